	.target	sm_90

	.elftype	@"ET_EXEC"


//--------------------- .note.nv.tkinfo           --------------------------
	.section	.note.nv.tkinfo,"",@"SHT_NOTE"
	.sectionflags	@"SHF_NOTE_NV_TKINFO"
	.tkinfo
        /*0018*/ 	.word	0x00000002
        /*0030*/ 	.string	""
        /*0030*/ 	.string	"ptxas"
        /*0030*/ 	.string	"Cuda compilation tools, release 13.0, V13.0.88"
        /*0030*/ 	.string	"Build cuda_13.0.r13.0/compiler.36424714_0"
        /*0030*/ 	.string	"-arch sm_90 -m 64 "



//--------------------- .note.nv.cuinfo           --------------------------
	.section	.note.nv.cuinfo,"",@"SHT_NOTE"
	.sectionflags	@"SHF_NOTE_NV_CUINFO"
        /*0018*/ 	.short	0x0002
        /*001a*/ 	.short	0x005a
        /*001c*/ 	.short	0x0082
	.zero		2


//--------------------- .nv.info                  --------------------------
	.section	.nv.info,"",@"SHT_CUDA_INFO"
	.align	4


	//----- nvinfo : EIATTR_REGCOUNT
	.align		4
        /*0000*/ 	.byte	0x04, 0x2f
        /*0002*/ 	.short	(.L_31 - .L_30)
	.align		4
.L_30:
        /*0004*/ 	.word	index@(_ZN2at6native55_GLOBAL__N__de093ff9_22_ForeachBinaryOpList_cu_a911ec4325multi_tensor_apply_kernelINS1_18TensorListMetadataILi2EEENS1_24BinaryOpListAlphaFunctorIhLi2ELi2ELi0EEEJSt4plusIhEhEEEvT_T0_DpT1_)
        /*0008*/ 	.word	0x00000020


	//----- nvinfo : EIATTR_FRAME_SIZE
	.align		4
.L_31:
        /*000c*/ 	.byte	0x04, 0x11
        /*000e*/ 	.short	(.L_33 - .L_32)
	.align		4
.L_32:
        /*0010*/ 	.word	index@(_ZN2at6native55_GLOBAL__N__de093ff9_22_ForeachBinaryOpList_cu_a911ec4325multi_tensor_apply_kernelINS1_18TensorListMetadataILi2EEENS1_24BinaryOpListAlphaFunctorIhLi2ELi2ELi0EEEJSt4plusIhEhEEEvT_T0_DpT1_)
        /*0014*/ 	.word	0x00000000


	//----- nvinfo : EIATTR_REGCOUNT
	.align		4
.L_33:
        /*0018*/ 	.byte	0x04, 0x2f
        /*001a*/ 	.short	(.L_35 - .L_34)
	.align		4
.L_34:
        /*001c*/ 	.word	index@(_ZN2at6native55_GLOBAL__N__de093ff9_22_ForeachBinaryOpList_cu_a911ec4325multi_tensor_apply_kernelINS1_18TensorListMetadataILi2EEENS1_24BinaryOpListAlphaFunctorIaLi2ELi2ELi0EEEJSt4plusIaEaEEEvT_T0_DpT1_)
        /*0020*/ 	.word	0x00000020


	//----- nvinfo : EIATTR_FRAME_SIZE
	.align		4
.L_35:
        /*0024*/ 	.byte	0x04, 0x11
        /*0026*/ 	.short	(.L_37 - .L_36)
	.align		4
.L_36:
        /*0028*/ 	.word	index@(_ZN2at6native55_GLOBAL__N__de093ff9_22_ForeachBinaryOpList_cu_a911ec4325multi_tensor_apply_kernelINS1_18TensorListMetadataILi2EEENS1_24BinaryOpListAlphaFunctorIaLi2ELi2ELi0EEEJSt4plusIaEaEEEvT_T0_DpT1_)
        /*002c*/ 	.word	0x00000000


	//----- nvinfo : EIATTR_REGCOUNT
	.align		4
.L_37:
        /*0030*/ 	.byte	0x04, 0x2f
        /*0032*/ 	.short	(.L_39 - .L_38)
	.align		4
.L_38:
        /*0034*/ 	.word	index@(_ZN2at6native55_GLOBAL__N__de093ff9_22_ForeachBinaryOpList_cu_a911ec4325multi_tensor_apply_kernelINS1_18TensorListMetadataILi2EEENS1_24BinaryOpListAlphaFunctorIiLi2ELi2ELi0EEEJSt4plusIiEiEEEvT_T0_DpT1_)
        /*0038*/ 	.word	0x00000020


	//----- nvinfo : EIATTR_FRAME_SIZE
	.align		4
.L_39:
        /*003c*/ 	.byte	0x04, 0x11
        /*003e*/ 	.short	(.L_41 - .L_40)
	.align		4
.L_40:
        /*0040*/ 	.word	index@(_ZN2at6native55_GLOBAL__N__de093ff9_22_ForeachBinaryOpList_cu_a911ec4325multi_tensor_apply_kernelINS1_18TensorListMetadataILi2EEENS1_24BinaryOpListAlphaFunctorIiLi2ELi2ELi0EEEJSt4plusIiEiEEEvT_T0_DpT1_)
        /*0044*/ 	.word	0x00000000


	//----- nvinfo : EIATTR_REGCOUNT
	.align		4
.L_41:
        /*0048*/ 	.byte	0x04, 0x2f
        /*004a*/ 	.short	(.L_43 - .L_42)
	.align		4
.L_42:
        /*004c*/ 	.word	index@(_ZN2at6native55_GLOBAL__N__de093ff9_22_ForeachBinaryOpList_cu_a911ec4325multi_tensor_apply_kernelINS1_18TensorListMetadataILi2EEENS1_24BinaryOpListAlphaFunctorIlLi2ELi2ELi0EEEJSt4plusIlElEEEvT_T0_DpT1_)
        /*0050*/ 	.word	0x00000020


	//----- nvinfo : EIATTR_FRAME_SIZE
	.align		4
.L_43:
        /*0054*/ 	.byte	0x04, 0x11
        /*0056*/ 	.short	(.L_45 - .L_44)
	.align		4
.L_44:
        /*0058*/ 	.word	index@(_ZN2at6native55_GLOBAL__N__de093ff9_22_ForeachBinaryOpList_cu_a911ec4325multi_tensor_apply_kernelINS1_18TensorListMetadataILi2EEENS1_24BinaryOpListAlphaFunctorIlLi2ELi2ELi0EEEJSt4plusIlElEEEvT_T0_DpT1_)
        /*005c*/ 	.word	0x00000000


	//----- nvinfo : EIATTR_REGCOUNT
	.align		4
.L_45:
        /*0060*/ 	.byte	0x04, 0x2f
        /*0062*/ 	.short	(.L_47 - .L_46)
	.align		4
.L_46:
        /*0064*/ 	.word	index@(_ZN2at6native55_GLOBAL__N__de093ff9_22_ForeachBinaryOpList_cu_a911ec4325multi_tensor_apply_kernelINS1_18TensorListMetadataILi2EEENS1_24BinaryOpListAlphaFunctorIsLi2ELi2ELi0EEEJSt4plusIsEsEEEvT_T0_DpT1_)
        /*0068*/ 	.word	0x00000020


	//----- nvinfo : EIATTR_FRAME_SIZE
	.align		4
.L_47:
        /*006c*/ 	.byte	0x04, 0x11
        /*006e*/ 	.short	(.L_49 - .L_48)
	.align		4
.L_48:
        /*0070*/ 	.word	index@(_ZN2at6native55_GLOBAL__N__de093ff9_22_ForeachBinaryOpList_cu_a911ec4325multi_tensor_apply_kernelINS1_18TensorListMetadataILi2EEENS1_24BinaryOpListAlphaFunctorIsLi2ELi2ELi0EEEJSt4plusIsEsEEEvT_T0_DpT1_)
        /*0074*/ 	.word	0x00000000


	//----- nvinfo : EIATTR_REGCOUNT
	.align		4
.L_49:
        /*0078*/ 	.byte	0x04, 0x2f
        /*007a*/ 	.short	(.L_51 - .L_50)
	.align		4
.L_50:
        /*007c*/ 	.word	index@(_ZN2at6native55_GLOBAL__N__de093ff9_22_ForeachBinaryOpList_cu_a911ec4325multi_tensor_apply_kernelINS1_18TensorListMetadataILi2EEENS1_24BinaryOpListAlphaFunctorIdLi2ELi2ELi0EEEJSt4plusIdEdEEEvT_T0_DpT1_)
        /*0080*/ 	.word	0x00000020


	//----- nvinfo : EIATTR_FRAME_SIZE
	.align		4
.L_51:
        /*0084*/ 	.byte	0x04, 0x11
        /*0086*/ 	.short	(.L_53 - .L_52)
	.align		4
.L_52:
        /*0088*/ 	.word	index@(_ZN2at6native55_GLOBAL__N__de093ff9_22_ForeachBinaryOpList_cu_a911ec4325multi_tensor_apply_kernelINS1_18TensorListMetadataILi2EEENS1_24BinaryOpListAlphaFunctorIdLi2ELi2ELi0EEEJSt4plusIdEdEEEvT_T0_DpT1_)
        /*008c*/ 	.word	0x00000000


	//----- nvinfo : EIATTR_REGCOUNT
	.align		4
.L_53:
        /*0090*/ 	.byte	0x04, 0x2f
        /*0092*/ 	.short	(.L_55 - .L_54)
	.align		4
.L_54:
        /*0094*/ 	.word	index@(_ZN2at6native55_GLOBAL__N__de093ff9_22_ForeachBinaryOpList_cu_a911ec4325multi_tensor_apply_kernelINS1_18TensorListMetadataILi2EEENS1_24BinaryOpListAlphaFunctorIfLi2ELi2ELi0EEEJSt4plusIfEfEEEvT_T0_DpT1_)
        /*0098*/ 	.word	0x00000020


	//----- nvinfo : EIATTR_FRAME_SIZE
	.align		4
.L_55:
        /*009c*/ 	.byte	0x04, 0x11
        /*009e*/ 	.short	(.L_57 - .L_56)
	.align		4
.L_56:
        /*00a0*/ 	.word	index@(_ZN2at6native55_GLOBAL__N__de093ff9_22_ForeachBinaryOpList_cu_a911ec4325multi_tensor_apply_kernelINS1_18TensorListMetadataILi2EEENS1_24BinaryOpListAlphaFunctorIfLi2ELi2ELi0EEEJSt4plusIfEfEEEvT_T0_DpT1_)
        /*00a4*/ 	.word	0x00000000


	//----- nvinfo : EIATTR_REGCOUNT
	.align		4
.L_57:
        /*00a8*/ 	.byte	0x04, 0x2f
        /*00aa*/ 	.short	(.L_59 - .L_58)
	.align		4
.L_58:
        /*00ac*/ 	.word	index@(_ZN2at6native55_GLOBAL__N__de093ff9_22_ForeachBinaryOpList_cu_a911ec4325multi_tensor_apply_kernelINS1_18TensorListMetadataILi2EEENS1_24BinaryOpListAlphaFunctorIN3c107complexIdEELi2ELi2ELi0EEEJSt4plusIS8_ES8_EEEvT_T0_DpT1_)
        /*00b0*/ 	.word	0x0000003c


	//----- nvinfo : EIATTR_FRAME_SIZE
	.align		4
.L_59:
        /*00b4*/ 	.byte	0x04, 0x11
        /*00b6*/ 	.short	(.L_61 - .L_60)
	.align		4
.L_60:
        /*00b8*/ 	.word	index@(_ZN2at6native55_GLOBAL__N__de093ff9_22_ForeachBinaryOpList_cu_a911ec4325multi_tensor_apply_kernelINS1_18TensorListMetadataILi2EEENS1_24BinaryOpListAlphaFunctorIN3c107complexIdEELi2ELi2ELi0EEEJSt4plusIS8_ES8_EEEvT_T0_DpT1_)
        /*00bc*/ 	.word	0x00000000


	//----- nvinfo : EIATTR_REGCOUNT
	.align		4
.L_61:
        /*00c0*/ 	.byte	0x04, 0x2f
        /*00c2*/ 	.short	(.L_63 - .L_62)
	.align		4
.L_62:
        /*00c4*/ 	.word	index@(_ZN2at6native55_GLOBAL__N__de093ff9_22_ForeachBinaryOpList_cu_a911ec4325multi_tensor_apply_kernelINS1_18TensorListMetadataILi2EEENS1_24BinaryOpListAlphaFunctorIN3c107complexIfEELi2ELi2ELi0EEEJSt4plusIS8_ES8_EEEvT_T0_DpT1_)
        /*00c8*/ 	.word	0x00000020


	//----- nvinfo : EIATTR_FRAME_SIZE
	.align		4
.L_63:
        /*00cc*/ 	.byte	0x04, 0x11
        /*00ce*/ 	.short	(.L_65 - .L_64)
	.align		4
.L_64:
        /*00d0*/ 	.word	index@(_ZN2at6native55_GLOBAL__N__de093ff9_22_ForeachBinaryOpList_cu_a911ec4325multi_tensor_apply_kernelINS1_18TensorListMetadataILi2EEENS1_24BinaryOpListAlphaFunctorIN3c107complexIfEELi2ELi2ELi0EEEJSt4plusIS8_ES8_EEEvT_T0_DpT1_)
        /*00d4*/ 	.word	0x00000000


	//----- nvinfo : EIATTR_REGCOUNT
	.align		4
.L_65:
        /*00d8*/ 	.byte	0x04, 0x2f
        /*00da*/ 	.short	(.L_67 - .L_66)
	.align		4
.L_66:
        /*00dc*/ 	.word	index@(_ZN2at6native55_GLOBAL__N__de093ff9_22_ForeachBinaryOpList_cu_a911ec4325multi_tensor_apply_kernelINS1_18TensorListMetadataILi2EEENS1_24BinaryOpListAlphaFunctorIbLi2ELi2ELi0EEEJSt4plusIbEbEEEvT_T0_DpT1_)
        /*00e0*/ 	.word	0x00000020


	//----- nvinfo : EIATTR_FRAME_SIZE
	.align		4
.L_67:
        /*00e4*/ 	.byte	0x04, 0x11
        /*00e6*/ 	.short	(.L_69 - .L_68)
	.align		4
.L_68:
        /*00e8*/ 	.word	index@(_ZN2at6native55_GLOBAL__N__de093ff9_22_ForeachBinaryOpList_cu_a911ec4325multi_tensor_apply_kernelINS1_18TensorListMetadataILi2EEENS1_24BinaryOpListAlphaFunctorIbLi2ELi2ELi0EEEJSt4plusIbEbEEEvT_T0_DpT1_)
        /*00ec*/ 	.word	0x00000000


	//----- nvinfo : EIATTR_REGCOUNT
	.align		4
.L_69:
        /*00f0*/ 	.byte	0x04, 0x2f
        /*00f2*/ 	.short	(.L_71 - .L_70)
	.align		4
.L_70:
        /*00f4*/ 	.word	index@(_ZN2at6native55_GLOBAL__N__de093ff9_22_ForeachBinaryOpList_cu_a911ec4325multi_tensor_apply_kernelINS1_18TensorListMetadataILi2EEENS1_24BinaryOpListAlphaFunctorIN3c108BFloat16ELi2ELi2ELi0EEEJSt4plusIfEfEEEvT_T0_DpT1_)
        /*00f8*/ 	.word	0x0000001f


	//----- nvinfo : EIATTR_FRAME_SIZE
	.align		4
.L_71:
        /*00fc*/ 	.byte	0x04, 0x11
        /*00fe*/ 	.short	(.L_73 - .L_72)
	.align		4
.L_72:
        /*0100*/ 	.word	index@(_ZN2at6native55_GLOBAL__N__de093ff9_22_ForeachBinaryOpList_cu_a911ec4325multi_tensor_apply_kernelINS1_18TensorListMetadataILi2EEENS1_24BinaryOpListAlphaFunctorIN3c108BFloat16ELi2ELi2ELi0EEEJSt4plusIfEfEEEvT_T0_DpT1_)
        /*0104*/ 	.word	0x00000000


	//----- nvinfo : EIATTR_REGCOUNT
	.align		4
.L_73:
        /*0108*/ 	.byte	0x04, 0x2f
        /*010a*/ 	.short	(.L_75 - .L_74)
	.align		4
.L_74:
        /*010c*/ 	.word	index@(_ZN2at6native55_GLOBAL__N__de093ff9_22_ForeachBinaryOpList_cu_a911ec4325multi_tensor_apply_kernelINS1_18TensorListMetadataILi2EEENS1_24BinaryOpListAlphaFunctorIN3c104HalfELi2ELi2ELi0EEEJSt4plusIfEfEEEvT_T0_DpT1_)
        /*0110*/ 	.word	0x0000001f


	//----- nvinfo : EIATTR_FRAME_SIZE
	.align		4
.L_75:
        /*0114*/ 	.byte	0x04, 0x11
        /*0116*/ 	.short	(.L_77 - .L_76)
	.align		4
.L_76:
        /*0118*/ 	.word	index@(_ZN2at6native55_GLOBAL__N__de093ff9_22_ForeachBinaryOpList_cu_a911ec4325multi_tensor_apply_kernelINS1_18TensorListMetadataILi2EEENS1_24BinaryOpListAlphaFunctorIN3c104HalfELi2ELi2ELi0EEEJSt4plusIfEfEEEvT_T0_DpT1_)
        /*011c*/ 	.word	0x00000000


	//----- nvinfo : EIATTR_REGCOUNT
	.align		4
.L_77:
        /*0120*/ 	.byte	0x04, 0x2f
        /*0122*/ 	.short	(.L_79 - .L_78)
	.align		4
.L_78:
        /*0124*/ 	.word	index@(_ZN2at6native55_GLOBAL__N__de093ff9_22_ForeachBinaryOpList_cu_a911ec4325multi_tensor_apply_kernelINS1_18TensorListMetadataILi3EEENS1_24BinaryOpListAlphaFunctorIhLi3ELi2ELi2EEEJSt4plusIhEhEEEvT_T0_DpT1_)
        /*0128*/ 	.word	0x00000020


	//----- nvinfo : EIATTR_FRAME_SIZE
	.align		4
.L_79:
        /*012c*/ 	.byte	0x04, 0x11
        /*012e*/ 	.short	(.L_81 - .L_80)
	.align		4
.L_80:
        /*0130*/ 	.word	index@(_ZN2at6native55_GLOBAL__N__de093ff9_22_ForeachBinaryOpList_cu_a911ec4325multi_tensor_apply_kernelINS1_18TensorListMetadataILi3EEENS1_24BinaryOpListAlphaFunctorIhLi3ELi2ELi2EEEJSt4plusIhEhEEEvT_T0_DpT1_)
        /*0134*/ 	.word	0x00000000


	//----- nvinfo : EIATTR_REGCOUNT
	.align		4
.L_81:
        /*0138*/ 	.byte	0x04, 0x2f
        /*013a*/ 	.short	(.L_83 - .L_82)
	.align		4
.L_82:
        /*013c*/ 	.word	index@(_ZN2at6native55_GLOBAL__N__de093ff9_22_ForeachBinaryOpList_cu_a911ec4325multi_tensor_apply_kernelINS1_18TensorListMetadataILi3EEENS1_24BinaryOpListAlphaFunctorIaLi3ELi2ELi2EEEJSt4plusIaEaEEEvT_T0_DpT1_)
        /*0140*/ 	.word	0x00000020


	//----- nvinfo : EIATTR_FRAME_SIZE
	.align		4
.L_83:
        /*0144*/ 	.byte	0x04, 0x11
        /*0146*/ 	.short	(.L_85 - .L_84)
	.align		4
.L_84:
        /*0148*/ 	.word	index@(_ZN2at6native55_GLOBAL__N__de093ff9_22_ForeachBinaryOpList_cu_a911ec4325multi_tensor_apply_kernelINS1_18TensorListMetadataILi3EEENS1_24BinaryOpListAlphaFunctorIaLi3ELi2ELi2EEEJSt4plusIaEaEEEvT_T0_DpT1_)
        /*014c*/ 	.word	0x00000000


	//----- nvinfo : EIATTR_REGCOUNT
	.align		4
.L_85:
        /*0150*/ 	.byte	0x04, 0x2f
        /*0152*/ 	.short	(.L_87 - .L_86)
	.align		4
.L_86:
        /*0154*/ 	.word	index@(_ZN2at6native55_GLOBAL__N__de093ff9_22_ForeachBinaryOpList_cu_a911ec4325multi_tensor_apply_kernelINS1_18TensorListMetadataILi3EEENS1_24BinaryOpListAlphaFunctorIiLi3ELi2ELi2EEEJSt4plusIiEiEEEvT_T0_DpT1_)
        /*0158*/ 	.word	0x00000020


	//----- nvinfo : EIATTR_FRAME_SIZE
	.align		4
.L_87:
        /*015c*/ 	.byte	0x04, 0x11
        /*015e*/ 	.short	(.L_89 - .L_88)
	.align		4
.L_88:
        /*0160*/ 	.word	index@(_ZN2at6native55_GLOBAL__N__de093ff9_22_ForeachBinaryOpList_cu_a911ec4325multi_tensor_apply_kernelINS1_18TensorListMetadataILi3EEENS1_24BinaryOpListAlphaFunctorIiLi3ELi2ELi2EEEJSt4plusIiEiEEEvT_T0_DpT1_)
        /*0164*/ 	.word	0x00000000


	//----- nvinfo : EIATTR_REGCOUNT
	.align		4
.L_89:
        /*0168*/ 	.byte	0x04, 0x2f
        /*016a*/ 	.short	(.L_91 - .L_90)
	.align		4
.L_90:
        /*016c*/ 	.word	index@(_ZN2at6native55_GLOBAL__N__de093ff9_22_ForeachBinaryOpList_cu_a911ec4325multi_tensor_apply_kernelINS1_18TensorListMetadataILi3EEENS1_24BinaryOpListAlphaFunctorIlLi3ELi2ELi2EEEJSt4plusIlElEEEvT_T0_DpT1_)
        /*0170*/ 	.word	0x00000020


	//----- nvinfo : EIATTR_FRAME_SIZE
	.align		4
.L_91:
        /*0174*/ 	.byte	0x04, 0x11
        /*0176*/ 	.short	(.L_93 - .L_92)
	.align		4
.L_92:
        /*0178*/ 	.word	index@(_ZN2at6native55_GLOBAL__N__de093ff9_22_ForeachBinaryOpList_cu_a911ec4325multi_tensor_apply_kernelINS1_18TensorListMetadataILi3EEENS1_24BinaryOpListAlphaFunctorIlLi3ELi2ELi2EEEJSt4plusIlElEEEvT_T0_DpT1_)
        /*017c*/ 	.word	0x00000000


	//----- nvinfo : EIATTR_REGCOUNT
	.align		4
.L_93:
        /*0180*/ 	.byte	0x04, 0x2f
        /*0182*/ 	.short	(.L_95 - .L_94)
	.align		4
.L_94:
        /*0184*/ 	.word	index@(_ZN2at6native55_GLOBAL__N__de093ff9_22_ForeachBinaryOpList_cu_a911ec4325multi_tensor_apply_kernelINS1_18TensorListMetadataILi3EEENS1_24BinaryOpListAlphaFunctorIsLi3ELi2ELi2EEEJSt4plusIsEsEEEvT_T0_DpT1_)
        /*0188*/ 	.word	0x00000020


	//----- nvinfo : EIATTR_FRAME_SIZE
	.align		4
.L_95:
        /*018c*/ 	.byte	0x04, 0x11
        /*018e*/ 	.short	(.L_97 - .L_96)
	.align		4
.L_96:
        /*0190*/ 	.word	index@(_ZN2at6native55_GLOBAL__N__de093ff9_22_ForeachBinaryOpList_cu_a911ec4325multi_tensor_apply_kernelINS1_18TensorListMetadataILi3EEENS1_24BinaryOpListAlphaFunctorIsLi3ELi2ELi2EEEJSt4plusIsEsEEEvT_T0_DpT1_)
        /*0194*/ 	.word	0x00000000


	//----- nvinfo : EIATTR_REGCOUNT
	.align		4
.L_97:
        /*0198*/ 	.byte	0x04, 0x2f
        /*019a*/ 	.short	(.L_99 - .L_98)
	.align		4
.L_98:
        /*019c*/ 	.word	index@(_ZN2at6native55_GLOBAL__N__de093ff9_22_ForeachBinaryOpList_cu_a911ec4325multi_tensor_apply_kernelINS1_18TensorListMetadataILi3EEENS1_24BinaryOpListAlphaFunctorIdLi3ELi2ELi2EEEJSt4plusIdEdEEEvT_T0_DpT1_)
        /*01a0*/ 	.word	0x00000020


	//----- nvinfo : EIATTR_FRAME_SIZE
	.align		4
.L_99:
        /*01a4*/ 	.byte	0x04, 0x11
        /*01a6*/ 	.short	(.L_101 - .L_100)
	.align		4
.L_100:
        /*01a8*/ 	.word	index@(_ZN2at6native55_GLOBAL__N__de093ff9_22_ForeachBinaryOpList_cu_a911ec4325multi_tensor_apply_kernelINS1_18TensorListMetadataILi3EEENS1_24BinaryOpListAlphaFunctorIdLi3ELi2ELi2EEEJSt4plusIdEdEEEvT_T0_DpT1_)
        /*01ac*/ 	.word	0x00000000


	//----- nvinfo : EIATTR_REGCOUNT
	.align		4
.L_101:
        /*01b0*/ 	.byte	0x04, 0x2f
        /*01b2*/ 	.short	(.L_103 - .L_102)
	.align		4
.L_102:
        /*01b4*/ 	.word	index@(_ZN2at6native55_GLOBAL__N__de093ff9_22_ForeachBinaryOpList_cu_a911ec4325multi_tensor_apply_kernelINS1_18TensorListMetadataILi3EEENS1_24BinaryOpListAlphaFunctorIfLi3ELi2ELi2EEEJSt4plusIfEfEEEvT_T0_DpT1_)
        /*01b8*/ 	.word	0x00000020


	//----- nvinfo : EIATTR_FRAME_SIZE
	.align		4
.L_103:
        /*01bc*/ 	.byte	0x04, 0x11
        /*01be*/ 	.short	(.L_105 - .L_104)
	.align		4
.L_104:
        /*01c0*/ 	.word	index@(_ZN2at6native55_GLOBAL__N__de093ff9_22_ForeachBinaryOpList_cu_a911ec4325multi_tensor_apply_kernelINS1_18TensorListMetadataILi3EEENS1_24BinaryOpListAlphaFunctorIfLi3ELi2ELi2EEEJSt4plusIfEfEEEvT_T0_DpT1_)
        /*01c4*/ 	.word	0x00000000


	//----- nvinfo : EIATTR_REGCOUNT
	.align		4
.L_105:
        /*01c8*/ 	.byte	0x04, 0x2f
        /*01ca*/ 	.short	(.L_107 - .L_106)
	.align		4
.L_106:
        /*01cc*/ 	.word	index@(_ZN2at6native55_GLOBAL__N__de093ff9_22_ForeachBinaryOpList_cu_a911ec4325multi_tensor_apply_kernelINS1_18TensorListMetadataILi3EEENS1_24BinaryOpListAlphaFunctorIN3c107complexIdEELi3ELi2ELi2EEEJSt4plusIS8_ES8_EEEvT_T0_DpT1_)
        /*01d0*/ 	.word	0x00000032


	//----- nvinfo : EIATTR_FRAME_SIZE
	.align		4
.L_107:
        /*01d4*/ 	.byte	0x04, 0x11
        /*01d6*/ 	.short	(.L_109 - .L_108)
	.align		4
.L_108:
        /*01d8*/ 	.word	index@(_ZN2at6native55_GLOBAL__N__de093ff9_22_ForeachBinaryOpList_cu_a911ec4325multi_tensor_apply_kernelINS1_18TensorListMetadataILi3EEENS1_24BinaryOpListAlphaFunctorIN3c107complexIdEELi3ELi2ELi2EEEJSt4plusIS8_ES8_EEEvT_T0_DpT1_)
        /*01dc*/ 	.word	0x00000000


	//----- nvinfo : EIATTR_REGCOUNT
	.align		4
.L_109:
        /*01e0*/ 	.byte	0x04, 0x2f
        /*01e2*/ 	.short	(.L_111 - .L_110)
	.align		4
.L_110:
        /*01e4*/ 	.word	index@(_ZN2at6native55_GLOBAL__N__de093ff9_22_ForeachBinaryOpList_cu_a911ec4325multi_tensor_apply_kernelINS1_18TensorListMetadataILi3EEENS1_24BinaryOpListAlphaFunctorIN3c107complexIfEELi3ELi2ELi2EEEJSt4plusIS8_ES8_EEEvT_T0_DpT1_)
        /*01e8*/ 	.word	0x00000020


	//----- nvinfo : EIATTR_FRAME_SIZE
	.align		4
.L_111:
        /*01ec*/ 	.byte	0x04, 0x11
        /*01ee*/ 	.short	(.L_113 - .L_112)
	.align		4
.L_112:
        /*01f0*/ 	.word	index@(_ZN2at6native55_GLOBAL__N__de093ff9_22_ForeachBinaryOpList_cu_a911ec4325multi_tensor_apply_kernelINS1_18TensorListMetadataILi3EEENS1_24BinaryOpListAlphaFunctorIN3c107complexIfEELi3ELi2ELi2EEEJSt4plusIS8_ES8_EEEvT_T0_DpT1_)
        /*01f4*/ 	.word	0x00000000


	//----- nvinfo : EIATTR_REGCOUNT
	.align		4
.L_113:
        /*01f8*/ 	.byte	0x04, 0x2f
        /*01fa*/ 	.short	(.L_115 - .L_114)
	.align		4
.L_114:
        /*01fc*/ 	.word	index@(_ZN2at6native55_GLOBAL__N__de093ff9_22_ForeachBinaryOpList_cu_a911ec4325multi_tensor_apply_kernelINS1_18TensorListMetadataILi3EEENS1_24BinaryOpListAlphaFunctorIbLi3ELi2ELi2EEEJSt4plusIbEbEEEvT_T0_DpT1_)
        /*0200*/ 	.word	0x00000020


	//----- nvinfo : EIATTR_FRAME_SIZE
	.align		4
.L_115:
        /*0204*/ 	.byte	0x04, 0x11
        /*0206*/ 	.short	(.L_117 - .L_116)
	.align		4
.L_116:
        /*0208*/ 	.word	index@(_ZN2at6native55_GLOBAL__N__de093ff9_22_ForeachBinaryOpList_cu_a911ec4325multi_tensor_apply_kernelINS1_18TensorListMetadataILi3EEENS1_24BinaryOpListAlphaFunctorIbLi3ELi2ELi2EEEJSt4plusIbEbEEEvT_T0_DpT1_)
        /*020c*/ 	.word	0x00000000


	//----- nvinfo : EIATTR_REGCOUNT
	.align		4
.L_117:
        /*0210*/ 	.byte	0x04, 0x2f
        /*0212*/ 	.short	(.L_119 - .L_118)
	.align		4
.L_118:
        /*0214*/ 	.word	index@(_ZN2at6native55_GLOBAL__N__de093ff9_22_ForeachBinaryOpList_cu_a911ec4325multi_tensor_apply_kernelINS1_18TensorListMetadataILi3EEENS1_24BinaryOpListAlphaFunctorIN3c108BFloat16ELi3ELi2ELi2EEEJSt4plusIfEfEEEvT_T0_DpT1_)
        /*0218*/ 	.word	0x00000020


	//----- nvinfo : EIATTR_FRAME_SIZE
	.align		4
.L_119:
        /*021c*/ 	.byte	0x04, 0x11
        /*021e*/ 	.short	(.L_121 - .L_120)
	.align		4
.L_120:
        /*0220*/ 	.word	index@(_ZN2at6native55_GLOBAL__N__de093ff9_22_ForeachBinaryOpList_cu_a911ec4325multi_tensor_apply_kernelINS1_18TensorListMetadataILi3EEENS1_24BinaryOpListAlphaFunctorIN3c108BFloat16ELi3ELi2ELi2EEEJSt4plusIfEfEEEvT_T0_DpT1_)
        /*0224*/ 	.word	0x00000000


	//----- nvinfo : EIATTR_REGCOUNT
	.align		4
.L_121:
        /*0228*/ 	.byte	0x04, 0x2f
        /*022a*/ 	.short	(.L_123 - .L_122)
	.align		4
.L_122:
        /*022c*/ 	.word	index@(_ZN2at6native55_GLOBAL__N__de093ff9_22_ForeachBinaryOpList_cu_a911ec4325multi_tensor_apply_kernelINS1_18TensorListMetadataILi3EEENS1_24BinaryOpListAlphaFunctorIN3c104HalfELi3ELi2ELi2EEEJSt4plusIfEfEEEvT_T0_DpT1_)
        /*0230*/ 	.word	0x00000020


	//----- nvinfo : EIATTR_FRAME_SIZE
	.align		4
.L_123:
        /*0234*/ 	.byte	0x04, 0x11
        /*0236*/ 	.short	(.L_125 - .L_124)
	.align		4
.L_124:
        /*0238*/ 	.word	index@(_ZN2at6native55_GLOBAL__N__de093ff9_22_ForeachBinaryOpList_cu_a911ec4325multi_tensor_apply_kernelINS1_18TensorListMetadataILi3EEENS1_24BinaryOpListAlphaFunctorIN3c104HalfELi3ELi2ELi2EEEJSt4plusIfEfEEEvT_T0_DpT1_)
        /*023c*/ 	.word	0x00000000


	//----- nvinfo : EIATTR_REGCOUNT
	.align		4
.L_125:
        /*0240*/ 	.byte	0x04, 0x2f
        /*0242*/ 	.short	(.L_127 - .L_126)
	.align		4
.L_126:
        /*0244*/ 	.word	index@(_ZN2at6native55_GLOBAL__N__de093ff9_22_ForeachBinaryOpList_cu_a911ec4325multi_tensor_apply_kernelINS1_18TensorListMetadataILi2EEENS1_24BinaryOpListAlphaFunctorIhLi2ELi2ELi0EEEJSt5minusIhEhEEEvT_T0_DpT1_)
        /*0248*/ 	.word	0x00000020


	//----- nvinfo : EIATTR_FRAME_SIZE
	.align		4
.L_127:
        /*024c*/ 	.byte	0x04, 0x11
        /*024e*/ 	.short	(.L_129 - .L_128)
	.align		4
.L_128:
        /*0250*/ 	.word	index@(_ZN2at6native55_GLOBAL__N__de093ff9_22_ForeachBinaryOpList_cu_a911ec4325multi_tensor_apply_kernelINS1_18TensorListMetadataILi2EEENS1_24BinaryOpListAlphaFunctorIhLi2ELi2ELi0EEEJSt5minusIhEhEEEvT_T0_DpT1_)
        /*0254*/ 	.word	0x00000000


	//----- nvinfo : EIATTR_REGCOUNT
	.align		4
.L_129:
        /*0258*/ 	.byte	0x04, 0x2f
        /*025a*/ 	.short	(.L_131 - .L_130)
	.align		4
.L_130:
        /*025c*/ 	.word	index@(_ZN2at6native55_GLOBAL__N__de093ff9_22_ForeachBinaryOpList_cu_a911ec4325multi_tensor_apply_kernelINS1_18TensorListMetadataILi2EEENS1_24BinaryOpListAlphaFunctorIaLi2ELi2ELi0EEEJSt5minusIaEaEEEvT_T0_DpT1_)
        /*0260*/ 	.word	0x00000020


	//----- nvinfo : EIATTR_FRAME_SIZE
	.align		4
.L_131:
        /*0264*/ 	.byte	0x04, 0x11
        /*0266*/ 	.short	(.L_133 - .L_132)
	.align		4
.L_132:
        /*0268*/ 	.word	index@(_ZN2at6native55_GLOBAL__N__de093ff9_22_ForeachBinaryOpList_cu_a911ec4325multi_tensor_apply_kernelINS1_18TensorListMetadataILi2EEENS1_24BinaryOpListAlphaFunctorIaLi2ELi2ELi0EEEJSt5minusIaEaEEEvT_T0_DpT1_)
        /*026c*/ 	.word	0x00000000


	//----- nvinfo : EIATTR_REGCOUNT
	.align		4
.L_133:
        /*0270*/ 	.byte	0x04, 0x2f
        /*0272*/ 	.short	(.L_135 - .L_134)
	.align		4
.L_134:
        /*0274*/ 	.word	index@(_ZN2at6native55_GLOBAL__N__de093ff9_22_ForeachBinaryOpList_cu_a911ec4325multi_tensor_apply_kernelINS1_18TensorListMetadataILi2EEENS1_24BinaryOpListAlphaFunctorIiLi2ELi2ELi0EEEJSt5minusIiEiEEEvT_T0_DpT1_)
        /*0278*/ 	.word	0x00000020


	//----- nvinfo : EIATTR_FRAME_SIZE
	.align		4
.L_135:
        /*027c*/ 	.byte	0x04, 0x11
        /*027e*/ 	.short	(.L_137 - .L_136)
	.align		4
.L_136:
        /*0280*/ 	.word	index@(_ZN2at6native55_GLOBAL__N__de093ff9_22_ForeachBinaryOpList_cu_a911ec4325multi_tensor_apply_kernelINS1_18TensorListMetadataILi2EEENS1_24BinaryOpListAlphaFunctorIiLi2ELi2ELi0EEEJSt5minusIiEiEEEvT_T0_DpT1_)
        /*0284*/ 	.word	0x00000000


	//----- nvinfo : EIATTR_REGCOUNT
	.align		4
.L_137:
        /*0288*/ 	.byte	0x04, 0x2f
        /*028a*/ 	.short	(.L_139 - .L_138)
	.align		4
.L_138:
        /*028c*/ 	.word	index@(_ZN2at6native55_GLOBAL__N__de093ff9_22_ForeachBinaryOpList_cu_a911ec4325multi_tensor_apply_kernelINS1_18TensorListMetadataILi2EEENS1_24BinaryOpListAlphaFunctorIlLi2ELi2ELi0EEEJSt5minusIlElEEEvT_T0_DpT1_)
        /*0290*/ 	.word	0x00000020


	//----- nvinfo : EIATTR_FRAME_SIZE
	.align		4
.L_139:
        /*0294*/ 	.byte	0x04, 0x11
        /*0296*/ 	.short	(.L_141 - .L_140)
	.align		4
.L_140:
        /*0298*/ 	.word	index@(_ZN2at6native55_GLOBAL__N__de093ff9_22_ForeachBinaryOpList_cu_a911ec4325multi_tensor_apply_kernelINS1_18TensorListMetadataILi2EEENS1_24BinaryOpListAlphaFunctorIlLi2ELi2ELi0EEEJSt5minusIlElEEEvT_T0_DpT1_)
        /*029c*/ 	.word	0x00000000


	//----- nvinfo : EIATTR_REGCOUNT
	.align		4
.L_141:
        /*02a0*/ 	.byte	0x04, 0x2f
        /*02a2*/ 	.short	(.L_143 - .L_142)
	.align		4
.L_142:
        /*02a4*/ 	.word	index@(_ZN2at6native55_GLOBAL__N__de093ff9_22_ForeachBinaryOpList_cu_a911ec4325multi_tensor_apply_kernelINS1_18TensorListMetadataILi2EEENS1_24BinaryOpListAlphaFunctorIsLi2ELi2ELi0EEEJSt5minusIsEsEEEvT_T0_DpT1_)
        /*02a8*/ 	.word	0x00000020


	//----- nvinfo : EIATTR_FRAME_SIZE
	.align		4
.L_143:
        /*02ac*/ 	.byte	0x04, 0x11
        /*02ae*/ 	.short	(.L_145 - .L_144)
	.align		4
.L_144:
        /*02b0*/ 	.word	index@(_ZN2at6native55_GLOBAL__N__de093ff9_22_ForeachBinaryOpList_cu_a911ec4325multi_tensor_apply_kernelINS1_18TensorListMetadataILi2EEENS1_24BinaryOpListAlphaFunctorIsLi2ELi2ELi0EEEJSt5minusIsEsEEEvT_T0_DpT1_)
        /*02b4*/ 	.word	0x00000000


	//----- nvinfo : EIATTR_REGCOUNT
	.align		4
.L_145:
        /*02b8*/ 	.byte	0x04, 0x2f
        /*02ba*/ 	.short	(.L_147 - .L_146)
	.align		4
.L_146:
        /*02bc*/ 	.word	index@(_ZN2at6native55_GLOBAL__N__de093ff9_22_ForeachBinaryOpList_cu_a911ec4325multi_tensor_apply_kernelINS1_18TensorListMetadataILi2EEENS1_24BinaryOpListAlphaFunctorIdLi2ELi2ELi0EEEJSt5minusIdEdEEEvT_T0_DpT1_)
        /*02c0*/ 	.word	0x00000020


	//----- nvinfo : EIATTR_FRAME_SIZE
	.align		4
.L_147:
        /*02c4*/ 	.byte	0x04, 0x11
        /*02c6*/ 	.short	(.L_149 - .L_148)
	.align		4
.L_148:
        /*02c8*/ 	.word	index@(_ZN2at6native55_GLOBAL__N__de093ff9_22_ForeachBinaryOpList_cu_a911ec4325multi_tensor_apply_kernelINS1_18TensorListMetadataILi2EEENS1_24BinaryOpListAlphaFunctorIdLi2ELi2ELi0EEEJSt5minusIdEdEEEvT_T0_DpT1_)
        /*02cc*/ 	.word	0x00000000


	//----- nvinfo : EIATTR_REGCOUNT
	.align		4
.L_149:
        /*02d0*/ 	.byte	0x04, 0x2f
        /*02d2*/ 	.short	(.L_151 - .L_150)
	.align		4
.L_150:
        /*02d4*/ 	.word	index@(_ZN2at6native55_GLOBAL__N__de093ff9_22_ForeachBinaryOpList_cu_a911ec4325multi_tensor_apply_kernelINS1_18TensorListMetadataILi2EEENS1_24BinaryOpListAlphaFunctorIfLi2ELi2ELi0EEEJSt5minusIfEfEEEvT_T0_DpT1_)
        /*02d8*/ 	.word	0x00000020


	//----- nvinfo : EIATTR_FRAME_SIZE
	.align		4
.L_151:
        /*02dc*/ 	.byte	0x04, 0x11
        /*02de*/ 	.short	(.L_153 - .L_152)
	.align		4
.L_152:
        /*02e0*/ 	.word	index@(_ZN2at6native55_GLOBAL__N__de093ff9_22_ForeachBinaryOpList_cu_a911ec4325multi_tensor_apply_kernelINS1_18TensorListMetadataILi2EEENS1_24BinaryOpListAlphaFunctorIfLi2ELi2ELi0EEEJSt5minusIfEfEEEvT_T0_DpT1_)
        /*02e4*/ 	.word	0x00000000


	//----- nvinfo : EIATTR_REGCOUNT
	.align		4
.L_153:
        /*02e8*/ 	.byte	0x04, 0x2f
        /*02ea*/ 	.short	(.L_155 - .L_154)
	.align		4
.L_154:
        /*02ec*/ 	.word	index@(_ZN2at6native55_GLOBAL__N__de093ff9_22_ForeachBinaryOpList_cu_a911ec4325multi_tensor_apply_kernelINS1_18TensorListMetadataILi2EEENS1_24BinaryOpListAlphaFunctorIN3c107complexIdEELi2ELi2ELi0EEEJSt5minusIS8_ES8_EEEvT_T0_DpT1_)
        /*02f0*/ 	.word	0x0000003c


	//----- nvinfo : EIATTR_FRAME_SIZE
	.align		4
.L_155:
        /*02f4*/ 	.byte	0x04, 0x11
        /*02f6*/ 	.short	(.L_157 - .L_156)
	.align		4
.L_156:
        /*02f8*/ 	.word	index@(_ZN2at6native55_GLOBAL__N__de093ff9_22_ForeachBinaryOpList_cu_a911ec4325multi_tensor_apply_kernelINS1_18TensorListMetadataILi2EEENS1_24BinaryOpListAlphaFunctorIN3c107complexIdEELi2ELi2ELi0EEEJSt5minusIS8_ES8_EEEvT_T0_DpT1_)
        /*02fc*/ 	.word	0x00000000


	//----- nvinfo : EIATTR_REGCOUNT
	.align		4
.L_157:
        /*0300*/ 	.byte	0x04, 0x2f
        /*0302*/ 	.short	(.L_159 - .L_158)
	.align		4
.L_158:
        /*0304*/ 	.word	index@(_ZN2at6native55_GLOBAL__N__de093ff9_22_ForeachBinaryOpList_cu_a911ec4325multi_tensor_apply_kernelINS1_18TensorListMetadataILi2EEENS1_24BinaryOpListAlphaFunctorIN3c107complexIfEELi2ELi2ELi0EEEJSt5minusIS8_ES8_EEEvT_T0_DpT1_)
        /*0308*/ 	.word	0x00000020


	//----- nvinfo : EIATTR_FRAME_SIZE
	.align		4
.L_159:
        /*030c*/ 	.byte	0x04, 0x11
        /*030e*/ 	.short	(.L_161 - .L_160)
	.align		4
.L_160:
        /*0310*/ 	.word	index@(_ZN2at6native55_GLOBAL__N__de093ff9_22_ForeachBinaryOpList_cu_a911ec4325multi_tensor_apply_kernelINS1_18TensorListMetadataILi2EEENS1_24BinaryOpListAlphaFunctorIN3c107complexIfEELi2ELi2ELi0EEEJSt5minusIS8_ES8_EEEvT_T0_DpT1_)
        /*0314*/ 	.word	0x00000000


	//----- nvinfo : EIATTR_REGCOUNT
	.align		4
.L_161:
        /*0318*/ 	.byte	0x04, 0x2f
        /*031a*/ 	.short	(.L_163 - .L_162)
	.align		4
.L_162:
        /*031c*/ 	.word	index@(_ZN2at6native55_GLOBAL__N__de093ff9_22_ForeachBinaryOpList_cu_a911ec4325multi_tensor_apply_kernelINS1_18TensorListMetadataILi2EEENS1_24BinaryOpListAlphaFunctorIbLi2ELi2ELi0EEEJSt5minusIbEbEEEvT_T0_DpT1_)
        /*0320*/ 	.word	0x00000020


	//----- nvinfo : EIATTR_FRAME_SIZE
	.align		4
.L_163:
        /*0324*/ 	.byte	0x04, 0x11
        /*0326*/ 	.short	(.L_165 - .L_164)
	.align		4
.L_164:
        /*0328*/ 	.word	index@(_ZN2at6native55_GLOBAL__N__de093ff9_22_ForeachBinaryOpList_cu_a911ec4325multi_tensor_apply_kernelINS1_18TensorListMetadataILi2EEENS1_24BinaryOpListAlphaFunctorIbLi2ELi2ELi0EEEJSt5minusIbEbEEEvT_T0_DpT1_)
        /*032c*/ 	.word	0x00000000


	//----- nvinfo : EIATTR_REGCOUNT
	.align		4
.L_165:
        /*0330*/ 	.byte	0x04, 0x2f
        /*0332*/ 	.short	(.L_167 - .L_166)
	.align		4
.L_166:
        /*0334*/ 	.word	index@(_ZN2at6native55_GLOBAL__N__de093ff9_22_ForeachBinaryOpList_cu_a911ec4325multi_tensor_apply_kernelINS1_18TensorListMetadataILi2EEENS1_24BinaryOpListAlphaFunctorIN3c108BFloat16ELi2ELi2ELi0EEEJSt5minusIfEfEEEvT_T0_DpT1_)
        /*0338*/ 	.word	0x0000001f


	//----- nvinfo : EIATTR_FRAME_SIZE
	.align		4
.L_167:
        /*033c*/ 	.byte	0x04, 0x11
        /*033e*/ 	.short	(.L_169 - .L_168)
	.align		4
.L_168:
        /*0340*/ 	.word	index@(_ZN2at6native55_GLOBAL__N__de093ff9_22_ForeachBinaryOpList_cu_a911ec4325multi_tensor_apply_kernelINS1_18TensorListMetadataILi2EEENS1_24BinaryOpListAlphaFunctorIN3c108BFloat16ELi2ELi2ELi0EEEJSt5minusIfEfEEEvT_T0_DpT1_)
        /*0344*/ 	.word	0x00000000


	//----- nvinfo : EIATTR_REGCOUNT
	.align		4
.L_169:
        /*0348*/ 	.byte	0x04, 0x2f
        /*034a*/ 	.short	(.L_171 - .L_170)
	.align		4
.L_170:
        /*034c*/ 	.word	index@(_ZN2at6native55_GLOBAL__N__de093ff9_22_ForeachBinaryOpList_cu_a911ec4325multi_tensor_apply_kernelINS1_18TensorListMetadataILi2EEENS1_24BinaryOpListAlphaFunctorIN3c104HalfELi2ELi2ELi0EEEJSt5minusIfEfEEEvT_T0_DpT1_)
        /*0350*/ 	.word	0x0000001f


	//----- nvinfo : EIATTR_FRAME_SIZE
	.align		4
.L_171:
        /*0354*/ 	.byte	0x04, 0x11
        /*0356*/ 	.short	(.L_173 - .L_172)
	.align		4
.L_172:
        /*0358*/ 	.word	index@(_ZN2at6native55_GLOBAL__N__de093ff9_22_ForeachBinaryOpList_cu_a911ec4325multi_tensor_apply_kernelINS1_18TensorListMetadataILi2EEENS1_24BinaryOpListAlphaFunctorIN3c104HalfELi2ELi2ELi0EEEJSt5minusIfEfEEEvT_T0_DpT1_)
        /*035c*/ 	.word	0x00000000


	//----- nvinfo : EIATTR_REGCOUNT
	.align		4
.L_173:
        /*0360*/ 	.byte	0x04, 0x2f
        /*0362*/ 	.short	(.L_175 - .L_174)
	.align		4
.L_174:
        /*0364*/ 	.word	index@(_ZN2at6native55_GLOBAL__N__de093ff9_22_ForeachBinaryOpList_cu_a911ec4325multi_tensor_apply_kernelINS1_18TensorListMetadataILi3EEENS1_24BinaryOpListAlphaFunctorIhLi3ELi2ELi2EEEJSt5minusIhEhEEEvT_T0_DpT1_)
        /*0368*/ 	.word	0x00000020


	//----- nvinfo : EIATTR_FRAME_SIZE
	.align		4
.L_175:
        /*036c*/ 	.byte	0x04, 0x11
        /*036e*/ 	.short	(.L_177 - .L_176)
	.align		4
.L_176:
        /*0370*/ 	.word	index@(_ZN2at6native55_GLOBAL__N__de093ff9_22_ForeachBinaryOpList_cu_a911ec4325multi_tensor_apply_kernelINS1_18TensorListMetadataILi3EEENS1_24BinaryOpListAlphaFunctorIhLi3ELi2ELi2EEEJSt5minusIhEhEEEvT_T0_DpT1_)
        /*0374*/ 	.word	0x00000000


	//----- nvinfo : EIATTR_REGCOUNT
	.align		4
.L_177:
        /*0378*/ 	.byte	0x04, 0x2f
        /*037a*/ 	.short	(.L_179 - .L_178)
	.align		4
.L_178:
        /*037c*/ 	.word	index@(_ZN2at6native55_GLOBAL__N__de093ff9_22_ForeachBinaryOpList_cu_a911ec4325multi_tensor_apply_kernelINS1_18TensorListMetadataILi3EEENS1_24BinaryOpListAlphaFunctorIaLi3ELi2ELi2EEEJSt5minusIaEaEEEvT_T0_DpT1_)
        /*0380*/ 	.word	0x00000020


	//----- nvinfo : EIATTR_FRAME_SIZE
	.align		4
.L_179:
        /*0384*/ 	.byte	0x04, 0x11
        /*0386*/ 	.short	(.L_181 - .L_180)
	.align		4
.L_180:
        /*0388*/ 	.word	index@(_ZN2at6native55_GLOBAL__N__de093ff9_22_ForeachBinaryOpList_cu_a911ec4325multi_tensor_apply_kernelINS1_18TensorListMetadataILi3EEENS1_24BinaryOpListAlphaFunctorIaLi3ELi2ELi2EEEJSt5minusIaEaEEEvT_T0_DpT1_)
        /*038c*/ 	.word	0x00000000


	//----- nvinfo : EIATTR_REGCOUNT
	.align		4
.L_181:
        /*0390*/ 	.byte	0x04, 0x2f
        /*0392*/ 	.short	(.L_183 - .L_182)
	.align		4
.L_182:
        /*0394*/ 	.word	index@(_ZN2at6native55_GLOBAL__N__de093ff9_22_ForeachBinaryOpList_cu_a911ec4325multi_tensor_apply_kernelINS1_18TensorListMetadataILi3EEENS1_24BinaryOpListAlphaFunctorIiLi3ELi2ELi2EEEJSt5minusIiEiEEEvT_T0_DpT1_)
        /*0398*/ 	.word	0x00000020


	//----- nvinfo : EIATTR_FRAME_SIZE
	.align		4
.L_183:
        /*039c*/ 	.byte	0x04, 0x11
        /*039e*/ 	.short	(.L_185 - .L_184)
	.align		4
.L_184:
        /*03a0*/ 	.word	index@(_ZN2at6native55_GLOBAL__N__de093ff9_22_ForeachBinaryOpList_cu_a911ec4325multi_tensor_apply_kernelINS1_18TensorListMetadataILi3EEENS1_24BinaryOpListAlphaFunctorIiLi3ELi2ELi2EEEJSt5minusIiEiEEEvT_T0_DpT1_)
        /*03a4*/ 	.word	0x00000000


	//----- nvinfo : EIATTR_REGCOUNT
	.align		4
.L_185:
        /*03a8*/ 	.byte	0x04, 0x2f
        /*03aa*/ 	.short	(.L_187 - .L_186)
	.align		4
.L_186:
        /*03ac*/ 	.word	index@(_ZN2at6native55_GLOBAL__N__de093ff9_22_ForeachBinaryOpList_cu_a911ec4325multi_tensor_apply_kernelINS1_18TensorListMetadataILi3EEENS1_24BinaryOpListAlphaFunctorIlLi3ELi2ELi2EEEJSt5minusIlElEEEvT_T0_DpT1_)
        /*03b0*/ 	.word	0x00000020


	//----- nvinfo : EIATTR_FRAME_SIZE
	.align		4
.L_187:
        /*03b4*/ 	.byte	0x04, 0x11
        /*03b6*/ 	.short	(.L_189 - .L_188)
	.align		4
.L_188:
        /*03b8*/ 	.word	index@(_ZN2at6native55_GLOBAL__N__de093ff9_22_ForeachBinaryOpList_cu_a911ec4325multi_tensor_apply_kernelINS1_18TensorListMetadataILi3EEENS1_24BinaryOpListAlphaFunctorIlLi3ELi2ELi2EEEJSt5minusIlElEEEvT_T0_DpT1_)
        /*03bc*/ 	.word	0x00000000


	//----- nvinfo : EIATTR_REGCOUNT
	.align		4
.L_189:
        /*03c0*/ 	.byte	0x04, 0x2f
        /*03c2*/ 	.short	(.L_191 - .L_190)
	.align		4
.L_190:
        /*03c4*/ 	.word	index@(_ZN2at6native55_GLOBAL__N__de093ff9_22_ForeachBinaryOpList_cu_a911ec4325multi_tensor_apply_kernelINS1_18TensorListMetadataILi3EEENS1_24BinaryOpListAlphaFunctorIsLi3ELi2ELi2EEEJSt5minusIsEsEEEvT_T0_DpT1_)
        /*03c8*/ 	.word	0x00000020


	//----- nvinfo : EIATTR_FRAME_SIZE
	.align		4
.L_191:
        /*03cc*/ 	.byte	0x04, 0x11
        /*03ce*/ 	.short	(.L_193 - .L_192)
	.align		4
.L_192:
        /*03d0*/ 	.word	index@(_ZN2at6native55_GLOBAL__N__de093ff9_22_ForeachBinaryOpList_cu_a911ec4325multi_tensor_apply_kernelINS1_18TensorListMetadataILi3EEENS1_24BinaryOpListAlphaFunctorIsLi3ELi2ELi2EEEJSt5minusIsEsEEEvT_T0_DpT1_)
        /*03d4*/ 	.word	0x00000000


	//----- nvinfo : EIATTR_REGCOUNT
	.align		4
.L_193:
        /*03d8*/ 	.byte	0x04, 0x2f
        /*03da*/ 	.short	(.L_195 - .L_194)
	.align		4
.L_194:
        /*03dc*/ 	.word	index@(_ZN2at6native55_GLOBAL__N__de093ff9_22_ForeachBinaryOpList_cu_a911ec4325multi_tensor_apply_kernelINS1_18TensorListMetadataILi3EEENS1_24BinaryOpListAlphaFunctorIdLi3ELi2ELi2EEEJSt5minusIdEdEEEvT_T0_DpT1_)
        /*03e0*/ 	.word	0x00000020


	//----- nvinfo : EIATTR_FRAME_SIZE
	.align		4
.L_195:
        /*03e4*/ 	.byte	0x04, 0x11
        /*03e6*/ 	.short	(.L_197 - .L_196)
	.align		4
.L_196:
        /*03e8*/ 	.word	index@(_ZN2at6native55_GLOBAL__N__de093ff9_22_ForeachBinaryOpList_cu_a911ec4325multi_tensor_apply_kernelINS1_18TensorListMetadataILi3EEENS1_24BinaryOpListAlphaFunctorIdLi3ELi2ELi2EEEJSt5minusIdEdEEEvT_T0_DpT1_)
        /*03ec*/ 	.word	0x00000000


	//----- nvinfo : EIATTR_REGCOUNT
	.align		4
.L_197:
        /*03f0*/ 	.byte	0x04, 0x2f
        /*03f2*/ 	.short	(.L_199 - .L_198)
	.align		4
.L_198:
        /*03f4*/ 	.word	index@(_ZN2at6native55_GLOBAL__N__de093ff9_22_ForeachBinaryOpList_cu_a911ec4325multi_tensor_apply_kernelINS1_18TensorListMetadataILi3EEENS1_24BinaryOpListAlphaFunctorIfLi3ELi2ELi2EEEJSt5minusIfEfEEEvT_T0_DpT1_)
        /*03f8*/ 	.word	0x00000020


	//----- nvinfo : EIATTR_FRAME_SIZE
	.align		4
.L_199:
        /*03fc*/ 	.byte	0x04, 0x11
        /*03fe*/ 	.short	(.L_201 - .L_200)
	.align		4
.L_200:
        /*0400*/ 	.word	index@(_ZN2at6native55_GLOBAL__N__de093ff9_22_ForeachBinaryOpList_cu_a911ec4325multi_tensor_apply_kernelINS1_18TensorListMetadataILi3EEENS1_24BinaryOpListAlphaFunctorIfLi3ELi2ELi2EEEJSt5minusIfEfEEEvT_T0_DpT1_)
        /*0404*/ 	.word	0x00000000


	//----- nvinfo : EIATTR_REGCOUNT
	.align		4
.L_201:
        /*0408*/ 	.byte	0x04, 0x2f
        /*040a*/ 	.short	(.L_203 - .L_202)
	.align		4
.L_202:
        /*040c*/ 	.word	index@(_ZN2at6native55_GLOBAL__N__de093ff9_22_ForeachBinaryOpList_cu_a911ec4325multi_tensor_apply_kernelINS1_18TensorListMetadataILi3EEENS1_24BinaryOpListAlphaFunctorIN3c107complexIdEELi3ELi2ELi2EEEJSt5minusIS8_ES8_EEEvT_T0_DpT1_)
        /*0410*/ 	.word	0x00000032


	//----- nvinfo : EIATTR_FRAME_SIZE
	.align		4
.L_203:
        /*0414*/ 	.byte	0x04, 0x11
        /*0416*/ 	.short	(.L_205 - .L_204)
	.align		4
.L_204:
        /*0418*/ 	.word	index@(_ZN2at6native55_GLOBAL__N__de093ff9_22_ForeachBinaryOpList_cu_a911ec4325multi_tensor_apply_kernelINS1_18TensorListMetadataILi3EEENS1_24BinaryOpListAlphaFunctorIN3c107complexIdEELi3ELi2ELi2EEEJSt5minusIS8_ES8_EEEvT_T0_DpT1_)
        /*041c*/ 	.word	0x00000000


	//----- nvinfo : EIATTR_REGCOUNT
	.align		4
.L_205:
        /*0420*/ 	.byte	0x04, 0x2f
        /*0422*/ 	.short	(.L_207 - .L_206)
	.align		4
.L_206:
        /*0424*/ 	.word	index@(_ZN2at6native55_GLOBAL__N__de093ff9_22_ForeachBinaryOpList_cu_a911ec4325multi_tensor_apply_kernelINS1_18TensorListMetadataILi3EEENS1_24BinaryOpListAlphaFunctorIN3c107complexIfEELi3ELi2ELi2EEEJSt5minusIS8_ES8_EEEvT_T0_DpT1_)
        /*0428*/ 	.word	0x00000020


	//----- nvinfo : EIATTR_FRAME_SIZE
	.align		4
.L_207:
        /*042c*/ 	.byte	0x04, 0x11
        /*042e*/ 	.short	(.L_209 - .L_208)
	.align		4
.L_208:
        /*0430*/ 	.word	index@(_ZN2at6native55_GLOBAL__N__de093ff9_22_ForeachBinaryOpList_cu_a911ec4325multi_tensor_apply_kernelINS1_18TensorListMetadataILi3EEENS1_24BinaryOpListAlphaFunctorIN3c107complexIfEELi3ELi2ELi2EEEJSt5minusIS8_ES8_EEEvT_T0_DpT1_)
        /*0434*/ 	.word	0x00000000


	//----- nvinfo : EIATTR_REGCOUNT
	.align		4
.L_209:
        /*0438*/ 	.byte	0x04, 0x2f
        /*043a*/ 	.short	(.L_211 - .L_210)
	.align		4
.L_210:
        /*043c*/ 	.word	index@(_ZN2at6native55_GLOBAL__N__de093ff9_22_ForeachBinaryOpList_cu_a911ec4325multi_tensor_apply_kernelINS1_18TensorListMetadataILi3EEENS1_24BinaryOpListAlphaFunctorIbLi3ELi2ELi2EEEJSt5minusIbEbEEEvT_T0_DpT1_)
        /*0440*/ 	.word	0x00000020


	//----- nvinfo : EIATTR_FRAME_SIZE
	.align		4
.L_211:
        /*0444*/ 	.byte	0x04, 0x11
        /*0446*/ 	.short	(.L_213 - .L_212)
	.align		4
.L_212:
        /*0448*/ 	.word	index@(_ZN2at6native55_GLOBAL__N__de093ff9_22_ForeachBinaryOpList_cu_a911ec4325multi_tensor_apply_kernelINS1_18TensorListMetadataILi3EEENS1_24BinaryOpListAlphaFunctorIbLi3ELi2ELi2EEEJSt5minusIbEbEEEvT_T0_DpT1_)
        /*044c*/ 	.word	0x00000000


	//----- nvinfo : EIATTR_REGCOUNT
	.align		4
.L_213:
        /*0450*/ 	.byte	0x04, 0x2f
        /*0452*/ 	.short	(.L_215 - .L_214)
	.align		4
.L_214:
        /*0454*/ 	.word	index@(_ZN2at6native55_GLOBAL__N__de093ff9_22_ForeachBinaryOpList_cu_a911ec4325multi_tensor_apply_kernelINS1_18TensorListMetadataILi3EEENS1_24BinaryOpListAlphaFunctorIN3c108BFloat16ELi3ELi2ELi2EEEJSt5minusIfEfEEEvT_T0_DpT1_)
        /*0458*/ 	.word	0x00000020


	//----- nvinfo : EIATTR_FRAME_SIZE
	.align		4
.L_215:
        /*045c*/ 	.byte	0x04, 0x11
        /*045e*/ 	.short	(.L_217 - .L_216)
	.align		4
.L_216:
        /*0460*/ 	.word	index@(_ZN2at6native55_GLOBAL__N__de093ff9_22_ForeachBinaryOpList_cu_a911ec4325multi_tensor_apply_kernelINS1_18TensorListMetadataILi3EEENS1_24BinaryOpListAlphaFunctorIN3c108BFloat16ELi3ELi2ELi2EEEJSt5minusIfEfEEEvT_T0_DpT1_)
        /*0464*/ 	.word	0x00000000


	//----- nvinfo : EIATTR_REGCOUNT
	.align		4
.L_217:
        /*0468*/ 	.byte	0x04, 0x2f
        /*046a*/ 	.short	(.L_219 - .L_218)
	.align		4
.L_218:
        /*046c*/ 	.word	index@(_ZN2at6native55_GLOBAL__N__de093ff9_22_ForeachBinaryOpList_cu_a911ec4325multi_tensor_apply_kernelINS1_18TensorListMetadataILi3EEENS1_24BinaryOpListAlphaFunctorIN3c104HalfELi3ELi2ELi2EEEJSt5minusIfEfEEEvT_T0_DpT1_)
        /*0470*/ 	.word	0x00000020


	//----- nvinfo : EIATTR_FRAME_SIZE
	.align		4
.L_219:
        /*0474*/ 	.byte	0x04, 0x11
        /*0476*/ 	.short	(.L_221 - .L_220)
	.align		4
.L_220:
        /*0478*/ 	.word	index@(_ZN2at6native55_GLOBAL__N__de093ff9_22_ForeachBinaryOpList_cu_a911ec4325multi_tensor_apply_kernelINS1_18TensorListMetadataILi3EEENS1_24BinaryOpListAlphaFunctorIN3c104HalfELi3ELi2ELi2EEEJSt5minusIfEfEEEvT_T0_DpT1_)
        /*047c*/ 	.word	0x00000000


	//----- nvinfo : EIATTR_REGCOUNT
	.align		4
.L_221:
        /*0480*/ 	.byte	0x04, 0x2f
        /*0482*/ 	.short	(.L_223 - .L_222)
	.align		4
.L_222:
        /*0484*/ 	.word	index@(_ZN2at6native55_GLOBAL__N__de093ff9_22_ForeachBinaryOpList_cu_a911ec4325multi_tensor_apply_kernelINS1_18TensorListMetadataILi2EEENS1_24BinaryOpListAlphaFunctorIhLi2ELi2ELi0EEEJSt10multipliesIhEhEEEvT_T0_DpT1_)
        /*0488*/ 	.word	0x0000001f


	//----- nvinfo : EIATTR_FRAME_SIZE
	.align		4
.L_223:
        /*048c*/ 	.byte	0x04, 0x11
        /*048e*/ 	.short	(.L_225 - .L_224)
	.align		4
.L_224:
        /*0490*/ 	.word	index@(_ZN2at6native55_GLOBAL__N__de093ff9_22_ForeachBinaryOpList_cu_a911ec4325multi_tensor_apply_kernelINS1_18TensorListMetadataILi2EEENS1_24BinaryOpListAlphaFunctorIhLi2ELi2ELi0EEEJSt10multipliesIhEhEEEvT_T0_DpT1_)
        /*0494*/ 	.word	0x00000000


	//----- nvinfo : EIATTR_REGCOUNT
	.align		4
.L_225:
        /*0498*/ 	.byte	0x04, 0x2f
        /*049a*/ 	.short	(.L_227 - .L_226)
	.align		4
.L_226:
        /*049c*/ 	.word	index@(_ZN2at6native55_GLOBAL__N__de093ff9_22_ForeachBinaryOpList_cu_a911ec4325multi_tensor_apply_kernelINS1_18TensorListMetadataILi2EEENS1_24BinaryOpListAlphaFunctorIaLi2ELi2ELi0EEEJSt10multipliesIaEaEEEvT_T0_DpT1_)
        /*04a0*/ 	.word	0x0000001f


	//----- nvinfo : EIATTR_FRAME_SIZE
	.align		4
.L_227:
        /*04a4*/ 	.byte	0x04, 0x11
        /*04a6*/ 	.short	(.L_229 - .L_228)
	.align		4
.L_228:
        /*04a8*/ 	.word	index@(_ZN2at6native55_GLOBAL__N__de093ff9_22_ForeachBinaryOpList_cu_a911ec4325multi_tensor_apply_kernelINS1_18TensorListMetadataILi2EEENS1_24BinaryOpListAlphaFunctorIaLi2ELi2ELi0EEEJSt10multipliesIaEaEEEvT_T0_DpT1_)
        /*04ac*/ 	.word	0x00000000


	//----- nvinfo : EIATTR_REGCOUNT
	.align		4
.L_229:
        /*04b0*/ 	.byte	0x04, 0x2f
        /*04b2*/ 	.short	(.L_231 - .L_230)
	.align		4
.L_230:
        /*04b4*/ 	.word	index@(_ZN2at6native55_GLOBAL__N__de093ff9_22_ForeachBinaryOpList_cu_a911ec4325multi_tensor_apply_kernelINS1_18TensorListMetadataILi2EEENS1_24BinaryOpListAlphaFunctorIiLi2ELi2ELi0EEEJSt10multipliesIiEiEEEvT_T0_DpT1_)
        /*04b8*/ 	.word	0x00000020


	//----- nvinfo : EIATTR_FRAME_SIZE
	.align		4
.L_231:
        /*04bc*/ 	.byte	0x04, 0x11
        /*04be*/ 	.short	(.L_233 - .L_232)
	.align		4
.L_232:
        /*04c0*/ 	.word	index@(_ZN2at6native55_GLOBAL__N__de093ff9_22_ForeachBinaryOpList_cu_a911ec4325multi_tensor_apply_kernelINS1_18TensorListMetadataILi2EEENS1_24BinaryOpListAlphaFunctorIiLi2ELi2ELi0EEEJSt10multipliesIiEiEEEvT_T0_DpT1_)
        /*04c4*/ 	.word	0x00000000


	//----- nvinfo : EIATTR_REGCOUNT
	.align		4
.L_233:
        /*04c8*/ 	.byte	0x04, 0x2f
        /*04ca*/ 	.short	(.L_235 - .L_234)
	.align		4
.L_234:
        /*04cc*/ 	.word	index@(_ZN2at6native55_GLOBAL__N__de093ff9_22_ForeachBinaryOpList_cu_a911ec4325multi_tensor_apply_kernelINS1_18TensorListMetadataILi2EEENS1_24BinaryOpListAlphaFunctorIlLi2ELi2ELi0EEEJSt10multipliesIlElEEEvT_T0_DpT1_)
        /*04d0*/ 	.word	0x00000020


	//----- nvinfo : EIATTR_FRAME_SIZE
	.align		4
.L_235:
        /*04d4*/ 	.byte	0x04, 0x11
        /*04d6*/ 	.short	(.L_237 - .L_236)
	.align		4
.L_236:
        /*04d8*/ 	.word	index@(_ZN2at6native55_GLOBAL__N__de093ff9_22_ForeachBinaryOpList_cu_a911ec4325multi_tensor_apply_kernelINS1_18TensorListMetadataILi2EEENS1_24BinaryOpListAlphaFunctorIlLi2ELi2ELi0EEEJSt10multipliesIlElEEEvT_T0_DpT1_)
        /*04dc*/ 	.word	0x00000000


	//----- nvinfo : EIATTR_REGCOUNT
	.align		4
.L_237:
        /*04e0*/ 	.byte	0x04, 0x2f
        /*04e2*/ 	.short	(.L_239 - .L_238)
	.align		4
.L_238:
        /*04e4*/ 	.word	index@(_ZN2at6native55_GLOBAL__N__de093ff9_22_ForeachBinaryOpList_cu_a911ec4325multi_tensor_apply_kernelINS1_18TensorListMetadataILi2EEENS1_24BinaryOpListAlphaFunctorIsLi2ELi2ELi0EEEJSt10multipliesIsEsEEEvT_T0_DpT1_)
        /*04e8*/ 	.word	0x00000020


	//----- nvinfo : EIATTR_FRAME_SIZE
	.align		4
.L_239:
        /*04ec*/ 	.byte	0x04, 0x11
        /*04ee*/ 	.short	(.L_241 - .L_240)
	.align		4
.L_240:
        /*04f0*/ 	.word	index@(_ZN2at6native55_GLOBAL__N__de093ff9_22_ForeachBinaryOpList_cu_a911ec4325multi_tensor_apply_kernelINS1_18TensorListMetadataILi2EEENS1_24BinaryOpListAlphaFunctorIsLi2ELi2ELi0EEEJSt10multipliesIsEsEEEvT_T0_DpT1_)
        /*04f4*/ 	.word	0x00000000


	//----- nvinfo : EIATTR_REGCOUNT
	.align		4
.L_241:
        /*04f8*/ 	.byte	0x04, 0x2f
        /*04fa*/ 	.short	(.L_243 - .L_242)
	.align		4
.L_242:
        /*04fc*/ 	.word	index@(_ZN2at6native55_GLOBAL__N__de093ff9_22_ForeachBinaryOpList_cu_a911ec4325multi_tensor_apply_kernelINS1_18TensorListMetadataILi2EEENS1_24BinaryOpListAlphaFunctorIdLi2ELi2ELi0EEEJSt10multipliesIdEdEEEvT_T0_DpT1_)
        /*0500*/ 	.word	0x00000020


	//----- nvinfo : EIATTR_FRAME_SIZE
	.align		4
.L_243:
        /*0504*/ 	.byte	0x04, 0x11
        /*0506*/ 	.short	(.L_245 - .L_244)
	.align		4
.L_244:
        /*0508*/ 	.word	index@(_ZN2at6native55_GLOBAL__N__de093ff9_22_ForeachBinaryOpList_cu_a911ec4325multi_tensor_apply_kernelINS1_18TensorListMetadataILi2EEENS1_24BinaryOpListAlphaFunctorIdLi2ELi2ELi0EEEJSt10multipliesIdEdEEEvT_T0_DpT1_)
        /*050c*/ 	.word	0x00000000


	//----- nvinfo : EIATTR_REGCOUNT
	.align		4
.L_245:
        /*0510*/ 	.byte	0x04, 0x2f
        /*0512*/ 	.short	(.L_247 - .L_246)
	.align		4
.L_246:
        /*0514*/ 	.word	index@(_ZN2at6native55_GLOBAL__N__de093ff9_22_ForeachBinaryOpList_cu_a911ec4325multi_tensor_apply_kernelINS1_18TensorListMetadataILi2EEENS1_24BinaryOpListAlphaFunctorIfLi2ELi2ELi0EEEJSt10multipliesIfEfEEEvT_T0_DpT1_)
        /*0518*/ 	.word	0x00000020


	//----- nvinfo : EIATTR_FRAME_SIZE
	.align		4
.L_247:
        /*051c*/ 	.byte	0x04, 0x11
        /*051e*/ 	.short	(.L_249 - .L_248)
	.align		4
.L_248:
        /*0520*/ 	.word	index@(_ZN2at6native55_GLOBAL__N__de093ff9_22_ForeachBinaryOpList_cu_a911ec4325multi_tensor_apply_kernelINS1_18TensorListMetadataILi2EEENS1_24BinaryOpListAlphaFunctorIfLi2ELi2ELi0EEEJSt10multipliesIfEfEEEvT_T0_DpT1_)
        /*0524*/ 	.word	0x00000000


	//----- nvinfo : EIATTR_REGCOUNT
	.align		4
.L_249:
        /*0528*/ 	.byte	0x04, 0x2f
        /*052a*/ 	.short	(.L_251 - .L_250)
	.align		4
.L_250:
        /*052c*/ 	.word	index@(_ZN2at6native55_GLOBAL__N__de093ff9_22_ForeachBinaryOpList_cu_a911ec4325multi_tensor_apply_kernelINS1_18TensorListMetadataILi2EEENS1_24BinaryOpListAlphaFunctorIN3c107complexIdEELi2ELi2ELi0EEEJSt10multipliesIS8_ES8_EEEvT_T0_DpT1_)
        /*0530*/ 	.word	0x00000038


	//----- nvinfo : EIATTR_FRAME_SIZE
	.align		4
.L_251:
        /*0534*/ 	.byte	0x04, 0x11
        /*0536*/ 	.short	(.L_253 - .L_252)
	.align		4
.L_252:
        /*0538*/ 	.word	index@(_ZN2at6native55_GLOBAL__N__de093ff9_22_ForeachBinaryOpList_cu_a911ec4325multi_tensor_apply_kernelINS1_18TensorListMetadataILi2EEENS1_24BinaryOpListAlphaFunctorIN3c107complexIdEELi2ELi2ELi0EEEJSt10multipliesIS8_ES8_EEEvT_T0_DpT1_)
        /*053c*/ 	.word	0x00000000


	//----- nvinfo : EIATTR_REGCOUNT
	.align		4
.L_253:
        /*0540*/ 	.byte	0x04, 0x2f
        /*0542*/ 	.short	(.L_255 - .L_254)
	.align		4
.L_254:
        /*0544*/ 	.word	index@(_ZN2at6native55_GLOBAL__N__de093ff9_22_ForeachBinaryOpList_cu_a911ec4325multi_tensor_apply_kernelINS1_18TensorListMetadataILi2EEENS1_24BinaryOpListAlphaFunctorIN3c107complexIfEELi2ELi2ELi0EEEJSt10multipliesIS8_ES8_EEEvT_T0_DpT1_)
        /*0548*/ 	.word	0x00000020


	//----- nvinfo : EIATTR_FRAME_SIZE
	.align		4
.L_255:
        /*054c*/ 	.byte	0x04, 0x11
        /*054e*/ 	.short	(.L_257 - .L_256)
	.align		4
.L_256:
        /*0550*/ 	.word	index@(_ZN2at6native55_GLOBAL__N__de093ff9_22_ForeachBinaryOpList_cu_a911ec4325multi_tensor_apply_kernelINS1_18TensorListMetadataILi2EEENS1_24BinaryOpListAlphaFunctorIN3c107complexIfEELi2ELi2ELi0EEEJSt10multipliesIS8_ES8_EEEvT_T0_DpT1_)
        /*0554*/ 	.word	0x00000000


	//----- nvinfo : EIATTR_REGCOUNT
	.align		4
.L_257:
        /*0558*/ 	.byte	0x04, 0x2f
        /*055a*/ 	.short	(.L_259 - .L_258)
	.align		4
.L_258:
        /*055c*/ 	.word	index@(_ZN2at6native55_GLOBAL__N__de093ff9_22_ForeachBinaryOpList_cu_a911ec4325multi_tensor_apply_kernelINS1_18TensorListMetadataILi2EEENS1_24BinaryOpListAlphaFunctorIbLi2ELi2ELi0EEEJSt10multipliesIbEbEEEvT_T0_DpT1_)
        /*0560*/ 	.word	0x00000020


	//----- nvinfo : EIATTR_FRAME_SIZE
	.align		4
.L_259:
        /*0564*/ 	.byte	0x04, 0x11
        /*0566*/ 	.short	(.L_261 - .L_260)
	.align		4
.L_260:
        /*0568*/ 	.word	index@(_ZN2at6native55_GLOBAL__N__de093ff9_22_ForeachBinaryOpList_cu_a911ec4325multi_tensor_apply_kernelINS1_18TensorListMetadataILi2EEENS1_24BinaryOpListAlphaFunctorIbLi2ELi2ELi0EEEJSt10multipliesIbEbEEEvT_T0_DpT1_)
        /*056c*/ 	.word	0x00000000


	//----- nvinfo : EIATTR_REGCOUNT
	.align		4
.L_261:
        /*0570*/ 	.byte	0x04, 0x2f
        /*0572*/ 	.short	(.L_263 - .L_262)
	.align		4
.L_262:
        /*0574*/ 	.word	index@(_ZN2at6native55_GLOBAL__N__de093ff9_22_ForeachBinaryOpList_cu_a911ec4325multi_tensor_apply_kernelINS1_18TensorListMetadataILi2EEENS1_24BinaryOpListAlphaFunctorIN3c108BFloat16ELi2ELi2ELi0EEEJSt10multipliesIfEfEEEvT_T0_DpT1_)
        /*0578*/ 	.word	0x00000020


	//----- nvinfo : EIATTR_FRAME_SIZE
	.align		4
.L_263:
        /*057c*/ 	.byte	0x04, 0x11
        /*057e*/ 	.short	(.L_265 - .L_264)
	.align		4
.L_264:
        /*0580*/ 	.word	index@(_ZN2at6native55_GLOBAL__N__de093ff9_22_ForeachBinaryOpList_cu_a911ec4325multi_tensor_apply_kernelINS1_18TensorListMetadataILi2EEENS1_24BinaryOpListAlphaFunctorIN3c108BFloat16ELi2ELi2ELi0EEEJSt10multipliesIfEfEEEvT_T0_DpT1_)
        /*0584*/ 	.word	0x00000000


	//----- nvinfo : EIATTR_REGCOUNT
	.align		4
.L_265:
        /*0588*/ 	.byte	0x04, 0x2f
        /*058a*/ 	.short	(.L_267 - .L_266)
	.align		4
.L_266:
        /*058c*/ 	.word	index@(_ZN2at6native55_GLOBAL__N__de093ff9_22_ForeachBinaryOpList_cu_a911ec4325multi_tensor_apply_kernelINS1_18TensorListMetadataILi2EEENS1_24BinaryOpListAlphaFunctorIN3c104HalfELi2ELi2ELi0EEEJSt10multipliesIfEfEEEvT_T0_DpT1_)
        /*0590*/ 	.word	0x00000020


	//----- nvinfo : EIATTR_FRAME_SIZE
	.align		4
.L_267:
        /*0594*/ 	.byte	0x04, 0x11
        /*0596*/ 	.short	(.L_269 - .L_268)
	.align		4
.L_268:
        /*0598*/ 	.word	index@(_ZN2at6native55_GLOBAL__N__de093ff9_22_ForeachBinaryOpList_cu_a911ec4325multi_tensor_apply_kernelINS1_18TensorListMetadataILi2EEENS1_24BinaryOpListAlphaFunctorIN3c104HalfELi2ELi2ELi0EEEJSt10multipliesIfEfEEEvT_T0_DpT1_)
        /*059c*/ 	.word	0x00000000


	//----- nvinfo : EIATTR_REGCOUNT
	.align		4
.L_269:
        /*05a0*/ 	.byte	0x04, 0x2f
        /*05a2*/ 	.short	(.L_271 - .L_270)
	.align		4
.L_270:
        /*05a4*/ 	.word	index@(_ZN2at6native55_GLOBAL__N__de093ff9_22_ForeachBinaryOpList_cu_a911ec4325multi_tensor_apply_kernelINS1_18TensorListMetadataILi3EEENS1_24BinaryOpListAlphaFunctorIhLi3ELi2ELi2EEEJSt10multipliesIhEhEEEvT_T0_DpT1_)
        /*05a8*/ 	.word	0x00000020


	//----- nvinfo : EIATTR_FRAME_SIZE
	.align		4
.L_271:
        /*05ac*/ 	.byte	0x04, 0x11
        /*05ae*/ 	.short	(.L_273 - .L_272)
	.align		4
.L_272:
        /*05b0*/ 	.word	index@(_ZN2at6native55_GLOBAL__N__de093ff9_22_ForeachBinaryOpList_cu_a911ec4325multi_tensor_apply_kernelINS1_18TensorListMetadataILi3EEENS1_24BinaryOpListAlphaFunctorIhLi3ELi2ELi2EEEJSt10multipliesIhEhEEEvT_T0_DpT1_)
        /*05b4*/ 	.word	0x00000000


	//----- nvinfo : EIATTR_REGCOUNT
	.align		4
.L_273:
        /*05b8*/ 	.byte	0x04, 0x2f
        /*05ba*/ 	.short	(.L_275 - .L_274)
	.align		4
.L_274:
        /*05bc*/ 	.word	index@(_ZN2at6native55_GLOBAL__N__de093ff9_22_ForeachBinaryOpList_cu_a911ec4325multi_tensor_apply_kernelINS1_18TensorListMetadataILi3EEENS1_24BinaryOpListAlphaFunctorIaLi3ELi2ELi2EEEJSt10multipliesIaEaEEEvT_T0_DpT1_)
        /*05c0*/ 	.word	0x00000020


	//----- nvinfo : EIATTR_FRAME_SIZE
	.align		4
.L_275:
        /*05c4*/ 	.byte	0x04, 0x11
        /*05c6*/ 	.short	(.L_277 - .L_276)
	.align		4
.L_276:
        /*05c8*/ 	.word	index@(_ZN2at6native55_GLOBAL__N__de093ff9_22_ForeachBinaryOpList_cu_a911ec4325multi_tensor_apply_kernelINS1_18TensorListMetadataILi3EEENS1_24BinaryOpListAlphaFunctorIaLi3ELi2ELi2EEEJSt10multipliesIaEaEEEvT_T0_DpT1_)
        /*05cc*/ 	.word	0x00000000


	//----- nvinfo : EIATTR_REGCOUNT
	.align		4
.L_277:
        /*05d0*/ 	.byte	0x04, 0x2f
        /*05d2*/ 	.short	(.L_279 - .L_278)
	.align		4
.L_278:
        /*05d4*/ 	.word	index@(_ZN2at6native55_GLOBAL__N__de093ff9_22_ForeachBinaryOpList_cu_a911ec4325multi_tensor_apply_kernelINS1_18TensorListMetadataILi3EEENS1_24BinaryOpListAlphaFunctorIiLi3ELi2ELi2EEEJSt10multipliesIiEiEEEvT_T0_DpT1_)
        /*05d8*/ 	.word	0x00000020


	//----- nvinfo : EIATTR_FRAME_SIZE
	.align		4
.L_279:
        /*05dc*/ 	.byte	0x04, 0x11
        /*05de*/ 	.short	(.L_281 - .L_280)
	.align		4
.L_280:
        /*05e0*/ 	.word	index@(_ZN2at6native55_GLOBAL__N__de093ff9_22_ForeachBinaryOpList_cu_a911ec4325multi_tensor_apply_kernelINS1_18TensorListMetadataILi3EEENS1_24BinaryOpListAlphaFunctorIiLi3ELi2ELi2EEEJSt10multipliesIiEiEEEvT_T0_DpT1_)
        /*05e4*/ 	.word	0x00000000


	//----- nvinfo : EIATTR_REGCOUNT
	.align		4
.L_281:
        /*05e8*/ 	.byte	0x04, 0x2f
        /*05ea*/ 	.short	(.L_283 - .L_282)
	.align		4
.L_282:
        /*05ec*/ 	.word	index@(_ZN2at6native55_GLOBAL__N__de093ff9_22_ForeachBinaryOpList_cu_a911ec4325multi_tensor_apply_kernelINS1_18TensorListMetadataILi3EEENS1_24BinaryOpListAlphaFunctorIlLi3ELi2ELi2EEEJSt10multipliesIlElEEEvT_T0_DpT1_)
        /*05f0*/ 	.word	0x00000020


	//----- nvinfo : EIATTR_FRAME_SIZE
	.align		4
.L_283:
        /*05f4*/ 	.byte	0x04, 0x11
        /*05f6*/ 	.short	(.L_285 - .L_284)
	.align		4
.L_284:
        /*05f8*/ 	.word	index@(_ZN2at6native55_GLOBAL__N__de093ff9_22_ForeachBinaryOpList_cu_a911ec4325multi_tensor_apply_kernelINS1_18TensorListMetadataILi3EEENS1_24BinaryOpListAlphaFunctorIlLi3ELi2ELi2EEEJSt10multipliesIlElEEEvT_T0_DpT1_)
        /*05fc*/ 	.word	0x00000000


	//----- nvinfo : EIATTR_REGCOUNT
	.align		4
.L_285:
        /*0600*/ 	.byte	0x04, 0x2f
        /*0602*/ 	.short	(.L_287 - .L_286)
	.align		4
.L_286:
        /*0604*/ 	.word	index@(_ZN2at6native55_GLOBAL__N__de093ff9_22_ForeachBinaryOpList_cu_a911ec4325multi_tensor_apply_kernelINS1_18TensorListMetadataILi3EEENS1_24BinaryOpListAlphaFunctorIsLi3ELi2ELi2EEEJSt10multipliesIsEsEEEvT_T0_DpT1_)
        /*0608*/ 	.word	0x00000020


	//----- nvinfo : EIATTR_FRAME_SIZE
	.align		4
.L_287:
        /*060c*/ 	.byte	0x04, 0x11
        /*060e*/ 	.short	(.L_289 - .L_288)
	.align		4
.L_288:
        /*0610*/ 	.word	index@(_ZN2at6native55_GLOBAL__N__de093ff9_22_ForeachBinaryOpList_cu_a911ec4325multi_tensor_apply_kernelINS1_18TensorListMetadataILi3EEENS1_24BinaryOpListAlphaFunctorIsLi3ELi2ELi2EEEJSt10multipliesIsEsEEEvT_T0_DpT1_)
        /*0614*/ 	.word	0x00000000


	//----- nvinfo : EIATTR_REGCOUNT
	.align		4
.L_289:
        /*0618*/ 	.byte	0x04, 0x2f
        /*061a*/ 	.short	(.L_291 - .L_290)
	.align		4
.L_290:
        /*061c*/ 	.word	index@(_ZN2at6native55_GLOBAL__N__de093ff9_22_ForeachBinaryOpList_cu_a911ec4325multi_tensor_apply_kernelINS1_18TensorListMetadataILi3EEENS1_24BinaryOpListAlphaFunctorIdLi3ELi2ELi2EEEJSt10multipliesIdEdEEEvT_T0_DpT1_)
        /*0620*/ 	.word	0x00000020


	//----- nvinfo : EIATTR_FRAME_SIZE
	.align		4
.L_291:
        /*0624*/ 	.byte	0x04, 0x11
        /*0626*/ 	.short	(.L_293 - .L_292)
	.align		4
.L_292:
        /*0628*/ 	.word	index@(_ZN2at6native55_GLOBAL__N__de093ff9_22_ForeachBinaryOpList_cu_a911ec4325multi_tensor_apply_kernelINS1_18TensorListMetadataILi3EEENS1_24BinaryOpListAlphaFunctorIdLi3ELi2ELi2EEEJSt10multipliesIdEdEEEvT_T0_DpT1_)
        /*062c*/ 	.word	0x00000000


	//----- nvinfo : EIATTR_REGCOUNT
	.align		4
.L_293:
        /*0630*/ 	.byte	0x04, 0x2f
        /*0632*/ 	.short	(.L_295 - .L_294)
	.align		4
.L_294:
        /*0634*/ 	.word	index@(_ZN2at6native55_GLOBAL__N__de093ff9_22_ForeachBinaryOpList_cu_a911ec4325multi_tensor_apply_kernelINS1_18TensorListMetadataILi3EEENS1_24BinaryOpListAlphaFunctorIfLi3ELi2ELi2EEEJSt10multipliesIfEfEEEvT_T0_DpT1_)
        /*0638*/ 	.word	0x00000020


	//----- nvinfo : EIATTR_FRAME_SIZE
	.align		4
.L_295:
        /*063c*/ 	.byte	0x04, 0x11
        /*063e*/ 	.short	(.L_297 - .L_296)
	.align		4
.L_296:
        /*0640*/ 	.word	index@(_ZN2at6native55_GLOBAL__N__de093ff9_22_ForeachBinaryOpList_cu_a911ec4325multi_tensor_apply_kernelINS1_18TensorListMetadataILi3EEENS1_24BinaryOpListAlphaFunctorIfLi3ELi2ELi2EEEJSt10multipliesIfEfEEEvT_T0_DpT1_)
        /*0644*/ 	.word	0x00000000


	//----- nvinfo : EIATTR_REGCOUNT
	.align		4
.L_297:
        /*0648*/ 	.byte	0x04, 0x2f
        /*064a*/ 	.short	(.L_299 - .L_298)
	.align		4
.L_298:
        /*064c*/ 	.word	index@(_ZN2at6native55_GLOBAL__N__de093ff9_22_ForeachBinaryOpList_cu_a911ec4325multi_tensor_apply_kernelINS1_18TensorListMetadataILi3EEENS1_24BinaryOpListAlphaFunctorIN3c107complexIdEELi3ELi2ELi2EEEJSt10multipliesIS8_ES8_EEEvT_T0_DpT1_)
        /*0650*/ 	.word	0x00000032


	//----- nvinfo : EIATTR_FRAME_SIZE
	.align		4
.L_299:
        /*0654*/ 	.byte	0x04, 0x11
        /*0656*/ 	.short	(.L_301 - .L_300)
	.align		4
.L_300:
        /*0658*/ 	.word	index@(_ZN2at6native55_GLOBAL__N__de093ff9_22_ForeachBinaryOpList_cu_a911ec4325multi_tensor_apply_kernelINS1_18TensorListMetadataILi3EEENS1_24BinaryOpListAlphaFunctorIN3c107complexIdEELi3ELi2ELi2EEEJSt10multipliesIS8_ES8_EEEvT_T0_DpT1_)
        /*065c*/ 	.word	0x00000000


	//----- nvinfo : EIATTR_REGCOUNT
	.align		4
.L_301:
        /*0660*/ 	.byte	0x04, 0x2f
        /*0662*/ 	.short	(.L_303 - .L_302)
	.align		4
.L_302:
        /*0664*/ 	.word	index@(_ZN2at6native55_GLOBAL__N__de093ff9_22_ForeachBinaryOpList_cu_a911ec4325multi_tensor_apply_kernelINS1_18TensorListMetadataILi3EEENS1_24BinaryOpListAlphaFunctorIN3c107complexIfEELi3ELi2ELi2EEEJSt10multipliesIS8_ES8_EEEvT_T0_DpT1_)
        /*0668*/ 	.word	0x00000020


	//----- nvinfo : EIATTR_FRAME_SIZE
	.align		4
.L_303:
        /*066c*/ 	.byte	0x04, 0x11
        /*066e*/ 	.short	(.L_305 - .L_304)
	.align		4
.L_304:
        /*0670*/ 	.word	index@(_ZN2at6native55_GLOBAL__N__de093ff9_22_ForeachBinaryOpList_cu_a911ec4325multi_tensor_apply_kernelINS1_18TensorListMetadataILi3EEENS1_24BinaryOpListAlphaFunctorIN3c107complexIfEELi3ELi2ELi2EEEJSt10multipliesIS8_ES8_EEEvT_T0_DpT1_)
        /*0674*/ 	.word	0x00000000


	//----- nvinfo : EIATTR_REGCOUNT
	.align		4
.L_305:
        /*0678*/ 	.byte	0x04, 0x2f
        /*067a*/ 	.short	(.L_307 - .L_306)
	.align		4
.L_306:
        /*067c*/ 	.word	index@(_ZN2at6native55_GLOBAL__N__de093ff9_22_ForeachBinaryOpList_cu_a911ec4325multi_tensor_apply_kernelINS1_18TensorListMetadataILi3EEENS1_24BinaryOpListAlphaFunctorIbLi3ELi2ELi2EEEJSt10multipliesIbEbEEEvT_T0_DpT1_)
        /*0680*/ 	.word	0x00000020


	//----- nvinfo : EIATTR_FRAME_SIZE
	.align		4
.L_307:
        /*0684*/ 	.byte	0x04, 0x11
        /*0686*/ 	.short	(.L_309 - .L_308)
	.align		4
.L_308:
        /*0688*/ 	.word	index@(_ZN2at6native55_GLOBAL__N__de093ff9_22_ForeachBinaryOpList_cu_a911ec4325multi_tensor_apply_kernelINS1_18TensorListMetadataILi3EEENS1_24BinaryOpListAlphaFunctorIbLi3ELi2ELi2EEEJSt10multipliesIbEbEEEvT_T0_DpT1_)
        /*068c*/ 	.word	0x00000000


	//----- nvinfo : EIATTR_REGCOUNT
	.align		4
.L_309:
        /*0690*/ 	.byte	0x04, 0x2f
        /*0692*/ 	.short	(.L_311 - .L_310)
	.align		4
.L_310:
        /*0694*/ 	.word	index@(_ZN2at6native55_GLOBAL__N__de093ff9_22_ForeachBinaryOpList_cu_a911ec4325multi_tensor_apply_kernelINS1_18TensorListMetadataILi3EEENS1_24BinaryOpListAlphaFunctorIN3c108BFloat16ELi3ELi2ELi2EEEJSt10multipliesIfEfEEEvT_T0_DpT1_)
        /*0698*/ 	.word	0x00000020


	//----- nvinfo : EIATTR_FRAME_SIZE
	.align		4
.L_311:
        /*069c*/ 	.byte	0x04, 0x11
        /*069e*/ 	.short	(.L_313 - .L_312)
	.align		4
.L_312:
        /*06a0*/ 	.word	index@(_ZN2at6native55_GLOBAL__N__de093ff9_22_ForeachBinaryOpList_cu_a911ec4325multi_tensor_apply_kernelINS1_18TensorListMetadataILi3EEENS1_24BinaryOpListAlphaFunctorIN3c108BFloat16ELi3ELi2ELi2EEEJSt10multipliesIfEfEEEvT_T0_DpT1_)
        /*06a4*/ 	.word	0x00000000


	//----- nvinfo : EIATTR_REGCOUNT
	.align		4
.L_313:
        /*06a8*/ 	.byte	0x04, 0x2f
        /*06aa*/ 	.short	(.L_315 - .L_314)
	.align		4
.L_314:
        /*06ac*/ 	.word	index@(_ZN2at6native55_GLOBAL__N__de093ff9_22_ForeachBinaryOpList_cu_a911ec4325multi_tensor_apply_kernelINS1_18TensorListMetadataILi3EEENS1_24BinaryOpListAlphaFunctorIN3c104HalfELi3ELi2ELi2EEEJSt10multipliesIfEfEEEvT_T0_DpT1_)
        /*06b0*/ 	.word	0x00000020


	//----- nvinfo : EIATTR_FRAME_SIZE
	.align		4
.L_315:
        /*06b4*/ 	.byte	0x04, 0x11
        /*06b6*/ 	.short	(.L_317 - .L_316)
	.align		4
.L_316:
        /*06b8*/ 	.word	index@(_ZN2at6native55_GLOBAL__N__de093ff9_22_ForeachBinaryOpList_cu_a911ec4325multi_tensor_apply_kernelINS1_18TensorListMetadataILi3EEENS1_24BinaryOpListAlphaFunctorIN3c104HalfELi3ELi2ELi2EEEJSt10multipliesIfEfEEEvT_T0_DpT1_)
        /*06bc*/ 	.word	0x00000000


	//----- nvinfo : EIATTR_REGCOUNT
	.align		4
.L_317:
        /*06c0*/ 	.byte	0x04, 0x2f
        /*06c2*/ 	.short	(.L_319 - .L_318)
	.align		4
.L_318:
        /*06c4*/ 	.word	index@(_ZN2at6native55_GLOBAL__N__de093ff9_22_ForeachBinaryOpList_cu_a911ec4325multi_tensor_apply_kernelINS1_18TensorListMetadataILi2EEENS1_24BinaryOpListAlphaFunctorIhLi2ELi2ELi0EEEJSt7dividesIhEhEEEvT_T0_DpT1_)
        /*06c8*/ 	.word	0x0000001f


	//----- nvinfo : EIATTR_FRAME_SIZE
	.align		4
.L_319:
        /*06cc*/ 	.byte	0x04, 0x11
        /*06ce*/ 	.short	(.L_321 - .L_320)
	.align		4
.L_320:
        /*06d0*/ 	.word	index@($__internal_13_$__cuda_sm20_div_u16)
        /*06d4*/ 	.word	0x00000000


	//----- nvinfo : EIATTR_FRAME_SIZE
	.align		4
.L_321:
        /*06d8*/ 	.byte	0x04, 0x11
        /*06da*/ 	.short	(.L_323 - .L_322)
	.align		4
.L_322:
        /*06dc*/ 	.word	index@(_ZN2at6native55_GLOBAL__N__de093ff9_22_ForeachBinaryOpList_cu_a911ec4325multi_tensor_apply_kernelINS1_18TensorListMetadataILi2EEENS1_24BinaryOpListAlphaFunctorIhLi2ELi2ELi0EEEJSt7dividesIhEhEEEvT_T0_DpT1_)
        /*06e0*/ 	.word	0x00000000


	//----- nvinfo : EIATTR_REGCOUNT
	.align		4
.L_323:
        /*06e4*/ 	.byte	0x04, 0x2f
        /*06e6*/ 	.short	(.L_325 - .L_324)
	.align		4
.L_324:
        /*06e8*/ 	.word	index@(_ZN2at6native55_GLOBAL__N__de093ff9_22_ForeachBinaryOpList_cu_a911ec4325multi_tensor_apply_kernelINS1_18TensorListMetadataILi2EEENS1_24BinaryOpListAlphaFunctorIaLi2ELi2ELi0EEEJSt7dividesIaEaEEEvT_T0_DpT1_)
        /*06ec*/ 	.word	0x00000020


	//----- nvinfo : EIATTR_FRAME_SIZE
	.align		4
.L_325:
        /*06f0*/ 	.byte	0x04, 0x11
        /*06f2*/ 	.short	(.L_327 - .L_326)
	.align		4
.L_326:
        /*06f4*/ 	.word	index@(_ZN2at6native55_GLOBAL__N__de093ff9_22_ForeachBinaryOpList_cu_a911ec4325multi_tensor_apply_kernelINS1_18TensorListMetadataILi2EEENS1_24BinaryOpListAlphaFunctorIaLi2ELi2ELi0EEEJSt7dividesIaEaEEEvT_T0_DpT1_)
        /*06f8*/ 	.word	0x00000000


	//----- nvinfo : EIATTR_REGCOUNT
	.align		4
.L_327:
        /*06fc*/ 	.byte	0x04, 0x2f
        /*06fe*/ 	.short	(.L_329 - .L_328)
	.align		4
.L_328:
        /*0700*/ 	.word	index@(_ZN2at6native55_GLOBAL__N__de093ff9_22_ForeachBinaryOpList_cu_a911ec4325multi_tensor_apply_kernelINS1_18TensorListMetadataILi2EEENS1_24BinaryOpListAlphaFunctorIiLi2ELi2ELi0EEEJSt7dividesIiEiEEEvT_T0_DpT1_)
        /*0704*/ 	.word	0x0000001f


	//----- nvinfo : EIATTR_FRAME_SIZE
	.align		4
.L_329:
        /*0708*/ 	.byte	0x04, 0x11
        /*070a*/ 	.short	(.L_331 - .L_330)
	.align		4
.L_330:
        /*070c*/ 	.word	index@(_ZN2at6native55_GLOBAL__N__de093ff9_22_ForeachBinaryOpList_cu_a911ec4325multi_tensor_apply_kernelINS1_18TensorListMetadataILi2EEENS1_24BinaryOpListAlphaFunctorIiLi2ELi2ELi0EEEJSt7dividesIiEiEEEvT_T0_DpT1_)
        /*0710*/ 	.word	0x00000000


	//----- nvinfo : EIATTR_REGCOUNT
	.align		4
.L_331:
        /*0714*/ 	.byte	0x04, 0x2f
        /*0716*/ 	.short	(.L_333 - .L_332)
	.align		4
.L_332:
        /*0718*/ 	.word	index@(_ZN2at6native55_GLOBAL__N__de093ff9_22_ForeachBinaryOpList_cu_a911ec4325multi_tensor_apply_kernelINS1_18TensorListMetadataILi2EEENS1_24BinaryOpListAlphaFunctorIlLi2ELi2ELi0EEEJSt7dividesIlElEEEvT_T0_DpT1_)
        /*071c*/ 	.word	0x00000027


	//----- nvinfo : EIATTR_FRAME_SIZE
	.align		4
.L_333:
        /*0720*/ 	.byte	0x04, 0x11
        /*0722*/ 	.short	(.L_335 - .L_334)
	.align		4
.L_334:
        /*0724*/ 	.word	index@($__internal_12_$__cuda_sm20_div_s64)
        /*0728*/ 	.word	0x00000000


	//----- nvinfo : EIATTR_FRAME_SIZE
	.align		4
.L_335:
        /*072c*/ 	.byte	0x04, 0x11
        /*072e*/ 	.short	(.L_337 - .L_336)
	.align		4
.L_336:
        /*0730*/ 	.word	index@(_ZN2at6native55_GLOBAL__N__de093ff9_22_ForeachBinaryOpList_cu_a911ec4325multi_tensor_apply_kernelINS1_18TensorListMetadataILi2EEENS1_24BinaryOpListAlphaFunctorIlLi2ELi2ELi0EEEJSt7dividesIlElEEEvT_T0_DpT1_)
        /*0734*/ 	.word	0x00000000


	//----- nvinfo : EIATTR_REGCOUNT
	.align		4
.L_337:
        /*0738*/ 	.byte	0x04, 0x2f
        /*073a*/ 	.short	(.L_339 - .L_338)
	.align		4
.L_338:
        /*073c*/ 	.word	index@(_ZN2at6native55_GLOBAL__N__de093ff9_22_ForeachBinaryOpList_cu_a911ec4325multi_tensor_apply_kernelINS1_18TensorListMetadataILi2EEENS1_24BinaryOpListAlphaFunctorIsLi2ELi2ELi0EEEJSt7dividesIsEsEEEvT_T0_DpT1_)
        /*0740*/ 	.word	0x00000020


	//----- nvinfo : EIATTR_FRAME_SIZE
	.align		4
.L_339:
        /*0744*/ 	.byte	0x04, 0x11
        /*0746*/ 	.short	(.L_341 - .L_340)
	.align		4
.L_340:
        /*0748*/ 	.word	index@(_ZN2at6native55_GLOBAL__N__de093ff9_22_ForeachBinaryOpList_cu_a911ec4325multi_tensor_apply_kernelINS1_18TensorListMetadataILi2EEENS1_24BinaryOpListAlphaFunctorIsLi2ELi2ELi0EEEJSt7dividesIsEsEEEvT_T0_DpT1_)
        /*074c*/ 	.word	0x00000000


	//----- nvinfo : EIATTR_REGCOUNT
	.align		4
.L_341:
        /*0750*/ 	.byte	0x04, 0x2f
        /*0752*/ 	.short	(.L_343 - .L_342)
	.align		4
.L_342:
        /*0754*/ 	.word	index@(_ZN2at6native55_GLOBAL__N__de093ff9_22_ForeachBinaryOpList_cu_a911ec4325multi_tensor_apply_kernelINS1_18TensorListMetadataILi2EEENS1_24BinaryOpListAlphaFunctorIdLi2ELi2ELi0EEEJSt7dividesIdEdEEEvT_T0_DpT1_)
        /*0758*/ 	.word	0x0000002f


	//----- nvinfo : EIATTR_FRAME_SIZE
	.align		4
.L_343:
        /*075c*/ 	.byte	0x04, 0x11
        /*075e*/ 	.short	(.L_345 - .L_344)
	.align		4
.L_344:
        /*0760*/ 	.word	index@($__internal_11_$__cuda_sm20_div_rn_f64_full)
        /*0764*/ 	.word	0x00000000


	//----- nvinfo : EIATTR_FRAME_SIZE
	.align		4
.L_345:
        /*0768*/ 	.byte	0x04, 0x11
        /*076a*/ 	.short	(.L_347 - .L_346)
	.align		4
.L_346:
        /*076c*/ 	.word	index@(_ZN2at6native55_GLOBAL__N__de093ff9_22_ForeachBinaryOpList_cu_a911ec4325multi_tensor_apply_kernelINS1_18TensorListMetadataILi2EEENS1_24BinaryOpListAlphaFunctorIdLi2ELi2ELi0EEEJSt7dividesIdEdEEEvT_T0_DpT1_)
        /*0770*/ 	.word	0x00000000


	//----- nvinfo : EIATTR_REGCOUNT
	.align		4
.L_347:
        /*0774*/ 	.byte	0x04, 0x2f
        /*0776*/ 	.short	(.L_349 - .L_348)
	.align		4
.L_348:
        /*0778*/ 	.word	index@(_ZN2at6native55_GLOBAL__N__de093ff9_22_ForeachBinaryOpList_cu_a911ec4325multi_tensor_apply_kernelINS1_18TensorListMetadataILi2EEENS1_24BinaryOpListAlphaFunctorIfLi2ELi2ELi0EEEJSt7dividesIfEfEEEvT_T0_DpT1_)
        /*077c*/ 	.word	0x00000020


	//----- nvinfo : EIATTR_FRAME_SIZE
	.align		4
.L_349:
        /*0780*/ 	.byte	0x04, 0x11
        /*0782*/ 	.short	(.L_351 - .L_350)
	.align		4
.L_350:
        /*0784*/ 	.word	index@(_ZN2at6native55_GLOBAL__N__de093ff9_22_ForeachBinaryOpList_cu_a911ec4325multi_tensor_apply_kernelINS1_18TensorListMetadataILi2EEENS1_24BinaryOpListAlphaFunctorIfLi2ELi2ELi0EEEJSt7dividesIfEfEEEvT_T0_DpT1_)
        /*0788*/ 	.word	0x00000000


	//----- nvinfo : EIATTR_REGCOUNT
	.align		4
.L_351:
        /*078c*/ 	.byte	0x04, 0x2f
        /*078e*/ 	.short	(.L_353 - .L_352)
	.align		4
.L_352:
        /*0790*/ 	.word	index@(_ZN2at6native55_GLOBAL__N__de093ff9_22_ForeachBinaryOpList_cu_a911ec4325multi_tensor_apply_kernelINS1_18TensorListMetadataILi2EEENS1_24BinaryOpListAlphaFunctorIN3c107complexIdEELi2ELi2ELi0EEEJSt7dividesIS8_ES8_EEEvT_T0_DpT1_)
        /*0794*/ 	.word	0x0000003e


	//----- nvinfo : EIATTR_FRAME_SIZE
	.align		4
.L_353:
        /*0798*/ 	.byte	0x04, 0x11
        /*079a*/ 	.short	(.L_355 - .L_354)
	.align		4
.L_354:
        /*079c*/ 	.word	index@($__internal_10_$__cuda_sm20_div_rn_f64_full)
        /*07a0*/ 	.word	0x00000000


	//----- nvinfo : EIATTR_FRAME_SIZE
	.align		4
.L_355:
        /*07a4*/ 	.byte	0x04, 0x11
        /*07a6*/ 	.short	(.L_357 - .L_356)
	.align		4
.L_356:
        /*07a8*/ 	.word	index@($__internal_9_$__cuda_sm20_dblrcp_rn_slowpath_v3)
        /*07ac*/ 	.word	0x00000000


	//----- nvinfo : EIATTR_FRAME_SIZE
	.align		4
.L_357:
        /*07b0*/ 	.byte	0x04, 0x11
        /*07b2*/ 	.short	(.L_359 - .L_358)
	.align		4
.L_358:
        /*07b4*/ 	.word	index@(_ZN2at6native55_GLOBAL__N__de093ff9_22_ForeachBinaryOpList_cu_a911ec4325multi_tensor_apply_kernelINS1_18TensorListMetadataILi2EEENS1_24BinaryOpListAlphaFunctorIN3c107complexIdEELi2ELi2ELi0EEEJSt7dividesIS8_ES8_EEEvT_T0_DpT1_)
        /*07b8*/ 	.word	0x00000000


	//----- nvinfo : EIATTR_REGCOUNT
	.align		4
.L_359:
        /*07bc*/ 	.byte	0x04, 0x2f
        /*07be*/ 	.short	(.L_361 - .L_360)
	.align		4
.L_360:
        /*07c0*/ 	.word	index@(_ZN2at6native55_GLOBAL__N__de093ff9_22_ForeachBinaryOpList_cu_a911ec4325multi_tensor_apply_kernelINS1_18TensorListMetadataILi2EEENS1_24BinaryOpListAlphaFunctorIN3c107complexIfEELi2ELi2ELi0EEEJSt7dividesIS8_ES8_EEEvT_T0_DpT1_)
        /*07c4*/ 	.word	0x00000020


	//----- nvinfo : EIATTR_FRAME_SIZE
	.align		4
.L_361:
        /*07c8*/ 	.byte	0x04, 0x11
        /*07ca*/ 	.short	(.L_363 - .L_362)
	.align		4
.L_362:
        /*07cc*/ 	.word	index@(_ZN2at6native55_GLOBAL__N__de093ff9_22_ForeachBinaryOpList_cu_a911ec4325multi_tensor_apply_kernelINS1_18TensorListMetadataILi2EEENS1_24BinaryOpListAlphaFunctorIN3c107complexIfEELi2ELi2ELi0EEEJSt7dividesIS8_ES8_EEEvT_T0_DpT1_)
        /*07d0*/ 	.word	0x00000000


	//----- nvinfo : EIATTR_REGCOUNT
	.align		4
.L_363:
        /*07d4*/ 	.byte	0x04, 0x2f
        /*07d6*/ 	.short	(.L_365 - .L_364)
	.align		4
.L_364:
        /*07d8*/ 	.word	index@(_ZN2at6native55_GLOBAL__N__de093ff9_22_ForeachBinaryOpList_cu_a911ec4325multi_tensor_apply_kernelINS1_18TensorListMetadataILi2EEENS1_24BinaryOpListAlphaFunctorIbLi2ELi2ELi0EEEJSt7dividesIbEbEEEvT_T0_DpT1_)
        /*07dc*/ 	.word	0x0000001a


	//----- nvinfo : EIATTR_FRAME_SIZE
	.align		4
.L_365:
        /*07e0*/ 	.byte	0x04, 0x11
        /*07e2*/ 	.short	(.L_367 - .L_366)
	.align		4
.L_366:
        /*07e4*/ 	.word	index@(_ZN2at6native55_GLOBAL__N__de093ff9_22_ForeachBinaryOpList_cu_a911ec4325multi_tensor_apply_kernelINS1_18TensorListMetadataILi2EEENS1_24BinaryOpListAlphaFunctorIbLi2ELi2ELi0EEEJSt7dividesIbEbEEEvT_T0_DpT1_)
        /*07e8*/ 	.word	0x00000000


	//----- nvinfo : EIATTR_REGCOUNT
	.align		4
.L_367:
        /*07ec*/ 	.byte	0x04, 0x2f
        /*07ee*/ 	.short	(.L_369 - .L_368)
	.align		4
.L_368:
        /*07f0*/ 	.word	index@(_ZN2at6native55_GLOBAL__N__de093ff9_22_ForeachBinaryOpList_cu_a911ec4325multi_tensor_apply_kernelINS1_18TensorListMetadataILi2EEENS1_24BinaryOpListAlphaFunctorIN3c108BFloat16ELi2ELi2ELi0EEEJSt7dividesIfEfEEEvT_T0_DpT1_)
        /*07f4*/ 	.word	0x00000020


	//----- nvinfo : EIATTR_FRAME_SIZE
	.align		4
.L_369:
        /*07f8*/ 	.byte	0x04, 0x11
        /*07fa*/ 	.short	(.L_371 - .L_370)
	.align		4
.L_370:
        /*07fc*/ 	.word	index@(_ZN2at6native55_GLOBAL__N__de093ff9_22_ForeachBinaryOpList_cu_a911ec4325multi_tensor_apply_kernelINS1_18TensorListMetadataILi2EEENS1_24BinaryOpListAlphaFunctorIN3c108BFloat16ELi2ELi2ELi0EEEJSt7dividesIfEfEEEvT_T0_DpT1_)
        /*0800*/ 	.word	0x00000000


	//----- nvinfo : EIATTR_REGCOUNT
	.align		4
.L_371:
        /*0804*/ 	.byte	0x04, 0x2f
        /*0806*/ 	.short	(.L_373 - .L_372)
	.align		4
.L_372:
        /*0808*/ 	.word	index@(_ZN2at6native55_GLOBAL__N__de093ff9_22_ForeachBinaryOpList_cu_a911ec4325multi_tensor_apply_kernelINS1_18TensorListMetadataILi2EEENS1_24BinaryOpListAlphaFunctorIN3c104HalfELi2ELi2ELi0EEEJSt7dividesIfEfEEEvT_T0_DpT1_)
        /*080c*/ 	.word	0x00000020


	//----- nvinfo : EIATTR_FRAME_SIZE
	.align		4
.L_373:
        /*0810*/ 	.byte	0x04, 0x11
        /*0812*/ 	.short	(.L_375 - .L_374)
	.align		4
.L_374:
        /*0814*/ 	.word	index@(_ZN2at6native55_GLOBAL__N__de093ff9_22_ForeachBinaryOpList_cu_a911ec4325multi_tensor_apply_kernelINS1_18TensorListMetadataILi2EEENS1_24BinaryOpListAlphaFunctorIN3c104HalfELi2ELi2ELi0EEEJSt7dividesIfEfEEEvT_T0_DpT1_)
        /*0818*/ 	.word	0x00000000


	//----- nvinfo : EIATTR_REGCOUNT
	.align		4
.L_375:
        /*081c*/ 	.byte	0x04, 0x2f
        /*081e*/ 	.short	(.L_377 - .L_376)
	.align		4
.L_376:
        /*0820*/ 	.word	index@(_ZN2at6native55_GLOBAL__N__de093ff9_22_ForeachBinaryOpList_cu_a911ec4325multi_tensor_apply_kernelINS1_18TensorListMetadataILi3EEENS1_24BinaryOpListAlphaFunctorIhLi3ELi2ELi2EEEJSt7dividesIhEhEEEvT_T0_DpT1_)
        /*0824*/ 	.word	0x0000001f


	//----- nvinfo : EIATTR_FRAME_SIZE
	.align		4
.L_377:
        /*0828*/ 	.byte	0x04, 0x11
        /*082a*/ 	.short	(.L_379 - .L_378)
	.align		4
.L_378:
        /*082c*/ 	.word	index@($__internal_8_$__cuda_sm20_div_u16)
        /*0830*/ 	.word	0x00000000


	//----- nvinfo : EIATTR_FRAME_SIZE
	.align		4
.L_379:
        /*0834*/ 	.byte	0x04, 0x11
        /*0836*/ 	.short	(.L_381 - .L_380)
	.align		4
.L_380:
        /*0838*/ 	.word	index@(_ZN2at6native55_GLOBAL__N__de093ff9_22_ForeachBinaryOpList_cu_a911ec4325multi_tensor_apply_kernelINS1_18TensorListMetadataILi3EEENS1_24BinaryOpListAlphaFunctorIhLi3ELi2ELi2EEEJSt7dividesIhEhEEEvT_T0_DpT1_)
        /*083c*/ 	.word	0x00000000


	//----- nvinfo : EIATTR_REGCOUNT
	.align		4
.L_381:
        /*0840*/ 	.byte	0x04, 0x2f
        /*0842*/ 	.short	(.L_383 - .L_382)
	.align		4
.L_382:
        /*0844*/ 	.word	index@(_ZN2at6native55_GLOBAL__N__de093ff9_22_ForeachBinaryOpList_cu_a911ec4325multi_tensor_apply_kernelINS1_18TensorListMetadataILi3EEENS1_24BinaryOpListAlphaFunctorIaLi3ELi2ELi2EEEJSt7dividesIaEaEEEvT_T0_DpT1_)
        /*0848*/ 	.word	0x00000020


	//----- nvinfo : EIATTR_FRAME_SIZE
	.align		4
.L_383:
        /*084c*/ 	.byte	0x04, 0x11
        /*084e*/ 	.short	(.L_385 - .L_384)
	.align		4
.L_384:
        /*0850*/ 	.word	index@(_ZN2at6native55_GLOBAL__N__de093ff9_22_ForeachBinaryOpList_cu_a911ec4325multi_tensor_apply_kernelINS1_18TensorListMetadataILi3EEENS1_24BinaryOpListAlphaFunctorIaLi3ELi2ELi2EEEJSt7dividesIaEaEEEvT_T0_DpT1_)
        /*0854*/ 	.word	0x00000000


	//----- nvinfo : EIATTR_REGCOUNT
	.align		4
.L_385:
        /*0858*/ 	.byte	0x04, 0x2f
        /*085a*/ 	.short	(.L_387 - .L_386)
	.align		4
.L_386:
        /*085c*/ 	.word	index@(_ZN2at6native55_GLOBAL__N__de093ff9_22_ForeachBinaryOpList_cu_a911ec4325multi_tensor_apply_kernelINS1_18TensorListMetadataILi3EEENS1_24BinaryOpListAlphaFunctorIiLi3ELi2ELi2EEEJSt7dividesIiEiEEEvT_T0_DpT1_)
        /*0860*/ 	.word	0x00000020


	//----- nvinfo : EIATTR_FRAME_SIZE
	.align		4
.L_387:
        /*0864*/ 	.byte	0x04, 0x11
        /*0866*/ 	.short	(.L_389 - .L_388)
	.align		4
.L_388:
        /*0868*/ 	.word	index@(_ZN2at6native55_GLOBAL__N__de093ff9_22_ForeachBinaryOpList_cu_a911ec4325multi_tensor_apply_kernelINS1_18TensorListMetadataILi3EEENS1_24BinaryOpListAlphaFunctorIiLi3ELi2ELi2EEEJSt7dividesIiEiEEEvT_T0_DpT1_)
        /*086c*/ 	.word	0x00000000


	//----- nvinfo : EIATTR_REGCOUNT
	.align		4
.L_389:
        /*0870*/ 	.byte	0x04, 0x2f
        /*0872*/ 	.short	(.L_391 - .L_390)
	.align		4
.L_390:
        /*0874*/ 	.word	index@(_ZN2at6native55_GLOBAL__N__de093ff9_22_ForeachBinaryOpList_cu_a911ec4325multi_tensor_apply_kernelINS1_18TensorListMetadataILi3EEENS1_24BinaryOpListAlphaFunctorIlLi3ELi2ELi2EEEJSt7dividesIlElEEEvT_T0_DpT1_)
        /*0878*/ 	.word	0x00000027


	//----- nvinfo : EIATTR_FRAME_SIZE
	.align		4
.L_391:
        /*087c*/ 	.byte	0x04, 0x11
        /*087e*/ 	.short	(.L_393 - .L_392)
	.align		4
.L_392:
        /*0880*/ 	.word	index@($__internal_7_$__cuda_sm20_div_s64)
        /*0884*/ 	.word	0x00000000


	//----- nvinfo : EIATTR_FRAME_SIZE
	.align		4
.L_393:
        /*0888*/ 	.byte	0x04, 0x11
        /*088a*/ 	.short	(.L_395 - .L_394)
	.align		4
.L_394:
        /*088c*/ 	.word	index@(_ZN2at6native55_GLOBAL__N__de093ff9_22_ForeachBinaryOpList_cu_a911ec4325multi_tensor_apply_kernelINS1_18TensorListMetadataILi3EEENS1_24BinaryOpListAlphaFunctorIlLi3ELi2ELi2EEEJSt7dividesIlElEEEvT_T0_DpT1_)
        /*0890*/ 	.word	0x00000000


	//----- nvinfo : EIATTR_REGCOUNT
	.align		4
.L_395:
        /*0894*/ 	.byte	0x04, 0x2f
        /*0896*/ 	.short	(.L_397 - .L_396)
	.align		4
.L_396:
        /*0898*/ 	.word	index@(_ZN2at6native55_GLOBAL__N__de093ff9_22_ForeachBinaryOpList_cu_a911ec4325multi_tensor_apply_kernelINS1_18TensorListMetadataILi3EEENS1_24BinaryOpListAlphaFunctorIsLi3ELi2ELi2EEEJSt7dividesIsEsEEEvT_T0_DpT1_)
        /*089c*/ 	.word	0x00000020


	//----- nvinfo : EIATTR_FRAME_SIZE
	.align		4
.L_397:
        /*08a0*/ 	.byte	0x04, 0x11
        /*08a2*/ 	.short	(.L_399 - .L_398)
	.align		4
.L_398:
        /*08a4*/ 	.word	index@(_ZN2at6native55_GLOBAL__N__de093ff9_22_ForeachBinaryOpList_cu_a911ec4325multi_tensor_apply_kernelINS1_18TensorListMetadataILi3EEENS1_24BinaryOpListAlphaFunctorIsLi3ELi2ELi2EEEJSt7dividesIsEsEEEvT_T0_DpT1_)
        /*08a8*/ 	.word	0x00000000


	//----- nvinfo : EIATTR_REGCOUNT
	.align		4
.L_399:
        /*08ac*/ 	.byte	0x04, 0x2f
        /*08ae*/ 	.short	(.L_401 - .L_400)
	.align		4
.L_400:
        /*08b0*/ 	.word	index@(_ZN2at6native55_GLOBAL__N__de093ff9_22_ForeachBinaryOpList_cu_a911ec4325multi_tensor_apply_kernelINS1_18TensorListMetadataILi3EEENS1_24BinaryOpListAlphaFunctorIdLi3ELi2ELi2EEEJSt7dividesIdEdEEEvT_T0_DpT1_)
        /*08b4*/ 	.word	0x0000002f


	//----- nvinfo : EIATTR_FRAME_SIZE
	.align		4
.L_401:
        /*08b8*/ 	.byte	0x04, 0x11
        /*08ba*/ 	.short	(.L_403 - .L_402)
	.align		4
.L_402:
        /*08bc*/ 	.word	index@($__internal_6_$__cuda_sm20_div_rn_f64_full)
        /*08c0*/ 	.word	0x00000000


	//----- nvinfo : EIATTR_FRAME_SIZE
	.align		4
.L_403:
        /*08c4*/ 	.byte	0x04, 0x11
        /*08c6*/ 	.short	(.L_405 - .L_404)
	.align		4
.L_404:
        /*08c8*/ 	.word	index@(_ZN2at6native55_GLOBAL__N__de093ff9_22_ForeachBinaryOpList_cu_a911ec4325multi_tensor_apply_kernelINS1_18TensorListMetadataILi3EEENS1_24BinaryOpListAlphaFunctorIdLi3ELi2ELi2EEEJSt7dividesIdEdEEEvT_T0_DpT1_)
        /*08cc*/ 	.word	0x00000000


	//----- nvinfo : EIATTR_REGCOUNT
	.align		4
.L_405:
        /*08d0*/ 	.byte	0x04, 0x2f
        /*08d2*/ 	.short	(.L_407 - .L_406)
	.align		4
.L_406:
        /*08d4*/ 	.word	index@(_ZN2at6native55_GLOBAL__N__de093ff9_22_ForeachBinaryOpList_cu_a911ec4325multi_tensor_apply_kernelINS1_18TensorListMetadataILi3EEENS1_24BinaryOpListAlphaFunctorIfLi3ELi2ELi2EEEJSt7dividesIfEfEEEvT_T0_DpT1_)
        /*08d8*/ 	.word	0x0000001f


	//----- nvinfo : EIATTR_FRAME_SIZE
	.align		4
.L_407:
        /*08dc*/ 	.byte	0x04, 0x11
        /*08de*/ 	.short	(.L_409 - .L_408)
	.align		4
.L_408:
        /*08e0*/ 	.word	index@(_ZN2at6native55_GLOBAL__N__de093ff9_22_ForeachBinaryOpList_cu_a911ec4325multi_tensor_apply_kernelINS1_18TensorListMetadataILi3EEENS1_24BinaryOpListAlphaFunctorIfLi3ELi2ELi2EEEJSt7dividesIfEfEEEvT_T0_DpT1_)
        /*08e4*/ 	.word	0x00000000


	//----- nvinfo : EIATTR_REGCOUNT
	.align		4
.L_409:
        /*08e8*/ 	.byte	0x04, 0x2f
        /*08ea*/ 	.short	(.L_411 - .L_410)
	.align		4
.L_410:
        /*08ec*/ 	.word	index@(_ZN2at6native55_GLOBAL__N__de093ff9_22_ForeachBinaryOpList_cu_a911ec4325multi_tensor_apply_kernelINS1_18TensorListMetadataILi3EEENS1_24BinaryOpListAlphaFunctorIN3c107complexIdEELi3ELi2ELi2EEEJSt7dividesIS8_ES8_EEEvT_T0_DpT1_)
        /*08f0*/ 	.word	0x0000003e


	//----- nvinfo : EIATTR_FRAME_SIZE
	.align		4
.L_411:
        /*08f4*/ 	.byte	0x04, 0x11
        /*08f6*/ 	.short	(.L_413 - .L_412)
	.align		4
.L_412:
        /*08f8*/ 	.word	index@($__internal_5_$__cuda_sm20_div_rn_f64_full)
        /*08fc*/ 	.word	0x00000000


	//----- nvinfo : EIATTR_FRAME_SIZE
	.align		4
.L_413:
        /*0900*/ 	.byte	0x04, 0x11
        /*0902*/ 	.short	(.L_415 - .L_414)
	.align		4
.L_414:
        /*0904*/ 	.word	index@($__internal_4_$__cuda_sm20_dblrcp_rn_slowpath_v3)
        /*0908*/ 	.word	0x00000000


	//----- nvinfo : EIATTR_FRAME_SIZE
	.align		4
.L_415:
        /*090c*/ 	.byte	0x04, 0x11
        /*090e*/ 	.short	(.L_417 - .L_416)
	.align		4
.L_416:
        /*0910*/ 	.word	index@(_ZN2at6native55_GLOBAL__N__de093ff9_22_ForeachBinaryOpList_cu_a911ec4325multi_tensor_apply_kernelINS1_18TensorListMetadataILi3EEENS1_24BinaryOpListAlphaFunctorIN3c107complexIdEELi3ELi2ELi2EEEJSt7dividesIS8_ES8_EEEvT_T0_DpT1_)
        /*0914*/ 	.word	0x00000000


	//----- nvinfo : EIATTR_REGCOUNT
	.align		4
.L_417:
        /*0918*/ 	.byte	0x04, 0x2f
        /*091a*/ 	.short	(.L_419 - .L_418)
	.align		4
.L_418:
        /*091c*/ 	.word	index@(_ZN2at6native55_GLOBAL__N__de093ff9_22_ForeachBinaryOpList_cu_a911ec4325multi_tensor_apply_kernelINS1_18TensorListMetadataILi3EEENS1_24BinaryOpListAlphaFunctorIN3c107complexIfEELi3ELi2ELi2EEEJSt7dividesIS8_ES8_EEEvT_T0_DpT1_)
        /*0920*/ 	.word	0x00000020


	//----- nvinfo : EIATTR_FRAME_SIZE
	.align		4
.L_419:
        /*0924*/ 	.byte	0x04, 0x11
        /*0926*/ 	.short	(.L_421 - .L_420)
	.align		4
.L_420:
        /*0928*/ 	.word	index@(_ZN2at6native55_GLOBAL__N__de093ff9_22_ForeachBinaryOpList_cu_a911ec4325multi_tensor_apply_kernelINS1_18TensorListMetadataILi3EEENS1_24BinaryOpListAlphaFunctorIN3c107complexIfEELi3ELi2ELi2EEEJSt7dividesIS8_ES8_EEEvT_T0_DpT1_)
        /*092c*/ 	.word	0x00000000


	//----- nvinfo : EIATTR_REGCOUNT
	.align		4
.L_421:
        /*0930*/ 	.byte	0x04, 0x2f
        /*0932*/ 	.short	(.L_423 - .L_422)
	.align		4
.L_422:
        /*0934*/ 	.word	index@(_ZN2at6native55_GLOBAL__N__de093ff9_22_ForeachBinaryOpList_cu_a911ec4325multi_tensor_apply_kernelINS1_18TensorListMetadataILi3EEENS1_24BinaryOpListAlphaFunctorIbLi3ELi2ELi2EEEJSt7dividesIbEbEEEvT_T0_DpT1_)
        /*0938*/ 	.word	0x00000020


	//----- nvinfo : EIATTR_FRAME_SIZE
	.align		4
.L_423:
        /*093c*/ 	.byte	0x04, 0x11
        /*093e*/ 	.short	(.L_425 - .L_424)
	.align		4
.L_424:
        /*0940*/ 	.word	index@(_ZN2at6native55_GLOBAL__N__de093ff9_22_ForeachBinaryOpList_cu_a911ec4325multi_tensor_apply_kernelINS1_18TensorListMetadataILi3EEENS1_24BinaryOpListAlphaFunctorIbLi3ELi2ELi2EEEJSt7dividesIbEbEEEvT_T0_DpT1_)
        /*0944*/ 	.word	0x00000000


	//----- nvinfo : EIATTR_REGCOUNT
	.align		4
.L_425:
        /*0948*/ 	.byte	0x04, 0x2f
        /*094a*/ 	.short	(.L_427 - .L_426)
	.align		4
.L_426:
        /*094c*/ 	.word	index@(_ZN2at6native55_GLOBAL__N__de093ff9_22_ForeachBinaryOpList_cu_a911ec4325multi_tensor_apply_kernelINS1_18TensorListMetadataILi3EEENS1_24BinaryOpListAlphaFunctorIN3c108BFloat16ELi3ELi2ELi2EEEJSt7dividesIfEfEEEvT_T0_DpT1_)
        /*0950*/ 	.word	0x00000020


	//----- nvinfo : EIATTR_FRAME_SIZE
	.align		4
.L_427:
        /*0954*/ 	.byte	0x04, 0x11
        /*0956*/ 	.short	(.L_429 - .L_428)
	.align		4
.L_428:
        /*0958*/ 	.word	index@(_ZN2at6native55_GLOBAL__N__de093ff9_22_ForeachBinaryOpList_cu_a911ec4325multi_tensor_apply_kernelINS1_18TensorListMetadataILi3EEENS1_24BinaryOpListAlphaFunctorIN3c108BFloat16ELi3ELi2ELi2EEEJSt7dividesIfEfEEEvT_T0_DpT1_)
        /*095c*/ 	.word	0x00000000


	//----- nvinfo : EIATTR_REGCOUNT
	.align		4
.L_429:
        /*0960*/ 	.byte	0x04, 0x2f
        /*0962*/ 	.short	(.L_431 - .L_430)
	.align		4
.L_430:
        /*0964*/ 	.word	index@(_ZN2at6native55_GLOBAL__N__de093ff9_22_ForeachBinaryOpList_cu_a911ec4325multi_tensor_apply_kernelINS1_18TensorListMetadataILi3EEENS1_24BinaryOpListAlphaFunctorIN3c104HalfELi3ELi2ELi2EEEJSt7dividesIfEfEEEvT_T0_DpT1_)
        /*0968*/ 	.word	0x00000020


	//----- nvinfo : EIATTR_FRAME_SIZE
	.align		4
.L_431:
        /*096c*/ 	.byte	0x04, 0x11
        /*096e*/ 	.short	(.L_433 - .L_432)
	.align		4
.L_432:
        /*0970*/ 	.word	index@(_ZN2at6native55_GLOBAL__N__de093ff9_22_ForeachBinaryOpList_cu_a911ec4325multi_tensor_apply_kernelINS1_18TensorListMetadataILi3EEENS1_24BinaryOpListAlphaFunctorIN3c104HalfELi3ELi2ELi2EEEJSt7dividesIfEfEEEvT_T0_DpT1_)
        /*0974*/ 	.word	0x00000000


	//----- nvinfo : EIATTR_REGCOUNT
	.align		4
.L_433:
        /*0978*/ 	.byte	0x04, 0x2f
        /*097a*/ 	.short	(.L_435 - .L_434)
	.align		4
.L_434:
        /*097c*/ 	.word	index@(_ZN2at6native55_GLOBAL__N__de093ff9_22_ForeachBinaryOpList_cu_a911ec4325multi_tensor_apply_kernelINS1_18TensorListMetadataILi2EEENS1_24BinaryOpListAlphaFunctorIhLi2ELi2ELi0EEEJNS0_7minimumIhEEhEEEvT_T0_DpT1_)
        /*0980*/ 	.word	0x00000020


	//----- nvinfo : EIATTR_FRAME_SIZE
	.align		4
.L_435:
        /*0984*/ 	.byte	0x04, 0x11
        /*0986*/ 	.short	(.L_437 - .L_436)
	.align		4
.L_436:
        /*0988*/ 	.word	index@(_ZN2at6native55_GLOBAL__N__de093ff9_22_ForeachBinaryOpList_cu_a911ec4325multi_tensor_apply_kernelINS1_18TensorListMetadataILi2EEENS1_24BinaryOpListAlphaFunctorIhLi2ELi2ELi0EEEJNS0_7minimumIhEEhEEEvT_T0_DpT1_)
        /*098c*/ 	.word	0x00000000


	//----- nvinfo : EIATTR_REGCOUNT
	.align		4
.L_437:
        /*0990*/ 	.byte	0x04, 0x2f
        /*0992*/ 	.short	(.L_439 - .L_438)
	.align		4
.L_438:
        /*0994*/ 	.word	index@(_ZN2at6native55_GLOBAL__N__de093ff9_22_ForeachBinaryOpList_cu_a911ec4325multi_tensor_apply_kernelINS1_18TensorListMetadataILi2EEENS1_24BinaryOpListAlphaFunctorIaLi2ELi2ELi0EEEJNS0_7minimumIaEEaEEEvT_T0_DpT1_)
        /*0998*/ 	.word	0x00000020


	//----- nvinfo : EIATTR_FRAME_SIZE
	.align		4
.L_439:
        /*099c*/ 	.byte	0x04, 0x11
        /*099e*/ 	.short	(.L_441 - .L_440)
	.align		4
.L_440:
        /*09a0*/ 	.word	index@(_ZN2at6native55_GLOBAL__N__de093ff9_22_ForeachBinaryOpList_cu_a911ec4325multi_tensor_apply_kernelINS1_18TensorListMetadataILi2EEENS1_24BinaryOpListAlphaFunctorIaLi2ELi2ELi0EEEJNS0_7minimumIaEEaEEEvT_T0_DpT1_)
        /*09a4*/ 	.word	0x00000000


	//----- nvinfo : EIATTR_REGCOUNT
	.align		4
.L_441:
        /*09a8*/ 	.byte	0x04, 0x2f
        /*09aa*/ 	.short	(.L_443 - .L_442)
	.align		4
.L_442:
        /*09ac*/ 	.word	index@(_ZN2at6native55_GLOBAL__N__de093ff9_22_ForeachBinaryOpList_cu_a911ec4325multi_tensor_apply_kernelINS1_18TensorListMetadataILi2EEENS1_24BinaryOpListAlphaFunctorIiLi2ELi2ELi0EEEJNS0_7minimumIiEEiEEEvT_T0_DpT1_)
        /*09b0*/ 	.word	0x00000020


	//----- nvinfo : EIATTR_FRAME_SIZE
	.align		4
.L_443:
        /*09b4*/ 	.byte	0x04, 0x11
        /*09b6*/ 	.short	(.L_445 - .L_444)
	.align		4
.L_444:
        /*09b8*/ 	.word	index@(_ZN2at6native55_GLOBAL__N__de093ff9_22_ForeachBinaryOpList_cu_a911ec4325multi_tensor_apply_kernelINS1_18TensorListMetadataILi2EEENS1_24BinaryOpListAlphaFunctorIiLi2ELi2ELi0EEEJNS0_7minimumIiEEiEEEvT_T0_DpT1_)
        /*09bc*/ 	.word	0x00000000


	//----- nvinfo : EIATTR_REGCOUNT
	.align		4
.L_445:
        /*09c0*/ 	.byte	0x04, 0x2f
        /*09c2*/ 	.short	(.L_447 - .L_446)
	.align		4
.L_446:
        /*09c4*/ 	.word	index@(_ZN2at6native55_GLOBAL__N__de093ff9_22_ForeachBinaryOpList_cu_a911ec4325multi_tensor_apply_kernelINS1_18TensorListMetadataILi2EEENS1_24BinaryOpListAlphaFunctorIlLi2ELi2ELi0EEEJNS0_7minimumIlEElEEEvT_T0_DpT1_)
        /*09c8*/ 	.word	0x00000020


	//----- nvinfo : EIATTR_FRAME_SIZE
	.align		4
.L_447:
        /*09cc*/ 	.byte	0x04, 0x11
        /*09ce*/ 	.short	(.L_449 - .L_448)
	.align		4
.L_448:
        /*09d0*/ 	.word	index@(_ZN2at6native55_GLOBAL__N__de093ff9_22_ForeachBinaryOpList_cu_a911ec4325multi_tensor_apply_kernelINS1_18TensorListMetadataILi2EEENS1_24BinaryOpListAlphaFunctorIlLi2ELi2ELi0EEEJNS0_7minimumIlEElEEEvT_T0_DpT1_)
        /*09d4*/ 	.word	0x00000000


	//----- nvinfo : EIATTR_REGCOUNT
	.align		4
.L_449:
        /*09d8*/ 	.byte	0x04, 0x2f
        /*09da*/ 	.short	(.L_451 - .L_450)
	.align		4
.L_450:
        /*09dc*/ 	.word	index@(_ZN2at6native55_GLOBAL__N__de093ff9_22_ForeachBinaryOpList_cu_a911ec4325multi_tensor_apply_kernelINS1_18TensorListMetadataILi2EEENS1_24BinaryOpListAlphaFunctorIsLi2ELi2ELi0EEEJNS0_7minimumIsEEsEEEvT_T0_DpT1_)
        /*09e0*/ 	.word	0x00000020


	//----- nvinfo : EIATTR_FRAME_SIZE
	.align		4
.L_451:
        /*09e4*/ 	.byte	0x04, 0x11
        /*09e6*/ 	.short	(.L_453 - .L_452)
	.align		4
.L_452:
        /*09e8*/ 	.word	index@(_ZN2at6native55_GLOBAL__N__de093ff9_22_ForeachBinaryOpList_cu_a911ec4325multi_tensor_apply_kernelINS1_18TensorListMetadataILi2EEENS1_24BinaryOpListAlphaFunctorIsLi2ELi2ELi0EEEJNS0_7minimumIsEEsEEEvT_T0_DpT1_)
        /*09ec*/ 	.word	0x00000000


	//----- nvinfo : EIATTR_REGCOUNT
	.align		4
.L_453:
        /*09f0*/ 	.byte	0x04, 0x2f
        /*09f2*/ 	.short	(.L_455 - .L_454)
	.align		4
.L_454:
        /*09f4*/ 	.word	index@(_ZN2at6native55_GLOBAL__N__de093ff9_22_ForeachBinaryOpList_cu_a911ec4325multi_tensor_apply_kernelINS1_18TensorListMetadataILi2EEENS1_24BinaryOpListAlphaFunctorIdLi2ELi2ELi0EEEJNS0_7minimumIdEEdEEEvT_T0_DpT1_)
        /*09f8*/ 	.word	0x00000020


	//----- nvinfo : EIATTR_FRAME_SIZE
	.align		4
.L_455:
        /*09fc*/ 	.byte	0x04, 0x11
        /*09fe*/ 	.short	(.L_457 - .L_456)
	.align		4
.L_456:
        /*0a00*/ 	.word	index@(_ZN2at6native55_GLOBAL__N__de093ff9_22_ForeachBinaryOpList_cu_a911ec4325multi_tensor_apply_kernelINS1_18TensorListMetadataILi2EEENS1_24BinaryOpListAlphaFunctorIdLi2ELi2ELi0EEEJNS0_7minimumIdEEdEEEvT_T0_DpT1_)
        /*0a04*/ 	.word	0x00000000


	//----- nvinfo : EIATTR_REGCOUNT
	.align		4
.L_457:
        /*0a08*/ 	.byte	0x04, 0x2f
        /*0a0a*/ 	.short	(.L_459 - .L_458)
	.align		4
.L_458:
        /*0a0c*/ 	.word	index@(_ZN2at6native55_GLOBAL__N__de093ff9_22_ForeachBinaryOpList_cu_a911ec4325multi_tensor_apply_kernelINS1_18TensorListMetadataILi2EEENS1_24BinaryOpListAlphaFunctorIfLi2ELi2ELi0EEEJNS0_7minimumIfEEfEEEvT_T0_DpT1_)
        /*0a10*/ 	.word	0x0000001f


	//----- nvinfo : EIATTR_FRAME_SIZE
	.align		4
.L_459:
        /*0a14*/ 	.byte	0x04, 0x11
        /*0a16*/ 	.short	(.L_461 - .L_460)
	.align		4
.L_460:
        /*0a18*/ 	.word	index@(_ZN2at6native55_GLOBAL__N__de093ff9_22_ForeachBinaryOpList_cu_a911ec4325multi_tensor_apply_kernelINS1_18TensorListMetadataILi2EEENS1_24BinaryOpListAlphaFunctorIfLi2ELi2ELi0EEEJNS0_7minimumIfEEfEEEvT_T0_DpT1_)
        /*0a1c*/ 	.word	0x00000000


	//----- nvinfo : EIATTR_REGCOUNT
	.align		4
.L_461:
        /*0a20*/ 	.byte	0x04, 0x2f
        /*0a22*/ 	.short	(.L_463 - .L_462)
	.align		4
.L_462:
        /*0a24*/ 	.word	index@(_ZN2at6native55_GLOBAL__N__de093ff9_22_ForeachBinaryOpList_cu_a911ec4325multi_tensor_apply_kernelINS1_18TensorListMetadataILi2EEENS1_24BinaryOpListAlphaFunctorIN3c108BFloat16ELi2ELi2ELi0EEEJNS0_7minimumIfEEfEEEvT_T0_DpT1_)
        /*0a28*/ 	.word	0x00000020


	//----- nvinfo : EIATTR_FRAME_SIZE
	.align		4
.L_463:
        /*0a2c*/ 	.byte	0x04, 0x11
        /*0a2e*/ 	.short	(.L_465 - .L_464)
	.align		4
.L_464:
        /*0a30*/ 	.word	index@(_ZN2at6native55_GLOBAL__N__de093ff9_22_ForeachBinaryOpList_cu_a911ec4325multi_tensor_apply_kernelINS1_18TensorListMetadataILi2EEENS1_24BinaryOpListAlphaFunctorIN3c108BFloat16ELi2ELi2ELi0EEEJNS0_7minimumIfEEfEEEvT_T0_DpT1_)
        /*0a34*/ 	.word	0x00000000


	//----- nvinfo : EIATTR_REGCOUNT
	.align		4
.L_465:
        /*0a38*/ 	.byte	0x04, 0x2f
        /*0a3a*/ 	.short	(.L_467 - .L_466)
	.align		4
.L_466:
        /*0a3c*/ 	.word	index@(_ZN2at6native55_GLOBAL__N__de093ff9_22_ForeachBinaryOpList_cu_a911ec4325multi_tensor_apply_kernelINS1_18TensorListMetadataILi2EEENS1_24BinaryOpListAlphaFunctorIN3c104HalfELi2ELi2ELi0EEEJNS0_7minimumIfEEfEEEvT_T0_DpT1_)
        /*0a40*/ 	.word	0x00000020


	//----- nvinfo : EIATTR_FRAME_SIZE
	.align		4
.L_467:
        /*0a44*/ 	.byte	0x04, 0x11
        /*0a46*/ 	.short	(.L_469 - .L_468)
	.align		4
.L_468:
        /*0a48*/ 	.word	index@(_ZN2at6native55_GLOBAL__N__de093ff9_22_ForeachBinaryOpList_cu_a911ec4325multi_tensor_apply_kernelINS1_18TensorListMetadataILi2EEENS1_24BinaryOpListAlphaFunctorIN3c104HalfELi2ELi2ELi0EEEJNS0_7minimumIfEEfEEEvT_T0_DpT1_)
        /*0a4c*/ 	.word	0x00000000


	//----- nvinfo : EIATTR_REGCOUNT
	.align		4
.L_469:
        /*0a50*/ 	.byte	0x04, 0x2f
        /*0a52*/ 	.short	(.L_471 - .L_470)
	.align		4
.L_470:
        /*0a54*/ 	.word	index@(_ZN2at6native55_GLOBAL__N__de093ff9_22_ForeachBinaryOpList_cu_a911ec4325multi_tensor_apply_kernelINS1_18TensorListMetadataILi3EEENS1_24BinaryOpListAlphaFunctorIhLi3ELi2ELi2EEEJNS0_7minimumIhEEhEEEvT_T0_DpT1_)
        /*0a58*/ 	.word	0x00000020


	//----- nvinfo : EIATTR_FRAME_SIZE
	.align		4
.L_471:
        /*0a5c*/ 	.byte	0x04, 0x11
        /*0a5e*/ 	.short	(.L_473 - .L_472)
	.align		4
.L_472:
        /*0a60*/ 	.word	index@(_ZN2at6native55_GLOBAL__N__de093ff9_22_ForeachBinaryOpList_cu_a911ec4325multi_tensor_apply_kernelINS1_18TensorListMetadataILi3EEENS1_24BinaryOpListAlphaFunctorIhLi3ELi2ELi2EEEJNS0_7minimumIhEEhEEEvT_T0_DpT1_)
        /*0a64*/ 	.word	0x00000000


	//----- nvinfo : EIATTR_REGCOUNT
	.align		4
.L_473:
        /*0a68*/ 	.byte	0x04, 0x2f
        /*0a6a*/ 	.short	(.L_475 - .L_474)
	.align		4
.L_474:
        /*0a6c*/ 	.word	index@(_ZN2at6native55_GLOBAL__N__de093ff9_22_ForeachBinaryOpList_cu_a911ec4325multi_tensor_apply_kernelINS1_18TensorListMetadataILi3EEENS1_24BinaryOpListAlphaFunctorIaLi3ELi2ELi2EEEJNS0_7minimumIaEEaEEEvT_T0_DpT1_)
        /*0a70*/ 	.word	0x00000020


	//----- nvinfo : EIATTR_FRAME_SIZE
	.align		4
.L_475:
        /*0a74*/ 	.byte	0x04, 0x11
        /*0a76*/ 	.short	(.L_477 - .L_476)
	.align		4
.L_476:
        /*0a78*/ 	.word	index@(_ZN2at6native55_GLOBAL__N__de093ff9_22_ForeachBinaryOpList_cu_a911ec4325multi_tensor_apply_kernelINS1_18TensorListMetadataILi3EEENS1_24BinaryOpListAlphaFunctorIaLi3ELi2ELi2EEEJNS0_7minimumIaEEaEEEvT_T0_DpT1_)
        /*0a7c*/ 	.word	0x00000000


	//----- nvinfo : EIATTR_REGCOUNT
	.align		4
.L_477:
        /*0a80*/ 	.byte	0x04, 0x2f
        /*0a82*/ 	.short	(.L_479 - .L_478)
	.align		4
.L_478:
        /*0a84*/ 	.word	index@(_ZN2at6native55_GLOBAL__N__de093ff9_22_ForeachBinaryOpList_cu_a911ec4325multi_tensor_apply_kernelINS1_18TensorListMetadataILi3EEENS1_24BinaryOpListAlphaFunctorIiLi3ELi2ELi2EEEJNS0_7minimumIiEEiEEEvT_T0_DpT1_)
        /*0a88*/ 	.word	0x00000020


	//----- nvinfo : EIATTR_FRAME_SIZE
	.align		4
.L_479:
        /*0a8c*/ 	.byte	0x04, 0x11
        /*0a8e*/ 	.short	(.L_481 - .L_480)
	.align		4
.L_480:
        /*0a90*/ 	.word	index@(_ZN2at6native55_GLOBAL__N__de093ff9_22_ForeachBinaryOpList_cu_a911ec4325multi_tensor_apply_kernelINS1_18TensorListMetadataILi3EEENS1_24BinaryOpListAlphaFunctorIiLi3ELi2ELi2EEEJNS0_7minimumIiEEiEEEvT_T0_DpT1_)
        /*0a94*/ 	.word	0x00000000


	//----- nvinfo : EIATTR_REGCOUNT
	.align		4
.L_481:
        /*0a98*/ 	.byte	0x04, 0x2f
        /*0a9a*/ 	.short	(.L_483 - .L_482)
	.align		4
.L_482:
        /*0a9c*/ 	.word	index@(_ZN2at6native55_GLOBAL__N__de093ff9_22_ForeachBinaryOpList_cu_a911ec4325multi_tensor_apply_kernelINS1_18TensorListMetadataILi3EEENS1_24BinaryOpListAlphaFunctorIlLi3ELi2ELi2EEEJNS0_7minimumIlEElEEEvT_T0_DpT1_)
        /*0aa0*/ 	.word	0x00000020


	//----- nvinfo : EIATTR_FRAME_SIZE
	.align		4
.L_483:
        /*0aa4*/ 	.byte	0x04, 0x11
        /*0aa6*/ 	.short	(.L_485 - .L_484)
	.align		4
.L_484:
        /*0aa8*/ 	.word	index@(_ZN2at6native55_GLOBAL__N__de093ff9_22_ForeachBinaryOpList_cu_a911ec4325multi_tensor_apply_kernelINS1_18TensorListMetadataILi3EEENS1_24BinaryOpListAlphaFunctorIlLi3ELi2ELi2EEEJNS0_7minimumIlEElEEEvT_T0_DpT1_)
        /*0aac*/ 	.word	0x00000000


	//----- nvinfo : EIATTR_REGCOUNT
	.align		4
.L_485:
        /*0ab0*/ 	.byte	0x04, 0x2f
        /*0ab2*/ 	.short	(.L_487 - .L_486)
	.align		4
.L_486:
        /*0ab4*/ 	.word	index@(_ZN2at6native55_GLOBAL__N__de093ff9_22_ForeachBinaryOpList_cu_a911ec4325multi_tensor_apply_kernelINS1_18TensorListMetadataILi3EEENS1_24BinaryOpListAlphaFunctorIsLi3ELi2ELi2EEEJNS0_7minimumIsEEsEEEvT_T0_DpT1_)
        /*0ab8*/ 	.word	0x00000020


	//----- nvinfo : EIATTR_FRAME_SIZE
	.align		4
.L_487:
        /*0abc*/ 	.byte	0x04, 0x11
        /*0abe*/ 	.short	(.L_489 - .L_488)
	.align		4
.L_488:
        /*0ac0*/ 	.word	index@(_ZN2at6native55_GLOBAL__N__de093ff9_22_ForeachBinaryOpList_cu_a911ec4325multi_tensor_apply_kernelINS1_18TensorListMetadataILi3EEENS1_24BinaryOpListAlphaFunctorIsLi3ELi2ELi2EEEJNS0_7minimumIsEEsEEEvT_T0_DpT1_)
        /*0ac4*/ 	.word	0x00000000


	//----- nvinfo : EIATTR_REGCOUNT
	.align		4
.L_489:
        /*0ac8*/ 	.byte	0x04, 0x2f
        /*0aca*/ 	.short	(.L_491 - .L_490)
	.align		4
.L_490:
        /*0acc*/ 	.word	index@(_ZN2at6native55_GLOBAL__N__de093ff9_22_ForeachBinaryOpList_cu_a911ec4325multi_tensor_apply_kernelINS1_18TensorListMetadataILi3EEENS1_24BinaryOpListAlphaFunctorIdLi3ELi2ELi2EEEJNS0_7minimumIdEEdEEEvT_T0_DpT1_)
        /*0ad0*/ 	.word	0x00000020


	//----- nvinfo : EIATTR_FRAME_SIZE
	.align		4
.L_491:
        /*0ad4*/ 	.byte	0x04, 0x11
        /*0ad6*/ 	.short	(.L_493 - .L_492)
	.align		4
.L_492:
        /*0ad8*/ 	.word	index@(_ZN2at6native55_GLOBAL__N__de093ff9_22_ForeachBinaryOpList_cu_a911ec4325multi_tensor_apply_kernelINS1_18TensorListMetadataILi3EEENS1_24BinaryOpListAlphaFunctorIdLi3ELi2ELi2EEEJNS0_7minimumIdEEdEEEvT_T0_DpT1_)
        /*0adc*/ 	.word	0x00000000


	//----- nvinfo : EIATTR_REGCOUNT
	.align		4
.L_493:
        /*0ae0*/ 	.byte	0x04, 0x2f
        /*0ae2*/ 	.short	(.L_495 - .L_494)
	.align		4
.L_494:
        /*0ae4*/ 	.word	index@(_ZN2at6native55_GLOBAL__N__de093ff9_22_ForeachBinaryOpList_cu_a911ec4325multi_tensor_apply_kernelINS1_18TensorListMetadataILi3EEENS1_24BinaryOpListAlphaFunctorIfLi3ELi2ELi2EEEJNS0_7minimumIfEEfEEEvT_T0_DpT1_)
        /*0ae8*/ 	.word	0x00000020


	//----- nvinfo : EIATTR_FRAME_SIZE
	.align		4
.L_495:
        /*0aec*/ 	.byte	0x04, 0x11
        /*0aee*/ 	.short	(.L_497 - .L_496)
	.align		4
.L_496:
        /*0af0*/ 	.word	index@(_ZN2at6native55_GLOBAL__N__de093ff9_22_ForeachBinaryOpList_cu_a911ec4325multi_tensor_apply_kernelINS1_18TensorListMetadataILi3EEENS1_24BinaryOpListAlphaFunctorIfLi3ELi2ELi2EEEJNS0_7minimumIfEEfEEEvT_T0_DpT1_)
        /*0af4*/ 	.word	0x00000000


	//----- nvinfo : EIATTR_REGCOUNT
	.align		4
.L_497:
        /*0af8*/ 	.byte	0x04, 0x2f
        /*0afa*/ 	.short	(.L_499 - .L_498)
	.align		4
.L_498:
        /*0afc*/ 	.word	index@(_ZN2at6native55_GLOBAL__N__de093ff9_22_ForeachBinaryOpList_cu_a911ec4325multi_tensor_apply_kernelINS1_18TensorListMetadataILi3EEENS1_24BinaryOpListAlphaFunctorIN3c108BFloat16ELi3ELi2ELi2EEEJNS0_7minimumIfEEfEEEvT_T0_DpT1_)
        /*0b00*/ 	.word	0x0000001f


	//----- nvinfo : EIATTR_FRAME_SIZE
	.align		4
.L_499:
        /*0b04*/ 	.byte	0x04, 0x11
        /*0b06*/ 	.short	(.L_501 - .L_500)
	.align		4
.L_500:
        /*0b08*/ 	.word	index@(_ZN2at6native55_GLOBAL__N__de093ff9_22_ForeachBinaryOpList_cu_a911ec4325multi_tensor_apply_kernelINS1_18TensorListMetadataILi3EEENS1_24BinaryOpListAlphaFunctorIN3c108BFloat16ELi3ELi2ELi2EEEJNS0_7minimumIfEEfEEEvT_T0_DpT1_)
        /*0b0c*/ 	.word	0x00000000


	//----- nvinfo : EIATTR_REGCOUNT
	.align		4
.L_501:
        /*0b10*/ 	.byte	0x04, 0x2f
        /*0b12*/ 	.short	(.L_503 - .L_502)
	.align		4
.L_502:
        /*0b14*/ 	.word	index@(_ZN2at6native55_GLOBAL__N__de093ff9_22_ForeachBinaryOpList_cu_a911ec4325multi_tensor_apply_kernelINS1_18TensorListMetadataILi3EEENS1_24BinaryOpListAlphaFunctorIN3c104HalfELi3ELi2ELi2EEEJNS0_7minimumIfEEfEEEvT_T0_DpT1_)
        /*0b18*/ 	.word	0x0000001f


	//----- nvinfo : EIATTR_FRAME_SIZE
	.align		4
.L_503:
        /*0b1c*/ 	.byte	0x04, 0x11
        /*0b1e*/ 	.short	(.L_505 - .L_504)
	.align		4
.L_504:
        /*0b20*/ 	.word	index@(_ZN2at6native55_GLOBAL__N__de093ff9_22_ForeachBinaryOpList_cu_a911ec4325multi_tensor_apply_kernelINS1_18TensorListMetadataILi3EEENS1_24BinaryOpListAlphaFunctorIN3c104HalfELi3ELi2ELi2EEEJNS0_7minimumIfEEfEEEvT_T0_DpT1_)
        /*0b24*/ 	.word	0x00000000


	//----- nvinfo : EIATTR_REGCOUNT
	.align		4
.L_505:
        /*0b28*/ 	.byte	0x04, 0x2f
        /*0b2a*/ 	.short	(.L_507 - .L_506)
	.align		4
.L_506:
        /*0b2c*/ 	.word	index@(_ZN2at6native55_GLOBAL__N__de093ff9_22_ForeachBinaryOpList_cu_a911ec4325multi_tensor_apply_kernelINS1_18TensorListMetadataILi2EEENS1_24BinaryOpListAlphaFunctorIhLi2ELi2ELi0EEEJNS0_7maximumIhEEhEEEvT_T0_DpT1_)
        /*0b30*/ 	.word	0x00000020


	//----- nvinfo : EIATTR_FRAME_SIZE
	.align		4
.L_507:
        /*0b34*/ 	.byte	0x04, 0x11
        /*0b36*/ 	.short	(.L_509 - .L_508)
	.align		4
.L_508:
        /*0b38*/ 	.word	index@(_ZN2at6native55_GLOBAL__N__de093ff9_22_ForeachBinaryOpList_cu_a911ec4325multi_tensor_apply_kernelINS1_18TensorListMetadataILi2EEENS1_24BinaryOpListAlphaFunctorIhLi2ELi2ELi0EEEJNS0_7maximumIhEEhEEEvT_T0_DpT1_)
        /*0b3c*/ 	.word	0x00000000


	//----- nvinfo : EIATTR_REGCOUNT
	.align		4
.L_509:
        /*0b40*/ 	.byte	0x04, 0x2f
        /*0b42*/ 	.short	(.L_511 - .L_510)
	.align		4
.L_510:
        /*0b44*/ 	.word	index@(_ZN2at6native55_GLOBAL__N__de093ff9_22_ForeachBinaryOpList_cu_a911ec4325multi_tensor_apply_kernelINS1_18TensorListMetadataILi2EEENS1_24BinaryOpListAlphaFunctorIaLi2ELi2ELi0EEEJNS0_7maximumIaEEaEEEvT_T0_DpT1_)
        /*0b48*/ 	.word	0x00000020


	//----- nvinfo : EIATTR_FRAME_SIZE
	.align		4
.L_511:
        /*0b4c*/ 	.byte	0x04, 0x11
        /*0b4e*/ 	.short	(.L_513 - .L_512)
	.align		4
.L_512:
        /*0b50*/ 	.word	index@(_ZN2at6native55_GLOBAL__N__de093ff9_22_ForeachBinaryOpList_cu_a911ec4325multi_tensor_apply_kernelINS1_18TensorListMetadataILi2EEENS1_24BinaryOpListAlphaFunctorIaLi2ELi2ELi0EEEJNS0_7maximumIaEEaEEEvT_T0_DpT1_)
        /*0b54*/ 	.word	0x00000000


	//----- nvinfo : EIATTR_REGCOUNT
	.align		4
.L_513:
        /*0b58*/ 	.byte	0x04, 0x2f
        /*0b5a*/ 	.short	(.L_515 - .L_514)
	.align		4
.L_514:
        /*0b5c*/ 	.word	index@(_ZN2at6native55_GLOBAL__N__de093ff9_22_ForeachBinaryOpList_cu_a911ec4325multi_tensor_apply_kernelINS1_18TensorListMetadataILi2EEENS1_24BinaryOpListAlphaFunctorIiLi2ELi2ELi0EEEJNS0_7maximumIiEEiEEEvT_T0_DpT1_)
        /*0b60*/ 	.word	0x00000020


	//----- nvinfo : EIATTR_FRAME_SIZE
	.align		4
.L_515:
        /*0b64*/ 	.byte	0x04, 0x11
        /*0b66*/ 	.short	(.L_517 - .L_516)
	.align		4
.L_516:
        /*0b68*/ 	.word	index@(_ZN2at6native55_GLOBAL__N__de093ff9_22_ForeachBinaryOpList_cu_a911ec4325multi_tensor_apply_kernelINS1_18TensorListMetadataILi2EEENS1_24BinaryOpListAlphaFunctorIiLi2ELi2ELi0EEEJNS0_7maximumIiEEiEEEvT_T0_DpT1_)
        /*0b6c*/ 	.word	0x00000000


	//----- nvinfo : EIATTR_REGCOUNT
	.align		4
.L_517:
        /*0b70*/ 	.byte	0x04, 0x2f
        /*0b72*/ 	.short	(.L_519 - .L_518)
	.align		4
.L_518:
        /*0b74*/ 	.word	index@(_ZN2at6native55_GLOBAL__N__de093ff9_22_ForeachBinaryOpList_cu_a911ec4325multi_tensor_apply_kernelINS1_18TensorListMetadataILi2EEENS1_24BinaryOpListAlphaFunctorIlLi2ELi2ELi0EEEJNS0_7maximumIlEElEEEvT_T0_DpT1_)
        /*0b78*/ 	.word	0x00000020


	//----- nvinfo : EIATTR_FRAME_SIZE
	.align		4
.L_519:
        /*0b7c*/ 	.byte	0x04, 0x11
        /*0b7e*/ 	.short	(.L_521 - .L_520)
	.align		4
.L_520:
        /*0b80*/ 	.word	index@(_ZN2at6native55_GLOBAL__N__de093ff9_22_ForeachBinaryOpList_cu_a911ec4325multi_tensor_apply_kernelINS1_18TensorListMetadataILi2EEENS1_24BinaryOpListAlphaFunctorIlLi2ELi2ELi0EEEJNS0_7maximumIlEElEEEvT_T0_DpT1_)
        /*0b84*/ 	.word	0x00000000


	//----- nvinfo : EIATTR_REGCOUNT
	.align		4
.L_521:
        /*0b88*/ 	.byte	0x04, 0x2f
        /*0b8a*/ 	.short	(.L_523 - .L_522)
	.align		4
.L_522:
        /*0b8c*/ 	.word	index@(_ZN2at6native55_GLOBAL__N__de093ff9_22_ForeachBinaryOpList_cu_a911ec4325multi_tensor_apply_kernelINS1_18TensorListMetadataILi2EEENS1_24BinaryOpListAlphaFunctorIsLi2ELi2ELi0EEEJNS0_7maximumIsEEsEEEvT_T0_DpT1_)
        /*0b90*/ 	.word	0x00000020


	//----- nvinfo : EIATTR_FRAME_SIZE
	.align		4
.L_523:
        /*0b94*/ 	.byte	0x04, 0x11
        /*0b96*/ 	.short	(.L_525 - .L_524)
	.align		4
.L_524:
        /*0b98*/ 	.word	index@(_ZN2at6native55_GLOBAL__N__de093ff9_22_ForeachBinaryOpList_cu_a911ec4325multi_tensor_apply_kernelINS1_18TensorListMetadataILi2EEENS1_24BinaryOpListAlphaFunctorIsLi2ELi2ELi0EEEJNS0_7maximumIsEEsEEEvT_T0_DpT1_)
        /*0b9c*/ 	.word	0x00000000


	//----- nvinfo : EIATTR_REGCOUNT
	.align		4
.L_525:
        /*0ba0*/ 	.byte	0x04, 0x2f
        /*0ba2*/ 	.short	(.L_527 - .L_526)
	.align		4
.L_526:
        /*0ba4*/ 	.word	index@(_ZN2at6native55_GLOBAL__N__de093ff9_22_ForeachBinaryOpList_cu_a911ec4325multi_tensor_apply_kernelINS1_18TensorListMetadataILi2EEENS1_24BinaryOpListAlphaFunctorIdLi2ELi2ELi0EEEJNS0_7maximumIdEEdEEEvT_T0_DpT1_)
        /*0ba8*/ 	.word	0x00000020


	//----- nvinfo : EIATTR_FRAME_SIZE
	.align		4
.L_527:
        /*0bac*/ 	.byte	0x04, 0x11
        /*0bae*/ 	.short	(.L_529 - .L_528)
	.align		4
.L_528:
        /*0bb0*/ 	.word	index@(_ZN2at6native55_GLOBAL__N__de093ff9_22_ForeachBinaryOpList_cu_a911ec4325multi_tensor_apply_kernelINS1_18TensorListMetadataILi2EEENS1_24BinaryOpListAlphaFunctorIdLi2ELi2ELi0EEEJNS0_7maximumIdEEdEEEvT_T0_DpT1_)
        /*0bb4*/ 	.word	0x00000000


	//----- nvinfo : EIATTR_REGCOUNT
	.align		4
.L_529:
        /*0bb8*/ 	.byte	0x04, 0x2f
        /*0bba*/ 	.short	(.L_531 - .L_530)
	.align		4
.L_530:
        /*0bbc*/ 	.word	index@(_ZN2at6native55_GLOBAL__N__de093ff9_22_ForeachBinaryOpList_cu_a911ec4325multi_tensor_apply_kernelINS1_18TensorListMetadataILi2EEENS1_24BinaryOpListAlphaFunctorIfLi2ELi2ELi0EEEJNS0_7maximumIfEEfEEEvT_T0_DpT1_)
        /*0bc0*/ 	.word	0x0000001f


	//----- nvinfo : EIATTR_FRAME_SIZE
	.align		4
.L_531:
        /*0bc4*/ 	.byte	0x04, 0x11
        /*0bc6*/ 	.short	(.L_533 - .L_532)
	.align		4
.L_532:
        /*0bc8*/ 	.word	index@(_ZN2at6native55_GLOBAL__N__de093ff9_22_ForeachBinaryOpList_cu_a911ec4325multi_tensor_apply_kernelINS1_18TensorListMetadataILi2EEENS1_24BinaryOpListAlphaFunctorIfLi2ELi2ELi0EEEJNS0_7maximumIfEEfEEEvT_T0_DpT1_)
        /*0bcc*/ 	.word	0x00000000


	//----- nvinfo : EIATTR_REGCOUNT
	.align		4
.L_533:
        /*0bd0*/ 	.byte	0x04, 0x2f
        /*0bd2*/ 	.short	(.L_535 - .L_534)
	.align		4
.L_534:
        /*0bd4*/ 	.word	index@(_ZN2at6native55_GLOBAL__N__de093ff9_22_ForeachBinaryOpList_cu_a911ec4325multi_tensor_apply_kernelINS1_18TensorListMetadataILi2EEENS1_24BinaryOpListAlphaFunctorIN3c108BFloat16ELi2ELi2ELi0EEEJNS0_7maximumIfEEfEEEvT_T0_DpT1_)
        /*0bd8*/ 	.word	0x00000020


	//----- nvinfo : EIATTR_FRAME_SIZE
	.align		4
.L_535:
        /*0bdc*/ 	.byte	0x04, 0x11
        /*0bde*/ 	.short	(.L_537 - .L_536)
	.align		4
.L_536:
        /*0be0*/ 	.word	index@(_ZN2at6native55_GLOBAL__N__de093ff9_22_ForeachBinaryOpList_cu_a911ec4325multi_tensor_apply_kernelINS1_18TensorListMetadataILi2EEENS1_24BinaryOpListAlphaFunctorIN3c108BFloat16ELi2ELi2ELi0EEEJNS0_7maximumIfEEfEEEvT_T0_DpT1_)
        /*0be4*/ 	.word	0x00000000


	//----- nvinfo : EIATTR_REGCOUNT
	.align		4
.L_537:
        /*0be8*/ 	.byte	0x04, 0x2f
        /*0bea*/ 	.short	(.L_539 - .L_538)
	.align		4
.L_538:
        /*0bec*/ 	.word	index@(_ZN2at6native55_GLOBAL__N__de093ff9_22_ForeachBinaryOpList_cu_a911ec4325multi_tensor_apply_kernelINS1_18TensorListMetadataILi2EEENS1_24BinaryOpListAlphaFunctorIN3c104HalfELi2ELi2ELi0EEEJNS0_7maximumIfEEfEEEvT_T0_DpT1_)
        /*0bf0*/ 	.word	0x00000020


	//----- nvinfo : EIATTR_FRAME_SIZE
	.align		4
.L_539:
        /*0bf4*/ 	.byte	0x04, 0x11
        /*0bf6*/ 	.short	(.L_541 - .L_540)
	.align		4
.L_540:
        /*0bf8*/ 	.word	index@(_ZN2at6native55_GLOBAL__N__de093ff9_22_ForeachBinaryOpList_cu_a911ec4325multi_tensor_apply_kernelINS1_18TensorListMetadataILi2EEENS1_24BinaryOpListAlphaFunctorIN3c104HalfELi2ELi2ELi0EEEJNS0_7maximumIfEEfEEEvT_T0_DpT1_)
        /*0bfc*/ 	.word	0x00000000


	//----- nvinfo : EIATTR_REGCOUNT
	.align		4
.L_541:
        /*0c00*/ 	.byte	0x04, 0x2f
        /*0c02*/ 	.short	(.L_543 - .L_542)
	.align		4
.L_542:
        /*0c04*/ 	.word	index@(_ZN2at6native55_GLOBAL__N__de093ff9_22_ForeachBinaryOpList_cu_a911ec4325multi_tensor_apply_kernelINS1_18TensorListMetadataILi3EEENS1_24BinaryOpListAlphaFunctorIhLi3ELi2ELi2EEEJNS0_7maximumIhEEhEEEvT_T0_DpT1_)
        /*0c08*/ 	.word	0x00000020


	//----- nvinfo : EIATTR_FRAME_SIZE
	.align		4
.L_543:
        /*0c0c*/ 	.byte	0x04, 0x11
        /*0c0e*/ 	.short	(.L_545 - .L_544)
	.align		4
.L_544:
        /*0c10*/ 	.word	index@(_ZN2at6native55_GLOBAL__N__de093ff9_22_ForeachBinaryOpList_cu_a911ec4325multi_tensor_apply_kernelINS1_18TensorListMetadataILi3EEENS1_24BinaryOpListAlphaFunctorIhLi3ELi2ELi2EEEJNS0_7maximumIhEEhEEEvT_T0_DpT1_)
        /*0c14*/ 	.word	0x00000000


	//----- nvinfo : EIATTR_REGCOUNT
	.align		4
.L_545:
        /*0c18*/ 	.byte	0x04, 0x2f
        /*0c1a*/ 	.short	(.L_547 - .L_546)
	.align		4
.L_546:
        /*0c1c*/ 	.word	index@(_ZN2at6native55_GLOBAL__N__de093ff9_22_ForeachBinaryOpList_cu_a911ec4325multi_tensor_apply_kernelINS1_18TensorListMetadataILi3EEENS1_24BinaryOpListAlphaFunctorIaLi3ELi2ELi2EEEJNS0_7maximumIaEEaEEEvT_T0_DpT1_)
        /*0c20*/ 	.word	0x00000020


	//----- nvinfo : EIATTR_FRAME_SIZE
	.align		4
.L_547:
        /*0c24*/ 	.byte	0x04, 0x11
        /*0c26*/ 	.short	(.L_549 - .L_548)
	.align		4
.L_548:
        /*0c28*/ 	.word	index@(_ZN2at6native55_GLOBAL__N__de093ff9_22_ForeachBinaryOpList_cu_a911ec4325multi_tensor_apply_kernelINS1_18TensorListMetadataILi3EEENS1_24BinaryOpListAlphaFunctorIaLi3ELi2ELi2EEEJNS0_7maximumIaEEaEEEvT_T0_DpT1_)
        /*0c2c*/ 	.word	0x00000000


	//----- nvinfo : EIATTR_REGCOUNT
	.align		4
.L_549:
        /*0c30*/ 	.byte	0x04, 0x2f
        /*0c32*/ 	.short	(.L_551 - .L_550)
	.align		4
.L_550:
        /*0c34*/ 	.word	index@(_ZN2at6native55_GLOBAL__N__de093ff9_22_ForeachBinaryOpList_cu_a911ec4325multi_tensor_apply_kernelINS1_18TensorListMetadataILi3EEENS1_24BinaryOpListAlphaFunctorIiLi3ELi2ELi2EEEJNS0_7maximumIiEEiEEEvT_T0_DpT1_)
        /*0c38*/ 	.word	0x00000020


	//----- nvinfo : EIATTR_FRAME_SIZE
	.align		4
.L_551:
        /*0c3c*/ 	.byte	0x04, 0x11
        /*0c3e*/ 	.short	(.L_553 - .L_552)
	.align		4
.L_552:
        /*0c40*/ 	.word	index@(_ZN2at6native55_GLOBAL__N__de093ff9_22_ForeachBinaryOpList_cu_a911ec4325multi_tensor_apply_kernelINS1_18TensorListMetadataILi3EEENS1_24BinaryOpListAlphaFunctorIiLi3ELi2ELi2EEEJNS0_7maximumIiEEiEEEvT_T0_DpT1_)
        /*0c44*/ 	.word	0x00000000


	//----- nvinfo : EIATTR_REGCOUNT
	.align		4
.L_553:
        /*0c48*/ 	.byte	0x04, 0x2f
        /*0c4a*/ 	.short	(.L_555 - .L_554)
	.align		4
.L_554:
        /*0c4c*/ 	.word	index@(_ZN2at6native55_GLOBAL__N__de093ff9_22_ForeachBinaryOpList_cu_a911ec4325multi_tensor_apply_kernelINS1_18TensorListMetadataILi3EEENS1_24BinaryOpListAlphaFunctorIlLi3ELi2ELi2EEEJNS0_7maximumIlEElEEEvT_T0_DpT1_)
        /*0c50*/ 	.word	0x00000020


	//----- nvinfo : EIATTR_FRAME_SIZE
	.align		4
.L_555:
        /*0c54*/ 	.byte	0x04, 0x11
        /*0c56*/ 	.short	(.L_557 - .L_556)
	.align		4
.L_556:
        /*0c58*/ 	.word	index@(_ZN2at6native55_GLOBAL__N__de093ff9_22_ForeachBinaryOpList_cu_a911ec4325multi_tensor_apply_kernelINS1_18TensorListMetadataILi3EEENS1_24BinaryOpListAlphaFunctorIlLi3ELi2ELi2EEEJNS0_7maximumIlEElEEEvT_T0_DpT1_)
        /*0c5c*/ 	.word	0x00000000


	//----- nvinfo : EIATTR_REGCOUNT
	.align		4
.L_557:
        /*0c60*/ 	.byte	0x04, 0x2f
        /*0c62*/ 	.short	(.L_559 - .L_558)
	.align		4
.L_558:
        /*0c64*/ 	.word	index@(_ZN2at6native55_GLOBAL__N__de093ff9_22_ForeachBinaryOpList_cu_a911ec4325multi_tensor_apply_kernelINS1_18TensorListMetadataILi3EEENS1_24BinaryOpListAlphaFunctorIsLi3ELi2ELi2EEEJNS0_7maximumIsEEsEEEvT_T0_DpT1_)
        /*0c68*/ 	.word	0x00000020


	//----- nvinfo : EIATTR_FRAME_SIZE
	.align		4
.L_559:
        /*0c6c*/ 	.byte	0x04, 0x11
        /*0c6e*/ 	.short	(.L_561 - .L_560)
	.align		4
.L_560:
        /*0c70*/ 	.word	index@(_ZN2at6native55_GLOBAL__N__de093ff9_22_ForeachBinaryOpList_cu_a911ec4325multi_tensor_apply_kernelINS1_18TensorListMetadataILi3EEENS1_24BinaryOpListAlphaFunctorIsLi3ELi2ELi2EEEJNS0_7maximumIsEEsEEEvT_T0_DpT1_)
        /*0c74*/ 	.word	0x00000000


	//----- nvinfo : EIATTR_REGCOUNT
	.align		4
.L_561:
        /*0c78*/ 	.byte	0x04, 0x2f
        /*0c7a*/ 	.short	(.L_563 - .L_562)
	.align		4
.L_562:
        /*0c7c*/ 	.word	index@(_ZN2at6native55_GLOBAL__N__de093ff9_22_ForeachBinaryOpList_cu_a911ec4325multi_tensor_apply_kernelINS1_18TensorListMetadataILi3EEENS1_24BinaryOpListAlphaFunctorIdLi3ELi2ELi2EEEJNS0_7maximumIdEEdEEEvT_T0_DpT1_)
        /*0c80*/ 	.word	0x00000020


	//----- nvinfo : EIATTR_FRAME_SIZE
	.align		4
.L_563:
        /*0c84*/ 	.byte	0x04, 0x11
        /*0c86*/ 	.short	(.L_565 - .L_564)
	.align		4
.L_564:
        /*0c88*/ 	.word	index@(_ZN2at6native55_GLOBAL__N__de093ff9_22_ForeachBinaryOpList_cu_a911ec4325multi_tensor_apply_kernelINS1_18TensorListMetadataILi3EEENS1_24BinaryOpListAlphaFunctorIdLi3ELi2ELi2EEEJNS0_7maximumIdEEdEEEvT_T0_DpT1_)
        /*0c8c*/ 	.word	0x00000000


	//----- nvinfo : EIATTR_REGCOUNT
	.align		4
.L_565:
        /*0c90*/ 	.byte	0x04, 0x2f
        /*0c92*/ 	.short	(.L_567 - .L_566)
	.align		4
.L_566:
        /*0c94*/ 	.word	index@(_ZN2at6native55_GLOBAL__N__de093ff9_22_ForeachBinaryOpList_cu_a911ec4325multi_tensor_apply_kernelINS1_18TensorListMetadataILi3EEENS1_24BinaryOpListAlphaFunctorIfLi3ELi2ELi2EEEJNS0_7maximumIfEEfEEEvT_T0_DpT1_)
        /*0c98*/ 	.word	0x00000020


	//----- nvinfo : EIATTR_FRAME_SIZE
	.align		4
.L_567:
        /*0c9c*/ 	.byte	0x04, 0x11
        /*0c9e*/ 	.short	(.L_569 - .L_568)
	.align		4
.L_568:
        /*0ca0*/ 	.word	index@(_ZN2at6native55_GLOBAL__N__de093ff9_22_ForeachBinaryOpList_cu_a911ec4325multi_tensor_apply_kernelINS1_18TensorListMetadataILi3EEENS1_24BinaryOpListAlphaFunctorIfLi3ELi2ELi2EEEJNS0_7maximumIfEEfEEEvT_T0_DpT1_)
        /*0ca4*/ 	.word	0x00000000


	//----- nvinfo : EIATTR_REGCOUNT
	.align		4
.L_569:
        /*0ca8*/ 	.byte	0x04, 0x2f
        /*0caa*/ 	.short	(.L_571 - .L_570)
	.align		4
.L_570:
        /*0cac*/ 	.word	index@(_ZN2at6native55_GLOBAL__N__de093ff9_22_ForeachBinaryOpList_cu_a911ec4325multi_tensor_apply_kernelINS1_18TensorListMetadataILi3EEENS1_24BinaryOpListAlphaFunctorIN3c108BFloat16ELi3ELi2ELi2EEEJNS0_7maximumIfEEfEEEvT_T0_DpT1_)
        /*0cb0*/ 	.word	0x0000001f


	//----- nvinfo : EIATTR_FRAME_SIZE
	.align		4
.L_571:
        /*0cb4*/ 	.byte	0x04, 0x11
        /*0cb6*/ 	.short	(.L_573 - .L_572)
	.align		4
.L_572:
        /*0cb8*/ 	.word	index@(_ZN2at6native55_GLOBAL__N__de093ff9_22_ForeachBinaryOpList_cu_a911ec4325multi_tensor_apply_kernelINS1_18TensorListMetadataILi3EEENS1_24BinaryOpListAlphaFunctorIN3c108BFloat16ELi3ELi2ELi2EEEJNS0_7maximumIfEEfEEEvT_T0_DpT1_)
        /*0cbc*/ 	.word	0x00000000


	//----- nvinfo : EIATTR_REGCOUNT
	.align		4
.L_573:
        /*0cc0*/ 	.byte	0x04, 0x2f
        /*0cc2*/ 	.short	(.L_575 - .L_574)
	.align		4
.L_574:
        /*0cc4*/ 	.word	index@(_ZN2at6native55_GLOBAL__N__de093ff9_22_ForeachBinaryOpList_cu_a911ec4325multi_tensor_apply_kernelINS1_18TensorListMetadataILi3EEENS1_24BinaryOpListAlphaFunctorIN3c104HalfELi3ELi2ELi2EEEJNS0_7maximumIfEEfEEEvT_T0_DpT1_)
        /*0cc8*/ 	.word	0x0000001f


	//----- nvinfo : EIATTR_FRAME_SIZE
	.align		4
.L_575:
        /*0ccc*/ 	.byte	0x04, 0x11
        /*0cce*/ 	.short	(.L_577 - .L_576)
	.align		4
.L_576:
        /*0cd0*/ 	.word	index@(_ZN2at6native55_GLOBAL__N__de093ff9_22_ForeachBinaryOpList_cu_a911ec4325multi_tensor_apply_kernelINS1_18TensorListMetadataILi3EEENS1_24BinaryOpListAlphaFunctorIN3c104HalfELi3ELi2ELi2EEEJNS0_7maximumIfEEfEEEvT_T0_DpT1_)
        /*0cd4*/ 	.word	0x00000000


	//----- nvinfo : EIATTR_REGCOUNT
	.align		4
.L_577:
        /*0cd8*/ 	.byte	0x04, 0x2f
        /*0cda*/ 	.short	(.L_579 - .L_578)
	.align		4
.L_578:
        /*0cdc*/ 	.word	index@(_ZN2at6native55_GLOBAL__N__de093ff9_22_ForeachBinaryOpList_cu_a911ec4325multi_tensor_apply_kernelINS1_18TensorListMetadataILi2EEENS1_24BinaryOpListAlphaFunctorIhLi2ELi2ELi0EEEJNS1_13power_functorIhEEhEEEvT_T0_DpT1_)
        /*0ce0*/ 	.word	0x00000020


	//----- nvinfo : EIATTR_FRAME_SIZE
	.align		4
.L_579:
        /*0ce4*/ 	.byte	0x04, 0x11
        /*0ce6*/ 	.short	(.L_581 - .L_580)
	.align		4
.L_580:
        /*0ce8*/ 	.word	index@(_ZN2at6native55_GLOBAL__N__de093ff9_22_ForeachBinaryOpList_cu_a911ec4325multi_tensor_apply_kernelINS1_18TensorListMetadataILi2EEENS1_24BinaryOpListAlphaFunctorIhLi2ELi2ELi0EEEJNS1_13power_functorIhEEhEEEvT_T0_DpT1_)
        /*0cec*/ 	.word	0x00000000


	//----- nvinfo : EIATTR_REGCOUNT
	.align		4
.L_581:
        /*0cf0*/ 	.byte	0x04, 0x2f
        /*0cf2*/ 	.short	(.L_583 - .L_582)
	.align		4
.L_582:
        /*0cf4*/ 	.word	index@(_ZN2at6native55_GLOBAL__N__de093ff9_22_ForeachBinaryOpList_cu_a911ec4325multi_tensor_apply_kernelINS1_18TensorListMetadataILi2EEENS1_24BinaryOpListAlphaFunctorIaLi2ELi2ELi0EEEJNS1_13power_functorIaEEaEEEvT_T0_DpT1_)
        /*0cf8*/ 	.word	0x00000020


	//----- nvinfo : EIATTR_FRAME_SIZE
	.align		4
.L_583:
        /*0cfc*/ 	.byte	0x04, 0x11
        /*0cfe*/ 	.short	(.L_585 - .L_584)
	.align		4
.L_584:
        /*0d00*/ 	.word	index@(_ZN2at6native55_GLOBAL__N__de093ff9_22_ForeachBinaryOpList_cu_a911ec4325multi_tensor_apply_kernelINS1_18TensorListMetadataILi2EEENS1_24BinaryOpListAlphaFunctorIaLi2ELi2ELi0EEEJNS1_13power_functorIaEEaEEEvT_T0_DpT1_)
        /*0d04*/ 	.word	0x00000000


	//----- nvinfo : EIATTR_REGCOUNT
	.align		4
.L_585:
        /*0d08*/ 	.byte	0x04, 0x2f
        /*0d0a*/ 	.short	(.L_587 - .L_586)
	.align		4
.L_586:
        /*0d0c*/ 	.word	index@(_ZN2at6native55_GLOBAL__N__de093ff9_22_ForeachBinaryOpList_cu_a911ec4325multi_tensor_apply_kernelINS1_18TensorListMetadataILi2EEENS1_24BinaryOpListAlphaFunctorIiLi2ELi2ELi0EEEJNS1_13power_functorIiEEiEEEvT_T0_DpT1_)
        /*0d10*/ 	.word	0x00000020


	//----- nvinfo : EIATTR_FRAME_SIZE
	.align		4
.L_587:
        /*0d14*/ 	.byte	0x04, 0x11
        /*0d16*/ 	.short	(.L_589 - .L_588)
	.align		4
.L_588:
        /*0d18*/ 	.word	index@(_ZN2at6native55_GLOBAL__N__de093ff9_22_ForeachBinaryOpList_cu_a911ec4325multi_tensor_apply_kernelINS1_18TensorListMetadataILi2EEENS1_24BinaryOpListAlphaFunctorIiLi2ELi2ELi0EEEJNS1_13power_functorIiEEiEEEvT_T0_DpT1_)
        /*0d1c*/ 	.word	0x00000000


	//----- nvinfo : EIATTR_REGCOUNT
	.align		4
.L_589:
        /*0d20*/ 	.byte	0x04, 0x2f
        /*0d22*/ 	.short	(.L_591 - .L_590)
	.align		4
.L_590:
        /*0d24*/ 	.word	index@(_ZN2at6native55_GLOBAL__N__de093ff9_22_ForeachBinaryOpList_cu_a911ec4325multi_tensor_apply_kernelINS1_18TensorListMetadataILi2EEENS1_24BinaryOpListAlphaFunctorIlLi2ELi2ELi0EEEJNS1_13power_functorIlEElEEEvT_T0_DpT1_)
        /*0d28*/ 	.word	0x00000026


	//----- nvinfo : EIATTR_FRAME_SIZE
	.align		4
.L_591:
        /*0d2c*/ 	.byte	0x04, 0x11
        /*0d2e*/ 	.short	(.L_593 - .L_592)
	.align		4
.L_592:
        /*0d30*/ 	.word	index@(_ZN2at6native55_GLOBAL__N__de093ff9_22_ForeachBinaryOpList_cu_a911ec4325multi_tensor_apply_kernelINS1_18TensorListMetadataILi2EEENS1_24BinaryOpListAlphaFunctorIlLi2ELi2ELi0EEEJNS1_13power_functorIlEElEEEvT_T0_DpT1_)
        /*0d34*/ 	.word	0x00000000


	//----- nvinfo : EIATTR_REGCOUNT
	.align		4
.L_593:
        /*0d38*/ 	.byte	0x04, 0x2f
        /*0d3a*/ 	.short	(.L_595 - .L_594)
	.align		4
.L_594:
        /*0d3c*/ 	.word	index@(_ZN2at6native55_GLOBAL__N__de093ff9_22_ForeachBinaryOpList_cu_a911ec4325multi_tensor_apply_kernelINS1_18TensorListMetadataILi2EEENS1_24BinaryOpListAlphaFunctorIsLi2ELi2ELi0EEEJNS1_13power_functorIsEEsEEEvT_T0_DpT1_)
        /*0d40*/ 	.word	0x00000020


	//----- nvinfo : EIATTR_FRAME_SIZE
	.align		4
.L_595:
        /*0d44*/ 	.byte	0x04, 0x11
        /*0d46*/ 	.short	(.L_597 - .L_596)
	.align		4
.L_596:
        /*0d48*/ 	.word	index@(_ZN2at6native55_GLOBAL__N__de093ff9_22_ForeachBinaryOpList_cu_a911ec4325multi_tensor_apply_kernelINS1_18TensorListMetadataILi2EEENS1_24BinaryOpListAlphaFunctorIsLi2ELi2ELi0EEEJNS1_13power_functorIsEEsEEEvT_T0_DpT1_)
        /*0d4c*/ 	.word	0x00000000


	//----- nvinfo : EIATTR_REGCOUNT
	.align		4
.L_597:
        /*0d50*/ 	.byte	0x04, 0x2f
        /*0d52*/ 	.short	(.L_599 - .L_598)
	.align		4
.L_598:
        /*0d54*/ 	.word	index@(_ZN2at6native55_GLOBAL__N__de093ff9_22_ForeachBinaryOpList_cu_a911ec4325multi_tensor_apply_kernelINS1_18TensorListMetadataILi2EEENS1_24BinaryOpListAlphaFunctorIdLi2ELi2ELi0EEEJNS1_13power_functorIdEEdEEEvT_T0_DpT1_)
        /*0d58*/ 	.word	0x0000003e


	//----- nvinfo : EIATTR_FRAME_SIZE
	.align		4
.L_599:
        /*0d5c*/ 	.byte	0x04, 0x11
        /*0d5e*/ 	.short	(.L_601 - .L_600)
	.align		4
.L_600:
        /*0d60*/ 	.word	index@($_ZN2at6native55_GLOBAL__N__de093ff9_22_ForeachBinaryOpList_cu_a911ec4325multi_tensor_apply_kernelINS1_18TensorListMetadataILi2EEENS1_24BinaryOpListAlphaFunctorIdLi2ELi2ELi0EEEJNS1_13power_functorIdEEdEEEvT_T0_DpT1_$__internal_accurate_pow)
        /*0d64*/ 	.word	0x00000000


	//----- nvinfo : EIATTR_FRAME_SIZE
	.align		4
.L_601:
        /*0d68*/ 	.byte	0x04, 0x11
        /*0d6a*/ 	.short	(.L_603 - .L_602)
	.align		4
.L_602:
        /*0d6c*/ 	.word	index@(_ZN2at6native55_GLOBAL__N__de093ff9_22_ForeachBinaryOpList_cu_a911ec4325multi_tensor_apply_kernelINS1_18TensorListMetadataILi2EEENS1_24BinaryOpListAlphaFunctorIdLi2ELi2ELi0EEEJNS1_13power_functorIdEEdEEEvT_T0_DpT1_)
        /*0d70*/ 	.word	0x00000000


	//----- nvinfo : EIATTR_REGCOUNT
	.align		4
.L_603:
        /*0d74*/ 	.byte	0x04, 0x2f
        /*0d76*/ 	.short	(.L_605 - .L_604)
	.align		4
.L_604:
        /*0d78*/ 	.word	index@(_ZN2at6native55_GLOBAL__N__de093ff9_22_ForeachBinaryOpList_cu_a911ec4325multi_tensor_apply_kernelINS1_18TensorListMetadataILi2EEENS1_24BinaryOpListAlphaFunctorIfLi2ELi2ELi0EEEJNS1_13power_functorIfEEfEEEvT_T0_DpT1_)
        /*0d7c*/ 	.word	0x00000020


	//----- nvinfo : EIATTR_FRAME_SIZE
	.align		4
.L_605:
        /*0d80*/ 	.byte	0x04, 0x11
        /*0d82*/ 	.short	(.L_607 - .L_606)
	.align		4
.L_606:
        /*0d84*/ 	.word	index@(_ZN2at6native55_GLOBAL__N__de093ff9_22_ForeachBinaryOpList_cu_a911ec4325multi_tensor_apply_kernelINS1_18TensorListMetadataILi2EEENS1_24BinaryOpListAlphaFunctorIfLi2ELi2ELi0EEEJNS1_13power_functorIfEEfEEEvT_T0_DpT1_)
        /*0d88*/ 	.word	0x00000000


	//----- nvinfo : EIATTR_REGCOUNT
	.align		4
.L_607:
        /*0d8c*/ 	.byte	0x04, 0x2f
        /*0d8e*/ 	.short	(.L_609 - .L_608)
	.align		4
.L_608:
        /*0d90*/ 	.word	index@(_ZN2at6native55_GLOBAL__N__de093ff9_22_ForeachBinaryOpList_cu_a911ec4325multi_tensor_apply_kernelINS1_18TensorListMetadataILi2EEENS1_24BinaryOpListAlphaFunctorIN3c107complexIdEELi2ELi2ELi0EEEJNS1_13power_functorIS8_EES8_EEEvT_T0_DpT1_)
        /*0d94*/ 	.word	0x00000060


	//----- nvinfo : EIATTR_FRAME_SIZE
	.align		4
.L_609:
        /*0d98*/ 	.byte	0x04, 0x11
        /*0d9a*/ 	.short	(.L_611 - .L_610)
	.align		4
.L_610:
        /*0d9c*/ 	.word	index@($_ZN2at6native55_GLOBAL__N__de093ff9_22_ForeachBinaryOpList_cu_a911ec4325multi_tensor_apply_kernelINS1_18TensorListMetadataILi2EEENS1_24BinaryOpListAlphaFunctorIN3c107complexIdEELi2ELi2ELi0EEEJNS1_13power_functorIS8_EES8_EEEvT_T0_DpT1_$__internal_trig_reduction_slowpathd)
        /*0da0*/ 	.word	0x00000028


	//----- nvinfo : EIATTR_FRAME_SIZE
	.align		4
.L_611:
        /*0da4*/ 	.byte	0x04, 0x11
        /*0da6*/ 	.short	(.L_613 - .L_612)
	.align		4
.L_612:
        /*0da8*/ 	.word	index@($__internal_3_$__cuda_sm20_div_rn_f64_full)
        /*0dac*/ 	.word	0x00000028


	//----- nvinfo : EIATTR_FRAME_SIZE
	.align		4
.L_613:
        /*0db0*/ 	.byte	0x04, 0x11
        /*0db2*/ 	.short	(.L_615 - .L_614)
	.align		4
.L_614:
        /*0db4*/ 	.word	index@(_ZN2at6native55_GLOBAL__N__de093ff9_22_ForeachBinaryOpList_cu_a911ec4325multi_tensor_apply_kernelINS1_18TensorListMetadataILi2EEENS1_24BinaryOpListAlphaFunctorIN3c107complexIdEELi2ELi2ELi0EEEJNS1_13power_functorIS8_EES8_EEEvT_T0_DpT1_)
        /*0db8*/ 	.word	0x00000028


	//----- nvinfo : EIATTR_REGCOUNT
	.align		4
.L_615:
        /*0dbc*/ 	.byte	0x04, 0x2f
        /*0dbe*/ 	.short	(.L_617 - .L_616)
	.align		4
.L_616:
        /*0dc0*/ 	.word	index@(_ZN2at6native55_GLOBAL__N__de093ff9_22_ForeachBinaryOpList_cu_a911ec4325multi_tensor_apply_kernelINS1_18TensorListMetadataILi2EEENS1_24BinaryOpListAlphaFunctorIN3c107complexIfEELi2ELi2ELi0EEEJNS1_13power_functorIS8_EES8_EEEvT_T0_DpT1_)
        /*0dc4*/ 	.word	0x0000002d


	//----- nvinfo : EIATTR_FRAME_SIZE
	.align		4
.L_617:
        /*0dc8*/ 	.byte	0x04, 0x11
        /*0dca*/ 	.short	(.L_619 - .L_618)
	.align		4
.L_618:
        /*0dcc*/ 	.word	index@($__internal_2_$__cuda_sm3x_div_rn_ftz_f32_slowpath)
        /*0dd0*/ 	.word	0x00000000


	//----- nvinfo : EIATTR_FRAME_SIZE
	.align		4
.L_619:
        /*0dd4*/ 	.byte	0x04, 0x11
        /*0dd6*/ 	.short	(.L_621 - .L_620)
	.align		4
.L_620:
        /*0dd8*/ 	.word	index@(_ZN2at6native55_GLOBAL__N__de093ff9_22_ForeachBinaryOpList_cu_a911ec4325multi_tensor_apply_kernelINS1_18TensorListMetadataILi2EEENS1_24BinaryOpListAlphaFunctorIN3c107complexIfEELi2ELi2ELi0EEEJNS1_13power_functorIS8_EES8_EEEvT_T0_DpT1_)
        /*0ddc*/ 	.word	0x00000000


	//----- nvinfo : EIATTR_REGCOUNT
	.align		4
.L_621:
        /*0de0*/ 	.byte	0x04, 0x2f
        /*0de2*/ 	.short	(.L_623 - .L_622)
	.align		4
.L_622:
        /*0de4*/ 	.word	index@(_ZN2at6native55_GLOBAL__N__de093ff9_22_ForeachBinaryOpList_cu_a911ec4325multi_tensor_apply_kernelINS1_18TensorListMetadataILi2EEENS1_24BinaryOpListAlphaFunctorIN3c108BFloat16ELi2ELi2ELi0EEEJNS1_13power_functorIfEEfEEEvT_T0_DpT1_)
        /*0de8*/ 	.word	0x00000020


	//----- nvinfo : EIATTR_FRAME_SIZE
	.align		4
.L_623:
        /*0dec*/ 	.byte	0x04, 0x11
        /*0dee*/ 	.short	(.L_625 - .L_624)
	.align		4
.L_624:
        /*0df0*/ 	.word	index@(_ZN2at6native55_GLOBAL__N__de093ff9_22_ForeachBinaryOpList_cu_a911ec4325multi_tensor_apply_kernelINS1_18TensorListMetadataILi2EEENS1_24BinaryOpListAlphaFunctorIN3c108BFloat16ELi2ELi2ELi0EEEJNS1_13power_functorIfEEfEEEvT_T0_DpT1_)
        /*0df4*/ 	.word	0x00000000


	//----- nvinfo : EIATTR_REGCOUNT
	.align		4
.L_625:
        /*0df8*/ 	.byte	0x04, 0x2f
        /*0dfa*/ 	.short	(.L_627 - .L_626)
	.align		4
.L_626:
        /*0dfc*/ 	.word	index@(_ZN2at6native55_GLOBAL__N__de093ff9_22_ForeachBinaryOpList_cu_a911ec4325multi_tensor_apply_kernelINS1_18TensorListMetadataILi2EEENS1_24BinaryOpListAlphaFunctorIN3c104HalfELi2ELi2ELi0EEEJNS1_13power_functorIfEEfEEEvT_T0_DpT1_)
        /*0e00*/ 	.word	0x00000020


	//----- nvinfo : EIATTR_FRAME_SIZE
	.align		4
.L_627:
        /*0e04*/ 	.byte	0x04, 0x11
        /*0e06*/ 	.short	(.L_629 - .L_628)
	.align		4
.L_628:
        /*0e08*/ 	.word	index@(_ZN2at6native55_GLOBAL__N__de093ff9_22_ForeachBinaryOpList_cu_a911ec4325multi_tensor_apply_kernelINS1_18TensorListMetadataILi2EEENS1_24BinaryOpListAlphaFunctorIN3c104HalfELi2ELi2ELi0EEEJNS1_13power_functorIfEEfEEEvT_T0_DpT1_)
        /*0e0c*/ 	.word	0x00000000


	//----- nvinfo : EIATTR_REGCOUNT
	.align		4
.L_629:
        /*0e10*/ 	.byte	0x04, 0x2f
        /*0e12*/ 	.short	(.L_631 - .L_630)
	.align		4
.L_630:
        /*0e14*/ 	.word	index@(_ZN2at6native55_GLOBAL__N__de093ff9_22_ForeachBinaryOpList_cu_a911ec4325multi_tensor_apply_kernelINS1_18TensorListMetadataILi3EEENS1_24BinaryOpListAlphaFunctorIhLi3ELi2ELi2EEEJNS1_13power_functorIhEEhEEEvT_T0_DpT1_)
        /*0e18*/ 	.word	0x00000020


	//----- nvinfo : EIATTR_FRAME_SIZE
	.align		4
.L_631:
        /*0e1c*/ 	.byte	0x04, 0x11
        /*0e1e*/ 	.short	(.L_633 - .L_632)
	.align		4
.L_632:
        /*0e20*/ 	.word	index@(_ZN2at6native55_GLOBAL__N__de093ff9_22_ForeachBinaryOpList_cu_a911ec4325multi_tensor_apply_kernelINS1_18TensorListMetadataILi3EEENS1_24BinaryOpListAlphaFunctorIhLi3ELi2ELi2EEEJNS1_13power_functorIhEEhEEEvT_T0_DpT1_)
        /*0e24*/ 	.word	0x00000000


	//----- nvinfo : EIATTR_REGCOUNT
	.align		4
.L_633:
        /*0e28*/ 	.byte	0x04, 0x2f
        /*0e2a*/ 	.short	(.L_635 - .L_634)
	.align		4
.L_634:
        /*0e2c*/ 	.word	index@(_ZN2at6native55_GLOBAL__N__de093ff9_22_ForeachBinaryOpList_cu_a911ec4325multi_tensor_apply_kernelINS1_18TensorListMetadataILi3EEENS1_24BinaryOpListAlphaFunctorIaLi3ELi2ELi2EEEJNS1_13power_functorIaEEaEEEvT_T0_DpT1_)
        /*0e30*/ 	.word	0x00000020


	//----- nvinfo : EIATTR_FRAME_SIZE
	.align		4
.L_635:
        /*0e34*/ 	.byte	0x04, 0x11
        /*0e36*/ 	.short	(.L_637 - .L_636)
	.align		4
.L_636:
        /*0e38*/ 	.word	index@(_ZN2at6native55_GLOBAL__N__de093ff9_22_ForeachBinaryOpList_cu_a911ec4325multi_tensor_apply_kernelINS1_18TensorListMetadataILi3EEENS1_24BinaryOpListAlphaFunctorIaLi3ELi2ELi2EEEJNS1_13power_functorIaEEaEEEvT_T0_DpT1_)
        /*0e3c*/ 	.word	0x00000000


	//----- nvinfo : EIATTR_REGCOUNT
	.align		4
.L_637:
        /*0e40*/ 	.byte	0x04, 0x2f
        /*0e42*/ 	.short	(.L_639 - .L_638)
	.align		4
.L_638:
        /*0e44*/ 	.word	index@(_ZN2at6native55_GLOBAL__N__de093ff9_22_ForeachBinaryOpList_cu_a911ec4325multi_tensor_apply_kernelINS1_18TensorListMetadataILi3EEENS1_24BinaryOpListAlphaFunctorIiLi3ELi2ELi2EEEJNS1_13power_functorIiEEiEEEvT_T0_DpT1_)
        /*0e48*/ 	.word	0x00000020


	//----- nvinfo : EIATTR_FRAME_SIZE
	.align		4
.L_639:
        /*0e4c*/ 	.byte	0x04, 0x11
        /*0e4e*/ 	.short	(.L_641 - .L_640)
	.align		4
.L_640:
        /*0e50*/ 	.word	index@(_ZN2at6native55_GLOBAL__N__de093ff9_22_ForeachBinaryOpList_cu_a911ec4325multi_tensor_apply_kernelINS1_18TensorListMetadataILi3EEENS1_24BinaryOpListAlphaFunctorIiLi3ELi2ELi2EEEJNS1_13power_functorIiEEiEEEvT_T0_DpT1_)
        /*0e54*/ 	.word	0x00000000


	//----- nvinfo : EIATTR_REGCOUNT
	.align		4
.L_641:
        /*0e58*/ 	.byte	0x04, 0x2f
        /*0e5a*/ 	.short	(.L_643 - .L_642)
	.align		4
.L_642:
        /*0e5c*/ 	.word	index@(_ZN2at6native55_GLOBAL__N__de093ff9_22_ForeachBinaryOpList_cu_a911ec4325multi_tensor_apply_kernelINS1_18TensorListMetadataILi3EEENS1_24BinaryOpListAlphaFunctorIlLi3ELi2ELi2EEEJNS1_13power_functorIlEElEEEvT_T0_DpT1_)
        /*0e60*/ 	.word	0x00000026


	//----- nvinfo : EIATTR_FRAME_SIZE
	.align		4
.L_643:
        /*0e64*/ 	.byte	0x04, 0x11
        /*0e66*/ 	.short	(.L_645 - .L_644)
	.align		4
.L_644:
        /*0e68*/ 	.word	index@(_ZN2at6native55_GLOBAL__N__de093ff9_22_ForeachBinaryOpList_cu_a911ec4325multi_tensor_apply_kernelINS1_18TensorListMetadataILi3EEENS1_24BinaryOpListAlphaFunctorIlLi3ELi2ELi2EEEJNS1_13power_functorIlEElEEEvT_T0_DpT1_)
        /*0e6c*/ 	.word	0x00000000


	//----- nvinfo : EIATTR_REGCOUNT
	.align		4
.L_645:
        /*0e70*/ 	.byte	0x04, 0x2f
        /*0e72*/ 	.short	(.L_647 - .L_646)
	.align		4
.L_646:
        /*0e74*/ 	.word	index@(_ZN2at6native55_GLOBAL__N__de093ff9_22_ForeachBinaryOpList_cu_a911ec4325multi_tensor_apply_kernelINS1_18TensorListMetadataILi3EEENS1_24BinaryOpListAlphaFunctorIsLi3ELi2ELi2EEEJNS1_13power_functorIsEEsEEEvT_T0_DpT1_)
        /*0e78*/ 	.word	0x00000020


	//----- nvinfo : EIATTR_FRAME_SIZE
	.align		4
.L_647:
        /*0e7c*/ 	.byte	0x04, 0x11
        /*0e7e*/ 	.short	(.L_649 - .L_648)
	.align		4
.L_648:
        /*0e80*/ 	.word	index@(_ZN2at6native55_GLOBAL__N__de093ff9_22_ForeachBinaryOpList_cu_a911ec4325multi_tensor_apply_kernelINS1_18TensorListMetadataILi3EEENS1_24BinaryOpListAlphaFunctorIsLi3ELi2ELi2EEEJNS1_13power_functorIsEEsEEEvT_T0_DpT1_)
        /*0e84*/ 	.word	0x00000000


	//----- nvinfo : EIATTR_REGCOUNT
	.align		4
.L_649:
        /*0e88*/ 	.byte	0x04, 0x2f
        /*0e8a*/ 	.short	(.L_651 - .L_650)
	.align		4
.L_650:
        /*0e8c*/ 	.word	index@(_ZN2at6native55_GLOBAL__N__de093ff9_22_ForeachBinaryOpList_cu_a911ec4325multi_tensor_apply_kernelINS1_18TensorListMetadataILi3EEENS1_24BinaryOpListAlphaFunctorIdLi3ELi2ELi2EEEJNS1_13power_functorIdEEdEEEvT_T0_DpT1_)
        /*0e90*/ 	.word	0x00000040


	//----- nvinfo : EIATTR_FRAME_SIZE
	.align		4
.L_651:
        /*0e94*/ 	.byte	0x04, 0x11
        /*0e96*/ 	.short	(.L_653 - .L_652)
	.align		4
.L_652:
        /*0e98*/ 	.word	index@($_ZN2at6native55_GLOBAL__N__de093ff9_22_ForeachBinaryOpList_cu_a911ec4325multi_tensor_apply_kernelINS1_18TensorListMetadataILi3EEENS1_24BinaryOpListAlphaFunctorIdLi3ELi2ELi2EEEJNS1_13power_functorIdEEdEEEvT_T0_DpT1_$__internal_accurate_pow)
        /*0e9c*/ 	.word	0x00000000


	//----- nvinfo : EIATTR_FRAME_SIZE
	.align		4
.L_653:
        /*0ea0*/ 	.byte	0x04, 0x11
        /*0ea2*/ 	.short	(.L_655 - .L_654)
	.align		4
.L_654:
        /*0ea4*/ 	.word	index@(_ZN2at6native55_GLOBAL__N__de093ff9_22_ForeachBinaryOpList_cu_a911ec4325multi_tensor_apply_kernelINS1_18TensorListMetadataILi3EEENS1_24BinaryOpListAlphaFunctorIdLi3ELi2ELi2EEEJNS1_13power_functorIdEEdEEEvT_T0_DpT1_)
        /*0ea8*/ 	.word	0x00000000


	//----- nvinfo : EIATTR_REGCOUNT
	.align		4
.L_655:
        /*0eac*/ 	.byte	0x04, 0x2f
        /*0eae*/ 	.short	(.L_657 - .L_656)
	.align		4
.L_656:
        /*0eb0*/ 	.word	index@(_ZN2at6native55_GLOBAL__N__de093ff9_22_ForeachBinaryOpList_cu_a911ec4325multi_tensor_apply_kernelINS1_18TensorListMetadataILi3EEENS1_24BinaryOpListAlphaFunctorIfLi3ELi2ELi2EEEJNS1_13power_functorIfEEfEEEvT_T0_DpT1_)
        /*0eb4*/ 	.word	0x00000020


	//----- nvinfo : EIATTR_FRAME_SIZE
	.align		4
.L_657:
        /*0eb8*/ 	.byte	0x04, 0x11
        /*0eba*/ 	.short	(.L_659 - .L_658)
	.align		4
.L_658:
        /*0ebc*/ 	.word	index@(_ZN2at6native55_GLOBAL__N__de093ff9_22_ForeachBinaryOpList_cu_a911ec4325multi_tensor_apply_kernelINS1_18TensorListMetadataILi3EEENS1_24BinaryOpListAlphaFunctorIfLi3ELi2ELi2EEEJNS1_13power_functorIfEEfEEEvT_T0_DpT1_)
        /*0ec0*/ 	.word	0x00000000


	//----- nvinfo : EIATTR_REGCOUNT
	.align		4
.L_659:
        /*0ec4*/ 	.byte	0x04, 0x2f
        /*0ec6*/ 	.short	(.L_661 - .L_660)
	.align		4
.L_660:
        /*0ec8*/ 	.word	index@(_ZN2at6native55_GLOBAL__N__de093ff9_22_ForeachBinaryOpList_cu_a911ec4325multi_tensor_apply_kernelINS1_18TensorListMetadataILi3EEENS1_24BinaryOpListAlphaFunctorIN3c107complexIdEELi3ELi2ELi2EEEJNS1_13power_functorIS8_EES8_EEEvT_T0_DpT1_)
        /*0ecc*/ 	.word	0x00000062


	//----- nvinfo : EIATTR_FRAME_SIZE
	.align		4
.L_661:
        /*0ed0*/ 	.byte	0x04, 0x11
        /*0ed2*/ 	.short	(.L_663 - .L_662)
	.align		4
.L_662:
        /*0ed4*/ 	.word	index@($_ZN2at6native55_GLOBAL__N__de093ff9_22_ForeachBinaryOpList_cu_a911ec4325multi_tensor_apply_kernelINS1_18TensorListMetadataILi3EEENS1_24BinaryOpListAlphaFunctorIN3c107complexIdEELi3ELi2ELi2EEEJNS1_13power_functorIS8_EES8_EEEvT_T0_DpT1_$__internal_trig_reduction_slowpathd)
        /*0ed8*/ 	.word	0x00000028


	//----- nvinfo : EIATTR_FRAME_SIZE
	.align		4
.L_663:
        /*0edc*/ 	.byte	0x04, 0x11
        /*0ede*/ 	.short	(.L_665 - .L_664)
	.align		4
.L_664:
        /*0ee0*/ 	.word	index@($__internal_1_$__cuda_sm20_div_rn_f64_full)
        /*0ee4*/ 	.word	0x00000028


	//----- nvinfo : EIATTR_FRAME_SIZE
	.align		4
.L_665:
        /*0ee8*/ 	.byte	0x04, 0x11
        /*0eea*/ 	.short	(.L_667 - .L_666)
	.align		4
.L_666:
        /*0eec*/ 	.word	index@(_ZN2at6native55_GLOBAL__N__de093ff9_22_ForeachBinaryOpList_cu_a911ec4325multi_tensor_apply_kernelINS1_18TensorListMetadataILi3EEENS1_24BinaryOpListAlphaFunctorIN3c107complexIdEELi3ELi2ELi2EEEJNS1_13power_functorIS8_EES8_EEEvT_T0_DpT1_)
        /*0ef0*/ 	.word	0x00000028


	//----- nvinfo : EIATTR_REGCOUNT
	.align		4
.L_667:
        /*0ef4*/ 	.byte	0x04, 0x2f
        /*0ef6*/ 	.short	(.L_669 - .L_668)
	.align		4
.L_668:
        /*0ef8*/ 	.word	index@(_ZN2at6native55_GLOBAL__N__de093ff9_22_ForeachBinaryOpList_cu_a911ec4325multi_tensor_apply_kernelINS1_18TensorListMetadataILi3EEENS1_24BinaryOpListAlphaFunctorIN3c107complexIfEELi3ELi2ELi2EEEJNS1_13power_functorIS8_EES8_EEEvT_T0_DpT1_)
        /*0efc*/ 	.word	0x0000002d


	//----- nvinfo : EIATTR_FRAME_SIZE
	.align		4
.L_669:
        /*0f00*/ 	.byte	0x04, 0x11
        /*0f02*/ 	.short	(.L_671 - .L_670)
	.align		4
.L_670:
        /*0f04*/ 	.word	index@($__internal_0_$__cuda_sm3x_div_rn_ftz_f32_slowpath)
        /*0f08*/ 	.word	0x00000000


	//----- nvinfo : EIATTR_FRAME_SIZE
	.align		4
.L_671:
        /*0f0c*/ 	.byte	0x04, 0x11
        /*0f0e*/ 	.short	(.L_673 - .L_672)
	.align		4
.L_672:
        /*0f10*/ 	.word	index@(_ZN2at6native55_GLOBAL__N__de093ff9_22_ForeachBinaryOpList_cu_a911ec4325multi_tensor_apply_kernelINS1_18TensorListMetadataILi3EEENS1_24BinaryOpListAlphaFunctorIN3c107complexIfEELi3ELi2ELi2EEEJNS1_13power_functorIS8_EES8_EEEvT_T0_DpT1_)
        /*0f14*/ 	.word	0x00000000


	//----- nvinfo : EIATTR_REGCOUNT
	.align		4
.L_673:
        /*0f18*/ 	.byte	0x04, 0x2f
        /*0f1a*/ 	.short	(.L_675 - .L_674)
	.align		4
.L_674:
        /*0f1c*/ 	.word	index@(_ZN2at6native55_GLOBAL__N__de093ff9_22_ForeachBinaryOpList_cu_a911ec4325multi_tensor_apply_kernelINS1_18TensorListMetadataILi3EEENS1_24BinaryOpListAlphaFunctorIN3c108BFloat16ELi3ELi2ELi2EEEJNS1_13power_functorIfEEfEEEvT_T0_DpT1_)
        /*0f20*/ 	.word	0x00000020


	//----- nvinfo : EIATTR_FRAME_SIZE
	.align		4
.L_675:
        /*0f24*/ 	.byte	0x04, 0x11
        /*0f26*/ 	.short	(.L_677 - .L_676)
	.align		4
.L_676:
        /*0f28*/ 	.word	index@(_ZN2at6native55_GLOBAL__N__de093ff9_22_ForeachBinaryOpList_cu_a911ec4325multi_tensor_apply_kernelINS1_18TensorListMetadataILi3EEENS1_24BinaryOpListAlphaFunctorIN3c108BFloat16ELi3ELi2ELi2EEEJNS1_13power_functorIfEEfEEEvT_T0_DpT1_)
        /*0f2c*/ 	.word	0x00000000


	//----- nvinfo : EIATTR_REGCOUNT
	.align		4
.L_677:
        /*0f30*/ 	.byte	0x04, 0x2f
        /*0f32*/ 	.short	(.L_679 - .L_678)
	.align		4
.L_678:
        /*0f34*/ 	.word	index@(_ZN2at6native55_GLOBAL__N__de093ff9_22_ForeachBinaryOpList_cu_a911ec4325multi_tensor_apply_kernelINS1_18TensorListMetadataILi3EEENS1_24BinaryOpListAlphaFunctorIN3c104HalfELi3ELi2ELi2EEEJNS1_13power_functorIfEEfEEEvT_T0_DpT1_)
        /*0f38*/ 	.word	0x00000020


	//----- nvinfo : EIATTR_FRAME_SIZE
	.align		4
.L_679:
        /*0f3c*/ 	.byte	0x04, 0x11
        /*0f3e*/ 	.short	(.L_681 - .L_680)
	.align		4
.L_680:
        /*0f40*/ 	.word	index@(_ZN2at6native55_GLOBAL__N__de093ff9_22_ForeachBinaryOpList_cu_a911ec4325multi_tensor_apply_kernelINS1_18TensorListMetadataILi3EEENS1_24BinaryOpListAlphaFunctorIN3c104HalfELi3ELi2ELi2EEEJNS1_13power_functorIfEEfEEEvT_T0_DpT1_)
        /*0f44*/ 	.word	0x00000000


	//----- nvinfo : EIATTR_REGCOUNT
	.align		4
.L_681:
        /*0f48*/ 	.byte	0x04, 0x2f
        /*0f4a*/ 	.short	(.L_683 - .L_682)
	.align		4
.L_682:
        /*0f4c*/ 	.word	index@(_ZN2at6native55_GLOBAL__N__de093ff9_22_ForeachBinaryOpList_cu_a911ec4325multi_tensor_apply_kernelINS1_18TensorListMetadataILi2EEENS1_14UnaryOpFunctorIhLi2ELi1ELi1EEEJNS0_4CopyIhhEEEEEvT_T0_DpT1_)
        /*0f50*/ 	.word	0x00000020


	//----- nvinfo : EIATTR_FRAME_SIZE
	.align		4
.L_683:
        /*0f54*/ 	.byte	0x04, 0x11
        /*0f56*/ 	.short	(.L_685 - .L_684)
	.align		4
.L_684:
        /*0f58*/ 	.word	index@(_ZN2at6native55_GLOBAL__N__de093ff9_22_ForeachBinaryOpList_cu_a911ec4325multi_tensor_apply_kernelINS1_18TensorListMetadataILi2EEENS1_14UnaryOpFunctorIhLi2ELi1ELi1EEEJNS0_4CopyIhhEEEEEvT_T0_DpT1_)
        /*0f5c*/ 	.word	0x00000000


	//----- nvinfo : EIATTR_REGCOUNT
	.align		4
.L_685:
        /*0f60*/ 	.byte	0x04, 0x2f
        /*0f62*/ 	.short	(.L_687 - .L_686)
	.align		4
.L_686:
        /*0f64*/ 	.word	index@(_ZN2at6native55_GLOBAL__N__de093ff9_22_ForeachBinaryOpList_cu_a911ec4325multi_tensor_apply_kernelINS1_18TensorListMetadataILi2EEENS1_11CopyFunctorIhaLi2ELi1ELi1EEEJNS0_4CopyIhaEEEEEvT_T0_DpT1_)
        /*0f68*/ 	.word	0x00000020


	//----- nvinfo : EIATTR_FRAME_SIZE
	.align		4
.L_687:
        /*0f6c*/ 	.byte	0x04, 0x11
        /*0f6e*/ 	.short	(.L_689 - .L_688)
	.align		4
.L_688:
        /*0f70*/ 	.word	index@(_ZN2at6native55_GLOBAL__N__de093ff9_22_ForeachBinaryOpList_cu_a911ec4325multi_tensor_apply_kernelINS1_18TensorListMetadataILi2EEENS1_11CopyFunctorIhaLi2ELi1ELi1EEEJNS0_4CopyIhaEEEEEvT_T0_DpT1_)
        /*0f74*/ 	.word	0x00000000


	//----- nvinfo : EIATTR_REGCOUNT
	.align		4
.L_689:
        /*0f78*/ 	.byte	0x04, 0x2f
        /*0f7a*/ 	.short	(.L_691 - .L_690)
	.align		4
.L_690:
        /*0f7c*/ 	.word	index@(_ZN2at6native55_GLOBAL__N__de093ff9_22_ForeachBinaryOpList_cu_a911ec4325multi_tensor_apply_kernelINS1_18TensorListMetadataILi2EEENS1_11CopyFunctorIhlLi2ELi1ELi1EEEJNS0_4CopyIhlEEEEEvT_T0_DpT1_)
        /*0f80*/ 	.word	0x00000020


	//----- nvinfo : EIATTR_FRAME_SIZE
	.align		4
.L_691:
        /*0f84*/ 	.byte	0x04, 0x11
        /*0f86*/ 	.short	(.L_693 - .L_692)
	.align		4
.L_692:
        /*0f88*/ 	.word	index@(_ZN2at6native55_GLOBAL__N__de093ff9_22_ForeachBinaryOpList_cu_a911ec4325multi_tensor_apply_kernelINS1_18TensorListMetadataILi2EEENS1_11CopyFunctorIhlLi2ELi1ELi1EEEJNS0_4CopyIhlEEEEEvT_T0_DpT1_)
        /*0f8c*/ 	.word	0x00000000


	//----- nvinfo : EIATTR_REGCOUNT
	.align		4
.L_693:
        /*0f90*/ 	.byte	0x04, 0x2f
        /*0f92*/ 	.short	(.L_695 - .L_694)
	.align		4
.L_694:
        /*0f94*/ 	.word	index@(_ZN2at6native55_GLOBAL__N__de093ff9_22_ForeachBinaryOpList_cu_a911ec4325multi_tensor_apply_kernelINS1_18TensorListMetadataILi2EEENS1_11CopyFunctorIhsLi2ELi1ELi1EEEJNS0_4CopyIhsEEEEEvT_T0_DpT1_)
        /*0f98*/ 	.word	0x00000020


	//----- nvinfo : EIATTR_FRAME_SIZE
	.align		4
.L_695:
        /*0f9c*/ 	.byte	0x04, 0x11
        /*0f9e*/ 	.short	(.L_697 - .L_696)
	.align		4
.L_696:
        /*0fa0*/ 	.word	index@(_ZN2at6native55_GLOBAL__N__de093ff9_22_ForeachBinaryOpList_cu_a911ec4325multi_tensor_apply_kernelINS1_18TensorListMetadataILi2EEENS1_11CopyFunctorIhsLi2ELi1ELi1EEEJNS0_4CopyIhsEEEEEvT_T0_DpT1_)
        /*0fa4*/ 	.word	0x00000000


	//----- nvinfo : EIATTR_REGCOUNT
	.align		4
.L_697:
        /*0fa8*/ 	.byte	0x04, 0x2f
        /*0faa*/ 	.short	(.L_699 - .L_698)
	.align		4
.L_698:
        /*0fac*/ 	.word	index@(_ZN2at6native55_GLOBAL__N__de093ff9_22_ForeachBinaryOpList_cu_a911ec4325multi_tensor_apply_kernelINS1_18TensorListMetadataILi2EEENS1_11CopyFunctorIhiLi2ELi1ELi1EEEJNS0_4CopyIhiEEEEEvT_T0_DpT1_)
        /*0fb0*/ 	.word	0x00000020


	//----- nvinfo : EIATTR_FRAME_SIZE
	.align		4
.L_699:
        /*0fb4*/ 	.byte	0x04, 0x11
        /*0fb6*/ 	.short	(.L_701 - .L_700)
	.align		4
.L_700:
        /*0fb8*/ 	.word	index@(_ZN2at6native55_GLOBAL__N__de093ff9_22_ForeachBinaryOpList_cu_a911ec4325multi_tensor_apply_kernelINS1_18TensorListMetadataILi2EEENS1_11CopyFunctorIhiLi2ELi1ELi1EEEJNS0_4CopyIhiEEEEEvT_T0_DpT1_)
        /*0fbc*/ 	.word	0x00000000


	//----- nvinfo : EIATTR_REGCOUNT
	.align		4
.L_701:
        /*0fc0*/ 	.byte	0x04, 0x2f
        /*0fc2*/ 	.short	(.L_703 - .L_702)
	.align		4
.L_702:
        /*0fc4*/ 	.word	index@(_ZN2at6native55_GLOBAL__N__de093ff9_22_ForeachBinaryOpList_cu_a911ec4325multi_tensor_apply_kernelINS1_18TensorListMetadataILi2EEENS1_11CopyFunctorIhdLi2ELi1ELi1EEEJNS0_4CopyIhdEEEEEvT_T0_DpT1_)
        /*0fc8*/ 	.word	0x00000020


	//----- nvinfo : EIATTR_FRAME_SIZE
	.align		4
.L_703:
        /*0fcc*/ 	.byte	0x04, 0x11
        /*0fce*/ 	.short	(.L_705 - .L_704)
	.align		4
.L_704:
        /*0fd0*/ 	.word	index@(_ZN2at6native55_GLOBAL__N__de093ff9_22_ForeachBinaryOpList_cu_a911ec4325multi_tensor_apply_kernelINS1_18TensorListMetadataILi2EEENS1_11CopyFunctorIhdLi2ELi1ELi1EEEJNS0_4CopyIhdEEEEEvT_T0_DpT1_)
        /*0fd4*/ 	.word	0x00000000


	//----- nvinfo : EIATTR_REGCOUNT
	.align		4
.L_705:
        /*0fd8*/ 	.byte	0x04, 0x2f
        /*0fda*/ 	.short	(.L_707 - .L_706)
	.align		4
.L_706:
        /*0fdc*/ 	.word	index@(_ZN2at6native55_GLOBAL__N__de093ff9_22_ForeachBinaryOpList_cu_a911ec4325multi_tensor_apply_kernelINS1_18TensorListMetadataILi2EEENS1_11CopyFunctorIhfLi2ELi1ELi1EEEJNS0_4CopyIhfEEEEEvT_T0_DpT1_)
        /*0fe0*/ 	.word	0x00000020


	//----- nvinfo : EIATTR_FRAME_SIZE
	.align		4
.L_707:
        /*0fe4*/ 	.byte	0x04, 0x11
        /*0fe6*/ 	.short	(.L_709 - .L_708)
	.align		4
.L_708:
        /*0fe8*/ 	.word	index@(_ZN2at6native55_GLOBAL__N__de093ff9_22_ForeachBinaryOpList_cu_a911ec4325multi_tensor_apply_kernelINS1_18TensorListMetadataILi2EEENS1_11CopyFunctorIhfLi2ELi1ELi1EEEJNS0_4CopyIhfEEEEEvT_T0_DpT1_)
        /*0fec*/ 	.word	0x00000000


	//----- nvinfo : EIATTR_REGCOUNT
	.align		4
.L_709:
        /*0ff0*/ 	.byte	0x04, 0x2f
        /*0ff2*/ 	.short	(.L_711 - .L_710)
	.align		4
.L_710:
        /*0ff4*/ 	.word	index@(_ZN2at6native55_GLOBAL__N__de093ff9_22_ForeachBinaryOpList_cu_a911ec4325multi_tensor_apply_kernelINS1_18TensorListMetadataILi2EEENS1_11CopyFunctorIhN3c107complexIdEELi2ELi1ELi1EEEJNS0_4CopyIhS8_EEEEEvT_T0_DpT1_)
        /*0ff8*/ 	.word	0x00000020


	//----- nvinfo : EIATTR_FRAME_SIZE
	.align		4
.L_711:
        /*0ffc*/ 	.byte	0x04, 0x11
        /*0ffe*/ 	.short	(.L_713 - .L_712)
	.align		4
.L_712:
        /*1000*/ 	.word	index@(_ZN2at6native55_GLOBAL__N__de093ff9_22_ForeachBinaryOpList_cu_a911ec4325multi_tensor_apply_kernelINS1_18TensorListMetadataILi2EEENS1_11CopyFunctorIhN3c107complexIdEELi2ELi1ELi1EEEJNS0_4CopyIhS8_EEEEEvT_T0_DpT1_)
        /*1004*/ 	.word	0x00000000


	//----- nvinfo : EIATTR_REGCOUNT
	.align		4
.L_713:
        /*1008*/ 	.byte	0x04, 0x2f
        /*100a*/ 	.short	(.L_715 - .L_714)
	.align		4
.L_714:
        /*100c*/ 	.word	index@(_ZN2at6native55_GLOBAL__N__de093ff9_22_ForeachBinaryOpList_cu_a911ec4325multi_tensor_apply_kernelINS1_18TensorListMetadataILi2EEENS1_11CopyFunctorIhN3c107complexIfEELi2ELi1ELi1EEEJNS0_4CopyIhS8_EEEEEvT_T0_DpT1_)
        /*1010*/ 	.word	0x00000020


	//----- nvinfo : EIATTR_FRAME_SIZE
	.align		4
.L_715:
        /*1014*/ 	.byte	0x04, 0x11
        /*1016*/ 	.short	(.L_717 - .L_716)
	.align		4
.L_716:
        /*1018*/ 	.word	index@(_ZN2at6native55_GLOBAL__N__de093ff9_22_ForeachBinaryOpList_cu_a911ec4325multi_tensor_apply_kernelINS1_18TensorListMetadataILi2EEENS1_11CopyFunctorIhN3c107complexIfEELi2ELi1ELi1EEEJNS0_4CopyIhS8_EEEEEvT_T0_DpT1_)
        /*101c*/ 	.word	0x00000000


	//----- nvinfo : EIATTR_REGCOUNT
	.align		4
.L_717:
        /*1020*/ 	.byte	0x04, 0x2f
        /*1022*/ 	.short	(.L_719 - .L_718)
	.align		4
.L_718:
        /*1024*/ 	.word	index@(_ZN2at6native55_GLOBAL__N__de093ff9_22_ForeachBinaryOpList_cu_a911ec4325multi_tensor_apply_kernelINS1_18TensorListMetadataILi2EEENS1_11CopyFunctorIhN3c104HalfELi2ELi1ELi1EEEJNS0_4CopyIhS7_EEEEEvT_T0_DpT1_)
        /*1028*/ 	.word	0x00000020


	//----- nvinfo : EIATTR_FRAME_SIZE
	.align		4
.L_719:
        /*102c*/ 	.byte	0x04, 0x11
        /*102e*/ 	.short	(.L_721 - .L_720)
	.align		4
.L_720:
        /*1030*/ 	.word	index@(_ZN2at6native55_GLOBAL__N__de093ff9_22_ForeachBinaryOpList_cu_a911ec4325multi_tensor_apply_kernelINS1_18TensorListMetadataILi2EEENS1_11CopyFunctorIhN3c104HalfELi2ELi1ELi1EEEJNS0_4CopyIhS7_EEEEEvT_T0_DpT1_)
        /*1034*/ 	.word	0x00000000


	//----- nvinfo : EIATTR_REGCOUNT
	.align		4
.L_721:
        /*1038*/ 	.byte	0x04, 0x2f
        /*103a*/ 	.short	(.L_723 - .L_722)
	.align		4
.L_722:
        /*103c*/ 	.word	index@(_ZN2at6native55_GLOBAL__N__de093ff9_22_ForeachBinaryOpList_cu_a911ec4325multi_tensor_apply_kernelINS1_18TensorListMetadataILi2EEENS1_11CopyFunctorIhN3c108BFloat16ELi2ELi1ELi1EEEJNS0_4CopyIhS7_EEEEEvT_T0_DpT1_)
        /*1040*/ 	.word	0x00000020


	//----- nvinfo : EIATTR_FRAME_SIZE
	.align		4
.L_723:
        /*1044*/ 	.byte	0x04, 0x11
        /*1046*/ 	.short	(.L_725 - .L_724)
	.align		4
.L_724:
        /*1048*/ 	.word	index@(_ZN2at6native55_GLOBAL__N__de093ff9_22_ForeachBinaryOpList_cu_a911ec4325multi_tensor_apply_kernelINS1_18TensorListMetadataILi2EEENS1_11CopyFunctorIhN3c108BFloat16ELi2ELi1ELi1EEEJNS0_4CopyIhS7_EEEEEvT_T0_DpT1_)
        /*104c*/ 	.word	0x00000000


	//----- nvinfo : EIATTR_REGCOUNT
	.align		4
.L_725:
        /*1050*/ 	.byte	0x04, 0x2f
        /*1052*/ 	.short	(.L_727 - .L_726)
	.align		4
.L_726:
        /*1054*/ 	.word	index@(_ZN2at6native55_GLOBAL__N__de093ff9_22_ForeachBinaryOpList_cu_a911ec4325multi_tensor_apply_kernelINS1_18TensorListMetadataILi2EEENS1_11CopyFunctorIhbLi2ELi1ELi1EEEJNS0_4CopyIhbEEEEEvT_T0_DpT1_)
        /*1058*/ 	.word	0x00000020


	//----- nvinfo : EIATTR_FRAME_SIZE
	.align		4
.L_727:
        /*105c*/ 	.byte	0x04, 0x11
        /*105e*/ 	.short	(.L_729 - .L_728)
	.align		4
.L_728:
        /*1060*/ 	.word	index@(_ZN2at6native55_GLOBAL__N__de093ff9_22_ForeachBinaryOpList_cu_a911ec4325multi_tensor_apply_kernelINS1_18TensorListMetadataILi2EEENS1_11CopyFunctorIhbLi2ELi1ELi1EEEJNS0_4CopyIhbEEEEEvT_T0_DpT1_)
        /*1064*/ 	.word	0x00000000


	//----- nvinfo : EIATTR_REGCOUNT
	.align		4
.L_729:
        /*1068*/ 	.byte	0x04, 0x2f
        /*106a*/ 	.short	(.L_731 - .L_730)
	.align		4
.L_730:
        /*106c*/ 	.word	index@(_ZN2at6native55_GLOBAL__N__de093ff9_22_ForeachBinaryOpList_cu_a911ec4325multi_tensor_apply_kernelINS1_18TensorListMetadataILi2EEENS1_11CopyFunctorIhN3c1013Float8_e4m3fnELi2ELi1ELi1EEEJNS0_4CopyIhS7_EEEEEvT_T0_DpT1_)
        /*1070*/ 	.word	0x0000001b


	//----- nvinfo : EIATTR_FRAME_SIZE
	.align		4
.L_731:
        /*1074*/ 	.byte	0x04, 0x11
        /*1076*/ 	.short	(.L_733 - .L_732)
	.align		4
.L_732:
        /*1078*/ 	.word	index@(_ZN2at6native55_GLOBAL__N__de093ff9_22_ForeachBinaryOpList_cu_a911ec4325multi_tensor_apply_kernelINS1_18TensorListMetadataILi2EEENS1_11CopyFunctorIhN3c1013Float8_e4m3fnELi2ELi1ELi1EEEJNS0_4CopyIhS7_EEEEEvT_T0_DpT1_)
        /*107c*/ 	.word	0x00000000


	//----- nvinfo : EIATTR_REGCOUNT
	.align		4
.L_733:
        /*1080*/ 	.byte	0x04, 0x2f
        /*1082*/ 	.short	(.L_735 - .L_734)
	.align		4
.L_734:
        /*1084*/ 	.word	index@(_ZN2at6native55_GLOBAL__N__de093ff9_22_ForeachBinaryOpList_cu_a911ec4325multi_tensor_apply_kernelINS1_18TensorListMetadataILi2EEENS1_11CopyFunctorIhN3c1015Float8_e4m3fnuzELi2ELi1ELi1EEEJNS0_4CopyIhS7_EEEEEvT_T0_DpT1_)
        /*1088*/ 	.word	0x00000020


	//----- nvinfo : EIATTR_FRAME_SIZE
	.align		4
.L_735:
        /*108c*/ 	.byte	0x04, 0x11
        /*108e*/ 	.short	(.L_737 - .L_736)
	.align		4
.L_736:
        /*1090*/ 	.word	index@(_ZN2at6native55_GLOBAL__N__de093ff9_22_ForeachBinaryOpList_cu_a911ec4325multi_tensor_apply_kernelINS1_18TensorListMetadataILi2EEENS1_11CopyFunctorIhN3c1015Float8_e4m3fnuzELi2ELi1ELi1EEEJNS0_4CopyIhS7_EEEEEvT_T0_DpT1_)
        /*1094*/ 	.word	0x00000000


	//----- nvinfo : EIATTR_REGCOUNT
	.align		4
.L_737:
        /*1098*/ 	.byte	0x04, 0x2f
        /*109a*/ 	.short	(.L_739 - .L_738)
	.align		4
.L_738:
        /*109c*/ 	.word	index@(_ZN2at6native55_GLOBAL__N__de093ff9_22_ForeachBinaryOpList_cu_a911ec4325multi_tensor_apply_kernelINS1_18TensorListMetadataILi2EEENS1_11CopyFunctorIhN3c1011Float8_e5m2ELi2ELi1ELi1EEEJNS0_4CopyIhS7_EEEEEvT_T0_DpT1_)
        /*10a0*/ 	.word	0x0000001e


	//----- nvinfo : EIATTR_FRAME_SIZE
	.align		4
.L_739:
        /*10a4*/ 	.byte	0x04, 0x11
        /*10a6*/ 	.short	(.L_741 - .L_740)
	.align		4
.L_740:
        /*10a8*/ 	.word	index@(_ZN2at6native55_GLOBAL__N__de093ff9_22_ForeachBinaryOpList_cu_a911ec4325multi_tensor_apply_kernelINS1_18TensorListMetadataILi2EEENS1_11CopyFunctorIhN3c1011Float8_e5m2ELi2ELi1ELi1EEEJNS0_4CopyIhS7_EEEEEvT_T0_DpT1_)
        /*10ac*/ 	.word	0x00000000


	//----- nvinfo : EIATTR_REGCOUNT
	.align		4
.L_741:
        /*10b0*/ 	.byte	0x04, 0x2f
        /*10b2*/ 	.short	(.L_743 - .L_742)
	.align		4
.L_742:
        /*10b4*/ 	.word	index@(_ZN2at6native55_GLOBAL__N__de093ff9_22_ForeachBinaryOpList_cu_a911ec4325multi_tensor_apply_kernelINS1_18TensorListMetadataILi2EEENS1_11CopyFunctorIhN3c1015Float8_e5m2fnuzELi2ELi1ELi1EEEJNS0_4CopyIhS7_EEEEEvT_T0_DpT1_)
        /*10b8*/ 	.word	0x00000020


	//----- nvinfo : EIATTR_FRAME_SIZE
	.align		4
.L_743:
        /*10bc*/ 	.byte	0x04, 0x11
        /*10be*/ 	.short	(.L_745 - .L_744)
	.align		4
.L_744:
        /*10c0*/ 	.word	index@(_ZN2at6native55_GLOBAL__N__de093ff9_22_ForeachBinaryOpList_cu_a911ec4325multi_tensor_apply_kernelINS1_18TensorListMetadataILi2EEENS1_11CopyFunctorIhN3c1015Float8_e5m2fnuzELi2ELi1ELi1EEEJNS0_4CopyIhS7_EEEEEvT_T0_DpT1_)
        /*10c4*/ 	.word	0x00000000


	//----- nvinfo : EIATTR_REGCOUNT
	.align		4
.L_745:
        /*10c8*/ 	.byte	0x04, 0x2f
        /*10ca*/ 	.short	(.L_747 - .L_746)
	.align		4
.L_746:
        /*10cc*/ 	.word	index@(_ZN2at6native55_GLOBAL__N__de093ff9_22_ForeachBinaryOpList_cu_a911ec4325multi_tensor_apply_kernelINS1_18TensorListMetadataILi2EEENS1_14UnaryOpFunctorIaLi2ELi1ELi1EEEJNS0_4CopyIaaEEEEEvT_T0_DpT1_)
        /*10d0*/ 	.word	0x00000020


	//----- nvinfo : EIATTR_FRAME_SIZE
	.align		4
.L_747:
        /*10d4*/ 	.byte	0x04, 0x11
        /*10d6*/ 	.short	(.L_749 - .L_748)
	.align		4
.L_748:
        /*10d8*/ 	.word	index@(_ZN2at6native55_GLOBAL__N__de093ff9_22_ForeachBinaryOpList_cu_a911ec4325multi_tensor_apply_kernelINS1_18TensorListMetadataILi2EEENS1_14UnaryOpFunctorIaLi2ELi1ELi1EEEJNS0_4CopyIaaEEEEEvT_T0_DpT1_)
        /*10dc*/ 	.word	0x00000000


	//----- nvinfo : EIATTR_REGCOUNT
	.align		4
.L_749:
        /*10e0*/ 	.byte	0x04, 0x2f
        /*10e2*/ 	.short	(.L_751 - .L_750)
	.align		4
.L_750:
        /*10e4*/ 	.word	index@(_ZN2at6native55_GLOBAL__N__de093ff9_22_ForeachBinaryOpList_cu_a911ec4325multi_tensor_apply_kernelINS1_18TensorListMetadataILi2EEENS1_11CopyFunctorIahLi2ELi1ELi1EEEJNS0_4CopyIahEEEEEvT_T0_DpT1_)
        /*10e8*/ 	.word	0x00000020


	//----- nvinfo : EIATTR_FRAME_SIZE
	.align		4
.L_751:
        /*10ec*/ 	.byte	0x04, 0x11
        /*10ee*/ 	.short	(.L_753 - .L_752)
	.align		4
.L_752:
        /*10f0*/ 	.word	index@(_ZN2at6native55_GLOBAL__N__de093ff9_22_ForeachBinaryOpList_cu_a911ec4325multi_tensor_apply_kernelINS1_18TensorListMetadataILi2EEENS1_11CopyFunctorIahLi2ELi1ELi1EEEJNS0_4CopyIahEEEEEvT_T0_DpT1_)
        /*10f4*/ 	.word	0x00000000


	//----- nvinfo : EIATTR_REGCOUNT
	.align		4
.L_753:
        /*10f8*/ 	.byte	0x04, 0x2f
        /*10fa*/ 	.short	(.L_755 - .L_754)
	.align		4
.L_754:
        /*10fc*/ 	.word	index@(_ZN2at6native55_GLOBAL__N__de093ff9_22_ForeachBinaryOpList_cu_a911ec4325multi_tensor_apply_kernelINS1_18TensorListMetadataILi2EEENS1_11CopyFunctorIalLi2ELi1ELi1EEEJNS0_4CopyIalEEEEEvT_T0_DpT1_)
        /*1100*/ 	.word	0x00000020


	//----- nvinfo : EIATTR_FRAME_SIZE
	.align		4
.L_755:
        /*1104*/ 	.byte	0x04, 0x11
        /*1106*/ 	.short	(.L_757 - .L_756)
	.align		4
.L_756:
        /*1108*/ 	.word	index@(_ZN2at6native55_GLOBAL__N__de093ff9_22_ForeachBinaryOpList_cu_a911ec4325multi_tensor_apply_kernelINS1_18TensorListMetadataILi2EEENS1_11CopyFunctorIalLi2ELi1ELi1EEEJNS0_4CopyIalEEEEEvT_T0_DpT1_)
        /*110c*/ 	.word	0x00000000


	//----- nvinfo : EIATTR_REGCOUNT
	.align		4
.L_757:
        /*1110*/ 	.byte	0x04, 0x2f
        /*1112*/ 	.short	(.L_759 - .L_758)
	.align		4
.L_758:
        /*1114*/ 	.word	index@(_ZN2at6native55_GLOBAL__N__de093ff9_22_ForeachBinaryOpList_cu_a911ec4325multi_tensor_apply_kernelINS1_18TensorListMetadataILi2EEENS1_11CopyFunctorIasLi2ELi1ELi1EEEJNS0_4CopyIasEEEEEvT_T0_DpT1_)
        /*1118*/ 	.word	0x00000020


	//----- nvinfo : EIATTR_FRAME_SIZE
	.align		4
.L_759:
        /*111c*/ 	.byte	0x04, 0x11
        /*111e*/ 	.short	(.L_761 - .L_760)
	.align		4
.L_760:
        /*1120*/ 	.word	index@(_ZN2at6native55_GLOBAL__N__de093ff9_22_ForeachBinaryOpList_cu_a911ec4325multi_tensor_apply_kernelINS1_18TensorListMetadataILi2EEENS1_11CopyFunctorIasLi2ELi1ELi1EEEJNS0_4CopyIasEEEEEvT_T0_DpT1_)
        /*1124*/ 	.word	0x00000000


	//----- nvinfo : EIATTR_REGCOUNT
	.align		4
.L_761:
        /*1128*/ 	.byte	0x04, 0x2f
        /*112a*/ 	.short	(.L_763 - .L_762)
	.align		4
.L_762:
        /*112c*/ 	.word	index@(_ZN2at6native55_GLOBAL__N__de093ff9_22_ForeachBinaryOpList_cu_a911ec4325multi_tensor_apply_kernelINS1_18TensorListMetadataILi2EEENS1_11CopyFunctorIaiLi2ELi1ELi1EEEJNS0_4CopyIaiEEEEEvT_T0_DpT1_)
        /*1130*/ 	.word	0x00000020


	//----- nvinfo : EIATTR_FRAME_SIZE
	.align		4
.L_763:
        /*1134*/ 	.byte	0x04, 0x11
        /*1136*/ 	.short	(.L_765 - .L_764)
	.align		4
.L_764:
        /*1138*/ 	.word	index@(_ZN2at6native55_GLOBAL__N__de093ff9_22_ForeachBinaryOpList_cu_a911ec4325multi_tensor_apply_kernelINS1_18TensorListMetadataILi2EEENS1_11CopyFunctorIaiLi2ELi1ELi1EEEJNS0_4CopyIaiEEEEEvT_T0_DpT1_)
        /*113c*/ 	.word	0x00000000


	//----- nvinfo : EIATTR_REGCOUNT
	.align		4
.L_765:
        /*1140*/ 	.byte	0x04, 0x2f
        /*1142*/ 	.short	(.L_767 - .L_766)
	.align		4
.L_766:
        /*1144*/ 	.word	index@(_ZN2at6native55_GLOBAL__N__de093ff9_22_ForeachBinaryOpList_cu_a911ec4325multi_tensor_apply_kernelINS1_18TensorListMetadataILi2EEENS1_11CopyFunctorIadLi2ELi1ELi1EEEJNS0_4CopyIadEEEEEvT_T0_DpT1_)
        /*1148*/ 	.word	0x00000020


	//----- nvinfo : EIATTR_FRAME_SIZE
	.align		4
.L_767:
        /*114c*/ 	.byte	0x04, 0x11
        /*114e*/ 	.short	(.L_769 - .L_768)
	.align		4
.L_768:
        /*1150*/ 	.word	index@(_ZN2at6native55_GLOBAL__N__de093ff9_22_ForeachBinaryOpList_cu_a911ec4325multi_tensor_apply_kernelINS1_18TensorListMetadataILi2EEENS1_11CopyFunctorIadLi2ELi1ELi1EEEJNS0_4CopyIadEEEEEvT_T0_DpT1_)
        /*1154*/ 	.word	0x00000000


	//----- nvinfo : EIATTR_REGCOUNT
	.align		4
.L_769:
        /*1158*/ 	.byte	0x04, 0x2f
        /*115a*/ 	.short	(.L_771 - .L_770)
	.align		4
.L_770:
        /*115c*/ 	.word	index@(_ZN2at6native55_GLOBAL__N__de093ff9_22_ForeachBinaryOpList_cu_a911ec4325multi_tensor_apply_kernelINS1_18TensorListMetadataILi2EEENS1_11CopyFunctorIafLi2ELi1ELi1EEEJNS0_4CopyIafEEEEEvT_T0_DpT1_)
        /*1160*/ 	.word	0x00000020


	//----- nvinfo : EIATTR_FRAME_SIZE
	.align		4
.L_771:
        /*1164*/ 	.byte	0x04, 0x11
        /*1166*/ 	.short	(.L_773 - .L_772)
	.align		4
.L_772:
        /*1168*/ 	.word	index@(_ZN2at6native55_GLOBAL__N__de093ff9_22_ForeachBinaryOpList_cu_a911ec4325multi_tensor_apply_kernelINS1_18TensorListMetadataILi2EEENS1_11CopyFunctorIafLi2ELi1ELi1EEEJNS0_4CopyIafEEEEEvT_T0_DpT1_)
        /*116c*/ 	.word	0x00000000


	//----- nvinfo : EIATTR_REGCOUNT
	.align		4
.L_773:
        /*1170*/ 	.byte	0x04, 0x2f
        /*1172*/ 	.short	(.L_775 - .L_774)
	.align		4
.L_774:
        /*1174*/ 	.word	index@(_ZN2at6native55_GLOBAL__N__de093ff9_22_ForeachBinaryOpList_cu_a911ec4325multi_tensor_apply_kernelINS1_18TensorListMetadataILi2EEENS1_11CopyFunctorIaN3c107complexIdEELi2ELi1ELi1EEEJNS0_4CopyIaS8_EEEEEvT_T0_DpT1_)
        /*1178*/ 	.word	0x00000020


	//----- nvinfo : EIATTR_FRAME_SIZE
	.align		4
.L_775:
        /*117c*/ 	.byte	0x04, 0x11
        /*117e*/ 	.short	(.L_777 - .L_776)
	.align		4
.L_776:
        /*1180*/ 	.word	index@(_ZN2at6native55_GLOBAL__N__de093ff9_22_ForeachBinaryOpList_cu_a911ec4325multi_tensor_apply_kernelINS1_18TensorListMetadataILi2EEENS1_11CopyFunctorIaN3c107complexIdEELi2ELi1ELi1EEEJNS0_4CopyIaS8_EEEEEvT_T0_DpT1_)
        /*1184*/ 	.word	0x00000000


	//----- nvinfo : EIATTR_REGCOUNT
	.align		4
.L_777:
        /*1188*/ 	.byte	0x04, 0x2f
        /*118a*/ 	.short	(.L_779 - .L_778)
	.align		4
.L_778:
        /*118c*/ 	.word	index@(_ZN2at6native55_GLOBAL__N__de093ff9_22_ForeachBinaryOpList_cu_a911ec4325multi_tensor_apply_kernelINS1_18TensorListMetadataILi2EEENS1_11CopyFunctorIaN3c107complexIfEELi2ELi1ELi1EEEJNS0_4CopyIaS8_EEEEEvT_T0_DpT1_)
        /*1190*/ 	.word	0x00000020


	//----- nvinfo : EIATTR_FRAME_SIZE
	.align		4
.L_779:
        /*1194*/ 	.byte	0x04, 0x11
        /*1196*/ 	.short	(.L_781 - .L_780)
	.align		4
.L_780:
        /*1198*/ 	.word	index@(_ZN2at6native55_GLOBAL__N__de093ff9_22_ForeachBinaryOpList_cu_a911ec4325multi_tensor_apply_kernelINS1_18TensorListMetadataILi2EEENS1_11CopyFunctorIaN3c107complexIfEELi2ELi1ELi1EEEJNS0_4CopyIaS8_EEEEEvT_T0_DpT1_)
        /*119c*/ 	.word	0x00000000


	//----- nvinfo : EIATTR_REGCOUNT
	.align		4
.L_781:
        /*11a0*/ 	.byte	0x04, 0x2f
        /*11a2*/ 	.short	(.L_783 - .L_782)
	.align		4
.L_782:
        /*11a4*/ 	.word	index@(_ZN2at6native55_GLOBAL__N__de093ff9_22_ForeachBinaryOpList_cu_a911ec4325multi_tensor_apply_kernelINS1_18TensorListMetadataILi2EEENS1_11CopyFunctorIaN3c104HalfELi2ELi1ELi1EEEJNS0_4CopyIaS7_EEEEEvT_T0_DpT1_)
        /*11a8*/ 	.word	0x00000020


	//----- nvinfo : EIATTR_FRAME_SIZE
	.align		4
.L_783:
        /*11ac*/ 	.byte	0x04, 0x11
        /*11ae*/ 	.short	(.L_785 - .L_784)
	.align		4
.L_784:
        /*11b0*/ 	.word	index@(_ZN2at6native55_GLOBAL__N__de093ff9_22_ForeachBinaryOpList_cu_a911ec4325multi_tensor_apply_kernelINS1_18TensorListMetadataILi2EEENS1_11CopyFunctorIaN3c104HalfELi2ELi1ELi1EEEJNS0_4CopyIaS7_EEEEEvT_T0_DpT1_)
        /*11b4*/ 	.word	0x00000000


	//----- nvinfo : EIATTR_REGCOUNT
	.align		4
.L_785:
        /*11b8*/ 	.byte	0x04, 0x2f
        /*11ba*/ 	.short	(.L_787 - .L_786)
	.align		4
.L_786:
        /*11bc*/ 	.word	index@(_ZN2at6native55_GLOBAL__N__de093ff9_22_ForeachBinaryOpList_cu_a911ec4325multi_tensor_apply_kernelINS1_18TensorListMetadataILi2EEENS1_11CopyFunctorIaN3c108BFloat16ELi2ELi1ELi1EEEJNS0_4CopyIaS7_EEEEEvT_T0_DpT1_)
        /*11c0*/ 	.word	0x00000020


	//----- nvinfo : EIATTR_FRAME_SIZE
	.align		4
.L_787:
        /*11c4*/ 	.byte	0x04, 0x11
        /*11c6*/ 	.short	(.L_789 - .L_788)
	.align		4
.L_788:
        /*11c8*/ 	.word	index@(_ZN2at6native55_GLOBAL__N__de093ff9_22_ForeachBinaryOpList_cu_a911ec4325multi_tensor_apply_kernelINS1_18TensorListMetadataILi2EEENS1_11CopyFunctorIaN3c108BFloat16ELi2ELi1ELi1EEEJNS0_4CopyIaS7_EEEEEvT_T0_DpT1_)
        /*11cc*/ 	.word	0x00000000


	//----- nvinfo : EIATTR_REGCOUNT
	.align		4
.L_789:
        /*11d0*/ 	.byte	0x04, 0x2f
        /*11d2*/ 	.short	(.L_791 - .L_790)
	.align		4
.L_790:
        /*11d4*/ 	.word	index@(_ZN2at6native55_GLOBAL__N__de093ff9_22_ForeachBinaryOpList_cu_a911ec4325multi_tensor_apply_kernelINS1_18TensorListMetadataILi2EEENS1_11CopyFunctorIabLi2ELi1ELi1EEEJNS0_4CopyIabEEEEEvT_T0_DpT1_)
        /*11d8*/ 	.word	0x00000020


	//----- nvinfo : EIATTR_FRAME_SIZE
	.align		4
.L_791:
        /*11dc*/ 	.byte	0x04, 0x11
        /*11de*/ 	.short	(.L_793 - .L_792)
	.align		4
.L_792:
        /*11e0*/ 	.word	index@(_ZN2at6native55_GLOBAL__N__de093ff9_22_ForeachBinaryOpList_cu_a911ec4325multi_tensor_apply_kernelINS1_18TensorListMetadataILi2EEENS1_11CopyFunctorIabLi2ELi1ELi1EEEJNS0_4CopyIabEEEEEvT_T0_DpT1_)
        /*11e4*/ 	.word	0x00000000


	//----- nvinfo : EIATTR_REGCOUNT
	.align		4
.L_793:
        /*11e8*/ 	.byte	0x04, 0x2f
        /*11ea*/ 	.short	(.L_795 - .L_794)
	.align		4
.L_794:
        /*11ec*/ 	.word	index@(_ZN2at6native55_GLOBAL__N__de093ff9_22_ForeachBinaryOpList_cu_a911ec4325multi_tensor_apply_kernelINS1_18TensorListMetadataILi2EEENS1_11CopyFunctorIaN3c1013Float8_e4m3fnELi2ELi1ELi1EEEJNS0_4CopyIaS7_EEEEEvT_T0_DpT1_)
        /*11f0*/ 	.word	0x0000001b


	//----- nvinfo : EIATTR_FRAME_SIZE
	.align		4
.L_795:
        /*11f4*/ 	.byte	0x04, 0x11
        /*11f6*/ 	.short	(.L_797 - .L_796)
	.align		4
.L_796:
        /*11f8*/ 	.word	index@(_ZN2at6native55_GLOBAL__N__de093ff9_22_ForeachBinaryOpList_cu_a911ec4325multi_tensor_apply_kernelINS1_18TensorListMetadataILi2EEENS1_11CopyFunctorIaN3c1013Float8_e4m3fnELi2ELi1ELi1EEEJNS0_4CopyIaS7_EEEEEvT_T0_DpT1_)
        /*11fc*/ 	.word	0x00000000


	//----- nvinfo : EIATTR_REGCOUNT
	.align		4
.L_797:
        /*1200*/ 	.byte	0x04, 0x2f
        /*1202*/ 	.short	(.L_799 - .L_798)
	.align		4
.L_798:
        /*1204*/ 	.word	index@(_ZN2at6native55_GLOBAL__N__de093ff9_22_ForeachBinaryOpList_cu_a911ec4325multi_tensor_apply_kernelINS1_18TensorListMetadataILi2EEENS1_11CopyFunctorIaN3c1015Float8_e4m3fnuzELi2ELi1ELi1EEEJNS0_4CopyIaS7_EEEEEvT_T0_DpT1_)
        /*1208*/ 	.word	0x00000020


	//----- nvinfo : EIATTR_FRAME_SIZE
	.align		4
.L_799:
        /*120c*/ 	.byte	0x04, 0x11
        /*120e*/ 	.short	(.L_801 - .L_800)
	.align		4
.L_800:
        /*1210*/ 	.word	index@(_ZN2at6native55_GLOBAL__N__de093ff9_22_ForeachBinaryOpList_cu_a911ec4325multi_tensor_apply_kernelINS1_18TensorListMetadataILi2EEENS1_11CopyFunctorIaN3c1015Float8_e4m3fnuzELi2ELi1ELi1EEEJNS0_4CopyIaS7_EEEEEvT_T0_DpT1_)
        /*1214*/ 	.word	0x00000000


	//----- nvinfo : EIATTR_REGCOUNT
	.align		4
.L_801:
        /*1218*/ 	.byte	0x04, 0x2f
        /*121a*/ 	.short	(.L_803 - .L_802)
	.align		4
.L_802:
        /*121c*/ 	.word	index@(_ZN2at6native55_GLOBAL__N__de093ff9_22_ForeachBinaryOpList_cu_a911ec4325multi_tensor_apply_kernelINS1_18TensorListMetadataILi2EEENS1_11CopyFunctorIaN3c1011Float8_e5m2ELi2ELi1ELi1EEEJNS0_4CopyIaS7_EEEEEvT_T0_DpT1_)
        /*1220*/ 	.word	0x0000001e


	//----- nvinfo : EIATTR_FRAME_SIZE
	.align		4
.L_803:
        /*1224*/ 	.byte	0x04, 0x11
        /*1226*/ 	.short	(.L_805 - .L_804)
	.align		4
.L_804:
        /*1228*/ 	.word	index@(_ZN2at6native55_GLOBAL__N__de093ff9_22_ForeachBinaryOpList_cu_a911ec4325multi_tensor_apply_kernelINS1_18TensorListMetadataILi2EEENS1_11CopyFunctorIaN3c1011Float8_e5m2ELi2ELi1ELi1EEEJNS0_4CopyIaS7_EEEEEvT_T0_DpT1_)
        /*122c*/ 	.word	0x00000000


	//----- nvinfo : EIATTR_REGCOUNT
	.align		4
.L_805:
        /*1230*/ 	.byte	0x04, 0x2f
        /*1232*/ 	.short	(.L_807 - .L_806)
	.align		4
.L_806:
        /*1234*/ 	.word	index@(_ZN2at6native55_GLOBAL__N__de093ff9_22_ForeachBinaryOpList_cu_a911ec4325multi_tensor_apply_kernelINS1_18TensorListMetadataILi2EEENS1_11CopyFunctorIaN3c1015Float8_e5m2fnuzELi2ELi1ELi1EEEJNS0_4CopyIaS7_EEEEEvT_T0_DpT1_)
        /*1238*/ 	.word	0x00000020


	//----- nvinfo : EIATTR_FRAME_SIZE
	.align		4
.L_807:
        /*123c*/ 	.byte	0x04, 0x11
        /*123e*/ 	.short	(.L_809 - .L_808)
	.align		4
.L_808:
        /*1240*/ 	.word	index@(_ZN2at6native55_GLOBAL__N__de093ff9_22_ForeachBinaryOpList_cu_a911ec4325multi_tensor_apply_kernelINS1_18TensorListMetadataILi2EEENS1_11CopyFunctorIaN3c1015Float8_e5m2fnuzELi2ELi1ELi1EEEJNS0_4CopyIaS7_EEEEEvT_T0_DpT1_)
        /*1244*/ 	.word	0x00000000


	//----- nvinfo : EIATTR_REGCOUNT
	.align		4
.L_809:
        /*1248*/ 	.byte	0x04, 0x2f
        /*124a*/ 	.short	(.L_811 - .L_810)
	.align		4
.L_810:
        /*124c*/ 	.word	index@(_ZN2at6native55_GLOBAL__N__de093ff9_22_ForeachBinaryOpList_cu_a911ec4325multi_tensor_apply_kernelINS1_18TensorListMetadataILi2EEENS1_14UnaryOpFunctorIiLi2ELi1ELi1EEEJNS0_4CopyIiiEEEEEvT_T0_DpT1_)
        /*1250*/ 	.word	0x00000020


	//----- nvinfo : EIATTR_FRAME_SIZE
	.align		4
.L_811:
        /*1254*/ 	.byte	0x04, 0x11
        /*1256*/ 	.short	(.L_813 - .L_812)
	.align		4
.L_812:
        /*1258*/ 	.word	index@(_ZN2at6native55_GLOBAL__N__de093ff9_22_ForeachBinaryOpList_cu_a911ec4325multi_tensor_apply_kernelINS1_18TensorListMetadataILi2EEENS1_14UnaryOpFunctorIiLi2ELi1ELi1EEEJNS0_4CopyIiiEEEEEvT_T0_DpT1_)
        /*125c*/ 	.word	0x00000000


	//----- nvinfo : EIATTR_REGCOUNT
	.align		4
.L_813:
        /*1260*/ 	.byte	0x04, 0x2f
        /*1262*/ 	.short	(.L_815 - .L_814)
	.align		4
.L_814:
        /*1264*/ 	.word	index@(_ZN2at6native55_GLOBAL__N__de093ff9_22_ForeachBinaryOpList_cu_a911ec4325multi_tensor_apply_kernelINS1_18TensorListMetadataILi2EEENS1_11CopyFunctorIihLi2ELi1ELi1EEEJNS0_4CopyIihEEEEEvT_T0_DpT1_)
        /*1268*/ 	.word	0x00000020


	//----- nvinfo : EIATTR_FRAME_SIZE
	.align		4
.L_815:
        /*126c*/ 	.byte	0x04, 0x11
        /*126e*/ 	.short	(.L_817 - .L_816)
	.align		4
.L_816:
        /*1270*/ 	.word	index@(_ZN2at6native55_GLOBAL__N__de093ff9_22_ForeachBinaryOpList_cu_a911ec4325multi_tensor_apply_kernelINS1_18TensorListMetadataILi2EEENS1_11CopyFunctorIihLi2ELi1ELi1EEEJNS0_4CopyIihEEEEEvT_T0_DpT1_)
        /*1274*/ 	.word	0x00000000


	//----- nvinfo : EIATTR_REGCOUNT
	.align		4
.L_817:
        /*1278*/ 	.byte	0x04, 0x2f
        /*127a*/ 	.short	(.L_819 - .L_818)
	.align		4
.L_818:
        /*127c*/ 	.word	index@(_ZN2at6native55_GLOBAL__N__de093ff9_22_ForeachBinaryOpList_cu_a911ec4325multi_tensor_apply_kernelINS1_18TensorListMetadataILi2EEENS1_11CopyFunctorIiaLi2ELi1ELi1EEEJNS0_4CopyIiaEEEEEvT_T0_DpT1_)
        /*1280*/ 	.word	0x00000020


	//----- nvinfo : EIATTR_FRAME_SIZE
	.align		4
.L_819:
        /*1284*/ 	.byte	0x04, 0x11
        /*1286*/ 	.short	(.L_821 - .L_820)
	.align		4
.L_820:
        /*1288*/ 	.word	index@(_ZN2at6native55_GLOBAL__N__de093ff9_22_ForeachBinaryOpList_cu_a911ec4325multi_tensor_apply_kernelINS1_18TensorListMetadataILi2EEENS1_11CopyFunctorIiaLi2ELi1ELi1EEEJNS0_4CopyIiaEEEEEvT_T0_DpT1_)
        /*128c*/ 	.word	0x00000000


	//----- nvinfo : EIATTR_REGCOUNT
	.align		4
.L_821:
        /*1290*/ 	.byte	0x04, 0x2f
        /*1292*/ 	.short	(.L_823 - .L_822)
	.align		4
.L_822:
        /*1294*/ 	.word	index@(_ZN2at6native55_GLOBAL__N__de093ff9_22_ForeachBinaryOpList_cu_a911ec4325multi_tensor_apply_kernelINS1_18TensorListMetadataILi2EEENS1_11CopyFunctorIilLi2ELi1ELi1EEEJNS0_4CopyIilEEEEEvT_T0_DpT1_)
        /*1298*/ 	.word	0x00000020


	//----- nvinfo : EIATTR_FRAME_SIZE
	.align		4
.L_823:
        /*129c*/ 	.byte	0x04, 0x11
        /*129e*/ 	.short	(.L_825 - .L_824)
	.align		4
.L_824:
        /*12a0*/ 	.word	index@(_ZN2at6native55_GLOBAL__N__de093ff9_22_ForeachBinaryOpList_cu_a911ec4325multi_tensor_apply_kernelINS1_18TensorListMetadataILi2EEENS1_11CopyFunctorIilLi2ELi1ELi1EEEJNS0_4CopyIilEEEEEvT_T0_DpT1_)
        /*12a4*/ 	.word	0x00000000


	//----- nvinfo : EIATTR_REGCOUNT
	.align		4
.L_825:
        /*12a8*/ 	.byte	0x04, 0x2f
        /*12aa*/ 	.short	(.L_827 - .L_826)
	.align		4
.L_826:
        /*12ac*/ 	.word	index@(_ZN2at6native55_GLOBAL__N__de093ff9_22_ForeachBinaryOpList_cu_a911ec4325multi_tensor_apply_kernelINS1_18TensorListMetadataILi2EEENS1_11CopyFunctorIisLi2ELi1ELi1EEEJNS0_4CopyIisEEEEEvT_T0_DpT1_)
        /*12b0*/ 	.word	0x00000020


	//----- nvinfo : EIATTR_FRAME_SIZE
	.align		4
.L_827:
        /*12b4*/ 	.byte	0x04, 0x11
        /*12b6*/ 	.short	(.L_829 - .L_828)
	.align		4
.L_828:
        /*12b8*/ 	.word	index@(_ZN2at6native55_GLOBAL__N__de093ff9_22_ForeachBinaryOpList_cu_a911ec4325multi_tensor_apply_kernelINS1_18TensorListMetadataILi2EEENS1_11CopyFunctorIisLi2ELi1ELi1EEEJNS0_4CopyIisEEEEEvT_T0_DpT1_)
        /*12bc*/ 	.word	0x00000000


	//----- nvinfo : EIATTR_REGCOUNT
	.align		4
.L_829:
        /*12c0*/ 	.byte	0x04, 0x2f
        /*12c2*/ 	.short	(.L_831 - .L_830)
	.align		4
.L_830:
        /*12c4*/ 	.word	index@(_ZN2at6native55_GLOBAL__N__de093ff9_22_ForeachBinaryOpList_cu_a911ec4325multi_tensor_apply_kernelINS1_18TensorListMetadataILi2EEENS1_11CopyFunctorIidLi2ELi1ELi1EEEJNS0_4CopyIidEEEEEvT_T0_DpT1_)
        /*12c8*/ 	.word	0x00000020


	//----- nvinfo : EIATTR_FRAME_SIZE
	.align		4
.L_831:
        /*12cc*/ 	.byte	0x04, 0x11
        /*12ce*/ 	.short	(.L_833 - .L_832)
	.align		4
.L_832:
        /*12d0*/ 	.word	index@(_ZN2at6native55_GLOBAL__N__de093ff9_22_ForeachBinaryOpList_cu_a911ec4325multi_tensor_apply_kernelINS1_18TensorListMetadataILi2EEENS1_11CopyFunctorIidLi2ELi1ELi1EEEJNS0_4CopyIidEEEEEvT_T0_DpT1_)
        /*12d4*/ 	.word	0x00000000


	//----- nvinfo : EIATTR_REGCOUNT
	.align		4
.L_833:
        /*12d8*/ 	.byte	0x04, 0x2f
        /*12da*/ 	.short	(.L_835 - .L_834)
	.align		4
.L_834:
        /*12dc*/ 	.word	index@(_ZN2at6native55_GLOBAL__N__de093ff9_22_ForeachBinaryOpList_cu_a911ec4325multi_tensor_apply_kernelINS1_18TensorListMetadataILi2EEENS1_11CopyFunctorIifLi2ELi1ELi1EEEJNS0_4CopyIifEEEEEvT_T0_DpT1_)
        /*12e0*/ 	.word	0x00000020


	//----- nvinfo : EIATTR_FRAME_SIZE
	.align		4
.L_835:
        /*12e4*/ 	.byte	0x04, 0x11
        /*12e6*/ 	.short	(.L_837 - .L_836)
	.align		4
.L_836:
        /*12e8*/ 	.word	index@(_ZN2at6native55_GLOBAL__N__de093ff9_22_ForeachBinaryOpList_cu_a911ec4325multi_tensor_apply_kernelINS1_18TensorListMetadataILi2EEENS1_11CopyFunctorIifLi2ELi1ELi1EEEJNS0_4CopyIifEEEEEvT_T0_DpT1_)
        /*12ec*/ 	.word	0x00000000


	//----- nvinfo : EIATTR_REGCOUNT
	.align		4
.L_837:
        /*12f0*/ 	.byte	0x04, 0x2f
        /*12f2*/ 	.short	(.L_839 - .L_838)
	.align		4
.L_838:
        /*12f4*/ 	.word	index@(_ZN2at6native55_GLOBAL__N__de093ff9_22_ForeachBinaryOpList_cu_a911ec4325multi_tensor_apply_kernelINS1_18TensorListMetadataILi2EEENS1_11CopyFunctorIiN3c107complexIdEELi2ELi1ELi1EEEJNS0_4CopyIiS8_EEEEEvT_T0_DpT1_)
        /*12f8*/ 	.word	0x00000020


	//----- nvinfo : EIATTR_FRAME_SIZE
	.align		4
.L_839:
        /*12fc*/ 	.byte	0x04, 0x11
        /*12fe*/ 	.short	(.L_841 - .L_840)
	.align		4
.L_840:
        /*1300*/ 	.word	index@(_ZN2at6native55_GLOBAL__N__de093ff9_22_ForeachBinaryOpList_cu_a911ec4325multi_tensor_apply_kernelINS1_18TensorListMetadataILi2EEENS1_11CopyFunctorIiN3c107complexIdEELi2ELi1ELi1EEEJNS0_4CopyIiS8_EEEEEvT_T0_DpT1_)
        /*1304*/ 	.word	0x00000000


	//----- nvinfo : EIATTR_REGCOUNT
	.align		4
.L_841:
        /*1308*/ 	.byte	0x04, 0x2f
        /*130a*/ 	.short	(.L_843 - .L_842)
	.align		4
.L_842:
        /*130c*/ 	.word	index@(_ZN2at6native55_GLOBAL__N__de093ff9_22_ForeachBinaryOpList_cu_a911ec4325multi_tensor_apply_kernelINS1_18TensorListMetadataILi2EEENS1_11CopyFunctorIiN3c107complexIfEELi2ELi1ELi1EEEJNS0_4CopyIiS8_EEEEEvT_T0_DpT1_)
        /*1310*/ 	.word	0x00000020


	//----- nvinfo : EIATTR_FRAME_SIZE
	.align		4
.L_843:
        /*1314*/ 	.byte	0x04, 0x11
        /*1316*/ 	.short	(.L_845 - .L_844)
	.align		4
.L_844:
        /*1318*/ 	.word	index@(_ZN2at6native55_GLOBAL__N__de093ff9_22_ForeachBinaryOpList_cu_a911ec4325multi_tensor_apply_kernelINS1_18TensorListMetadataILi2EEENS1_11CopyFunctorIiN3c107complexIfEELi2ELi1ELi1EEEJNS0_4CopyIiS8_EEEEEvT_T0_DpT1_)
        /*131c*/ 	.word	0x00000000


	//----- nvinfo : EIATTR_REGCOUNT
	.align		4
.L_845:
        /*1320*/ 	.byte	0x04, 0x2f
        /*1322*/ 	.short	(.L_847 - .L_846)
	.align		4
.L_846:
        /*1324*/ 	.word	index@(_ZN2at6native55_GLOBAL__N__de093ff9_22_ForeachBinaryOpList_cu_a911ec4325multi_tensor_apply_kernelINS1_18TensorListMetadataILi2EEENS1_11CopyFunctorIiN3c104HalfELi2ELi1ELi1EEEJNS0_4CopyIiS7_EEEEEvT_T0_DpT1_)
        /*1328*/ 	.word	0x00000020


	//----- nvinfo : EIATTR_FRAME_SIZE
	.align		4
.L_847:
        /*132c*/ 	.byte	0x04, 0x11
        /*132e*/ 	.short	(.L_849 - .L_848)
	.align		4
.L_848:
        /*1330*/ 	.word	index@(_ZN2at6native55_GLOBAL__N__de093ff9_22_ForeachBinaryOpList_cu_a911ec4325multi_tensor_apply_kernelINS1_18TensorListMetadataILi2EEENS1_11CopyFunctorIiN3c104HalfELi2ELi1ELi1EEEJNS0_4CopyIiS7_EEEEEvT_T0_DpT1_)
        /*1334*/ 	.word	0x00000000


	//----- nvinfo : EIATTR_REGCOUNT
	.align		4
.L_849:
        /*1338*/ 	.byte	0x04, 0x2f
        /*133a*/ 	.short	(.L_851 - .L_850)
	.align		4
.L_850:
        /*133c*/ 	.word	index@(_ZN2at6native55_GLOBAL__N__de093ff9_22_ForeachBinaryOpList_cu_a911ec4325multi_tensor_apply_kernelINS1_18TensorListMetadataILi2EEENS1_11CopyFunctorIiN3c108BFloat16ELi2ELi1ELi1EEEJNS0_4CopyIiS7_EEEEEvT_T0_DpT1_)
        /*1340*/ 	.word	0x00000020


	//----- nvinfo : EIATTR_FRAME_SIZE
	.align		4
.L_851:
        /*1344*/ 	.byte	0x04, 0x11
        /*1346*/ 	.short	(.L_853 - .L_852)
	.align		4
.L_852:
        /*1348*/ 	.word	index@(_ZN2at6native55_GLOBAL__N__de093ff9_22_ForeachBinaryOpList_cu_a911ec4325multi_tensor_apply_kernelINS1_18TensorListMetadataILi2EEENS1_11CopyFunctorIiN3c108BFloat16ELi2ELi1ELi1EEEJNS0_4CopyIiS7_EEEEEvT_T0_DpT1_)
        /*134c*/ 	.word	0x00000000


	//----- nvinfo : EIATTR_REGCOUNT
	.align		4
.L_853:
        /*1350*/ 	.byte	0x04, 0x2f
        /*1352*/ 	.short	(.L_855 - .L_854)
	.align		4
.L_854:
        /*1354*/ 	.word	index@(_ZN2at6native55_GLOBAL__N__de093ff9_22_ForeachBinaryOpList_cu_a911ec4325multi_tensor_apply_kernelINS1_18TensorListMetadataILi2EEENS1_11CopyFunctorIibLi2ELi1ELi1EEEJNS0_4CopyIibEEEEEvT_T0_DpT1_)
        /*1358*/ 	.word	0x00000020


	//----- nvinfo : EIATTR_FRAME_SIZE
	.align		4
.L_855:
        /*135c*/ 	.byte	0x04, 0x11
        /*135e*/ 	.short	(.L_857 - .L_856)
	.align		4
.L_856:
        /*1360*/ 	.word	index@(_ZN2at6native55_GLOBAL__N__de093ff9_22_ForeachBinaryOpList_cu_a911ec4325multi_tensor_apply_kernelINS1_18TensorListMetadataILi2EEENS1_11CopyFunctorIibLi2ELi1ELi1EEEJNS0_4CopyIibEEEEEvT_T0_DpT1_)
        /*1364*/ 	.word	0x00000000


	//----- nvinfo : EIATTR_REGCOUNT
	.align		4
.L_857:
        /*1368*/ 	.byte	0x04, 0x2f
        /*136a*/ 	.short	(.L_859 - .L_858)
	.align		4
.L_858:
        /*136c*/ 	.word	index@(_ZN2at6native55_GLOBAL__N__de093ff9_22_ForeachBinaryOpList_cu_a911ec4325multi_tensor_apply_kernelINS1_18TensorListMetadataILi2EEENS1_11CopyFunctorIiN3c1013Float8_e4m3fnELi2ELi1ELi1EEEJNS0_4CopyIiS7_EEEEEvT_T0_DpT1_)
        /*1370*/ 	.word	0x0000001b


	//----- nvinfo : EIATTR_FRAME_SIZE
	.align		4
.L_859:
        /*1374*/ 	.byte	0x04, 0x11
        /*1376*/ 	.short	(.L_861 - .L_860)
	.align		4
.L_860:
        /*1378*/ 	.word	index@(_ZN2at6native55_GLOBAL__N__de093ff9_22_ForeachBinaryOpList_cu_a911ec4325multi_tensor_apply_kernelINS1_18TensorListMetadataILi2EEENS1_11CopyFunctorIiN3c1013Float8_e4m3fnELi2ELi1ELi1EEEJNS0_4CopyIiS7_EEEEEvT_T0_DpT1_)
        /*137c*/ 	.word	0x00000000


	//----- nvinfo : EIATTR_REGCOUNT
	.align		4
.L_861:
        /*1380*/ 	.byte	0x04, 0x2f
        /*1382*/ 	.short	(.L_863 - .L_862)
	.align		4
.L_862:
        /*1384*/ 	.word	index@(_ZN2at6native55_GLOBAL__N__de093ff9_22_ForeachBinaryOpList_cu_a911ec4325multi_tensor_apply_kernelINS1_18TensorListMetadataILi2EEENS1_11CopyFunctorIiN3c1015Float8_e4m3fnuzELi2ELi1ELi1EEEJNS0_4CopyIiS7_EEEEEvT_T0_DpT1_)
        /*1388*/ 	.word	0x00000020


	//----- nvinfo : EIATTR_FRAME_SIZE
	.align		4
.L_863:
        /*138c*/ 	.byte	0x04, 0x11
        /*138e*/ 	.short	(.L_865 - .L_864)
	.align		4
.L_864:
        /*1390*/ 	.word	index@(_ZN2at6native55_GLOBAL__N__de093ff9_22_ForeachBinaryOpList_cu_a911ec4325multi_tensor_apply_kernelINS1_18TensorListMetadataILi2EEENS1_11CopyFunctorIiN3c1015Float8_e4m3fnuzELi2ELi1ELi1EEEJNS0_4CopyIiS7_EEEEEvT_T0_DpT1_)
        /*1394*/ 	.word	0x00000000


	//----- nvinfo : EIATTR_REGCOUNT
	.align		4
.L_865:
        /*1398*/ 	.byte	0x04, 0x2f
        /*139a*/ 	.short	(.L_867 - .L_866)
	.align		4
.L_866:
        /*139c*/ 	.word	index@(_ZN2at6native55_GLOBAL__N__de093ff9_22_ForeachBinaryOpList_cu_a911ec4325multi_tensor_apply_kernelINS1_18TensorListMetadataILi2EEENS1_11CopyFunctorIiN3c1011Float8_e5m2ELi2ELi1ELi1EEEJNS0_4CopyIiS7_EEEEEvT_T0_DpT1_)
        /*13a0*/ 	.word	0x0000001e


	//----- nvinfo : EIATTR_FRAME_SIZE
	.align		4
.L_867:
        /*13a4*/ 	.byte	0x04, 0x11
        /*13a6*/ 	.short	(.L_869 - .L_868)
	.align		4
.L_868:
        /*13a8*/ 	.word	index@(_ZN2at6native55_GLOBAL__N__de093ff9_22_ForeachBinaryOpList_cu_a911ec4325multi_tensor_apply_kernelINS1_18TensorListMetadataILi2EEENS1_11CopyFunctorIiN3c1011Float8_e5m2ELi2ELi1ELi1EEEJNS0_4CopyIiS7_EEEEEvT_T0_DpT1_)
        /*13ac*/ 	.word	0x00000000


	//----- nvinfo : EIATTR_REGCOUNT
	.align		4
.L_869:
        /*13b0*/ 	.byte	0x04, 0x2f
        /*13b2*/ 	.short	(.L_871 - .L_870)
	.align		4
.L_870:
        /*13b4*/ 	.word	index@(_ZN2at6native55_GLOBAL__N__de093ff9_22_ForeachBinaryOpList_cu_a911ec4325multi_tensor_apply_kernelINS1_18TensorListMetadataILi2EEENS1_11CopyFunctorIiN3c1015Float8_e5m2fnuzELi2ELi1ELi1EEEJNS0_4CopyIiS7_EEEEEvT_T0_DpT1_)
        /*13b8*/ 	.word	0x00000020


	//----- nvinfo : EIATTR_FRAME_SIZE
	.align		4
.L_871:
        /*13bc*/ 	.byte	0x04, 0x11
        /*13be*/ 	.short	(.L_873 - .L_872)
	.align		4
.L_872:
        /*13c0*/ 	.word	index@(_ZN2at6native55_GLOBAL__N__de093ff9_22_ForeachBinaryOpList_cu_a911ec4325multi_tensor_apply_kernelINS1_18TensorListMetadataILi2EEENS1_11CopyFunctorIiN3c1015Float8_e5m2fnuzELi2ELi1ELi1EEEJNS0_4CopyIiS7_EEEEEvT_T0_DpT1_)
        /*13c4*/ 	.word	0x00000000


	//----- nvinfo : EIATTR_REGCOUNT
	.align		4
.L_873:
        /*13c8*/ 	.byte	0x04, 0x2f
        /*13ca*/ 	.short	(.L_875 - .L_874)
	.align		4
.L_874:
        /*13cc*/ 	.word	index@(_ZN2at6native55_GLOBAL__N__de093ff9_22_ForeachBinaryOpList_cu_a911ec4325multi_tensor_apply_kernelINS1_18TensorListMetadataILi2EEENS1_14UnaryOpFunctorIlLi2ELi1ELi1EEEJNS0_4CopyIllEEEEEvT_T0_DpT1_)
        /*13d0*/ 	.word	0x0000001f


	//----- nvinfo : EIATTR_FRAME_SIZE
	.align		4
.L_875:
        /*13d4*/ 	.byte	0x04, 0x11
        /*13d6*/ 	.short	(.L_877 - .L_876)
	.align		4
.L_876:
        /*13d8*/ 	.word	index@(_ZN2at6native55_GLOBAL__N__de093ff9_22_ForeachBinaryOpList_cu_a911ec4325multi_tensor_apply_kernelINS1_18TensorListMetadataILi2EEENS1_14UnaryOpFunctorIlLi2ELi1ELi1EEEJNS0_4CopyIllEEEEEvT_T0_DpT1_)
        /*13dc*/ 	.word	0x00000000


	//----- nvinfo : EIATTR_REGCOUNT
	.align		4
.L_877:
        /*13e0*/ 	.byte	0x04, 0x2f
        /*13e2*/ 	.short	(.L_879 - .L_878)
	.align		4
.L_878:
        /*13e4*/ 	.word	index@(_ZN2at6native55_GLOBAL__N__de093ff9_22_ForeachBinaryOpList_cu_a911ec4325multi_tensor_apply_kernelINS1_18TensorListMetadataILi2EEENS1_11CopyFunctorIlhLi2ELi1ELi1EEEJNS0_4CopyIlhEEEEEvT_T0_DpT1_)
        /*13e8*/ 	.word	0x00000020


	//----- nvinfo : EIATTR_FRAME_SIZE
	.align		4
.L_879:
        /*13ec*/ 	.byte	0x04, 0x11
        /*13ee*/ 	.short	(.L_881 - .L_880)
	.align		4
.L_880:
        /*13f0*/ 	.word	index@(_ZN2at6native55_GLOBAL__N__de093ff9_22_ForeachBinaryOpList_cu_a911ec4325multi_tensor_apply_kernelINS1_18TensorListMetadataILi2EEENS1_11CopyFunctorIlhLi2ELi1ELi1EEEJNS0_4CopyIlhEEEEEvT_T0_DpT1_)
        /*13f4*/ 	.word	0x00000000


	//----- nvinfo : EIATTR_REGCOUNT
	.align		4
.L_881:
        /*13f8*/ 	.byte	0x04, 0x2f
        /*13fa*/ 	.short	(.L_883 - .L_882)
	.align		4
.L_882:
        /*13fc*/ 	.word	index@(_ZN2at6native55_GLOBAL__N__de093ff9_22_ForeachBinaryOpList_cu_a911ec4325multi_tensor_apply_kernelINS1_18TensorListMetadataILi2EEENS1_11CopyFunctorIlaLi2ELi1ELi1EEEJNS0_4CopyIlaEEEEEvT_T0_DpT1_)
        /*1400*/ 	.word	0x00000020


	//----- nvinfo : EIATTR_FRAME_SIZE
	.align		4
.L_883:
        /*1404*/ 	.byte	0x04, 0x11
        /*1406*/ 	.short	(.L_885 - .L_884)
	.align		4
.L_884:
        /*1408*/ 	.word	index@(_ZN2at6native55_GLOBAL__N__de093ff9_22_ForeachBinaryOpList_cu_a911ec4325multi_tensor_apply_kernelINS1_18TensorListMetadataILi2EEENS1_11CopyFunctorIlaLi2ELi1ELi1EEEJNS0_4CopyIlaEEEEEvT_T0_DpT1_)
        /*140c*/ 	.word	0x00000000


	//----- nvinfo : EIATTR_REGCOUNT
	.align		4
.L_885:
        /*1410*/ 	.byte	0x04, 0x2f
        /*1412*/ 	.short	(.L_887 - .L_886)
	.align		4
.L_886:
        /*1414*/ 	.word	index@(_ZN2at6native55_GLOBAL__N__de093ff9_22_ForeachBinaryOpList_cu_a911ec4325multi_tensor_apply_kernelINS1_18TensorListMetadataILi2EEENS1_11CopyFunctorIlsLi2ELi1ELi1EEEJNS0_4CopyIlsEEEEEvT_T0_DpT1_)
        /*1418*/ 	.word	0x00000020


	//----- nvinfo : EIATTR_FRAME_SIZE
	.align		4
.L_887:
        /*141c*/ 	.byte	0x04, 0x11
        /*141e*/ 	.short	(.L_889 - .L_888)
	.align		4
.L_888:
        /*1420*/ 	.word	index@(_ZN2at6native55_GLOBAL__N__de093ff9_22_ForeachBinaryOpList_cu_a911ec4325multi_tensor_apply_kernelINS1_18TensorListMetadataILi2EEENS1_11CopyFunctorIlsLi2ELi1ELi1EEEJNS0_4CopyIlsEEEEEvT_T0_DpT1_)
        /*1424*/ 	.word	0x00000000


	//----- nvinfo : EIATTR_REGCOUNT
	.align		4
.L_889:
        /*1428*/ 	.byte	0x04, 0x2f
        /*142a*/ 	.short	(.L_891 - .L_890)
	.align		4
.L_890:
        /*142c*/ 	.word	index@(_ZN2at6native55_GLOBAL__N__de093ff9_22_ForeachBinaryOpList_cu_a911ec4325multi_tensor_apply_kernelINS1_18TensorListMetadataILi2EEENS1_11CopyFunctorIliLi2ELi1ELi1EEEJNS0_4CopyIliEEEEEvT_T0_DpT1_)
        /*1430*/ 	.word	0x00000020


	//----- nvinfo : EIATTR_FRAME_SIZE
	.align		4
.L_891:
        /*1434*/ 	.byte	0x04, 0x11
        /*1436*/ 	.short	(.L_893 - .L_892)
	.align		4
.L_892:
        /*1438*/ 	.word	index@(_ZN2at6native55_GLOBAL__N__de093ff9_22_ForeachBinaryOpList_cu_a911ec4325multi_tensor_apply_kernelINS1_18TensorListMetadataILi2EEENS1_11CopyFunctorIliLi2ELi1ELi1EEEJNS0_4CopyIliEEEEEvT_T0_DpT1_)
        /*143c*/ 	.word	0x00000000


	//----- nvinfo : EIATTR_REGCOUNT
	.align		4
.L_893:
        /*1440*/ 	.byte	0x04, 0x2f
        /*1442*/ 	.short	(.L_895 - .L_894)
	.align		4
.L_894:
        /*1444*/ 	.word	index@(_ZN2at6native55_GLOBAL__N__de093ff9_22_ForeachBinaryOpList_cu_a911ec4325multi_tensor_apply_kernelINS1_18TensorListMetadataILi2EEENS1_11CopyFunctorIldLi2ELi1ELi1EEEJNS0_4CopyIldEEEEEvT_T0_DpT1_)
        /*1448*/ 	.word	0x00000020


	//----- nvinfo : EIATTR_FRAME_SIZE
	.align		4
.L_895:
        /*144c*/ 	.byte	0x04, 0x11
        /*144e*/ 	.short	(.L_897 - .L_896)
	.align		4
.L_896:
        /*1450*/ 	.word	index@(_ZN2at6native55_GLOBAL__N__de093ff9_22_ForeachBinaryOpList_cu_a911ec4325multi_tensor_apply_kernelINS1_18TensorListMetadataILi2EEENS1_11CopyFunctorIldLi2ELi1ELi1EEEJNS0_4CopyIldEEEEEvT_T0_DpT1_)
        /*1454*/ 	.word	0x00000000


	//----- nvinfo : EIATTR_REGCOUNT
	.align		4
.L_897:
        /*1458*/ 	.byte	0x04, 0x2f
        /*145a*/ 	.short	(.L_899 - .L_898)
	.align		4
.L_898:
        /*145c*/ 	.word	index@(_ZN2at6native55_GLOBAL__N__de093ff9_22_ForeachBinaryOpList_cu_a911ec4325multi_tensor_apply_kernelINS1_18TensorListMetadataILi2EEENS1_11CopyFunctorIlfLi2ELi1ELi1EEEJNS0_4CopyIlfEEEEEvT_T0_DpT1_)
        /*1460*/ 	.word	0x00000020


	//----- nvinfo : EIATTR_FRAME_SIZE
	.align		4
.L_899:
        /*1464*/ 	.byte	0x04, 0x11
        /*1466*/ 	.short	(.L_901 - .L_900)
	.align		4
.L_900:
        /*1468*/ 	.word	index@(_ZN2at6native55_GLOBAL__N__de093ff9_22_ForeachBinaryOpList_cu_a911ec4325multi_tensor_apply_kernelINS1_18TensorListMetadataILi2EEENS1_11CopyFunctorIlfLi2ELi1ELi1EEEJNS0_4CopyIlfEEEEEvT_T0_DpT1_)
        /*146c*/ 	.word	0x00000000


	//----- nvinfo : EIATTR_REGCOUNT
	.align		4
.L_901:
        /*1470*/ 	.byte	0x04, 0x2f
        /*1472*/ 	.short	(.L_903 - .L_902)
	.align		4
.L_902:
        /*1474*/ 	.word	index@(_ZN2at6native55_GLOBAL__N__de093ff9_22_ForeachBinaryOpList_cu_a911ec4325multi_tensor_apply_kernelINS1_18TensorListMetadataILi2EEENS1_11CopyFunctorIlN3c107complexIdEELi2ELi1ELi1EEEJNS0_4CopyIlS8_EEEEEvT_T0_DpT1_)
        /*1478*/ 	.word	0x00000020


	//----- nvinfo : EIATTR_FRAME_SIZE
	.align		4
.L_903:
        /*147c*/ 	.byte	0x04, 0x11
        /*147e*/ 	.short	(.L_905 - .L_904)
	.align		4
.L_904:
        /*1480*/ 	.word	index@(_ZN2at6native55_GLOBAL__N__de093ff9_22_ForeachBinaryOpList_cu_a911ec4325multi_tensor_apply_kernelINS1_18TensorListMetadataILi2EEENS1_11CopyFunctorIlN3c107complexIdEELi2ELi1ELi1EEEJNS0_4CopyIlS8_EEEEEvT_T0_DpT1_)
        /*1484*/ 	.word	0x00000000


	//----- nvinfo : EIATTR_REGCOUNT
	.align		4
.L_905:
        /*1488*/ 	.byte	0x04, 0x2f
        /*148a*/ 	.short	(.L_907 - .L_906)
	.align		4
.L_906:
        /*148c*/ 	.word	index@(_ZN2at6native55_GLOBAL__N__de093ff9_22_ForeachBinaryOpList_cu_a911ec4325multi_tensor_apply_kernelINS1_18TensorListMetadataILi2EEENS1_11CopyFunctorIlN3c107complexIfEELi2ELi1ELi1EEEJNS0_4CopyIlS8_EEEEEvT_T0_DpT1_)
        /*1490*/ 	.word	0x00000020


	//----- nvinfo : EIATTR_FRAME_SIZE
	.align		4
.L_907:
        /*1494*/ 	.byte	0x04, 0x11
        /*1496*/ 	.short	(.L_909 - .L_908)
	.align		4
.L_908:
        /*1498*/ 	.word	index@(_ZN2at6native55_GLOBAL__N__de093ff9_22_ForeachBinaryOpList_cu_a911ec4325multi_tensor_apply_kernelINS1_18TensorListMetadataILi2EEENS1_11CopyFunctorIlN3c107complexIfEELi2ELi1ELi1EEEJNS0_4CopyIlS8_EEEEEvT_T0_DpT1_)
        /*149c*/ 	.word	0x00000000


	//----- nvinfo : EIATTR_REGCOUNT
	.align		4
.L_909:
        /*14a0*/ 	.byte	0x04, 0x2f
        /*14a2*/ 	.short	(.L_911 - .L_910)
	.align		4
.L_910:
        /*14a4*/ 	.word	index@(_ZN2at6native55_GLOBAL__N__de093ff9_22_ForeachBinaryOpList_cu_a911ec4325multi_tensor_apply_kernelINS1_18TensorListMetadataILi2EEENS1_11CopyFunctorIlN3c104HalfELi2ELi1ELi1EEEJNS0_4CopyIlS7_EEEEEvT_T0_DpT1_)
        /*14a8*/ 	.word	0x00000020


	//----- nvinfo : EIATTR_FRAME_SIZE
	.align		4
.L_911:
        /*14ac*/ 	.byte	0x04, 0x11
        /*14ae*/ 	.short	(.L_913 - .L_912)
	.align		4
.L_912:
        /*14b0*/ 	.word	index@(_ZN2at6native55_GLOBAL__N__de093ff9_22_ForeachBinaryOpList_cu_a911ec4325multi_tensor_apply_kernelINS1_18TensorListMetadataILi2EEENS1_11CopyFunctorIlN3c104HalfELi2ELi1ELi1EEEJNS0_4CopyIlS7_EEEEEvT_T0_DpT1_)
        /*14b4*/ 	.word	0x00000000


	//----- nvinfo : EIATTR_REGCOUNT
	.align		4
.L_913:
        /*14b8*/ 	.byte	0x04, 0x2f
        /*14ba*/ 	.short	(.L_915 - .L_914)
	.align		4
.L_914:
        /*14bc*/ 	.word	index@(_ZN2at6native55_GLOBAL__N__de093ff9_22_ForeachBinaryOpList_cu_a911ec4325multi_tensor_apply_kernelINS1_18TensorListMetadataILi2EEENS1_11CopyFunctorIlN3c108BFloat16ELi2ELi1ELi1EEEJNS0_4CopyIlS7_EEEEEvT_T0_DpT1_)
        /*14c0*/ 	.word	0x00000020


	//----- nvinfo : EIATTR_FRAME_SIZE
	.align		4
.L_915:
        /*14c4*/ 	.byte	0x04, 0x11
        /*14c6*/ 	.short	(.L_917 - .L_916)
	.align		4
.L_916:
        /*14c8*/ 	.word	index@(_ZN2at6native55_GLOBAL__N__de093ff9_22_ForeachBinaryOpList_cu_a911ec4325multi_tensor_apply_kernelINS1_18TensorListMetadataILi2EEENS1_11CopyFunctorIlN3c108BFloat16ELi2ELi1ELi1EEEJNS0_4CopyIlS7_EEEEEvT_T0_DpT1_)
        /*14cc*/ 	.word	0x00000000


	//----- nvinfo : EIATTR_REGCOUNT
	.align		4
.L_917:
        /*14d0*/ 	.byte	0x04, 0x2f
        /*14d2*/ 	.short	(.L_919 - .L_918)
	.align		4
.L_918:
        /*14d4*/ 	.word	index@(_ZN2at6native55_GLOBAL__N__de093ff9_22_ForeachBinaryOpList_cu_a911ec4325multi_tensor_apply_kernelINS1_18TensorListMetadataILi2EEENS1_11CopyFunctorIlbLi2ELi1ELi1EEEJNS0_4CopyIlbEEEEEvT_T0_DpT1_)
        /*14d8*/ 	.word	0x00000020


	//----- nvinfo : EIATTR_FRAME_SIZE
	.align		4
.L_919:
        /*14dc*/ 	.byte	0x04, 0x11
        /*14de*/ 	.short	(.L_921 - .L_920)
	.align		4
.L_920:
        /*14e0*/ 	.word	index@(_ZN2at6native55_GLOBAL__N__de093ff9_22_ForeachBinaryOpList_cu_a911ec4325multi_tensor_apply_kernelINS1_18TensorListMetadataILi2EEENS1_11CopyFunctorIlbLi2ELi1ELi1EEEJNS0_4CopyIlbEEEEEvT_T0_DpT1_)
        /*14e4*/ 	.word	0x00000000


	//----- nvinfo : EIATTR_REGCOUNT
	.align		4
.L_921:
        /*14e8*/ 	.byte	0x04, 0x2f
        /*14ea*/ 	.short	(.L_923 - .L_922)
	.align		4
.L_922:
        /*14ec*/ 	.word	index@(_ZN2at6native55_GLOBAL__N__de093ff9_22_ForeachBinaryOpList_cu_a911ec4325multi_tensor_apply_kernelINS1_18TensorListMetadataILi2EEENS1_11CopyFunctorIlN3c1013Float8_e4m3fnELi2ELi1ELi1EEEJNS0_4CopyIlS7_EEEEEvT_T0_DpT1_)
        /*14f0*/ 	.word	0x0000001b


	//----- nvinfo : EIATTR_FRAME_SIZE
	.align		4
.L_923:
        /*14f4*/ 	.byte	0x04, 0x11
        /*14f6*/ 	.short	(.L_925 - .L_924)
	.align		4
.L_924:
        /*14f8*/ 	.word	index@(_ZN2at6native55_GLOBAL__N__de093ff9_22_ForeachBinaryOpList_cu_a911ec4325multi_tensor_apply_kernelINS1_18TensorListMetadataILi2EEENS1_11CopyFunctorIlN3c1013Float8_e4m3fnELi2ELi1ELi1EEEJNS0_4CopyIlS7_EEEEEvT_T0_DpT1_)
        /*14fc*/ 	.word	0x00000000


	//----- nvinfo : EIATTR_REGCOUNT
	.align		4
.L_925:
        /*1500*/ 	.byte	0x04, 0x2f
        /*1502*/ 	.short	(.L_927 - .L_926)
	.align		4
.L_926:
        /*1504*/ 	.word	index@(_ZN2at6native55_GLOBAL__N__de093ff9_22_ForeachBinaryOpList_cu_a911ec4325multi_tensor_apply_kernelINS1_18TensorListMetadataILi2EEENS1_11CopyFunctorIlN3c1015Float8_e4m3fnuzELi2ELi1ELi1EEEJNS0_4CopyIlS7_EEEEEvT_T0_DpT1_)
        /*1508*/ 	.word	0x00000020


	//----- nvinfo : EIATTR_FRAME_SIZE
	.align		4
.L_927:
        /*150c*/ 	.byte	0x04, 0x11
        /*150e*/ 	.short	(.L_929 - .L_928)
	.align		4
.L_928:
        /*1510*/ 	.word	index@(_ZN2at6native55_GLOBAL__N__de093ff9_22_ForeachBinaryOpList_cu_a911ec4325multi_tensor_apply_kernelINS1_18TensorListMetadataILi2EEENS1_11CopyFunctorIlN3c1015Float8_e4m3fnuzELi2ELi1ELi1EEEJNS0_4CopyIlS7_EEEEEvT_T0_DpT1_)
        /*1514*/ 	.word	0x00000000


	//----- nvinfo : EIATTR_REGCOUNT
	.align		4
.L_929:
        /*1518*/ 	.byte	0x04, 0x2f
        /*151a*/ 	.short	(.L_931 - .L_930)
	.align		4
.L_930:
        /*151c*/ 	.word	index@(_ZN2at6native55_GLOBAL__N__de093ff9_22_ForeachBinaryOpList_cu_a911ec4325multi_tensor_apply_kernelINS1_18TensorListMetadataILi2EEENS1_11CopyFunctorIlN3c1011Float8_e5m2ELi2ELi1ELi1EEEJNS0_4CopyIlS7_EEEEEvT_T0_DpT1_)
        /*1520*/ 	.word	0x0000001f


	//----- nvinfo : EIATTR_FRAME_SIZE
	.align		4
.L_931:
        /*1524*/ 	.byte	0x04, 0x11
        /*1526*/ 	.short	(.L_933 - .L_932)
	.align		4
.L_932:
        /*1528*/ 	.word	index@(_ZN2at6native55_GLOBAL__N__de093ff9_22_ForeachBinaryOpList_cu_a911ec4325multi_tensor_apply_kernelINS1_18TensorListMetadataILi2EEENS1_11CopyFunctorIlN3c1011Float8_e5m2ELi2ELi1ELi1EEEJNS0_4CopyIlS7_EEEEEvT_T0_DpT1_)
        /*152c*/ 	.word	0x00000000


	//----- nvinfo : EIATTR_REGCOUNT
	.align		4
.L_933:
        /*1530*/ 	.byte	0x04, 0x2f
        /*1532*/ 	.short	(.L_935 - .L_934)
	.align		4
.L_934:
        /*1534*/ 	.word	index@(_ZN2at6native55_GLOBAL__N__de093ff9_22_ForeachBinaryOpList_cu_a911ec4325multi_tensor_apply_kernelINS1_18TensorListMetadataILi2EEENS1_11CopyFunctorIlN3c1015Float8_e5m2fnuzELi2ELi1ELi1EEEJNS0_4CopyIlS7_EEEEEvT_T0_DpT1_)
        /*1538*/ 	.word	0x00000020


	//----- nvinfo : EIATTR_FRAME_SIZE
	.align		4
.L_935:
        /*153c*/ 	.byte	0x04, 0x11
        /*153e*/ 	.short	(.L_937 - .L_936)
	.align		4
.L_936:
        /*1540*/ 	.word	index@(_ZN2at6native55_GLOBAL__N__de093ff9_22_ForeachBinaryOpList_cu_a911ec4325multi_tensor_apply_kernelINS1_18TensorListMetadataILi2EEENS1_11CopyFunctorIlN3c1015Float8_e5m2fnuzELi2ELi1ELi1EEEJNS0_4CopyIlS7_EEEEEvT_T0_DpT1_)
        /*1544*/ 	.word	0x00000000


	//----- nvinfo : EIATTR_REGCOUNT
	.align		4
.L_937:
        /*1548*/ 	.byte	0x04, 0x2f
        /*154a*/ 	.short	(.L_939 - .L_938)
	.align		4
.L_938:
        /*154c*/ 	.word	index@(_ZN2at6native55_GLOBAL__N__de093ff9_22_ForeachBinaryOpList_cu_a911ec4325multi_tensor_apply_kernelINS1_18TensorListMetadataILi2EEENS1_14UnaryOpFunctorIsLi2ELi1ELi1EEEJNS0_4CopyIssEEEEEvT_T0_DpT1_)
        /*1550*/ 	.word	0x00000020


	//----- nvinfo : EIATTR_FRAME_SIZE
	.align		4
.L_939:
        /*1554*/ 	.byte	0x04, 0x11
        /*1556*/ 	.short	(.L_941 - .L_940)
	.align		4
.L_940:
        /*1558*/ 	.word	index@(_ZN2at6native55_GLOBAL__N__de093ff9_22_ForeachBinaryOpList_cu_a911ec4325multi_tensor_apply_kernelINS1_18TensorListMetadataILi2EEENS1_14UnaryOpFunctorIsLi2ELi1ELi1EEEJNS0_4CopyIssEEEEEvT_T0_DpT1_)
        /*155c*/ 	.word	0x00000000


	//----- nvinfo : EIATTR_REGCOUNT
	.align		4
.L_941:
        /*1560*/ 	.byte	0x04, 0x2f
        /*1562*/ 	.short	(.L_943 - .L_942)
	.align		4
.L_942:
        /*1564*/ 	.word	index@(_ZN2at6native55_GLOBAL__N__de093ff9_22_ForeachBinaryOpList_cu_a911ec4325multi_tensor_apply_kernelINS1_18TensorListMetadataILi2EEENS1_11CopyFunctorIshLi2ELi1ELi1EEEJNS0_4CopyIshEEEEEvT_T0_DpT1_)
        /*1568*/ 	.word	0x00000020


	//----- nvinfo : EIATTR_FRAME_SIZE
	.align		4
.L_943:
        /*156c*/ 	.byte	0x04, 0x11
        /*156e*/ 	.short	(.L_945 - .L_944)
	.align		4
.L_944:
        /*1570*/ 	.word	index@(_ZN2at6native55_GLOBAL__N__de093ff9_22_ForeachBinaryOpList_cu_a911ec4325multi_tensor_apply_kernelINS1_18TensorListMetadataILi2EEENS1_11CopyFunctorIshLi2ELi1ELi1EEEJNS0_4CopyIshEEEEEvT_T0_DpT1_)
        /*1574*/ 	.word	0x00000000


	//----- nvinfo : EIATTR_REGCOUNT
	.align		4
.L_945:
        /*1578*/ 	.byte	0x04, 0x2f
        /*157a*/ 	.short	(.L_947 - .L_946)
	.align		4
.L_946:
        /*157c*/ 	.word	index@(_ZN2at6native55_GLOBAL__N__de093ff9_22_ForeachBinaryOpList_cu_a911ec4325multi_tensor_apply_kernelINS1_18TensorListMetadataILi2EEENS1_11CopyFunctorIsaLi2ELi1ELi1EEEJNS0_4CopyIsaEEEEEvT_T0_DpT1_)
        /*1580*/ 	.word	0x00000020


	//----- nvinfo : EIATTR_FRAME_SIZE
	.align		4
.L_947:
        /*1584*/ 	.byte	0x04, 0x11
        /*1586*/ 	.short	(.L_949 - .L_948)
	.align		4
.L_948:
        /*1588*/ 	.word	index@(_ZN2at6native55_GLOBAL__N__de093ff9_22_ForeachBinaryOpList_cu_a911ec4325multi_tensor_apply_kernelINS1_18TensorListMetadataILi2EEENS1_11CopyFunctorIsaLi2ELi1ELi1EEEJNS0_4CopyIsaEEEEEvT_T0_DpT1_)
        /*158c*/ 	.word	0x00000000


	//----- nvinfo : EIATTR_REGCOUNT
	.align		4
.L_949:
        /*1590*/ 	.byte	0x04, 0x2f
        /*1592*/ 	.short	(.L_951 - .L_950)
	.align		4
.L_950:
        /*1594*/ 	.word	index@(_ZN2at6native55_GLOBAL__N__de093ff9_22_ForeachBinaryOpList_cu_a911ec4325multi_tensor_apply_kernelINS1_18TensorListMetadataILi2EEENS1_11CopyFunctorIslLi2ELi1ELi1EEEJNS0_4CopyIslEEEEEvT_T0_DpT1_)
        /*1598*/ 	.word	0x00000020


	//----- nvinfo : EIATTR_FRAME_SIZE
	.align		4
.L_951:
        /*159c*/ 	.byte	0x04, 0x11
        /*159e*/ 	.short	(.L_953 - .L_952)
	.align		4
.L_952:
        /*15a0*/ 	.word	index@(_ZN2at6native55_GLOBAL__N__de093ff9_22_ForeachBinaryOpList_cu_a911ec4325multi_tensor_apply_kernelINS1_18TensorListMetadataILi2EEENS1_11CopyFunctorIslLi2ELi1ELi1EEEJNS0_4CopyIslEEEEEvT_T0_DpT1_)
        /*15a4*/ 	.word	0x00000000


	//----- nvinfo : EIATTR_REGCOUNT
	.align		4
.L_953:
        /*15a8*/ 	.byte	0x04, 0x2f
        /*15aa*/ 	.short	(.L_955 - .L_954)
	.align		4
.L_954:
        /*15ac*/ 	.word	index@(_ZN2at6native55_GLOBAL__N__de093ff9_22_ForeachBinaryOpList_cu_a911ec4325multi_tensor_apply_kernelINS1_18TensorListMetadataILi2EEENS1_11CopyFunctorIsiLi2ELi1ELi1EEEJNS0_4CopyIsiEEEEEvT_T0_DpT1_)
        /*15b0*/ 	.word	0x00000020


	//----- nvinfo : EIATTR_FRAME_SIZE
	.align		4
.L_955:
        /*15b4*/ 	.byte	0x04, 0x11
        /*15b6*/ 	.short	(.L_957 - .L_956)
	.align		4
.L_956:
        /*15b8*/ 	.word	index@(_ZN2at6native55_GLOBAL__N__de093ff9_22_ForeachBinaryOpList_cu_a911ec4325multi_tensor_apply_kernelINS1_18TensorListMetadataILi2EEENS1_11CopyFunctorIsiLi2ELi1ELi1EEEJNS0_4CopyIsiEEEEEvT_T0_DpT1_)
        /*15bc*/ 	.word	0x00000000


	//----- nvinfo : EIATTR_REGCOUNT
	.align		4
.L_957:
        /*15c0*/ 	.byte	0x04, 0x2f
        /*15c2*/ 	.short	(.L_959 - .L_958)
	.align		4
.L_958:
        /*15c4*/ 	.word	index@(_ZN2at6native55_GLOBAL__N__de093ff9_22_ForeachBinaryOpList_cu_a911ec4325multi_tensor_apply_kernelINS1_18TensorListMetadataILi2EEENS1_11CopyFunctorIsdLi2ELi1ELi1EEEJNS0_4CopyIsdEEEEEvT_T0_DpT1_)
        /*15c8*/ 	.word	0x00000020


	//----- nvinfo : EIATTR_FRAME_SIZE
	.align		4
.L_959:
        /*15cc*/ 	.byte	0x04, 0x11
        /*15ce*/ 	.short	(.L_961 - .L_960)
	.align		4
.L_960:
        /*15d0*/ 	.word	index@(_ZN2at6native55_GLOBAL__N__de093ff9_22_ForeachBinaryOpList_cu_a911ec4325multi_tensor_apply_kernelINS1_18TensorListMetadataILi2EEENS1_11CopyFunctorIsdLi2ELi1ELi1EEEJNS0_4CopyIsdEEEEEvT_T0_DpT1_)
        /*15d4*/ 	.word	0x00000000


	//----- nvinfo : EIATTR_REGCOUNT
	.align		4
.L_961:
        /*15d8*/ 	.byte	0x04, 0x2f
        /*15da*/ 	.short	(.L_963 - .L_962)
	.align		4
.L_962:
        /*15dc*/ 	.word	index@(_ZN2at6native55_GLOBAL__N__de093ff9_22_ForeachBinaryOpList_cu_a911ec4325multi_tensor_apply_kernelINS1_18TensorListMetadataILi2EEENS1_11CopyFunctorIsfLi2ELi1ELi1EEEJNS0_4CopyIsfEEEEEvT_T0_DpT1_)
        /*15e0*/ 	.word	0x00000020


	//----- nvinfo : EIATTR_FRAME_SIZE
	.align		4
.L_963:
        /*15e4*/ 	.byte	0x04, 0x11
        /*15e6*/ 	.short	(.L_965 - .L_964)
	.align		4
.L_964:
        /*15e8*/ 	.word	index@(_ZN2at6native55_GLOBAL__N__de093ff9_22_ForeachBinaryOpList_cu_a911ec4325multi_tensor_apply_kernelINS1_18TensorListMetadataILi2EEENS1_11CopyFunctorIsfLi2ELi1ELi1EEEJNS0_4CopyIsfEEEEEvT_T0_DpT1_)
        /*15ec*/ 	.word	0x00000000


	//----- nvinfo : EIATTR_REGCOUNT
	.align		4
.L_965:
        /*15f0*/ 	.byte	0x04, 0x2f
        /*15f2*/ 	.short	(.L_967 - .L_966)
	.align		4
.L_966:
        /*15f4*/ 	.word	index@(_ZN2at6native55_GLOBAL__N__de093ff9_22_ForeachBinaryOpList_cu_a911ec4325multi_tensor_apply_kernelINS1_18TensorListMetadataILi2EEENS1_11CopyFunctorIsN3c107complexIdEELi2ELi1ELi1EEEJNS0_4CopyIsS8_EEEEEvT_T0_DpT1_)
        /*15f8*/ 	.word	0x00000020


	//----- nvinfo : EIATTR_FRAME_SIZE
	.align		4
.L_967:
        /*15fc*/ 	.byte	0x04, 0x11
        /*15fe*/ 	.short	(.L_969 - .L_968)
	.align		4
.L_968:
        /*1600*/ 	.word	index@(_ZN2at6native55_GLOBAL__N__de093ff9_22_ForeachBinaryOpList_cu_a911ec4325multi_tensor_apply_kernelINS1_18TensorListMetadataILi2EEENS1_11CopyFunctorIsN3c107complexIdEELi2ELi1ELi1EEEJNS0_4CopyIsS8_EEEEEvT_T0_DpT1_)
        /*1604*/ 	.word	0x00000000


	//----- nvinfo : EIATTR_REGCOUNT
	.align		4
.L_969:
        /*1608*/ 	.byte	0x04, 0x2f
        /*160a*/ 	.short	(.L_971 - .L_970)
	.align		4
.L_970:
        /*160c*/ 	.word	index@(_ZN2at6native55_GLOBAL__N__de093ff9_22_ForeachBinaryOpList_cu_a911ec4325multi_tensor_apply_kernelINS1_18TensorListMetadataILi2EEENS1_11CopyFunctorIsN3c107complexIfEELi2ELi1ELi1EEEJNS0_4CopyIsS8_EEEEEvT_T0_DpT1_)
        /*1610*/ 	.word	0x00000020


	//----- nvinfo : EIATTR_FRAME_SIZE
	.align		4
.L_971:
        /*1614*/ 	.byte	0x04, 0x11
        /*1616*/ 	.short	(.L_973 - .L_972)
	.align		4
.L_972:
        /*1618*/ 	.word	index@(_ZN2at6native55_GLOBAL__N__de093ff9_22_ForeachBinaryOpList_cu_a911ec4325multi_tensor_apply_kernelINS1_18TensorListMetadataILi2EEENS1_11CopyFunctorIsN3c107complexIfEELi2ELi1ELi1EEEJNS0_4CopyIsS8_EEEEEvT_T0_DpT1_)
        /*161c*/ 	.word	0x00000000


	//----- nvinfo : EIATTR_REGCOUNT
	.align		4
.L_973:
        /*1620*/ 	.byte	0x04, 0x2f
        /*1622*/ 	.short	(.L_975 - .L_974)
	.align		4
.L_974:
        /*1624*/ 	.word	index@(_ZN2at6native55_GLOBAL__N__de093ff9_22_ForeachBinaryOpList_cu_a911ec4325multi_tensor_apply_kernelINS1_18TensorListMetadataILi2EEENS1_11CopyFunctorIsN3c104HalfELi2ELi1ELi1EEEJNS0_4CopyIsS7_EEEEEvT_T0_DpT1_)
        /*1628*/ 	.word	0x00000020


	//----- nvinfo : EIATTR_FRAME_SIZE
	.align		4
.L_975:
        /*162c*/ 	.byte	0x04, 0x11
        /*162e*/ 	.short	(.L_977 - .L_976)
	.align		4
.L_976:
        /*1630*/ 	.word	index@(_ZN2at6native55_GLOBAL__N__de093ff9_22_ForeachBinaryOpList_cu_a911ec4325multi_tensor_apply_kernelINS1_18TensorListMetadataILi2EEENS1_11CopyFunctorIsN3c104HalfELi2ELi1ELi1EEEJNS0_4CopyIsS7_EEEEEvT_T0_DpT1_)
        /*1634*/ 	.word	0x00000000


	//----- nvinfo : EIATTR_REGCOUNT
	.align		4
.L_977:
        /*1638*/ 	.byte	0x04, 0x2f
        /*163a*/ 	.short	(.L_979 - .L_978)
	.align		4
.L_978:
        /*163c*/ 	.word	index@(_ZN2at6native55_GLOBAL__N__de093ff9_22_ForeachBinaryOpList_cu_a911ec4325multi_tensor_apply_kernelINS1_18TensorListMetadataILi2EEENS1_11CopyFunctorIsN3c108BFloat16ELi2ELi1ELi1EEEJNS0_4CopyIsS7_EEEEEvT_T0_DpT1_)
        /*1640*/ 	.word	0x00000020


	//----- nvinfo : EIATTR_FRAME_SIZE
	.align		4
.L_979:
        /*1644*/ 	.byte	0x04, 0x11
        /*1646*/ 	.short	(.L_981 - .L_980)
	.align		4
.L_980:
        /*1648*/ 	.word	index@(_ZN2at6native55_GLOBAL__N__de093ff9_22_ForeachBinaryOpList_cu_a911ec4325multi_tensor_apply_kernelINS1_18TensorListMetadataILi2EEENS1_11CopyFunctorIsN3c108BFloat16ELi2ELi1ELi1EEEJNS0_4CopyIsS7_EEEEEvT_T0_DpT1_)
        /*164c*/ 	.word	0x00000000


	//----- nvinfo : EIATTR_REGCOUNT
	.align		4
.L_981:
        /*1650*/ 	.byte	0x04, 0x2f
        /*1652*/ 	.short	(.L_983 - .L_982)
	.align		4
.L_982:
        /*1654*/ 	.word	index@(_ZN2at6native55_GLOBAL__N__de093ff9_22_ForeachBinaryOpList_cu_a911ec4325multi_tensor_apply_kernelINS1_18TensorListMetadataILi2EEENS1_11CopyFunctorIsbLi2ELi1ELi1EEEJNS0_4CopyIsbEEEEEvT_T0_DpT1_)
        /*1658*/ 	.word	0x00000020


	//----- nvinfo : EIATTR_FRAME_SIZE
	.align		4
.L_983:
        /*165c*/ 	.byte	0x04, 0x11
        /*165e*/ 	.short	(.L_985 - .L_984)
	.align		4
.L_984:
        /*1660*/ 	.word	index@(_ZN2at6native55_GLOBAL__N__de093ff9_22_ForeachBinaryOpList_cu_a911ec4325multi_tensor_apply_kernelINS1_18TensorListMetadataILi2EEENS1_11CopyFunctorIsbLi2ELi1ELi1EEEJNS0_4CopyIsbEEEEEvT_T0_DpT1_)
        /*1664*/ 	.word	0x00000000


	//----- nvinfo : EIATTR_REGCOUNT
	.align		4
.L_985:
        /*1668*/ 	.byte	0x04, 0x2f
        /*166a*/ 	.short	(.L_987 - .L_986)
	.align		4
.L_986:
        /*166c*/ 	.word	index@(_ZN2at6native55_GLOBAL__N__de093ff9_22_ForeachBinaryOpList_cu_a911ec4325multi_tensor_apply_kernelINS1_18TensorListMetadataILi2EEENS1_11CopyFunctorIsN3c1013Float8_e4m3fnELi2ELi1ELi1EEEJNS0_4CopyIsS7_EEEEEvT_T0_DpT1_)
        /*1670*/ 	.word	0x0000001b


	//----- nvinfo : EIATTR_FRAME_SIZE
	.align		4
.L_987:
        /*1674*/ 	.byte	0x04, 0x11
        /*1676*/ 	.short	(.L_989 - .L_988)
	.align		4
.L_988:
        /*1678*/ 	.word	index@(_ZN2at6native55_GLOBAL__N__de093ff9_22_ForeachBinaryOpList_cu_a911ec4325multi_tensor_apply_kernelINS1_18TensorListMetadataILi2EEENS1_11CopyFunctorIsN3c1013Float8_e4m3fnELi2ELi1ELi1EEEJNS0_4CopyIsS7_EEEEEvT_T0_DpT1_)
        /*167c*/ 	.word	0x00000000


	//----- nvinfo : EIATTR_REGCOUNT
	.align		4
.L_989:
        /*1680*/ 	.byte	0x04, 0x2f
        /*1682*/ 	.short	(.L_991 - .L_990)
	.align		4
.L_990:
        /*1684*/ 	.word	index@(_ZN2at6native55_GLOBAL__N__de093ff9_22_ForeachBinaryOpList_cu_a911ec4325multi_tensor_apply_kernelINS1_18TensorListMetadataILi2EEENS1_11CopyFunctorIsN3c1015Float8_e4m3fnuzELi2ELi1ELi1EEEJNS0_4CopyIsS7_EEEEEvT_T0_DpT1_)
        /*1688*/ 	.word	0x00000020


	//----- nvinfo : EIATTR_FRAME_SIZE
	.align		4
.L_991:
        /*168c*/ 	.byte	0x04, 0x11
        /*168e*/ 	.short	(.L_993 - .L_992)
	.align		4
.L_992:
        /*1690*/ 	.word	index@(_ZN2at6native55_GLOBAL__N__de093ff9_22_ForeachBinaryOpList_cu_a911ec4325multi_tensor_apply_kernelINS1_18TensorListMetadataILi2EEENS1_11CopyFunctorIsN3c1015Float8_e4m3fnuzELi2ELi1ELi1EEEJNS0_4CopyIsS7_EEEEEvT_T0_DpT1_)
        /*1694*/ 	.word	0x00000000


	//----- nvinfo : EIATTR_REGCOUNT
	.align		4
.L_993:
        /*1698*/ 	.byte	0x04, 0x2f
        /*169a*/ 	.short	(.L_995 - .L_994)
	.align		4
.L_994:
        /*169c*/ 	.word	index@(_ZN2at6native55_GLOBAL__N__de093ff9_22_ForeachBinaryOpList_cu_a911ec4325multi_tensor_apply_kernelINS1_18TensorListMetadataILi2EEENS1_11CopyFunctorIsN3c1011Float8_e5m2ELi2ELi1ELi1EEEJNS0_4CopyIsS7_EEEEEvT_T0_DpT1_)
        /*16a0*/ 	.word	0x0000001e


	//----- nvinfo : EIATTR_FRAME_SIZE
	.align		4
.L_995:
        /*16a4*/ 	.byte	0x04, 0x11
        /*16a6*/ 	.short	(.L_997 - .L_996)
	.align		4
.L_996:
        /*16a8*/ 	.word	index@(_ZN2at6native55_GLOBAL__N__de093ff9_22_ForeachBinaryOpList_cu_a911ec4325multi_tensor_apply_kernelINS1_18TensorListMetadataILi2EEENS1_11CopyFunctorIsN3c1011Float8_e5m2ELi2ELi1ELi1EEEJNS0_4CopyIsS7_EEEEEvT_T0_DpT1_)
        /*16ac*/ 	.word	0x00000000


	//----- nvinfo : EIATTR_REGCOUNT
	.align		4
.L_997:
        /*16b0*/ 	.byte	0x04, 0x2f
        /*16b2*/ 	.short	(.L_999 - .L_998)
	.align		4
.L_998:
        /*16b4*/ 	.word	index@(_ZN2at6native55_GLOBAL__N__de093ff9_22_ForeachBinaryOpList_cu_a911ec4325multi_tensor_apply_kernelINS1_18TensorListMetadataILi2EEENS1_11CopyFunctorIsN3c1015Float8_e5m2fnuzELi2ELi1ELi1EEEJNS0_4CopyIsS7_EEEEEvT_T0_DpT1_)
        /*16b8*/ 	.word	0x00000020


	//----- nvinfo : EIATTR_FRAME_SIZE
	.align		4
.L_999:
        /*16bc*/ 	.byte	0x04, 0x11
        /*16be*/ 	.short	(.L_1001 - .L_1000)
	.align		4
.L_1000:
        /*16c0*/ 	.word	index@(_ZN2at6native55_GLOBAL__N__de093ff9_22_ForeachBinaryOpList_cu_a911ec4325multi_tensor_apply_kernelINS1_18TensorListMetadataILi2EEENS1_11CopyFunctorIsN3c1015Float8_e5m2fnuzELi2ELi1ELi1EEEJNS0_4CopyIsS7_EEEEEvT_T0_DpT1_)
        /*16c4*/ 	.word	0x00000000


	//----- nvinfo : EIATTR_REGCOUNT
	.align		4
.L_1001:
        /*16c8*/ 	.byte	0x04, 0x2f
        /*16ca*/ 	.short	(.L_1003 - .L_1002)
	.align		4
.L_1002:
        /*16cc*/ 	.word	index@(_ZN2at6native55_GLOBAL__N__de093ff9_22_ForeachBinaryOpList_cu_a911ec4325multi_tensor_apply_kernelINS1_18TensorListMetadataILi2EEENS1_14UnaryOpFunctorIdLi2ELi1ELi1EEEJNS0_4CopyIddEEEEEvT_T0_DpT1_)
        /*16d0*/ 	.word	0x0000001f


	//----- nvinfo : EIATTR_FRAME_SIZE
	.align		4
.L_1003:
        /*16d4*/ 	.byte	0x04, 0x11
        /*16d6*/ 	.short	(.L_1005 - .L_1004)
	.align		4
.L_1004:
        /*16d8*/ 	.word	index@(_ZN2at6native55_GLOBAL__N__de093ff9_22_ForeachBinaryOpList_cu_a911ec4325multi_tensor_apply_kernelINS1_18TensorListMetadataILi2EEENS1_14UnaryOpFunctorIdLi2ELi1ELi1EEEJNS0_4CopyIddEEEEEvT_T0_DpT1_)
        /*16dc*/ 	.word	0x00000000


	//----- nvinfo : EIATTR_REGCOUNT
	.align		4
.L_1005:
        /*16e0*/ 	.byte	0x04, 0x2f
        /*16e2*/ 	.short	(.L_1007 - .L_1006)
	.align		4
.L_1006:
        /*16e4*/ 	.word	index@(_ZN2at6native55_GLOBAL__N__de093ff9_22_ForeachBinaryOpList_cu_a911ec4325multi_tensor_apply_kernelINS1_18TensorListMetadataILi2EEENS1_11CopyFunctorIdhLi2ELi1ELi1EEEJNS0_4CopyIdhEEEEEvT_T0_DpT1_)
        /*16e8*/ 	.word	0x00000020


	//----- nvinfo : EIATTR_FRAME_SIZE
	.align		4
.L_1007:
        /*16ec*/ 	.byte	0x04, 0x11
        /*16ee*/ 	.short	(.L_1009 - .L_1008)
	.align		4
.L_1008:
        /*16f0*/ 	.word	index@(_ZN2at6native55_GLOBAL__N__de093ff9_22_ForeachBinaryOpList_cu_a911ec4325multi_tensor_apply_kernelINS1_18TensorListMetadataILi2EEENS1_11CopyFunctorIdhLi2ELi1ELi1EEEJNS0_4CopyIdhEEEEEvT_T0_DpT1_)
        /*16f4*/ 	.word	0x00000000


	//----- nvinfo : EIATTR_REGCOUNT
	.align		4
.L_1009:
        /*16f8*/ 	.byte	0x04, 0x2f
        /*16fa*/ 	.short	(.L_1011 - .L_1010)
	.align		4
.L_1010:
        /*16fc*/ 	.word	index@(_ZN2at6native55_GLOBAL__N__de093ff9_22_ForeachBinaryOpList_cu_a911ec4325multi_tensor_apply_kernelINS1_18TensorListMetadataILi2EEENS1_11CopyFunctorIdaLi2ELi1ELi1EEEJNS0_4CopyIdaEEEEEvT_T0_DpT1_)
        /*1700*/ 	.word	0x00000020


	//----- nvinfo : EIATTR_FRAME_SIZE
	.align		4
.L_1011:
        /*1704*/ 	.byte	0x04, 0x11
        /*1706*/ 	.short	(.L_1013 - .L_1012)
	.align		4
.L_1012:
        /*1708*/ 	.word	index@(_ZN2at6native55_GLOBAL__N__de093ff9_22_ForeachBinaryOpList_cu_a911ec4325multi_tensor_apply_kernelINS1_18TensorListMetadataILi2EEENS1_11CopyFunctorIdaLi2ELi1ELi1EEEJNS0_4CopyIdaEEEEEvT_T0_DpT1_)
        /*170c*/ 	.word	0x00000000


	//----- nvinfo : EIATTR_REGCOUNT
	.align		4
.L_1013:
        /*1710*/ 	.byte	0x04, 0x2f
        /*1712*/ 	.short	(.L_1015 - .L_1014)
	.align		4
.L_1014:
        /*1714*/ 	.word	index@(_ZN2at6native55_GLOBAL__N__de093ff9_22_ForeachBinaryOpList_cu_a911ec4325multi_tensor_apply_kernelINS1_18TensorListMetadataILi2EEENS1_11CopyFunctorIdlLi2ELi1ELi1EEEJNS0_4CopyIdlEEEEEvT_T0_DpT1_)
        /*1718*/ 	.word	0x00000020


	//----- nvinfo : EIATTR_FRAME_SIZE
	.align		4
.L_1015:
        /*171c*/ 	.byte	0x04, 0x11
        /*171e*/ 	.short	(.L_1017 - .L_1016)
	.align		4
.L_1016:
        /*1720*/ 	.word	index@(_ZN2at6native55_GLOBAL__N__de093ff9_22_ForeachBinaryOpList_cu_a911ec4325multi_tensor_apply_kernelINS1_18TensorListMetadataILi2EEENS1_11CopyFunctorIdlLi2ELi1ELi1EEEJNS0_4CopyIdlEEEEEvT_T0_DpT1_)
        /*1724*/ 	.word	0x00000000


	//----- nvinfo : EIATTR_REGCOUNT
	.align		4
.L_1017:
        /*1728*/ 	.byte	0x04, 0x2f
        /*172a*/ 	.short	(.L_1019 - .L_1018)
	.align		4
.L_1018:
        /*172c*/ 	.word	index@(_ZN2at6native55_GLOBAL__N__de093ff9_22_ForeachBinaryOpList_cu_a911ec4325multi_tensor_apply_kernelINS1_18TensorListMetadataILi2EEENS1_11CopyFunctorIdsLi2ELi1ELi1EEEJNS0_4CopyIdsEEEEEvT_T0_DpT1_)
        /*1730*/ 	.word	0x00000020


	//----- nvinfo : EIATTR_FRAME_SIZE
	.align		4
.L_1019:
        /*1734*/ 	.byte	0x04, 0x11
        /*1736*/ 	.short	(.L_1021 - .L_1020)
	.align		4
.L_1020:
        /*1738*/ 	.word	index@(_ZN2at6native55_GLOBAL__N__de093ff9_22_ForeachBinaryOpList_cu_a911ec4325multi_tensor_apply_kernelINS1_18TensorListMetadataILi2EEENS1_11CopyFunctorIdsLi2ELi1ELi1EEEJNS0_4CopyIdsEEEEEvT_T0_DpT1_)
        /*173c*/ 	.word	0x00000000


	//----- nvinfo : EIATTR_REGCOUNT
	.align		4
.L_1021:
        /*1740*/ 	.byte	0x04, 0x2f
        /*1742*/ 	.short	(.L_1023 - .L_1022)
	.align		4
.L_1022:
        /*1744*/ 	.word	index@(_ZN2at6native55_GLOBAL__N__de093ff9_22_ForeachBinaryOpList_cu_a911ec4325multi_tensor_apply_kernelINS1_18TensorListMetadataILi2EEENS1_11CopyFunctorIdiLi2ELi1ELi1EEEJNS0_4CopyIdiEEEEEvT_T0_DpT1_)
        /*1748*/ 	.word	0x00000020


	//----- nvinfo : EIATTR_FRAME_SIZE
	.align		4
.L_1023:
        /*174c*/ 	.byte	0x04, 0x11
        /*174e*/ 	.short	(.L_1025 - .L_1024)
	.align		4
.L_1024:
        /*1750*/ 	.word	index@(_ZN2at6native55_GLOBAL__N__de093ff9_22_ForeachBinaryOpList_cu_a911ec4325multi_tensor_apply_kernelINS1_18TensorListMetadataILi2EEENS1_11CopyFunctorIdiLi2ELi1ELi1EEEJNS0_4CopyIdiEEEEEvT_T0_DpT1_)
        /*1754*/ 	.word	0x00000000


	//----- nvinfo : EIATTR_REGCOUNT
	.align		4
.L_1025:
        /*1758*/ 	.byte	0x04, 0x2f
        /*175a*/ 	.short	(.L_1027 - .L_1026)
	.align		4
.L_1026:
        /*175c*/ 	.word	index@(_ZN2at6native55_GLOBAL__N__de093ff9_22_ForeachBinaryOpList_cu_a911ec4325multi_tensor_apply_kernelINS1_18TensorListMetadataILi2EEENS1_11CopyFunctorIdfLi2ELi1ELi1EEEJNS0_4CopyIdfEEEEEvT_T0_DpT1_)
        /*1760*/ 	.word	0x00000020


	//----- nvinfo : EIATTR_FRAME_SIZE
	.align		4
.L_1027:
        /*1764*/ 	.byte	0x04, 0x11
        /*1766*/ 	.short	(.L_1029 - .L_1028)
	.align		4
.L_1028:
        /*1768*/ 	.word	index@(_ZN2at6native55_GLOBAL__N__de093ff9_22_ForeachBinaryOpList_cu_a911ec4325multi_tensor_apply_kernelINS1_18TensorListMetadataILi2EEENS1_11CopyFunctorIdfLi2ELi1ELi1EEEJNS0_4CopyIdfEEEEEvT_T0_DpT1_)
        /*176c*/ 	.word	0x00000000


	//----- nvinfo : EIATTR_REGCOUNT
	.align		4
.L_1029:
        /*1770*/ 	.byte	0x04, 0x2f
        /*1772*/ 	.short	(.L_1031 - .L_1030)
	.align		4
.L_1030:
        /*1774*/ 	.word	index@(_ZN2at6native55_GLOBAL__N__de093ff9_22_ForeachBinaryOpList_cu_a911ec4325multi_tensor_apply_kernelINS1_18TensorListMetadataILi2EEENS1_11CopyFunctorIdN3c107complexIdEELi2ELi1ELi1EEEJNS0_4CopyIdS8_EEEEEvT_T0_DpT1_)
        /*1778*/ 	.word	0x0000001f


	//----- nvinfo : EIATTR_FRAME_SIZE
	.align		4
.L_1031:
        /*177c*/ 	.byte	0x04, 0x11
        /*177e*/ 	.short	(.L_1033 - .L_1032)
	.align		4
.L_1032:
        /*1780*/ 	.word	index@(_ZN2at6native55_GLOBAL__N__de093ff9_22_ForeachBinaryOpList_cu_a911ec4325multi_tensor_apply_kernelINS1_18TensorListMetadataILi2EEENS1_11CopyFunctorIdN3c107complexIdEELi2ELi1ELi1EEEJNS0_4CopyIdS8_EEEEEvT_T0_DpT1_)
        /*1784*/ 	.word	0x00000000


	//----- nvinfo : EIATTR_REGCOUNT
	.align		4
.L_1033:
        /*1788*/ 	.byte	0x04, 0x2f
        /*178a*/ 	.short	(.L_1035 - .L_1034)
	.align		4
.L_1034:
        /*178c*/ 	.word	index@(_ZN2at6native55_GLOBAL__N__de093ff9_22_ForeachBinaryOpList_cu_a911ec4325multi_tensor_apply_kernelINS1_18TensorListMetadataILi2EEENS1_11CopyFunctorIdN3c107complexIfEELi2ELi1ELi1EEEJNS0_4CopyIdS8_EEEEEvT_T0_DpT1_)
        /*1790*/ 	.word	0x00000020


	//----- nvinfo : EIATTR_FRAME_SIZE
	.align		4
.L_1035:
        /*1794*/ 	.byte	0x04, 0x11
        /*1796*/ 	.short	(.L_1037 - .L_1036)
	.align		4
.L_1036:
        /*1798*/ 	.word	index@(_ZN2at6native55_GLOBAL__N__de093ff9_22_ForeachBinaryOpList_cu_a911ec4325multi_tensor_apply_kernelINS1_18TensorListMetadataILi2EEENS1_11CopyFunctorIdN3c107complexIfEELi2ELi1ELi1EEEJNS0_4CopyIdS8_EEEEEvT_T0_DpT1_)
        /*179c*/ 	.word	0x00000000


	//----- nvinfo : EIATTR_REGCOUNT
	.align		4
.L_1037:
        /*17a0*/ 	.byte	0x04, 0x2f
        /*17a2*/ 	.short	(.L_1039 - .L_1038)
	.align		4
.L_1038:
        /*17a4*/ 	.word	index@(_ZN2at6native55_GLOBAL__N__de093ff9_22_ForeachBinaryOpList_cu_a911ec4325multi_tensor_apply_kernelINS1_18TensorListMetadataILi2EEENS1_11CopyFunctorIdN3c104HalfELi2ELi1ELi1EEEJNS0_4CopyIdS7_EEEEEvT_T0_DpT1_)
        /*17a8*/ 	.word	0x00000020


	//----- nvinfo : EIATTR_FRAME_SIZE
	.align		4
.L_1039:
        /*17ac*/ 	.byte	0x04, 0x11
        /*17ae*/ 	.short	(.L_1041 - .L_1040)
	.align		4
.L_1040:
        /*17b0*/ 	.word	index@(_ZN2at6native55_GLOBAL__N__de093ff9_22_ForeachBinaryOpList_cu_a911ec4325multi_tensor_apply_kernelINS1_18TensorListMetadataILi2EEENS1_11CopyFunctorIdN3c104HalfELi2ELi1ELi1EEEJNS0_4CopyIdS7_EEEEEvT_T0_DpT1_)
        /*17b4*/ 	.word	0x00000000


	//----- nvinfo : EIATTR_REGCOUNT
	.align		4
.L_1041:
        /*17b8*/ 	.byte	0x04, 0x2f
        /*17ba*/ 	.short	(.L_1043 - .L_1042)
	.align		4
.L_1042:
        /*17bc*/ 	.word	index@(_ZN2at6native55_GLOBAL__N__de093ff9_22_ForeachBinaryOpList_cu_a911ec4325multi_tensor_apply_kernelINS1_18TensorListMetadataILi2EEENS1_11CopyFunctorIdN3c108BFloat16ELi2ELi1ELi1EEEJNS0_4CopyIdS7_EEEEEvT_T0_DpT1_)
        /*17c0*/ 	.word	0x00000020


	//----- nvinfo : EIATTR_FRAME_SIZE
	.align		4
.L_1043:
        /*17c4*/ 	.byte	0x04, 0x11
        /*17c6*/ 	.short	(.L_1045 - .L_1044)
	.align		4
.L_1044:
        /*17c8*/ 	.word	index@(_ZN2at6native55_GLOBAL__N__de093ff9_22_ForeachBinaryOpList_cu_a911ec4325multi_tensor_apply_kernelINS1_18TensorListMetadataILi2EEENS1_11CopyFunctorIdN3c108BFloat16ELi2ELi1ELi1EEEJNS0_4CopyIdS7_EEEEEvT_T0_DpT1_)
        /*17cc*/ 	.word	0x00000000


	//----- nvinfo : EIATTR_REGCOUNT
	.align		4
.L_1045:
        /*17d0*/ 	.byte	0x04, 0x2f
        /*17d2*/ 	.short	(.L_1047 - .L_1046)
	.align		4
.L_1046:
        /*17d4*/ 	.word	index@(_ZN2at6native55_GLOBAL__N__de093ff9_22_ForeachBinaryOpList_cu_a911ec4325multi_tensor_apply_kernelINS1_18TensorListMetadataILi2EEENS1_11CopyFunctorIdbLi2ELi1ELi1EEEJNS0_4CopyIdbEEEEEvT_T0_DpT1_)
        /*17d8*/ 	.word	0x00000020


	//----- nvinfo : EIATTR_FRAME_SIZE
	.align		4
.L_1047:
        /*17dc*/ 	.byte	0x04, 0x11
        /*17de*/ 	.short	(.L_1049 - .L_1048)
	.align		4
.L_1048:
        /*17e0*/ 	.word	index@(_ZN2at6native55_GLOBAL__N__de093ff9_22_ForeachBinaryOpList_cu_a911ec4325multi_tensor_apply_kernelINS1_18TensorListMetadataILi2EEENS1_11CopyFunctorIdbLi2ELi1ELi1EEEJNS0_4CopyIdbEEEEEvT_T0_DpT1_)
        /*17e4*/ 	.word	0x00000000


	//----- nvinfo : EIATTR_REGCOUNT
	.align		4
.L_1049:
        /*17e8*/ 	.byte	0x04, 0x2f
        /*17ea*/ 	.short	(.L_1051 - .L_1050)
	.align		4
.L_1050:
        /*17ec*/ 	.word	index@(_ZN2at6native55_GLOBAL__N__de093ff9_22_ForeachBinaryOpList_cu_a911ec4325multi_tensor_apply_kernelINS1_18TensorListMetadataILi2EEENS1_11CopyFunctorIdN3c1013Float8_e4m3fnELi2ELi1ELi1EEEJNS0_4CopyIdS7_EEEEEvT_T0_DpT1_)
        /*17f0*/ 	.word	0x0000001b


	//----- nvinfo : EIATTR_FRAME_SIZE
	.align		4
.L_1051:
        /*17f4*/ 	.byte	0x04, 0x11
        /*17f6*/ 	.short	(.L_1053 - .L_1052)
	.align		4
.L_1052:
        /*17f8*/ 	.word	index@(_ZN2at6native55_GLOBAL__N__de093ff9_22_ForeachBinaryOpList_cu_a911ec4325multi_tensor_apply_kernelINS1_18TensorListMetadataILi2EEENS1_11CopyFunctorIdN3c1013Float8_e4m3fnELi2ELi1ELi1EEEJNS0_4CopyIdS7_EEEEEvT_T0_DpT1_)
        /*17fc*/ 	.word	0x00000000


	//----- nvinfo : EIATTR_REGCOUNT
	.align		4
.L_1053:
        /*1800*/ 	.byte	0x04, 0x2f
        /*1802*/ 	.short	(.L_1055 - .L_1054)
	.align		4
.L_1054:
        /*1804*/ 	.word	index@(_ZN2at6native55_GLOBAL__N__de093ff9_22_ForeachBinaryOpList_cu_a911ec4325multi_tensor_apply_kernelINS1_18TensorListMetadataILi2EEENS1_11CopyFunctorIdN3c1015Float8_e4m3fnuzELi2ELi1ELi1EEEJNS0_4CopyIdS7_EEEEEvT_T0_DpT1_)
        /*1808*/ 	.word	0x0000001e


	//----- nvinfo : EIATTR_FRAME_SIZE
	.align		4
.L_1055:
        /*180c*/ 	.byte	0x04, 0x11
        /*180e*/ 	.short	(.L_1057 - .L_1056)
	.align		4
.L_1056:
        /*1810*/ 	.word	index@(_ZN2at6native55_GLOBAL__N__de093ff9_22_ForeachBinaryOpList_cu_a911ec4325multi_tensor_apply_kernelINS1_18TensorListMetadataILi2EEENS1_11CopyFunctorIdN3c1015Float8_e4m3fnuzELi2ELi1ELi1EEEJNS0_4CopyIdS7_EEEEEvT_T0_DpT1_)
        /*1814*/ 	.word	0x00000000


	//----- nvinfo : EIATTR_REGCOUNT
	.align		4
.L_1057:
        /*1818*/ 	.byte	0x04, 0x2f
        /*181a*/ 	.short	(.L_1059 - .L_1058)
	.align		4
.L_1058:
        /*181c*/ 	.word	index@(_ZN2at6native55_GLOBAL__N__de093ff9_22_ForeachBinaryOpList_cu_a911ec4325multi_tensor_apply_kernelINS1_18TensorListMetadataILi2EEENS1_11CopyFunctorIdN3c1011Float8_e5m2ELi2ELi1ELi1EEEJNS0_4CopyIdS7_EEEEEvT_T0_DpT1_)
        /*1820*/ 	.word	0x0000001f


	//----- nvinfo : EIATTR_FRAME_SIZE
	.align		4
.L_1059:
        /*1824*/ 	.byte	0x04, 0x11
        /*1826*/ 	.short	(.L_1061 - .L_1060)
	.align		4
.L_1060:
        /*1828*/ 	.word	index@(_ZN2at6native55_GLOBAL__N__de093ff9_22_ForeachBinaryOpList_cu_a911ec4325multi_tensor_apply_kernelINS1_18TensorListMetadataILi2EEENS1_11CopyFunctorIdN3c1011Float8_e5m2ELi2ELi1ELi1EEEJNS0_4CopyIdS7_EEEEEvT_T0_DpT1_)
        /*182c*/ 	.word	0x00000000


	//----- nvinfo : EIATTR_REGCOUNT
	.align		4
.L_1061:
        /*1830*/ 	.byte	0x04, 0x2f
        /*1832*/ 	.short	(.L_1063 - .L_1062)
	.align		4
.L_1062:
        /*1834*/ 	.word	index@(_ZN2at6native55_GLOBAL__N__de093ff9_22_ForeachBinaryOpList_cu_a911ec4325multi_tensor_apply_kernelINS1_18TensorListMetadataILi2EEENS1_11CopyFunctorIdN3c1015Float8_e5m2fnuzELi2ELi1ELi1EEEJNS0_4CopyIdS7_EEEEEvT_T0_DpT1_)
        /*1838*/ 	.word	0x0000001e


	//----- nvinfo : EIATTR_FRAME_SIZE
	.align		4
.L_1063:
        /*183c*/ 	.byte	0x04, 0x11
        /*183e*/ 	.short	(.L_1065 - .L_1064)
	.align		4
.L_1064:
        /*1840*/ 	.word	index@(_ZN2at6native55_GLOBAL__N__de093ff9_22_ForeachBinaryOpList_cu_a911ec4325multi_tensor_apply_kernelINS1_18TensorListMetadataILi2EEENS1_11CopyFunctorIdN3c1015Float8_e5m2fnuzELi2ELi1ELi1EEEJNS0_4CopyIdS7_EEEEEvT_T0_DpT1_)
        /*1844*/ 	.word	0x00000000


	//----- nvinfo : EIATTR_REGCOUNT
	.align		4
.L_1065:
        /*1848*/ 	.byte	0x04, 0x2f
        /*184a*/ 	.short	(.L_1067 - .L_1066)
	.align		4
.L_1066:
        /*184c*/ 	.word	index@(_ZN2at6native55_GLOBAL__N__de093ff9_22_ForeachBinaryOpList_cu_a911ec4325multi_tensor_apply_kernelINS1_18TensorListMetadataILi2EEENS1_14UnaryOpFunctorIfLi2ELi1ELi1EEEJNS0_4CopyIffEEEEEvT_T0_DpT1_)
        /*1850*/ 	.word	0x00000020


	//----- nvinfo : EIATTR_FRAME_SIZE
	.align		4
.L_1067:
        /*1854*/ 	.byte	0x04, 0x11
        /*1856*/ 	.short	(.L_1069 - .L_1068)
	.align		4
.L_1068:
        /*1858*/ 	.word	index@(_ZN2at6native55_GLOBAL__N__de093ff9_22_ForeachBinaryOpList_cu_a911ec4325multi_tensor_apply_kernelINS1_18TensorListMetadataILi2EEENS1_14UnaryOpFunctorIfLi2ELi1ELi1EEEJNS0_4CopyIffEEEEEvT_T0_DpT1_)
        /*185c*/ 	.word	0x00000000


	//----- nvinfo : EIATTR_REGCOUNT
	.align		4
.L_1069:
        /*1860*/ 	.byte	0x04, 0x2f
        /*1862*/ 	.short	(.L_1071 - .L_1070)
	.align		4
.L_1070:
        /*1864*/ 	.word	index@(_ZN2at6native55_GLOBAL__N__de093ff9_22_ForeachBinaryOpList_cu_a911ec4325multi_tensor_apply_kernelINS1_18TensorListMetadataILi2EEENS1_11CopyFunctorIfhLi2ELi1ELi1EEEJNS0_4CopyIfhEEEEEvT_T0_DpT1_)
        /*1868*/ 	.word	0x00000020


	//----- nvinfo : EIATTR_FRAME_SIZE
	.align		4
.L_1071:
        /*186c*/ 	.byte	0x04, 0x11
        /*186e*/ 	.short	(.L_1073 - .L_1072)
	.align		4
.L_1072:
        /*1870*/ 	.word	index@(_ZN2at6native55_GLOBAL__N__de093ff9_22_ForeachBinaryOpList_cu_a911ec4325multi_tensor_apply_kernelINS1_18TensorListMetadataILi2EEENS1_11CopyFunctorIfhLi2ELi1ELi1EEEJNS0_4CopyIfhEEEEEvT_T0_DpT1_)
        /*1874*/ 	.word	0x00000000


	//----- nvinfo : EIATTR_REGCOUNT
	.align		4
.L_1073:
        /*1878*/ 	.byte	0x04, 0x2f
        /*187a*/ 	.short	(.L_1075 - .L_1074)
	.align		4
.L_1074:
        /*187c*/ 	.word	index@(_ZN2at6native55_GLOBAL__N__de093ff9_22_ForeachBinaryOpList_cu_a911ec4325multi_tensor_apply_kernelINS1_18TensorListMetadataILi2EEENS1_11CopyFunctorIfaLi2ELi1ELi1EEEJNS0_4CopyIfaEEEEEvT_T0_DpT1_)
        /*1880*/ 	.word	0x00000020


	//----- nvinfo : EIATTR_FRAME_SIZE
	.align		4
.L_1075:
        /*1884*/ 	.byte	0x04, 0x11
        /*1886*/ 	.short	(.L_1077 - .L_1076)
	.align		4
.L_1076:
        /*1888*/ 	.word	index@(_ZN2at6native55_GLOBAL__N__de093ff9_22_ForeachBinaryOpList_cu_a911ec4325multi_tensor_apply_kernelINS1_18TensorListMetadataILi2EEENS1_11CopyFunctorIfaLi2ELi1ELi1EEEJNS0_4CopyIfaEEEEEvT_T0_DpT1_)
        /*188c*/ 	.word	0x00000000


	//----- nvinfo : EIATTR_REGCOUNT
	.align		4
.L_1077:
        /*1890*/ 	.byte	0x04, 0x2f
        /*1892*/ 	.short	(.L_1079 - .L_1078)
	.align		4
.L_1078:
        /*1894*/ 	.word	index@(_ZN2at6native55_GLOBAL__N__de093ff9_22_ForeachBinaryOpList_cu_a911ec4325multi_tensor_apply_kernelINS1_18TensorListMetadataILi2EEENS1_11CopyFunctorIflLi2ELi1ELi1EEEJNS0_4CopyIflEEEEEvT_T0_DpT1_)
        /*1898*/ 	.word	0x00000020


	//----- nvinfo : EIATTR_FRAME_SIZE
	.align		4
.L_1079:
        /*189c*/ 	.byte	0x04, 0x11
        /*189e*/ 	.short	(.L_1081 - .L_1080)
	.align		4
.L_1080:
        /*18a0*/ 	.word	index@(_ZN2at6native55_GLOBAL__N__de093ff9_22_ForeachBinaryOpList_cu_a911ec4325multi_tensor_apply_kernelINS1_18TensorListMetadataILi2EEENS1_11CopyFunctorIflLi2ELi1ELi1EEEJNS0_4CopyIflEEEEEvT_T0_DpT1_)
        /*18a4*/ 	.word	0x00000000


	//----- nvinfo : EIATTR_REGCOUNT
	.align		4
.L_1081:
        /*18a8*/ 	.byte	0x04, 0x2f
        /*18aa*/ 	.short	(.L_1083 - .L_1082)
	.align		4
.L_1082:
        /*18ac*/ 	.word	index@(_ZN2at6native55_GLOBAL__N__de093ff9_22_ForeachBinaryOpList_cu_a911ec4325multi_tensor_apply_kernelINS1_18TensorListMetadataILi2EEENS1_11CopyFunctorIfsLi2ELi1ELi1EEEJNS0_4CopyIfsEEEEEvT_T0_DpT1_)
        /*18b0*/ 	.word	0x00000020


	//----- nvinfo : EIATTR_FRAME_SIZE
	.align		4
.L_1083:
        /*18b4*/ 	.byte	0x04, 0x11
        /*18b6*/ 	.short	(.L_1085 - .L_1084)
	.align		4
.L_1084:
        /*18b8*/ 	.word	index@(_ZN2at6native55_GLOBAL__N__de093ff9_22_ForeachBinaryOpList_cu_a911ec4325multi_tensor_apply_kernelINS1_18TensorListMetadataILi2EEENS1_11CopyFunctorIfsLi2ELi1ELi1EEEJNS0_4CopyIfsEEEEEvT_T0_DpT1_)
        /*18bc*/ 	.word	0x00000000


	//----- nvinfo : EIATTR_REGCOUNT
	.align		4
.L_1085:
        /*18c0*/ 	.byte	0x04, 0x2f
        /*18c2*/ 	.short	(.L_1087 - .L_1086)
	.align		4
.L_1086:
        /*18c4*/ 	.word	index@(_ZN2at6native55_GLOBAL__N__de093ff9_22_ForeachBinaryOpList_cu_a911ec4325multi_tensor_apply_kernelINS1_18TensorListMetadataILi2EEENS1_11CopyFunctorIfiLi2ELi1ELi1EEEJNS0_4CopyIfiEEEEEvT_T0_DpT1_)
        /*18c8*/ 	.word	0x00000020


	//----- nvinfo : EIATTR_FRAME_SIZE
	.align		4
.L_1087:
        /*18cc*/ 	.byte	0x04, 0x11
        /*18ce*/ 	.short	(.L_1089 - .L_1088)
	.align		4
.L_1088:
        /*18d0*/ 	.word	index@(_ZN2at6native55_GLOBAL__N__de093ff9_22_ForeachBinaryOpList_cu_a911ec4325multi_tensor_apply_kernelINS1_18TensorListMetadataILi2EEENS1_11CopyFunctorIfiLi2ELi1ELi1EEEJNS0_4CopyIfiEEEEEvT_T0_DpT1_)
        /*18d4*/ 	.word	0x00000000


	//----- nvinfo : EIATTR_REGCOUNT
	.align		4
.L_1089:
        /*18d8*/ 	.byte	0x04, 0x2f
        /*18da*/ 	.short	(.L_1091 - .L_1090)
	.align		4
.L_1090:
        /*18dc*/ 	.word	index@(_ZN2at6native55_GLOBAL__N__de093ff9_22_ForeachBinaryOpList_cu_a911ec4325multi_tensor_apply_kernelINS1_18TensorListMetadataILi2EEENS1_11CopyFunctorIfdLi2ELi1ELi1EEEJNS0_4CopyIfdEEEEEvT_T0_DpT1_)
        /*18e0*/ 	.word	0x0000001f


	//----- nvinfo : EIATTR_FRAME_SIZE
	.align		4
.L_1091:
        /*18e4*/ 	.byte	0x04, 0x11
        /*18e6*/ 	.short	(.L_1093 - .L_1092)
	.align		4
.L_1092:
        /*18e8*/ 	.word	index@(_ZN2at6native55_GLOBAL__N__de093ff9_22_ForeachBinaryOpList_cu_a911ec4325multi_tensor_apply_kernelINS1_18TensorListMetadataILi2EEENS1_11CopyFunctorIfdLi2ELi1ELi1EEEJNS0_4CopyIfdEEEEEvT_T0_DpT1_)
        /*18ec*/ 	.word	0x00000000


	//----- nvinfo : EIATTR_REGCOUNT
	.align		4
.L_1093:
        /*18f0*/ 	.byte	0x04, 0x2f
        /*18f2*/ 	.short	(.L_1095 - .L_1094)
	.align		4
.L_1094:
        /*18f4*/ 	.word	index@(_ZN2at6native55_GLOBAL__N__de093ff9_22_ForeachBinaryOpList_cu_a911ec4325multi_tensor_apply_kernelINS1_18TensorListMetadataILi2EEENS1_11CopyFunctorIfN3c107complexIdEELi2ELi1ELi1EEEJNS0_4CopyIfS8_EEEEEvT_T0_DpT1_)
        /*18f8*/ 	.word	0x0000001f


	//----- nvinfo : EIATTR_FRAME_SIZE
	.align		4
.L_1095:
        /*18fc*/ 	.byte	0x04, 0x11
        /*18fe*/ 	.short	(.L_1097 - .L_1096)
	.align		4
.L_1096:
        /*1900*/ 	.word	index@(_ZN2at6native55_GLOBAL__N__de093ff9_22_ForeachBinaryOpList_cu_a911ec4325multi_tensor_apply_kernelINS1_18TensorListMetadataILi2EEENS1_11CopyFunctorIfN3c107complexIdEELi2ELi1ELi1EEEJNS0_4CopyIfS8_EEEEEvT_T0_DpT1_)
        /*1904*/ 	.word	0x00000000


	//----- nvinfo : EIATTR_REGCOUNT
	.align		4
.L_1097:
        /*1908*/ 	.byte	0x04, 0x2f
        /*190a*/ 	.short	(.L_1099 - .L_1098)
	.align		4
.L_1098:
        /*190c*/ 	.word	index@(_ZN2at6native55_GLOBAL__N__de093ff9_22_ForeachBinaryOpList_cu_a911ec4325multi_tensor_apply_kernelINS1_18TensorListMetadataILi2EEENS1_11CopyFunctorIfN3c107complexIfEELi2ELi1ELi1EEEJNS0_4CopyIfS8_EEEEEvT_T0_DpT1_)
        /*1910*/ 	.word	0x00000020


	//----- nvinfo : EIATTR_FRAME_SIZE
	.align		4
.L_1099:
        /*1914*/ 	.byte	0x04, 0x11
        /*1916*/ 	.short	(.L_1101 - .L_1100)
	.align		4
.L_1100:
        /*1918*/ 	.word	index@(_ZN2at6native55_GLOBAL__N__de093ff9_22_ForeachBinaryOpList_cu_a911ec4325multi_tensor_apply_kernelINS1_18TensorListMetadataILi2EEENS1_11CopyFunctorIfN3c107complexIfEELi2ELi1ELi1EEEJNS0_4CopyIfS8_EEEEEvT_T0_DpT1_)
        /*191c*/ 	.word	0x00000000


	//----- nvinfo : EIATTR_REGCOUNT
	.align		4
.L_1101:
        /*1920*/ 	.byte	0x04, 0x2f
        /*1922*/ 	.short	(.L_1103 - .L_1102)
	.align		4
.L_1102:
        /*1924*/ 	.word	index@(_ZN2at6native55_GLOBAL__N__de093ff9_22_ForeachBinaryOpList_cu_a911ec4325multi_tensor_apply_kernelINS1_18TensorListMetadataILi2EEENS1_11CopyFunctorIfN3c104HalfELi2ELi1ELi1EEEJNS0_4CopyIfS7_EEEEEvT_T0_DpT1_)
        /*1928*/ 	.word	0x00000020


	//----- nvinfo : EIATTR_FRAME_SIZE
	.align		4
.L_1103:
        /*192c*/ 	.byte	0x04, 0x11
        /*192e*/ 	.short	(.L_1105 - .L_1104)
	.align		4
.L_1104:
        /*1930*/ 	.word	index@(_ZN2at6native55_GLOBAL__N__de093ff9_22_ForeachBinaryOpList_cu_a911ec4325multi_tensor_apply_kernelINS1_18TensorListMetadataILi2EEENS1_11CopyFunctorIfN3c104HalfELi2ELi1ELi1EEEJNS0_4CopyIfS7_EEEEEvT_T0_DpT1_)
        /*1934*/ 	.word	0x00000000


	//----- nvinfo : EIATTR_REGCOUNT
	.align		4
.L_1105:
        /*1938*/ 	.byte	0x04, 0x2f
        /*193a*/ 	.short	(.L_1107 - .L_1106)
	.align		4
.L_1106:
        /*193c*/ 	.word	index@(_ZN2at6native55_GLOBAL__N__de093ff9_22_ForeachBinaryOpList_cu_a911ec4325multi_tensor_apply_kernelINS1_18TensorListMetadataILi2EEENS1_11CopyFunctorIfN3c108BFloat16ELi2ELi1ELi1EEEJNS0_4CopyIfS7_EEEEEvT_T0_DpT1_)
        /*1940*/ 	.word	0x00000020


	//----- nvinfo : EIATTR_FRAME_SIZE
	.align		4
.L_1107:
        /*1944*/ 	.byte	0x04, 0x11
        /*1946*/ 	.short	(.L_1109 - .L_1108)
	.align		4
.L_1108:
        /*1948*/ 	.word	index@(_ZN2at6native55_GLOBAL__N__de093ff9_22_ForeachBinaryOpList_cu_a911ec4325multi_tensor_apply_kernelINS1_18TensorListMetadataILi2EEENS1_11CopyFunctorIfN3c108BFloat16ELi2ELi1ELi1EEEJNS0_4CopyIfS7_EEEEEvT_T0_DpT1_)
        /*194c*/ 	.word	0x00000000


	//----- nvinfo : EIATTR_REGCOUNT
	.align		4
.L_1109:
        /*1950*/ 	.byte	0x04, 0x2f
        /*1952*/ 	.short	(.L_1111 - .L_1110)
	.align		4
.L_1110:
        /*1954*/ 	.word	index@(_ZN2at6native55_GLOBAL__N__de093ff9_22_ForeachBinaryOpList_cu_a911ec4325multi_tensor_apply_kernelINS1_18TensorListMetadataILi2EEENS1_11CopyFunctorIfbLi2ELi1ELi1EEEJNS0_4CopyIfbEEEEEvT_T0_DpT1_)
        /*1958*/ 	.word	0x00000020


	//----- nvinfo : EIATTR_FRAME_SIZE
	.align		4
.L_1111:
        /*195c*/ 	.byte	0x04, 0x11
        /*195e*/ 	.short	(.L_1113 - .L_1112)
	.align		4
.L_1112:
        /*1960*/ 	.word	index@(_ZN2at6native55_GLOBAL__N__de093ff9_22_ForeachBinaryOpList_cu_a911ec4325multi_tensor_apply_kernelINS1_18TensorListMetadataILi2EEENS1_11CopyFunctorIfbLi2ELi1ELi1EEEJNS0_4CopyIfbEEEEEvT_T0_DpT1_)
        /*1964*/ 	.word	0x00000000


	//----- nvinfo : EIATTR_REGCOUNT
	.align		4
.L_1113:
        /*1968*/ 	.byte	0x04, 0x2f
        /*196a*/ 	.short	(.L_1115 - .L_1114)
	.align		4
.L_1114:
        /*196c*/ 	.word	index@(_ZN2at6native55_GLOBAL__N__de093ff9_22_ForeachBinaryOpList_cu_a911ec4325multi_tensor_apply_kernelINS1_18TensorListMetadataILi2EEENS1_11CopyFunctorIfN3c1013Float8_e4m3fnELi2ELi1ELi1EEEJNS0_4CopyIfS7_EEEEEvT_T0_DpT1_)
        /*1970*/ 	.word	0x0000001b


	//----- nvinfo : EIATTR_FRAME_SIZE
	.align		4
.L_1115:
        /*1974*/ 	.byte	0x04, 0x11
        /*1976*/ 	.short	(.L_1117 - .L_1116)
	.align		4
.L_1116:
        /*1978*/ 	.word	index@(_ZN2at6native55_GLOBAL__N__de093ff9_22_ForeachBinaryOpList_cu_a911ec4325multi_tensor_apply_kernelINS1_18TensorListMetadataILi2EEENS1_11CopyFunctorIfN3c1013Float8_e4m3fnELi2ELi1ELi1EEEJNS0_4CopyIfS7_EEEEEvT_T0_DpT1_)
        /*197c*/ 	.word	0x00000000


	//----- nvinfo : EIATTR_REGCOUNT
	.align		4
.L_1117:
        /*1980*/ 	.byte	0x04, 0x2f
        /*1982*/ 	.short	(.L_1119 - .L_1118)
	.align		4
.L_1118:
        /*1984*/ 	.word	index@(_ZN2at6native55_GLOBAL__N__de093ff9_22_ForeachBinaryOpList_cu_a911ec4325multi_tensor_apply_kernelINS1_18TensorListMetadataILi2EEENS1_11CopyFunctorIfN3c1015Float8_e4m3fnuzELi2ELi1ELi1EEEJNS0_4CopyIfS7_EEEEEvT_T0_DpT1_)
        /*1988*/ 	.word	0x00000020


	//----- nvinfo : EIATTR_FRAME_SIZE
	.align		4
.L_1119:
        /*198c*/ 	.byte	0x04, 0x11
        /*198e*/ 	.short	(.L_1121 - .L_1120)
	.align		4
.L_1120:
        /*1990*/ 	.word	index@(_ZN2at6native55_GLOBAL__N__de093ff9_22_ForeachBinaryOpList_cu_a911ec4325multi_tensor_apply_kernelINS1_18TensorListMetadataILi2EEENS1_11CopyFunctorIfN3c1015Float8_e4m3fnuzELi2ELi1ELi1EEEJNS0_4CopyIfS7_EEEEEvT_T0_DpT1_)
        /*1994*/ 	.word	0x00000000


	//----- nvinfo : EIATTR_REGCOUNT
	.align		4
.L_1121:
        /*1998*/ 	.byte	0x04, 0x2f
        /*199a*/ 	.short	(.L_1123 - .L_1122)
	.align		4
.L_1122:
        /*199c*/ 	.word	index@(_ZN2at6native55_GLOBAL__N__de093ff9_22_ForeachBinaryOpList_cu_a911ec4325multi_tensor_apply_kernelINS1_18TensorListMetadataILi2EEENS1_11CopyFunctorIfN3c1011Float8_e5m2ELi2ELi1ELi1EEEJNS0_4CopyIfS7_EEEEEvT_T0_DpT1_)
        /*19a0*/ 	.word	0x0000001c


	//----- nvinfo : EIATTR_FRAME_SIZE
	.align		4
.L_1123:
        /*19a4*/ 	.byte	0x04, 0x11
        /*19a6*/ 	.short	(.L_1125 - .L_1124)
	.align		4
.L_1124:
        /*19a8*/ 	.word	index@(_ZN2at6native55_GLOBAL__N__de093ff9_22_ForeachBinaryOpList_cu_a911ec4325multi_tensor_apply_kernelINS1_18TensorListMetadataILi2EEENS1_11CopyFunctorIfN3c1011Float8_e5m2ELi2ELi1ELi1EEEJNS0_4CopyIfS7_EEEEEvT_T0_DpT1_)
        /*19ac*/ 	.word	0x00000000


	//----- nvinfo : EIATTR_REGCOUNT
	.align		4
.L_1125:
        /*19b0*/ 	.byte	0x04, 0x2f
        /*19b2*/ 	.short	(.L_1127 - .L_1126)
	.align		4
.L_1126:
        /*19b4*/ 	.word	index@(_ZN2at6native55_GLOBAL__N__de093ff9_22_ForeachBinaryOpList_cu_a911ec4325multi_tensor_apply_kernelINS1_18TensorListMetadataILi2EEENS1_11CopyFunctorIfN3c1015Float8_e5m2fnuzELi2ELi1ELi1EEEJNS0_4CopyIfS7_EEEEEvT_T0_DpT1_)
        /*19b8*/ 	.word	0x00000020


	//----- nvinfo : EIATTR_FRAME_SIZE
	.align		4
.L_1127:
        /*19bc*/ 	.byte	0x04, 0x11
        /*19be*/ 	.short	(.L_1129 - .L_1128)
	.align		4
.L_1128:
        /*19c0*/ 	.word	index@(_ZN2at6native55_GLOBAL__N__de093ff9_22_ForeachBinaryOpList_cu_a911ec4325multi_tensor_apply_kernelINS1_18TensorListMetadataILi2EEENS1_11CopyFunctorIfN3c1015Float8_e5m2fnuzELi2ELi1ELi1EEEJNS0_4CopyIfS7_EEEEEvT_T0_DpT1_)
        /*19c4*/ 	.word	0x00000000


	//----- nvinfo : EIATTR_REGCOUNT
	.align		4
.L_1129:
        /*19c8*/ 	.byte	0x04, 0x2f
        /*19ca*/ 	.short	(.L_1131 - .L_1130)
	.align		4
.L_1130:
        /*19cc*/ 	.word	index@(_ZN2at6native55_GLOBAL__N__de093ff9_22_ForeachBinaryOpList_cu_a911ec4325multi_tensor_apply_kernelINS1_18TensorListMetadataILi2EEENS1_14UnaryOpFunctorIN3c107complexIdEELi2ELi1ELi1EEEJNS0_4CopyIS8_S8_EEEEEvT_T0_DpT1_)
        /*19d0*/ 	.word	0x00000020


	//----- nvinfo : EIATTR_FRAME_SIZE
	.align		4
.L_1131:
        /*19d4*/ 	.byte	0x04, 0x11
        /*19d6*/ 	.short	(.L_1133 - .L_1132)
	.align		4
.L_1132:
        /*19d8*/ 	.word	index@(_ZN2at6native55_GLOBAL__N__de093ff9_22_ForeachBinaryOpList_cu_a911ec4325multi_tensor_apply_kernelINS1_18TensorListMetadataILi2EEENS1_14UnaryOpFunctorIN3c107complexIdEELi2ELi1ELi1EEEJNS0_4CopyIS8_S8_EEEEEvT_T0_DpT1_)
        /*19dc*/ 	.word	0x00000000


	//----- nvinfo : EIATTR_REGCOUNT
	.align		4
.L_1133:
        /*19e0*/ 	.byte	0x04, 0x2f
        /*19e2*/ 	.short	(.L_1135 - .L_1134)
	.align		4
.L_1134:
        /*19e4*/ 	.word	index@(_ZN2at6native55_GLOBAL__N__de093ff9_22_ForeachBinaryOpList_cu_a911ec4325multi_tensor_apply_kernelINS1_18TensorListMetadataILi2EEENS1_11CopyFunctorIN3c107complexIdEEhLi2ELi1ELi1EEEJNS0_4CopyIS8_hEEEEEvT_T0_DpT1_)
        /*19e8*/ 	.word	0x0000001e


	//----- nvinfo : EIATTR_FRAME_SIZE
	.align		4
.L_1135:
        /*19ec*/ 	.byte	0x04, 0x11
        /*19ee*/ 	.short	(.L_1137 - .L_1136)
	.align		4
.L_1136:
        /*19f0*/ 	.word	index@(_ZN2at6native55_GLOBAL__N__de093ff9_22_ForeachBinaryOpList_cu_a911ec4325multi_tensor_apply_kernelINS1_18TensorListMetadataILi2EEENS1_11CopyFunctorIN3c107complexIdEEhLi2ELi1ELi1EEEJNS0_4CopyIS8_hEEEEEvT_T0_DpT1_)
        /*19f4*/ 	.word	0x00000000


	//----- nvinfo : EIATTR_REGCOUNT
	.align		4
.L_1137:
        /*19f8*/ 	.byte	0x04, 0x2f
        /*19fa*/ 	.short	(.L_1139 - .L_1138)
	.align		4
.L_1138:
        /*19fc*/ 	.word	index@(_ZN2at6native55_GLOBAL__N__de093ff9_22_ForeachBinaryOpList_cu_a911ec4325multi_tensor_apply_kernelINS1_18TensorListMetadataILi2EEENS1_11CopyFunctorIN3c107complexIdEEaLi2ELi1ELi1EEEJNS0_4CopyIS8_aEEEEEvT_T0_DpT1_)
        /*1a00*/ 	.word	0x00000020


	//----- nvinfo : EIATTR_FRAME_SIZE
	.align		4
.L_1139:
        /*1a04*/ 	.byte	0x04, 0x11
        /*1a06*/ 	.short	(.L_1141 - .L_1140)
	.align		4
.L_1140:
        /*1a08*/ 	.word	index@(_ZN2at6native55_GLOBAL__N__de093ff9_22_ForeachBinaryOpList_cu_a911ec4325multi_tensor_apply_kernelINS1_18TensorListMetadataILi2EEENS1_11CopyFunctorIN3c107complexIdEEaLi2ELi1ELi1EEEJNS0_4CopyIS8_aEEEEEvT_T0_DpT1_)
        /*1a0c*/ 	.word	0x00000000


	//----- nvinfo : EIATTR_REGCOUNT
	.align		4
.L_1141:
        /*1a10*/ 	.byte	0x04, 0x2f
        /*1a12*/ 	.short	(.L_1143 - .L_1142)
	.align		4
.L_1142:
        /*1a14*/ 	.word	index@(_ZN2at6native55_GLOBAL__N__de093ff9_22_ForeachBinaryOpList_cu_a911ec4325multi_tensor_apply_kernelINS1_18TensorListMetadataILi2EEENS1_11CopyFunctorIN3c107complexIdEElLi2ELi1ELi1EEEJNS0_4CopyIS8_lEEEEEvT_T0_DpT1_)
        /*1a18*/ 	.word	0x00000022


	//----- nvinfo : EIATTR_FRAME_SIZE
	.align		4
.L_1143:
        /*1a1c*/ 	.byte	0x04, 0x11
        /*1a1e*/ 	.short	(.L_1145 - .L_1144)
	.align		4
.L_1144:
        /*1a20*/ 	.word	index@(_ZN2at6native55_GLOBAL__N__de093ff9_22_ForeachBinaryOpList_cu_a911ec4325multi_tensor_apply_kernelINS1_18TensorListMetadataILi2EEENS1_11CopyFunctorIN3c107complexIdEElLi2ELi1ELi1EEEJNS0_4CopyIS8_lEEEEEvT_T0_DpT1_)
        /*1a24*/ 	.word	0x00000000


	//----- nvinfo : EIATTR_REGCOUNT
	.align		4
.L_1145:
        /*1a28*/ 	.byte	0x04, 0x2f
        /*1a2a*/ 	.short	(.L_1147 - .L_1146)
	.align		4
.L_1146:
        /*1a2c*/ 	.word	index@(_ZN2at6native55_GLOBAL__N__de093ff9_22_ForeachBinaryOpList_cu_a911ec4325multi_tensor_apply_kernelINS1_18TensorListMetadataILi2EEENS1_11CopyFunctorIN3c107complexIdEEsLi2ELi1ELi1EEEJNS0_4CopyIS8_sEEEEEvT_T0_DpT1_)
        /*1a30*/ 	.word	0x00000020


	//----- nvinfo : EIATTR_FRAME_SIZE
	.align		4
.L_1147:
        /*1a34*/ 	.byte	0x04, 0x11
        /*1a36*/ 	.short	(.L_1149 - .L_1148)
	.align		4
.L_1148:
        /*1a38*/ 	.word	index@(_ZN2at6native55_GLOBAL__N__de093ff9_22_ForeachBinaryOpList_cu_a911ec4325multi_tensor_apply_kernelINS1_18TensorListMetadataILi2EEENS1_11CopyFunctorIN3c107complexIdEEsLi2ELi1ELi1EEEJNS0_4CopyIS8_sEEEEEvT_T0_DpT1_)
        /*1a3c*/ 	.word	0x00000000


	//----- nvinfo : EIATTR_REGCOUNT
	.align		4
.L_1149:
        /*1a40*/ 	.byte	0x04, 0x2f
        /*1a42*/ 	.short	(.L_1151 - .L_1150)
	.align		4
.L_1150:
        /*1a44*/ 	.word	index@(_ZN2at6native55_GLOBAL__N__de093ff9_22_ForeachBinaryOpList_cu_a911ec4325multi_tensor_apply_kernelINS1_18TensorListMetadataILi2EEENS1_11CopyFunctorIN3c107complexIdEEiLi2ELi1ELi1EEEJNS0_4CopyIS8_iEEEEEvT_T0_DpT1_)
        /*1a48*/ 	.word	0x0000001e


	//----- nvinfo : EIATTR_FRAME_SIZE
	.align		4
.L_1151:
        /*1a4c*/ 	.byte	0x04, 0x11
        /*1a4e*/ 	.short	(.L_1153 - .L_1152)
	.align		4
.L_1152:
        /*1a50*/ 	.word	index@(_ZN2at6native55_GLOBAL__N__de093ff9_22_ForeachBinaryOpList_cu_a911ec4325multi_tensor_apply_kernelINS1_18TensorListMetadataILi2EEENS1_11CopyFunctorIN3c107complexIdEEiLi2ELi1ELi1EEEJNS0_4CopyIS8_iEEEEEvT_T0_DpT1_)
        /*1a54*/ 	.word	0x00000000


	//----- nvinfo : EIATTR_REGCOUNT
	.align		4
.L_1153:
        /*1a58*/ 	.byte	0x04, 0x2f
        /*1a5a*/ 	.short	(.L_1155 - .L_1154)
	.align		4
.L_1154:
        /*1a5c*/ 	.word	index@(_ZN2at6native55_GLOBAL__N__de093ff9_22_ForeachBinaryOpList_cu_a911ec4325multi_tensor_apply_kernelINS1_18TensorListMetadataILi2EEENS1_11CopyFunctorIN3c107complexIdEEdLi2ELi1ELi1EEEJNS0_4CopyIS8_dEEEEEvT_T0_DpT1_)
        /*1a60*/ 	.word	0x00000020


	//----- nvinfo : EIATTR_FRAME_SIZE
	.align		4
.L_1155:
        /*1a64*/ 	.byte	0x04, 0x11
        /*1a66*/ 	.short	(.L_1157 - .L_1156)
	.align		4
.L_1156:
        /*1a68*/ 	.word	index@(_ZN2at6native55_GLOBAL__N__de093ff9_22_ForeachBinaryOpList_cu_a911ec4325multi_tensor_apply_kernelINS1_18TensorListMetadataILi2EEENS1_11CopyFunctorIN3c107complexIdEEdLi2ELi1ELi1EEEJNS0_4CopyIS8_dEEEEEvT_T0_DpT1_)
        /*1a6c*/ 	.word	0x00000000


	//----- nvinfo : EIATTR_REGCOUNT
	.align		4
.L_1157:
        /*1a70*/ 	.byte	0x04, 0x2f
        /*1a72*/ 	.short	(.L_1159 - .L_1158)
	.align		4
.L_1158:
        /*1a74*/ 	.word	index@(_ZN2at6native55_GLOBAL__N__de093ff9_22_ForeachBinaryOpList_cu_a911ec4325multi_tensor_apply_kernelINS1_18TensorListMetadataILi2EEENS1_11CopyFunctorIN3c107complexIdEEfLi2ELi1ELi1EEEJNS0_4CopyIS8_fEEEEEvT_T0_DpT1_)
        /*1a78*/ 	.word	0x00000020


	//----- nvinfo : EIATTR_FRAME_SIZE
	.align		4
.L_1159:
        /*1a7c*/ 	.byte	0x04, 0x11
        /*1a7e*/ 	.short	(.L_1161 - .L_1160)
	.align		4
.L_1160:
        /*1a80*/ 	.word	index@(_ZN2at6native55_GLOBAL__N__de093ff9_22_ForeachBinaryOpList_cu_a911ec4325multi_tensor_apply_kernelINS1_18TensorListMetadataILi2EEENS1_11CopyFunctorIN3c107complexIdEEfLi2ELi1ELi1EEEJNS0_4CopyIS8_fEEEEEvT_T0_DpT1_)
        /*1a84*/ 	.word	0x00000000


	//----- nvinfo : EIATTR_REGCOUNT
	.align		4
.L_1161:
        /*1a88*/ 	.byte	0x04, 0x2f
        /*1a8a*/ 	.short	(.L_1163 - .L_1162)
	.align		4
.L_1162:
        /*1a8c*/ 	.word	index@(_ZN2at6native55_GLOBAL__N__de093ff9_22_ForeachBinaryOpList_cu_a911ec4325multi_tensor_apply_kernelINS1_18TensorListMetadataILi2EEENS1_11CopyFunctorIN3c107complexIdEENS7_IfEELi2ELi1ELi1EEEJNS0_4CopyIS8_S9_EEEEEvT_T0_DpT1_)
        /*1a90*/ 	.word	0x00000020


	//----- nvinfo : EIATTR_FRAME_SIZE
	.align		4
.L_1163:
        /*1a94*/ 	.byte	0x04, 0x11
        /*1a96*/ 	.short	(.L_1165 - .L_1164)
	.align		4
.L_1164:
        /*1a98*/ 	.word	index@(_ZN2at6native55_GLOBAL__N__de093ff9_22_ForeachBinaryOpList_cu_a911ec4325multi_tensor_apply_kernelINS1_18TensorListMetadataILi2EEENS1_11CopyFunctorIN3c107complexIdEENS7_IfEELi2ELi1ELi1EEEJNS0_4CopyIS8_S9_EEEEEvT_T0_DpT1_)
        /*1a9c*/ 	.word	0x00000000


	//----- nvinfo : EIATTR_REGCOUNT
	.align		4
.L_1165:
        /*1aa0*/ 	.byte	0x04, 0x2f
        /*1aa2*/ 	.short	(.L_1167 - .L_1166)
	.align		4
.L_1166:
        /*1aa4*/ 	.word	index@(_ZN2at6native55_GLOBAL__N__de093ff9_22_ForeachBinaryOpList_cu_a911ec4325multi_tensor_apply_kernelINS1_18TensorListMetadataILi2EEENS1_11CopyFunctorIN3c107complexIdEENS6_4HalfELi2ELi1ELi1EEEJNS0_4CopyIS8_S9_EEEEEvT_T0_DpT1_)
        /*1aa8*/ 	.word	0x00000020


	//----- nvinfo : EIATTR_FRAME_SIZE
	.align		4
.L_1167:
        /*1aac*/ 	.byte	0x04, 0x11
        /*1aae*/ 	.short	(.L_1169 - .L_1168)
	.align		4
.L_1168:
        /*1ab0*/ 	.word	index@(_ZN2at6native55_GLOBAL__N__de093ff9_22_ForeachBinaryOpList_cu_a911ec4325multi_tensor_apply_kernelINS1_18TensorListMetadataILi2EEENS1_11CopyFunctorIN3c107complexIdEENS6_4HalfELi2ELi1ELi1EEEJNS0_4CopyIS8_S9_EEEEEvT_T0_DpT1_)
        /*1ab4*/ 	.word	0x00000000


	//----- nvinfo : EIATTR_REGCOUNT
	.align		4
.L_1169:
        /*1ab8*/ 	.byte	0x04, 0x2f
        /*1aba*/ 	.short	(.L_1171 - .L_1170)
	.align		4
.L_1170:
        /*1abc*/ 	.word	index@(_ZN2at6native55_GLOBAL__N__de093ff9_22_ForeachBinaryOpList_cu_a911ec4325multi_tensor_apply_kernelINS1_18TensorListMetadataILi2EEENS1_11CopyFunctorIN3c107complexIdEENS6_8BFloat16ELi2ELi1ELi1EEEJNS0_4CopyIS8_S9_EEEEEvT_T0_DpT1_)
        /*1ac0*/ 	.word	0x00000020


	//----- nvinfo : EIATTR_FRAME_SIZE
	.align		4
.L_1171:
        /*1ac4*/ 	.byte	0x04, 0x11
        /*1ac6*/ 	.short	(.L_1173 - .L_1172)
	.align		4
.L_1172:
        /*1ac8*/ 	.word	index@(_ZN2at6native55_GLOBAL__N__de093ff9_22_ForeachBinaryOpList_cu_a911ec4325multi_tensor_apply_kernelINS1_18TensorListMetadataILi2EEENS1_11CopyFunctorIN3c107complexIdEENS6_8BFloat16ELi2ELi1ELi1EEEJNS0_4CopyIS8_S9_EEEEEvT_T0_DpT1_)
        /*1acc*/ 	.word	0x00000000


	//----- nvinfo : EIATTR_REGCOUNT
	.align		4
.L_1173:
        /*1ad0*/ 	.byte	0x04, 0x2f
        /*1ad2*/ 	.short	(.L_1175 - .L_1174)
	.align		4
.L_1174:
        /*1ad4*/ 	.word	index@(_ZN2at6native55_GLOBAL__N__de093ff9_22_ForeachBinaryOpList_cu_a911ec4325multi_tensor_apply_kernelINS1_18TensorListMetadataILi2EEENS1_11CopyFunctorIN3c107complexIdEEbLi2ELi1ELi1EEEJNS0_4CopyIS8_bEEEEEvT_T0_DpT1_)
        /*1ad8*/ 	.word	0x00000020


	//----- nvinfo : EIATTR_FRAME_SIZE
	.align		4
.L_1175:
        /*1adc*/ 	.byte	0x04, 0x11
        /*1ade*/ 	.short	(.L_1177 - .L_1176)
	.align		4
.L_1176:
        /*1ae0*/ 	.word	index@(_ZN2at6native55_GLOBAL__N__de093ff9_22_ForeachBinaryOpList_cu_a911ec4325multi_tensor_apply_kernelINS1_18TensorListMetadataILi2EEENS1_11CopyFunctorIN3c107complexIdEEbLi2ELi1ELi1EEEJNS0_4CopyIS8_bEEEEEvT_T0_DpT1_)
        /*1ae4*/ 	.word	0x00000000


	//----- nvinfo : EIATTR_REGCOUNT
	.align		4
.L_1177:
        /*1ae8*/ 	.byte	0x04, 0x2f
        /*1aea*/ 	.short	(.L_1179 - .L_1178)
	.align		4
.L_1178:
        /*1aec*/ 	.word	index@(_ZN2at6native55_GLOBAL__N__de093ff9_22_ForeachBinaryOpList_cu_a911ec4325multi_tensor_apply_kernelINS1_18TensorListMetadataILi2EEENS1_11CopyFunctorIN3c107complexIdEENS6_13Float8_e4m3fnELi2ELi1ELi1EEEJNS0_4CopyIS8_S9_EEEEEvT_T0_DpT1_)
        /*1af0*/ 	.word	0x0000001e


	//----- nvinfo : EIATTR_FRAME_SIZE
	.align		4
.L_1179:
        /*1af4*/ 	.byte	0x04, 0x11
        /*1af6*/ 	.short	(.L_1181 - .L_1180)
	.align		4
.L_1180:
        /*1af8*/ 	.word	index@(_ZN2at6native55_GLOBAL__N__de093ff9_22_ForeachBinaryOpList_cu_a911ec4325multi_tensor_apply_kernelINS1_18TensorListMetadataILi2EEENS1_11CopyFunctorIN3c107complexIdEENS6_13Float8_e4m3fnELi2ELi1ELi1EEEJNS0_4CopyIS8_S9_EEEEEvT_T0_DpT1_)
        /*1afc*/ 	.word	0x00000000


	//----- nvinfo : EIATTR_REGCOUNT
	.align		4
.L_1181:
        /*1b00*/ 	.byte	0x04, 0x2f
        /*1b02*/ 	.short	(.L_1183 - .L_1182)
	.align		4
.L_1182:
        /*1b04*/ 	.word	index@(_ZN2at6native55_GLOBAL__N__de093ff9_22_ForeachBinaryOpList_cu_a911ec4325multi_tensor_apply_kernelINS1_18TensorListMetadataILi2EEENS1_11CopyFunctorIN3c107complexIdEENS6_15Float8_e4m3fnuzELi2ELi1ELi1EEEJNS0_4CopyIS8_S9_EEEEEvT_T0_DpT1_)
        /*1b08*/ 	.word	0x00000020


	//----- nvinfo : EIATTR_FRAME_SIZE
	.align		4
.L_1183:
        /*1b0c*/ 	.byte	0x04, 0x11
        /*1b0e*/ 	.short	(.L_1185 - .L_1184)
	.align		4
.L_1184:
        /*1b10*/ 	.word	index@(_ZN2at6native55_GLOBAL__N__de093ff9_22_ForeachBinaryOpList_cu_a911ec4325multi_tensor_apply_kernelINS1_18TensorListMetadataILi2EEENS1_11CopyFunctorIN3c107complexIdEENS6_15Float8_e4m3fnuzELi2ELi1ELi1EEEJNS0_4CopyIS8_S9_EEEEEvT_T0_DpT1_)
        /*1b14*/ 	.word	0x00000000


	//----- nvinfo : EIATTR_REGCOUNT
	.align		4
.L_1185:
        /*1b18*/ 	.byte	0x04, 0x2f
        /*1b1a*/ 	.short	(.L_1187 - .L_1186)
	.align		4
.L_1186:
        /*1b1c*/ 	.word	index@(_ZN2at6native55_GLOBAL__N__de093ff9_22_ForeachBinaryOpList_cu_a911ec4325multi_tensor_apply_kernelINS1_18TensorListMetadataILi2EEENS1_11CopyFunctorIN3c107complexIdEENS6_11Float8_e5m2ELi2ELi1ELi1EEEJNS0_4CopyIS8_S9_EEEEEvT_T0_DpT1_)
        /*1b20*/ 	.word	0x00000020


	//----- nvinfo : EIATTR_FRAME_SIZE
	.align		4
.L_1187:
        /*1b24*/ 	.byte	0x04, 0x11
        /*1b26*/ 	.short	(.L_1189 - .L_1188)
	.align		4
.L_1188:
        /*1b28*/ 	.word	index@(_ZN2at6native55_GLOBAL__N__de093ff9_22_ForeachBinaryOpList_cu_a911ec4325multi_tensor_apply_kernelINS1_18TensorListMetadataILi2EEENS1_11CopyFunctorIN3c107complexIdEENS6_11Float8_e5m2ELi2ELi1ELi1EEEJNS0_4CopyIS8_S9_EEEEEvT_T0_DpT1_)
        /*1b2c*/ 	.word	0x00000000


	//----- nvinfo : EIATTR_REGCOUNT
	.align		4
.L_1189:
        /*1b30*/ 	.byte	0x04, 0x2f
        /*1b32*/ 	.short	(.L_1191 - .L_1190)
	.align		4
.L_1190:
        /*1b34*/ 	.word	index@(_ZN2at6native55_GLOBAL__N__de093ff9_22_ForeachBinaryOpList_cu_a911ec4325multi_tensor_apply_kernelINS1_18TensorListMetadataILi2EEENS1_11CopyFunctorIN3c107complexIdEENS6_15Float8_e5m2fnuzELi2ELi1ELi1EEEJNS0_4CopyIS8_S9_EEEEEvT_T0_DpT1_)
        /*1b38*/ 	.word	0x00000020


	//----- nvinfo : EIATTR_FRAME_SIZE
	.align		4
.L_1191:
        /*1b3c*/ 	.byte	0x04, 0x11
        /*1b3e*/ 	.short	(.L_1193 - .L_1192)
	.align		4
.L_1192:
        /*1b40*/ 	.word	index@(_ZN2at6native55_GLOBAL__N__de093ff9_22_ForeachBinaryOpList_cu_a911ec4325multi_tensor_apply_kernelINS1_18TensorListMetadataILi2EEENS1_11CopyFunctorIN3c107complexIdEENS6_15Float8_e5m2fnuzELi2ELi1ELi1EEEJNS0_4CopyIS8_S9_EEEEEvT_T0_DpT1_)
        /*1b44*/ 	.word	0x00000000


	//----- nvinfo : EIATTR_REGCOUNT
	.align		4
.L_1193:
        /*1b48*/ 	.byte	0x04, 0x2f
        /*1b4a*/ 	.short	(.L_1195 - .L_1194)
	.align		4
.L_1194:
        /*1b4c*/ 	.word	index@(_ZN2at6native55_GLOBAL__N__de093ff9_22_ForeachBinaryOpList_cu_a911ec4325multi_tensor_apply_kernelINS1_18TensorListMetadataILi2EEENS1_14UnaryOpFunctorIN3c107complexIfEELi2ELi1ELi1EEEJNS0_4CopyIS8_S8_EEEEEvT_T0_DpT1_)
        /*1b50*/ 	.word	0x0000001f


	//----- nvinfo : EIATTR_FRAME_SIZE
	.align		4
.L_1195:
        /*1b54*/ 	.byte	0x04, 0x11
        /*1b56*/ 	.short	(.L_1197 - .L_1196)
	.align		4
.L_1196:
        /*1b58*/ 	.word	index@(_ZN2at6native55_GLOBAL__N__de093ff9_22_ForeachBinaryOpList_cu_a911ec4325multi_tensor_apply_kernelINS1_18TensorListMetadataILi2EEENS1_14UnaryOpFunctorIN3c107complexIfEELi2ELi1ELi1EEEJNS0_4CopyIS8_S8_EEEEEvT_T0_DpT1_)
        /*1b5c*/ 	.word	0x00000000


	//----- nvinfo : EIATTR_REGCOUNT
	.align		4
.L_1197:
        /*1b60*/ 	.byte	0x04, 0x2f
        /*1b62*/ 	.short	(.L_1199 - .L_1198)
	.align		4
.L_1198:
        /*1b64*/ 	.word	index@(_ZN2at6native55_GLOBAL__N__de093ff9_22_ForeachBinaryOpList_cu_a911ec4325multi_tensor_apply_kernelINS1_18TensorListMetadataILi2EEENS1_11CopyFunctorIN3c107complexIfEEhLi2ELi1ELi1EEEJNS0_4CopyIS8_hEEEEEvT_T0_DpT1_)
        /*1b68*/ 	.word	0x00000020


	//----- nvinfo : EIATTR_FRAME_SIZE
	.align		4
.L_1199:
        /*1b6c*/ 	.byte	0x04, 0x11
        /*1b6e*/ 	.short	(.L_1201 - .L_1200)
	.align		4
.L_1200:
        /*1b70*/ 	.word	index@(_ZN2at6native55_GLOBAL__N__de093ff9_22_ForeachBinaryOpList_cu_a911ec4325multi_tensor_apply_kernelINS1_18TensorListMetadataILi2EEENS1_11CopyFunctorIN3c107complexIfEEhLi2ELi1ELi1EEEJNS0_4CopyIS8_hEEEEEvT_T0_DpT1_)
        /*1b74*/ 	.word	0x00000000


	//----- nvinfo : EIATTR_REGCOUNT
	.align		4
.L_1201:
        /*1b78*/ 	.byte	0x04, 0x2f
        /*1b7a*/ 	.short	(.L_1203 - .L_1202)
	.align		4
.L_1202:
        /*1b7c*/ 	.word	index@(_ZN2at6native55_GLOBAL__N__de093ff9_22_ForeachBinaryOpList_cu_a911ec4325multi_tensor_apply_kernelINS1_18TensorListMetadataILi2EEENS1_11CopyFunctorIN3c107complexIfEEaLi2ELi1ELi1EEEJNS0_4CopyIS8_aEEEEEvT_T0_DpT1_)
        /*1b80*/ 	.word	0x00000020


	//----- nvinfo : EIATTR_FRAME_SIZE
	.align		4
.L_1203:
        /*1b84*/ 	.byte	0x04, 0x11
        /*1b86*/ 	.short	(.L_1205 - .L_1204)
	.align		4
.L_1204:
        /*1b88*/ 	.word	index@(_ZN2at6native55_GLOBAL__N__de093ff9_22_ForeachBinaryOpList_cu_a911ec4325multi_tensor_apply_kernelINS1_18TensorListMetadataILi2EEENS1_11CopyFunctorIN3c107complexIfEEaLi2ELi1ELi1EEEJNS0_4CopyIS8_aEEEEEvT_T0_DpT1_)
        /*1b8c*/ 	.word	0x00000000


	//----- nvinfo : EIATTR_REGCOUNT
	.align		4
.L_1205:
        /*1b90*/ 	.byte	0x04, 0x2f
        /*1b92*/ 	.short	(.L_1207 - .L_1206)
	.align		4
.L_1206:
        /*1b94*/ 	.word	index@(_ZN2at6native55_GLOBAL__N__de093ff9_22_ForeachBinaryOpList_cu_a911ec4325multi_tensor_apply_kernelINS1_18TensorListMetadataILi2EEENS1_11CopyFunctorIN3c107complexIfEElLi2ELi1ELi1EEEJNS0_4CopyIS8_lEEEEEvT_T0_DpT1_)
        /*1b98*/ 	.word	0x00000020


	//----- nvinfo : EIATTR_FRAME_SIZE
	.align		4
.L_1207:
        /*1b9c*/ 	.byte	0x04, 0x11
        /*1b9e*/ 	.short	(.L_1209 - .L_1208)
	.align		4
.L_1208:
        /*1ba0*/ 	.word	index@(_ZN2at6native55_GLOBAL__N__de093ff9_22_ForeachBinaryOpList_cu_a911ec4325multi_tensor_apply_kernelINS1_18TensorListMetadataILi2EEENS1_11CopyFunctorIN3c107complexIfEElLi2ELi1ELi1EEEJNS0_4CopyIS8_lEEEEEvT_T0_DpT1_)
        /*1ba4*/ 	.word	0x00000000


	//----- nvinfo : EIATTR_REGCOUNT
	.align		4
.L_1209:
        /*1ba8*/ 	.byte	0x04, 0x2f
        /*1baa*/ 	.short	(.L_1211 - .L_1210)
	.align		4
.L_1210:
        /*1bac*/ 	.word	index@(_ZN2at6native55_GLOBAL__N__de093ff9_22_ForeachBinaryOpList_cu_a911ec4325multi_tensor_apply_kernelINS1_18TensorListMetadataILi2EEENS1_11CopyFunctorIN3c107complexIfEEsLi2ELi1ELi1EEEJNS0_4CopyIS8_sEEEEEvT_T0_DpT1_)
        /*1bb0*/ 	.word	0x00000020


	//----- nvinfo : EIATTR_FRAME_SIZE
	.align		4
.L_1211:
        /*1bb4*/ 	.byte	0x04, 0x11
        /*1bb6*/ 	.short	(.L_1213 - .L_1212)
	.align		4
.L_1212:
        /*1bb8*/ 	.word	index@(_ZN2at6native55_GLOBAL__N__de093ff9_22_ForeachBinaryOpList_cu_a911ec4325multi_tensor_apply_kernelINS1_18TensorListMetadataILi2EEENS1_11CopyFunctorIN3c107complexIfEEsLi2ELi1ELi1EEEJNS0_4CopyIS8_sEEEEEvT_T0_DpT1_)
        /*1bbc*/ 	.word	0x00000000


	//----- nvinfo : EIATTR_REGCOUNT
	.align		4
.L_1213:
        /*1bc0*/ 	.byte	0x04, 0x2f
        /*1bc2*/ 	.short	(.L_1215 - .L_1214)
	.align		4
.L_1214:
        /*1bc4*/ 	.word	index@(_ZN2at6native55_GLOBAL__N__de093ff9_22_ForeachBinaryOpList_cu_a911ec4325multi_tensor_apply_kernelINS1_18TensorListMetadataILi2EEENS1_11CopyFunctorIN3c107complexIfEEiLi2ELi1ELi1EEEJNS0_4CopyIS8_iEEEEEvT_T0_DpT1_)
        /*1bc8*/ 	.word	0x00000020


	//----- nvinfo : EIATTR_FRAME_SIZE
	.align		4
.L_1215:
        /*1bcc*/ 	.byte	0x04, 0x11
        /*1bce*/ 	.short	(.L_1217 - .L_1216)
	.align		4
.L_1216:
        /*1bd0*/ 	.word	index@(_ZN2at6native55_GLOBAL__N__de093ff9_22_ForeachBinaryOpList_cu_a911ec4325multi_tensor_apply_kernelINS1_18TensorListMetadataILi2EEENS1_11CopyFunctorIN3c107complexIfEEiLi2ELi1ELi1EEEJNS0_4CopyIS8_iEEEEEvT_T0_DpT1_)
        /*1bd4*/ 	.word	0x00000000


	//----- nvinfo : EIATTR_REGCOUNT
	.align		4
.L_1217:
        /*1bd8*/ 	.byte	0x04, 0x2f
        /*1bda*/ 	.short	(.L_1219 - .L_1218)
	.align		4
.L_1218:
        /*1bdc*/ 	.word	index@(_ZN2at6native55_GLOBAL__N__de093ff9_22_ForeachBinaryOpList_cu_a911ec4325multi_tensor_apply_kernelINS1_18TensorListMetadataILi2EEENS1_11CopyFunctorIN3c107complexIfEEdLi2ELi1ELi1EEEJNS0_4CopyIS8_dEEEEEvT_T0_DpT1_)
        /*1be0*/ 	.word	0x00000020


	//----- nvinfo : EIATTR_FRAME_SIZE
	.align		4
.L_1219:
        /*1be4*/ 	.byte	0x04, 0x11
        /*1be6*/ 	.short	(.L_1221 - .L_1220)
	.align		4
.L_1220:
        /*1be8*/ 	.word	index@(_ZN2at6native55_GLOBAL__N__de093ff9_22_ForeachBinaryOpList_cu_a911ec4325multi_tensor_apply_kernelINS1_18TensorListMetadataILi2EEENS1_11CopyFunctorIN3c107complexIfEEdLi2ELi1ELi1EEEJNS0_4CopyIS8_dEEEEEvT_T0_DpT1_)
        /*1bec*/ 	.word	0x00000000


	//----- nvinfo : EIATTR_REGCOUNT
	.align		4
.L_1221:
        /*1bf0*/ 	.byte	0x04, 0x2f
        /*1bf2*/ 	.short	(.L_1223 - .L_1222)
	.align		4
.L_1222:
        /*1bf4*/ 	.word	index@(_ZN2at6native55_GLOBAL__N__de093ff9_22_ForeachBinaryOpList_cu_a911ec4325multi_tensor_apply_kernelINS1_18TensorListMetadataILi2EEENS1_11CopyFunctorIN3c107complexIfEEfLi2ELi1ELi1EEEJNS0_4CopyIS8_fEEEEEvT_T0_DpT1_)
        /*1bf8*/ 	.word	0x00000020


	//----- nvinfo : EIATTR_FRAME_SIZE
	.align		4
.L_1223:
        /*1bfc*/ 	.byte	0x04, 0x11
        /*1bfe*/ 	.short	(.L_1225 - .L_1224)
	.align		4
.L_1224:
        /*1c00*/ 	.word	index@(_ZN2at6native55_GLOBAL__N__de093ff9_22_ForeachBinaryOpList_cu_a911ec4325multi_tensor_apply_kernelINS1_18TensorListMetadataILi2EEENS1_11CopyFunctorIN3c107complexIfEEfLi2ELi1ELi1EEEJNS0_4CopyIS8_fEEEEEvT_T0_DpT1_)
        /*1c04*/ 	.word	0x00000000


	//----- nvinfo : EIATTR_REGCOUNT
	.align		4
.L_1225:
        /*1c08*/ 	.byte	0x04, 0x2f
        /*1c0a*/ 	.short	(.L_1227 - .L_1226)
	.align		4
.L_1226:
        /*1c0c*/ 	.word	index@(_ZN2at6native55_GLOBAL__N__de093ff9_22_ForeachBinaryOpList_cu_a911ec4325multi_tensor_apply_kernelINS1_18TensorListMetadataILi2EEENS1_11CopyFunctorIN3c107complexIfEENS7_IdEELi2ELi1ELi1EEEJNS0_4CopyIS8_S9_EEEEEvT_T0_DpT1_)
        /*1c10*/ 	.word	0x00000020


	//----- nvinfo : EIATTR_FRAME_SIZE
	.align		4
.L_1227:
        /*1c14*/ 	.byte	0x04, 0x11
        /*1c16*/ 	.short	(.L_1229 - .L_1228)
	.align		4
.L_1228:
        /*1c18*/ 	.word	index@(_ZN2at6native55_GLOBAL__N__de093ff9_22_ForeachBinaryOpList_cu_a911ec4325multi_tensor_apply_kernelINS1_18TensorListMetadataILi2EEENS1_11CopyFunctorIN3c107complexIfEENS7_IdEELi2ELi1ELi1EEEJNS0_4CopyIS8_S9_EEEEEvT_T0_DpT1_)
        /*1c1c*/ 	.word	0x00000000


	//----- nvinfo : EIATTR_REGCOUNT
	.align		4
.L_1229:
        /*1c20*/ 	.byte	0x04, 0x2f
        /*1c22*/ 	.short	(.L_1231 - .L_1230)
	.align		4
.L_1230:
        /*1c24*/ 	.word	index@(_ZN2at6native55_GLOBAL__N__de093ff9_22_ForeachBinaryOpList_cu_a911ec4325multi_tensor_apply_kernelINS1_18TensorListMetadataILi2EEENS1_11CopyFunctorIN3c107complexIfEENS6_4HalfELi2ELi1ELi1EEEJNS0_4CopyIS8_S9_EEEEEvT_T0_DpT1_)
        /*1c28*/ 	.word	0x00000020


	//----- nvinfo : EIATTR_FRAME_SIZE
	.align		4
.L_1231:
        /*1c2c*/ 	.byte	0x04, 0x11
        /*1c2e*/ 	.short	(.L_1233 - .L_1232)
	.align		4
.L_1232:
        /*1c30*/ 	.word	index@(_ZN2at6native55_GLOBAL__N__de093ff9_22_ForeachBinaryOpList_cu_a911ec4325multi_tensor_apply_kernelINS1_18TensorListMetadataILi2EEENS1_11CopyFunctorIN3c107complexIfEENS6_4HalfELi2ELi1ELi1EEEJNS0_4CopyIS8_S9_EEEEEvT_T0_DpT1_)
        /*1c34*/ 	.word	0x00000000


	//----- nvinfo : EIATTR_REGCOUNT
	.align		4
.L_1233:
        /*1c38*/ 	.byte	0x04, 0x2f
        /*1c3a*/ 	.short	(.L_1235 - .L_1234)
	.align		4
.L_1234:
        /*1c3c*/ 	.word	index@(_ZN2at6native55_GLOBAL__N__de093ff9_22_ForeachBinaryOpList_cu_a911ec4325multi_tensor_apply_kernelINS1_18TensorListMetadataILi2EEENS1_11CopyFunctorIN3c107complexIfEENS6_8BFloat16ELi2ELi1ELi1EEEJNS0_4CopyIS8_S9_EEEEEvT_T0_DpT1_)
        /*1c40*/ 	.word	0x00000020


	//----- nvinfo : EIATTR_FRAME_SIZE
	.align		4
.L_1235:
        /*1c44*/ 	.byte	0x04, 0x11
        /*1c46*/ 	.short	(.L_1237 - .L_1236)
	.align		4
.L_1236:
        /*1c48*/ 	.word	index@(_ZN2at6native55_GLOBAL__N__de093ff9_22_ForeachBinaryOpList_cu_a911ec4325multi_tensor_apply_kernelINS1_18TensorListMetadataILi2EEENS1_11CopyFunctorIN3c107complexIfEENS6_8BFloat16ELi2ELi1ELi1EEEJNS0_4CopyIS8_S9_EEEEEvT_T0_DpT1_)
        /*1c4c*/ 	.word	0x00000000


	//----- nvinfo : EIATTR_REGCOUNT
	.align		4
.L_1237:
        /*1c50*/ 	.byte	0x04, 0x2f
        /*1c52*/ 	.short	(.L_1239 - .L_1238)
	.align		4
.L_1238:
        /*1c54*/ 	.word	index@(_ZN2at6native55_GLOBAL__N__de093ff9_22_ForeachBinaryOpList_cu_a911ec4325multi_tensor_apply_kernelINS1_18TensorListMetadataILi2EEENS1_11CopyFunctorIN3c107complexIfEEbLi2ELi1ELi1EEEJNS0_4CopyIS8_bEEEEEvT_T0_DpT1_)
        /*1c58*/ 	.word	0x00000020


	//----- nvinfo : EIATTR_FRAME_SIZE
	.align		4
.L_1239:
        /*1c5c*/ 	.byte	0x04, 0x11
        /*1c5e*/ 	.short	(.L_1241 - .L_1240)
	.align		4
.L_1240:
        /*1c60*/ 	.word	index@(_ZN2at6native55_GLOBAL__N__de093ff9_22_ForeachBinaryOpList_cu_a911ec4325multi_tensor_apply_kernelINS1_18TensorListMetadataILi2EEENS1_11CopyFunctorIN3c107complexIfEEbLi2ELi1ELi1EEEJNS0_4CopyIS8_bEEEEEvT_T0_DpT1_)
        /*1c64*/ 	.word	0x00000000


	//----- nvinfo : EIATTR_REGCOUNT
	.align		4
.L_1241:
        /*1c68*/ 	.byte	0x04, 0x2f
        /*1c6a*/ 	.short	(.L_1243 - .L_1242)
	.align		4
.L_1242:
        /*1c6c*/ 	.word	index@(_ZN2at6native55_GLOBAL__N__de093ff9_22_ForeachBinaryOpList_cu_a911ec4325multi_tensor_apply_kernelINS1_18TensorListMetadataILi2EEENS1_11CopyFunctorIN3c107complexIfEENS6_13Float8_e4m3fnELi2ELi1ELi1EEEJNS0_4CopyIS8_S9_EEEEEvT_T0_DpT1_)
        /*1c70*/ 	.word	0x0000001b


	//----- nvinfo : EIATTR_FRAME_SIZE
	.align		4
.L_1243:
        /*1c74*/ 	.byte	0x04, 0x11
        /*1c76*/ 	.short	(.L_1245 - .L_1244)
	.align		4
.L_1244:
        /*1c78*/ 	.word	index@(_ZN2at6native55_GLOBAL__N__de093ff9_22_ForeachBinaryOpList_cu_a911ec4325multi_tensor_apply_kernelINS1_18TensorListMetadataILi2EEENS1_11CopyFunctorIN3c107complexIfEENS6_13Float8_e4m3fnELi2ELi1ELi1EEEJNS0_4CopyIS8_S9_EEEEEvT_T0_DpT1_)
        /*1c7c*/ 	.word	0x00000000


	//----- nvinfo : EIATTR_REGCOUNT
	.align		4
.L_1245:
        /*1c80*/ 	.byte	0x04, 0x2f
        /*1c82*/ 	.short	(.L_1247 - .L_1246)
	.align		4
.L_1246:
        /*1c84*/ 	.word	index@(_ZN2at6native55_GLOBAL__N__de093ff9_22_ForeachBinaryOpList_cu_a911ec4325multi_tensor_apply_kernelINS1_18TensorListMetadataILi2EEENS1_11CopyFunctorIN3c107complexIfEENS6_15Float8_e4m3fnuzELi2ELi1ELi1EEEJNS0_4CopyIS8_S9_EEEEEvT_T0_DpT1_)
        /*1c88*/ 	.word	0x0000001f


	//----- nvinfo : EIATTR_FRAME_SIZE
	.align		4
.L_1247:
        /*1c8c*/ 	.byte	0x04, 0x11
        /*1c8e*/ 	.short	(.L_1249 - .L_1248)
	.align		4
.L_1248:
        /*1c90*/ 	.word	index@(_ZN2at6native55_GLOBAL__N__de093ff9_22_ForeachBinaryOpList_cu_a911ec4325multi_tensor_apply_kernelINS1_18TensorListMetadataILi2EEENS1_11CopyFunctorIN3c107complexIfEENS6_15Float8_e4m3fnuzELi2ELi1ELi1EEEJNS0_4CopyIS8_S9_EEEEEvT_T0_DpT1_)
        /*1c94*/ 	.word	0x00000000


	//----- nvinfo : EIATTR_REGCOUNT
	.align		4
.L_1249:
        /*1c98*/ 	.byte	0x04, 0x2f
        /*1c9a*/ 	.short	(.L_1251 - .L_1250)
	.align		4
.L_1250:
        /*1c9c*/ 	.word	index@(_ZN2at6native55_GLOBAL__N__de093ff9_22_ForeachBinaryOpList_cu_a911ec4325multi_tensor_apply_kernelINS1_18TensorListMetadataILi2EEENS1_11CopyFunctorIN3c107complexIfEENS6_11Float8_e5m2ELi2ELi1ELi1EEEJNS0_4CopyIS8_S9_EEEEEvT_T0_DpT1_)
        /*1ca0*/ 	.word	0x0000001c


	//----- nvinfo : EIATTR_FRAME_SIZE
	.align		4
.L_1251:
        /*1ca4*/ 	.byte	0x04, 0x11
        /*1ca6*/ 	.short	(.L_1253 - .L_1252)
	.align		4
.L_1252:
        /*1ca8*/ 	.word	index@(_ZN2at6native55_GLOBAL__N__de093ff9_22_ForeachBinaryOpList_cu_a911ec4325multi_tensor_apply_kernelINS1_18TensorListMetadataILi2EEENS1_11CopyFunctorIN3c107complexIfEENS6_11Float8_e5m2ELi2ELi1ELi1EEEJNS0_4CopyIS8_S9_EEEEEvT_T0_DpT1_)
        /*1cac*/ 	.word	0x00000000


	//----- nvinfo : EIATTR_REGCOUNT
	.align		4
.L_1253:
        /*1cb0*/ 	.byte	0x04, 0x2f
        /*1cb2*/ 	.short	(.L_1255 - .L_1254)
	.align		4
.L_1254:
        /*1cb4*/ 	.word	index@(_ZN2at6native55_GLOBAL__N__de093ff9_22_ForeachBinaryOpList_cu_a911ec4325multi_tensor_apply_kernelINS1_18TensorListMetadataILi2EEENS1_11CopyFunctorIN3c107complexIfEENS6_15Float8_e5m2fnuzELi2ELi1ELi1EEEJNS0_4CopyIS8_S9_EEEEEvT_T0_DpT1_)
        /*1cb8*/ 	.word	0x0000001f


	//----- nvinfo : EIATTR_FRAME_SIZE
	.align		4
.L_1255:
        /*1cbc*/ 	.byte	0x04, 0x11
        /*1cbe*/ 	.short	(.L_1257 - .L_1256)
	.align		4
.L_1256:
        /*1cc0*/ 	.word	index@(_ZN2at6native55_GLOBAL__N__de093ff9_22_ForeachBinaryOpList_cu_a911ec4325multi_tensor_apply_kernelINS1_18TensorListMetadataILi2EEENS1_11CopyFunctorIN3c107complexIfEENS6_15Float8_e5m2fnuzELi2ELi1ELi1EEEJNS0_4CopyIS8_S9_EEEEEvT_T0_DpT1_)
        /*1cc4*/ 	.word	0x00000000


	//----- nvinfo : EIATTR_REGCOUNT
	.align		4
.L_1257:
        /*1cc8*/ 	.byte	0x04, 0x2f
        /*1cca*/ 	.short	(.L_1259 - .L_1258)
	.align		4
.L_1258:
        /*1ccc*/ 	.word	index@(_ZN2at6native55_GLOBAL__N__de093ff9_22_ForeachBinaryOpList_cu_a911ec4325multi_tensor_apply_kernelINS1_18TensorListMetadataILi2EEENS1_14UnaryOpFunctorIN3c104HalfELi2ELi1ELi1EEEJNS0_4CopyIS7_S7_EEEEEvT_T0_DpT1_)
        /*1cd0*/ 	.word	0x00000020


	//----- nvinfo : EIATTR_FRAME_SIZE
	.align		4
.L_1259:
        /*1cd4*/ 	.byte	0x04, 0x11
        /*1cd6*/ 	.short	(.L_1261 - .L_1260)
	.align		4
.L_1260:
        /*1cd8*/ 	.word	index@(_ZN2at6native55_GLOBAL__N__de093ff9_22_ForeachBinaryOpList_cu_a911ec4325multi_tensor_apply_kernelINS1_18TensorListMetadataILi2EEENS1_14UnaryOpFunctorIN3c104HalfELi2ELi1ELi1EEEJNS0_4CopyIS7_S7_EEEEEvT_T0_DpT1_)
        /*1cdc*/ 	.word	0x00000000


	//----- nvinfo : EIATTR_REGCOUNT
	.align		4
.L_1261:
        /*1ce0*/ 	.byte	0x04, 0x2f
        /*1ce2*/ 	.short	(.L_1263 - .L_1262)
	.align		4
.L_1262:
        /*1ce4*/ 	.word	index@(_ZN2at6native55_GLOBAL__N__de093ff9_22_ForeachBinaryOpList_cu_a911ec4325multi_tensor_apply_kernelINS1_18TensorListMetadataILi2EEENS1_11CopyFunctorIN3c104HalfEhLi2ELi1ELi1EEEJNS0_4CopyIS7_hEEEEEvT_T0_DpT1_)
        /*1ce8*/ 	.word	0x00000020


	//----- nvinfo : EIATTR_FRAME_SIZE
	.align		4
.L_1263:
        /*1cec*/ 	.byte	0x04, 0x11
        /*1cee*/ 	.short	(.L_1265 - .L_1264)
	.align		4
.L_1264:
        /*1cf0*/ 	.word	index@(_ZN2at6native55_GLOBAL__N__de093ff9_22_ForeachBinaryOpList_cu_a911ec4325multi_tensor_apply_kernelINS1_18TensorListMetadataILi2EEENS1_11CopyFunctorIN3c104HalfEhLi2ELi1ELi1EEEJNS0_4CopyIS7_hEEEEEvT_T0_DpT1_)
        /*1cf4*/ 	.word	0x00000000


	//----- nvinfo : EIATTR_REGCOUNT
	.align		4
.L_1265:
        /*1cf8*/ 	.byte	0x04, 0x2f
        /*1cfa*/ 	.short	(.L_1267 - .L_1266)
	.align		4
.L_1266:
        /*1cfc*/ 	.word	index@(_ZN2at6native55_GLOBAL__N__de093ff9_22_ForeachBinaryOpList_cu_a911ec4325multi_tensor_apply_kernelINS1_18TensorListMetadataILi2EEENS1_11CopyFunctorIN3c104HalfEaLi2ELi1ELi1EEEJNS0_4CopyIS7_aEEEEEvT_T0_DpT1_)
        /*1d00*/ 	.word	0x00000020


	//----- nvinfo : EIATTR_FRAME_SIZE
	.align		4
.L_1267:
        /*1d04*/ 	.byte	0x04, 0x11
        /*1d06*/ 	.short	(.L_1269 - .L_1268)
	.align		4
.L_1268:
        /*1d08*/ 	.word	index@(_ZN2at6native55_GLOBAL__N__de093ff9_22_ForeachBinaryOpList_cu_a911ec4325multi_tensor_apply_kernelINS1_18TensorListMetadataILi2EEENS1_11CopyFunctorIN3c104HalfEaLi2ELi1ELi1EEEJNS0_4CopyIS7_aEEEEEvT_T0_DpT1_)
        /*1d0c*/ 	.word	0x00000000


	//----- nvinfo : EIATTR_REGCOUNT
	.align		4
.L_1269:
        /*1d10*/ 	.byte	0x04, 0x2f
        /*1d12*/ 	.short	(.L_1271 - .L_1270)
	.align		4
.L_1270:
        /*1d14*/ 	.word	index@(_ZN2at6native55_GLOBAL__N__de093ff9_22_ForeachBinaryOpList_cu_a911ec4325multi_tensor_apply_kernelINS1_18TensorListMetadataILi2EEENS1_11CopyFunctorIN3c104HalfElLi2ELi1ELi1EEEJNS0_4CopyIS7_lEEEEEvT_T0_DpT1_)
        /*1d18*/ 	.word	0x00000020


	//----- nvinfo : EIATTR_FRAME_SIZE
	.align		4
.L_1271:
        /*1d1c*/ 	.byte	0x04, 0x11
        /*1d1e*/ 	.short	(.L_1273 - .L_1272)
	.align		4
.L_1272:
        /*1d20*/ 	.word	index@(_ZN2at6native55_GLOBAL__N__de093ff9_22_ForeachBinaryOpList_cu_a911ec4325multi_tensor_apply_kernelINS1_18TensorListMetadataILi2EEENS1_11CopyFunctorIN3c104HalfElLi2ELi1ELi1EEEJNS0_4CopyIS7_lEEEEEvT_T0_DpT1_)
        /*1d24*/ 	.word	0x00000000


	//----- nvinfo : EIATTR_REGCOUNT
	.align		4
.L_1273:
        /*1d28*/ 	.byte	0x04, 0x2f
        /*1d2a*/ 	.short	(.L_1275 - .L_1274)
	.align		4
.L_1274:
        /*1d2c*/ 	.word	index@(_ZN2at6native55_GLOBAL__N__de093ff9_22_ForeachBinaryOpList_cu_a911ec4325multi_tensor_apply_kernelINS1_18TensorListMetadataILi2EEENS1_11CopyFunctorIN3c104HalfEsLi2ELi1ELi1EEEJNS0_4CopyIS7_sEEEEEvT_T0_DpT1_)
        /*1d30*/ 	.word	0x00000020


	//----- nvinfo : EIATTR_FRAME_SIZE
	.align		4
.L_1275:
        /*1d34*/ 	.byte	0x04, 0x11
        /*1d36*/ 	.short	(.L_1277 - .L_1276)
	.align		4
.L_1276:
        /*1d38*/ 	.word	index@(_ZN2at6native55_GLOBAL__N__de093ff9_22_ForeachBinaryOpList_cu_a911ec4325multi_tensor_apply_kernelINS1_18TensorListMetadataILi2EEENS1_11CopyFunctorIN3c104HalfEsLi2ELi1ELi1EEEJNS0_4CopyIS7_sEEEEEvT_T0_DpT1_)
        /*1d3c*/ 	.word	0x00000000


	//----- nvinfo : EIATTR_REGCOUNT
	.align		4
.L_1277:
        /*1d40*/ 	.byte	0x04, 0x2f
        /*1d42*/ 	.short	(.L_1279 - .L_1278)
	.align		4
.L_1278:
        /*1d44*/ 	.word	index@(_ZN2at6native55_GLOBAL__N__de093ff9_22_ForeachBinaryOpList_cu_a911ec4325multi_tensor_apply_kernelINS1_18TensorListMetadataILi2EEENS1_11CopyFunctorIN3c104HalfEiLi2ELi1ELi1EEEJNS0_4CopyIS7_iEEEEEvT_T0_DpT1_)
        /*1d48*/ 	.word	0x00000020


	//----- nvinfo : EIATTR_FRAME_SIZE
	.align		4
.L_1279:
        /*1d4c*/ 	.byte	0x04, 0x11
        /*1d4e*/ 	.short	(.L_1281 - .L_1280)
	.align		4
.L_1280:
        /*1d50*/ 	.word	index@(_ZN2at6native55_GLOBAL__N__de093ff9_22_ForeachBinaryOpList_cu_a911ec4325multi_tensor_apply_kernelINS1_18TensorListMetadataILi2EEENS1_11CopyFunctorIN3c104HalfEiLi2ELi1ELi1EEEJNS0_4CopyIS7_iEEEEEvT_T0_DpT1_)
        /*1d54*/ 	.word	0x00000000


	//----- nvinfo : EIATTR_REGCOUNT
	.align		4
.L_1281:
        /*1d58*/ 	.byte	0x04, 0x2f
        /*1d5a*/ 	.short	(.L_1283 - .L_1282)
	.align		4
.L_1282:
        /*1d5c*/ 	.word	index@(_ZN2at6native55_GLOBAL__N__de093ff9_22_ForeachBinaryOpList_cu_a911ec4325multi_tensor_apply_kernelINS1_18TensorListMetadataILi2EEENS1_11CopyFunctorIN3c104HalfEdLi2ELi1ELi1EEEJNS0_4CopyIS7_dEEEEEvT_T0_DpT1_)
        /*1d60*/ 	.word	0x00000020


	//----- nvinfo : EIATTR_FRAME_SIZE
	.align		4
.L_1283:
        /*1d64*/ 	.byte	0x04, 0x11
        /*1d66*/ 	.short	(.L_1285 - .L_1284)
	.align		4
.L_1284:
        /*1d68*/ 	.word	index@(_ZN2at6native55_GLOBAL__N__de093ff9_22_ForeachBinaryOpList_cu_a911ec4325multi_tensor_apply_kernelINS1_18TensorListMetadataILi2EEENS1_11CopyFunctorIN3c104HalfEdLi2ELi1ELi1EEEJNS0_4CopyIS7_dEEEEEvT_T0_DpT1_)
        /*1d6c*/ 	.word	0x00000000


	//----- nvinfo : EIATTR_REGCOUNT
	.align		4
.L_1285:
        /*1d70*/ 	.byte	0x04, 0x2f
        /*1d72*/ 	.short	(.L_1287 - .L_1286)
	.align		4
.L_1286:
        /*1d74*/ 	.word	index@(_ZN2at6native55_GLOBAL__N__de093ff9_22_ForeachBinaryOpList_cu_a911ec4325multi_tensor_apply_kernelINS1_18TensorListMetadataILi2EEENS1_11CopyFunctorIN3c104HalfEfLi2ELi1ELi1EEEJNS0_4CopyIS7_fEEEEEvT_T0_DpT1_)
        /*1d78*/ 	.word	0x00000020


	//----- nvinfo : EIATTR_FRAME_SIZE
	.align		4
.L_1287:
        /*1d7c*/ 	.byte	0x04, 0x11
        /*1d7e*/ 	.short	(.L_1289 - .L_1288)
	.align		4
.L_1288:
        /*1d80*/ 	.word	index@(_ZN2at6native55_GLOBAL__N__de093ff9_22_ForeachBinaryOpList_cu_a911ec4325multi_tensor_apply_kernelINS1_18TensorListMetadataILi2EEENS1_11CopyFunctorIN3c104HalfEfLi2ELi1ELi1EEEJNS0_4CopyIS7_fEEEEEvT_T0_DpT1_)
        /*1d84*/ 	.word	0x00000000


	//----- nvinfo : EIATTR_REGCOUNT
	.align		4
.L_1289:
        /*1d88*/ 	.byte	0x04, 0x2f
        /*1d8a*/ 	.short	(.L_1291 - .L_1290)
	.align		4
.L_1290:
        /*1d8c*/ 	.word	index@(_ZN2at6native55_GLOBAL__N__de093ff9_22_ForeachBinaryOpList_cu_a911ec4325multi_tensor_apply_kernelINS1_18TensorListMetadataILi2EEENS1_11CopyFunctorIN3c104HalfENS6_7complexIdEELi2ELi1ELi1EEEJNS0_4CopyIS7_S9_EEEEEvT_T0_DpT1_)
        /*1d90*/ 	.word	0x00000020


	//----- nvinfo : EIATTR_FRAME_SIZE
	.align		4
.L_1291:
        /*1d94*/ 	.byte	0x04, 0x11
        /*1d96*/ 	.short	(.L_1293 - .L_1292)
	.align		4
.L_1292:
        /*1d98*/ 	.word	index@(_ZN2at6native55_GLOBAL__N__de093ff9_22_ForeachBinaryOpList_cu_a911ec4325multi_tensor_apply_kernelINS1_18TensorListMetadataILi2EEENS1_11CopyFunctorIN3c104HalfENS6_7complexIdEELi2ELi1ELi1EEEJNS0_4CopyIS7_S9_EEEEEvT_T0_DpT1_)
        /*1d9c*/ 	.word	0x00000000


	//----- nvinfo : EIATTR_REGCOUNT
	.align		4
.L_1293:
        /*1da0*/ 	.byte	0x04, 0x2f
        /*1da2*/ 	.short	(.L_1295 - .L_1294)
	.align		4
.L_1294:
        /*1da4*/ 	.word	index@(_ZN2at6native55_GLOBAL__N__de093ff9_22_ForeachBinaryOpList_cu_a911ec4325multi_tensor_apply_kernelINS1_18TensorListMetadataILi2EEENS1_11CopyFunctorIN3c104HalfENS6_7complexIfEELi2ELi1ELi1EEEJNS0_4CopyIS7_S9_EEEEEvT_T0_DpT1_)
        /*1da8*/ 	.word	0x0000001d


	//----- nvinfo : EIATTR_FRAME_SIZE
	.align		4
.L_1295:
        /*1dac*/ 	.byte	0x04, 0x11
        /*1dae*/ 	.short	(.L_1297 - .L_1296)
	.align		4
.L_1296:
        /*1db0*/ 	.word	index@(_ZN2at6native55_GLOBAL__N__de093ff9_22_ForeachBinaryOpList_cu_a911ec4325multi_tensor_apply_kernelINS1_18TensorListMetadataILi2EEENS1_11CopyFunctorIN3c104HalfENS6_7complexIfEELi2ELi1ELi1EEEJNS0_4CopyIS7_S9_EEEEEvT_T0_DpT1_)
        /*1db4*/ 	.word	0x00000000


	//----- nvinfo : EIATTR_REGCOUNT
	.align		4
.L_1297:
        /*1db8*/ 	.byte	0x04, 0x2f
        /*1dba*/ 	.short	(.L_1299 - .L_1298)
	.align		4
.L_1298:
        /*1dbc*/ 	.word	index@(_ZN2at6native55_GLOBAL__N__de093ff9_22_ForeachBinaryOpList_cu_a911ec4325multi_tensor_apply_kernelINS1_18TensorListMetadataILi2EEENS1_11CopyFunctorIN3c104HalfENS6_8BFloat16ELi2ELi1ELi1EEEJNS0_4CopyIS7_S8_EEEEEvT_T0_DpT1_)
        /*1dc0*/ 	.word	0x00000020


	//----- nvinfo : EIATTR_FRAME_SIZE
	.align		4
.L_1299:
        /*1dc4*/ 	.byte	0x04, 0x11
        /*1dc6*/ 	.short	(.L_1301 - .L_1300)
	.align		4
.L_1300:
        /*1dc8*/ 	.word	index@(_ZN2at6native55_GLOBAL__N__de093ff9_22_ForeachBinaryOpList_cu_a911ec4325multi_tensor_apply_kernelINS1_18TensorListMetadataILi2EEENS1_11CopyFunctorIN3c104HalfENS6_8BFloat16ELi2ELi1ELi1EEEJNS0_4CopyIS7_S8_EEEEEvT_T0_DpT1_)
        /*1dcc*/ 	.word	0x00000000


	//----- nvinfo : EIATTR_REGCOUNT
	.align		4
.L_1301:
        /*1dd0*/ 	.byte	0x04, 0x2f
        /*1dd2*/ 	.short	(.L_1303 - .L_1302)
	.align		4
.L_1302:
        /*1dd4*/ 	.word	index@(_ZN2at6native55_GLOBAL__N__de093ff9_22_ForeachBinaryOpList_cu_a911ec4325multi_tensor_apply_kernelINS1_18TensorListMetadataILi2EEENS1_11CopyFunctorIN3c104HalfEbLi2ELi1ELi1EEEJNS0_4CopyIS7_bEEEEEvT_T0_DpT1_)
        /*1dd8*/ 	.word	0x00000020


	//----- nvinfo : EIATTR_FRAME_SIZE
	.align		4
.L_1303:
        /*1ddc*/ 	.byte	0x04, 0x11
        /*1dde*/ 	.short	(.L_1305 - .L_1304)
	.align		4
.L_1304:
        /*1de0*/ 	.word	index@(_ZN2at6native55_GLOBAL__N__de093ff9_22_ForeachBinaryOpList_cu_a911ec4325multi_tensor_apply_kernelINS1_18TensorListMetadataILi2EEENS1_11CopyFunctorIN3c104HalfEbLi2ELi1ELi1EEEJNS0_4CopyIS7_bEEEEEvT_T0_DpT1_)
        /*1de4*/ 	.word	0x00000000


	//----- nvinfo : EIATTR_REGCOUNT
	.align		4
.L_1305:
        /*1de8*/ 	.byte	0x04, 0x2f
        /*1dea*/ 	.short	(.L_1307 - .L_1306)
	.align		4
.L_1306:
        /*1dec*/ 	.word	index@(_ZN2at6native55_GLOBAL__N__de093ff9_22_ForeachBinaryOpList_cu_a911ec4325multi_tensor_apply_kernelINS1_18TensorListMetadataILi2EEENS1_11CopyFunctorIN3c104HalfENS6_13Float8_e4m3fnELi2ELi1ELi1EEEJNS0_4CopyIS7_S8_EEEEEvT_T0_DpT1_)
        /*1df0*/ 	.word	0x0000001e


	//----- nvinfo : EIATTR_FRAME_SIZE
	.align		4
.L_1307:
        /*1df4*/ 	.byte	0x04, 0x11
        /*1df6*/ 	.short	(.L_1309 - .L_1308)
	.align		4
.L_1308:
        /*1df8*/ 	.word	index@(_ZN2at6native55_GLOBAL__N__de093ff9_22_ForeachBinaryOpList_cu_a911ec4325multi_tensor_apply_kernelINS1_18TensorListMetadataILi2EEENS1_11CopyFunctorIN3c104HalfENS6_13Float8_e4m3fnELi2ELi1ELi1EEEJNS0_4CopyIS7_S8_EEEEEvT_T0_DpT1_)
        /*1dfc*/ 	.word	0x00000000


	//----- nvinfo : EIATTR_REGCOUNT
	.align		4
.L_1309:
        /*1e00*/ 	.byte	0x04, 0x2f
        /*1e02*/ 	.short	(.L_1311 - .L_1310)
	.align		4
.L_1310:
        /*1e04*/ 	.word	index@(_ZN2at6native55_GLOBAL__N__de093ff9_22_ForeachBinaryOpList_cu_a911ec4325multi_tensor_apply_kernelINS1_18TensorListMetadataILi2EEENS1_11CopyFunctorIN3c104HalfENS6_15Float8_e4m3fnuzELi2ELi1ELi1EEEJNS0_4CopyIS7_S8_EEEEEvT_T0_DpT1_)
        /*1e08*/ 	.word	0x0000001d


	//----- nvinfo : EIATTR_FRAME_SIZE
	.align		4
.L_1311:
        /*1e0c*/ 	.byte	0x04, 0x11
        /*1e0e*/ 	.short	(.L_1313 - .L_1312)
	.align		4
.L_1312:
        /*1e10*/ 	.word	index@(_ZN2at6native55_GLOBAL__N__de093ff9_22_ForeachBinaryOpList_cu_a911ec4325multi_tensor_apply_kernelINS1_18TensorListMetadataILi2EEENS1_11CopyFunctorIN3c104HalfENS6_15Float8_e4m3fnuzELi2ELi1ELi1EEEJNS0_4CopyIS7_S8_EEEEEvT_T0_DpT1_)
        /*1e14*/ 	.word	0x00000000


	//----- nvinfo : EIATTR_REGCOUNT
	.align		4
.L_1313:
        /*1e18*/ 	.byte	0x04, 0x2f
        /*1e1a*/ 	.short	(.L_1315 - .L_1314)
	.align		4
.L_1314:
        /*1e1c*/ 	.word	index@(_ZN2at6native55_GLOBAL__N__de093ff9_22_ForeachBinaryOpList_cu_a911ec4325multi_tensor_apply_kernelINS1_18TensorListMetadataILi2EEENS1_11CopyFunctorIN3c104HalfENS6_11Float8_e5m2ELi2ELi1ELi1EEEJNS0_4CopyIS7_S8_EEEEEvT_T0_DpT1_)
        /*1e20*/ 	.word	0x0000001b


	//----- nvinfo : EIATTR_FRAME_SIZE
	.align		4
.L_1315:
        /*1e24*/ 	.byte	0x04, 0x11
        /*1e26*/ 	.short	(.L_1317 - .L_1316)
	.align		4
.L_1316:
        /*1e28*/ 	.word	index@(_ZN2at6native55_GLOBAL__N__de093ff9_22_ForeachBinaryOpList_cu_a911ec4325multi_tensor_apply_kernelINS1_18TensorListMetadataILi2EEENS1_11CopyFunctorIN3c104HalfENS6_11Float8_e5m2ELi2ELi1ELi1EEEJNS0_4CopyIS7_S8_EEEEEvT_T0_DpT1_)
        /*1e2c*/ 	.word	0x00000000


	//----- nvinfo : EIATTR_REGCOUNT
	.align		4
.L_1317:
        /*1e30*/ 	.byte	0x04, 0x2f
        /*1e32*/ 	.short	(.L_1319 - .L_1318)
	.align		4
.L_1318:
        /*1e34*/ 	.word	index@(_ZN2at6native55_GLOBAL__N__de093ff9_22_ForeachBinaryOpList_cu_a911ec4325multi_tensor_apply_kernelINS1_18TensorListMetadataILi2EEENS1_11CopyFunctorIN3c104HalfENS6_15Float8_e5m2fnuzELi2ELi1ELi1EEEJNS0_4CopyIS7_S8_EEEEEvT_T0_DpT1_)
        /*1e38*/ 	.word	0x0000001d


	//----- nvinfo : EIATTR_FRAME_SIZE
	.align		4
.L_1319:
        /*1e3c*/ 	.byte	0x04, 0x11
        /*1e3e*/ 	.short	(.L_1321 - .L_1320)
	.align		4
.L_1320:
        /*1e40*/ 	.word	index@(_ZN2at6native55_GLOBAL__N__de093ff9_22_ForeachBinaryOpList_cu_a911ec4325multi_tensor_apply_kernelINS1_18TensorListMetadataILi2EEENS1_11CopyFunctorIN3c104HalfENS6_15Float8_e5m2fnuzELi2ELi1ELi1EEEJNS0_4CopyIS7_S8_EEEEEvT_T0_DpT1_)
        /*1e44*/ 	.word	0x00000000


	//----- nvinfo : EIATTR_REGCOUNT
	.align		4
.L_1321:
        /*1e48*/ 	.byte	0x04, 0x2f
        /*1e4a*/ 	.short	(.L_1323 - .L_1322)
	.align		4
.L_1322:
        /*1e4c*/ 	.word	index@(_ZN2at6native55_GLOBAL__N__de093ff9_22_ForeachBinaryOpList_cu_a911ec4325multi_tensor_apply_kernelINS1_18TensorListMetadataILi2EEENS1_14UnaryOpFunctorIN3c108BFloat16ELi2ELi1ELi1EEEJNS0_4CopyIS7_S7_EEEEEvT_T0_DpT1_)
        /*1e50*/ 	.word	0x0000001e


	//----- nvinfo : EIATTR_FRAME_SIZE
	.align		4
.L_1323:
        /*1e54*/ 	.byte	0x04, 0x11
        /*1e56*/ 	.short	(.L_1325 - .L_1324)
	.align		4
.L_1324:
        /*1e58*/ 	.word	index@(_ZN2at6native55_GLOBAL__N__de093ff9_22_ForeachBinaryOpList_cu_a911ec4325multi_tensor_apply_kernelINS1_18TensorListMetadataILi2EEENS1_14UnaryOpFunctorIN3c108BFloat16ELi2ELi1ELi1EEEJNS0_4CopyIS7_S7_EEEEEvT_T0_DpT1_)
        /*1e5c*/ 	.word	0x00000000


	//----- nvinfo : EIATTR_REGCOUNT
	.align		4
.L_1325:
        /*1e60*/ 	.byte	0x04, 0x2f
        /*1e62*/ 	.short	(.L_1327 - .L_1326)
	.align		4
.L_1326:
        /*1e64*/ 	.word	index@(_ZN2at6native55_GLOBAL__N__de093ff9_22_ForeachBinaryOpList_cu_a911ec4325multi_tensor_apply_kernelINS1_18TensorListMetadataILi2EEENS1_11CopyFunctorIN3c108BFloat16EhLi2ELi1ELi1EEEJNS0_4CopyIS7_hEEEEEvT_T0_DpT1_)
        /*1e68*/ 	.word	0x00000020


	//----- nvinfo : EIATTR_FRAME_SIZE
	.align		4
.L_1327:
        /*1e6c*/ 	.byte	0x04, 0x11
        /*1e6e*/ 	.short	(.L_1329 - .L_1328)
	.align		4
.L_1328:
        /*1e70*/ 	.word	index@(_ZN2at6native55_GLOBAL__N__de093ff9_22_ForeachBinaryOpList_cu_a911ec4325multi_tensor_apply_kernelINS1_18TensorListMetadataILi2EEENS1_11CopyFunctorIN3c108BFloat16EhLi2ELi1ELi1EEEJNS0_4CopyIS7_hEEEEEvT_T0_DpT1_)
        /*1e74*/ 	.word	0x00000000


	//----- nvinfo : EIATTR_REGCOUNT
	.align		4
.L_1329:
        /*1e78*/ 	.byte	0x04, 0x2f
        /*1e7a*/ 	.short	(.L_1331 - .L_1330)
	.align		4
.L_1330:
        /*1e7c*/ 	.word	index@(_ZN2at6native55_GLOBAL__N__de093ff9_22_ForeachBinaryOpList_cu_a911ec4325multi_tensor_apply_kernelINS1_18TensorListMetadataILi2EEENS1_11CopyFunctorIN3c108BFloat16EaLi2ELi1ELi1EEEJNS0_4CopyIS7_aEEEEEvT_T0_DpT1_)
        /*1e80*/ 	.word	0x00000020


	//----- nvinfo : EIATTR_FRAME_SIZE
	.align		4
.L_1331:
        /*1e84*/ 	.byte	0x04, 0x11
        /*1e86*/ 	.short	(.L_1333 - .L_1332)
	.align		4
.L_1332:
        /*1e88*/ 	.word	index@(_ZN2at6native55_GLOBAL__N__de093ff9_22_ForeachBinaryOpList_cu_a911ec4325multi_tensor_apply_kernelINS1_18TensorListMetadataILi2EEENS1_11CopyFunctorIN3c108BFloat16EaLi2ELi1ELi1EEEJNS0_4CopyIS7_aEEEEEvT_T0_DpT1_)
        /*1e8c*/ 	.word	0x00000000


	//----- nvinfo : EIATTR_REGCOUNT
	.align		4
.L_1333:
        /*1e90*/ 	.byte	0x04, 0x2f
        /*1e92*/ 	.short	(.L_1335 - .L_1334)
	.align		4
.L_1334:
        /*1e94*/ 	.word	index@(_ZN2at6native55_GLOBAL__N__de093ff9_22_ForeachBinaryOpList_cu_a911ec4325multi_tensor_apply_kernelINS1_18TensorListMetadataILi2EEENS1_11CopyFunctorIN3c108BFloat16ElLi2ELi1ELi1EEEJNS0_4CopyIS7_lEEEEEvT_T0_DpT1_)
        /*1e98*/ 	.word	0x00000020


	//----- nvinfo : EIATTR_FRAME_SIZE
	.align		4
.L_1335:
        /*1e9c*/ 	.byte	0x04, 0x11
        /*1e9e*/ 	.short	(.L_1337 - .L_1336)
	.align		4
.L_1336:
        /*1ea0*/ 	.word	index@(_ZN2at6native55_GLOBAL__N__de093ff9_22_ForeachBinaryOpList_cu_a911ec4325multi_tensor_apply_kernelINS1_18TensorListMetadataILi2EEENS1_11CopyFunctorIN3c108BFloat16ElLi2ELi1ELi1EEEJNS0_4CopyIS7_lEEEEEvT_T0_DpT1_)
        /*1ea4*/ 	.word	0x00000000


	//----- nvinfo : EIATTR_REGCOUNT
	.align		4
.L_1337:
        /*1ea8*/ 	.byte	0x04, 0x2f
        /*1eaa*/ 	.short	(.L_1339 - .L_1338)
	.align		4
.L_1338:
        /*1eac*/ 	.word	index@(_ZN2at6native55_GLOBAL__N__de093ff9_22_ForeachBinaryOpList_cu_a911ec4325multi_tensor_apply_kernelINS1_18TensorListMetadataILi2EEENS1_11CopyFunctorIN3c108BFloat16EsLi2ELi1ELi1EEEJNS0_4CopyIS7_sEEEEEvT_T0_DpT1_)
        /*1eb0*/ 	.word	0x00000020


	//----- nvinfo : EIATTR_FRAME_SIZE
	.align		4
.L_1339:
        /*1eb4*/ 	.byte	0x04, 0x11
        /*1eb6*/ 	.short	(.L_1341 - .L_1340)
	.align		4
.L_1340:
        /*1eb8*/ 	.word	index@(_ZN2at6native55_GLOBAL__N__de093ff9_22_ForeachBinaryOpList_cu_a911ec4325multi_tensor_apply_kernelINS1_18TensorListMetadataILi2EEENS1_11CopyFunctorIN3c108BFloat16EsLi2ELi1ELi1EEEJNS0_4CopyIS7_sEEEEEvT_T0_DpT1_)
        /*1ebc*/ 	.word	0x00000000


	//----- nvinfo : EIATTR_REGCOUNT
	.align		4
.L_1341:
        /*1ec0*/ 	.byte	0x04, 0x2f
        /*1ec2*/ 	.short	(.L_1343 - .L_1342)
	.align		4
.L_1342:
        /*1ec4*/ 	.word	index@(_ZN2at6native55_GLOBAL__N__de093ff9_22_ForeachBinaryOpList_cu_a911ec4325multi_tensor_apply_kernelINS1_18TensorListMetadataILi2EEENS1_11CopyFunctorIN3c108BFloat16EiLi2ELi1ELi1EEEJNS0_4CopyIS7_iEEEEEvT_T0_DpT1_)
        /*1ec8*/ 	.word	0x00000020


	//----- nvinfo : EIATTR_FRAME_SIZE
	.align		4
.L_1343:
        /*1ecc*/ 	.byte	0x04, 0x11
        /*1ece*/ 	.short	(.L_1345 - .L_1344)
	.align		4
.L_1344:
        /*1ed0*/ 	.word	index@(_ZN2at6native55_GLOBAL__N__de093ff9_22_ForeachBinaryOpList_cu_a911ec4325multi_tensor_apply_kernelINS1_18TensorListMetadataILi2EEENS1_11CopyFunctorIN3c108BFloat16EiLi2ELi1ELi1EEEJNS0_4CopyIS7_iEEEEEvT_T0_DpT1_)
        /*1ed4*/ 	.word	0x00000000


	//----- nvinfo : EIATTR_REGCOUNT
	.align		4
.L_1345:
        /*1ed8*/ 	.byte	0x04, 0x2f
        /*1eda*/ 	.short	(.L_1347 - .L_1346)
	.align		4
.L_1346:
        /*1edc*/ 	.word	index@(_ZN2at6native55_GLOBAL__N__de093ff9_22_ForeachBinaryOpList_cu_a911ec4325multi_tensor_apply_kernelINS1_18TensorListMetadataILi2EEENS1_11CopyFunctorIN3c108BFloat16EdLi2ELi1ELi1EEEJNS0_4CopyIS7_dEEEEEvT_T0_DpT1_)
        /*1ee0*/ 	.word	0x00000020


	//----- nvinfo : EIATTR_FRAME_SIZE
	.align		4
.L_1347:
        /*1ee4*/ 	.byte	0x04, 0x11
        /*1ee6*/ 	.short	(.L_1349 - .L_1348)
	.align		4
.L_1348:
        /*1ee8*/ 	.word	index@(_ZN2at6native55_GLOBAL__N__de093ff9_22_ForeachBinaryOpList_cu_a911ec4325multi_tensor_apply_kernelINS1_18TensorListMetadataILi2EEENS1_11CopyFunctorIN3c108BFloat16EdLi2ELi1ELi1EEEJNS0_4CopyIS7_dEEEEEvT_T0_DpT1_)
        /*1eec*/ 	.word	0x00000000


	//----- nvinfo : EIATTR_REGCOUNT
	.align		4
.L_1349:
        /*1ef0*/ 	.byte	0x04, 0x2f
        /*1ef2*/ 	.short	(.L_1351 - .L_1350)
	.align		4
.L_1350:
        /*1ef4*/ 	.word	index@(_ZN2at6native55_GLOBAL__N__de093ff9_22_ForeachBinaryOpList_cu_a911ec4325multi_tensor_apply_kernelINS1_18TensorListMetadataILi2EEENS1_11CopyFunctorIN3c108BFloat16EfLi2ELi1ELi1EEEJNS0_4CopyIS7_fEEEEEvT_T0_DpT1_)
        /*1ef8*/ 	.word	0x00000020


	//----- nvinfo : EIATTR_FRAME_SIZE
	.align		4
.L_1351:
        /*1efc*/ 	.byte	0x04, 0x11
        /*1efe*/ 	.short	(.L_1353 - .L_1352)
	.align		4
.L_1352:
        /*1f00*/ 	.word	index@(_ZN2at6native55_GLOBAL__N__de093ff9_22_ForeachBinaryOpList_cu_a911ec4325multi_tensor_apply_kernelINS1_18TensorListMetadataILi2EEENS1_11CopyFunctorIN3c108BFloat16EfLi2ELi1ELi1EEEJNS0_4CopyIS7_fEEEEEvT_T0_DpT1_)
        /*1f04*/ 	.word	0x00000000


	//----- nvinfo : EIATTR_REGCOUNT
	.align		4
.L_1353:
        /*1f08*/ 	.byte	0x04, 0x2f
        /*1f0a*/ 	.short	(.L_1355 - .L_1354)
	.align		4
.L_1354:
        /*1f0c*/ 	.word	index@(_ZN2at6native55_GLOBAL__N__de093ff9_22_ForeachBinaryOpList_cu_a911ec4325multi_tensor_apply_kernelINS1_18TensorListMetadataILi2EEENS1_11CopyFunctorIN3c108BFloat16ENS6_7complexIdEELi2ELi1ELi1EEEJNS0_4CopyIS7_S9_EEEEEvT_T0_DpT1_)
        /*1f10*/ 	.word	0x00000020


	//----- nvinfo : EIATTR_FRAME_SIZE
	.align		4
.L_1355:
        /*1f14*/ 	.byte	0x04, 0x11
        /*1f16*/ 	.short	(.L_1357 - .L_1356)
	.align		4
.L_1356:
        /*1f18*/ 	.word	index@(_ZN2at6native55_GLOBAL__N__de093ff9_22_ForeachBinaryOpList_cu_a911ec4325multi_tensor_apply_kernelINS1_18TensorListMetadataILi2EEENS1_11CopyFunctorIN3c108BFloat16ENS6_7complexIdEELi2ELi1ELi1EEEJNS0_4CopyIS7_S9_EEEEEvT_T0_DpT1_)
        /*1f1c*/ 	.word	0x00000000


	//----- nvinfo : EIATTR_REGCOUNT
	.align		4
.L_1357:
        /*1f20*/ 	.byte	0x04, 0x2f
        /*1f22*/ 	.short	(.L_1359 - .L_1358)
	.align		4
.L_1358:
        /*1f24*/ 	.word	index@(_ZN2at6native55_GLOBAL__N__de093ff9_22_ForeachBinaryOpList_cu_a911ec4325multi_tensor_apply_kernelINS1_18TensorListMetadataILi2EEENS1_11CopyFunctorIN3c108BFloat16ENS6_7complexIfEELi2ELi1ELi1EEEJNS0_4CopyIS7_S9_EEEEEvT_T0_DpT1_)
        /*1f28*/ 	.word	0x0000001d


	//----- nvinfo : EIATTR_FRAME_SIZE
	.align		4
.L_1359:
        /*1f2c*/ 	.byte	0x04, 0x11
        /*1f2e*/ 	.short	(.L_1361 - .L_1360)
	.align		4
.L_1360:
        /*1f30*/ 	.word	index@(_ZN2at6native55_GLOBAL__N__de093ff9_22_ForeachBinaryOpList_cu_a911ec4325multi_tensor_apply_kernelINS1_18TensorListMetadataILi2EEENS1_11CopyFunctorIN3c108BFloat16ENS6_7complexIfEELi2ELi1ELi1EEEJNS0_4CopyIS7_S9_EEEEEvT_T0_DpT1_)
        /*1f34*/ 	.word	0x00000000


	//----- nvinfo : EIATTR_REGCOUNT
	.align		4
.L_1361:
        /*1f38*/ 	.byte	0x04, 0x2f
        /*1f3a*/ 	.short	(.L_1363 - .L_1362)
	.align		4
.L_1362:
        /*1f3c*/ 	.word	index@(_ZN2at6native55_GLOBAL__N__de093ff9_22_ForeachBinaryOpList_cu_a911ec4325multi_tensor_apply_kernelINS1_18TensorListMetadataILi2EEENS1_11CopyFunctorIN3c108BFloat16ENS6_4HalfELi2ELi1ELi1EEEJNS0_4CopyIS7_S8_EEEEEvT_T0_DpT1_)
        /*1f40*/ 	.word	0x0000001d


	//----- nvinfo : EIATTR_FRAME_SIZE
	.align		4
.L_1363:
        /*1f44*/ 	.byte	0x04, 0x11
        /*1f46*/ 	.short	(.L_1365 - .L_1364)
	.align		4
.L_1364:
        /*1f48*/ 	.word	index@(_ZN2at6native55_GLOBAL__N__de093ff9_22_ForeachBinaryOpList_cu_a911ec4325multi_tensor_apply_kernelINS1_18TensorListMetadataILi2EEENS1_11CopyFunctorIN3c108BFloat16ENS6_4HalfELi2ELi1ELi1EEEJNS0_4CopyIS7_S8_EEEEEvT_T0_DpT1_)
        /*1f4c*/ 	.word	0x00000000


	//----- nvinfo : EIATTR_REGCOUNT
	.align		4
.L_1365:
        /*1f50*/ 	.byte	0x04, 0x2f
        /*1f52*/ 	.short	(.L_1367 - .L_1366)
	.align		4
.L_1366:
        /*1f54*/ 	.word	index@(_ZN2at6native55_GLOBAL__N__de093ff9_22_ForeachBinaryOpList_cu_a911ec4325multi_tensor_apply_kernelINS1_18TensorListMetadataILi2EEENS1_11CopyFunctorIN3c108BFloat16EbLi2ELi1ELi1EEEJNS0_4CopyIS7_bEEEEEvT_T0_DpT1_)
        /*1f58*/ 	.word	0x00000020


	//----- nvinfo : EIATTR_FRAME_SIZE
	.align		4
.L_1367:
        /*1f5c*/ 	.byte	0x04, 0x11
        /*1f5e*/ 	.short	(.L_1369 - .L_1368)
	.align		4
.L_1368:
        /*1f60*/ 	.word	index@(_ZN2at6native55_GLOBAL__N__de093ff9_22_ForeachBinaryOpList_cu_a911ec4325multi_tensor_apply_kernelINS1_18TensorListMetadataILi2EEENS1_11CopyFunctorIN3c108BFloat16EbLi2ELi1ELi1EEEJNS0_4CopyIS7_bEEEEEvT_T0_DpT1_)
        /*1f64*/ 	.word	0x00000000


	//----- nvinfo : EIATTR_REGCOUNT
	.align		4
.L_1369:
        /*1f68*/ 	.byte	0x04, 0x2f
        /*1f6a*/ 	.short	(.L_1371 - .L_1370)
	.align		4
.L_1370:
        /*1f6c*/ 	.word	index@(_ZN2at6native55_GLOBAL__N__de093ff9_22_ForeachBinaryOpList_cu_a911ec4325multi_tensor_apply_kernelINS1_18TensorListMetadataILi2EEENS1_11CopyFunctorIN3c108BFloat16ENS6_13Float8_e4m3fnELi2ELi1ELi1EEEJNS0_4CopyIS7_S8_EEEEEvT_T0_DpT1_)
        /*1f70*/ 	.word	0x0000001e


	//----- nvinfo : EIATTR_FRAME_SIZE
	.align		4
.L_1371:
        /*1f74*/ 	.byte	0x04, 0x11
        /*1f76*/ 	.short	(.L_1373 - .L_1372)
	.align		4
.L_1372:
        /*1f78*/ 	.word	index@(_ZN2at6native55_GLOBAL__N__de093ff9_22_ForeachBinaryOpList_cu_a911ec4325multi_tensor_apply_kernelINS1_18TensorListMetadataILi2EEENS1_11CopyFunctorIN3c108BFloat16ENS6_13Float8_e4m3fnELi2ELi1ELi1EEEJNS0_4CopyIS7_S8_EEEEEvT_T0_DpT1_)
        /*1f7c*/ 	.word	0x00000000


	//----- nvinfo : EIATTR_REGCOUNT
	.align		4
.L_1373:
        /*1f80*/ 	.byte	0x04, 0x2f
        /*1f82*/ 	.short	(.L_1375 - .L_1374)
	.align		4
.L_1374:
        /*1f84*/ 	.word	index@(_ZN2at6native55_GLOBAL__N__de093ff9_22_ForeachBinaryOpList_cu_a911ec4325multi_tensor_apply_kernelINS1_18TensorListMetadataILi2EEENS1_11CopyFunctorIN3c108BFloat16ENS6_15Float8_e4m3fnuzELi2ELi1ELi1EEEJNS0_4CopyIS7_S8_EEEEEvT_T0_DpT1_)
        /*1f88*/ 	.word	0x0000001d


	//----- nvinfo : EIATTR_FRAME_SIZE
	.align		4
.L_1375:
        /*1f8c*/ 	.byte	0x04, 0x11
        /*1f8e*/ 	.short	(.L_1377 - .L_1376)
	.align		4
.L_1376:
        /*1f90*/ 	.word	index@(_ZN2at6native55_GLOBAL__N__de093ff9_22_ForeachBinaryOpList_cu_a911ec4325multi_tensor_apply_kernelINS1_18TensorListMetadataILi2EEENS1_11CopyFunctorIN3c108BFloat16ENS6_15Float8_e4m3fnuzELi2ELi1ELi1EEEJNS0_4CopyIS7_S8_EEEEEvT_T0_DpT1_)
        /*1f94*/ 	.word	0x00000000


	//----- nvinfo : EIATTR_REGCOUNT
	.align		4
.L_1377:
        /*1f98*/ 	.byte	0x04, 0x2f
        /*1f9a*/ 	.short	(.L_1379 - .L_1378)
	.align		4
.L_1378:
        /*1f9c*/ 	.word	index@(_ZN2at6native55_GLOBAL__N__de093ff9_22_ForeachBinaryOpList_cu_a911ec4325multi_tensor_apply_kernelINS1_18TensorListMetadataILi2EEENS1_11CopyFunctorIN3c108BFloat16ENS6_11Float8_e5m2ELi2ELi1ELi1EEEJNS0_4CopyIS7_S8_EEEEEvT_T0_DpT1_)
        /*1fa0*/ 	.word	0x0000001b


	//----- nvinfo : EIATTR_FRAME_SIZE
	.align		4
.L_1379:
        /*1fa4*/ 	.byte	0x04, 0x11
        /*1fa6*/ 	.short	(.L_1381 - .L_1380)
	.align		4
.L_1380:
        /*1fa8*/ 	.word	index@(_ZN2at6native55_GLOBAL__N__de093ff9_22_ForeachBinaryOpList_cu_a911ec4325multi_tensor_apply_kernelINS1_18TensorListMetadataILi2EEENS1_11CopyFunctorIN3c108BFloat16ENS6_11Float8_e5m2ELi2ELi1ELi1EEEJNS0_4CopyIS7_S8_EEEEEvT_T0_DpT1_)
        /*1fac*/ 	.word	0x00000000


	//----- nvinfo : EIATTR_REGCOUNT
	.align		4
.L_1381:
        /*1fb0*/ 	.byte	0x04, 0x2f
        /*1fb2*/ 	.short	(.L_1383 - .L_1382)
	.align		4
.L_1382:
        /*1fb4*/ 	.word	index@(_ZN2at6native55_GLOBAL__N__de093ff9_22_ForeachBinaryOpList_cu_a911ec4325multi_tensor_apply_kernelINS1_18TensorListMetadataILi2EEENS1_11CopyFunctorIN3c108BFloat16ENS6_15Float8_e5m2fnuzELi2ELi1ELi1EEEJNS0_4CopyIS7_S8_EEEEEvT_T0_DpT1_)
        /*1fb8*/ 	.word	0x0000001d


	//----- nvinfo : EIATTR_FRAME_SIZE
	.align		4
.L_1383:
        /*1fbc*/ 	.byte	0x04, 0x11
        /*1fbe*/ 	.short	(.L_1385 - .L_1384)
	.align		4
.L_1384:
        /*1fc0*/ 	.word	index@(_ZN2at6native55_GLOBAL__N__de093ff9_22_ForeachBinaryOpList_cu_a911ec4325multi_tensor_apply_kernelINS1_18TensorListMetadataILi2EEENS1_11CopyFunctorIN3c108BFloat16ENS6_15Float8_e5m2fnuzELi2ELi1ELi1EEEJNS0_4CopyIS7_S8_EEEEEvT_T0_DpT1_)
        /*1fc4*/ 	.word	0x00000000


	//----- nvinfo : EIATTR_REGCOUNT
	.align		4
.L_1385:
        /*1fc8*/ 	.byte	0x04, 0x2f
        /*1fca*/ 	.short	(.L_1387 - .L_1386)
	.align		4
.L_1386:
        /*1fcc*/ 	.word	index@(_ZN2at6native55_GLOBAL__N__de093ff9_22_ForeachBinaryOpList_cu_a911ec4325multi_tensor_apply_kernelINS1_18TensorListMetadataILi2EEENS1_14UnaryOpFunctorIbLi2ELi1ELi1EEEJNS0_4CopyIbbEEEEEvT_T0_DpT1_)
        /*1fd0*/ 	.word	0x00000020


	//----- nvinfo : EIATTR_FRAME_SIZE
	.align		4
.L_1387:
        /*1fd4*/ 	.byte	0x04, 0x11
        /*1fd6*/ 	.short	(.L_1389 - .L_1388)
	.align		4
.L_1388:
        /*1fd8*/ 	.word	index@(_ZN2at6native55_GLOBAL__N__de093ff9_22_ForeachBinaryOpList_cu_a911ec4325multi_tensor_apply_kernelINS1_18TensorListMetadataILi2EEENS1_14UnaryOpFunctorIbLi2ELi1ELi1EEEJNS0_4CopyIbbEEEEEvT_T0_DpT1_)
        /*1fdc*/ 	.word	0x00000000


	//----- nvinfo : EIATTR_REGCOUNT
	.align		4
.L_1389:
        /*1fe0*/ 	.byte	0x04, 0x2f
        /*1fe2*/ 	.short	(.L_1391 - .L_1390)
	.align		4
.L_1390:
        /*1fe4*/ 	.word	index@(_ZN2at6native55_GLOBAL__N__de093ff9_22_ForeachBinaryOpList_cu_a911ec4325multi_tensor_apply_kernelINS1_18TensorListMetadataILi2EEENS1_11CopyFunctorIbhLi2ELi1ELi1EEEJNS0_4CopyIbhEEEEEvT_T0_DpT1_)
        /*1fe8*/ 	.word	0x00000020


	//----- nvinfo : EIATTR_FRAME_SIZE
	.align		4
.L_1391:
        /*1fec*/ 	.byte	0x04, 0x11
        /*1fee*/ 	.short	(.L_1393 - .L_1392)
	.align		4
.L_1392:
        /*1ff0*/ 	.word	index@(_ZN2at6native55_GLOBAL__N__de093ff9_22_ForeachBinaryOpList_cu_a911ec4325multi_tensor_apply_kernelINS1_18TensorListMetadataILi2EEENS1_11CopyFunctorIbhLi2ELi1ELi1EEEJNS0_4CopyIbhEEEEEvT_T0_DpT1_)
        /*1ff4*/ 	.word	0x00000000


	//----- nvinfo : EIATTR_REGCOUNT
	.align		4
.L_1393:
        /*1ff8*/ 	.byte	0x04, 0x2f
        /*1ffa*/ 	.short	(.L_1395 - .L_1394)
	.align		4
.L_1394:
        /*1ffc*/ 	.word	index@(_ZN2at6native55_GLOBAL__N__de093ff9_22_ForeachBinaryOpList_cu_a911ec4325multi_tensor_apply_kernelINS1_18TensorListMetadataILi2EEENS1_11CopyFunctorIbaLi2ELi1ELi1EEEJNS0_4CopyIbaEEEEEvT_T0_DpT1_)
        /*2000*/ 	.word	0x00000020


	//----- nvinfo : EIATTR_FRAME_SIZE
	.align		4
.L_1395:
        /*2004*/ 	.byte	0x04, 0x11
        /*2006*/ 	.short	(.L_1397 - .L_1396)
	.align		4
.L_1396:
        /*2008*/ 	.word	index@(_ZN2at6native55_GLOBAL__N__de093ff9_22_ForeachBinaryOpList_cu_a911ec4325multi_tensor_apply_kernelINS1_18TensorListMetadataILi2EEENS1_11CopyFunctorIbaLi2ELi1ELi1EEEJNS0_4CopyIbaEEEEEvT_T0_DpT1_)
        /*200c*/ 	.word	0x00000000


	//----- nvinfo : EIATTR_REGCOUNT
	.align		4
.L_1397:
        /*2010*/ 	.byte	0x04, 0x2f
        /*2012*/ 	.short	(.L_1399 - .L_1398)
	.align		4
.L_1398:
        /*2014*/ 	.word	index@(_ZN2at6native55_GLOBAL__N__de093ff9_22_ForeachBinaryOpList_cu_a911ec4325multi_tensor_apply_kernelINS1_18TensorListMetadataILi2EEENS1_11CopyFunctorIblLi2ELi1ELi1EEEJNS0_4CopyIblEEEEEvT_T0_DpT1_)
        /*2018*/ 	.word	0x00000020


	//----- nvinfo : EIATTR_FRAME_SIZE
	.align		4
.L_1399:
        /*201c*/ 	.byte	0x04, 0x11
        /*201e*/ 	.short	(.L_1401 - .L_1400)
	.align		4
.L_1400:
        /*2020*/ 	.word	index@(_ZN2at6native55_GLOBAL__N__de093ff9_22_ForeachBinaryOpList_cu_a911ec4325multi_tensor_apply_kernelINS1_18TensorListMetadataILi2EEENS1_11CopyFunctorIblLi2ELi1ELi1EEEJNS0_4CopyIblEEEEEvT_T0_DpT1_)
        /*2024*/ 	.word	0x00000000


	//----- nvinfo : EIATTR_REGCOUNT
	.align		4
.L_1401:
        /*2028*/ 	.byte	0x04, 0x2f
        /*202a*/ 	.short	(.L_1403 - .L_1402)
	.align		4
.L_1402:
        /*202c*/ 	.word	index@(_ZN2at6native55_GLOBAL__N__de093ff9_22_ForeachBinaryOpList_cu_a911ec4325multi_tensor_apply_kernelINS1_18TensorListMetadataILi2EEENS1_11CopyFunctorIbsLi2ELi1ELi1EEEJNS0_4CopyIbsEEEEEvT_T0_DpT1_)
        /*2030*/ 	.word	0x00000020


	//----- nvinfo : EIATTR_FRAME_SIZE
	.align		4
.L_1403:
        /*2034*/ 	.byte	0x04, 0x11
        /*2036*/ 	.short	(.L_1405 - .L_1404)
	.align		4
.L_1404:
        /*2038*/ 	.word	index@(_ZN2at6native55_GLOBAL__N__de093ff9_22_ForeachBinaryOpList_cu_a911ec4325multi_tensor_apply_kernelINS1_18TensorListMetadataILi2EEENS1_11CopyFunctorIbsLi2ELi1ELi1EEEJNS0_4CopyIbsEEEEEvT_T0_DpT1_)
        /*203c*/ 	.word	0x00000000


	//----- nvinfo : EIATTR_REGCOUNT
	.align		4
.L_1405:
        /*2040*/ 	.byte	0x04, 0x2f
        /*2042*/ 	.short	(.L_1407 - .L_1406)
	.align		4
.L_1406:
        /*2044*/ 	.word	index@(_ZN2at6native55_GLOBAL__N__de093ff9_22_ForeachBinaryOpList_cu_a911ec4325multi_tensor_apply_kernelINS1_18TensorListMetadataILi2EEENS1_11CopyFunctorIbiLi2ELi1ELi1EEEJNS0_4CopyIbiEEEEEvT_T0_DpT1_)
        /*2048*/ 	.word	0x00000020


	//----- nvinfo : EIATTR_FRAME_SIZE
	.align		4
.L_1407:
        /*204c*/ 	.byte	0x04, 0x11
        /*204e*/ 	.short	(.L_1409 - .L_1408)
	.align		4
.L_1408:
        /*2050*/ 	.word	index@(_ZN2at6native55_GLOBAL__N__de093ff9_22_ForeachBinaryOpList_cu_a911ec4325multi_tensor_apply_kernelINS1_18TensorListMetadataILi2EEENS1_11CopyFunctorIbiLi2ELi1ELi1EEEJNS0_4CopyIbiEEEEEvT_T0_DpT1_)
        /*2054*/ 	.word	0x00000000


	//----- nvinfo : EIATTR_REGCOUNT
	.align		4
.L_1409:
        /*2058*/ 	.byte	0x04, 0x2f
        /*205a*/ 	.short	(.L_1411 - .L_1410)
	.align		4
.L_1410:
        /*205c*/ 	.word	index@(_ZN2at6native55_GLOBAL__N__de093ff9_22_ForeachBinaryOpList_cu_a911ec4325multi_tensor_apply_kernelINS1_18TensorListMetadataILi2EEENS1_11CopyFunctorIbdLi2ELi1ELi1EEEJNS0_4CopyIbdEEEEEvT_T0_DpT1_)
        /*2060*/ 	.word	0x00000020


	//----- nvinfo : EIATTR_FRAME_SIZE
	.align		4
.L_1411:
        /*2064*/ 	.byte	0x04, 0x11
        /*2066*/ 	.short	(.L_1413 - .L_1412)
	.align		4
.L_1412:
        /*2068*/ 	.word	index@(_ZN2at6native55_GLOBAL__N__de093ff9_22_ForeachBinaryOpList_cu_a911ec4325multi_tensor_apply_kernelINS1_18TensorListMetadataILi2EEENS1_11CopyFunctorIbdLi2ELi1ELi1EEEJNS0_4CopyIbdEEEEEvT_T0_DpT1_)
        /*206c*/ 	.word	0x00000000


	//----- nvinfo : EIATTR_REGCOUNT
	.align		4
.L_1413:
        /*2070*/ 	.byte	0x04, 0x2f
        /*2072*/ 	.short	(.L_1415 - .L_1414)
	.align		4
.L_1414:
        /*2074*/ 	.word	index@(_ZN2at6native55_GLOBAL__N__de093ff9_22_ForeachBinaryOpList_cu_a911ec4325multi_tensor_apply_kernelINS1_18TensorListMetadataILi2EEENS1_11CopyFunctorIbfLi2ELi1ELi1EEEJNS0_4CopyIbfEEEEEvT_T0_DpT1_)
        /*2078*/ 	.word	0x00000020


	//----- nvinfo : EIATTR_FRAME_SIZE
	.align		4
.L_1415:
        /*207c*/ 	.byte	0x04, 0x11
        /*207e*/ 	.short	(.L_1417 - .L_1416)
	.align		4
.L_1416:
        /*2080*/ 	.word	index@(_ZN2at6native55_GLOBAL__N__de093ff9_22_ForeachBinaryOpList_cu_a911ec4325multi_tensor_apply_kernelINS1_18TensorListMetadataILi2EEENS1_11CopyFunctorIbfLi2ELi1ELi1EEEJNS0_4CopyIbfEEEEEvT_T0_DpT1_)
        /*2084*/ 	.word	0x00000000


	//----- nvinfo : EIATTR_REGCOUNT
	.align		4
.L_1417:
        /*2088*/ 	.byte	0x04, 0x2f
        /*208a*/ 	.short	(.L_1419 - .L_1418)
	.align		4
.L_1418:
        /*208c*/ 	.word	index@(_ZN2at6native55_GLOBAL__N__de093ff9_22_ForeachBinaryOpList_cu_a911ec4325multi_tensor_apply_kernelINS1_18TensorListMetadataILi2EEENS1_11CopyFunctorIbN3c107complexIdEELi2ELi1ELi1EEEJNS0_4CopyIbS8_EEEEEvT_T0_DpT1_)
        /*2090*/ 	.word	0x00000020


	//----- nvinfo : EIATTR_FRAME_SIZE
	.align		4
.L_1419:
        /*2094*/ 	.byte	0x04, 0x11
        /*2096*/ 	.short	(.L_1421 - .L_1420)
	.align		4
.L_1420:
        /*2098*/ 	.word	index@(_ZN2at6native55_GLOBAL__N__de093ff9_22_ForeachBinaryOpList_cu_a911ec4325multi_tensor_apply_kernelINS1_18TensorListMetadataILi2EEENS1_11CopyFunctorIbN3c107complexIdEELi2ELi1ELi1EEEJNS0_4CopyIbS8_EEEEEvT_T0_DpT1_)
        /*209c*/ 	.word	0x00000000


	//----- nvinfo : EIATTR_REGCOUNT
	.align		4
.L_1421:
        /*20a0*/ 	.byte	0x04, 0x2f
        /*20a2*/ 	.short	(.L_1423 - .L_1422)
	.align		4
.L_1422:
        /*20a4*/ 	.word	index@(_ZN2at6native55_GLOBAL__N__de093ff9_22_ForeachBinaryOpList_cu_a911ec4325multi_tensor_apply_kernelINS1_18TensorListMetadataILi2EEENS1_11CopyFunctorIbN3c107complexIfEELi2ELi1ELi1EEEJNS0_4CopyIbS8_EEEEEvT_T0_DpT1_)
        /*20a8*/ 	.word	0x00000020


	//----- nvinfo : EIATTR_FRAME_SIZE
	.align		4
.L_1423:
        /*20ac*/ 	.byte	0x04, 0x11
        /*20ae*/ 	.short	(.L_1425 - .L_1424)
	.align		4
.L_1424:
        /*20b0*/ 	.word	index@(_ZN2at6native55_GLOBAL__N__de093ff9_22_ForeachBinaryOpList_cu_a911ec4325multi_tensor_apply_kernelINS1_18TensorListMetadataILi2EEENS1_11CopyFunctorIbN3c107complexIfEELi2ELi1ELi1EEEJNS0_4CopyIbS8_EEEEEvT_T0_DpT1_)
        /*20b4*/ 	.word	0x00000000


	//----- nvinfo : EIATTR_REGCOUNT
	.align		4
.L_1425:
        /*20b8*/ 	.byte	0x04, 0x2f
        /*20ba*/ 	.short	(.L_1427 - .L_1426)
	.align		4
.L_1426:
        /*20bc*/ 	.word	index@(_ZN2at6native55_GLOBAL__N__de093ff9_22_ForeachBinaryOpList_cu_a911ec4325multi_tensor_apply_kernelINS1_18TensorListMetadataILi2EEENS1_11CopyFunctorIbN3c104HalfELi2ELi1ELi1EEEJNS0_4CopyIbS7_EEEEEvT_T0_DpT1_)
        /*20c0*/ 	.word	0x00000020


	//----- nvinfo : EIATTR_FRAME_SIZE
	.align		4
.L_1427:
        /*20c4*/ 	.byte	0x04, 0x11
        /*20c6*/ 	.short	(.L_1429 - .L_1428)
	.align		4
.L_1428:
        /*20c8*/ 	.word	index@(_ZN2at6native55_GLOBAL__N__de093ff9_22_ForeachBinaryOpList_cu_a911ec4325multi_tensor_apply_kernelINS1_18TensorListMetadataILi2EEENS1_11CopyFunctorIbN3c104HalfELi2ELi1ELi1EEEJNS0_4CopyIbS7_EEEEEvT_T0_DpT1_)
        /*20cc*/ 	.word	0x00000000


	//----- nvinfo : EIATTR_REGCOUNT
	.align		4
.L_1429:
        /*20d0*/ 	.byte	0x04, 0x2f
        /*20d2*/ 	.short	(.L_1431 - .L_1430)
	.align		4
.L_1430:
        /*20d4*/ 	.word	index@(_ZN2at6native55_GLOBAL__N__de093ff9_22_ForeachBinaryOpList_cu_a911ec4325multi_tensor_apply_kernelINS1_18TensorListMetadataILi2EEENS1_11CopyFunctorIbN3c108BFloat16ELi2ELi1ELi1EEEJNS0_4CopyIbS7_EEEEEvT_T0_DpT1_)
        /*20d8*/ 	.word	0x00000020


	//----- nvinfo : EIATTR_FRAME_SIZE
	.align		4
.L_1431:
        /*20dc*/ 	.byte	0x04, 0x11
        /*20de*/ 	.short	(.L_1433 - .L_1432)
	.align		4
.L_1432:
        /*20e0*/ 	.word	index@(_ZN2at6native55_GLOBAL__N__de093ff9_22_ForeachBinaryOpList_cu_a911ec4325multi_tensor_apply_kernelINS1_18TensorListMetadataILi2EEENS1_11CopyFunctorIbN3c108BFloat16ELi2ELi1ELi1EEEJNS0_4CopyIbS7_EEEEEvT_T0_DpT1_)
        /*20e4*/ 	.word	0x00000000


	//----- nvinfo : EIATTR_REGCOUNT
	.align		4
.L_1433:
        /*20e8*/ 	.byte	0x04, 0x2f
        /*20ea*/ 	.short	(.L_1435 - .L_1434)
	.align		4
.L_1434:
        /*20ec*/ 	.word	index@(_ZN2at6native55_GLOBAL__N__de093ff9_22_ForeachBinaryOpList_cu_a911ec4325multi_tensor_apply_kernelINS1_18TensorListMetadataILi2EEENS1_11CopyFunctorIbN3c1013Float8_e4m3fnELi2ELi1ELi1EEEJNS0_4CopyIbS7_EEEEEvT_T0_DpT1_)
        /*20f0*/ 	.word	0x0000001b


	//----- nvinfo : EIATTR_FRAME_SIZE
	.align		4
.L_1435:
        /*20f4*/ 	.byte	0x04, 0x11
        /*20f6*/ 	.short	(.L_1437 - .L_1436)
	.align		4
.L_1436:
        /*20f8*/ 	.word	index@(_ZN2at6native55_GLOBAL__N__de093ff9_22_ForeachBinaryOpList_cu_a911ec4325multi_tensor_apply_kernelINS1_18TensorListMetadataILi2EEENS1_11CopyFunctorIbN3c1013Float8_e4m3fnELi2ELi1ELi1EEEJNS0_4CopyIbS7_EEEEEvT_T0_DpT1_)
        /*20fc*/ 	.word	0x00000000


	//----- nvinfo : EIATTR_REGCOUNT
	.align		4
.L_1437:
        /*2100*/ 	.byte	0x04, 0x2f
        /*2102*/ 	.short	(.L_1439 - .L_1438)
	.align		4
.L_1438:
        /*2104*/ 	.word	index@(_ZN2at6native55_GLOBAL__N__de093ff9_22_ForeachBinaryOpList_cu_a911ec4325multi_tensor_apply_kernelINS1_18TensorListMetadataILi2EEENS1_11CopyFunctorIbN3c1015Float8_e4m3fnuzELi2ELi1ELi1EEEJNS0_4CopyIbS7_EEEEEvT_T0_DpT1_)
        /*2108*/ 	.word	0x0000001e


	//----- nvinfo : EIATTR_FRAME_SIZE
	.align		4
.L_1439:
        /*210c*/ 	.byte	0x04, 0x11
        /*210e*/ 	.short	(.L_1441 - .L_1440)
	.align		4
.L_1440:
        /*2110*/ 	.word	index@(_ZN2at6native55_GLOBAL__N__de093ff9_22_ForeachBinaryOpList_cu_a911ec4325multi_tensor_apply_kernelINS1_18TensorListMetadataILi2EEENS1_11CopyFunctorIbN3c1015Float8_e4m3fnuzELi2ELi1ELi1EEEJNS0_4CopyIbS7_EEEEEvT_T0_DpT1_)
        /*2114*/ 	.word	0x00000000


	//----- nvinfo : EIATTR_REGCOUNT
	.align		4
.L_1441:
        /*2118*/ 	.byte	0x04, 0x2f
        /*211a*/ 	.short	(.L_1443 - .L_1442)
	.align		4
.L_1442:
        /*211c*/ 	.word	index@(_ZN2at6native55_GLOBAL__N__de093ff9_22_ForeachBinaryOpList_cu_a911ec4325multi_tensor_apply_kernelINS1_18TensorListMetadataILi2EEENS1_11CopyFunctorIbN3c1011Float8_e5m2ELi2ELi1ELi1EEEJNS0_4CopyIbS7_EEEEEvT_T0_DpT1_)
        /*2120*/ 	.word	0x0000001c


	//----- nvinfo : EIATTR_FRAME_SIZE
	.align		4
.L_1443:
        /*2124*/ 	.byte	0x04, 0x11
        /*2126*/ 	.short	(.L_1445 - .L_1444)
	.align		4
.L_1444:
        /*2128*/ 	.word	index@(_ZN2at6native55_GLOBAL__N__de093ff9_22_ForeachBinaryOpList_cu_a911ec4325multi_tensor_apply_kernelINS1_18TensorListMetadataILi2EEENS1_11CopyFunctorIbN3c1011Float8_e5m2ELi2ELi1ELi1EEEJNS0_4CopyIbS7_EEEEEvT_T0_DpT1_)
        /*212c*/ 	.word	0x00000000


	//----- nvinfo : EIATTR_REGCOUNT
	.align		4
.L_1445:
        /*2130*/ 	.byte	0x04, 0x2f
        /*2132*/ 	.short	(.L_1447 - .L_1446)
	.align		4
.L_1446:
        /*2134*/ 	.word	index@(_ZN2at6native55_GLOBAL__N__de093ff9_22_ForeachBinaryOpList_cu_a911ec4325multi_tensor_apply_kernelINS1_18TensorListMetadataILi2EEENS1_11CopyFunctorIbN3c1015Float8_e5m2fnuzELi2ELi1ELi1EEEJNS0_4CopyIbS7_EEEEEvT_T0_DpT1_)
        /*2138*/ 	.word	0x0000001e


	//----- nvinfo : EIATTR_FRAME_SIZE
	.align		4
.L_1447:
        /*213c*/ 	.byte	0x04, 0x11
        /*213e*/ 	.short	(.L_1449 - .L_1448)
	.align		4
.L_1448:
        /*2140*/ 	.word	index@(_ZN2at6native55_GLOBAL__N__de093ff9_22_ForeachBinaryOpList_cu_a911ec4325multi_tensor_apply_kernelINS1_18TensorListMetadataILi2EEENS1_11CopyFunctorIbN3c1015Float8_e5m2fnuzELi2ELi1ELi1EEEJNS0_4CopyIbS7_EEEEEvT_T0_DpT1_)
        /*2144*/ 	.word	0x00000000


	//----- nvinfo : EIATTR_REGCOUNT
	.align		4
.L_1449:
        /*2148*/ 	.byte	0x04, 0x2f
        /*214a*/ 	.short	(.L_1451 - .L_1450)
	.align		4
.L_1450:
        /*214c*/ 	.word	index@(_ZN2at6native55_GLOBAL__N__de093ff9_22_ForeachBinaryOpList_cu_a911ec4325multi_tensor_apply_kernelINS1_18TensorListMetadataILi2EEENS1_14UnaryOpFunctorIN3c1013Float8_e4m3fnELi2ELi1ELi1EEEJNS0_4CopyIS7_S7_EEEEEvT_T0_DpT1_)
        /*2150*/ 	.word	0x0000001d


	//----- nvinfo : EIATTR_FRAME_SIZE
	.align		4
.L_1451:
        /*2154*/ 	.byte	0x04, 0x11
        /*2156*/ 	.short	(.L_1453 - .L_1452)
	.align		4
.L_1452:
        /*2158*/ 	.word	index@(_ZN2at6native55_GLOBAL__N__de093ff9_22_ForeachBinaryOpList_cu_a911ec4325multi_tensor_apply_kernelINS1_18TensorListMetadataILi2EEENS1_14UnaryOpFunctorIN3c1013Float8_e4m3fnELi2ELi1ELi1EEEJNS0_4CopyIS7_S7_EEEEEvT_T0_DpT1_)
        /*215c*/ 	.word	0x00000000


	//----- nvinfo : EIATTR_REGCOUNT
	.align		4
.L_1453:
        /*2160*/ 	.byte	0x04, 0x2f
        /*2162*/ 	.short	(.L_1455 - .L_1454)
	.align		4
.L_1454:
        /*2164*/ 	.word	index@(_ZN2at6native55_GLOBAL__N__de093ff9_22_ForeachBinaryOpList_cu_a911ec4325multi_tensor_apply_kernelINS1_18TensorListMetadataILi2EEENS1_11CopyFunctorIN3c1013Float8_e4m3fnEhLi2ELi1ELi1EEEJNS0_4CopyIS7_hEEEEEvT_T0_DpT1_)
        /*2168*/ 	.word	0x00000020


	//----- nvinfo : EIATTR_FRAME_SIZE
	.align		4
.L_1455:
        /*216c*/ 	.byte	0x04, 0x11
        /*216e*/ 	.short	(.L_1457 - .L_1456)
	.align		4
.L_1456:
        /*2170*/ 	.word	index@(_ZN2at6native55_GLOBAL__N__de093ff9_22_ForeachBinaryOpList_cu_a911ec4325multi_tensor_apply_kernelINS1_18TensorListMetadataILi2EEENS1_11CopyFunctorIN3c1013Float8_e4m3fnEhLi2ELi1ELi1EEEJNS0_4CopyIS7_hEEEEEvT_T0_DpT1_)
        /*2174*/ 	.word	0x00000000


	//----- nvinfo : EIATTR_REGCOUNT
	.align		4
.L_1457:
        /*2178*/ 	.byte	0x04, 0x2f
        /*217a*/ 	.short	(.L_1459 - .L_1458)
	.align		4
.L_1458:
        /*217c*/ 	.word	index@(_ZN2at6native55_GLOBAL__N__de093ff9_22_ForeachBinaryOpList_cu_a911ec4325multi_tensor_apply_kernelINS1_18TensorListMetadataILi2EEENS1_11CopyFunctorIN3c1013Float8_e4m3fnEaLi2ELi1ELi1EEEJNS0_4CopyIS7_aEEEEEvT_T0_DpT1_)
        /*2180*/ 	.word	0x00000020


	//----- nvinfo : EIATTR_FRAME_SIZE
	.align		4
.L_1459:
        /*2184*/ 	.byte	0x04, 0x11
        /*2186*/ 	.short	(.L_1461 - .L_1460)
	.align		4
.L_1460:
        /*2188*/ 	.word	index@(_ZN2at6native55_GLOBAL__N__de093ff9_22_ForeachBinaryOpList_cu_a911ec4325multi_tensor_apply_kernelINS1_18TensorListMetadataILi2EEENS1_11CopyFunctorIN3c1013Float8_e4m3fnEaLi2ELi1ELi1EEEJNS0_4CopyIS7_aEEEEEvT_T0_DpT1_)
        /*218c*/ 	.word	0x00000000


	//----- nvinfo : EIATTR_REGCOUNT
	.align		4
.L_1461:
        /*2190*/ 	.byte	0x04, 0x2f
        /*2192*/ 	.short	(.L_1463 - .L_1462)
	.align		4
.L_1462:
        /*2194*/ 	.word	index@(_ZN2at6native55_GLOBAL__N__de093ff9_22_ForeachBinaryOpList_cu_a911ec4325multi_tensor_apply_kernelINS1_18TensorListMetadataILi2EEENS1_11CopyFunctorIN3c1013Float8_e4m3fnElLi2ELi1ELi1EEEJNS0_4CopyIS7_lEEEEEvT_T0_DpT1_)
        /*2198*/ 	.word	0x00000020


	//----- nvinfo : EIATTR_FRAME_SIZE
	.align		4
.L_1463:
        /*219c*/ 	.byte	0x04, 0x11
        /*219e*/ 	.short	(.L_1465 - .L_1464)
	.align		4
.L_1464:
        /*21a0*/ 	.word	index@(_ZN2at6native55_GLOBAL__N__de093ff9_22_ForeachBinaryOpList_cu_a911ec4325multi_tensor_apply_kernelINS1_18TensorListMetadataILi2EEENS1_11CopyFunctorIN3c1013Float8_e4m3fnElLi2ELi1ELi1EEEJNS0_4CopyIS7_lEEEEEvT_T0_DpT1_)
        /*21a4*/ 	.word	0x00000000


	//----- nvinfo : EIATTR_REGCOUNT
	.align		4
.L_1465:
        /*21a8*/ 	.byte	0x04, 0x2f
        /*21aa*/ 	.short	(.L_1467 - .L_1466)
	.align		4
.L_1466:
        /*21ac*/ 	.word	index@(_ZN2at6native55_GLOBAL__N__de093ff9_22_ForeachBinaryOpList_cu_a911ec4325multi_tensor_apply_kernelINS1_18TensorListMetadataILi2EEENS1_11CopyFunctorIN3c1013Float8_e4m3fnEsLi2ELi1ELi1EEEJNS0_4CopyIS7_sEEEEEvT_T0_DpT1_)
        /*21b0*/ 	.word	0x00000020


	//----- nvinfo : EIATTR_FRAME_SIZE
	.align		4
.L_1467:
        /*21b4*/ 	.byte	0x04, 0x11
        /*21b6*/ 	.short	(.L_1469 - .L_1468)
	.align		4
.L_1468:
        /*21b8*/ 	.word	index@(_ZN2at6native55_GLOBAL__N__de093ff9_22_ForeachBinaryOpList_cu_a911ec4325multi_tensor_apply_kernelINS1_18TensorListMetadataILi2EEENS1_11CopyFunctorIN3c1013Float8_e4m3fnEsLi2ELi1ELi1EEEJNS0_4CopyIS7_sEEEEEvT_T0_DpT1_)
        /*21bc*/ 	.word	0x00000000


	//----- nvinfo : EIATTR_REGCOUNT
	.align		4
.L_1469:
        /*21c0*/ 	.byte	0x04, 0x2f
        /*21c2*/ 	.short	(.L_1471 - .L_1470)
	.align		4
.L_1470:
        /*21c4*/ 	.word	index@(_ZN2at6native55_GLOBAL__N__de093ff9_22_ForeachBinaryOpList_cu_a911ec4325multi_tensor_apply_kernelINS1_18TensorListMetadataILi2EEENS1_11CopyFunctorIN3c1013Float8_e4m3fnEiLi2ELi1ELi1EEEJNS0_4CopyIS7_iEEEEEvT_T0_DpT1_)
        /*21c8*/ 	.word	0x00000020


	//----- nvinfo : EIATTR_FRAME_SIZE
	.align		4
.L_1471:
        /*21cc*/ 	.byte	0x04, 0x11
        /*21ce*/ 	.short	(.L_1473 - .L_1472)
	.align		4
.L_1472:
        /*21d0*/ 	.word	index@(_ZN2at6native55_GLOBAL__N__de093ff9_22_ForeachBinaryOpList_cu_a911ec4325multi_tensor_apply_kernelINS1_18TensorListMetadataILi2EEENS1_11CopyFunctorIN3c1013Float8_e4m3fnEiLi2ELi1ELi1EEEJNS0_4CopyIS7_iEEEEEvT_T0_DpT1_)
        /*21d4*/ 	.word	0x00000000


	//----- nvinfo : EIATTR_REGCOUNT
	.align		4
.L_1473:
        /*21d8*/ 	.byte	0x04, 0x2f
        /*21da*/ 	.short	(.L_1475 - .L_1474)
	.align		4
.L_1474:
        /*21dc*/ 	.word	index@(_ZN2at6native55_GLOBAL__N__de093ff9_22_ForeachBinaryOpList_cu_a911ec4325multi_tensor_apply_kernelINS1_18TensorListMetadataILi2EEENS1_11CopyFunctorIN3c1013Float8_e4m3fnEdLi2ELi1ELi1EEEJNS0_4CopyIS7_dEEEEEvT_T0_DpT1_)
        /*21e0*/ 	.word	0x00000020


	//----- nvinfo : EIATTR_FRAME_SIZE
	.align		4
.L_1475:
        /*21e4*/ 	.byte	0x04, 0x11
        /*21e6*/ 	.short	(.L_1477 - .L_1476)
	.align		4
.L_1476:
        /*21e8*/ 	.word	index@(_ZN2at6native55_GLOBAL__N__de093ff9_22_ForeachBinaryOpList_cu_a911ec4325multi_tensor_apply_kernelINS1_18TensorListMetadataILi2EEENS1_11CopyFunctorIN3c1013Float8_e4m3fnEdLi2ELi1ELi1EEEJNS0_4CopyIS7_dEEEEEvT_T0_DpT1_)
        /*21ec*/ 	.word	0x00000000


	//----- nvinfo : EIATTR_REGCOUNT
	.align		4
.L_1477:
        /*21f0*/ 	.byte	0x04, 0x2f
        /*21f2*/ 	.short	(.L_1479 - .L_1478)
	.align		4
.L_1478:
        /*21f4*/ 	.word	index@(_ZN2at6native55_GLOBAL__N__de093ff9_22_ForeachBinaryOpList_cu_a911ec4325multi_tensor_apply_kernelINS1_18TensorListMetadataILi2EEENS1_11CopyFunctorIN3c1013Float8_e4m3fnEfLi2ELi1ELi1EEEJNS0_4CopyIS7_fEEEEEvT_T0_DpT1_)
        /*21f8*/ 	.word	0x00000020


	//----- nvinfo : EIATTR_FRAME_SIZE
	.align		4
.L_1479:
        /*21fc*/ 	.byte	0x04, 0x11
        /*21fe*/ 	.short	(.L_1481 - .L_1480)
	.align		4
.L_1480:
        /*2200*/ 	.word	index@(_ZN2at6native55_GLOBAL__N__de093ff9_22_ForeachBinaryOpList_cu_a911ec4325multi_tensor_apply_kernelINS1_18TensorListMetadataILi2EEENS1_11CopyFunctorIN3c1013Float8_e4m3fnEfLi2ELi1ELi1EEEJNS0_4CopyIS7_fEEEEEvT_T0_DpT1_)
        /*2204*/ 	.word	0x00000000


	//----- nvinfo : EIATTR_REGCOUNT
	.align		4
.L_1481:
        /*2208*/ 	.byte	0x04, 0x2f
        /*220a*/ 	.short	(.L_1483 - .L_1482)
	.align		4
.L_1482:
        /*220c*/ 	.word	index@(_ZN2at6native55_GLOBAL__N__de093ff9_22_ForeachBinaryOpList_cu_a911ec4325multi_tensor_apply_kernelINS1_18TensorListMetadataILi2EEENS1_11CopyFunctorIN3c1013Float8_e4m3fnENS6_7complexIdEELi2ELi1ELi1EEEJNS0_4CopyIS7_S9_EEEEEvT_T0_DpT1_)
        /*2210*/ 	.word	0x00000020


	//----- nvinfo : EIATTR_FRAME_SIZE
	.align		4
.L_1483:
        /*2214*/ 	.byte	0x04, 0x11
        /*2216*/ 	.short	(.L_1485 - .L_1484)
	.align		4
.L_1484:
        /*2218*/ 	.word	index@(_ZN2at6native55_GLOBAL__N__de093ff9_22_ForeachBinaryOpList_cu_a911ec4325multi_tensor_apply_kernelINS1_18TensorListMetadataILi2EEENS1_11CopyFunctorIN3c1013Float8_e4m3fnENS6_7complexIdEELi2ELi1ELi1EEEJNS0_4CopyIS7_S9_EEEEEvT_T0_DpT1_)
        /*221c*/ 	.word	0x00000000


	//----- nvinfo : EIATTR_REGCOUNT
	.align		4
.L_1485:
        /*2220*/ 	.byte	0x04, 0x2f
        /*2222*/ 	.short	(.L_1487 - .L_1486)
	.align		4
.L_1486:
        /*2224*/ 	.word	index@(_ZN2at6native55_GLOBAL__N__de093ff9_22_ForeachBinaryOpList_cu_a911ec4325multi_tensor_apply_kernelINS1_18TensorListMetadataILi2EEENS1_11CopyFunctorIN3c1013Float8_e4m3fnENS6_7complexIfEELi2ELi1ELi1EEEJNS0_4CopyIS7_S9_EEEEEvT_T0_DpT1_)
        /*2228*/ 	.word	0x00000020


	//----- nvinfo : EIATTR_FRAME_SIZE
	.align		4
.L_1487:
        /*222c*/ 	.byte	0x04, 0x11
        /*222e*/ 	.short	(.L_1489 - .L_1488)
	.align		4
.L_1488:
        /*2230*/ 	.word	index@(_ZN2at6native55_GLOBAL__N__de093ff9_22_ForeachBinaryOpList_cu_a911ec4325multi_tensor_apply_kernelINS1_18TensorListMetadataILi2EEENS1_11CopyFunctorIN3c1013Float8_e4m3fnENS6_7complexIfEELi2ELi1ELi1EEEJNS0_4CopyIS7_S9_EEEEEvT_T0_DpT1_)
        /*2234*/ 	.word	0x00000000


	//----- nvinfo : EIATTR_REGCOUNT
	.align		4
.L_1489:
        /*2238*/ 	.byte	0x04, 0x2f
        /*223a*/ 	.short	(.L_1491 - .L_1490)
	.align		4
.L_1490:
        /*223c*/ 	.word	index@(_ZN2at6native55_GLOBAL__N__de093ff9_22_ForeachBinaryOpList_cu_a911ec4325multi_tensor_apply_kernelINS1_18TensorListMetadataILi2EEENS1_11CopyFunctorIN3c1013Float8_e4m3fnENS6_4HalfELi2ELi1ELi1EEEJNS0_4CopyIS7_S8_EEEEEvT_T0_DpT1_)
        /*2240*/ 	.word	0x00000020


	//----- nvinfo : EIATTR_FRAME_SIZE
	.align		4
.L_1491:
        /*2244*/ 	.byte	0x04, 0x11
        /*2246*/ 	.short	(.L_1493 - .L_1492)
	.align		4
.L_1492:
        /*2248*/ 	.word	index@(_ZN2at6native55_GLOBAL__N__de093ff9_22_ForeachBinaryOpList_cu_a911ec4325multi_tensor_apply_kernelINS1_18TensorListMetadataILi2EEENS1_11CopyFunctorIN3c1013Float8_e4m3fnENS6_4HalfELi2ELi1ELi1EEEJNS0_4CopyIS7_S8_EEEEEvT_T0_DpT1_)
        /*224c*/ 	.word	0x00000000


	//----- nvinfo : EIATTR_REGCOUNT
	.align		4
.L_1493:
        /*2250*/ 	.byte	0x04, 0x2f
        /*2252*/ 	.short	(.L_1495 - .L_1494)
	.align		4
.L_1494:
        /*2254*/ 	.word	index@(_ZN2at6native55_GLOBAL__N__de093ff9_22_ForeachBinaryOpList_cu_a911ec4325multi_tensor_apply_kernelINS1_18TensorListMetadataILi2EEENS1_11CopyFunctorIN3c1013Float8_e4m3fnENS6_8BFloat16ELi2ELi1ELi1EEEJNS0_4CopyIS7_S8_EEEEEvT_T0_DpT1_)
        /*2258*/ 	.word	0x00000020


	//----- nvinfo : EIATTR_FRAME_SIZE
	.align		4
.L_1495:
        /*225c*/ 	.byte	0x04, 0x11
        /*225e*/ 	.short	(.L_1497 - .L_1496)
	.align		4
.L_1496:
        /*2260*/ 	.word	index@(_ZN2at6native55_GLOBAL__N__de093ff9_22_ForeachBinaryOpList_cu_a911ec4325multi_tensor_apply_kernelINS1_18TensorListMetadataILi2EEENS1_11CopyFunctorIN3c1013Float8_e4m3fnENS6_8BFloat16ELi2ELi1ELi1EEEJNS0_4CopyIS7_S8_EEEEEvT_T0_DpT1_)
        /*2264*/ 	.word	0x00000000


	//----- nvinfo : EIATTR_REGCOUNT
	.align		4
.L_1497:
        /*2268*/ 	.byte	0x04, 0x2f
        /*226a*/ 	.short	(.L_1499 - .L_1498)
	.align		4
.L_1498:
        /*226c*/ 	.word	index@(_ZN2at6native55_GLOBAL__N__de093ff9_22_ForeachBinaryOpList_cu_a911ec4325multi_tensor_apply_kernelINS1_18TensorListMetadataILi2EEENS1_11CopyFunctorIN3c1013Float8_e4m3fnEbLi2ELi1ELi1EEEJNS0_4CopyIS7_bEEEEEvT_T0_DpT1_)
        /*2270*/ 	.word	0x00000020


	//----- nvinfo : EIATTR_FRAME_SIZE
	.align		4
.L_1499:
        /*2274*/ 	.byte	0x04, 0x11
        /*2276*/ 	.short	(.L_1501 - .L_1500)
	.align		4
.L_1500:
        /*2278*/ 	.word	index@(_ZN2at6native55_GLOBAL__N__de093ff9_22_ForeachBinaryOpList_cu_a911ec4325multi_tensor_apply_kernelINS1_18TensorListMetadataILi2EEENS1_11CopyFunctorIN3c1013Float8_e4m3fnEbLi2ELi1ELi1EEEJNS0_4CopyIS7_bEEEEEvT_T0_DpT1_)
        /*227c*/ 	.word	0x00000000


	//----- nvinfo : EIATTR_REGCOUNT
	.align		4
.L_1501:
        /*2280*/ 	.byte	0x04, 0x2f
        /*2282*/ 	.short	(.L_1503 - .L_1502)
	.align		4
.L_1502:
        /*2284*/ 	.word	index@(_ZN2at6native55_GLOBAL__N__de093ff9_22_ForeachBinaryOpList_cu_a911ec4325multi_tensor_apply_kernelINS1_18TensorListMetadataILi2EEENS1_11CopyFunctorIN3c1013Float8_e4m3fnENS6_15Float8_e4m3fnuzELi2ELi1ELi1EEEJNS0_4CopyIS7_S8_EEEEEvT_T0_DpT1_)
        /*2288*/ 	.word	0x00000020


	//----- nvinfo : EIATTR_FRAME_SIZE
	.align		4
.L_1503:
        /*228c*/ 	.byte	0x04, 0x11
        /*228e*/ 	.short	(.L_1505 - .L_1504)
	.align		4
.L_1504:
        /*2290*/ 	.word	index@(_ZN2at6native55_GLOBAL__N__de093ff9_22_ForeachBinaryOpList_cu_a911ec4325multi_tensor_apply_kernelINS1_18TensorListMetadataILi2EEENS1_11CopyFunctorIN3c1013Float8_e4m3fnENS6_15Float8_e4m3fnuzELi2ELi1ELi1EEEJNS0_4CopyIS7_S8_EEEEEvT_T0_DpT1_)
        /*2294*/ 	.word	0x00000000


	//----- nvinfo : EIATTR_REGCOUNT
	.align		4
.L_1505:
        /*2298*/ 	.byte	0x04, 0x2f
        /*229a*/ 	.short	(.L_1507 - .L_1506)
	.align		4
.L_1506:
        /*229c*/ 	.word	index@(_ZN2at6native55_GLOBAL__N__de093ff9_22_ForeachBinaryOpList_cu_a911ec4325multi_tensor_apply_kernelINS1_18TensorListMetadataILi2EEENS1_11CopyFunctorIN3c1013Float8_e4m3fnENS6_11Float8_e5m2ELi2ELi1ELi1EEEJNS0_4CopyIS7_S8_EEEEEvT_T0_DpT1_)
        /*22a0*/ 	.word	0x00000020


	//----- nvinfo : EIATTR_FRAME_SIZE
	.align		4
.L_1507:
        /*22a4*/ 	.byte	0x04, 0x11
        /*22a6*/ 	.short	(.L_1509 - .L_1508)
	.align		4
.L_1508:
        /*22a8*/ 	.word	index@(_ZN2at6native55_GLOBAL__N__de093ff9_22_ForeachBinaryOpList_cu_a911ec4325multi_tensor_apply_kernelINS1_18TensorListMetadataILi2EEENS1_11CopyFunctorIN3c1013Float8_e4m3fnENS6_11Float8_e5m2ELi2ELi1ELi1EEEJNS0_4CopyIS7_S8_EEEEEvT_T0_DpT1_)
        /*22ac*/ 	.word	0x00000000


	//----- nvinfo : EIATTR_REGCOUNT
	.align		4
.L_1509:
        /*22b0*/ 	.byte	0x04, 0x2f
        /*22b2*/ 	.short	(.L_1511 - .L_1510)
	.align		4
.L_1510:
        /*22b4*/ 	.word	index@(_ZN2at6native55_GLOBAL__N__de093ff9_22_ForeachBinaryOpList_cu_a911ec4325multi_tensor_apply_kernelINS1_18TensorListMetadataILi2EEENS1_11CopyFunctorIN3c1013Float8_e4m3fnENS6_15Float8_e5m2fnuzELi2ELi1ELi1EEEJNS0_4CopyIS7_S8_EEEEEvT_T0_DpT1_)
        /*22b8*/ 	.word	0x00000020


	//----- nvinfo : EIATTR_FRAME_SIZE
	.align		4
.L_1511:
        /*22bc*/ 	.byte	0x04, 0x11
        /*22be*/ 	.short	(.L_1513 - .L_1512)
	.align		4
.L_1512:
        /*22c0*/ 	.word	index@(_ZN2at6native55_GLOBAL__N__de093ff9_22_ForeachBinaryOpList_cu_a911ec4325multi_tensor_apply_kernelINS1_18TensorListMetadataILi2EEENS1_11CopyFunctorIN3c1013Float8_e4m3fnENS6_15Float8_e5m2fnuzELi2ELi1ELi1EEEJNS0_4CopyIS7_S8_EEEEEvT_T0_DpT1_)
        /*22c4*/ 	.word	0x00000000


	//----- nvinfo : EIATTR_REGCOUNT
	.align		4
.L_1513:
        /*22c8*/ 	.byte	0x04, 0x2f
        /*22ca*/ 	.short	(.L_1515 - .L_1514)
	.align		4
.L_1514:
        /*22cc*/ 	.word	index@(_ZN2at6native55_GLOBAL__N__de093ff9_22_ForeachBinaryOpList_cu_a911ec4325multi_tensor_apply_kernelINS1_18TensorListMetadataILi2EEENS1_14UnaryOpFunctorIN3c1015Float8_e4m3fnuzELi2ELi1ELi1EEEJNS0_4CopyIS7_S7_EEEEEvT_T0_DpT1_)
        /*22d0*/ 	.word	0x00000020


	//----- nvinfo : EIATTR_FRAME_SIZE
	.align		4
.L_1515:
        /*22d4*/ 	.byte	0x04, 0x11
        /*22d6*/ 	.short	(.L_1517 - .L_1516)
	.align		4
.L_1516:
        /*22d8*/ 	.word	index@(_ZN2at6native55_GLOBAL__N__de093ff9_22_ForeachBinaryOpList_cu_a911ec4325multi_tensor_apply_kernelINS1_18TensorListMetadataILi2EEENS1_14UnaryOpFunctorIN3c1015Float8_e4m3fnuzELi2ELi1ELi1EEEJNS0_4CopyIS7_S7_EEEEEvT_T0_DpT1_)
        /*22dc*/ 	.word	0x00000000


	//----- nvinfo : EIATTR_REGCOUNT
	.align		4
.L_1517:
        /*22e0*/ 	.byte	0x04, 0x2f
        /*22e2*/ 	.short	(.L_1519 - .L_1518)
	.align		4
.L_1518:
        /*22e4*/ 	.word	index@(_ZN2at6native55_GLOBAL__N__de093ff9_22_ForeachBinaryOpList_cu_a911ec4325multi_tensor_apply_kernelINS1_18TensorListMetadataILi2EEENS1_11CopyFunctorIN3c1015Float8_e4m3fnuzEhLi2ELi1ELi1EEEJNS0_4CopyIS7_hEEEEEvT_T0_DpT1_)
        /*22e8*/ 	.word	0x0000001e


	//----- nvinfo : EIATTR_FRAME_SIZE
	.align		4
.L_1519:
        /*22ec*/ 	.byte	0x04, 0x11
        /*22ee*/ 	.short	(.L_1521 - .L_1520)
	.align		4
.L_1520:
        /*22f0*/ 	.word	index@(_ZN2at6native55_GLOBAL__N__de093ff9_22_ForeachBinaryOpList_cu_a911ec4325multi_tensor_apply_kernelINS1_18TensorListMetadataILi2EEENS1_11CopyFunctorIN3c1015Float8_e4m3fnuzEhLi2ELi1ELi1EEEJNS0_4CopyIS7_hEEEEEvT_T0_DpT1_)
        /*22f4*/ 	.word	0x00000000


	//----- nvinfo : EIATTR_REGCOUNT
	.align		4
.L_1521:
        /*22f8*/ 	.byte	0x04, 0x2f
        /*22fa*/ 	.short	(.L_1523 - .L_1522)
	.align		4
.L_1522:
        /*22fc*/ 	.word	index@(_ZN2at6native55_GLOBAL__N__de093ff9_22_ForeachBinaryOpList_cu_a911ec4325multi_tensor_apply_kernelINS1_18TensorListMetadataILi2EEENS1_11CopyFunctorIN3c1015Float8_e4m3fnuzEaLi2ELi1ELi1EEEJNS0_4CopyIS7_aEEEEEvT_T0_DpT1_)
        /*2300*/ 	.word	0x0000001d


	//----- nvinfo : EIATTR_FRAME_SIZE
	.align		4
.L_1523:
        /*2304*/ 	.byte	0x04, 0x11
        /*2306*/ 	.short	(.L_1525 - .L_1524)
	.align		4
.L_1524:
        /*2308*/ 	.word	index@(_ZN2at6native55_GLOBAL__N__de093ff9_22_ForeachBinaryOpList_cu_a911ec4325multi_tensor_apply_kernelINS1_18TensorListMetadataILi2EEENS1_11CopyFunctorIN3c1015Float8_e4m3fnuzEaLi2ELi1ELi1EEEJNS0_4CopyIS7_aEEEEEvT_T0_DpT1_)
        /*230c*/ 	.word	0x00000000


	//----- nvinfo : EIATTR_REGCOUNT
	.align		4
.L_1525:
        /*2310*/ 	.byte	0x04, 0x2f
        /*2312*/ 	.short	(.L_1527 - .L_1526)
	.align		4
.L_1526:
        /*2314*/ 	.word	index@(_ZN2at6native55_GLOBAL__N__de093ff9_22_ForeachBinaryOpList_cu_a911ec4325multi_tensor_apply_kernelINS1_18TensorListMetadataILi2EEENS1_11CopyFunctorIN3c1015Float8_e4m3fnuzElLi2ELi1ELi1EEEJNS0_4CopyIS7_lEEEEEvT_T0_DpT1_)
        /*2318*/ 	.word	0x00000020


	//----- nvinfo : EIATTR_FRAME_SIZE
	.align		4
.L_1527:
        /*231c*/ 	.byte	0x04, 0x11
        /*231e*/ 	.short	(.L_1529 - .L_1528)
	.align		4
.L_1528:
        /*2320*/ 	.word	index@(_ZN2at6native55_GLOBAL__N__de093ff9_22_ForeachBinaryOpList_cu_a911ec4325multi_tensor_apply_kernelINS1_18TensorListMetadataILi2EEENS1_11CopyFunctorIN3c1015Float8_e4m3fnuzElLi2ELi1ELi1EEEJNS0_4CopyIS7_lEEEEEvT_T0_DpT1_)
        /*2324*/ 	.word	0x00000000


	//----- nvinfo : EIATTR_REGCOUNT
	.align		4
.L_1529:
        /*2328*/ 	.byte	0x04, 0x2f
        /*232a*/ 	.short	(.L_1531 - .L_1530)
	.align		4
.L_1530:
        /*232c*/ 	.word	index@(_ZN2at6native55_GLOBAL__N__de093ff9_22_ForeachBinaryOpList_cu_a911ec4325multi_tensor_apply_kernelINS1_18TensorListMetadataILi2EEENS1_11CopyFunctorIN3c1015Float8_e4m3fnuzEsLi2ELi1ELi1EEEJNS0_4CopyIS7_sEEEEEvT_T0_DpT1_)
        /*2330*/ 	.word	0x0000001d


	//----- nvinfo : EIATTR_FRAME_SIZE
	.align		4
.L_1531:
        /*2334*/ 	.byte	0x04, 0x11
        /*2336*/ 	.short	(.L_1533 - .L_1532)
	.align		4
.L_1532:
        /*2338*/ 	.word	index@(_ZN2at6native55_GLOBAL__N__de093ff9_22_ForeachBinaryOpList_cu_a911ec4325multi_tensor_apply_kernelINS1_18TensorListMetadataILi2EEENS1_11CopyFunctorIN3c1015Float8_e4m3fnuzEsLi2ELi1ELi1EEEJNS0_4CopyIS7_sEEEEEvT_T0_DpT1_)
        /*233c*/ 	.word	0x00000000


	//----- nvinfo : EIATTR_REGCOUNT
	.align		4
.L_1533:
        /*2340*/ 	.byte	0x04, 0x2f
        /*2342*/ 	.short	(.L_1535 - .L_1534)
	.align		4
.L_1534:
        /*2344*/ 	.word	index@(_ZN2at6native55_GLOBAL__N__de093ff9_22_ForeachBinaryOpList_cu_a911ec4325multi_tensor_apply_kernelINS1_18TensorListMetadataILi2EEENS1_11CopyFunctorIN3c1015Float8_e4m3fnuzEiLi2ELi1ELi1EEEJNS0_4CopyIS7_iEEEEEvT_T0_DpT1_)
        /*2348*/ 	.word	0x0000001e


	//----- nvinfo : EIATTR_FRAME_SIZE
	.align		4
.L_1535:
        /*234c*/ 	.byte	0x04, 0x11
        /*234e*/ 	.short	(.L_1537 - .L_1536)
	.align		4
.L_1536:
        /*2350*/ 	.word	index@(_ZN2at6native55_GLOBAL__N__de093ff9_22_ForeachBinaryOpList_cu_a911ec4325multi_tensor_apply_kernelINS1_18TensorListMetadataILi2EEENS1_11CopyFunctorIN3c1015Float8_e4m3fnuzEiLi2ELi1ELi1EEEJNS0_4CopyIS7_iEEEEEvT_T0_DpT1_)
        /*2354*/ 	.word	0x00000000


	//----- nvinfo : EIATTR_REGCOUNT
	.align		4
.L_1537:
        /*2358*/ 	.byte	0x04, 0x2f
        /*235a*/ 	.short	(.L_1539 - .L_1538)
	.align		4
.L_1538:
        /*235c*/ 	.word	index@(_ZN2at6native55_GLOBAL__N__de093ff9_22_ForeachBinaryOpList_cu_a911ec4325multi_tensor_apply_kernelINS1_18TensorListMetadataILi2EEENS1_11CopyFunctorIN3c1015Float8_e4m3fnuzEdLi2ELi1ELi1EEEJNS0_4CopyIS7_dEEEEEvT_T0_DpT1_)
        /*2360*/ 	.word	0x00000020


	//----- nvinfo : EIATTR_FRAME_SIZE
	.align		4
.L_1539:
        /*2364*/ 	.byte	0x04, 0x11
        /*2366*/ 	.short	(.L_1541 - .L_1540)
	.align		4
.L_1540:
        /*2368*/ 	.word	index@(_ZN2at6native55_GLOBAL__N__de093ff9_22_ForeachBinaryOpList_cu_a911ec4325multi_tensor_apply_kernelINS1_18TensorListMetadataILi2EEENS1_11CopyFunctorIN3c1015Float8_e4m3fnuzEdLi2ELi1ELi1EEEJNS0_4CopyIS7_dEEEEEvT_T0_DpT1_)
        /*236c*/ 	.word	0x00000000


	//----- nvinfo : EIATTR_REGCOUNT
	.align		4
.L_1541:
        /*2370*/ 	.byte	0x04, 0x2f
        /*2372*/ 	.short	(.L_1543 - .L_1542)
	.align		4
.L_1542:
        /*2374*/ 	.word	index@(_ZN2at6native55_GLOBAL__N__de093ff9_22_ForeachBinaryOpList_cu_a911ec4325multi_tensor_apply_kernelINS1_18TensorListMetadataILi2EEENS1_11CopyFunctorIN3c1015Float8_e4m3fnuzEfLi2ELi1ELi1EEEJNS0_4CopyIS7_fEEEEEvT_T0_DpT1_)
        /*2378*/ 	.word	0x0000001d


	//----- nvinfo : EIATTR_FRAME_SIZE
	.align		4
.L_1543:
        /*237c*/ 	.byte	0x04, 0x11
        /*237e*/ 	.short	(.L_1545 - .L_1544)
	.align		4
.L_1544:
        /*2380*/ 	.word	index@(_ZN2at6native55_GLOBAL__N__de093ff9_22_ForeachBinaryOpList_cu_a911ec4325multi_tensor_apply_kernelINS1_18TensorListMetadataILi2EEENS1_11CopyFunctorIN3c1015Float8_e4m3fnuzEfLi2ELi1ELi1EEEJNS0_4CopyIS7_fEEEEEvT_T0_DpT1_)
        /*2384*/ 	.word	0x00000000


	//----- nvinfo : EIATTR_REGCOUNT
	.align		4
.L_1545:
        /*2388*/ 	.byte	0x04, 0x2f
        /*238a*/ 	.short	(.L_1547 - .L_1546)
	.align		4
.L_1546:
        /*238c*/ 	.word	index@(_ZN2at6native55_GLOBAL__N__de093ff9_22_ForeachBinaryOpList_cu_a911ec4325multi_tensor_apply_kernelINS1_18TensorListMetadataILi2EEENS1_11CopyFunctorIN3c1015Float8_e4m3fnuzENS6_7complexIdEELi2ELi1ELi1EEEJNS0_4CopyIS7_S9_EEEEEvT_T0_DpT1_)
        /*2390*/ 	.word	0x00000020


	//----- nvinfo : EIATTR_FRAME_SIZE
	.align		4
.L_1547:
        /*2394*/ 	.byte	0x04, 0x11
        /*2396*/ 	.short	(.L_1549 - .L_1548)
	.align		4
.L_1548:
        /*2398*/ 	.word	index@(_ZN2at6native55_GLOBAL__N__de093ff9_22_ForeachBinaryOpList_cu_a911ec4325multi_tensor_apply_kernelINS1_18TensorListMetadataILi2EEENS1_11CopyFunctorIN3c1015Float8_e4m3fnuzENS6_7complexIdEELi2ELi1ELi1EEEJNS0_4CopyIS7_S9_EEEEEvT_T0_DpT1_)
        /*239c*/ 	.word	0x00000000


	//----- nvinfo : EIATTR_REGCOUNT
	.align		4
.L_1549:
        /*23a0*/ 	.byte	0x04, 0x2f
        /*23a2*/ 	.short	(.L_1551 - .L_1550)
	.align		4
.L_1550:
        /*23a4*/ 	.word	index@(_ZN2at6native55_GLOBAL__N__de093ff9_22_ForeachBinaryOpList_cu_a911ec4325multi_tensor_apply_kernelINS1_18TensorListMetadataILi2EEENS1_11CopyFunctorIN3c1015Float8_e4m3fnuzENS6_7complexIfEELi2ELi1ELi1EEEJNS0_4CopyIS7_S9_EEEEEvT_T0_DpT1_)
        /*23a8*/ 	.word	0x0000001d


	//----- nvinfo : EIATTR_FRAME_SIZE
	.align		4
.L_1551:
        /*23ac*/ 	.byte	0x04, 0x11
        /*23ae*/ 	.short	(.L_1553 - .L_1552)
	.align		4
.L_1552:
        /*23b0*/ 	.word	index@(_ZN2at6native55_GLOBAL__N__de093ff9_22_ForeachBinaryOpList_cu_a911ec4325multi_tensor_apply_kernelINS1_18TensorListMetadataILi2EEENS1_11CopyFunctorIN3c1015Float8_e4m3fnuzENS6_7complexIfEELi2ELi1ELi1EEEJNS0_4CopyIS7_S9_EEEEEvT_T0_DpT1_)
        /*23b4*/ 	.word	0x00000000


	//----- nvinfo : EIATTR_REGCOUNT
	.align		4
.L_1553:
        /*23b8*/ 	.byte	0x04, 0x2f
        /*23ba*/ 	.short	(.L_1555 - .L_1554)
	.align		4
.L_1554:
        /*23bc*/ 	.word	index@(_ZN2at6native55_GLOBAL__N__de093ff9_22_ForeachBinaryOpList_cu_a911ec4325multi_tensor_apply_kernelINS1_18TensorListMetadataILi2EEENS1_11CopyFunctorIN3c1015Float8_e4m3fnuzENS6_4HalfELi2ELi1ELi1EEEJNS0_4CopyIS7_S8_EEEEEvT_T0_DpT1_)
        /*23c0*/ 	.word	0x0000001e


	//----- nvinfo : EIATTR_FRAME_SIZE
	.align		4
.L_1555:
        /*23c4*/ 	.byte	0x04, 0x11
        /*23c6*/ 	.short	(.L_1557 - .L_1556)
	.align		4
.L_1556:
        /*23c8*/ 	.word	index@(_ZN2at6native55_GLOBAL__N__de093ff9_22_ForeachBinaryOpList_cu_a911ec4325multi_tensor_apply_kernelINS1_18TensorListMetadataILi2EEENS1_11CopyFunctorIN3c1015Float8_e4m3fnuzENS6_4HalfELi2ELi1ELi1EEEJNS0_4CopyIS7_S8_EEEEEvT_T0_DpT1_)
        /*23cc*/ 	.word	0x00000000


	//----- nvinfo : EIATTR_REGCOUNT
	.align		4
.L_1557:
        /*23d0*/ 	.byte	0x04, 0x2f
        /*23d2*/ 	.short	(.L_1559 - .L_1558)
	.align		4
.L_1558:
        /*23d4*/ 	.word	index@(_ZN2at6native55_GLOBAL__N__de093ff9_22_ForeachBinaryOpList_cu_a911ec4325multi_tensor_apply_kernelINS1_18TensorListMetadataILi2EEENS1_11CopyFunctorIN3c1015Float8_e4m3fnuzENS6_8BFloat16ELi2ELi1ELi1EEEJNS0_4CopyIS7_S8_EEEEEvT_T0_DpT1_)
        /*23d8*/ 	.word	0x0000001e


	//----- nvinfo : EIATTR_FRAME_SIZE
	.align		4
.L_1559:
        /*23dc*/ 	.byte	0x04, 0x11
        /*23de*/ 	.short	(.L_1561 - .L_1560)
	.align		4
.L_1560:
        /*23e0*/ 	.word	index@(_ZN2at6native55_GLOBAL__N__de093ff9_22_ForeachBinaryOpList_cu_a911ec4325multi_tensor_apply_kernelINS1_18TensorListMetadataILi2EEENS1_11CopyFunctorIN3c1015Float8_e4m3fnuzENS6_8BFloat16ELi2ELi1ELi1EEEJNS0_4CopyIS7_S8_EEEEEvT_T0_DpT1_)
        /*23e4*/ 	.word	0x00000000


	//----- nvinfo : EIATTR_REGCOUNT
	.align		4
.L_1561:
        /*23e8*/ 	.byte	0x04, 0x2f
        /*23ea*/ 	.short	(.L_1563 - .L_1562)
	.align		4
.L_1562:
        /*23ec*/ 	.word	index@(_ZN2at6native55_GLOBAL__N__de093ff9_22_ForeachBinaryOpList_cu_a911ec4325multi_tensor_apply_kernelINS1_18TensorListMetadataILi2EEENS1_11CopyFunctorIN3c1015Float8_e4m3fnuzEbLi2ELi1ELi1EEEJNS0_4CopyIS7_bEEEEEvT_T0_DpT1_)
        /*23f0*/ 	.word	0x0000001d


	//----- nvinfo : EIATTR_FRAME_SIZE
	.align		4
.L_1563:
        /*23f4*/ 	.byte	0x04, 0x11
        /*23f6*/ 	.short	(.L_1565 - .L_1564)
	.align		4
.L_1564:
        /*23f8*/ 	.word	index@(_ZN2at6native55_GLOBAL__N__de093ff9_22_ForeachBinaryOpList_cu_a911ec4325multi_tensor_apply_kernelINS1_18TensorListMetadataILi2EEENS1_11CopyFunctorIN3c1015Float8_e4m3fnuzEbLi2ELi1ELi1EEEJNS0_4CopyIS7_bEEEEEvT_T0_DpT1_)
        /*23fc*/ 	.word	0x00000000


	//----- nvinfo : EIATTR_REGCOUNT
	.align		4
.L_1565:
        /*2400*/ 	.byte	0x04, 0x2f
        /*2402*/ 	.short	(.L_1567 - .L_1566)
	.align		4
.L_1566:
        /*2404*/ 	.word	index@(_ZN2at6native55_GLOBAL__N__de093ff9_22_ForeachBinaryOpList_cu_a911ec4325multi_tensor_apply_kernelINS1_18TensorListMetadataILi2EEENS1_11CopyFunctorIN3c1015Float8_e4m3fnuzENS6_13Float8_e4m3fnELi2ELi1ELi1EEEJNS0_4CopyIS7_S8_EEEEEvT_T0_DpT1_)
        /*2408*/ 	.word	0x0000001f


	//----- nvinfo : EIATTR_FRAME_SIZE
	.align		4
.L_1567:
        /*240c*/ 	.byte	0x04, 0x11
        /*240e*/ 	.short	(.L_1569 - .L_1568)
	.align		4
.L_1568:
        /*2410*/ 	.word	index@(_ZN2at6native55_GLOBAL__N__de093ff9_22_ForeachBinaryOpList_cu_a911ec4325multi_tensor_apply_kernelINS1_18TensorListMetadataILi2EEENS1_11CopyFunctorIN3c1015Float8_e4m3fnuzENS6_13Float8_e4m3fnELi2ELi1ELi1EEEJNS0_4CopyIS7_S8_EEEEEvT_T0_DpT1_)
        /*2414*/ 	.word	0x00000000


	//----- nvinfo : EIATTR_REGCOUNT
	.align		4
.L_1569:
        /*2418*/ 	.byte	0x04, 0x2f
        /*241a*/ 	.short	(.L_1571 - .L_1570)
	.align		4
.L_1570:
        /*241c*/ 	.word	index@(_ZN2at6native55_GLOBAL__N__de093ff9_22_ForeachBinaryOpList_cu_a911ec4325multi_tensor_apply_kernelINS1_18TensorListMetadataILi2EEENS1_11CopyFunctorIN3c1015Float8_e4m3fnuzENS6_11Float8_e5m2ELi2ELi1ELi1EEEJNS0_4CopyIS7_S8_EEEEEvT_T0_DpT1_)
        /*2420*/ 	.word	0x0000001c


	//----- nvinfo : EIATTR_FRAME_SIZE
	.align		4
.L_1571:
        /*2424*/ 	.byte	0x04, 0x11
        /*2426*/ 	.short	(.L_1573 - .L_1572)
	.align		4
.L_1572:
        /*2428*/ 	.word	index@(_ZN2at6native55_GLOBAL__N__de093ff9_22_ForeachBinaryOpList_cu_a911ec4325multi_tensor_apply_kernelINS1_18TensorListMetadataILi2EEENS1_11CopyFunctorIN3c1015Float8_e4m3fnuzENS6_11Float8_e5m2ELi2ELi1ELi1EEEJNS0_4CopyIS7_S8_EEEEEvT_T0_DpT1_)
        /*242c*/ 	.word	0x00000000


	//----- nvinfo : EIATTR_REGCOUNT
	.align		4
.L_1573:
        /*2430*/ 	.byte	0x04, 0x2f
        /*2432*/ 	.short	(.L_1575 - .L_1574)
	.align		4
.L_1574:
        /*2434*/ 	.word	index@(_ZN2at6native55_GLOBAL__N__de093ff9_22_ForeachBinaryOpList_cu_a911ec4325multi_tensor_apply_kernelINS1_18TensorListMetadataILi2EEENS1_11CopyFunctorIN3c1015Float8_e4m3fnuzENS6_15Float8_e5m2fnuzELi2ELi1ELi1EEEJNS0_4CopyIS7_S8_EEEEEvT_T0_DpT1_)
        /*2438*/ 	.word	0x0000001e


	//----- nvinfo : EIATTR_FRAME_SIZE
	.align		4
.L_1575:
        /*243c*/ 	.byte	0x04, 0x11
        /*243e*/ 	.short	(.L_1577 - .L_1576)
	.align		4
.L_1576:
        /*2440*/ 	.word	index@(_ZN2at6native55_GLOBAL__N__de093ff9_22_ForeachBinaryOpList_cu_a911ec4325multi_tensor_apply_kernelINS1_18TensorListMetadataILi2EEENS1_11CopyFunctorIN3c1015Float8_e4m3fnuzENS6_15Float8_e5m2fnuzELi2ELi1ELi1EEEJNS0_4CopyIS7_S8_EEEEEvT_T0_DpT1_)
        /*2444*/ 	.word	0x00000000


	//----- nvinfo : EIATTR_REGCOUNT
	.align		4
.L_1577:
        /*2448*/ 	.byte	0x04, 0x2f
        /*244a*/ 	.short	(.L_1579 - .L_1578)
	.align		4
.L_1578:
        /*244c*/ 	.word	index@(_ZN2at6native55_GLOBAL__N__de093ff9_22_ForeachBinaryOpList_cu_a911ec4325multi_tensor_apply_kernelINS1_18TensorListMetadataILi2EEENS1_14UnaryOpFunctorIN3c1011Float8_e5m2ELi2ELi1ELi1EEEJNS0_4CopyIS7_S7_EEEEEvT_T0_DpT1_)
        /*2450*/ 	.word	0x00000020


	//----- nvinfo : EIATTR_FRAME_SIZE
	.align		4
.L_1579:
        /*2454*/ 	.byte	0x04, 0x11
        /*2456*/ 	.short	(.L_1581 - .L_1580)
	.align		4
.L_1580:
        /*2458*/ 	.word	index@(_ZN2at6native55_GLOBAL__N__de093ff9_22_ForeachBinaryOpList_cu_a911ec4325multi_tensor_apply_kernelINS1_18TensorListMetadataILi2EEENS1_14UnaryOpFunctorIN3c1011Float8_e5m2ELi2ELi1ELi1EEEJNS0_4CopyIS7_S7_EEEEEvT_T0_DpT1_)
        /*245c*/ 	.word	0x00000000


	//----- nvinfo : EIATTR_REGCOUNT
	.align		4
.L_1581:
        /*2460*/ 	.byte	0x04, 0x2f
        /*2462*/ 	.short	(.L_1583 - .L_1582)
	.align		4
.L_1582:
        /*2464*/ 	.word	index@(_ZN2at6native55_GLOBAL__N__de093ff9_22_ForeachBinaryOpList_cu_a911ec4325multi_tensor_apply_kernelINS1_18TensorListMetadataILi2EEENS1_11CopyFunctorIN3c1011Float8_e5m2EhLi2ELi1ELi1EEEJNS0_4CopyIS7_hEEEEEvT_T0_DpT1_)
        /*2468*/ 	.word	0x00000020


	//----- nvinfo : EIATTR_FRAME_SIZE
	.align		4
.L_1583:
        /*246c*/ 	.byte	0x04, 0x11
        /*246e*/ 	.short	(.L_1585 - .L_1584)
	.align		4
.L_1584:
        /*2470*/ 	.word	index@(_ZN2at6native55_GLOBAL__N__de093ff9_22_ForeachBinaryOpList_cu_a911ec4325multi_tensor_apply_kernelINS1_18TensorListMetadataILi2EEENS1_11CopyFunctorIN3c1011Float8_e5m2EhLi2ELi1ELi1EEEJNS0_4CopyIS7_hEEEEEvT_T0_DpT1_)
        /*2474*/ 	.word	0x00000000


	//----- nvinfo : EIATTR_REGCOUNT
	.align		4
.L_1585:
        /*2478*/ 	.byte	0x04, 0x2f
        /*247a*/ 	.short	(.L_1587 - .L_1586)
	.align		4
.L_1586:
        /*247c*/ 	.word	index@(_ZN2at6native55_GLOBAL__N__de093ff9_22_ForeachBinaryOpList_cu_a911ec4325multi_tensor_apply_kernelINS1_18TensorListMetadataILi2EEENS1_11CopyFunctorIN3c1011Float8_e5m2EaLi2ELi1ELi1EEEJNS0_4CopyIS7_aEEEEEvT_T0_DpT1_)
        /*2480*/ 	.word	0x0000001e


	//----- nvinfo : EIATTR_FRAME_SIZE
	.align		4
.L_1587:
        /*2484*/ 	.byte	0x04, 0x11
        /*2486*/ 	.short	(.L_1589 - .L_1588)
	.align		4
.L_1588:
        /*2488*/ 	.word	index@(_ZN2at6native55_GLOBAL__N__de093ff9_22_ForeachBinaryOpList_cu_a911ec4325multi_tensor_apply_kernelINS1_18TensorListMetadataILi2EEENS1_11CopyFunctorIN3c1011Float8_e5m2EaLi2ELi1ELi1EEEJNS0_4CopyIS7_aEEEEEvT_T0_DpT1_)
        /*248c*/ 	.word	0x00000000


	//----- nvinfo : EIATTR_REGCOUNT
	.align		4
.L_1589:
        /*2490*/ 	.byte	0x04, 0x2f
        /*2492*/ 	.short	(.L_1591 - .L_1590)
	.align		4
.L_1590:
        /*2494*/ 	.word	index@(_ZN2at6native55_GLOBAL__N__de093ff9_22_ForeachBinaryOpList_cu_a911ec4325multi_tensor_apply_kernelINS1_18TensorListMetadataILi2EEENS1_11CopyFunctorIN3c1011Float8_e5m2ElLi2ELi1ELi1EEEJNS0_4CopyIS7_lEEEEEvT_T0_DpT1_)
        /*2498*/ 	.word	0x00000020


	//----- nvinfo : EIATTR_FRAME_SIZE
	.align		4
.L_1591:
        /*249c*/ 	.byte	0x04, 0x11
        /*249e*/ 	.short	(.L_1593 - .L_1592)
	.align		4
.L_1592:
        /*24a0*/ 	.word	index@(_ZN2at6native55_GLOBAL__N__de093ff9_22_ForeachBinaryOpList_cu_a911ec4325multi_tensor_apply_kernelINS1_18TensorListMetadataILi2EEENS1_11CopyFunctorIN3c1011Float8_e5m2ElLi2ELi1ELi1EEEJNS0_4CopyIS7_lEEEEEvT_T0_DpT1_)
        /*24a4*/ 	.word	0x00000000


	//----- nvinfo : EIATTR_REGCOUNT
	.align		4
.L_1593:
        /*24a8*/ 	.byte	0x04, 0x2f
        /*24aa*/ 	.short	(.L_1595 - .L_1594)
	.align		4
.L_1594:
        /*24ac*/ 	.word	index@(_ZN2at6native55_GLOBAL__N__de093ff9_22_ForeachBinaryOpList_cu_a911ec4325multi_tensor_apply_kernelINS1_18TensorListMetadataILi2EEENS1_11CopyFunctorIN3c1011Float8_e5m2EsLi2ELi1ELi1EEEJNS0_4CopyIS7_sEEEEEvT_T0_DpT1_)
        /*24b0*/ 	.word	0x0000001e


	//----- nvinfo : EIATTR_FRAME_SIZE
	.align		4
.L_1595:
        /*24b4*/ 	.byte	0x04, 0x11
        /*24b6*/ 	.short	(.L_1597 - .L_1596)
	.align		4
.L_1596:
        /*24b8*/ 	.word	index@(_ZN2at6native55_GLOBAL__N__de093ff9_22_ForeachBinaryOpList_cu_a911ec4325multi_tensor_apply_kernelINS1_18TensorListMetadataILi2EEENS1_11CopyFunctorIN3c1011Float8_e5m2EsLi2ELi1ELi1EEEJNS0_4CopyIS7_sEEEEEvT_T0_DpT1_)
        /*24bc*/ 	.word	0x00000000


	//----- nvinfo : EIATTR_REGCOUNT
	.align		4
.L_1597:
        /*24c0*/ 	.byte	0x04, 0x2f
        /*24c2*/ 	.short	(.L_1599 - .L_1598)
	.align		4
.L_1598:
        /*24c4*/ 	.word	index@(_ZN2at6native55_GLOBAL__N__de093ff9_22_ForeachBinaryOpList_cu_a911ec4325multi_tensor_apply_kernelINS1_18TensorListMetadataILi2EEENS1_11CopyFunctorIN3c1011Float8_e5m2EiLi2ELi1ELi1EEEJNS0_4CopyIS7_iEEEEEvT_T0_DpT1_)
        /*24c8*/ 	.word	0x00000020


	//----- nvinfo : EIATTR_FRAME_SIZE
	.align		4
.L_1599:
        /*24cc*/ 	.byte	0x04, 0x11
        /*24ce*/ 	.short	(.L_1601 - .L_1600)
	.align		4
.L_1600:
        /*24d0*/ 	.word	index@(_ZN2at6native55_GLOBAL__N__de093ff9_22_ForeachBinaryOpList_cu_a911ec4325multi_tensor_apply_kernelINS1_18TensorListMetadataILi2EEENS1_11CopyFunctorIN3c1011Float8_e5m2EiLi2ELi1ELi1EEEJNS0_4CopyIS7_iEEEEEvT_T0_DpT1_)
        /*24d4*/ 	.word	0x00000000


	//----- nvinfo : EIATTR_REGCOUNT
	.align		4
.L_1601:
        /*24d8*/ 	.byte	0x04, 0x2f
        /*24da*/ 	.short	(.L_1603 - .L_1602)
	.align		4
.L_1602:
        /*24dc*/ 	.word	index@(_ZN2at6native55_GLOBAL__N__de093ff9_22_ForeachBinaryOpList_cu_a911ec4325multi_tensor_apply_kernelINS1_18TensorListMetadataILi2EEENS1_11CopyFunctorIN3c1011Float8_e5m2EdLi2ELi1ELi1EEEJNS0_4CopyIS7_dEEEEEvT_T0_DpT1_)
        /*24e0*/ 	.word	0x00000020


	//----- nvinfo : EIATTR_FRAME_SIZE
	.align		4
.L_1603:
        /*24e4*/ 	.byte	0x04, 0x11
        /*24e6*/ 	.short	(.L_1605 - .L_1604)
	.align		4
.L_1604:
        /*24e8*/ 	.word	index@(_ZN2at6native55_GLOBAL__N__de093ff9_22_ForeachBinaryOpList_cu_a911ec4325multi_tensor_apply_kernelINS1_18TensorListMetadataILi2EEENS1_11CopyFunctorIN3c1011Float8_e5m2EdLi2ELi1ELi1EEEJNS0_4CopyIS7_dEEEEEvT_T0_DpT1_)
        /*24ec*/ 	.word	0x00000000


	//----- nvinfo : EIATTR_REGCOUNT
	.align		4
.L_1605:
        /*24f0*/ 	.byte	0x04, 0x2f
        /*24f2*/ 	.short	(.L_1607 - .L_1606)
	.align		4
.L_1606:
        /*24f4*/ 	.word	index@(_ZN2at6native55_GLOBAL__N__de093ff9_22_ForeachBinaryOpList_cu_a911ec4325multi_tensor_apply_kernelINS1_18TensorListMetadataILi2EEENS1_11CopyFunctorIN3c1011Float8_e5m2EfLi2ELi1ELi1EEEJNS0_4CopyIS7_fEEEEEvT_T0_DpT1_)
        /*24f8*/ 	.word	0x00000020


	//----- nvinfo : EIATTR_FRAME_SIZE
	.align		4
.L_1607:
        /*24fc*/ 	.byte	0x04, 0x11
        /*24fe*/ 	.short	(.L_1609 - .L_1608)
	.align		4
.L_1608:
        /*2500*/ 	.word	index@(_ZN2at6native55_GLOBAL__N__de093ff9_22_ForeachBinaryOpList_cu_a911ec4325multi_tensor_apply_kernelINS1_18TensorListMetadataILi2EEENS1_11CopyFunctorIN3c1011Float8_e5m2EfLi2ELi1ELi1EEEJNS0_4CopyIS7_fEEEEEvT_T0_DpT1_)
        /*2504*/ 	.word	0x00000000


	//----- nvinfo : EIATTR_REGCOUNT
	.align		4
.L_1609:
        /*2508*/ 	.byte	0x04, 0x2f
        /*250a*/ 	.short	(.L_1611 - .L_1610)
	.align		4
.L_1610:
        /*250c*/ 	.word	index@(_ZN2at6native55_GLOBAL__N__de093ff9_22_ForeachBinaryOpList_cu_a911ec4325multi_tensor_apply_kernelINS1_18TensorListMetadataILi2EEENS1_11CopyFunctorIN3c1011Float8_e5m2ENS6_7complexIdEELi2ELi1ELi1EEEJNS0_4CopyIS7_S9_EEEEEvT_T0_DpT1_)
        /*2510*/ 	.word	0x00000020


	//----- nvinfo : EIATTR_FRAME_SIZE
	.align		4
.L_1611:
        /*2514*/ 	.byte	0x04, 0x11
        /*2516*/ 	.short	(.L_1613 - .L_1612)
	.align		4
.L_1612:
        /*2518*/ 	.word	index@(_ZN2at6native55_GLOBAL__N__de093ff9_22_ForeachBinaryOpList_cu_a911ec4325multi_tensor_apply_kernelINS1_18TensorListMetadataILi2EEENS1_11CopyFunctorIN3c1011Float8_e5m2ENS6_7complexIdEELi2ELi1ELi1EEEJNS0_4CopyIS7_S9_EEEEEvT_T0_DpT1_)
        /*251c*/ 	.word	0x00000000


	//----- nvinfo : EIATTR_REGCOUNT
	.align		4
.L_1613:
        /*2520*/ 	.byte	0x04, 0x2f
        /*2522*/ 	.short	(.L_1615 - .L_1614)
	.align		4
.L_1614:
        /*2524*/ 	.word	index@(_ZN2at6native55_GLOBAL__N__de093ff9_22_ForeachBinaryOpList_cu_a911ec4325multi_tensor_apply_kernelINS1_18TensorListMetadataILi2EEENS1_11CopyFunctorIN3c1011Float8_e5m2ENS6_7complexIfEELi2ELi1ELi1EEEJNS0_4CopyIS7_S9_EEEEEvT_T0_DpT1_)
        /*2528*/ 	.word	0x0000001e


	//----- nvinfo : EIATTR_FRAME_SIZE
	.align		4
.L_1615:
        /*252c*/ 	.byte	0x04, 0x11
        /*252e*/ 	.short	(.L_1617 - .L_1616)
	.align		4
.L_1616:
        /*2530*/ 	.word	index@(_ZN2at6native55_GLOBAL__N__de093ff9_22_ForeachBinaryOpList_cu_a911ec4325multi_tensor_apply_kernelINS1_18TensorListMetadataILi2EEENS1_11CopyFunctorIN3c1011Float8_e5m2ENS6_7complexIfEELi2ELi1ELi1EEEJNS0_4CopyIS7_S9_EEEEEvT_T0_DpT1_)
        /*2534*/ 	.word	0x00000000


	//----- nvinfo : EIATTR_REGCOUNT
	.align		4
.L_1617:
        /*2538*/ 	.byte	0x04, 0x2f
        /*253a*/ 	.short	(.L_1619 - .L_1618)
	.align		4
.L_1618:
        /*253c*/ 	.word	index@(_ZN2at6native55_GLOBAL__N__de093ff9_22_ForeachBinaryOpList_cu_a911ec4325multi_tensor_apply_kernelINS1_18TensorListMetadataILi2EEENS1_11CopyFunctorIN3c1011Float8_e5m2ENS6_4HalfELi2ELi1ELi1EEEJNS0_4CopyIS7_S8_EEEEEvT_T0_DpT1_)
        /*2540*/ 	.word	0x00000020


	//----- nvinfo : EIATTR_FRAME_SIZE
	.align		4
.L_1619:
        /*2544*/ 	.byte	0x04, 0x11
        /*2546*/ 	.short	(.L_1621 - .L_1620)
	.align		4
.L_1620:
        /*2548*/ 	.word	index@(_ZN2at6native55_GLOBAL__N__de093ff9_22_ForeachBinaryOpList_cu_a911ec4325multi_tensor_apply_kernelINS1_18TensorListMetadataILi2EEENS1_11CopyFunctorIN3c1011Float8_e5m2ENS6_4HalfELi2ELi1ELi1EEEJNS0_4CopyIS7_S8_EEEEEvT_T0_DpT1_)
        /*254c*/ 	.word	0x00000000


	//----- nvinfo : EIATTR_REGCOUNT
	.align		4
.L_1621:
        /*2550*/ 	.byte	0x04, 0x2f
        /*2552*/ 	.short	(.L_1623 - .L_1622)
	.align		4
.L_1622:
        /*2554*/ 	.word	index@(_ZN2at6native55_GLOBAL__N__de093ff9_22_ForeachBinaryOpList_cu_a911ec4325multi_tensor_apply_kernelINS1_18TensorListMetadataILi2EEENS1_11CopyFunctorIN3c1011Float8_e5m2ENS6_8BFloat16ELi2ELi1ELi1EEEJNS0_4CopyIS7_S8_EEEEEvT_T0_DpT1_)
        /*2558*/ 	.word	0x00000020


	//----- nvinfo : EIATTR_FRAME_SIZE
	.align		4
.L_1623:
        /*255c*/ 	.byte	0x04, 0x11
        /*255e*/ 	.short	(.L_1625 - .L_1624)
	.align		4
.L_1624:
        /*2560*/ 	.word	index@(_ZN2at6native55_GLOBAL__N__de093ff9_22_ForeachBinaryOpList_cu_a911ec4325multi_tensor_apply_kernelINS1_18TensorListMetadataILi2EEENS1_11CopyFunctorIN3c1011Float8_e5m2ENS6_8BFloat16ELi2ELi1ELi1EEEJNS0_4CopyIS7_S8_EEEEEvT_T0_DpT1_)
        /*2564*/ 	.word	0x00000000


	//----- nvinfo : EIATTR_REGCOUNT
	.align		4
.L_1625:
        /*2568*/ 	.byte	0x04, 0x2f
        /*256a*/ 	.short	(.L_1627 - .L_1626)
	.align		4
.L_1626:
        /*256c*/ 	.word	index@(_ZN2at6native55_GLOBAL__N__de093ff9_22_ForeachBinaryOpList_cu_a911ec4325multi_tensor_apply_kernelINS1_18TensorListMetadataILi2EEENS1_11CopyFunctorIN3c1011Float8_e5m2EbLi2ELi1ELi1EEEJNS0_4CopyIS7_bEEEEEvT_T0_DpT1_)
        /*2570*/ 	.word	0x0000001e


	//----- nvinfo : EIATTR_FRAME_SIZE
	.align		4
.L_1627:
        /*2574*/ 	.byte	0x04, 0x11
        /*2576*/ 	.short	(.L_1629 - .L_1628)
	.align		4
.L_1628:
        /*2578*/ 	.word	index@(_ZN2at6native55_GLOBAL__N__de093ff9_22_ForeachBinaryOpList_cu_a911ec4325multi_tensor_apply_kernelINS1_18TensorListMetadataILi2EEENS1_11CopyFunctorIN3c1011Float8_e5m2EbLi2ELi1ELi1EEEJNS0_4CopyIS7_bEEEEEvT_T0_DpT1_)
        /*257c*/ 	.word	0x00000000


	//----- nvinfo : EIATTR_REGCOUNT
	.align		4
.L_1629:
        /*2580*/ 	.byte	0x04, 0x2f
        /*2582*/ 	.short	(.L_1631 - .L_1630)
	.align		4
.L_1630:
        /*2584*/ 	.word	index@(_ZN2at6native55_GLOBAL__N__de093ff9_22_ForeachBinaryOpList_cu_a911ec4325multi_tensor_apply_kernelINS1_18TensorListMetadataILi2EEENS1_11CopyFunctorIN3c1011Float8_e5m2ENS6_13Float8_e4m3fnELi2ELi1ELi1EEEJNS0_4CopyIS7_S8_EEEEEvT_T0_DpT1_)
        /*2588*/ 	.word	0x0000001e


	//----- nvinfo : EIATTR_FRAME_SIZE
	.align		4
.L_1631:
        /*258c*/ 	.byte	0x04, 0x11
        /*258e*/ 	.short	(.L_1633 - .L_1632)
	.align		4
.L_1632:
        /*2590*/ 	.word	index@(_ZN2at6native55_GLOBAL__N__de093ff9_22_ForeachBinaryOpList_cu_a911ec4325multi_tensor_apply_kernelINS1_18TensorListMetadataILi2EEENS1_11CopyFunctorIN3c1011Float8_e5m2ENS6_13Float8_e4m3fnELi2ELi1ELi1EEEJNS0_4CopyIS7_S8_EEEEEvT_T0_DpT1_)
        /*2594*/ 	.word	0x00000000


	//----- nvinfo : EIATTR_REGCOUNT
	.align		4
.L_1633:
        /*2598*/ 	.byte	0x04, 0x2f
        /*259a*/ 	.short	(.L_1635 - .L_1634)
	.align		4
.L_1634:
        /*259c*/ 	.word	index@(_ZN2at6native55_GLOBAL__N__de093ff9_22_ForeachBinaryOpList_cu_a911ec4325multi_tensor_apply_kernelINS1_18TensorListMetadataILi2EEENS1_11CopyFunctorIN3c1011Float8_e5m2ENS6_15Float8_e4m3fnuzELi2ELi1ELi1EEEJNS0_4CopyIS7_S8_EEEEEvT_T0_DpT1_)
        /*25a0*/ 	.word	0x00000020


	//----- nvinfo : EIATTR_FRAME_SIZE
	.align		4
.L_1635:
        /*25a4*/ 	.byte	0x04, 0x11
        /*25a6*/ 	.short	(.L_1637 - .L_1636)
	.align		4
.L_1636:
        /*25a8*/ 	.word	index@(_ZN2at6native55_GLOBAL__N__de093ff9_22_ForeachBinaryOpList_cu_a911ec4325multi_tensor_apply_kernelINS1_18TensorListMetadataILi2EEENS1_11CopyFunctorIN3c1011Float8_e5m2ENS6_15Float8_e4m3fnuzELi2ELi1ELi1EEEJNS0_4CopyIS7_S8_EEEEEvT_T0_DpT1_)
        /*25ac*/ 	.word	0x00000000


	//----- nvinfo : EIATTR_REGCOUNT
	.align		4
.L_1637:
        /*25b0*/ 	.byte	0x04, 0x2f
        /*25b2*/ 	.short	(.L_1639 - .L_1638)
	.align		4
.L_1638:
        /*25b4*/ 	.word	index@(_ZN2at6native55_GLOBAL__N__de093ff9_22_ForeachBinaryOpList_cu_a911ec4325multi_tensor_apply_kernelINS1_18TensorListMetadataILi2EEENS1_11CopyFunctorIN3c1011Float8_e5m2ENS6_15Float8_e5m2fnuzELi2ELi1ELi1EEEJNS0_4CopyIS7_S8_EEEEEvT_T0_DpT1_)
        /*25b8*/ 	.word	0x00000020


	//----- nvinfo : EIATTR_FRAME_SIZE
	.align		4
.L_1639:
        /*25bc*/ 	.byte	0x04, 0x11
        /*25be*/ 	.short	(.L_1641 - .L_1640)
	.align		4
.L_1640:
        /*25c0*/ 	.word	index@(_ZN2at6native55_GLOBAL__N__de093ff9_22_ForeachBinaryOpList_cu_a911ec4325multi_tensor_apply_kernelINS1_18TensorListMetadataILi2EEENS1_11CopyFunctorIN3c1011Float8_e5m2ENS6_15Float8_e5m2fnuzELi2ELi1ELi1EEEJNS0_4CopyIS7_S8_EEEEEvT_T0_DpT1_)
        /*25c4*/ 	.word	0x00000000


	//----- nvinfo : EIATTR_REGCOUNT
	.align		4
.L_1641:
        /*25c8*/ 	.byte	0x04, 0x2f
        /*25ca*/ 	.short	(.L_1643 - .L_1642)
	.align		4
.L_1642:
        /*25cc*/ 	.word	index@(_ZN2at6native55_GLOBAL__N__de093ff9_22_ForeachBinaryOpList_cu_a911ec4325multi_tensor_apply_kernelINS1_18TensorListMetadataILi2EEENS1_14UnaryOpFunctorIN3c1015Float8_e5m2fnuzELi2ELi1ELi1EEEJNS0_4CopyIS7_S7_EEEEEvT_T0_DpT1_)
        /*25d0*/ 	.word	0x00000020


	//----- nvinfo : EIATTR_FRAME_SIZE
	.align		4
.L_1643:
        /*25d4*/ 	.byte	0x04, 0x11
        /*25d6*/ 	.short	(.L_1645 - .L_1644)
	.align		4
.L_1644:
        /*25d8*/ 	.word	index@(_ZN2at6native55_GLOBAL__N__de093ff9_22_ForeachBinaryOpList_cu_a911ec4325multi_tensor_apply_kernelINS1_18TensorListMetadataILi2EEENS1_14UnaryOpFunctorIN3c1015Float8_e5m2fnuzELi2ELi1ELi1EEEJNS0_4CopyIS7_S7_EEEEEvT_T0_DpT1_)
        /*25dc*/ 	.word	0x00000000


	//----- nvinfo : EIATTR_REGCOUNT
	.align		4
.L_1645:
        /*25e0*/ 	.byte	0x04, 0x2f
        /*25e2*/ 	.short	(.L_1647 - .L_1646)
	.align		4
.L_1646:
        /*25e4*/ 	.word	index@(_ZN2at6native55_GLOBAL__N__de093ff9_22_ForeachBinaryOpList_cu_a911ec4325multi_tensor_apply_kernelINS1_18TensorListMetadataILi2EEENS1_11CopyFunctorIN3c1015Float8_e5m2fnuzEhLi2ELi1ELi1EEEJNS0_4CopyIS7_hEEEEEvT_T0_DpT1_)
        /*25e8*/ 	.word	0x0000001e


	//----- nvinfo : EIATTR_FRAME_SIZE
	.align		4
.L_1647:
        /*25ec*/ 	.byte	0x04, 0x11
        /*25ee*/ 	.short	(.L_1649 - .L_1648)
	.align		4
.L_1648:
        /*25f0*/ 	.word	index@(_ZN2at6native55_GLOBAL__N__de093ff9_22_ForeachBinaryOpList_cu_a911ec4325multi_tensor_apply_kernelINS1_18TensorListMetadataILi2EEENS1_11CopyFunctorIN3c1015Float8_e5m2fnuzEhLi2ELi1ELi1EEEJNS0_4CopyIS7_hEEEEEvT_T0_DpT1_)
        /*25f4*/ 	.word	0x00000000


	//----- nvinfo : EIATTR_REGCOUNT
	.align		4
.L_1649:
        /*25f8*/ 	.byte	0x04, 0x2f
        /*25fa*/ 	.short	(.L_1651 - .L_1650)
	.align		4
.L_1650:
        /*25fc*/ 	.word	index@(_ZN2at6native55_GLOBAL__N__de093ff9_22_ForeachBinaryOpList_cu_a911ec4325multi_tensor_apply_kernelINS1_18TensorListMetadataILi2EEENS1_11CopyFunctorIN3c1015Float8_e5m2fnuzEaLi2ELi1ELi1EEEJNS0_4CopyIS7_aEEEEEvT_T0_DpT1_)
        /*2600*/ 	.word	0x0000001d


	//----- nvinfo : EIATTR_FRAME_SIZE
	.align		4
.L_1651:
        /*2604*/ 	.byte	0x04, 0x11
        /*2606*/ 	.short	(.L_1653 - .L_1652)
	.align		4
.L_1652:
        /*2608*/ 	.word	index@(_ZN2at6native55_GLOBAL__N__de093ff9_22_ForeachBinaryOpList_cu_a911ec4325multi_tensor_apply_kernelINS1_18TensorListMetadataILi2EEENS1_11CopyFunctorIN3c1015Float8_e5m2fnuzEaLi2ELi1ELi1EEEJNS0_4CopyIS7_aEEEEEvT_T0_DpT1_)
        /*260c*/ 	.word	0x00000000


	//----- nvinfo : EIATTR_REGCOUNT
	.align		4
.L_1653:
        /*2610*/ 	.byte	0x04, 0x2f
        /*2612*/ 	.short	(.L_1655 - .L_1654)
	.align		4
.L_1654:
        /*2614*/ 	.word	index@(_ZN2at6native55_GLOBAL__N__de093ff9_22_ForeachBinaryOpList_cu_a911ec4325multi_tensor_apply_kernelINS1_18TensorListMetadataILi2EEENS1_11CopyFunctorIN3c1015Float8_e5m2fnuzElLi2ELi1ELi1EEEJNS0_4CopyIS7_lEEEEEvT_T0_DpT1_)
        /*2618*/ 	.word	0x00000020


	//----- nvinfo : EIATTR_FRAME_SIZE
	.align		4
.L_1655:
        /*261c*/ 	.byte	0x04, 0x11
        /*261e*/ 	.short	(.L_1657 - .L_1656)
	.align		4
.L_1656:
        /*2620*/ 	.word	index@(_ZN2at6native55_GLOBAL__N__de093ff9_22_ForeachBinaryOpList_cu_a911ec4325multi_tensor_apply_kernelINS1_18TensorListMetadataILi2EEENS1_11CopyFunctorIN3c1015Float8_e5m2fnuzElLi2ELi1ELi1EEEJNS0_4CopyIS7_lEEEEEvT_T0_DpT1_)
        /*2624*/ 	.word	0x00000000


	//----- nvinfo : EIATTR_REGCOUNT
	.align		4
.L_1657:
        /*2628*/ 	.byte	0x04, 0x2f
        /*262a*/ 	.short	(.L_1659 - .L_1658)
	.align		4
.L_1658:
        /*262c*/ 	.word	index@(_ZN2at6native55_GLOBAL__N__de093ff9_22_ForeachBinaryOpList_cu_a911ec4325multi_tensor_apply_kernelINS1_18TensorListMetadataILi2EEENS1_11CopyFunctorIN3c1015Float8_e5m2fnuzEsLi2ELi1ELi1EEEJNS0_4CopyIS7_sEEEEEvT_T0_DpT1_)
        /*2630*/ 	.word	0x0000001d


	//----- nvinfo : EIATTR_FRAME_SIZE
	.align		4
.L_1659:
        /*2634*/ 	.byte	0x04, 0x11
        /*2636*/ 	.short	(.L_1661 - .L_1660)
	.align		4
.L_1660:
        /*2638*/ 	.word	index@(_ZN2at6native55_GLOBAL__N__de093ff9_22_ForeachBinaryOpList_cu_a911ec4325multi_tensor_apply_kernelINS1_18TensorListMetadataILi2EEENS1_11CopyFunctorIN3c1015Float8_e5m2fnuzEsLi2ELi1ELi1EEEJNS0_4CopyIS7_sEEEEEvT_T0_DpT1_)
        /*263c*/ 	.word	0x00000000


	//----- nvinfo : EIATTR_REGCOUNT
	.align		4
.L_1661:
        /*2640*/ 	.byte	0x04, 0x2f
        /*2642*/ 	.short	(.L_1663 - .L_1662)
	.align		4
.L_1662:
        /*2644*/ 	.word	index@(_ZN2at6native55_GLOBAL__N__de093ff9_22_ForeachBinaryOpList_cu_a911ec4325multi_tensor_apply_kernelINS1_18TensorListMetadataILi2EEENS1_11CopyFunctorIN3c1015Float8_e5m2fnuzEiLi2ELi1ELi1EEEJNS0_4CopyIS7_iEEEEEvT_T0_DpT1_)
        /*2648*/ 	.word	0x0000001e


	//----- nvinfo : EIATTR_FRAME_SIZE
	.align		4
.L_1663:
        /*264c*/ 	.byte	0x04, 0x11
        /*264e*/ 	.short	(.L_1665 - .L_1664)
	.align		4
.L_1664:
        /*2650*/ 	.word	index@(_ZN2at6native55_GLOBAL__N__de093ff9_22_ForeachBinaryOpList_cu_a911ec4325multi_tensor_apply_kernelINS1_18TensorListMetadataILi2EEENS1_11CopyFunctorIN3c1015Float8_e5m2fnuzEiLi2ELi1ELi1EEEJNS0_4CopyIS7_iEEEEEvT_T0_DpT1_)
        /*2654*/ 	.word	0x00000000


	//----- nvinfo : EIATTR_REGCOUNT
	.align		4
.L_1665:
        /*2658*/ 	.byte	0x04, 0x2f
        /*265a*/ 	.short	(.L_1667 - .L_1666)
	.align		4
.L_1666:
        /*265c*/ 	.word	index@(_ZN2at6native55_GLOBAL__N__de093ff9_22_ForeachBinaryOpList_cu_a911ec4325multi_tensor_apply_kernelINS1_18TensorListMetadataILi2EEENS1_11CopyFunctorIN3c1015Float8_e5m2fnuzEdLi2ELi1ELi1EEEJNS0_4CopyIS7_dEEEEEvT_T0_DpT1_)
        /*2660*/ 	.word	0x00000020


	//----- nvinfo : EIATTR_FRAME_SIZE
	.align		4
.L_1667:
        /*2664*/ 	.byte	0x04, 0x11
        /*2666*/ 	.short	(.L_1669 - .L_1668)
	.align		4
.L_1668:
        /*2668*/ 	.word	index@(_ZN2at6native55_GLOBAL__N__de093ff9_22_ForeachBinaryOpList_cu_a911ec4325multi_tensor_apply_kernelINS1_18TensorListMetadataILi2EEENS1_11CopyFunctorIN3c1015Float8_e5m2fnuzEdLi2ELi1ELi1EEEJNS0_4CopyIS7_dEEEEEvT_T0_DpT1_)
        /*266c*/ 	.word	0x00000000


	//----- nvinfo : EIATTR_REGCOUNT
	.align		4
.L_1669:
        /*2670*/ 	.byte	0x04, 0x2f
        /*2672*/ 	.short	(.L_1671 - .L_1670)
	.align		4
.L_1670:
        /*2674*/ 	.word	index@(_ZN2at6native55_GLOBAL__N__de093ff9_22_ForeachBinaryOpList_cu_a911ec4325multi_tensor_apply_kernelINS1_18TensorListMetadataILi2EEENS1_11CopyFunctorIN3c1015Float8_e5m2fnuzEfLi2ELi1ELi1EEEJNS0_4CopyIS7_fEEEEEvT_T0_DpT1_)
        /*2678*/ 	.word	0x0000001d


	//----- nvinfo : EIATTR_FRAME_SIZE
	.align		4
.L_1671:
        /*267c*/ 	.byte	0x04, 0x11
        /*267e*/ 	.short	(.L_1673 - .L_1672)
	.align		4
.L_1672:
        /*2680*/ 	.word	index@(_ZN2at6native55_GLOBAL__N__de093ff9_22_ForeachBinaryOpList_cu_a911ec4325multi_tensor_apply_kernelINS1_18TensorListMetadataILi2EEENS1_11CopyFunctorIN3c1015Float8_e5m2fnuzEfLi2ELi1ELi1EEEJNS0_4CopyIS7_fEEEEEvT_T0_DpT1_)
        /*2684*/ 	.word	0x00000000


	//----- nvinfo : EIATTR_REGCOUNT
	.align		4
.L_1673:
        /*2688*/ 	.byte	0x04, 0x2f
        /*268a*/ 	.short	(.L_1675 - .L_1674)
	.align		4
.L_1674:
        /*268c*/ 	.word	index@(_ZN2at6native55_GLOBAL__N__de093ff9_22_ForeachBinaryOpList_cu_a911ec4325multi_tensor_apply_kernelINS1_18TensorListMetadataILi2EEENS1_11CopyFunctorIN3c1015Float8_e5m2fnuzENS6_7complexIdEELi2ELi1ELi1EEEJNS0_4CopyIS7_S9_EEEEEvT_T0_DpT1_)
        /*2690*/ 	.word	0x00000020


	//----- nvinfo : EIATTR_FRAME_SIZE
	.align		4
.L_1675:
        /*2694*/ 	.byte	0x04, 0x11
        /*2696*/ 	.short	(.L_1677 - .L_1676)
	.align		4
.L_1676:
        /*2698*/ 	.word	index@(_ZN2at6native55_GLOBAL__N__de093ff9_22_ForeachBinaryOpList_cu_a911ec4325multi_tensor_apply_kernelINS1_18TensorListMetadataILi2EEENS1_11CopyFunctorIN3c1015Float8_e5m2fnuzENS6_7complexIdEELi2ELi1ELi1EEEJNS0_4CopyIS7_S9_EEEEEvT_T0_DpT1_)
        /*269c*/ 	.word	0x00000000


	//----- nvinfo : EIATTR_REGCOUNT
	.align		4
.L_1677:
        /*26a0*/ 	.byte	0x04, 0x2f
        /*26a2*/ 	.short	(.L_1679 - .L_1678)
	.align		4
.L_1678:
        /*26a4*/ 	.word	index@(_ZN2at6native55_GLOBAL__N__de093ff9_22_ForeachBinaryOpList_cu_a911ec4325multi_tensor_apply_kernelINS1_18TensorListMetadataILi2EEENS1_11CopyFunctorIN3c1015Float8_e5m2fnuzENS6_7complexIfEELi2ELi1ELi1EEEJNS0_4CopyIS7_S9_EEEEEvT_T0_DpT1_)
        /*26a8*/ 	.word	0x0000001d


	//----- nvinfo : EIATTR_FRAME_SIZE
	.align		4
.L_1679:
        /*26ac*/ 	.byte	0x04, 0x11
        /*26ae*/ 	.short	(.L_1681 - .L_1680)
	.align		4
.L_1680:
        /*26b0*/ 	.word	index@(_ZN2at6native55_GLOBAL__N__de093ff9_22_ForeachBinaryOpList_cu_a911ec4325multi_tensor_apply_kernelINS1_18TensorListMetadataILi2EEENS1_11CopyFunctorIN3c1015Float8_e5m2fnuzENS6_7complexIfEELi2ELi1ELi1EEEJNS0_4CopyIS7_S9_EEEEEvT_T0_DpT1_)
        /*26b4*/ 	.word	0x00000000


	//----- nvinfo : EIATTR_REGCOUNT
	.align		4
.L_1681:
        /*26b8*/ 	.byte	0x04, 0x2f
        /*26ba*/ 	.short	(.L_1683 - .L_1682)
	.align		4
.L_1682:
        /*26bc*/ 	.word	index@(_ZN2at6native55_GLOBAL__N__de093ff9_22_ForeachBinaryOpList_cu_a911ec4325multi_tensor_apply_kernelINS1_18TensorListMetadataILi2EEENS1_11CopyFunctorIN3c1015Float8_e5m2fnuzENS6_4HalfELi2ELi1ELi1EEEJNS0_4CopyIS7_S8_EEEEEvT_T0_DpT1_)
        /*26c0*/ 	.word	0x0000001e


	//----- nvinfo : EIATTR_FRAME_SIZE
	.align		4
.L_1683:
        /*26c4*/ 	.byte	0x04, 0x11
        /*26c6*/ 	.short	(.L_1685 - .L_1684)
	.align		4
.L_1684:
        /*26c8*/ 	.word	index@(_ZN2at6native55_GLOBAL__N__de093ff9_22_ForeachBinaryOpList_cu_a911ec4325multi_tensor_apply_kernelINS1_18TensorListMetadataILi2EEENS1_11CopyFunctorIN3c1015Float8_e5m2fnuzENS6_4HalfELi2ELi1ELi1EEEJNS0_4CopyIS7_S8_EEEEEvT_T0_DpT1_)
        /*26cc*/ 	.word	0x00000000


	//----- nvinfo : EIATTR_REGCOUNT
	.align		4
.L_1685:
        /*26d0*/ 	.byte	0x04, 0x2f
        /*26d2*/ 	.short	(.L_1687 - .L_1686)
	.align		4
.L_1686:
        /*26d4*/ 	.word	index@(_ZN2at6native55_GLOBAL__N__de093ff9_22_ForeachBinaryOpList_cu_a911ec4325multi_tensor_apply_kernelINS1_18TensorListMetadataILi2EEENS1_11CopyFunctorIN3c1015Float8_e5m2fnuzENS6_8BFloat16ELi2ELi1ELi1EEEJNS0_4CopyIS7_S8_EEEEEvT_T0_DpT1_)
        /*26d8*/ 	.word	0x0000001e


	//----- nvinfo : EIATTR_FRAME_SIZE
	.align		4
.L_1687:
        /*26dc*/ 	.byte	0x04, 0x11
        /*26de*/ 	.short	(.L_1689 - .L_1688)
	.align		4
.L_1688:
        /*26e0*/ 	.word	index@(_ZN2at6native55_GLOBAL__N__de093ff9_22_ForeachBinaryOpList_cu_a911ec4325multi_tensor_apply_kernelINS1_18TensorListMetadataILi2EEENS1_11CopyFunctorIN3c1015Float8_e5m2fnuzENS6_8BFloat16ELi2ELi1ELi1EEEJNS0_4CopyIS7_S8_EEEEEvT_T0_DpT1_)
        /*26e4*/ 	.word	0x00000000


	//----- nvinfo : EIATTR_REGCOUNT
	.align		4
.L_1689:
        /*26e8*/ 	.byte	0x04, 0x2f
        /*26ea*/ 	.short	(.L_1691 - .L_1690)
	.align		4
.L_1690:
        /*26ec*/ 	.word	index@(_ZN2at6native55_GLOBAL__N__de093ff9_22_ForeachBinaryOpList_cu_a911ec4325multi_tensor_apply_kernelINS1_18TensorListMetadataILi2EEENS1_11CopyFunctorIN3c1015Float8_e5m2fnuzEbLi2ELi1ELi1EEEJNS0_4CopyIS7_bEEEEEvT_T0_DpT1_)
        /*26f0*/ 	.word	0x0000001d


	//----- nvinfo : EIATTR_FRAME_SIZE
	.align		4
.L_1691:
        /*26f4*/ 	.byte	0x04, 0x11
        /*26f6*/ 	.short	(.L_1693 - .L_1692)
	.align		4
.L_1692:
        /*26f8*/ 	.word	index@(_ZN2at6native55_GLOBAL__N__de093ff9_22_ForeachBinaryOpList_cu_a911ec4325multi_tensor_apply_kernelINS1_18TensorListMetadataILi2EEENS1_11CopyFunctorIN3c1015Float8_e5m2fnuzEbLi2ELi1ELi1EEEJNS0_4CopyIS7_bEEEEEvT_T0_DpT1_)
        /*26fc*/ 	.word	0x00000000


	//----- nvinfo : EIATTR_REGCOUNT
	.align		4
.L_1693:
        /*2700*/ 	.byte	0x04, 0x2f
        /*2702*/ 	.short	(.L_1695 - .L_1694)
	.align		4
.L_1694:
        /*2704*/ 	.word	index@(_ZN2at6native55_GLOBAL__N__de093ff9_22_ForeachBinaryOpList_cu_a911ec4325multi_tensor_apply_kernelINS1_18TensorListMetadataILi2EEENS1_11CopyFunctorIN3c1015Float8_e5m2fnuzENS6_13Float8_e4m3fnELi2ELi1ELi1EEEJNS0_4CopyIS7_S8_EEEEEvT_T0_DpT1_)
        /*2708*/ 	.word	0x0000001f


	//----- nvinfo : EIATTR_FRAME_SIZE
	.align		4
.L_1695:
        /*270c*/ 	.byte	0x04, 0x11
        /*270e*/ 	.short	(.L_1697 - .L_1696)
	.align		4
.L_1696:
        /*2710*/ 	.word	index@(_ZN2at6native55_GLOBAL__N__de093ff9_22_ForeachBinaryOpList_cu_a911ec4325multi_tensor_apply_kernelINS1_18TensorListMetadataILi2EEENS1_11CopyFunctorIN3c1015Float8_e5m2fnuzENS6_13Float8_e4m3fnELi2ELi1ELi1EEEJNS0_4CopyIS7_S8_EEEEEvT_T0_DpT1_)
        /*2714*/ 	.word	0x00000000


	//----- nvinfo : EIATTR_REGCOUNT
	.align		4
.L_1697:
        /*2718*/ 	.byte	0x04, 0x2f
        /*271a*/ 	.short	(.L_1699 - .L_1698)
	.align		4
.L_1698:
        /*271c*/ 	.word	index@(_ZN2at6native55_GLOBAL__N__de093ff9_22_ForeachBinaryOpList_cu_a911ec4325multi_tensor_apply_kernelINS1_18TensorListMetadataILi2EEENS1_11CopyFunctorIN3c1015Float8_e5m2fnuzENS6_15Float8_e4m3fnuzELi2ELi1ELi1EEEJNS0_4CopyIS7_S8_EEEEEvT_T0_DpT1_)
        /*2720*/ 	.word	0x0000001e


	//----- nvinfo : EIATTR_FRAME_SIZE
	.align		4
.L_1699:
        /*2724*/ 	.byte	0x04, 0x11
        /*2726*/ 	.short	(.L_1701 - .L_1700)
	.align		4
.L_1700:
        /*2728*/ 	.word	index@(_ZN2at6native55_GLOBAL__N__de093ff9_22_ForeachBinaryOpList_cu_a911ec4325multi_tensor_apply_kernelINS1_18TensorListMetadataILi2EEENS1_11CopyFunctorIN3c1015Float8_e5m2fnuzENS6_15Float8_e4m3fnuzELi2ELi1ELi1EEEJNS0_4CopyIS7_S8_EEEEEvT_T0_DpT1_)
        /*272c*/ 	.word	0x00000000


	//----- nvinfo : EIATTR_REGCOUNT
	.align		4
.L_1701:
        /*2730*/ 	.byte	0x04, 0x2f
        /*2732*/ 	.short	(.L_1703 - .L_1702)
	.align		4
.L_1702:
        /*2734*/ 	.word	index@(_ZN2at6native55_GLOBAL__N__de093ff9_22_ForeachBinaryOpList_cu_a911ec4325multi_tensor_apply_kernelINS1_18TensorListMetadataILi2EEENS1_11CopyFunctorIN3c1015Float8_e5m2fnuzENS6_11Float8_e5m2ELi2ELi1ELi1EEEJNS0_4CopyIS7_S8_EEEEEvT_T0_DpT1_)
        /*2738*/ 	.word	0x0000001c


	//----- nvinfo : EIATTR_FRAME_SIZE
	.align		4
.L_1703:
        /*273c*/ 	.byte	0x04, 0x11
        /*273e*/ 	.short	(.L_1705 - .L_1704)
	.align		4
.L_1704:
        /*2740*/ 	.word	index@(_ZN2at6native55_GLOBAL__N__de093ff9_22_ForeachBinaryOpList_cu_a911ec4325multi_tensor_apply_kernelINS1_18TensorListMetadataILi2EEENS1_11CopyFunctorIN3c1015Float8_e5m2fnuzENS6_11Float8_e5m2ELi2ELi1ELi1EEEJNS0_4CopyIS7_S8_EEEEEvT_T0_DpT1_)
        /*2744*/ 	.word	0x00000000


	//----- nvinfo : EIATTR_MIN_STACK_SIZE
	.align		4
.L_1705:
        /*2748*/ 	.byte	0x04, 0x12
        /*274a*/ 	.short	(.L_1707 - .L_1706)
	.align		4
.L_1706:
        /*274c*/ 	.word	index@(_ZN2at6native55_GLOBAL__N__de093ff9_22_ForeachBinaryOpList_cu_a911ec4325multi_tensor_apply_kernelINS1_18TensorListMetadataILi2EEENS1_11CopyFunctorIN3c1015Float8_e5m2fnuzENS6_11Float8_e5m2ELi2ELi1ELi1EEEJNS0_4CopyIS7_S8_EEEEEvT_T0_DpT1_)
        /*2750*/ 	.word	0x00000000


	//----- nvinfo : EIATTR_MIN_STACK_SIZE
	.align		4
.L_1707:
        /*2754*/ 	.byte	0x04, 0x12
        /*2756*/ 	.short	(.L_1709 - .L_1708)
	.align		4
.L_1708:
        /*2758*/ 	.word	index@(_ZN2at6native55_GLOBAL__N__de093ff9_22_ForeachBinaryOpList_cu_a911ec4325multi_tensor_apply_kernelINS1_18TensorListMetadataILi2EEENS1_11CopyFunctorIN3c1015Float8_e5m2fnuzENS6_15Float8_e4m3fnuzELi2ELi1ELi1EEEJNS0_4CopyIS7_S8_EEEEEvT_T0_DpT1_)
        /*275c*/ 	.word	0x00000000


	//----- nvinfo : EIATTR_MIN_STACK_SIZE
	.align		4
.L_1709:
        /*2760*/ 	.byte	0x04, 0x12
        /*2762*/ 	.short	(.L_1711 - .L_1710)
	.align		4
.L_1710:
        /*2764*/ 	.word	index@(_ZN2at6native55_GLOBAL__N__de093ff9_22_ForeachBinaryOpList_cu_a911ec4325multi_tensor_apply_kernelINS1_18TensorListMetadataILi2EEENS1_11CopyFunctorIN3c1015Float8_e5m2fnuzENS6_13Float8_e4m3fnELi2ELi1ELi1EEEJNS0_4CopyIS7_S8_EEEEEvT_T0_DpT1_)
        /*2768*/ 	.word	0x00000000


	//----- nvinfo : EIATTR_MIN_STACK_SIZE
	.align		4
.L_1711:
        /*276c*/ 	.byte	0x04, 0x12
        /*276e*/ 	.short	(.L_1713 - .L_1712)
	.align		4
.L_1712:
        /*2770*/ 	.word	index@(_ZN2at6native55_GLOBAL__N__de093ff9_22_ForeachBinaryOpList_cu_a911ec4325multi_tensor_apply_kernelINS1_18TensorListMetadataILi2EEENS1_11CopyFunctorIN3c1015Float8_e5m2fnuzEbLi2ELi1ELi1EEEJNS0_4CopyIS7_bEEEEEvT_T0_DpT1_)
        /*2774*/ 	.word	0x00000000


	//----- nvinfo : EIATTR_MIN_STACK_SIZE
	.align		4
.L_1713:
        /*2778*/ 	.byte	0x04, 0x12
        /*277a*/ 	.short	(.L_1715 - .L_1714)
	.align		4
.L_1714:
        /*277c*/ 	.word	index@(_ZN2at6native55_GLOBAL__N__de093ff9_22_ForeachBinaryOpList_cu_a911ec4325multi_tensor_apply_kernelINS1_18TensorListMetadataILi2EEENS1_11CopyFunctorIN3c1015Float8_e5m2fnuzENS6_8BFloat16ELi2ELi1ELi1EEEJNS0_4CopyIS7_S8_EEEEEvT_T0_DpT1_)
        /*2780*/ 	.word	0x00000000


	//----- nvinfo : EIATTR_MIN_STACK_SIZE
	.align		4
.L_1715:
        /*2784*/ 	.byte	0x04, 0x12
        /*2786*/ 	.short	(.L_1717 - .L_1716)
	.align		4
.L_1716:
        /*2788*/ 	.word	index@(_ZN2at6native55_GLOBAL__N__de093ff9_22_ForeachBinaryOpList_cu_a911ec4325multi_tensor_apply_kernelINS1_18TensorListMetadataILi2EEENS1_11CopyFunctorIN3c1015Float8_e5m2fnuzENS6_4HalfELi2ELi1ELi1EEEJNS0_4CopyIS7_S8_EEEEEvT_T0_DpT1_)
        /*278c*/ 	.word	0x00000000


	//----- nvinfo : EIATTR_MIN_STACK_SIZE
	.align		4
.L_1717:
        /*2790*/ 	.byte	0x04, 0x12
        /*2792*/ 	.short	(.L_1719 - .L_1718)
	.align		4
.L_1718:
        /*2794*/ 	.word	index@(_ZN2at6native55_GLOBAL__N__de093ff9_22_ForeachBinaryOpList_cu_a911ec4325multi_tensor_apply_kernelINS1_18TensorListMetadataILi2EEENS1_11CopyFunctorIN3c1015Float8_e5m2fnuzENS6_7complexIfEELi2ELi1ELi1EEEJNS0_4CopyIS7_S9_EEEEEvT_T0_DpT1_)
        /*2798*/ 	.word	0x00000000


	//----- nvinfo : EIATTR_MIN_STACK_SIZE
	.align		4
.L_1719:
        /*279c*/ 	.byte	0x04, 0x12
        /*279e*/ 	.short	(.L_1721 - .L_1720)
	.align		4
.L_1720:
        /*27a0*/ 	.word	index@(_ZN2at6native55_GLOBAL__N__de093ff9_22_ForeachBinaryOpList_cu_a911ec4325multi_tensor_apply_kernelINS1_18TensorListMetadataILi2EEENS1_11CopyFunctorIN3c1015Float8_e5m2fnuzENS6_7complexIdEELi2ELi1ELi1EEEJNS0_4CopyIS7_S9_EEEEEvT_T0_DpT1_)
        /*27a4*/ 	.word	0x00000000


	//----- nvinfo : EIATTR_MIN_STACK_SIZE
	.align		4
.L_1721:
        /*27a8*/ 	.byte	0x04, 0x12
        /*27aa*/ 	.short	(.L_1723 - .L_1722)
	.align		4
.L_1722:
        /*27ac*/ 	.word	index@(_ZN2at6native55_GLOBAL__N__de093ff9_22_ForeachBinaryOpList_cu_a911ec4325multi_tensor_apply_kernelINS1_18TensorListMetadataILi2EEENS1_11CopyFunctorIN3c1015Float8_e5m2fnuzEfLi2ELi1ELi1EEEJNS0_4CopyIS7_fEEEEEvT_T0_DpT1_)
        /*27b0*/ 	.word	0x00000000


	//----- nvinfo : EIATTR_MIN_STACK_SIZE
	.align		4
.L_1723:
        /*27b4*/ 	.byte	0x04, 0x12
        /*27b6*/ 	.short	(.L_1725 - .L_1724)
	.align		4
.L_1724:
        /*27b8*/ 	.word	index@(_ZN2at6native55_GLOBAL__N__de093ff9_22_ForeachBinaryOpList_cu_a911ec4325multi_tensor_apply_kernelINS1_18TensorListMetadataILi2EEENS1_11CopyFunctorIN3c1015Float8_e5m2fnuzEdLi2ELi1ELi1EEEJNS0_4CopyIS7_dEEEEEvT_T0_DpT1_)
        /*27bc*/ 	.word	0x00000000


	//----- nvinfo : EIATTR_MIN_STACK_SIZE
	.align		4
.L_1725:
        /*27c0*/ 	.byte	0x04, 0x12
        /*27c2*/ 	.short	(.L_1727 - .L_1726)
	.align		4
.L_1726:
        /*27c4*/ 	.word	index@(_ZN2at6native55_GLOBAL__N__de093ff9_22_ForeachBinaryOpList_cu_a911ec4325multi_tensor_apply_kernelINS1_18TensorListMetadataILi2EEENS1_11CopyFunctorIN3c1015Float8_e5m2fnuzEiLi2ELi1ELi1EEEJNS0_4CopyIS7_iEEEEEvT_T0_DpT1_)
        /*27c8*/ 	.word	0x00000000


	//----- nvinfo : EIATTR_MIN_STACK_SIZE
	.align		4
.L_1727:
        /*27cc*/ 	.byte	0x04, 0x12
        /*27ce*/ 	.short	(.L_1729 - .L_1728)
	.align		4
.L_1728:
        /*27d0*/ 	.word	index@(_ZN2at6native55_GLOBAL__N__de093ff9_22_ForeachBinaryOpList_cu_a911ec4325multi_tensor_apply_kernelINS1_18TensorListMetadataILi2EEENS1_11CopyFunctorIN3c1015Float8_e5m2fnuzEsLi2ELi1ELi1EEEJNS0_4CopyIS7_sEEEEEvT_T0_DpT1_)
        /*27d4*/ 	.word	0x00000000


	//----- nvinfo : EIATTR_MIN_STACK_SIZE
	.align		4
.L_1729:
        /*27d8*/ 	.byte	0x04, 0x12
        /*27da*/ 	.short	(.L_1731 - .L_1730)
	.align		4
.L_1730:
        /*27dc*/ 	.word	index@(_ZN2at6native55_GLOBAL__N__de093ff9_22_ForeachBinaryOpList_cu_a911ec4325multi_tensor_apply_kernelINS1_18TensorListMetadataILi2EEENS1_11CopyFunctorIN3c1015Float8_e5m2fnuzElLi2ELi1ELi1EEEJNS0_4CopyIS7_lEEEEEvT_T0_DpT1_)
        /*27e0*/ 	.word	0x00000000


	//----- nvinfo : EIATTR_MIN_STACK_SIZE
	.align		4
.L_1731:
        /*27e4*/ 	.byte	0x04, 0x12
        /*27e6*/ 	.short	(.L_1733 - .L_1732)
	.align		4
.L_1732:
        /*27e8*/ 	.word	index@(_ZN2at6native55_GLOBAL__N__de093ff9_22_ForeachBinaryOpList_cu_a911ec4325multi_tensor_apply_kernelINS1_18TensorListMetadataILi2EEENS1_11CopyFunctorIN3c1015Float8_e5m2fnuzEaLi2ELi1ELi1EEEJNS0_4CopyIS7_aEEEEEvT_T0_DpT1_)
        /*27ec*/ 	.word	0x00000000


	//----- nvinfo : EIATTR_MIN_STACK_SIZE
	.align		4
.L_1733:
        /*27f0*/ 	.byte	0x04, 0x12
        /*27f2*/ 	.short	(.L_1735 - .L_1734)
	.align		4
.L_1734:
        /*27f4*/ 	.word	index@(_ZN2at6native55_GLOBAL__N__de093ff9_22_ForeachBinaryOpList_cu_a911ec4325multi_tensor_apply_kernelINS1_18TensorListMetadataILi2EEENS1_11CopyFunctorIN3c1015Float8_e5m2fnuzEhLi2ELi1ELi1EEEJNS0_4CopyIS7_hEEEEEvT_T0_DpT1_)
        /*27f8*/ 	.word	0x00000000


	//----- nvinfo : EIATTR_MIN_STACK_SIZE
	.align		4
.L_1735:
        /*27fc*/ 	.byte	0x04, 0x12
        /*27fe*/ 	.short	(.L_1737 - .L_1736)
	.align		4
.L_1736:
        /*2800*/ 	.word	index@(_ZN2at6native55_GLOBAL__N__de093ff9_22_ForeachBinaryOpList_cu_a911ec4325multi_tensor_apply_kernelINS1_18TensorListMetadataILi2EEENS1_14UnaryOpFunctorIN3c1015Float8_e5m2fnuzELi2ELi1ELi1EEEJNS0_4CopyIS7_S7_EEEEEvT_T0_DpT1_)
        /*2804*/ 	.word	0x00000000


	//----- nvinfo : EIATTR_MIN_STACK_SIZE
	.align		4
.L_1737:
        /*2808*/ 	.byte	0x04, 0x12
        /*280a*/ 	.short	(.L_1739 - .L_1738)
	.align		4
.L_1738:
        /*280c*/ 	.word	index@(_ZN2at6native55_GLOBAL__N__de093ff9_22_ForeachBinaryOpList_cu_a911ec4325multi_tensor_apply_kernelINS1_18TensorListMetadataILi2EEENS1_11CopyFunctorIN3c1011Float8_e5m2ENS6_15Float8_e5m2fnuzELi2ELi1ELi1EEEJNS0_4CopyIS7_S8_EEEEEvT_T0_DpT1_)
        /*2810*/ 	.word	0x00000000


	//----- nvinfo : EIATTR_MIN_STACK_SIZE
	.align		4
.L_1739:
        /*2814*/ 	.byte	0x04, 0x12
        /*2816*/ 	.short	(.L_1741 - .L_1740)
	.align		4
.L_1740:
        /*2818*/ 	.word	index@(_ZN2at6native55_GLOBAL__N__de093ff9_22_ForeachBinaryOpList_cu_a911ec4325multi_tensor_apply_kernelINS1_18TensorListMetadataILi2EEENS1_11CopyFunctorIN3c1011Float8_e5m2ENS6_15Float8_e4m3fnuzELi2ELi1ELi1EEEJNS0_4CopyIS7_S8_EEEEEvT_T0_DpT1_)
        /*281c*/ 	.word	0x00000000


	//----- nvinfo : EIATTR_MIN_STACK_SIZE
	.align		4
.L_1741:
        /*2820*/ 	.byte	0x04, 0x12
        /*2822*/ 	.short	(.L_1743 - .L_1742)
	.align		4
.L_1742:
        /*2824*/ 	.word	index@(_ZN2at6native55_GLOBAL__N__de093ff9_22_ForeachBinaryOpList_cu_a911ec4325multi_tensor_apply_kernelINS1_18TensorListMetadataILi2EEENS1_11CopyFunctorIN3c1011Float8_e5m2ENS6_13Float8_e4m3fnELi2ELi1ELi1EEEJNS0_4CopyIS7_S8_EEEEEvT_T0_DpT1_)
        /*2828*/ 	.word	0x00000000


	//----- nvinfo : EIATTR_MIN_STACK_SIZE
	.align		4
.L_1743:
        /*282c*/ 	.byte	0x04, 0x12
        /*282e*/ 	.short	(.L_1745 - .L_1744)
	.align		4
.L_1744:
        /*2830*/ 	.word	index@(_ZN2at6native55_GLOBAL__N__de093ff9_22_ForeachBinaryOpList_cu_a911ec4325multi_tensor_apply_kernelINS1_18TensorListMetadataILi2EEENS1_11CopyFunctorIN3c1011Float8_e5m2EbLi2ELi1ELi1EEEJNS0_4CopyIS7_bEEEEEvT_T0_DpT1_)
        /*2834*/ 	.word	0x00000000


	//----- nvinfo : EIATTR_MIN_STACK_SIZE
	.align		4
.L_1745:
        /*2838*/ 	.byte	0x04, 0x12
        /*283a*/ 	.short	(.L_1747 - .L_1746)
	.align		4
.L_1746:
        /*283c*/ 	.word	index@(_ZN2at6native55_GLOBAL__N__de093ff9_22_ForeachBinaryOpList_cu_a911ec4325multi_tensor_apply_kernelINS1_18TensorListMetadataILi2EEENS1_11CopyFunctorIN3c1011Float8_e5m2ENS6_8BFloat16ELi2ELi1ELi1EEEJNS0_4CopyIS7_S8_EEEEEvT_T0_DpT1_)
        /*2840*/ 	.word	0x00000000


	//----- nvinfo : EIATTR_MIN_STACK_SIZE
	.align		4
.L_1747:
        /*2844*/ 	.byte	0x04, 0x12
        /*2846*/ 	.short	(.L_1749 - .L_1748)
	.align		4
.L_1748:
        /*2848*/ 	.word	index@(_ZN2at6native55_GLOBAL__N__de093ff9_22_ForeachBinaryOpList_cu_a911ec4325multi_tensor_apply_kernelINS1_18TensorListMetadataILi2EEENS1_11CopyFunctorIN3c1011Float8_e5m2ENS6_4HalfELi2ELi1ELi1EEEJNS0_4CopyIS7_S8_EEEEEvT_T0_DpT1_)
        /*284c*/ 	.word	0x00000000


	//----- nvinfo : EIATTR_MIN_STACK_SIZE
	.align		4
.L_1749:
        /*2850*/ 	.byte	0x04, 0x12
        /*2852*/ 	.short	(.L_1751 - .L_1750)
	.align		4
.L_1750:
        /*2854*/ 	.word	index@(_ZN2at6native55_GLOBAL__N__de093ff9_22_ForeachBinaryOpList_cu_a911ec4325multi_tensor_apply_kernelINS1_18TensorListMetadataILi2EEENS1_11CopyFunctorIN3c1011Float8_e5m2ENS6_7complexIfEELi2ELi1ELi1EEEJNS0_4CopyIS7_S9_EEEEEvT_T0_DpT1_)
        /*2858*/ 	.word	0x00000000


	//----- nvinfo : EIATTR_MIN_STACK_SIZE
	.align		4
.L_1751:
        /*285c*/ 	.byte	0x04, 0x12
        /*285e*/ 	.short	(.L_1753 - .L_1752)
	.align		4
.L_1752:
        /*2860*/ 	.word	index@(_ZN2at6native55_GLOBAL__N__de093ff9_22_ForeachBinaryOpList_cu_a911ec4325multi_tensor_apply_kernelINS1_18TensorListMetadataILi2EEENS1_11CopyFunctorIN3c1011Float8_e5m2ENS6_7complexIdEELi2ELi1ELi1EEEJNS0_4CopyIS7_S9_EEEEEvT_T0_DpT1_)
        /*2864*/ 	.word	0x00000000


	//----- nvinfo : EIATTR_MIN_STACK_SIZE
	.align		4
.L_1753:
        /*2868*/ 	.byte	0x04, 0x12
        /*286a*/ 	.short	(.L_1755 - .L_1754)
	.align		4
.L_1754:
        /*286c*/ 	.word	index@(_ZN2at6native55_GLOBAL__N__de093ff9_22_ForeachBinaryOpList_cu_a911ec4325multi_tensor_apply_kernelINS1_18TensorListMetadataILi2EEENS1_11CopyFunctorIN3c1011Float8_e5m2EfLi2ELi1ELi1EEEJNS0_4CopyIS7_fEEEEEvT_T0_DpT1_)
        /*2870*/ 	.word	0x00000000


	//----- nvinfo : EIATTR_MIN_STACK_SIZE
	.align		4
.L_1755:
        /*2874*/ 	.byte	0x04, 0x12
        /*2876*/ 	.short	(.L_1757 - .L_1756)
	.align		4
.L_1756:
        /*2878*/ 	.word	index@(_ZN2at6native55_GLOBAL__N__de093ff9_22_ForeachBinaryOpList_cu_a911ec4325multi_tensor_apply_kernelINS1_18TensorListMetadataILi2EEENS1_11CopyFunctorIN3c1011Float8_e5m2EdLi2ELi1ELi1EEEJNS0_4CopyIS7_dEEEEEvT_T0_DpT1_)
        /*287c*/ 	.word	0x00000000


	//----- nvinfo : EIATTR_MIN_STACK_SIZE
	.align		4
.L_1757:
        /*2880*/ 	.byte	0x04, 0x12
        /*2882*/ 	.short	(.L_1759 - .L_1758)
	.align		4
.L_1758:
        /*2884*/ 	.word	index@(_ZN2at6native55_GLOBAL__N__de093ff9_22_ForeachBinaryOpList_cu_a911ec4325multi_tensor_apply_kernelINS1_18TensorListMetadataILi2EEENS1_11CopyFunctorIN3c1011Float8_e5m2EiLi2ELi1ELi1EEEJNS0_4CopyIS7_iEEEEEvT_T0_DpT1_)
        /*2888*/ 	.word	0x00000000


	//----- nvinfo : EIATTR_MIN_STACK_SIZE
	.align		4
.L_1759:
        /*288c*/ 	.byte	0x04, 0x12
        /*288e*/ 	.short	(.L_1761 - .L_1760)
	.align		4
.L_1760:
        /*2890*/ 	.word	index@(_ZN2at6native55_GLOBAL__N__de093ff9_22_ForeachBinaryOpList_cu_a911ec4325multi_tensor_apply_kernelINS1_18TensorListMetadataILi2EEENS1_11CopyFunctorIN3c1011Float8_e5m2EsLi2ELi1ELi1EEEJNS0_4CopyIS7_sEEEEEvT_T0_DpT1_)
        /*2894*/ 	.word	0x00000000


	//----- nvinfo : EIATTR_MIN_STACK_SIZE
	.align		4
.L_1761:
        /*2898*/ 	.byte	0x04, 0x12
        /*289a*/ 	.short	(.L_1763 - .L_1762)
	.align		4
.L_1762:
        /*289c*/ 	.word	index@(_ZN2at6native55_GLOBAL__N__de093ff9_22_ForeachBinaryOpList_cu_a911ec4325multi_tensor_apply_kernelINS1_18TensorListMetadataILi2EEENS1_11CopyFunctorIN3c1011Float8_e5m2ElLi2ELi1ELi1EEEJNS0_4CopyIS7_lEEEEEvT_T0_DpT1_)
        /*28a0*/ 	.word	0x00000000


	//----- nvinfo : EIATTR_MIN_STACK_SIZE
	.align		4
.L_1763:
        /*28a4*/ 	.byte	0x04, 0x12
        /*28a6*/ 	.short	(.L_1765 - .L_1764)
	.align		4
.L_1764:
        /*28a8*/ 	.word	index@(_ZN2at6native55_GLOBAL__N__de093ff9_22_ForeachBinaryOpList_cu_a911ec4325multi_tensor_apply_kernelINS1_18TensorListMetadataILi2EEENS1_11CopyFunctorIN3c1011Float8_e5m2EaLi2ELi1ELi1EEEJNS0_4CopyIS7_aEEEEEvT_T0_DpT1_)
        /*28ac*/ 	.word	0x00000000


	//----- nvinfo : EIATTR_MIN_STACK_SIZE
	.align		4
.L_1765:
        /*28b0*/ 	.byte	0x04, 0x12
        /*28b2*/ 	.short	(.L_1767 - .L_1766)
	.align		4
.L_1766:
        /*28b4*/ 	.word	index@(_ZN2at6native55_GLOBAL__N__de093ff9_22_ForeachBinaryOpList_cu_a911ec4325multi_tensor_apply_kernelINS1_18TensorListMetadataILi2EEENS1_11CopyFunctorIN3c1011Float8_e5m2EhLi2ELi1ELi1EEEJNS0_4CopyIS7_hEEEEEvT_T0_DpT1_)
        /*28b8*/ 	.word	0x00000000


	//----- nvinfo : EIATTR_MIN_STACK_SIZE
	.align		4
.L_1767:
        /*28bc*/ 	.byte	0x04, 0x12
        /*28be*/ 	.short	(.L_1769 - .L_1768)
	.align		4
.L_1768:
        /*28c0*/ 	.word	index@(_ZN2at6native55_GLOBAL__N__de093ff9_22_ForeachBinaryOpList_cu_a911ec4325multi_tensor_apply_kernelINS1_18TensorListMetadataILi2EEENS1_14UnaryOpFunctorIN3c1011Float8_e5m2ELi2ELi1ELi1EEEJNS0_4CopyIS7_S7_EEEEEvT_T0_DpT1_)
        /*28c4*/ 	.word	0x00000000


	//----- nvinfo : EIATTR_MIN_STACK_SIZE
	.align		4
.L_1769:
        /*28c8*/ 	.byte	0x04, 0x12
        /*28ca*/ 	.short	(.L_1771 - .L_1770)
	.align		4
.L_1770:
        /*28cc*/ 	.word	index@(_ZN2at6native55_GLOBAL__N__de093ff9_22_ForeachBinaryOpList_cu_a911ec4325multi_tensor_apply_kernelINS1_18TensorListMetadataILi2EEENS1_11CopyFunctorIN3c1015Float8_e4m3fnuzENS6_15Float8_e5m2fnuzELi2ELi1ELi1EEEJNS0_4CopyIS7_S8_EEEEEvT_T0_DpT1_)
        /*28d0*/ 	.word	0x00000000


	//----- nvinfo : EIATTR_MIN_STACK_SIZE
	.align		4
.L_1771:
        /*28d4*/ 	.byte	0x04, 0x12
        /*28d6*/ 	.short	(.L_1773 - .L_1772)
	.align		4
.L_1772:
        /*28d8*/ 	.word	index@(_ZN2at6native55_GLOBAL__N__de093ff9_22_ForeachBinaryOpList_cu_a911ec4325multi_tensor_apply_kernelINS1_18TensorListMetadataILi2EEENS1_11CopyFunctorIN3c1015Float8_e4m3fnuzENS6_11Float8_e5m2ELi2ELi1ELi1EEEJNS0_4CopyIS7_S8_EEEEEvT_T0_DpT1_)
        /*28dc*/ 	.word	0x00000000


	//----- nvinfo : EIATTR_MIN_STACK_SIZE
	.align		4
.L_1773:
        /*28e0*/ 	.byte	0x04, 0x12
        /*28e2*/ 	.short	(.L_1775 - .L_1774)
	.align		4
.L_1774:
        /*28e4*/ 	.word	index@(_ZN2at6native55_GLOBAL__N__de093ff9_22_ForeachBinaryOpList_cu_a911ec4325multi_tensor_apply_kernelINS1_18TensorListMetadataILi2EEENS1_11CopyFunctorIN3c1015Float8_e4m3fnuzENS6_13Float8_e4m3fnELi2ELi1ELi1EEEJNS0_4CopyIS7_S8_EEEEEvT_T0_DpT1_)
        /*28e8*/ 	.word	0x00000000


	//----- nvinfo : EIATTR_MIN_STACK_SIZE
	.align		4
.L_1775:
        /*28ec*/ 	.byte	0x04, 0x12
        /*28ee*/ 	.short	(.L_1777 - .L_1776)
	.align		4
.L_1776:
        /*28f0*/ 	.word	index@(_ZN2at6native55_GLOBAL__N__de093ff9_22_ForeachBinaryOpList_cu_a911ec4325multi_tensor_apply_kernelINS1_18TensorListMetadataILi2EEENS1_11CopyFunctorIN3c1015Float8_e4m3fnuzEbLi2ELi1ELi1EEEJNS0_4CopyIS7_bEEEEEvT_T0_DpT1_)
        /*28f4*/ 	.word	0x00000000


	//----- nvinfo : EIATTR_MIN_STACK_SIZE
	.align		4
.L_1777:
        /*28f8*/ 	.byte	0x04, 0x12
        /*28fa*/ 	.short	(.L_1779 - .L_1778)
	.align		4
.L_1778:
        /*28fc*/ 	.word	index@(_ZN2at6native55_GLOBAL__N__de093ff9_22_ForeachBinaryOpList_cu_a911ec4325multi_tensor_apply_kernelINS1_18TensorListMetadataILi2EEENS1_11CopyFunctorIN3c1015Float8_e4m3fnuzENS6_8BFloat16ELi2ELi1ELi1EEEJNS0_4CopyIS7_S8_EEEEEvT_T0_DpT1_)
        /*2900*/ 	.word	0x00000000


	//----- nvinfo : EIATTR_MIN_STACK_SIZE
	.align		4
.L_1779:
        /*2904*/ 	.byte	0x04, 0x12
        /*2906*/ 	.short	(.L_1781 - .L_1780)
	.align		4
.L_1780:
        /*2908*/ 	.word	index@(_ZN2at6native55_GLOBAL__N__de093ff9_22_ForeachBinaryOpList_cu_a911ec4325multi_tensor_apply_kernelINS1_18TensorListMetadataILi2EEENS1_11CopyFunctorIN3c1015Float8_e4m3fnuzENS6_4HalfELi2ELi1ELi1EEEJNS0_4CopyIS7_S8_EEEEEvT_T0_DpT1_)
        /*290c*/ 	.word	0x00000000


	//----- nvinfo : EIATTR_MIN_STACK_SIZE
	.align		4
.L_1781:
        /*2910*/ 	.byte	0x04, 0x12
        /*2912*/ 	.short	(.L_1783 - .L_1782)
	.align		4
.L_1782:
        /*2914*/ 	.word	index@(_ZN2at6native55_GLOBAL__N__de093ff9_22_ForeachBinaryOpList_cu_a911ec4325multi_tensor_apply_kernelINS1_18TensorListMetadataILi2EEENS1_11CopyFunctorIN3c1015Float8_e4m3fnuzENS6_7complexIfEELi2ELi1ELi1EEEJNS0_4CopyIS7_S9_EEEEEvT_T0_DpT1_)
        /*2918*/ 	.word	0x00000000


	//----- nvinfo : EIATTR_MIN_STACK_SIZE
	.align		4
.L_1783:
        /*291c*/ 	.byte	0x04, 0x12
        /*291e*/ 	.short	(.L_1785 - .L_1784)
	.align		4
.L_1784:
        /*2920*/ 	.word	index@(_ZN2at6native55_GLOBAL__N__de093ff9_22_ForeachBinaryOpList_cu_a911ec4325multi_tensor_apply_kernelINS1_18TensorListMetadataILi2EEENS1_11CopyFunctorIN3c1015Float8_e4m3fnuzENS6_7complexIdEELi2ELi1ELi1EEEJNS0_4CopyIS7_S9_EEEEEvT_T0_DpT1_)
        /*2924*/ 	.word	0x00000000


	//----- nvinfo : EIATTR_MIN_STACK_SIZE
	.align		4
.L_1785:
        /*2928*/ 	.byte	0x04, 0x12
        /*292a*/ 	.short	(.L_1787 - .L_1786)
	.align		4
.L_1786:
        /*292c*/ 	.word	index@(_ZN2at6native55_GLOBAL__N__de093ff9_22_ForeachBinaryOpList_cu_a911ec4325multi_tensor_apply_kernelINS1_18TensorListMetadataILi2EEENS1_11CopyFunctorIN3c1015Float8_e4m3fnuzEfLi2ELi1ELi1EEEJNS0_4CopyIS7_fEEEEEvT_T0_DpT1_)
        /*2930*/ 	.word	0x00000000


	//----- nvinfo : EIATTR_MIN_STACK_SIZE
	.align		4
.L_1787:
        /*2934*/ 	.byte	0x04, 0x12
        /*2936*/ 	.short	(.L_1789 - .L_1788)
	.align		4
.L_1788:
        /*2938*/ 	.word	index@(_ZN2at6native55_GLOBAL__N__de093ff9_22_ForeachBinaryOpList_cu_a911ec4325multi_tensor_apply_kernelINS1_18TensorListMetadataILi2EEENS1_11CopyFunctorIN3c1015Float8_e4m3fnuzEdLi2ELi1ELi1EEEJNS0_4CopyIS7_dEEEEEvT_T0_DpT1_)
        /*293c*/ 	.word	0x00000000


	//----- nvinfo : EIATTR_MIN_STACK_SIZE
	.align		4
.L_1789:
        /*2940*/ 	.byte	0x04, 0x12
        /*2942*/ 	.short	(.L_1791 - .L_1790)
	.align		4
.L_1790:
        /*2944*/ 	.word	index@(_ZN2at6native55_GLOBAL__N__de093ff9_22_ForeachBinaryOpList_cu_a911ec4325multi_tensor_apply_kernelINS1_18TensorListMetadataILi2EEENS1_11CopyFunctorIN3c1015Float8_e4m3fnuzEiLi2ELi1ELi1EEEJNS0_4CopyIS7_iEEEEEvT_T0_DpT1_)
        /*2948*/ 	.word	0x00000000


	//----- nvinfo : EIATTR_MIN_STACK_SIZE
	.align		4
.L_1791:
        /*294c*/ 	.byte	0x04, 0x12
        /*294e*/ 	.short	(.L_1793 - .L_1792)
	.align		4
.L_1792:
        /*2950*/ 	.word	index@(_ZN2at6native55_GLOBAL__N__de093ff9_22_ForeachBinaryOpList_cu_a911ec4325multi_tensor_apply_kernelINS1_18TensorListMetadataILi2EEENS1_11CopyFunctorIN3c1015Float8_e4m3fnuzEsLi2ELi1ELi1EEEJNS0_4CopyIS7_sEEEEEvT_T0_DpT1_)
        /*2954*/ 	.word	0x00000000


	//----- nvinfo : EIATTR_MIN_STACK_SIZE
	.align		4
.L_1793:
        /*2958*/ 	.byte	0x04, 0x12
        /*295a*/ 	.short	(.L_1795 - .L_1794)
	.align		4
.L_1794:
        /*295c*/ 	.word	index@(_ZN2at6native55_GLOBAL__N__de093ff9_22_ForeachBinaryOpList_cu_a911ec4325multi_tensor_apply_kernelINS1_18TensorListMetadataILi2EEENS1_11CopyFunctorIN3c1015Float8_e4m3fnuzElLi2ELi1ELi1EEEJNS0_4CopyIS7_lEEEEEvT_T0_DpT1_)
        /*2960*/ 	.word	0x00000000


	//----- nvinfo : EIATTR_MIN_STACK_SIZE
	.align		4
.L_1795:
        /*2964*/ 	.byte	0x04, 0x12
        /*2966*/ 	.short	(.L_1797 - .L_1796)
	.align		4
.L_1796:
        /*2968*/ 	.word	index@(_ZN2at6native55_GLOBAL__N__de093ff9_22_ForeachBinaryOpList_cu_a911ec4325multi_tensor_apply_kernelINS1_18TensorListMetadataILi2EEENS1_11CopyFunctorIN3c1015Float8_e4m3fnuzEaLi2ELi1ELi1EEEJNS0_4CopyIS7_aEEEEEvT_T0_DpT1_)
        /*296c*/ 	.word	0x00000000


	//----- nvinfo : EIATTR_MIN_STACK_SIZE
	.align		4
.L_1797:
        /*2970*/ 	.byte	0x04, 0x12
        /*2972*/ 	.short	(.L_1799 - .L_1798)
	.align		4
.L_1798:
        /*2974*/ 	.word	index@(_ZN2at6native55_GLOBAL__N__de093ff9_22_ForeachBinaryOpList_cu_a911ec4325multi_tensor_apply_kernelINS1_18TensorListMetadataILi2EEENS1_11CopyFunctorIN3c1015Float8_e4m3fnuzEhLi2ELi1ELi1EEEJNS0_4CopyIS7_hEEEEEvT_T0_DpT1_)
        /*2978*/ 	.word	0x00000000


	//----- nvinfo : EIATTR_MIN_STACK_SIZE
	.align		4
.L_1799:
        /*297c*/ 	.byte	0x04, 0x12
        /*297e*/ 	.short	(.L_1801 - .L_1800)
	.align		4
.L_1800:
        /*2980*/ 	.word	index@(_ZN2at6native55_GLOBAL__N__de093ff9_22_ForeachBinaryOpList_cu_a911ec4325multi_tensor_apply_kernelINS1_18TensorListMetadataILi2EEENS1_14UnaryOpFunctorIN3c1015Float8_e4m3fnuzELi2ELi1ELi1EEEJNS0_4CopyIS7_S7_EEEEEvT_T0_DpT1_)
        /*2984*/ 	.word	0x00000000


	//----- nvinfo : EIATTR_MIN_STACK_SIZE
	.align		4
.L_1801:
        /*2988*/ 	.byte	0x04, 0x12
        /*298a*/ 	.short	(.L_1803 - .L_1802)
	.align		4
.L_1802:
        /*298c*/ 	.word	index@(_ZN2at6native55_GLOBAL__N__de093ff9_22_ForeachBinaryOpList_cu_a911ec4325multi_tensor_apply_kernelINS1_18TensorListMetadataILi2EEENS1_11CopyFunctorIN3c1013Float8_e4m3fnENS6_15Float8_e5m2fnuzELi2ELi1ELi1EEEJNS0_4CopyIS7_S8_EEEEEvT_T0_DpT1_)
        /*2990*/ 	.word	0x00000000


	//----- nvinfo : EIATTR_MIN_STACK_SIZE
	.align		4
.L_1803:
        /*2994*/ 	.byte	0x04, 0x12
        /*2996*/ 	.short	(.L_1805 - .L_1804)
	.align		4
.L_1804:
        /*2998*/ 	.word	index@(_ZN2at6native55_GLOBAL__N__de093ff9_22_ForeachBinaryOpList_cu_a911ec4325multi_tensor_apply_kernelINS1_18TensorListMetadataILi2EEENS1_11CopyFunctorIN3c1013Float8_e4m3fnENS6_11Float8_e5m2ELi2ELi1ELi1EEEJNS0_4CopyIS7_S8_EEEEEvT_T0_DpT1_)
        /*299c*/ 	.word	0x00000000


	//----- nvinfo : EIATTR_MIN_STACK_SIZE
	.align		4
.L_1805:
        /*29a0*/ 	.byte	0x04, 0x12
        /*29a2*/ 	.short	(.L_1807 - .L_1806)
	.align		4
.L_1806:
        /*29a4*/ 	.word	index@(_ZN2at6native55_GLOBAL__N__de093ff9_22_ForeachBinaryOpList_cu_a911ec4325multi_tensor_apply_kernelINS1_18TensorListMetadataILi2EEENS1_11CopyFunctorIN3c1013Float8_e4m3fnENS6_15Float8_e4m3fnuzELi2ELi1ELi1EEEJNS0_4CopyIS7_S8_EEEEEvT_T0_DpT1_)
        /*29a8*/ 	.word	0x00000000


	//----- nvinfo : EIATTR_MIN_STACK_SIZE
	.align		4
.L_1807:
        /*29ac*/ 	.byte	0x04, 0x12
        /*29ae*/ 	.short	(.L_1809 - .L_1808)
	.align		4
.L_1808:
        /*29b0*/ 	.word	index@(_ZN2at6native55_GLOBAL__N__de093ff9_22_ForeachBinaryOpList_cu_a911ec4325multi_tensor_apply_kernelINS1_18TensorListMetadataILi2EEENS1_11CopyFunctorIN3c1013Float8_e4m3fnEbLi2ELi1ELi1EEEJNS0_4CopyIS7_bEEEEEvT_T0_DpT1_)
        /*29b4*/ 	.word	0x00000000


	//----- nvinfo : EIATTR_MIN_STACK_SIZE
	.align		4
.L_1809:
        /*29b8*/ 	.byte	0x04, 0x12
        /*29ba*/ 	.short	(.L_1811 - .L_1810)
	.align		4
.L_1810:
        /*29bc*/ 	.word	index@(_ZN2at6native55_GLOBAL__N__de093ff9_22_ForeachBinaryOpList_cu_a911ec4325multi_tensor_apply_kernelINS1_18TensorListMetadataILi2EEENS1_11CopyFunctorIN3c1013Float8_e4m3fnENS6_8BFloat16ELi2ELi1ELi1EEEJNS0_4CopyIS7_S8_EEEEEvT_T0_DpT1_)
        /*29c0*/ 	.word	0x00000000


	//----- nvinfo : EIATTR_MIN_STACK_SIZE
	.align		4
.L_1811:
        /*29c4*/ 	.byte	0x04, 0x12
        /*29c6*/ 	.short	(.L_1813 - .L_1812)
	.align		4
.L_1812:
        /*29c8*/ 	.word	index@(_ZN2at6native55_GLOBAL__N__de093ff9_22_ForeachBinaryOpList_cu_a911ec4325multi_tensor_apply_kernelINS1_18TensorListMetadataILi2EEENS1_11CopyFunctorIN3c1013Float8_e4m3fnENS6_4HalfELi2ELi1ELi1EEEJNS0_4CopyIS7_S8_EEEEEvT_T0_DpT1_)
        /*29cc*/ 	.word	0x00000000


	//----- nvinfo : EIATTR_MIN_STACK_SIZE
	.align		4
.L_1813:
        /*29d0*/ 	.byte	0x04, 0x12
        /*29d2*/ 	.short	(.L_1815 - .L_1814)
	.align		4
.L_1814:
        /*29d4*/ 	.word	index@(_ZN2at6native55_GLOBAL__N__de093ff9_22_ForeachBinaryOpList_cu_a911ec4325multi_tensor_apply_kernelINS1_18TensorListMetadataILi2EEENS1_11CopyFunctorIN3c1013Float8_e4m3fnENS6_7complexIfEELi2ELi1ELi1EEEJNS0_4CopyIS7_S9_EEEEEvT_T0_DpT1_)
        /*29d8*/ 	.word	0x00000000


	//----- nvinfo : EIATTR_MIN_STACK_SIZE
	.align		4
.L_1815:
        /*29dc*/ 	.byte	0x04, 0x12
        /*29de*/ 	.short	(.L_1817 - .L_1816)
	.align		4
.L_1816:
        /*29e0*/ 	.word	index@(_ZN2at6native55_GLOBAL__N__de093ff9_22_ForeachBinaryOpList_cu_a911ec4325multi_tensor_apply_kernelINS1_18TensorListMetadataILi2EEENS1_11CopyFunctorIN3c1013Float8_e4m3fnENS6_7complexIdEELi2ELi1ELi1EEEJNS0_4CopyIS7_S9_EEEEEvT_T0_DpT1_)
        /*29e4*/ 	.word	0x00000000


	//----- nvinfo : EIATTR_MIN_STACK_SIZE
	.align		4
.L_1817:
        /*29e8*/ 	.byte	0x04, 0x12
        /*29ea*/ 	.short	(.L_1819 - .L_1818)
	.align		4
.L_1818:
        /*29ec*/ 	.word	index@(_ZN2at6native55_GLOBAL__N__de093ff9_22_ForeachBinaryOpList_cu_a911ec4325multi_tensor_apply_kernelINS1_18TensorListMetadataILi2EEENS1_11CopyFunctorIN3c1013Float8_e4m3fnEfLi2ELi1ELi1EEEJNS0_4CopyIS7_fEEEEEvT_T0_DpT1_)
        /*29f0*/ 	.word	0x00000000


	//----- nvinfo : EIATTR_MIN_STACK_SIZE
	.align		4
.L_1819:
        /*29f4*/ 	.byte	0x04, 0x12
        /*29f6*/ 	.short	(.L_1821 - .L_1820)
	.align		4
.L_1820:
        /*29f8*/ 	.word	index@(_ZN2at6native55_GLOBAL__N__de093ff9_22_ForeachBinaryOpList_cu_a911ec4325multi_tensor_apply_kernelINS1_18TensorListMetadataILi2EEENS1_11CopyFunctorIN3c1013Float8_e4m3fnEdLi2ELi1ELi1EEEJNS0_4CopyIS7_dEEEEEvT_T0_DpT1_)
        /*29fc*/ 	.word	0x00000000


	//----- nvinfo : EIATTR_MIN_STACK_SIZE
	.align		4
.L_1821:
        /*2a00*/ 	.byte	0x04, 0x12
        /*2a02*/ 	.short	(.L_1823 - .L_1822)
	.align		4
.L_1822:
        /*2a04*/ 	.word	index@(_ZN2at6native55_GLOBAL__N__de093ff9_22_ForeachBinaryOpList_cu_a911ec4325multi_tensor_apply_kernelINS1_18TensorListMetadataILi2EEENS1_11CopyFunctorIN3c1013Float8_e4m3fnEiLi2ELi1ELi1EEEJNS0_4CopyIS7_iEEEEEvT_T0_DpT1_)
        /*2a08*/ 	.word	0x00000000


	//----- nvinfo : EIATTR_MIN_STACK_SIZE
	.align		4
.L_1823:
        /*2a0c*/ 	.byte	0x04, 0x12
        /*2a0e*/ 	.short	(.L_1825 - .L_1824)
	.align		4
.L_1824:
        /*2a10*/ 	.word	index@(_ZN2at6native55_GLOBAL__N__de093ff9_22_ForeachBinaryOpList_cu_a911ec4325multi_tensor_apply_kernelINS1_18TensorListMetadataILi2EEENS1_11CopyFunctorIN3c1013Float8_e4m3fnEsLi2ELi1ELi1EEEJNS0_4CopyIS7_sEEEEEvT_T0_DpT1_)
        /*2a14*/ 	.word	0x00000000


	//----- nvinfo : EIATTR_MIN_STACK_SIZE
	.align		4
.L_1825:
        /*2a18*/ 	.byte	0x04, 0x12
        /*2a1a*/ 	.short	(.L_1827 - .L_1826)
	.align		4
.L_1826:
        /*2a1c*/ 	.word	index@(_ZN2at6native55_GLOBAL__N__de093ff9_22_ForeachBinaryOpList_cu_a911ec4325multi_tensor_apply_kernelINS1_18TensorListMetadataILi2EEENS1_11CopyFunctorIN3c1013Float8_e4m3fnElLi2ELi1ELi1EEEJNS0_4CopyIS7_lEEEEEvT_T0_DpT1_)
        /*2a20*/ 	.word	0x00000000


	//----- nvinfo : EIATTR_MIN_STACK_SIZE
	.align		4
.L_1827:
        /*2a24*/ 	.byte	0x04, 0x12
        /*2a26*/ 	.short	(.L_1829 - .L_1828)
	.align		4
.L_1828:
        /*2a28*/ 	.word	index@(_ZN2at6native55_GLOBAL__N__de093ff9_22_ForeachBinaryOpList_cu_a911ec4325multi_tensor_apply_kernelINS1_18TensorListMetadataILi2EEENS1_11CopyFunctorIN3c1013Float8_e4m3fnEaLi2ELi1ELi1EEEJNS0_4CopyIS7_aEEEEEvT_T0_DpT1_)
        /*2a2c*/ 	.word	0x00000000


	//----- nvinfo : EIATTR_MIN_STACK_SIZE
	.align		4
.L_1829:
        /*2a30*/ 	.byte	0x04, 0x12
        /*2a32*/ 	.short	(.L_1831 - .L_1830)
	.align		4
.L_1830:
        /*2a34*/ 	.word	index@(_ZN2at6native55_GLOBAL__N__de093ff9_22_ForeachBinaryOpList_cu_a911ec4325multi_tensor_apply_kernelINS1_18TensorListMetadataILi2EEENS1_11CopyFunctorIN3c1013Float8_e4m3fnEhLi2ELi1ELi1EEEJNS0_4CopyIS7_hEEEEEvT_T0_DpT1_)
        /*2a38*/ 	.word	0x00000000


	//----- nvinfo : EIATTR_MIN_STACK_SIZE
	.align		4
.L_1831:
        /*2a3c*/ 	.byte	0x04, 0x12
        /*2a3e*/ 	.short	(.L_1833 - .L_1832)
	.align		4
.L_1832:
        /*2a40*/ 	.word	index@(_ZN2at6native55_GLOBAL__N__de093ff9_22_ForeachBinaryOpList_cu_a911ec4325multi_tensor_apply_kernelINS1_18TensorListMetadataILi2EEENS1_14UnaryOpFunctorIN3c1013Float8_e4m3fnELi2ELi1ELi1EEEJNS0_4CopyIS7_S7_EEEEEvT_T0_DpT1_)
        /*2a44*/ 	.word	0x00000000


	//----- nvinfo : EIATTR_MIN_STACK_SIZE
	.align		4
.L_1833:
        /*2a48*/ 	.byte	0x04, 0x12
        /*2a4a*/ 	.short	(.L_1835 - .L_1834)
	.align		4
.L_1834:
        /*2a4c*/ 	.word	index@(_ZN2at6native55_GLOBAL__N__de093ff9_22_ForeachBinaryOpList_cu_a911ec4325multi_tensor_apply_kernelINS1_18TensorListMetadataILi2EEENS1_11CopyFunctorIbN3c1015Float8_e5m2fnuzELi2ELi1ELi1EEEJNS0_4CopyIbS7_EEEEEvT_T0_DpT1_)
        /*2a50*/ 	.word	0x00000000


	//----- nvinfo : EIATTR_MIN_STACK_SIZE
	.align		4
.L_1835:
        /*2a54*/ 	.byte	0x04, 0x12
        /*2a56*/ 	.short	(.L_1837 - .L_1836)
	.align		4
.L_1836:
        /*2a58*/ 	.word	index@(_ZN2at6native55_GLOBAL__N__de093ff9_22_ForeachBinaryOpList_cu_a911ec4325multi_tensor_apply_kernelINS1_18TensorListMetadataILi2EEENS1_11CopyFunctorIbN3c1011Float8_e5m2ELi2ELi1ELi1EEEJNS0_4CopyIbS7_EEEEEvT_T0_DpT1_)
        /*2a5c*/ 	.word	0x00000000


	//----- nvinfo : EIATTR_MIN_STACK_SIZE
	.align		4
.L_1837:
        /*2a60*/ 	.byte	0x04, 0x12
        /*2a62*/ 	.short	(.L_1839 - .L_1838)
	.align		4
.L_1838:
        /*2a64*/ 	.word	index@(_ZN2at6native55_GLOBAL__N__de093ff9_22_ForeachBinaryOpList_cu_a911ec4325multi_tensor_apply_kernelINS1_18TensorListMetadataILi2EEENS1_11CopyFunctorIbN3c1015Float8_e4m3fnuzELi2ELi1ELi1EEEJNS0_4CopyIbS7_EEEEEvT_T0_DpT1_)
        /*2a68*/ 	.word	0x00000000


	//----- nvinfo : EIATTR_MIN_STACK_SIZE
	.align		4
.L_1839:
        /*2a6c*/ 	.byte	0x04, 0x12
        /*2a6e*/ 	.short	(.L_1841 - .L_1840)
	.align		4
.L_1840:
        /*2a70*/ 	.word	index@(_ZN2at6native55_GLOBAL__N__de093ff9_22_ForeachBinaryOpList_cu_a911ec4325multi_tensor_apply_kernelINS1_18TensorListMetadataILi2EEENS1_11CopyFunctorIbN3c1013Float8_e4m3fnELi2ELi1ELi1EEEJNS0_4CopyIbS7_EEEEEvT_T0_DpT1_)
        /*2a74*/ 	.word	0x00000000


	//----- nvinfo : EIATTR_MIN_STACK_SIZE
	.align		4
.L_1841:
        /*2a78*/ 	.byte	0x04, 0x12
        /*2a7a*/ 	.short	(.L_1843 - .L_1842)
	.align		4
.L_1842:
        /*2a7c*/ 	.word	index@(_ZN2at6native55_GLOBAL__N__de093ff9_22_ForeachBinaryOpList_cu_a911ec4325multi_tensor_apply_kernelINS1_18TensorListMetadataILi2EEENS1_11CopyFunctorIbN3c108BFloat16ELi2ELi1ELi1EEEJNS0_4CopyIbS7_EEEEEvT_T0_DpT1_)
        /*2a80*/ 	.word	0x00000000


	//----- nvinfo : EIATTR_MIN_STACK_SIZE
	.align		4
.L_1843:
        /*2a84*/ 	.byte	0x04, 0x12
        /*2a86*/ 	.short	(.L_1845 - .L_1844)
	.align		4
.L_1844:
        /*2a88*/ 	.word	index@(_ZN2at6native55_GLOBAL__N__de093ff9_22_ForeachBinaryOpList_cu_a911ec4325multi_tensor_apply_kernelINS1_18TensorListMetadataILi2EEENS1_11CopyFunctorIbN3c104HalfELi2ELi1ELi1EEEJNS0_4CopyIbS7_EEEEEvT_T0_DpT1_)
        /*2a8c*/ 	.word	0x00000000


	//----- nvinfo : EIATTR_MIN_STACK_SIZE
	.align		4
.L_1845:
        /*2a90*/ 	.byte	0x04, 0x12
        /*2a92*/ 	.short	(.L_1847 - .L_1846)
	.align		4
.L_1846:
        /*2a94*/ 	.word	index@(_ZN2at6native55_GLOBAL__N__de093ff9_22_ForeachBinaryOpList_cu_a911ec4325multi_tensor_apply_kernelINS1_18TensorListMetadataILi2EEENS1_11CopyFunctorIbN3c107complexIfEELi2ELi1ELi1EEEJNS0_4CopyIbS8_EEEEEvT_T0_DpT1_)
        /*2a98*/ 	.word	0x00000000


	//----- nvinfo : EIATTR_MIN_STACK_SIZE
	.align		4
.L_1847:
        /*2a9c*/ 	.byte	0x04, 0x12
        /*2a9e*/ 	.short	(.L_1849 - .L_1848)
	.align		4
.L_1848:
        /*2aa0*/ 	.word	index@(_ZN2at6native55_GLOBAL__N__de093ff9_22_ForeachBinaryOpList_cu_a911ec4325multi_tensor_apply_kernelINS1_18TensorListMetadataILi2EEENS1_11CopyFunctorIbN3c107complexIdEELi2ELi1ELi1EEEJNS0_4CopyIbS8_EEEEEvT_T0_DpT1_)
        /*2aa4*/ 	.word	0x00000000


	//----- nvinfo : EIATTR_MIN_STACK_SIZE
	.align		4
.L_1849:
        /*2aa8*/ 	.byte	0x04, 0x12
        /*2aaa*/ 	.short	(.L_1851 - .L_1850)
	.align		4
.L_1850:
        /*2aac*/ 	.word	index@(_ZN2at6native55_GLOBAL__N__de093ff9_22_ForeachBinaryOpList_cu_a911ec4325multi_tensor_apply_kernelINS1_18TensorListMetadataILi2EEENS1_11CopyFunctorIbfLi2ELi1ELi1EEEJNS0_4CopyIbfEEEEEvT_T0_DpT1_)
        /*2ab0*/ 	.word	0x00000000


	//----- nvinfo : EIATTR_MIN_STACK_SIZE
	.align		4
.L_1851:
        /*2ab4*/ 	.byte	0x04, 0x12
        /*2ab6*/ 	.short	(.L_1853 - .L_1852)
	.align		4
.L_1852:
        /*2ab8*/ 	.word	index@(_ZN2at6native55_GLOBAL__N__de093ff9_22_ForeachBinaryOpList_cu_a911ec4325multi_tensor_apply_kernelINS1_18TensorListMetadataILi2EEENS1_11CopyFunctorIbdLi2ELi1ELi1EEEJNS0_4CopyIbdEEEEEvT_T0_DpT1_)
        /*2abc*/ 	.word	0x00000000


	//----- nvinfo : EIATTR_MIN_STACK_SIZE
	.align		4
.L_1853:
        /*2ac0*/ 	.byte	0x04, 0x12
        /*2ac2*/ 	.short	(.L_1855 - .L_1854)
	.align		4
.L_1854:
        /*2ac4*/ 	.word	index@(_ZN2at6native55_GLOBAL__N__de093ff9_22_ForeachBinaryOpList_cu_a911ec4325multi_tensor_apply_kernelINS1_18TensorListMetadataILi2EEENS1_11CopyFunctorIbiLi2ELi1ELi1EEEJNS0_4CopyIbiEEEEEvT_T0_DpT1_)
        /*2ac8*/ 	.word	0x00000000


	//----- nvinfo : EIATTR_MIN_STACK_SIZE
	.align		4
.L_1855:
        /*2acc*/ 	.byte	0x04, 0x12
        /*2ace*/ 	.short	(.L_1857 - .L_1856)
	.align		4
.L_1856:
        /*2ad0*/ 	.word	index@(_ZN2at6native55_GLOBAL__N__de093ff9_22_ForeachBinaryOpList_cu_a911ec4325multi_tensor_apply_kernelINS1_18TensorListMetadataILi2EEENS1_11CopyFunctorIbsLi2ELi1ELi1EEEJNS0_4CopyIbsEEEEEvT_T0_DpT1_)
        /*2ad4*/ 	.word	0x00000000


	//----- nvinfo : EIATTR_MIN_STACK_SIZE
	.align		4
.L_1857:
        /*2ad8*/ 	.byte	0x04, 0x12
        /*2ada*/ 	.short	(.L_1859 - .L_1858)
	.align		4
.L_1858:
        /*2adc*/ 	.word	index@(_ZN2at6native55_GLOBAL__N__de093ff9_22_ForeachBinaryOpList_cu_a911ec4325multi_tensor_apply_kernelINS1_18TensorListMetadataILi2EEENS1_11CopyFunctorIblLi2ELi1ELi1EEEJNS0_4CopyIblEEEEEvT_T0_DpT1_)
        /*2ae0*/ 	.word	0x00000000


	//----- nvinfo : EIATTR_MIN_STACK_SIZE
	.align		4
.L_1859:
        /*2ae4*/ 	.byte	0x04, 0x12
        /*2ae6*/ 	.short	(.L_1861 - .L_1860)
	.align		4
.L_1860:
        /*2ae8*/ 	.word	index@(_ZN2at6native55_GLOBAL__N__de093ff9_22_ForeachBinaryOpList_cu_a911ec4325multi_tensor_apply_kernelINS1_18TensorListMetadataILi2EEENS1_11CopyFunctorIbaLi2ELi1ELi1EEEJNS0_4CopyIbaEEEEEvT_T0_DpT1_)
        /*2aec*/ 	.word	0x00000000


	//----- nvinfo : EIATTR_MIN_STACK_SIZE
	.align		4
.L_1861:
        /*2af0*/ 	.byte	0x04, 0x12
        /*2af2*/ 	.short	(.L_1863 - .L_1862)
	.align		4
.L_1862:
        /*2af4*/ 	.word	index@(_ZN2at6native55_GLOBAL__N__de093ff9_22_ForeachBinaryOpList_cu_a911ec4325multi_tensor_apply_kernelINS1_18TensorListMetadataILi2EEENS1_11CopyFunctorIbhLi2ELi1ELi1EEEJNS0_4CopyIbhEEEEEvT_T0_DpT1_)
        /*2af8*/ 	.word	0x00000000


	//----- nvinfo : EIATTR_MIN_STACK_SIZE
	.align		4
.L_1863:
        /*2afc*/ 	.byte	0x04, 0x12
        /*2afe*/ 	.short	(.L_1865 - .L_1864)
	.align		4
.L_1864:
        /*2b00*/ 	.word	index@(_ZN2at6native55_GLOBAL__N__de093ff9_22_ForeachBinaryOpList_cu_a911ec4325multi_tensor_apply_kernelINS1_18TensorListMetadataILi2EEENS1_14UnaryOpFunctorIbLi2ELi1ELi1EEEJNS0_4CopyIbbEEEEEvT_T0_DpT1_)
        /*2b04*/ 	.word	0x00000000


	//----- nvinfo : EIATTR_MIN_STACK_SIZE
	.align		4
.L_1865:
        /*2b08*/ 	.byte	0x04, 0x12
        /*2b0a*/ 	.short	(.L_1867 - .L_1866)
	.align		4
.L_1866:
        /*2b0c*/ 	.word	index@(_ZN2at6native55_GLOBAL__N__de093ff9_22_ForeachBinaryOpList_cu_a911ec4325multi_tensor_apply_kernelINS1_18TensorListMetadataILi2EEENS1_11CopyFunctorIN3c108BFloat16ENS6_15Float8_e5m2fnuzELi2ELi1ELi1EEEJNS0_4CopyIS7_S8_EEEEEvT_T0_DpT1_)
        /*2b10*/ 	.word	0x00000000


	//----- nvinfo : EIATTR_MIN_STACK_SIZE
	.align		4
.L_1867:
        /*2b14*/ 	.byte	0x04, 0x12
        /*2b16*/ 	.short	(.L_1869 - .L_1868)
	.align		4
.L_1868:
        /*2b18*/ 	.word	index@(_ZN2at6native55_GLOBAL__N__de093ff9_22_ForeachBinaryOpList_cu_a911ec4325multi_tensor_apply_kernelINS1_18TensorListMetadataILi2EEENS1_11CopyFunctorIN3c108BFloat16ENS6_11Float8_e5m2ELi2ELi1ELi1EEEJNS0_4CopyIS7_S8_EEEEEvT_T0_DpT1_)
        /*2b1c*/ 	.word	0x00000000


	//----- nvinfo : EIATTR_MIN_STACK_SIZE
	.align		4
.L_1869:
        /*2b20*/ 	.byte	0x04, 0x12
        /*2b22*/ 	.short	(.L_1871 - .L_1870)
	.align		4
.L_1870:
        /*2b24*/ 	.word	index@(_ZN2at6native55_GLOBAL__N__de093ff9_22_ForeachBinaryOpList_cu_a911ec4325multi_tensor_apply_kernelINS1_18TensorListMetadataILi2EEENS1_11CopyFunctorIN3c108BFloat16ENS6_15Float8_e4m3fnuzELi2ELi1ELi1EEEJNS0_4CopyIS7_S8_EEEEEvT_T0_DpT1_)
        /*2b28*/ 	.word	0x00000000


	//----- nvinfo : EIATTR_MIN_STACK_SIZE
	.align		4
.L_1871:
        /*2b2c*/ 	.byte	0x04, 0x12
        /*2b2e*/ 	.short	(.L_1873 - .L_1872)
	.align		4
.L_1872:
        /*2b30*/ 	.word	index@(_ZN2at6native55_GLOBAL__N__de093ff9_22_ForeachBinaryOpList_cu_a911ec4325multi_tensor_apply_kernelINS1_18TensorListMetadataILi2EEENS1_11CopyFunctorIN3c108BFloat16ENS6_13Float8_e4m3fnELi2ELi1ELi1EEEJNS0_4CopyIS7_S8_EEEEEvT_T0_DpT1_)
        /*2b34*/ 	.word	0x00000000


	//----- nvinfo : EIATTR_MIN_STACK_SIZE
	.align		4
.L_1873:
        /*2b38*/ 	.byte	0x04, 0x12
        /*2b3a*/ 	.short	(.L_1875 - .L_1874)
	.align		4
.L_1874:
        /*2b3c*/ 	.word	index@(_ZN2at6native55_GLOBAL__N__de093ff9_22_ForeachBinaryOpList_cu_a911ec4325multi_tensor_apply_kernelINS1_18TensorListMetadataILi2EEENS1_11CopyFunctorIN3c108BFloat16EbLi2ELi1ELi1EEEJNS0_4CopyIS7_bEEEEEvT_T0_DpT1_)
        /*2b40*/ 	.word	0x00000000


	//----- nvinfo : EIATTR_MIN_STACK_SIZE
	.align		4
.L_1875:
        /*2b44*/ 	.byte	0x04, 0x12
        /*2b46*/ 	.short	(.L_1877 - .L_1876)
	.align		4
.L_1876:
        /*2b48*/ 	.word	index@(_ZN2at6native55_GLOBAL__N__de093ff9_22_ForeachBinaryOpList_cu_a911ec4325multi_tensor_apply_kernelINS1_18TensorListMetadataILi2EEENS1_11CopyFunctorIN3c108BFloat16ENS6_4HalfELi2ELi1ELi1EEEJNS0_4CopyIS7_S8_EEEEEvT_T0_DpT1_)
        /*2b4c*/ 	.word	0x00000000


	//----- nvinfo : EIATTR_MIN_STACK_SIZE
	.align		4
.L_1877:
        /*2b50*/ 	.byte	0x04, 0x12
        /*2b52*/ 	.short	(.L_1879 - .L_1878)
	.align		4
.L_1878:
        /*2b54*/ 	.word	index@(_ZN2at6native55_GLOBAL__N__de093ff9_22_ForeachBinaryOpList_cu_a911ec4325multi_tensor_apply_kernelINS1_18TensorListMetadataILi2EEENS1_11CopyFunctorIN3c108BFloat16ENS6_7complexIfEELi2ELi1ELi1EEEJNS0_4CopyIS7_S9_EEEEEvT_T0_DpT1_)
        /*2b58*/ 	.word	0x00000000


	//----- nvinfo : EIATTR_MIN_STACK_SIZE
	.align		4
.L_1879:
        /*2b5c*/ 	.byte	0x04, 0x12
        /*2b5e*/ 	.short	(.L_1881 - .L_1880)
	.align		4
.L_1880:
        /*2b60*/ 	.word	index@(_ZN2at6native55_GLOBAL__N__de093ff9_22_ForeachBinaryOpList_cu_a911ec4325multi_tensor_apply_kernelINS1_18TensorListMetadataILi2EEENS1_11CopyFunctorIN3c108BFloat16ENS6_7complexIdEELi2ELi1ELi1EEEJNS0_4CopyIS7_S9_EEEEEvT_T0_DpT1_)
        /*2b64*/ 	.word	0x00000000


	//----- nvinfo : EIATTR_MIN_STACK_SIZE
	.align		4
.L_1881:
        /*2b68*/ 	.byte	0x04, 0x12
        /*2b6a*/ 	.short	(.L_1883 - .L_1882)
	.align		4
.L_1882:
        /*2b6c*/ 	.word	index@(_ZN2at6native55_GLOBAL__N__de093ff9_22_ForeachBinaryOpList_cu_a911ec4325multi_tensor_apply_kernelINS1_18TensorListMetadataILi2EEENS1_11CopyFunctorIN3c108BFloat16EfLi2ELi1ELi1EEEJNS0_4CopyIS7_fEEEEEvT_T0_DpT1_)
        /*2b70*/ 	.word	0x00000000


	//----- nvinfo : EIATTR_MIN_STACK_SIZE
	.align		4
.L_1883:
        /*2b74*/ 	.byte	0x04, 0x12
        /*2b76*/ 	.short	(.L_1885 - .L_1884)
	.align		4
.L_1884:
        /*2b78*/ 	.word	index@(_ZN2at6native55_GLOBAL__N__de093ff9_22_ForeachBinaryOpList_cu_a911ec4325multi_tensor_apply_kernelINS1_18TensorListMetadataILi2EEENS1_11CopyFunctorIN3c108BFloat16EdLi2ELi1ELi1EEEJNS0_4CopyIS7_dEEEEEvT_T0_DpT1_)
        /*2b7c*/ 	.word	0x00000000


	//----- nvinfo : EIATTR_MIN_STACK_SIZE
	.align		4
.L_1885:
        /*2b80*/ 	.byte	0x04, 0x12
        /*2b82*/ 	.short	(.L_1887 - .L_1886)
	.align		4
.L_1886:
        /*2b84*/ 	.word	index@(_ZN2at6native55_GLOBAL__N__de093ff9_22_ForeachBinaryOpList_cu_a911ec4325multi_tensor_apply_kernelINS1_18TensorListMetadataILi2EEENS1_11CopyFunctorIN3c108BFloat16EiLi2ELi1ELi1EEEJNS0_4CopyIS7_iEEEEEvT_T0_DpT1_)
        /*2b88*/ 	.word	0x00000000


	//----- nvinfo : EIATTR_MIN_STACK_SIZE
	.align		4
.L_1887:
        /*2b8c*/ 	.byte	0x04, 0x12
        /*2b8e*/ 	.short	(.L_1889 - .L_1888)
	.align		4
.L_1888:
        /*2b90*/ 	.word	index@(_ZN2at6native55_GLOBAL__N__de093ff9_22_ForeachBinaryOpList_cu_a911ec4325multi_tensor_apply_kernelINS1_18TensorListMetadataILi2EEENS1_11CopyFunctorIN3c108BFloat16EsLi2ELi1ELi1EEEJNS0_4CopyIS7_sEEEEEvT_T0_DpT1_)
        /*2b94*/ 	.word	0x00000000


	//----- nvinfo : EIATTR_MIN_STACK_SIZE
	.align		4
.L_1889:
        /*2b98*/ 	.byte	0x04, 0x12
        /*2b9a*/ 	.short	(.L_1891 - .L_1890)
	.align		4
.L_1890:
        /*2b9c*/ 	.word	index@(_ZN2at6native55_GLOBAL__N__de093ff9_22_ForeachBinaryOpList_cu_a911ec4325multi_tensor_apply_kernelINS1_18TensorListMetadataILi2EEENS1_11CopyFunctorIN3c108BFloat16ElLi2ELi1ELi1EEEJNS0_4CopyIS7_lEEEEEvT_T0_DpT1_)
        /*2ba0*/ 	.word	0x00000000


	//----- nvinfo : EIATTR_MIN_STACK_SIZE
	.align		4
.L_1891:
        /*2ba4*/ 	.byte	0x04, 0x12
        /*2ba6*/ 	.short	(.L_1893 - .L_1892)
	.align		4
.L_1892:
        /*2ba8*/ 	.word	index@(_ZN2at6native55_GLOBAL__N__de093ff9_22_ForeachBinaryOpList_cu_a911ec4325multi_tensor_apply_kernelINS1_18TensorListMetadataILi2EEENS1_11CopyFunctorIN3c108BFloat16EaLi2ELi1ELi1EEEJNS0_4CopyIS7_aEEEEEvT_T0_DpT1_)
        /*2bac*/ 	.word	0x00000000


	//----- nvinfo : EIATTR_MIN_STACK_SIZE
	.align		4
.L_1893:
        /*2bb0*/ 	.byte	0x04, 0x12
        /*2bb2*/ 	.short	(.L_1895 - .L_1894)
	.align		4
.L_1894:
        /*2bb4*/ 	.word	index@(_ZN2at6native55_GLOBAL__N__de093ff9_22_ForeachBinaryOpList_cu_a911ec4325multi_tensor_apply_kernelINS1_18TensorListMetadataILi2EEENS1_11CopyFunctorIN3c108BFloat16EhLi2ELi1ELi1EEEJNS0_4CopyIS7_hEEEEEvT_T0_DpT1_)
        /*2bb8*/ 	.word	0x00000000


	//----- nvinfo : EIATTR_MIN_STACK_SIZE
	.align		4
.L_1895:
        /*2bbc*/ 	.byte	0x04, 0x12
        /*2bbe*/ 	.short	(.L_1897 - .L_1896)
	.align		4
.L_1896:
        /*2bc0*/ 	.word	index@(_ZN2at6native55_GLOBAL__N__de093ff9_22_ForeachBinaryOpList_cu_a911ec4325multi_tensor_apply_kernelINS1_18TensorListMetadataILi2EEENS1_14UnaryOpFunctorIN3c108BFloat16ELi2ELi1ELi1EEEJNS0_4CopyIS7_S7_EEEEEvT_T0_DpT1_)
        /*2bc4*/ 	.word	0x00000000


	//----- nvinfo : EIATTR_MIN_STACK_SIZE
	.align		4
.L_1897:
        /*2bc8*/ 	.byte	0x04, 0x12
        /*2bca*/ 	.short	(.L_1899 - .L_1898)
	.align		4
.L_1898:
        /*2bcc*/ 	.word	index@(_ZN2at6native55_GLOBAL__N__de093ff9_22_ForeachBinaryOpList_cu_a911ec4325multi_tensor_apply_kernelINS1_18TensorListMetadataILi2EEENS1_11CopyFunctorIN3c104HalfENS6_15Float8_e5m2fnuzELi2ELi1ELi1EEEJNS0_4CopyIS7_S8_EEEEEvT_T0_DpT1_)
        /*2bd0*/ 	.word	0x00000000


	//----- nvinfo : EIATTR_MIN_STACK_SIZE
	.align		4
.L_1899:
        /*2bd4*/ 	.byte	0x04, 0x12
        /*2bd6*/ 	.short	(.L_1901 - .L_1900)
	.align		4
.L_1900:
        /*2bd8*/ 	.word	index@(_ZN2at6native55_GLOBAL__N__de093ff9_22_ForeachBinaryOpList_cu_a911ec4325multi_tensor_apply_kernelINS1_18TensorListMetadataILi2EEENS1_11CopyFunctorIN3c104HalfENS6_11Float8_e5m2ELi2ELi1ELi1EEEJNS0_4CopyIS7_S8_EEEEEvT_T0_DpT1_)
        /*2bdc*/ 	.word	0x00000000


	//----- nvinfo : EIATTR_MIN_STACK_SIZE
	.align		4
.L_1901:
        /*2be0*/ 	.byte	0x04, 0x12
        /*2be2*/ 	.short	(.L_1903 - .L_1902)
	.align		4
.L_1902:
        /*2be4*/ 	.word	index@(_ZN2at6native55_GLOBAL__N__de093ff9_22_ForeachBinaryOpList_cu_a911ec4325multi_tensor_apply_kernelINS1_18TensorListMetadataILi2EEENS1_11CopyFunctorIN3c104HalfENS6_15Float8_e4m3fnuzELi2ELi1ELi1EEEJNS0_4CopyIS7_S8_EEEEEvT_T0_DpT1_)
        /*2be8*/ 	.word	0x00000000


	//----- nvinfo : EIATTR_MIN_STACK_SIZE
	.align		4
.L_1903:
        /*2bec*/ 	.byte	0x04, 0x12
        /*2bee*/ 	.short	(.L_1905 - .L_1904)
	.align		4
.L_1904:
        /*2bf0*/ 	.word	index@(_ZN2at6native55_GLOBAL__N__de093ff9_22_ForeachBinaryOpList_cu_a911ec4325multi_tensor_apply_kernelINS1_18TensorListMetadataILi2EEENS1_11CopyFunctorIN3c104HalfENS6_13Float8_e4m3fnELi2ELi1ELi1EEEJNS0_4CopyIS7_S8_EEEEEvT_T0_DpT1_)
        /*2bf4*/ 	.word	0x00000000


	//----- nvinfo : EIATTR_MIN_STACK_SIZE
	.align		4
.L_1905:
        /*2bf8*/ 	.byte	0x04, 0x12
        /*2bfa*/ 	.short	(.L_1907 - .L_1906)
	.align		4
.L_1906:
        /*2bfc*/ 	.word	index@(_ZN2at6native55_GLOBAL__N__de093ff9_22_ForeachBinaryOpList_cu_a911ec4325multi_tensor_apply_kernelINS1_18TensorListMetadataILi2EEENS1_11CopyFunctorIN3c104HalfEbLi2ELi1ELi1EEEJNS0_4CopyIS7_bEEEEEvT_T0_DpT1_)
        /*2c00*/ 	.word	0x00000000


	//----- nvinfo : EIATTR_MIN_STACK_SIZE
	.align		4
.L_1907:
        /*2c04*/ 	.byte	0x04, 0x12
        /*2c06*/ 	.short	(.L_1909 - .L_1908)
	.align		4
.L_1908:
        /*2c08*/ 	.word	index@(_ZN2at6native55_GLOBAL__N__de093ff9_22_ForeachBinaryOpList_cu_a911ec4325multi_tensor_apply_kernelINS1_18TensorListMetadataILi2EEENS1_11CopyFunctorIN3c104HalfENS6_8BFloat16ELi2ELi1ELi1EEEJNS0_4CopyIS7_S8_EEEEEvT_T0_DpT1_)
        /*2c0c*/ 	.word	0x00000000


	//----- nvinfo : EIATTR_MIN_STACK_SIZE
	.align		4
.L_1909:
        /*2c10*/ 	.byte	0x04, 0x12
        /*2c12*/ 	.short	(.L_1911 - .L_1910)
	.align		4
.L_1910:
        /*2c14*/ 	.word	index@(_ZN2at6native55_GLOBAL__N__de093ff9_22_ForeachBinaryOpList_cu_a911ec4325multi_tensor_apply_kernelINS1_18TensorListMetadataILi2EEENS1_11CopyFunctorIN3c104HalfENS6_7complexIfEELi2ELi1ELi1EEEJNS0_4CopyIS7_S9_EEEEEvT_T0_DpT1_)
        /*2c18*/ 	.word	0x00000000


	//----- nvinfo : EIATTR_MIN_STACK_SIZE
	.align		4
.L_1911:
        /*2c1c*/ 	.byte	0x04, 0x12
        /*2c1e*/ 	.short	(.L_1913 - .L_1912)
	.align		4
.L_1912:
        /*2c20*/ 	.word	index@(_ZN2at6native55_GLOBAL__N__de093ff9_22_ForeachBinaryOpList_cu_a911ec4325multi_tensor_apply_kernelINS1_18TensorListMetadataILi2EEENS1_11CopyFunctorIN3c104HalfENS6_7complexIdEELi2ELi1ELi1EEEJNS0_4CopyIS7_S9_EEEEEvT_T0_DpT1_)
        /*2c24*/ 	.word	0x00000000


	//----- nvinfo : EIATTR_MIN_STACK_SIZE
	.align		4
.L_1913:
        /*2c28*/ 	.byte	0x04, 0x12
        /*2c2a*/ 	.short	(.L_1915 - .L_1914)
	.align		4
.L_1914:
        /*2c2c*/ 	.word	index@(_ZN2at6native55_GLOBAL__N__de093ff9_22_ForeachBinaryOpList_cu_a911ec4325multi_tensor_apply_kernelINS1_18TensorListMetadataILi2EEENS1_11CopyFunctorIN3c104HalfEfLi2ELi1ELi1EEEJNS0_4CopyIS7_fEEEEEvT_T0_DpT1_)
        /*2c30*/ 	.word	0x00000000


	//----- nvinfo : EIATTR_MIN_STACK_SIZE
	.align		4
.L_1915:
        /*2c34*/ 	.byte	0x04, 0x12
        /*2c36*/ 	.short	(.L_1917 - .L_1916)
	.align		4
.L_1916:
        /*2c38*/ 	.word	index@(_ZN2at6native55_GLOBAL__N__de093ff9_22_ForeachBinaryOpList_cu_a911ec4325multi_tensor_apply_kernelINS1_18TensorListMetadataILi2EEENS1_11CopyFunctorIN3c104HalfEdLi2ELi1ELi1EEEJNS0_4CopyIS7_dEEEEEvT_T0_DpT1_)
        /*2c3c*/ 	.word	0x00000000


	//----- nvinfo : EIATTR_MIN_STACK_SIZE
	.align		4
.L_1917:
        /*2c40*/ 	.byte	0x04, 0x12
        /*2c42*/ 	.short	(.L_1919 - .L_1918)
	.align		4
.L_1918:
        /*2c44*/ 	.word	index@(_ZN2at6native55_GLOBAL__N__de093ff9_22_ForeachBinaryOpList_cu_a911ec4325multi_tensor_apply_kernelINS1_18TensorListMetadataILi2EEENS1_11CopyFunctorIN3c104HalfEiLi2ELi1ELi1EEEJNS0_4CopyIS7_iEEEEEvT_T0_DpT1_)
        /*2c48*/ 	.word	0x00000000


	//----- nvinfo : EIATTR_MIN_STACK_SIZE
	.align		4
.L_1919:
        /*2c4c*/ 	.byte	0x04, 0x12
        /*2c4e*/ 	.short	(.L_1921 - .L_1920)
	.align		4
.L_1920:
        /*2c50*/ 	.word	index@(_ZN2at6native55_GLOBAL__N__de093ff9_22_ForeachBinaryOpList_cu_a911ec4325multi_tensor_apply_kernelINS1_18TensorListMetadataILi2EEENS1_11CopyFunctorIN3c104HalfEsLi2ELi1ELi1EEEJNS0_4CopyIS7_sEEEEEvT_T0_DpT1_)
        /*2c54*/ 	.word	0x00000000


	//----- nvinfo : EIATTR_MIN_STACK_SIZE
	.align		4
.L_1921:
        /*2c58*/ 	.byte	0x04, 0x12
        /*2c5a*/ 	.short	(.L_1923 - .L_1922)
	.align		4
.L_1922:
        /*2c5c*/ 	.word	index@(_ZN2at6native55_GLOBAL__N__de093ff9_22_ForeachBinaryOpList_cu_a911ec4325multi_tensor_apply_kernelINS1_18TensorListMetadataILi2EEENS1_11CopyFunctorIN3c104HalfElLi2ELi1ELi1EEEJNS0_4CopyIS7_lEEEEEvT_T0_DpT1_)
        /*2c60*/ 	.word	0x00000000


	//----- nvinfo : EIATTR_MIN_STACK_SIZE
	.align		4
.L_1923:
        /*2c64*/ 	.byte	0x04, 0x12
        /*2c66*/ 	.short	(.L_1925 - .L_1924)
	.align		4
.L_1924:
        /*2c68*/ 	.word	index@(_ZN2at6native55_GLOBAL__N__de093ff9_22_ForeachBinaryOpList_cu_a911ec4325multi_tensor_apply_kernelINS1_18TensorListMetadataILi2EEENS1_11CopyFunctorIN3c104HalfEaLi2ELi1ELi1EEEJNS0_4CopyIS7_aEEEEEvT_T0_DpT1_)
        /*2c6c*/ 	.word	0x00000000


	//----- nvinfo : EIATTR_MIN_STACK_SIZE
	.align		4
.L_1925:
        /*2c70*/ 	.byte	0x04, 0x12
        /*2c72*/ 	.short	(.L_1927 - .L_1926)
	.align		4
.L_1926:
        /*2c74*/ 	.word	index@(_ZN2at6native55_GLOBAL__N__de093ff9_22_ForeachBinaryOpList_cu_a911ec4325multi_tensor_apply_kernelINS1_18TensorListMetadataILi2EEENS1_11CopyFunctorIN3c104HalfEhLi2ELi1ELi1EEEJNS0_4CopyIS7_hEEEEEvT_T0_DpT1_)
        /*2c78*/ 	.word	0x00000000


	//----- nvinfo : EIATTR_MIN_STACK_SIZE
	.align		4
.L_1927:
        /*2c7c*/ 	.byte	0x04, 0x12
        /*2c7e*/ 	.short	(.L_1929 - .L_1928)
	.align		4
.L_1928:
        /*2c80*/ 	.word	index@(_ZN2at6native55_GLOBAL__N__de093ff9_22_ForeachBinaryOpList_cu_a911ec4325multi_tensor_apply_kernelINS1_18TensorListMetadataILi2EEENS1_14UnaryOpFunctorIN3c104HalfELi2ELi1ELi1EEEJNS0_4CopyIS7_S7_EEEEEvT_T0_DpT1_)
        /*2c84*/ 	.word	0x00000000


	//----- nvinfo : EIATTR_MIN_STACK_SIZE
	.align		4
.L_1929:
        /*2c88*/ 	.byte	0x04, 0x12
        /*2c8a*/ 	.short	(.L_1931 - .L_1930)
	.align		4
.L_1930:
        /*2c8c*/ 	.word	index@(_ZN2at6native55_GLOBAL__N__de093ff9_22_ForeachBinaryOpList_cu_a911ec4325multi_tensor_apply_kernelINS1_18TensorListMetadataILi2EEENS1_11CopyFunctorIN3c107complexIfEENS6_15Float8_e5m2fnuzELi2ELi1ELi1EEEJNS0_4CopyIS8_S9_EEEEEvT_T0_DpT1_)
        /*2c90*/ 	.word	0x00000000


	//----- nvinfo : EIATTR_MIN_STACK_SIZE
	.align		4
.L_1931:
        /*2c94*/ 	.byte	0x04, 0x12
        /*2c96*/ 	.short	(.L_1933 - .L_1932)
	.align		4
.L_1932:
        /*2c98*/ 	.word	index@(_ZN2at6native55_GLOBAL__N__de093ff9_22_ForeachBinaryOpList_cu_a911ec4325multi_tensor_apply_kernelINS1_18TensorListMetadataILi2EEENS1_11CopyFunctorIN3c107complexIfEENS6_11Float8_e5m2ELi2ELi1ELi1EEEJNS0_4CopyIS8_S9_EEEEEvT_T0_DpT1_)
        /*2c9c*/ 	.word	0x00000000


	//----- nvinfo : EIATTR_MIN_STACK_SIZE
	.align		4
.L_1933:
        /*2ca0*/ 	.byte	0x04, 0x12
        /*2ca2*/ 	.short	(.L_1935 - .L_1934)
	.align		4
.L_1934:
        /*2ca4*/ 	.word	index@(_ZN2at6native55_GLOBAL__N__de093ff9_22_ForeachBinaryOpList_cu_a911ec4325multi_tensor_apply_kernelINS1_18TensorListMetadataILi2EEENS1_11CopyFunctorIN3c107complexIfEENS6_15Float8_e4m3fnuzELi2ELi1ELi1EEEJNS0_4CopyIS8_S9_EEEEEvT_T0_DpT1_)
        /*2ca8*/ 	.word	0x00000000


	//----- nvinfo : EIATTR_MIN_STACK_SIZE
	.align		4
.L_1935:
        /*2cac*/ 	.byte	0x04, 0x12
        /*2cae*/ 	.short	(.L_1937 - .L_1936)
	.align		4
.L_1936:
        /*2cb0*/ 	.word	index@(_ZN2at6native55_GLOBAL__N__de093ff9_22_ForeachBinaryOpList_cu_a911ec4325multi_tensor_apply_kernelINS1_18TensorListMetadataILi2EEENS1_11CopyFunctorIN3c107complexIfEENS6_13Float8_e4m3fnELi2ELi1ELi1EEEJNS0_4CopyIS8_S9_EEEEEvT_T0_DpT1_)
        /*2cb4*/ 	.word	0x00000000


	//----- nvinfo : EIATTR_MIN_STACK_SIZE
	.align		4
.L_1937:
        /*2cb8*/ 	.byte	0x04, 0x12
        /*2cba*/ 	.short	(.L_1939 - .L_1938)
	.align		4
.L_1938:
        /*2cbc*/ 	.word	index@(_ZN2at6native55_GLOBAL__N__de093ff9_22_ForeachBinaryOpList_cu_a911ec4325multi_tensor_apply_kernelINS1_18TensorListMetadataILi2EEENS1_11CopyFunctorIN3c107complexIfEEbLi2ELi1ELi1EEEJNS0_4CopyIS8_bEEEEEvT_T0_DpT1_)
        /*2cc0*/ 	.word	0x00000000


	//----- nvinfo : EIATTR_MIN_STACK_SIZE
	.align		4
.L_1939:
        /*2cc4*/ 	.byte	0x04, 0x12
        /*2cc6*/ 	.short	(.L_1941 - .L_1940)
	.align		4
.L_1940:
        /*2cc8*/ 	.word	index@(_ZN2at6native55_GLOBAL__N__de093ff9_22_ForeachBinaryOpList_cu_a911ec4325multi_tensor_apply_kernelINS1_18TensorListMetadataILi2EEENS1_11CopyFunctorIN3c107complexIfEENS6_8BFloat16ELi2ELi1ELi1EEEJNS0_4CopyIS8_S9_EEEEEvT_T0_DpT1_)
        /*2ccc*/ 	.word	0x00000000


	//----- nvinfo : EIATTR_MIN_STACK_SIZE
	.align		4
.L_1941:
        /*2cd0*/ 	.byte	0x04, 0x12
        /*2cd2*/ 	.short	(.L_1943 - .L_1942)
	.align		4
.L_1942:
        /*2cd4*/ 	.word	index@(_ZN2at6native55_GLOBAL__N__de093ff9_22_ForeachBinaryOpList_cu_a911ec4325multi_tensor_apply_kernelINS1_18TensorListMetadataILi2EEENS1_11CopyFunctorIN3c107complexIfEENS6_4HalfELi2ELi1ELi1EEEJNS0_4CopyIS8_S9_EEEEEvT_T0_DpT1_)
        /*2cd8*/ 	.word	0x00000000


	//----- nvinfo : EIATTR_MIN_STACK_SIZE
	.align		4
.L_1943:
        /*2cdc*/ 	.byte	0x04, 0x12
        /*2cde*/ 	.short	(.L_1945 - .L_1944)
	.align		4
.L_1944:
        /*2ce0*/ 	.word	index@(_ZN2at6native55_GLOBAL__N__de093ff9_22_ForeachBinaryOpList_cu_a911ec4325multi_tensor_apply_kernelINS1_18TensorListMetadataILi2EEENS1_11CopyFunctorIN3c107complexIfEENS7_IdEELi2ELi1ELi1EEEJNS0_4CopyIS8_S9_EEEEEvT_T0_DpT1_)
        /*2ce4*/ 	.word	0x00000000


	//----- nvinfo : EIATTR_MIN_STACK_SIZE
	.align		4
.L_1945:
        /*2ce8*/ 	.byte	0x04, 0x12
        /*2cea*/ 	.short	(.L_1947 - .L_1946)
	.align		4
.L_1946:
        /*2cec*/ 	.word	index@(_ZN2at6native55_GLOBAL__N__de093ff9_22_ForeachBinaryOpList_cu_a911ec4325multi_tensor_apply_kernelINS1_18TensorListMetadataILi2EEENS1_11CopyFunctorIN3c107complexIfEEfLi2ELi1ELi1EEEJNS0_4CopyIS8_fEEEEEvT_T0_DpT1_)
        /*2cf0*/ 	.word	0x00000000


	//----- nvinfo : EIATTR_MIN_STACK_SIZE
	.align		4
.L_1947:
        /*2cf4*/ 	.byte	0x04, 0x12
        /*2cf6*/ 	.short	(.L_1949 - .L_1948)
	.align		4
.L_1948:
        /*2cf8*/ 	.word	index@(_ZN2at6native55_GLOBAL__N__de093ff9_22_ForeachBinaryOpList_cu_a911ec4325multi_tensor_apply_kernelINS1_18TensorListMetadataILi2EEENS1_11CopyFunctorIN3c107complexIfEEdLi2ELi1ELi1EEEJNS0_4CopyIS8_dEEEEEvT_T0_DpT1_)
        /*2cfc*/ 	.word	0x00000000


	//----- nvinfo : EIATTR_MIN_STACK_SIZE
	.align		4
.L_1949:
        /*2d00*/ 	.byte	0x04, 0x12
        /*2d02*/ 	.short	(.L_1951 - .L_1950)
	.align		4
.L_1950:
        /*2d04*/ 	.word	index@(_ZN2at6native55_GLOBAL__N__de093ff9_22_ForeachBinaryOpList_cu_a911ec4325multi_tensor_apply_kernelINS1_18TensorListMetadataILi2EEENS1_11CopyFunctorIN3c107complexIfEEiLi2ELi1ELi1EEEJNS0_4CopyIS8_iEEEEEvT_T0_DpT1_)
        /*2d08*/ 	.word	0x00000000


	//----- nvinfo : EIATTR_MIN_STACK_SIZE
	.align		4
.L_1951:
        /*2d0c*/ 	.byte	0x04, 0x12
        /*2d0e*/ 	.short	(.L_1953 - .L_1952)
	.align		4
.L_1952:
        /*2d10*/ 	.word	index@(_ZN2at6native55_GLOBAL__N__de093ff9_22_ForeachBinaryOpList_cu_a911ec4325multi_tensor_apply_kernelINS1_18TensorListMetadataILi2EEENS1_11CopyFunctorIN3c107complexIfEEsLi2ELi1ELi1EEEJNS0_4CopyIS8_sEEEEEvT_T0_DpT1_)
        /*2d14*/ 	.word	0x00000000


	//----- nvinfo : EIATTR_MIN_STACK_SIZE
	.align		4
.L_1953:
        /*2d18*/ 	.byte	0x04, 0x12
        /*2d1a*/ 	.short	(.L_1955 - .L_1954)
	.align		4
.L_1954:
        /*2d1c*/ 	.word	index@(_ZN2at6native55_GLOBAL__N__de093ff9_22_ForeachBinaryOpList_cu_a911ec4325multi_tensor_apply_kernelINS1_18TensorListMetadataILi2EEENS1_11CopyFunctorIN3c107complexIfEElLi2ELi1ELi1EEEJNS0_4CopyIS8_lEEEEEvT_T0_DpT1_)
        /*2d20*/ 	.word	0x00000000


	//----- nvinfo : EIATTR_MIN_STACK_SIZE
	.align		4
.L_1955:
        /*2d24*/ 	.byte	0x04, 0x12
        /*2d26*/ 	.short	(.L_1957 - .L_1956)
	.align		4
.L_1956:
        /*2d28*/ 	.word	index@(_ZN2at6native55_GLOBAL__N__de093ff9_22_ForeachBinaryOpList_cu_a911ec4325multi_tensor_apply_kernelINS1_18TensorListMetadataILi2EEENS1_11CopyFunctorIN3c107complexIfEEaLi2ELi1ELi1EEEJNS0_4CopyIS8_aEEEEEvT_T0_DpT1_)
        /*2d2c*/ 	.word	0x00000000


	//----- nvinfo : EIATTR_MIN_STACK_SIZE
	.align		4
.L_1957:
        /*2d30*/ 	.byte	0x04, 0x12
        /*2d32*/ 	.short	(.L_1959 - .L_1958)
	.align		4
.L_1958:
        /*2d34*/ 	.word	index@(_ZN2at6native55_GLOBAL__N__de093ff9_22_ForeachBinaryOpList_cu_a911ec4325multi_tensor_apply_kernelINS1_18TensorListMetadataILi2EEENS1_11CopyFunctorIN3c107complexIfEEhLi2ELi1ELi1EEEJNS0_4CopyIS8_hEEEEEvT_T0_DpT1_)
        /*2d38*/ 	.word	0x00000000


	//----- nvinfo : EIATTR_MIN_STACK_SIZE
	.align		4
.L_1959:
        /*2d3c*/ 	.byte	0x04, 0x12
        /*2d3e*/ 	.short	(.L_1961 - .L_1960)
	.align		4
.L_1960:
        /*2d40*/ 	.word	index@(_ZN2at6native55_GLOBAL__N__de093ff9_22_ForeachBinaryOpList_cu_a911ec4325multi_tensor_apply_kernelINS1_18TensorListMetadataILi2EEENS1_14UnaryOpFunctorIN3c107complexIfEELi2ELi1ELi1EEEJNS0_4CopyIS8_S8_EEEEEvT_T0_DpT1_)
        /*2d44*/ 	.word	0x00000000


	//----- nvinfo : EIATTR_MIN_STACK_SIZE
	.align		4
.L_1961:
        /*2d48*/ 	.byte	0x04, 0x12
        /*2d4a*/ 	.short	(.L_1963 - .L_1962)
	.align		4
.L_1962:
        /*2d4c*/ 	.word	index@(_ZN2at6native55_GLOBAL__N__de093ff9_22_ForeachBinaryOpList_cu_a911ec4325multi_tensor_apply_kernelINS1_18TensorListMetadataILi2EEENS1_11CopyFunctorIN3c107complexIdEENS6_15Float8_e5m2fnuzELi2ELi1ELi1EEEJNS0_4CopyIS8_S9_EEEEEvT_T0_DpT1_)
        /*2d50*/ 	.word	0x00000000


	//----- nvinfo : EIATTR_MIN_STACK_SIZE
	.align		4
.L_1963:
        /*2d54*/ 	.byte	0x04, 0x12
        /*2d56*/ 	.short	(.L_1965 - .L_1964)
	.align		4
.L_1964:
        /*2d58*/ 	.word	index@(_ZN2at6native55_GLOBAL__N__de093ff9_22_ForeachBinaryOpList_cu_a911ec4325multi_tensor_apply_kernelINS1_18TensorListMetadataILi2EEENS1_11CopyFunctorIN3c107complexIdEENS6_11Float8_e5m2ELi2ELi1ELi1EEEJNS0_4CopyIS8_S9_EEEEEvT_T0_DpT1_)
        /*2d5c*/ 	.word	0x00000000


	//----- nvinfo : EIATTR_MIN_STACK_SIZE
	.align		4
.L_1965:
        /*2d60*/ 	.byte	0x04, 0x12
        /*2d62*/ 	.short	(.L_1967 - .L_1966)
	.align		4
.L_1966:
        /*2d64*/ 	.word	index@(_ZN2at6native55_GLOBAL__N__de093ff9_22_ForeachBinaryOpList_cu_a911ec4325multi_tensor_apply_kernelINS1_18TensorListMetadataILi2EEENS1_11CopyFunctorIN3c107complexIdEENS6_15Float8_e4m3fnuzELi2ELi1ELi1EEEJNS0_4CopyIS8_S9_EEEEEvT_T0_DpT1_)
        /*2d68*/ 	.word	0x00000000


	//----- nvinfo : EIATTR_MIN_STACK_SIZE
	.align		4
.L_1967:
        /*2d6c*/ 	.byte	0x04, 0x12
        /*2d6e*/ 	.short	(.L_1969 - .L_1968)
	.align		4
.L_1968:
        /*2d70*/ 	.word	index@(_ZN2at6native55_GLOBAL__N__de093ff9_22_ForeachBinaryOpList_cu_a911ec4325multi_tensor_apply_kernelINS1_18TensorListMetadataILi2EEENS1_11CopyFunctorIN3c107complexIdEENS6_13Float8_e4m3fnELi2ELi1ELi1EEEJNS0_4CopyIS8_S9_EEEEEvT_T0_DpT1_)
        /*2d74*/ 	.word	0x00000000


	//----- nvinfo : EIATTR_MIN_STACK_SIZE
	.align		4
.L_1969:
        /*2d78*/ 	.byte	0x04, 0x12
        /*2d7a*/ 	.short	(.L_1971 - .L_1970)
	.align		4
.L_1970:
        /*2d7c*/ 	.word	index@(_ZN2at6native55_GLOBAL__N__de093ff9_22_ForeachBinaryOpList_cu_a911ec4325multi_tensor_apply_kernelINS1_18TensorListMetadataILi2EEENS1_11CopyFunctorIN3c107complexIdEEbLi2ELi1ELi1EEEJNS0_4CopyIS8_bEEEEEvT_T0_DpT1_)
        /*2d80*/ 	.word	0x00000000


	//----- nvinfo : EIATTR_MIN_STACK_SIZE
	.align		4
.L_1971:
        /*2d84*/ 	.byte	0x04, 0x12
        /*2d86*/ 	.short	(.L_1973 - .L_1972)
	.align		4
.L_1972:
        /*2d88*/ 	.word	index@(_ZN2at6native55_GLOBAL__N__de093ff9_22_ForeachBinaryOpList_cu_a911ec4325multi_tensor_apply_kernelINS1_18TensorListMetadataILi2EEENS1_11CopyFunctorIN3c107complexIdEENS6_8BFloat16ELi2ELi1ELi1EEEJNS0_4CopyIS8_S9_EEEEEvT_T0_DpT1_)
        /*2d8c*/ 	.word	0x00000000


	//----- nvinfo : EIATTR_MIN_STACK_SIZE
	.align		4
.L_1973:
        /*2d90*/ 	.byte	0x04, 0x12
        /*2d92*/ 	.short	(.L_1975 - .L_1974)
	.align		4
.L_1974:
        /*2d94*/ 	.word	index@(_ZN2at6native55_GLOBAL__N__de093ff9_22_ForeachBinaryOpList_cu_a911ec4325multi_tensor_apply_kernelINS1_18TensorListMetadataILi2EEENS1_11CopyFunctorIN3c107complexIdEENS6_4HalfELi2ELi1ELi1EEEJNS0_4CopyIS8_S9_EEEEEvT_T0_DpT1_)
        /*2d98*/ 	.word	0x00000000


	//----- nvinfo : EIATTR_MIN_STACK_SIZE
	.align		4
.L_1975:
        /*2d9c*/ 	.byte	0x04, 0x12
        /*2d9e*/ 	.short	(.L_1977 - .L_1976)
	.align		4
.L_1976:
        /*2da0*/ 	.word	index@(_ZN2at6native55_GLOBAL__N__de093ff9_22_ForeachBinaryOpList_cu_a911ec4325multi_tensor_apply_kernelINS1_18TensorListMetadataILi2EEENS1_11CopyFunctorIN3c107complexIdEENS7_IfEELi2ELi1ELi1EEEJNS0_4CopyIS8_S9_EEEEEvT_T0_DpT1_)
        /*2da4*/ 	.word	0x00000000


	//----- nvinfo : EIATTR_MIN_STACK_SIZE
	.align		4
.L_1977:
        /*2da8*/ 	.byte	0x04, 0x12
        /*2daa*/ 	.short	(.L_1979 - .L_1978)
	.align		4
.L_1978:
        /*2dac*/ 	.word	index@(_ZN2at6native55_GLOBAL__N__de093ff9_22_ForeachBinaryOpList_cu_a911ec4325multi_tensor_apply_kernelINS1_18TensorListMetadataILi2EEENS1_11CopyFunctorIN3c107complexIdEEfLi2ELi1ELi1EEEJNS0_4CopyIS8_fEEEEEvT_T0_DpT1_)
        /*2db0*/ 	.word	0x00000000


	//----- nvinfo : EIATTR_MIN_STACK_SIZE
	.align		4
.L_1979:
        /*2db4*/ 	.byte	0x04, 0x12
        /*2db6*/ 	.short	(.L_1981 - .L_1980)
	.align		4
.L_1980:
        /*2db8*/ 	.word	index@(_ZN2at6native55_GLOBAL__N__de093ff9_22_ForeachBinaryOpList_cu_a911ec4325multi_tensor_apply_kernelINS1_18TensorListMetadataILi2EEENS1_11CopyFunctorIN3c107complexIdEEdLi2ELi1ELi1EEEJNS0_4CopyIS8_dEEEEEvT_T0_DpT1_)
        /*2dbc*/ 	.word	0x00000000


	//----- nvinfo : EIATTR_MIN_STACK_SIZE
	.align		4
.L_1981:
        /*2dc0*/ 	.byte	0x04, 0x12
        /*2dc2*/ 	.short	(.L_1983 - .L_1982)
	.align		4
.L_1982:
        /*2dc4*/ 	.word	index@(_ZN2at6native55_GLOBAL__N__de093ff9_22_ForeachBinaryOpList_cu_a911ec4325multi_tensor_apply_kernelINS1_18TensorListMetadataILi2EEENS1_11CopyFunctorIN3c107complexIdEEiLi2ELi1ELi1EEEJNS0_4CopyIS8_iEEEEEvT_T0_DpT1_)
        /*2dc8*/ 	.word	0x00000000


	//----- nvinfo : EIATTR_MIN_STACK_SIZE
	.align		4
.L_1983:
        /*2dcc*/ 	.byte	0x04, 0x12
        /*2dce*/ 	.short	(.L_1985 - .L_1984)
	.align		4
.L_1984:
        /*2dd0*/ 	.word	index@(_ZN2at6native55_GLOBAL__N__de093ff9_22_ForeachBinaryOpList_cu_a911ec4325multi_tensor_apply_kernelINS1_18TensorListMetadataILi2EEENS1_11CopyFunctorIN3c107complexIdEEsLi2ELi1ELi1EEEJNS0_4CopyIS8_sEEEEEvT_T0_DpT1_)
        /*2dd4*/ 	.word	0x00000000


	//----- nvinfo : EIATTR_MIN_STACK_SIZE
	.align		4
.L_1985:
        /*2dd8*/ 	.byte	0x04, 0x12
        /*2dda*/ 	.short	(.L_1987 - .L_1986)
	.align		4
.L_1986:
        /*2ddc*/ 	.word	index@(_ZN2at6native55_GLOBAL__N__de093ff9_22_ForeachBinaryOpList_cu_a911ec4325multi_tensor_apply_kernelINS1_18TensorListMetadataILi2EEENS1_11CopyFunctorIN3c107complexIdEElLi2ELi1ELi1EEEJNS0_4CopyIS8_lEEEEEvT_T0_DpT1_)
        /*2de0*/ 	.word	0x00000000


	//----- nvinfo : EIATTR_MIN_STACK_SIZE
	.align		4
.L_1987:
        /*2de4*/ 	.byte	0x04, 0x12
        /*2de6*/ 	.short	(.L_1989 - .L_1988)
	.align		4
.L_1988:
        /*2de8*/ 	.word	index@(_ZN2at6native55_GLOBAL__N__de093ff9_22_ForeachBinaryOpList_cu_a911ec4325multi_tensor_apply_kernelINS1_18TensorListMetadataILi2EEENS1_11CopyFunctorIN3c107complexIdEEaLi2ELi1ELi1EEEJNS0_4CopyIS8_aEEEEEvT_T0_DpT1_)
        /*2dec*/ 	.word	0x00000000


	//----- nvinfo : EIATTR_MIN_STACK_SIZE
	.align		4
.L_1989:
        /*2df0*/ 	.byte	0x04, 0x12
        /*2df2*/ 	.short	(.L_1991 - .L_1990)
	.align		4
.L_1990:
        /*2df4*/ 	.word	index@(_ZN2at6native55_GLOBAL__N__de093ff9_22_ForeachBinaryOpList_cu_a911ec4325multi_tensor_apply_kernelINS1_18TensorListMetadataILi2EEENS1_11CopyFunctorIN3c107complexIdEEhLi2ELi1ELi1EEEJNS0_4CopyIS8_hEEEEEvT_T0_DpT1_)
        /*2df8*/ 	.word	0x00000000


	//----- nvinfo : EIATTR_MIN_STACK_SIZE
	.align		4
.L_1991:
        /*2dfc*/ 	.byte	0x04, 0x12
        /*2dfe*/ 	.short	(.L_1993 - .L_1992)
	.align		4
.L_1992:
        /*2e00*/ 	.word	index@(_ZN2at6native55_GLOBAL__N__de093ff9_22_ForeachBinaryOpList_cu_a911ec4325multi_tensor_apply_kernelINS1_18TensorListMetadataILi2EEENS1_14UnaryOpFunctorIN3c107complexIdEELi2ELi1ELi1EEEJNS0_4CopyIS8_S8_EEEEEvT_T0_DpT1_)
        /*2e04*/ 	.word	0x00000000


	//----- nvinfo : EIATTR_MIN_STACK_SIZE
	.align		4
.L_1993:
        /*2e08*/ 	.byte	0x04, 0x12
        /*2e0a*/ 	.short	(.L_1995 - .L_1994)
	.align		4
.L_1994:
        /*2e0c*/ 	.word	index@(_ZN2at6native55_GLOBAL__N__de093ff9_22_ForeachBinaryOpList_cu_a911ec4325multi_tensor_apply_kernelINS1_18TensorListMetadataILi2EEENS1_11CopyFunctorIfN3c1015Float8_e5m2fnuzELi2ELi1ELi1EEEJNS0_4CopyIfS7_EEEEEvT_T0_DpT1_)
        /*2e10*/ 	.word	0x00000000


	//----- nvinfo : EIATTR_MIN_STACK_SIZE
	.align		4
.L_1995:
        /*2e14*/ 	.byte	0x04, 0x12
        /*2e16*/ 	.short	(.L_1997 - .L_1996)
	.align		4
.L_1996:
        /*2e18*/ 	.word	index@(_ZN2at6native55_GLOBAL__N__de093ff9_22_ForeachBinaryOpList_cu_a911ec4325multi_tensor_apply_kernelINS1_18TensorListMetadataILi2EEENS1_11CopyFunctorIfN3c1011Float8_e5m2ELi2ELi1ELi1EEEJNS0_4CopyIfS7_EEEEEvT_T0_DpT1_)
        /*2e1c*/ 	.word	0x00000000


	//----- nvinfo : EIATTR_MIN_STACK_SIZE
	.align		4
.L_1997:
        /*2e20*/ 	.byte	0x04, 0x12
        /*2e22*/ 	.short	(.L_1999 - .L_1998)
	.align		4
.L_1998:
        /*2e24*/ 	.word	index@(_ZN2at6native55_GLOBAL__N__de093ff9_22_ForeachBinaryOpList_cu_a911ec4325multi_tensor_apply_kernelINS1_18TensorListMetadataILi2EEENS1_11CopyFunctorIfN3c1015Float8_e4m3fnuzELi2ELi1ELi1EEEJNS0_4CopyIfS7_EEEEEvT_T0_DpT1_)
        /*2e28*/ 	.word	0x00000000


	//----- nvinfo : EIATTR_MIN_STACK_SIZE
	.align		4
.L_1999:
        /*2e2c*/ 	.byte	0x04, 0x12
        /*2e2e*/ 	.short	(.L_2001 - .L_2000)
	.align		4
.L_2000:
        /*2e30*/ 	.word	index@(_ZN2at6native55_GLOBAL__N__de093ff9_22_ForeachBinaryOpList_cu_a911ec4325multi_tensor_apply_kernelINS1_18TensorListMetadataILi2EEENS1_11CopyFunctorIfN3c1013Float8_e4m3fnELi2ELi1ELi1EEEJNS0_4CopyIfS7_EEEEEvT_T0_DpT1_)
        /*2e34*/ 	.word	0x00000000


	//----- nvinfo : EIATTR_MIN_STACK_SIZE
	.align		4
.L_2001:
        /*2e38*/ 	.byte	0x04, 0x12
        /*2e3a*/ 	.short	(.L_2003 - .L_2002)
	.align		4
.L_2002:
        /*2e3c*/ 	.word	index@(_ZN2at6native55_GLOBAL__N__de093ff9_22_ForeachBinaryOpList_cu_a911ec4325multi_tensor_apply_kernelINS1_18TensorListMetadataILi2EEENS1_11CopyFunctorIfbLi2ELi1ELi1EEEJNS0_4CopyIfbEEEEEvT_T0_DpT1_)
        /*2e40*/ 	.word	0x00000000


	//----- nvinfo : EIATTR_MIN_STACK_SIZE
	.align		4
.L_2003:
        /*2e44*/ 	.byte	0x04, 0x12
        /*2e46*/ 	.short	(.L_2005 - .L_2004)
	.align		4
.L_2004:
        /*2e48*/ 	.word	index@(_ZN2at6native55_GLOBAL__N__de093ff9_22_ForeachBinaryOpList_cu_a911ec4325multi_tensor_apply_kernelINS1_18TensorListMetadataILi2EEENS1_11CopyFunctorIfN3c108BFloat16ELi2ELi1ELi1EEEJNS0_4CopyIfS7_EEEEEvT_T0_DpT1_)
        /*2e4c*/ 	.word	0x00000000


	//----- nvinfo : EIATTR_MIN_STACK_SIZE
	.align		4
.L_2005:
        /*2e50*/ 	.byte	0x04, 0x12
        /*2e52*/ 	.short	(.L_2007 - .L_2006)
	.align		4
.L_2006:
        /*2e54*/ 	.word	index@(_ZN2at6native55_GLOBAL__N__de093ff9_22_ForeachBinaryOpList_cu_a911ec4325multi_tensor_apply_kernelINS1_18TensorListMetadataILi2EEENS1_11CopyFunctorIfN3c104HalfELi2ELi1ELi1EEEJNS0_4CopyIfS7_EEEEEvT_T0_DpT1_)
        /*2e58*/ 	.word	0x00000000


	//----- nvinfo : EIATTR_MIN_STACK_SIZE
	.align		4
.L_2007:
        /*2e5c*/ 	.byte	0x04, 0x12
        /*2e5e*/ 	.short	(.L_2009 - .L_2008)
	.align		4
.L_2008:
        /*2e60*/ 	.word	index@(_ZN2at6native55_GLOBAL__N__de093ff9_22_ForeachBinaryOpList_cu_a911ec4325multi_tensor_apply_kernelINS1_18TensorListMetadataILi2EEENS1_11CopyFunctorIfN3c107complexIfEELi2ELi1ELi1EEEJNS0_4CopyIfS8_EEEEEvT_T0_DpT1_)
        /*2e64*/ 	.word	0x00000000


	//----- nvinfo : EIATTR_MIN_STACK_SIZE
	.align		4
.L_2009:
        /*2e68*/ 	.byte	0x04, 0x12
        /*2e6a*/ 	.short	(.L_2011 - .L_2010)
	.align		4
.L_2010:
        /*2e6c*/ 	.word	index@(_ZN2at6native55_GLOBAL__N__de093ff9_22_ForeachBinaryOpList_cu_a911ec4325multi_tensor_apply_kernelINS1_18TensorListMetadataILi2EEENS1_11CopyFunctorIfN3c107complexIdEELi2ELi1ELi1EEEJNS0_4CopyIfS8_EEEEEvT_T0_DpT1_)
        /*2e70*/ 	.word	0x00000000


	//----- nvinfo : EIATTR_MIN_STACK_SIZE
	.align		4
.L_2011:
        /*2e74*/ 	.byte	0x04, 0x12
        /*2e76*/ 	.short	(.L_2013 - .L_2012)
	.align		4
.L_2012:
        /*2e78*/ 	.word	index@(_ZN2at6native55_GLOBAL__N__de093ff9_22_ForeachBinaryOpList_cu_a911ec4325multi_tensor_apply_kernelINS1_18TensorListMetadataILi2EEENS1_11CopyFunctorIfdLi2ELi1ELi1EEEJNS0_4CopyIfdEEEEEvT_T0_DpT1_)
        /*2e7c*/ 	.word	0x00000000


	//----- nvinfo : EIATTR_MIN_STACK_SIZE
	.align		4
.L_2013:
        /*2e80*/ 	.byte	0x04, 0x12
        /*2e82*/ 	.short	(.L_2015 - .L_2014)
	.align		4
.L_2014:
        /*2e84*/ 	.word	index@(_ZN2at6native55_GLOBAL__N__de093ff9_22_ForeachBinaryOpList_cu_a911ec4325multi_tensor_apply_kernelINS1_18TensorListMetadataILi2EEENS1_11CopyFunctorIfiLi2ELi1ELi1EEEJNS0_4CopyIfiEEEEEvT_T0_DpT1_)
        /*2e88*/ 	.word	0x00000000


	//----- nvinfo : EIATTR_MIN_STACK_SIZE
	.align		4
.L_2015:
        /*2e8c*/ 	.byte	0x04, 0x12
        /*2e8e*/ 	.short	(.L_2017 - .L_2016)
	.align		4
.L_2016:
        /*2e90*/ 	.word	index@(_ZN2at6native55_GLOBAL__N__de093ff9_22_ForeachBinaryOpList_cu_a911ec4325multi_tensor_apply_kernelINS1_18TensorListMetadataILi2EEENS1_11CopyFunctorIfsLi2ELi1ELi1EEEJNS0_4CopyIfsEEEEEvT_T0_DpT1_)
        /*2e94*/ 	.word	0x00000000


	//----- nvinfo : EIATTR_MIN_STACK_SIZE
	.align		4
.L_2017:
        /*2e98*/ 	.byte	0x04, 0x12
        /*2e9a*/ 	.short	(.L_2019 - .L_2018)
	.align		4
.L_2018:
        /*2e9c*/ 	.word	index@(_ZN2at6native55_GLOBAL__N__de093ff9_22_ForeachBinaryOpList_cu_a911ec4325multi_tensor_apply_kernelINS1_18TensorListMetadataILi2EEENS1_11CopyFunctorIflLi2ELi1ELi1EEEJNS0_4CopyIflEEEEEvT_T0_DpT1_)
        /*2ea0*/ 	.word	0x00000000


	//----- nvinfo : EIATTR_MIN_STACK_SIZE
	.align		4
.L_2019:
        /*2ea4*/ 	.byte	0x04, 0x12
        /*2ea6*/ 	.short	(.L_2021 - .L_2020)
	.align		4
.L_2020:
        /*2ea8*/ 	.word	index@(_ZN2at6native55_GLOBAL__N__de093ff9_22_ForeachBinaryOpList_cu_a911ec4325multi_tensor_apply_kernelINS1_18TensorListMetadataILi2EEENS1_11CopyFunctorIfaLi2ELi1ELi1EEEJNS0_4CopyIfaEEEEEvT_T0_DpT1_)
        /*2eac*/ 	.word	0x00000000


	//----- nvinfo : EIATTR_MIN_STACK_SIZE
	.align		4
.L_2021:
        /*2eb0*/ 	.byte	0x04, 0x12
        /*2eb2*/ 	.short	(.L_2023 - .L_2022)
	.align		4
.L_2022:
        /*2eb4*/ 	.word	index@(_ZN2at6native55_GLOBAL__N__de093ff9_22_ForeachBinaryOpList_cu_a911ec4325multi_tensor_apply_kernelINS1_18TensorListMetadataILi2EEENS1_11CopyFunctorIfhLi2ELi1ELi1EEEJNS0_4CopyIfhEEEEEvT_T0_DpT1_)
        /*2eb8*/ 	.word	0x00000000


	//----- nvinfo : EIATTR_MIN_STACK_SIZE
	.align		4
.L_2023:
        /*2ebc*/ 	.byte	0x04, 0x12
        /*2ebe*/ 	.short	(.L_2025 - .L_2024)
	.align		4
.L_2024:
        /*2ec0*/ 	.word	index@(_ZN2at6native55_GLOBAL__N__de093ff9_22_ForeachBinaryOpList_cu_a911ec4325multi_tensor_apply_kernelINS1_18TensorListMetadataILi2EEENS1_14UnaryOpFunctorIfLi2ELi1ELi1EEEJNS0_4CopyIffEEEEEvT_T0_DpT1_)
        /*2ec4*/ 	.word	0x00000000


	//----- nvinfo : EIATTR_MIN_STACK_SIZE
	.align		4
.L_2025:
        /*2ec8*/ 	.byte	0x04, 0x12
        /*2eca*/ 	.short	(.L_2027 - .L_2026)
	.align		4
.L_2026:
        /*2ecc*/ 	.word	index@(_ZN2at6native55_GLOBAL__N__de093ff9_22_ForeachBinaryOpList_cu_a911ec4325multi_tensor_apply_kernelINS1_18TensorListMetadataILi2EEENS1_11CopyFunctorIdN3c1015Float8_e5m2fnuzELi2ELi1ELi1EEEJNS0_4CopyIdS7_EEEEEvT_T0_DpT1_)
        /*2ed0*/ 	.word	0x00000000


	//----- nvinfo : EIATTR_MIN_STACK_SIZE
	.align		4
.L_2027:
        /*2ed4*/ 	.byte	0x04, 0x12
        /*2ed6*/ 	.short	(.L_2029 - .L_2028)
	.align		4
.L_2028:
        /*2ed8*/ 	.word	index@(_ZN2at6native55_GLOBAL__N__de093ff9_22_ForeachBinaryOpList_cu_a911ec4325multi_tensor_apply_kernelINS1_18TensorListMetadataILi2EEENS1_11CopyFunctorIdN3c1011Float8_e5m2ELi2ELi1ELi1EEEJNS0_4CopyIdS7_EEEEEvT_T0_DpT1_)
        /*2edc*/ 	.word	0x00000000


	//----- nvinfo : EIATTR_MIN_STACK_SIZE
	.align		4
.L_2029:
        /*2ee0*/ 	.byte	0x04, 0x12
        /*2ee2*/ 	.short	(.L_2031 - .L_2030)
	.align		4
.L_2030:
        /*2ee4*/ 	.word	index@(_ZN2at6native55_GLOBAL__N__de093ff9_22_ForeachBinaryOpList_cu_a911ec4325multi_tensor_apply_kernelINS1_18TensorListMetadataILi2EEENS1_11CopyFunctorIdN3c1015Float8_e4m3fnuzELi2ELi1ELi1EEEJNS0_4CopyIdS7_EEEEEvT_T0_DpT1_)
        /*2ee8*/ 	.word	0x00000000


	//----- nvinfo : EIATTR_MIN_STACK_SIZE
	.align		4
.L_2031:
        /*2eec*/ 	.byte	0x04, 0x12
        /*2eee*/ 	.short	(.L_2033 - .L_2032)
	.align		4
.L_2032:
        /*2ef0*/ 	.word	index@(_ZN2at6native55_GLOBAL__N__de093ff9_22_ForeachBinaryOpList_cu_a911ec4325multi_tensor_apply_kernelINS1_18TensorListMetadataILi2EEENS1_11CopyFunctorIdN3c1013Float8_e4m3fnELi2ELi1ELi1EEEJNS0_4CopyIdS7_EEEEEvT_T0_DpT1_)
        /*2ef4*/ 	.word	0x00000000


	//----- nvinfo : EIATTR_MIN_STACK_SIZE
	.align		4
.L_2033:
        /*2ef8*/ 	.byte	0x04, 0x12
        /*2efa*/ 	.short	(.L_2035 - .L_2034)
	.align		4
.L_2034:
        /*2efc*/ 	.word	index@(_ZN2at6native55_GLOBAL__N__de093ff9_22_ForeachBinaryOpList_cu_a911ec4325multi_tensor_apply_kernelINS1_18TensorListMetadataILi2EEENS1_11CopyFunctorIdbLi2ELi1ELi1EEEJNS0_4CopyIdbEEEEEvT_T0_DpT1_)
        /*2f00*/ 	.word	0x00000000


	//----- nvinfo : EIATTR_MIN_STACK_SIZE
	.align		4
.L_2035:
        /*2f04*/ 	.byte	0x04, 0x12
        /*2f06*/ 	.short	(.L_2037 - .L_2036)
	.align		4
.L_2036:
        /*2f08*/ 	.word	index@(_ZN2at6native55_GLOBAL__N__de093ff9_22_ForeachBinaryOpList_cu_a911ec4325multi_tensor_apply_kernelINS1_18TensorListMetadataILi2EEENS1_11CopyFunctorIdN3c108BFloat16ELi2ELi1ELi1EEEJNS0_4CopyIdS7_EEEEEvT_T0_DpT1_)
        /*2f0c*/ 	.word	0x00000000


	//----- nvinfo : EIATTR_MIN_STACK_SIZE
	.align		4
.L_2037:
        /*2f10*/ 	.byte	0x04, 0x12
        /*2f12*/ 	.short	(.L_2039 - .L_2038)
	.align		4
.L_2038:
        /*2f14*/ 	.word	index@(_ZN2at6native55_GLOBAL__N__de093ff9_22_ForeachBinaryOpList_cu_a911ec4325multi_tensor_apply_kernelINS1_18TensorListMetadataILi2EEENS1_11CopyFunctorIdN3c104HalfELi2ELi1ELi1EEEJNS0_4CopyIdS7_EEEEEvT_T0_DpT1_)
        /*2f18*/ 	.word	0x00000000


	//----- nvinfo : EIATTR_MIN_STACK_SIZE
	.align		4
.L_2039:
        /*2f1c*/ 	.byte	0x04, 0x12
        /*2f1e*/ 	.short	(.L_2041 - .L_2040)
	.align		4
.L_2040:
        /*2f20*/ 	.word	index@(_ZN2at6native55_GLOBAL__N__de093ff9_22_ForeachBinaryOpList_cu_a911ec4325multi_tensor_apply_kernelINS1_18TensorListMetadataILi2EEENS1_11CopyFunctorIdN3c107complexIfEELi2ELi1ELi1EEEJNS0_4CopyIdS8_EEEEEvT_T0_DpT1_)
        /*2f24*/ 	.word	0x00000000


	//----- nvinfo : EIATTR_MIN_STACK_SIZE
	.align		4
.L_2041:
        /*2f28*/ 	.byte	0x04, 0x12
        /*2f2a*/ 	.short	(.L_2043 - .L_2042)
	.align		4
.L_2042:
        /*2f2c*/ 	.word	index@(_ZN2at6native55_GLOBAL__N__de093ff9_22_ForeachBinaryOpList_cu_a911ec4325multi_tensor_apply_kernelINS1_18TensorListMetadataILi2EEENS1_11CopyFunctorIdN3c107complexIdEELi2ELi1ELi1EEEJNS0_4CopyIdS8_EEEEEvT_T0_DpT1_)
        /*2f30*/ 	.word	0x00000000


	//----- nvinfo : EIATTR_MIN_STACK_SIZE
	.align		4
.L_2043:
        /*2f34*/ 	.byte	0x04, 0x12
        /*2f36*/ 	.short	(.L_2045 - .L_2044)
	.align		4
.L_2044:
        /*2f38*/ 	.word	index@(_ZN2at6native55_GLOBAL__N__de093ff9_22_ForeachBinaryOpList_cu_a911ec4325multi_tensor_apply_kernelINS1_18TensorListMetadataILi2EEENS1_11CopyFunctorIdfLi2ELi1ELi1EEEJNS0_4CopyIdfEEEEEvT_T0_DpT1_)
        /*2f3c*/ 	.word	0x00000000


	//----- nvinfo : EIATTR_MIN_STACK_SIZE
	.align		4
.L_2045:
        /*2f40*/ 	.byte	0x04, 0x12
        /*2f42*/ 	.short	(.L_2047 - .L_2046)
	.align		4
.L_2046:
        /*2f44*/ 	.word	index@(_ZN2at6native55_GLOBAL__N__de093ff9_22_ForeachBinaryOpList_cu_a911ec4325multi_tensor_apply_kernelINS1_18TensorListMetadataILi2EEENS1_11CopyFunctorIdiLi2ELi1ELi1EEEJNS0_4CopyIdiEEEEEvT_T0_DpT1_)
        /*2f48*/ 	.word	0x00000000


	//----- nvinfo : EIATTR_MIN_STACK_SIZE
	.align		4
.L_2047:
        /*2f4c*/ 	.byte	0x04, 0x12
        /*2f4e*/ 	.short	(.L_2049 - .L_2048)
	.align		4
.L_2048:
        /*2f50*/ 	.word	index@(_ZN2at6native55_GLOBAL__N__de093ff9_22_ForeachBinaryOpList_cu_a911ec4325multi_tensor_apply_kernelINS1_18TensorListMetadataILi2EEENS1_11CopyFunctorIdsLi2ELi1ELi1EEEJNS0_4CopyIdsEEEEEvT_T0_DpT1_)
        /*2f54*/ 	.word	0x00000000


	//----- nvinfo : EIATTR_MIN_STACK_SIZE
	.align		4
.L_2049:
        /*2f58*/ 	.byte	0x04, 0x12
        /*2f5a*/ 	.short	(.L_2051 - .L_2050)
	.align		4
.L_2050:
        /*2f5c*/ 	.word	index@(_ZN2at6native55_GLOBAL__N__de093ff9_22_ForeachBinaryOpList_cu_a911ec4325multi_tensor_apply_kernelINS1_18TensorListMetadataILi2EEENS1_11CopyFunctorIdlLi2ELi1ELi1EEEJNS0_4CopyIdlEEEEEvT_T0_DpT1_)
        /*2f60*/ 	.word	0x00000000


	//----- nvinfo : EIATTR_MIN_STACK_SIZE
	.align		4
.L_2051:
        /*2f64*/ 	.byte	0x04, 0x12
        /*2f66*/ 	.short	(.L_2053 - .L_2052)
	.align		4
.L_2052:
        /*2f68*/ 	.word	index@(_ZN2at6native55_GLOBAL__N__de093ff9_22_ForeachBinaryOpList_cu_a911ec4325multi_tensor_apply_kernelINS1_18TensorListMetadataILi2EEENS1_11CopyFunctorIdaLi2ELi1ELi1EEEJNS0_4CopyIdaEEEEEvT_T0_DpT1_)
        /*2f6c*/ 	.word	0x00000000


	//----- nvinfo : EIATTR_MIN_STACK_SIZE
	.align		4
.L_2053:
        /*2f70*/ 	.byte	0x04, 0x12
        /*2f72*/ 	.short	(.L_2055 - .L_2054)
	.align		4
.L_2054:
        /*2f74*/ 	.word	index@(_ZN2at6native55_GLOBAL__N__de093ff9_22_ForeachBinaryOpList_cu_a911ec4325multi_tensor_apply_kernelINS1_18TensorListMetadataILi2EEENS1_11CopyFunctorIdhLi2ELi1ELi1EEEJNS0_4CopyIdhEEEEEvT_T0_DpT1_)
        /*2f78*/ 	.word	0x00000000


	//----- nvinfo : EIATTR_MIN_STACK_SIZE
	.align		4
.L_2055:
        /*2f7c*/ 	.byte	0x04, 0x12
        /*2f7e*/ 	.short	(.L_2057 - .L_2056)
	.align		4
.L_2056:
        /*2f80*/ 	.word	index@(_ZN2at6native55_GLOBAL__N__de093ff9_22_ForeachBinaryOpList_cu_a911ec4325multi_tensor_apply_kernelINS1_18TensorListMetadataILi2EEENS1_14UnaryOpFunctorIdLi2ELi1ELi1EEEJNS0_4CopyIddEEEEEvT_T0_DpT1_)
        /*2f84*/ 	.word	0x00000000


	//----- nvinfo : EIATTR_MIN_STACK_SIZE
	.align		4
.L_2057:
        /*2f88*/ 	.byte	0x04, 0x12
        /*2f8a*/ 	.short	(.L_2059 - .L_2058)
	.align		4
.L_2058:
        /*2f8c*/ 	.word	index@(_ZN2at6native55_GLOBAL__N__de093ff9_22_ForeachBinaryOpList_cu_a911ec4325multi_tensor_apply_kernelINS1_18TensorListMetadataILi2EEENS1_11CopyFunctorIsN3c1015Float8_e5m2fnuzELi2ELi1ELi1EEEJNS0_4CopyIsS7_EEEEEvT_T0_DpT1_)
        /*2f90*/ 	.word	0x00000000


	//----- nvinfo : EIATTR_MIN_STACK_SIZE
	.align		4
.L_2059:
        /*2f94*/ 	.byte	0x04, 0x12
        /*2f96*/ 	.short	(.L_2061 - .L_2060)
	.align		4
.L_2060:
        /*2f98*/ 	.word	index@(_ZN2at6native55_GLOBAL__N__de093ff9_22_ForeachBinaryOpList_cu_a911ec4325multi_tensor_apply_kernelINS1_18TensorListMetadataILi2EEENS1_11CopyFunctorIsN3c1011Float8_e5m2ELi2ELi1ELi1EEEJNS0_4CopyIsS7_EEEEEvT_T0_DpT1_)
        /*2f9c*/ 	.word	0x00000000


	//----- nvinfo : EIATTR_MIN_STACK_SIZE
	.align		4
.L_2061:
        /*2fa0*/ 	.byte	0x04, 0x12
        /*2fa2*/ 	.short	(.L_2063 - .L_2062)
	.align		4
.L_2062:
        /*2fa4*/ 	.word	index@(_ZN2at6native55_GLOBAL__N__de093ff9_22_ForeachBinaryOpList_cu_a911ec4325multi_tensor_apply_kernelINS1_18TensorListMetadataILi2EEENS1_11CopyFunctorIsN3c1015Float8_e4m3fnuzELi2ELi1ELi1EEEJNS0_4CopyIsS7_EEEEEvT_T0_DpT1_)
        /*2fa8*/ 	.word	0x00000000


	//----- nvinfo : EIATTR_MIN_STACK_SIZE
	.align		4
.L_2063:
        /*2fac*/ 	.byte	0x04, 0x12
        /*2fae*/ 	.short	(.L_2065 - .L_2064)
	.align		4
.L_2064:
        /*2fb0*/ 	.word	index@(_ZN2at6native55_GLOBAL__N__de093ff9_22_ForeachBinaryOpList_cu_a911ec4325multi_tensor_apply_kernelINS1_18TensorListMetadataILi2EEENS1_11CopyFunctorIsN3c1013Float8_e4m3fnELi2ELi1ELi1EEEJNS0_4CopyIsS7_EEEEEvT_T0_DpT1_)
        /*2fb4*/ 	.word	0x00000000


	//----- nvinfo : EIATTR_MIN_STACK_SIZE
	.align		4
.L_2065:
        /*2fb8*/ 	.byte	0x04, 0x12
        /*2fba*/ 	.short	(.L_2067 - .L_2066)
	.align		4
.L_2066:
        /*2fbc*/ 	.word	index@(_ZN2at6native55_GLOBAL__N__de093ff9_22_ForeachBinaryOpList_cu_a911ec4325multi_tensor_apply_kernelINS1_18TensorListMetadataILi2EEENS1_11CopyFunctorIsbLi2ELi1ELi1EEEJNS0_4CopyIsbEEEEEvT_T0_DpT1_)
        /*2fc0*/ 	.word	0x00000000


	//----- nvinfo : EIATTR_MIN_STACK_SIZE
	.align		4
.L_2067:
        /*2fc4*/ 	.byte	0x04, 0x12
        /*2fc6*/ 	.short	(.L_2069 - .L_2068)
	.align		4
.L_2068:
        /*2fc8*/ 	.word	index@(_ZN2at6native55_GLOBAL__N__de093ff9_22_ForeachBinaryOpList_cu_a911ec4325multi_tensor_apply_kernelINS1_18TensorListMetadataILi2EEENS1_11CopyFunctorIsN3c108BFloat16ELi2ELi1ELi1EEEJNS0_4CopyIsS7_EEEEEvT_T0_DpT1_)
        /*2fcc*/ 	.word	0x00000000


	//----- nvinfo : EIATTR_MIN_STACK_SIZE
	.align		4
.L_2069:
        /*2fd0*/ 	.byte	0x04, 0x12
        /*2fd2*/ 	.short	(.L_2071 - .L_2070)
	.align		4
.L_2070:
        /*2fd4*/ 	.word	index@(_ZN2at6native55_GLOBAL__N__de093ff9_22_ForeachBinaryOpList_cu_a911ec4325multi_tensor_apply_kernelINS1_18TensorListMetadataILi2EEENS1_11CopyFunctorIsN3c104HalfELi2ELi1ELi1EEEJNS0_4CopyIsS7_EEEEEvT_T0_DpT1_)
        /*2fd8*/ 	.word	0x00000000


	//----- nvinfo : EIATTR_MIN_STACK_SIZE
	.align		4
.L_2071:
        /*2fdc*/ 	.byte	0x04, 0x12
        /*2fde*/ 	.short	(.L_2073 - .L_2072)
	.align		4
.L_2072:
        /*2fe0*/ 	.word	index@(_ZN2at6native55_GLOBAL__N__de093ff9_22_ForeachBinaryOpList_cu_a911ec4325multi_tensor_apply_kernelINS1_18TensorListMetadataILi2EEENS1_11CopyFunctorIsN3c107complexIfEELi2ELi1ELi1EEEJNS0_4CopyIsS8_EEEEEvT_T0_DpT1_)
        /*2fe4*/ 	.word	0x00000000


	//----- nvinfo : EIATTR_MIN_STACK_SIZE
	.align		4
.L_2073:
        /*2fe8*/ 	.byte	0x04, 0x12
        /*2fea*/ 	.short	(.L_2075 - .L_2074)
	.align		4
.L_2074:
        /*2fec*/ 	.word	index@(_ZN2at6native55_GLOBAL__N__de093ff9_22_ForeachBinaryOpList_cu_a911ec4325multi_tensor_apply_kernelINS1_18TensorListMetadataILi2EEENS1_11CopyFunctorIsN3c107complexIdEELi2ELi1ELi1EEEJNS0_4CopyIsS8_EEEEEvT_T0_DpT1_)
        /*2ff0*/ 	.word	0x00000000


	//----- nvinfo : EIATTR_MIN_STACK_SIZE
	.align		4
.L_2075:
        /*2ff4*/ 	.byte	0x04, 0x12
        /*2ff6*/ 	.short	(.L_2077 - .L_2076)
	.align		4
.L_2076:
        /*2ff8*/ 	.word	index@(_ZN2at6native55_GLOBAL__N__de093ff9_22_ForeachBinaryOpList_cu_a911ec4325multi_tensor_apply_kernelINS1_18TensorListMetadataILi2EEENS1_11CopyFunctorIsfLi2ELi1ELi1EEEJNS0_4CopyIsfEEEEEvT_T0_DpT1_)
        /*2ffc*/ 	.word	0x00000000


	//----- nvinfo : EIATTR_MIN_STACK_SIZE
	.align		4
.L_2077:
        /*3000*/ 	.byte	0x04, 0x12
        /*3002*/ 	.short	(.L_2079 - .L_2078)
	.align		4
.L_2078:
        /*3004*/ 	.word	index@(_ZN2at6native55_GLOBAL__N__de093ff9_22_ForeachBinaryOpList_cu_a911ec4325multi_tensor_apply_kernelINS1_18TensorListMetadataILi2EEENS1_11CopyFunctorIsdLi2ELi1ELi1EEEJNS0_4CopyIsdEEEEEvT_T0_DpT1_)
        /*3008*/ 	.word	0x00000000


	//----- nvinfo : EIATTR_MIN_STACK_SIZE
	.align		4
.L_2079:
        /*300c*/ 	.byte	0x04, 0x12
        /*300e*/ 	.short	(.L_2081 - .L_2080)
	.align		4
.L_2080:
        /*3010*/ 	.word	index@(_ZN2at6native55_GLOBAL__N__de093ff9_22_ForeachBinaryOpList_cu_a911ec4325multi_tensor_apply_kernelINS1_18TensorListMetadataILi2EEENS1_11CopyFunctorIsiLi2ELi1ELi1EEEJNS0_4CopyIsiEEEEEvT_T0_DpT1_)
        /*3014*/ 	.word	0x00000000


	//----- nvinfo : EIATTR_MIN_STACK_SIZE
	.align		4
.L_2081:
        /*3018*/ 	.byte	0x04, 0x12
        /*301a*/ 	.short	(.L_2083 - .L_2082)
	.align		4
.L_2082:
        /*301c*/ 	.word	index@(_ZN2at6native55_GLOBAL__N__de093ff9_22_ForeachBinaryOpList_cu_a911ec4325multi_tensor_apply_kernelINS1_18TensorListMetadataILi2EEENS1_11CopyFunctorIslLi2ELi1ELi1EEEJNS0_4CopyIslEEEEEvT_T0_DpT1_)
        /*3020*/ 	.word	0x00000000


	//----- nvinfo : EIATTR_MIN_STACK_SIZE
	.align		4
.L_2083:
        /*3024*/ 	.byte	0x04, 0x12
        /*3026*/ 	.short	(.L_2085 - .L_2084)
	.align		4
.L_2084:
        /*3028*/ 	.word	index@(_ZN2at6native55_GLOBAL__N__de093ff9_22_ForeachBinaryOpList_cu_a911ec4325multi_tensor_apply_kernelINS1_18TensorListMetadataILi2EEENS1_11CopyFunctorIsaLi2ELi1ELi1EEEJNS0_4CopyIsaEEEEEvT_T0_DpT1_)
        /*302c*/ 	.word	0x00000000


	//----- nvinfo : EIATTR_MIN_STACK_SIZE
	.align		4
.L_2085:
        /*3030*/ 	.byte	0x04, 0x12
        /*3032*/ 	.short	(.L_2087 - .L_2086)
	.align		4
.L_2086:
        /*3034*/ 	.word	index@(_ZN2at6native55_GLOBAL__N__de093ff9_22_ForeachBinaryOpList_cu_a911ec4325multi_tensor_apply_kernelINS1_18TensorListMetadataILi2EEENS1_11CopyFunctorIshLi2ELi1ELi1EEEJNS0_4CopyIshEEEEEvT_T0_DpT1_)
        /*3038*/ 	.word	0x00000000


	//----- nvinfo : EIATTR_MIN_STACK_SIZE
	.align		4
.L_2087:
        /*303c*/ 	.byte	0x04, 0x12
        /*303e*/ 	.short	(.L_2089 - .L_2088)
	.align		4
.L_2088:
        /*3040*/ 	.word	index@(_ZN2at6native55_GLOBAL__N__de093ff9_22_ForeachBinaryOpList_cu_a911ec4325multi_tensor_apply_kernelINS1_18TensorListMetadataILi2EEENS1_14UnaryOpFunctorIsLi2ELi1ELi1EEEJNS0_4CopyIssEEEEEvT_T0_DpT1_)
        /*3044*/ 	.word	0x00000000


	//----- nvinfo : EIATTR_MIN_STACK_SIZE
	.align		4
.L_2089:
        /*3048*/ 	.byte	0x04, 0x12
        /*304a*/ 	.short	(.L_2091 - .L_2090)
	.align		4
.L_2090:
        /*304c*/ 	.word	index@(_ZN2at6native55_GLOBAL__N__de093ff9_22_ForeachBinaryOpList_cu_a911ec4325multi_tensor_apply_kernelINS1_18TensorListMetadataILi2EEENS1_11CopyFunctorIlN3c1015Float8_e5m2fnuzELi2ELi1ELi1EEEJNS0_4CopyIlS7_EEEEEvT_T0_DpT1_)
        /*3050*/ 	.word	0x00000000


	//----- nvinfo : EIATTR_MIN_STACK_SIZE
	.align		4
.L_2091:
        /*3054*/ 	.byte	0x04, 0x12
        /*3056*/ 	.short	(.L_2093 - .L_2092)
	.align		4
.L_2092:
        /*3058*/ 	.word	index@(_ZN2at6native55_GLOBAL__N__de093ff9_22_ForeachBinaryOpList_cu_a911ec4325multi_tensor_apply_kernelINS1_18TensorListMetadataILi2EEENS1_11CopyFunctorIlN3c1011Float8_e5m2ELi2ELi1ELi1EEEJNS0_4CopyIlS7_EEEEEvT_T0_DpT1_)
        /*305c*/ 	.word	0x00000000


	//----- nvinfo : EIATTR_MIN_STACK_SIZE
	.align		4
.L_2093:
        /*3060*/ 	.byte	0x04, 0x12
        /*3062*/ 	.short	(.L_2095 - .L_2094)
	.align		4
.L_2094:
        /*3064*/ 	.word	index@(_ZN2at6native55_GLOBAL__N__de093ff9_22_ForeachBinaryOpList_cu_a911ec4325multi_tensor_apply_kernelINS1_18TensorListMetadataILi2EEENS1_11CopyFunctorIlN3c1015Float8_e4m3fnuzELi2ELi1ELi1EEEJNS0_4CopyIlS7_EEEEEvT_T0_DpT1_)
        /*3068*/ 	.word	0x00000000


	//----- nvinfo : EIATTR_MIN_STACK_SIZE
	.align		4
.L_2095:
        /*306c*/ 	.byte	0x04, 0x12
        /*306e*/ 	.short	(.L_2097 - .L_2096)
	.align		4
.L_2096:
        /*3070*/ 	.word	index@(_ZN2at6native55_GLOBAL__N__de093ff9_22_ForeachBinaryOpList_cu_a911ec4325multi_tensor_apply_kernelINS1_18TensorListMetadataILi2EEENS1_11CopyFunctorIlN3c1013Float8_e4m3fnELi2ELi1ELi1EEEJNS0_4CopyIlS7_EEEEEvT_T0_DpT1_)
        /*3074*/ 	.word	0x00000000


	//----- nvinfo : EIATTR_MIN_STACK_SIZE
	.align		4
.L_2097:
        /*3078*/ 	.byte	0x04, 0x12
        /*307a*/ 	.short	(.L_2099 - .L_2098)
	.align		4
.L_2098:
        /*307c*/ 	.word	index@(_ZN2at6native55_GLOBAL__N__de093ff9_22_ForeachBinaryOpList_cu_a911ec4325multi_tensor_apply_kernelINS1_18TensorListMetadataILi2EEENS1_11CopyFunctorIlbLi2ELi1ELi1EEEJNS0_4CopyIlbEEEEEvT_T0_DpT1_)
        /*3080*/ 	.word	0x00000000


	//----- nvinfo : EIATTR_MIN_STACK_SIZE
	.align		4
.L_2099:
        /*3084*/ 	.byte	0x04, 0x12
        /*3086*/ 	.short	(.L_2101 - .L_2100)
	.align		4
.L_2100:
        /*3088*/ 	.word	index@(_ZN2at6native55_GLOBAL__N__de093ff9_22_ForeachBinaryOpList_cu_a911ec4325multi_tensor_apply_kernelINS1_18TensorListMetadataILi2EEENS1_11CopyFunctorIlN3c108BFloat16ELi2ELi1ELi1EEEJNS0_4CopyIlS7_EEEEEvT_T0_DpT1_)
        /*308c*/ 	.word	0x00000000


	//----- nvinfo : EIATTR_MIN_STACK_SIZE
	.align		4
.L_2101:
        /*3090*/ 	.byte	0x04, 0x12
        /*3092*/ 	.short	(.L_2103 - .L_2102)
	.align		4
.L_2102:
        /*3094*/ 	.word	index@(_ZN2at6native55_GLOBAL__N__de093ff9_22_ForeachBinaryOpList_cu_a911ec4325multi_tensor_apply_kernelINS1_18TensorListMetadataILi2EEENS1_11CopyFunctorIlN3c104HalfELi2ELi1ELi1EEEJNS0_4CopyIlS7_EEEEEvT_T0_DpT1_)
        /*3098*/ 	.word	0x00000000


	//----- nvinfo : EIATTR_MIN_STACK_SIZE
	.align		4
.L_2103:
        /*309c*/ 	.byte	0x04, 0x12
        /*309e*/ 	.short	(.L_2105 - .L_2104)
	.align		4
.L_2104:
        /*30a0*/ 	.word	index@(_ZN2at6native55_GLOBAL__N__de093ff9_22_ForeachBinaryOpList_cu_a911ec4325multi_tensor_apply_kernelINS1_18TensorListMetadataILi2EEENS1_11CopyFunctorIlN3c107complexIfEELi2ELi1ELi1EEEJNS0_4CopyIlS8_EEEEEvT_T0_DpT1_)
        /*30a4*/ 	.word	0x00000000


	//----- nvinfo : EIATTR_MIN_STACK_SIZE
	.align		4
.L_2105:
        /*30a8*/ 	.byte	0x04, 0x12
        /*30aa*/ 	.short	(.L_2107 - .L_2106)
	.align		4
.L_2106:
        /*30ac*/ 	.word	index@(_ZN2at6native55_GLOBAL__N__de093ff9_22_ForeachBinaryOpList_cu_a911ec4325multi_tensor_apply_kernelINS1_18TensorListMetadataILi2EEENS1_11CopyFunctorIlN3c107complexIdEELi2ELi1ELi1EEEJNS0_4CopyIlS8_EEEEEvT_T0_DpT1_)
        /*30b0*/ 	.word	0x00000000


	//----- nvinfo : EIATTR_MIN_STACK_SIZE
	.align		4
.L_2107:
        /*30b4*/ 	.byte	0x04, 0x12
        /*30b6*/ 	.short	(.L_2109 - .L_2108)
	.align		4
.L_2108:
        /*30b8*/ 	.word	index@(_ZN2at6native55_GLOBAL__N__de093ff9_22_ForeachBinaryOpList_cu_a911ec4325multi_tensor_apply_kernelINS1_18TensorListMetadataILi2EEENS1_11CopyFunctorIlfLi2ELi1ELi1EEEJNS0_4CopyIlfEEEEEvT_T0_DpT1_)
        /*30bc*/ 	.word	0x00000000


	//----- nvinfo : EIATTR_MIN_STACK_SIZE
	.align		4
.L_2109:
        /*30c0*/ 	.byte	0x04, 0x12
        /*30c2*/ 	.short	(.L_2111 - .L_2110)
	.align		4
.L_2110:
        /*30c4*/ 	.word	index@(_ZN2at6native55_GLOBAL__N__de093ff9_22_ForeachBinaryOpList_cu_a911ec4325multi_tensor_apply_kernelINS1_18TensorListMetadataILi2EEENS1_11CopyFunctorIldLi2ELi1ELi1EEEJNS0_4CopyIldEEEEEvT_T0_DpT1_)
        /*30c8*/ 	.word	0x00000000


	//----- nvinfo : EIATTR_MIN_STACK_SIZE
	.align		4
.L_2111:
        /*30cc*/ 	.byte	0x04, 0x12
        /*30ce*/ 	.short	(.L_2113 - .L_2112)
	.align		4
.L_2112:
        /*30d0*/ 	.word	index@(_ZN2at6native55_GLOBAL__N__de093ff9_22_ForeachBinaryOpList_cu_a911ec4325multi_tensor_apply_kernelINS1_18TensorListMetadataILi2EEENS1_11CopyFunctorIliLi2ELi1ELi1EEEJNS0_4CopyIliEEEEEvT_T0_DpT1_)
        /*30d4*/ 	.word	0x00000000


	//----- nvinfo : EIATTR_MIN_STACK_SIZE
	.align		4
.L_2113:
        /*30d8*/ 	.byte	0x04, 0x12
        /*30da*/ 	.short	(.L_2115 - .L_2114)
	.align		4
.L_2114:
        /*30dc*/ 	.word	index@(_ZN2at6native55_GLOBAL__N__de093ff9_22_ForeachBinaryOpList_cu_a911ec4325multi_tensor_apply_kernelINS1_18TensorListMetadataILi2EEENS1_11CopyFunctorIlsLi2ELi1ELi1EEEJNS0_4CopyIlsEEEEEvT_T0_DpT1_)
        /*30e0*/ 	.word	0x00000000


	//----- nvinfo : EIATTR_MIN_STACK_SIZE
	.align		4
.L_2115:
        /*30e4*/ 	.byte	0x04, 0x12
        /*30e6*/ 	.short	(.L_2117 - .L_2116)
	.align		4
.L_2116:
        /*30e8*/ 	.word	index@(_ZN2at6native55_GLOBAL__N__de093ff9_22_ForeachBinaryOpList_cu_a911ec4325multi_tensor_apply_kernelINS1_18TensorListMetadataILi2EEENS1_11CopyFunctorIlaLi2ELi1ELi1EEEJNS0_4CopyIlaEEEEEvT_T0_DpT1_)
        /*30ec*/ 	.word	0x00000000


	//----- nvinfo : EIATTR_MIN_STACK_SIZE
	.align		4
.L_2117:
        /*30f0*/ 	.byte	0x04, 0x12
        /*30f2*/ 	.short	(.L_2119 - .L_2118)
	.align		4
.L_2118:
        /*30f4*/ 	.word	index@(_ZN2at6native55_GLOBAL__N__de093ff9_22_ForeachBinaryOpList_cu_a911ec4325multi_tensor_apply_kernelINS1_18TensorListMetadataILi2EEENS1_11CopyFunctorIlhLi2ELi1ELi1EEEJNS0_4CopyIlhEEEEEvT_T0_DpT1_)
        /*30f8*/ 	.word	0x00000000


	//----- nvinfo : EIATTR_MIN_STACK_SIZE
	.align		4
.L_2119:
        /*30fc*/ 	.byte	0x04, 0x12
        /*30fe*/ 	.short	(.L_2121 - .L_2120)
	.align		4
.L_2120:
        /*3100*/ 	.word	index@(_ZN2at6native55_GLOBAL__N__de093ff9_22_ForeachBinaryOpList_cu_a911ec4325multi_tensor_apply_kernelINS1_18TensorListMetadataILi2EEENS1_14UnaryOpFunctorIlLi2ELi1ELi1EEEJNS0_4CopyIllEEEEEvT_T0_DpT1_)
        /*3104*/ 	.word	0x00000000


	//----- nvinfo : EIATTR_MIN_STACK_SIZE
	.align		4
.L_2121:
        /*3108*/ 	.byte	0x04, 0x12
        /*310a*/ 	.short	(.L_2123 - .L_2122)
	.align		4
.L_2122:
        /*310c*/ 	.word	index@(_ZN2at6native55_GLOBAL__N__de093ff9_22_ForeachBinaryOpList_cu_a911ec4325multi_tensor_apply_kernelINS1_18TensorListMetadataILi2EEENS1_11CopyFunctorIiN3c1015Float8_e5m2fnuzELi2ELi1ELi1EEEJNS0_4CopyIiS7_EEEEEvT_T0_DpT1_)
        /*3110*/ 	.word	0x00000000


	//----- nvinfo : EIATTR_MIN_STACK_SIZE
	.align		4
.L_2123:
        /*3114*/ 	.byte	0x04, 0x12
        /*3116*/ 	.short	(.L_2125 - .L_2124)
	.align		4
.L_2124:
        /*3118*/ 	.word	index@(_ZN2at6native55_GLOBAL__N__de093ff9_22_ForeachBinaryOpList_cu_a911ec4325multi_tensor_apply_kernelINS1_18TensorListMetadataILi2EEENS1_11CopyFunctorIiN3c1011Float8_e5m2ELi2ELi1ELi1EEEJNS0_4CopyIiS7_EEEEEvT_T0_DpT1_)
        /*311c*/ 	.word	0x00000000


	//----- nvinfo : EIATTR_MIN_STACK_SIZE
	.align		4
.L_2125:
        /*3120*/ 	.byte	0x04, 0x12
        /*3122*/ 	.short	(.L_2127 - .L_2126)
	.align		4
.L_2126:
        /*3124*/ 	.word	index@(_ZN2at6native55_GLOBAL__N__de093ff9_22_ForeachBinaryOpList_cu_a911ec4325multi_tensor_apply_kernelINS1_18TensorListMetadataILi2EEENS1_11CopyFunctorIiN3c1015Float8_e4m3fnuzELi2ELi1ELi1EEEJNS0_4CopyIiS7_EEEEEvT_T0_DpT1_)
        /*3128*/ 	.word	0x00000000


	//----- nvinfo : EIATTR_MIN_STACK_SIZE
	.align		4
.L_2127:
        /*312c*/ 	.byte	0x04, 0x12
        /*312e*/ 	.short	(.L_2129 - .L_2128)
	.align		4
.L_2128:
        /*3130*/ 	.word	index@(_ZN2at6native55_GLOBAL__N__de093ff9_22_ForeachBinaryOpList_cu_a911ec4325multi_tensor_apply_kernelINS1_18TensorListMetadataILi2EEENS1_11CopyFunctorIiN3c1013Float8_e4m3fnELi2ELi1ELi1EEEJNS0_4CopyIiS7_EEEEEvT_T0_DpT1_)
        /*3134*/ 	.word	0x00000000


	//----- nvinfo : EIATTR_MIN_STACK_SIZE
	.align		4
.L_2129:
        /*3138*/ 	.byte	0x04, 0x12
        /*313a*/ 	.short	(.L_2131 - .L_2130)
	.align		4
.L_2130:
        /*313c*/ 	.word	index@(_ZN2at6native55_GLOBAL__N__de093ff9_22_ForeachBinaryOpList_cu_a911ec4325multi_tensor_apply_kernelINS1_18TensorListMetadataILi2EEENS1_11CopyFunctorIibLi2ELi1ELi1EEEJNS0_4CopyIibEEEEEvT_T0_DpT1_)
        /*3140*/ 	.word	0x00000000


	//----- nvinfo : EIATTR_MIN_STACK_SIZE
	.align		4
.L_2131:
        /*3144*/ 	.byte	0x04, 0x12
        /*3146*/ 	.short	(.L_2133 - .L_2132)
	.align		4
.L_2132:
        /*3148*/ 	.word	index@(_ZN2at6native55_GLOBAL__N__de093ff9_22_ForeachBinaryOpList_cu_a911ec4325multi_tensor_apply_kernelINS1_18TensorListMetadataILi2EEENS1_11CopyFunctorIiN3c108BFloat16ELi2ELi1ELi1EEEJNS0_4CopyIiS7_EEEEEvT_T0_DpT1_)
        /*314c*/ 	.word	0x00000000


	//----- nvinfo : EIATTR_MIN_STACK_SIZE
	.align		4
.L_2133:
        /*3150*/ 	.byte	0x04, 0x12
        /*3152*/ 	.short	(.L_2135 - .L_2134)
	.align		4
.L_2134:
        /*3154*/ 	.word	index@(_ZN2at6native55_GLOBAL__N__de093ff9_22_ForeachBinaryOpList_cu_a911ec4325multi_tensor_apply_kernelINS1_18TensorListMetadataILi2EEENS1_11CopyFunctorIiN3c104HalfELi2ELi1ELi1EEEJNS0_4CopyIiS7_EEEEEvT_T0_DpT1_)
        /*3158*/ 	.word	0x00000000


	//----- nvinfo : EIATTR_MIN_STACK_SIZE
	.align		4
.L_2135:
        /*315c*/ 	.byte	0x04, 0x12
        /*315e*/ 	.short	(.L_2137 - .L_2136)
	.align		4
.L_2136:
        /*3160*/ 	.word	index@(_ZN2at6native55_GLOBAL__N__de093ff9_22_ForeachBinaryOpList_cu_a911ec4325multi_tensor_apply_kernelINS1_18TensorListMetadataILi2EEENS1_11CopyFunctorIiN3c107complexIfEELi2ELi1ELi1EEEJNS0_4CopyIiS8_EEEEEvT_T0_DpT1_)
        /*3164*/ 	.word	0x00000000


	//----- nvinfo : EIATTR_MIN_STACK_SIZE
	.align		4
.L_2137:
        /*3168*/ 	.byte	0x04, 0x12
        /*316a*/ 	.short	(.L_2139 - .L_2138)
	.align		4
.L_2138:
        /*316c*/ 	.word	index@(_ZN2at6native55_GLOBAL__N__de093ff9_22_ForeachBinaryOpList_cu_a911ec4325multi_tensor_apply_kernelINS1_18TensorListMetadataILi2EEENS1_11CopyFunctorIiN3c107complexIdEELi2ELi1ELi1EEEJNS0_4CopyIiS8_EEEEEvT_T0_DpT1_)
        /*3170*/ 	.word	0x00000000


	//----- nvinfo : EIATTR_MIN_STACK_SIZE
	.align		4
.L_2139:
        /*3174*/ 	.byte	0x04, 0x12
        /*3176*/ 	.short	(.L_2141 - .L_2140)
	.align		4
.L_2140:
        /*3178*/ 	.word	index@(_ZN2at6native55_GLOBAL__N__de093ff9_22_ForeachBinaryOpList_cu_a911ec4325multi_tensor_apply_kernelINS1_18TensorListMetadataILi2EEENS1_11CopyFunctorIifLi2ELi1ELi1EEEJNS0_4CopyIifEEEEEvT_T0_DpT1_)
        /*317c*/ 	.word	0x00000000


	//----- nvinfo : EIATTR_MIN_STACK_SIZE
	.align		4
.L_2141:
        /*3180*/ 	.byte	0x04, 0x12
        /*3182*/ 	.short	(.L_2143 - .L_2142)
	.align		4
.L_2142:
        /*3184*/ 	.word	index@(_ZN2at6native55_GLOBAL__N__de093ff9_22_ForeachBinaryOpList_cu_a911ec4325multi_tensor_apply_kernelINS1_18TensorListMetadataILi2EEENS1_11CopyFunctorIidLi2ELi1ELi1EEEJNS0_4CopyIidEEEEEvT_T0_DpT1_)
        /*3188*/ 	.word	0x00000000


	//----- nvinfo : EIATTR_MIN_STACK_SIZE
	.align		4
.L_2143:
        /*318c*/ 	.byte	0x04, 0x12
        /*318e*/ 	.short	(.L_2145 - .L_2144)
	.align		4
.L_2144:
        /*3190*/ 	.word	index@(_ZN2at6native55_GLOBAL__N__de093ff9_22_ForeachBinaryOpList_cu_a911ec4325multi_tensor_apply_kernelINS1_18TensorListMetadataILi2EEENS1_11CopyFunctorIisLi2ELi1ELi1EEEJNS0_4CopyIisEEEEEvT_T0_DpT1_)
        /*3194*/ 	.word	0x00000000


	//----- nvinfo : EIATTR_MIN_STACK_SIZE
	.align		4
.L_2145:
        /*3198*/ 	.byte	0x04, 0x12
        /*319a*/ 	.short	(.L_2147 - .L_2146)
	.align		4
.L_2146:
        /*319c*/ 	.word	index@(_ZN2at6native55_GLOBAL__N__de093ff9_22_ForeachBinaryOpList_cu_a911ec4325multi_tensor_apply_kernelINS1_18TensorListMetadataILi2EEENS1_11CopyFunctorIilLi2ELi1ELi1EEEJNS0_4CopyIilEEEEEvT_T0_DpT1_)
        /*31a0*/ 	.word	0x00000000


	//----- nvinfo : EIATTR_MIN_STACK_SIZE
	.align		4
.L_2147:
        /*31a4*/ 	.byte	0x04, 0x12
        /*31a6*/ 	.short	(.L_2149 - .L_2148)
	.align		4
.L_2148:
        /*31a8*/ 	.word	index@(_ZN2at6native55_GLOBAL__N__de093ff9_22_ForeachBinaryOpList_cu_a911ec4325multi_tensor_apply_kernelINS1_18TensorListMetadataILi2EEENS1_11CopyFunctorIiaLi2ELi1ELi1EEEJNS0_4CopyIiaEEEEEvT_T0_DpT1_)
        /*31ac*/ 	.word	0x00000000


	//----- nvinfo : EIATTR_MIN_STACK_SIZE
	.align		4
.L_2149:
        /*31b0*/ 	.byte	0x04, 0x12
        /*31b2*/ 	.short	(.L_2151 - .L_2150)
	.align		4
.L_2150:
        /*31b4*/ 	.word	index@(_ZN2at6native55_GLOBAL__N__de093ff9_22_ForeachBinaryOpList_cu_a911ec4325multi_tensor_apply_kernelINS1_18TensorListMetadataILi2EEENS1_11CopyFunctorIihLi2ELi1ELi1EEEJNS0_4CopyIihEEEEEvT_T0_DpT1_)
        /*31b8*/ 	.word	0x00000000


	//----- nvinfo : EIATTR_MIN_STACK_SIZE
	.align		4
.L_2151:
        /*31bc*/ 	.byte	0x04, 0x12
        /*31be*/ 	.short	(.L_2153 - .L_2152)
	.align		4
.L_2152:
        /*31c0*/ 	.word	index@(_ZN2at6native55_GLOBAL__N__de093ff9_22_ForeachBinaryOpList_cu_a911ec4325multi_tensor_apply_kernelINS1_18TensorListMetadataILi2EEENS1_14UnaryOpFunctorIiLi2ELi1ELi1EEEJNS0_4CopyIiiEEEEEvT_T0_DpT1_)
        /*31c4*/ 	.word	0x00000000


	//----- nvinfo : EIATTR_MIN_STACK_SIZE
	.align		4
.L_2153:
        /*31c8*/ 	.byte	0x04, 0x12
        /*31ca*/ 	.short	(.L_2155 - .L_2154)
	.align		4
.L_2154:
        /*31cc*/ 	.word	index@(_ZN2at6native55_GLOBAL__N__de093ff9_22_ForeachBinaryOpList_cu_a911ec4325multi_tensor_apply_kernelINS1_18TensorListMetadataILi2EEENS1_11CopyFunctorIaN3c1015Float8_e5m2fnuzELi2ELi1ELi1EEEJNS0_4CopyIaS7_EEEEEvT_T0_DpT1_)
        /*31d0*/ 	.word	0x00000000


	//----- nvinfo : EIATTR_MIN_STACK_SIZE
	.align		4
.L_2155:
        /*31d4*/ 	.byte	0x04, 0x12
        /*31d6*/ 	.short	(.L_2157 - .L_2156)
	.align		4
.L_2156:
        /*31d8*/ 	.word	index@(_ZN2at6native55_GLOBAL__N__de093ff9_22_ForeachBinaryOpList_cu_a911ec4325multi_tensor_apply_kernelINS1_18TensorListMetadataILi2EEENS1_11CopyFunctorIaN3c1011Float8_e5m2ELi2ELi1ELi1EEEJNS0_4CopyIaS7_EEEEEvT_T0_DpT1_)
        /*31dc*/ 	.word	0x00000000


	//----- nvinfo : EIATTR_MIN_STACK_SIZE
	.align		4
.L_2157:
        /*31e0*/ 	.byte	0x04, 0x12
        /*31e2*/ 	.short	(.L_2159 - .L_2158)
	.align		4
.L_2158:
        /*31e4*/ 	.word	index@(_ZN2at6native55_GLOBAL__N__de093ff9_22_ForeachBinaryOpList_cu_a911ec4325multi_tensor_apply_kernelINS1_18TensorListMetadataILi2EEENS1_11CopyFunctorIaN3c1015Float8_e4m3fnuzELi2ELi1ELi1EEEJNS0_4CopyIaS7_EEEEEvT_T0_DpT1_)
        /*31e8*/ 	.word	0x00000000


	//----- nvinfo : EIATTR_MIN_STACK_SIZE
	.align		4
.L_2159:
        /*31ec*/ 	.byte	0x04, 0x12
        /*31ee*/ 	.short	(.L_2161 - .L_2160)
	.align		4
.L_2160:
        /*31f0*/ 	.word	index@(_ZN2at6native55_GLOBAL__N__de093ff9_22_ForeachBinaryOpList_cu_a911ec4325multi_tensor_apply_kernelINS1_18TensorListMetadataILi2EEENS1_11CopyFunctorIaN3c1013Float8_e4m3fnELi2ELi1ELi1EEEJNS0_4CopyIaS7_EEEEEvT_T0_DpT1_)
        /*31f4*/ 	.word	0x00000000


	//----- nvinfo : EIATTR_MIN_STACK_SIZE
	.align		4
.L_2161:
        /*31f8*/ 	.byte	0x04, 0x12
        /*31fa*/ 	.short	(.L_2163 - .L_2162)
	.align		4
.L_2162:
        /*31fc*/ 	.word	index@(_ZN2at6native55_GLOBAL__N__de093ff9_22_ForeachBinaryOpList_cu_a911ec4325multi_tensor_apply_kernelINS1_18TensorListMetadataILi2EEENS1_11CopyFunctorIabLi2ELi1ELi1EEEJNS0_4CopyIabEEEEEvT_T0_DpT1_)
        /*3200*/ 	.word	0x00000000


	//----- nvinfo : EIATTR_MIN_STACK_SIZE
	.align		4
.L_2163:
        /*3204*/ 	.byte	0x04, 0x12
        /*3206*/ 	.short	(.L_2165 - .L_2164)
	.align		4
.L_2164:
        /*3208*/ 	.word	index@(_ZN2at6native55_GLOBAL__N__de093ff9_22_ForeachBinaryOpList_cu_a911ec4325multi_tensor_apply_kernelINS1_18TensorListMetadataILi2EEENS1_11CopyFunctorIaN3c108BFloat16ELi2ELi1ELi1EEEJNS0_4CopyIaS7_EEEEEvT_T0_DpT1_)
        /*320c*/ 	.word	0x00000000


	//----- nvinfo : EIATTR_MIN_STACK_SIZE
	.align		4
.L_2165:
        /*3210*/ 	.byte	0x04, 0x12
        /*3212*/ 	.short	(.L_2167 - .L_2166)
	.align		4
.L_2166:
        /*3214*/ 	.word	index@(_ZN2at6native55_GLOBAL__N__de093ff9_22_ForeachBinaryOpList_cu_a911ec4325multi_tensor_apply_kernelINS1_18TensorListMetadataILi2EEENS1_11CopyFunctorIaN3c104HalfELi2ELi1ELi1EEEJNS0_4CopyIaS7_EEEEEvT_T0_DpT1_)
        /*3218*/ 	.word	0x00000000


	//----- nvinfo : EIATTR_MIN_STACK_SIZE
	.align		4
.L_2167:
        /*321c*/ 	.byte	0x04, 0x12
        /*321e*/ 	.short	(.L_2169 - .L_2168)
	.align		4
.L_2168:
        /*3220*/ 	.word	index@(_ZN2at6native55_GLOBAL__N__de093ff9_22_ForeachBinaryOpList_cu_a911ec4325multi_tensor_apply_kernelINS1_18TensorListMetadataILi2EEENS1_11CopyFunctorIaN3c107complexIfEELi2ELi1ELi1EEEJNS0_4CopyIaS8_EEEEEvT_T0_DpT1_)
        /*3224*/ 	.word	0x00000000


	//----- nvinfo : EIATTR_MIN_STACK_SIZE
	.align		4
.L_2169:
        /*3228*/ 	.byte	0x04, 0x12
        /*322a*/ 	.short	(.L_2171 - .L_2170)
	.align		4
.L_2170:
        /*322c*/ 	.word	index@(_ZN2at6native55_GLOBAL__N__de093ff9_22_ForeachBinaryOpList_cu_a911ec4325multi_tensor_apply_kernelINS1_18TensorListMetadataILi2EEENS1_11CopyFunctorIaN3c107complexIdEELi2ELi1ELi1EEEJNS0_4CopyIaS8_EEEEEvT_T0_DpT1_)
        /*3230*/ 	.word	0x00000000


	//----- nvinfo : EIATTR_MIN_STACK_SIZE
	.align		4
.L_2171:
        /*3234*/ 	.byte	0x04, 0x12
        /*3236*/ 	.short	(.L_2173 - .L_2172)
	.align		4
.L_2172:
        /*3238*/ 	.word	index@(_ZN2at6native55_GLOBAL__N__de093ff9_22_ForeachBinaryOpList_cu_a911ec4325multi_tensor_apply_kernelINS1_18TensorListMetadataILi2EEENS1_11CopyFunctorIafLi2ELi1ELi1EEEJNS0_4CopyIafEEEEEvT_T0_DpT1_)
        /*323c*/ 	.word	0x00000000


	//----- nvinfo : EIATTR_MIN_STACK_SIZE
	.align		4
.L_2173:
        /*3240*/ 	.byte	0x04, 0x12
        /*3242*/ 	.short	(.L_2175 - .L_2174)
	.align		4
.L_2174:
        /*3244*/ 	.word	index@(_ZN2at6native55_GLOBAL__N__de093ff9_22_ForeachBinaryOpList_cu_a911ec4325multi_tensor_apply_kernelINS1_18TensorListMetadataILi2EEENS1_11CopyFunctorIadLi2ELi1ELi1EEEJNS0_4CopyIadEEEEEvT_T0_DpT1_)
        /*3248*/ 	.word	0x00000000


	//----- nvinfo : EIATTR_MIN_STACK_SIZE
	.align		4
.L_2175:
        /*324c*/ 	.byte	0x04, 0x12
        /*324e*/ 	.short	(.L_2177 - .L_2176)
	.align		4
.L_2176:
        /*3250*/ 	.word	index@(_ZN2at6native55_GLOBAL__N__de093ff9_22_ForeachBinaryOpList_cu_a911ec4325multi_tensor_apply_kernelINS1_18TensorListMetadataILi2EEENS1_11CopyFunctorIaiLi2ELi1ELi1EEEJNS0_4CopyIaiEEEEEvT_T0_DpT1_)
        /*3254*/ 	.word	0x00000000


	//----- nvinfo : EIATTR_MIN_STACK_SIZE
	.align		4
.L_2177:
        /*3258*/ 	.byte	0x04, 0x12
        /*325a*/ 	.short	(.L_2179 - .L_2178)
	.align		4
.L_2178:
        /*325c*/ 	.word	index@(_ZN2at6native55_GLOBAL__N__de093ff9_22_ForeachBinaryOpList_cu_a911ec4325multi_tensor_apply_kernelINS1_18TensorListMetadataILi2EEENS1_11CopyFunctorIasLi2ELi1ELi1EEEJNS0_4CopyIasEEEEEvT_T0_DpT1_)
        /*3260*/ 	.word	0x00000000


	//----- nvinfo : EIATTR_MIN_STACK_SIZE
	.align		4
.L_2179:
        /*3264*/ 	.byte	0x04, 0x12
        /*3266*/ 	.short	(.L_2181 - .L_2180)
	.align		4
.L_2180:
        /*3268*/ 	.word	index@(_ZN2at6native55_GLOBAL__N__de093ff9_22_ForeachBinaryOpList_cu_a911ec4325multi_tensor_apply_kernelINS1_18TensorListMetadataILi2EEENS1_11CopyFunctorIalLi2ELi1ELi1EEEJNS0_4CopyIalEEEEEvT_T0_DpT1_)
        /*326c*/ 	.word	0x00000000


	//----- nvinfo : EIATTR_MIN_STACK_SIZE
	.align		4
.L_2181:
        /*3270*/ 	.byte	0x04, 0x12
        /*3272*/ 	.short	(.L_2183 - .L_2182)
	.align		4
.L_2182:
        /*3274*/ 	.word	index@(_ZN2at6native55_GLOBAL__N__de093ff9_22_ForeachBinaryOpList_cu_a911ec4325multi_tensor_apply_kernelINS1_18TensorListMetadataILi2EEENS1_11CopyFunctorIahLi2ELi1ELi1EEEJNS0_4CopyIahEEEEEvT_T0_DpT1_)
        /*3278*/ 	.word	0x00000000


	//----- nvinfo : EIATTR_MIN_STACK_SIZE
	.align		4
.L_2183:
        /*327c*/ 	.byte	0x04, 0x12
        /*327e*/ 	.short	(.L_2185 - .L_2184)
	.align		4
.L_2184:
        /*3280*/ 	.word	index@(_ZN2at6native55_GLOBAL__N__de093ff9_22_ForeachBinaryOpList_cu_a911ec4325multi_tensor_apply_kernelINS1_18TensorListMetadataILi2EEENS1_14UnaryOpFunctorIaLi2ELi1ELi1EEEJNS0_4CopyIaaEEEEEvT_T0_DpT1_)
        /*3284*/ 	.word	0x00000000


	//----- nvinfo : EIATTR_MIN_STACK_SIZE
	.align		4
.L_2185:
        /*3288*/ 	.byte	0x04, 0x12
        /*328a*/ 	.short	(.L_2187 - .L_2186)
	.align		4
.L_2186:
        /*328c*/ 	.word	index@(_ZN2at6native55_GLOBAL__N__de093ff9_22_ForeachBinaryOpList_cu_a911ec4325multi_tensor_apply_kernelINS1_18TensorListMetadataILi2EEENS1_11CopyFunctorIhN3c1015Float8_e5m2fnuzELi2ELi1ELi1EEEJNS0_4CopyIhS7_EEEEEvT_T0_DpT1_)
        /*3290*/ 	.word	0x00000000


	//----- nvinfo : EIATTR_MIN_STACK_SIZE
	.align		4
.L_2187:
        /*3294*/ 	.byte	0x04, 0x12
        /*3296*/ 	.short	(.L_2189 - .L_2188)
	.align		4
.L_2188:
        /*3298*/ 	.word	index@(_ZN2at6native55_GLOBAL__N__de093ff9_22_ForeachBinaryOpList_cu_a911ec4325multi_tensor_apply_kernelINS1_18TensorListMetadataILi2EEENS1_11CopyFunctorIhN3c1011Float8_e5m2ELi2ELi1ELi1EEEJNS0_4CopyIhS7_EEEEEvT_T0_DpT1_)
        /*329c*/ 	.word	0x00000000


	//----- nvinfo : EIATTR_MIN_STACK_SIZE
	.align		4
.L_2189:
        /*32a0*/ 	.byte	0x04, 0x12
        /*32a2*/ 	.short	(.L_2191 - .L_2190)
	.align		4
.L_2190:
        /*32a4*/ 	.word	index@(_ZN2at6native55_GLOBAL__N__de093ff9_22_ForeachBinaryOpList_cu_a911ec4325multi_tensor_apply_kernelINS1_18TensorListMetadataILi2EEENS1_11CopyFunctorIhN3c1015Float8_e4m3fnuzELi2ELi1ELi1EEEJNS0_4CopyIhS7_EEEEEvT_T0_DpT1_)
        /*32a8*/ 	.word	0x00000000


	//----- nvinfo : EIATTR_MIN_STACK_SIZE
	.align		4
.L_2191:
        /*32ac*/ 	.byte	0x04, 0x12
        /*32ae*/ 	.short	(.L_2193 - .L_2192)
	.align		4
.L_2192:
        /*32b0*/ 	.word	index@(_ZN2at6native55_GLOBAL__N__de093ff9_22_ForeachBinaryOpList_cu_a911ec4325multi_tensor_apply_kernelINS1_18TensorListMetadataILi2EEENS1_11CopyFunctorIhN3c1013Float8_e4m3fnELi2ELi1ELi1EEEJNS0_4CopyIhS7_EEEEEvT_T0_DpT1_)
        /*32b4*/ 	.word	0x00000000


	//----- nvinfo : EIATTR_MIN_STACK_SIZE
	.align		4
.L_2193:
        /*32b8*/ 	.byte	0x04, 0x12
        /*32ba*/ 	.short	(.L_2195 - .L_2194)
	.align		4
.L_2194:
        /*32bc*/ 	.word	index@(_ZN2at6native55_GLOBAL__N__de093ff9_22_ForeachBinaryOpList_cu_a911ec4325multi_tensor_apply_kernelINS1_18TensorListMetadataILi2EEENS1_11CopyFunctorIhbLi2ELi1ELi1EEEJNS0_4CopyIhbEEEEEvT_T0_DpT1_)
        /*32c0*/ 	.word	0x00000000


	//----- nvinfo : EIATTR_MIN_STACK_SIZE
	.align		4
.L_2195:
        /*32c4*/ 	.byte	0x04, 0x12
        /*32c6*/ 	.short	(.L_2197 - .L_2196)
	.align		4
.L_2196:
        /*32c8*/ 	.word	index@(_ZN2at6native55_GLOBAL__N__de093ff9_22_ForeachBinaryOpList_cu_a911ec4325multi_tensor_apply_kernelINS1_18TensorListMetadataILi2EEENS1_11CopyFunctorIhN3c108BFloat16ELi2ELi1ELi1EEEJNS0_4CopyIhS7_EEEEEvT_T0_DpT1_)
        /*32cc*/ 	.word	0x00000000


	//----- nvinfo : EIATTR_MIN_STACK_SIZE
	.align		4
.L_2197:
        /*32d0*/ 	.byte	0x04, 0x12
        /*32d2*/ 	.short	(.L_2199 - .L_2198)
	.align		4
.L_2198:
        /*32d4*/ 	.word	index@(_ZN2at6native55_GLOBAL__N__de093ff9_22_ForeachBinaryOpList_cu_a911ec4325multi_tensor_apply_kernelINS1_18TensorListMetadataILi2EEENS1_11CopyFunctorIhN3c104HalfELi2ELi1ELi1EEEJNS0_4CopyIhS7_EEEEEvT_T0_DpT1_)
        /*32d8*/ 	.word	0x00000000


	//----- nvinfo : EIATTR_MIN_STACK_SIZE
	.align		4
.L_2199:
        /*32dc*/ 	.byte	0x04, 0x12
        /*32de*/ 	.short	(.L_2201 - .L_2200)
	.align		4
.L_2200:
        /*32e0*/ 	.word	index@(_ZN2at6native55_GLOBAL__N__de093ff9_22_ForeachBinaryOpList_cu_a911ec4325multi_tensor_apply_kernelINS1_18TensorListMetadataILi2EEENS1_11CopyFunctorIhN3c107complexIfEELi2ELi1ELi1EEEJNS0_4CopyIhS8_EEEEEvT_T0_DpT1_)
        /*32e4*/ 	.word	0x00000000


	//----- nvinfo : EIATTR_MIN_STACK_SIZE
	.align		4
.L_2201:
        /*32e8*/ 	.byte	0x04, 0x12
        /*32ea*/ 	.short	(.L_2203 - .L_2202)
	.align		4
.L_2202:
        /*32ec*/ 	.word	index@(_ZN2at6native55_GLOBAL__N__de093ff9_22_ForeachBinaryOpList_cu_a911ec4325multi_tensor_apply_kernelINS1_18TensorListMetadataILi2EEENS1_11CopyFunctorIhN3c107complexIdEELi2ELi1ELi1EEEJNS0_4CopyIhS8_EEEEEvT_T0_DpT1_)
        /*32f0*/ 	.word	0x00000000


	//----- nvinfo : EIATTR_MIN_STACK_SIZE
	.align		4
.L_2203:
        /*32f4*/ 	.byte	0x04, 0x12
        /*32f6*/ 	.short	(.L_2205 - .L_2204)
	.align		4
.L_2204:
        /*32f8*/ 	.word	index@(_ZN2at6native55_GLOBAL__N__de093ff9_22_ForeachBinaryOpList_cu_a911ec4325multi_tensor_apply_kernelINS1_18TensorListMetadataILi2EEENS1_11CopyFunctorIhfLi2ELi1ELi1EEEJNS0_4CopyIhfEEEEEvT_T0_DpT1_)
        /*32fc*/ 	.word	0x00000000


	//----- nvinfo : EIATTR_MIN_STACK_SIZE
	.align		4
.L_2205:
        /*3300*/ 	.byte	0x04, 0x12
        /*3302*/ 	.short	(.L_2207 - .L_2206)
	.align		4
.L_2206:
        /*3304*/ 	.word	index@(_ZN2at6native55_GLOBAL__N__de093ff9_22_ForeachBinaryOpList_cu_a911ec4325multi_tensor_apply_kernelINS1_18TensorListMetadataILi2EEENS1_11CopyFunctorIhdLi2ELi1ELi1EEEJNS0_4CopyIhdEEEEEvT_T0_DpT1_)
        /*3308*/ 	.word	0x00000000


	//----- nvinfo : EIATTR_MIN_STACK_SIZE
	.align		4
.L_2207:
        /*330c*/ 	.byte	0x04, 0x12
        /*330e*/ 	.short	(.L_2209 - .L_2208)
	.align		4
.L_2208:
        /*3310*/ 	.word	index@(_ZN2at6native55_GLOBAL__N__de093ff9_22_ForeachBinaryOpList_cu_a911ec4325multi_tensor_apply_kernelINS1_18TensorListMetadataILi2EEENS1_11CopyFunctorIhiLi2ELi1ELi1EEEJNS0_4CopyIhiEEEEEvT_T0_DpT1_)
        /*3314*/ 	.word	0x00000000


	//----- nvinfo : EIATTR_MIN_STACK_SIZE
	.align		4
.L_2209:
        /*3318*/ 	.byte	0x04, 0x12
        /*331a*/ 	.short	(.L_2211 - .L_2210)
	.align		4
.L_2210:
        /*331c*/ 	.word	index@(_ZN2at6native55_GLOBAL__N__de093ff9_22_ForeachBinaryOpList_cu_a911ec4325multi_tensor_apply_kernelINS1_18TensorListMetadataILi2EEENS1_11CopyFunctorIhsLi2ELi1ELi1EEEJNS0_4CopyIhsEEEEEvT_T0_DpT1_)
        /*3320*/ 	.word	0x00000000


	//----- nvinfo : EIATTR_MIN_STACK_SIZE
	.align		4
.L_2211:
        /*3324*/ 	.byte	0x04, 0x12
        /*3326*/ 	.short	(.L_2213 - .L_2212)
	.align		4
.L_2212:
        /*3328*/ 	.word	index@(_ZN2at6native55_GLOBAL__N__de093ff9_22_ForeachBinaryOpList_cu_a911ec4325multi_tensor_apply_kernelINS1_18TensorListMetadataILi2EEENS1_11CopyFunctorIhlLi2ELi1ELi1EEEJNS0_4CopyIhlEEEEEvT_T0_DpT1_)
        /*332c*/ 	.word	0x00000000


	//----- nvinfo : EIATTR_MIN_STACK_SIZE
	.align		4
.L_2213:
        /*3330*/ 	.byte	0x04, 0x12
        /*3332*/ 	.short	(.L_2215 - .L_2214)
	.align		4
.L_2214:
        /*3334*/ 	.word	index@(_ZN2at6native55_GLOBAL__N__de093ff9_22_ForeachBinaryOpList_cu_a911ec4325multi_tensor_apply_kernelINS1_18TensorListMetadataILi2EEENS1_11CopyFunctorIhaLi2ELi1ELi1EEEJNS0_4CopyIhaEEEEEvT_T0_DpT1_)
        /*3338*/ 	.word	0x00000000


	//----- nvinfo : EIATTR_MIN_STACK_SIZE
	.align		4
.L_2215:
        /*333c*/ 	.byte	0x04, 0x12
        /*333e*/ 	.short	(.L_2217 - .L_2216)
	.align		4
.L_2216:
        /*3340*/ 	.word	index@(_ZN2at6native55_GLOBAL__N__de093ff9_22_ForeachBinaryOpList_cu_a911ec4325multi_tensor_apply_kernelINS1_18TensorListMetadataILi2EEENS1_14UnaryOpFunctorIhLi2ELi1ELi1EEEJNS0_4CopyIhhEEEEEvT_T0_DpT1_)
        /*3344*/ 	.word	0x00000000


	//----- nvinfo : EIATTR_MIN_STACK_SIZE
	.align		4
.L_2217:
        /*3348*/ 	.byte	0x04, 0x12
        /*334a*/ 	.short	(.L_2219 - .L_2218)
	.align		4
.L_2218:
        /*334c*/ 	.word	index@(_ZN2at6native55_GLOBAL__N__de093ff9_22_ForeachBinaryOpList_cu_a911ec4325multi_tensor_apply_kernelINS1_18TensorListMetadataILi3EEENS1_24BinaryOpListAlphaFunctorIN3c104HalfELi3ELi2ELi2EEEJNS1_13power_functorIfEEfEEEvT_T0_DpT1_)
        /*3350*/ 	.word	0x00000000


	//----- nvinfo : EIATTR_MIN_STACK_SIZE
	.align		4
.L_2219:
        /*3354*/ 	.byte	0x04, 0x12
        /*3356*/ 	.short	(.L_2221 - .L_2220)
	.align		4
.L_2220:
        /*3358*/ 	.word	index@(_ZN2at6native55_GLOBAL__N__de093ff9_22_ForeachBinaryOpList_cu_a911ec4325multi_tensor_apply_kernelINS1_18TensorListMetadataILi3EEENS1_24BinaryOpListAlphaFunctorIN3c108BFloat16ELi3ELi2ELi2EEEJNS1_13power_functorIfEEfEEEvT_T0_DpT1_)
        /*335c*/ 	.word	0x00000000


	//----- nvinfo : EIATTR_MIN_STACK_SIZE
	.align		4
.L_2221:
        /*3360*/ 	.byte	0x04, 0x12
        /*3362*/ 	.short	(.L_2223 - .L_2222)
	.align		4
.L_2222:
        /*3364*/ 	.word	index@(_ZN2at6native55_GLOBAL__N__de093ff9_22_ForeachBinaryOpList_cu_a911ec4325multi_tensor_apply_kernelINS1_18TensorListMetadataILi3EEENS1_24BinaryOpListAlphaFunctorIN3c107complexIfEELi3ELi2ELi2EEEJNS1_13power_functorIS8_EES8_EEEvT_T0_DpT1_)
        /*3368*/ 	.word	0x00000000


	//----- nvinfo : EIATTR_MIN_STACK_SIZE
	.align		4
.L_2223:
        /*336c*/ 	.byte	0x04, 0x12
        /*336e*/ 	.short	(.L_2225 - .L_2224)
	.align		4
.L_2224:
        /*3370*/ 	.word	index@(_ZN2at6native55_GLOBAL__N__de093ff9_22_ForeachBinaryOpList_cu_a911ec4325multi_tensor_apply_kernelINS1_18TensorListMetadataILi3EEENS1_24BinaryOpListAlphaFunctorIN3c107complexIdEELi3ELi2ELi2EEEJNS1_13power_functorIS8_EES8_EEEvT_T0_DpT1_)
        /*3374*/ 	.word	0x00000028


	//----- nvinfo : EIATTR_MIN_STACK_SIZE
	.align		4
.L_2225:
        /*3378*/ 	.byte	0x04, 0x12
        /*337a*/ 	.short	(.L_2227 - .L_2226)
	.align		4
.L_2226:
        /*337c*/ 	.word	index@(_ZN2at6native55_GLOBAL__N__de093ff9_22_ForeachBinaryOpList_cu_a911ec4325multi_tensor_apply_kernelINS1_18TensorListMetadataILi3EEENS1_24BinaryOpListAlphaFunctorIfLi3ELi2ELi2EEEJNS1_13power_functorIfEEfEEEvT_T0_DpT1_)
        /*3380*/ 	.word	0x00000000


	//----- nvinfo : EIATTR_MIN_STACK_SIZE
	.align		4
.L_2227:
        /*3384*/ 	.byte	0x04, 0x12
        /*3386*/ 	.short	(.L_2229 - .L_2228)
	.align		4
.L_2228:
        /*3388*/ 	.word	index@(_ZN2at6native55_GLOBAL__N__de093ff9_22_ForeachBinaryOpList_cu_a911ec4325multi_tensor_apply_kernelINS1_18TensorListMetadataILi3EEENS1_24BinaryOpListAlphaFunctorIdLi3ELi2ELi2EEEJNS1_13power_functorIdEEdEEEvT_T0_DpT1_)
        /*338c*/ 	.word	0x00000000


	//----- nvinfo : EIATTR_MIN_STACK_SIZE
	.align		4
.L_2229:
        /*3390*/ 	.byte	0x04, 0x12
        /*3392*/ 	.short	(.L_2231 - .L_2230)
	.align		4
.L_2230:
        /*3394*/ 	.word	index@(_ZN2at6native55_GLOBAL__N__de093ff9_22_ForeachBinaryOpList_cu_a911ec4325multi_tensor_apply_kernelINS1_18TensorListMetadataILi3EEENS1_24BinaryOpListAlphaFunctorIsLi3ELi2ELi2EEEJNS1_13power_functorIsEEsEEEvT_T0_DpT1_)
        /*3398*/ 	.word	0x00000000


	//----- nvinfo : EIATTR_MIN_STACK_SIZE
	.align		4
.L_2231:
        /*339c*/ 	.byte	0x04, 0x12
        /*339e*/ 	.short	(.L_2233 - .L_2232)
	.align		4
.L_2232:
        /*33a0*/ 	.word	index@(_ZN2at6native55_GLOBAL__N__de093ff9_22_ForeachBinaryOpList_cu_a911ec4325multi_tensor_apply_kernelINS1_18TensorListMetadataILi3EEENS1_24BinaryOpListAlphaFunctorIlLi3ELi2ELi2EEEJNS1_13power_functorIlEElEEEvT_T0_DpT1_)
        /*33a4*/ 	.word	0x00000000


	//----- nvinfo : EIATTR_MIN_STACK_SIZE
	.align		4
.L_2233:
        /*33a8*/ 	.byte	0x04, 0x12
        /*33aa*/ 	.short	(.L_2235 - .L_2234)
	.align		4
.L_2234:
        /*33ac*/ 	.word	index@(_ZN2at6native55_GLOBAL__N__de093ff9_22_ForeachBinaryOpList_cu_a911ec4325multi_tensor_apply_kernelINS1_18TensorListMetadataILi3EEENS1_24BinaryOpListAlphaFunctorIiLi3ELi2ELi2EEEJNS1_13power_functorIiEEiEEEvT_T0_DpT1_)
        /*33b0*/ 	.word	0x00000000


	//----- nvinfo : EIATTR_MIN_STACK_SIZE
	.align		4
.L_2235:
        /*33b4*/ 	.byte	0x04, 0x12
        /*33b6*/ 	.short	(.L_2237 - .L_2236)
	.align		4
.L_2236:
        /*33b8*/ 	.word	index@(_ZN2at6native55_GLOBAL__N__de093ff9_22_ForeachBinaryOpList_cu_a911ec4325multi_tensor_apply_kernelINS1_18TensorListMetadataILi3EEENS1_24BinaryOpListAlphaFunctorIaLi3ELi2ELi2EEEJNS1_13power_functorIaEEaEEEvT_T0_DpT1_)
        /*33bc*/ 	.word	0x00000000


	//----- nvinfo : EIATTR_MIN_STACK_SIZE
	.align		4
.L_2237:
        /*33c0*/ 	.byte	0x04, 0x12
        /*33c2*/ 	.short	(.L_2239 - .L_2238)
	.align		4
.L_2238:
        /*33c4*/ 	.word	index@(_ZN2at6native55_GLOBAL__N__de093ff9_22_ForeachBinaryOpList_cu_a911ec4325multi_tensor_apply_kernelINS1_18TensorListMetadataILi3EEENS1_24BinaryOpListAlphaFunctorIhLi3ELi2ELi2EEEJNS1_13power_functorIhEEhEEEvT_T0_DpT1_)
        /*33c8*/ 	.word	0x00000000


	//----- nvinfo : EIATTR_MIN_STACK_SIZE
	.align		4
.L_2239:
        /*33cc*/ 	.byte	0x04, 0x12
        /*33ce*/ 	.short	(.L_2241 - .L_2240)
	.align		4
.L_2240:
        /*33d0*/ 	.word	index@(_ZN2at6native55_GLOBAL__N__de093ff9_22_ForeachBinaryOpList_cu_a911ec4325multi_tensor_apply_kernelINS1_18TensorListMetadataILi2EEENS1_24BinaryOpListAlphaFunctorIN3c104HalfELi2ELi2ELi0EEEJNS1_13power_functorIfEEfEEEvT_T0_DpT1_)
        /*33d4*/ 	.word	0x00000000


	//----- nvinfo : EIATTR_MIN_STACK_SIZE
	.align		4
.L_2241:
        /*33d8*/ 	.byte	0x04, 0x12
        /*33da*/ 	.short	(.L_2243 - .L_2242)
	.align		4
.L_2242:
        /*33dc*/ 	.word	index@(_ZN2at6native55_GLOBAL__N__de093ff9_22_ForeachBinaryOpList_cu_a911ec4325multi_tensor_apply_kernelINS1_18TensorListMetadataILi2EEENS1_24BinaryOpListAlphaFunctorIN3c108BFloat16ELi2ELi2ELi0EEEJNS1_13power_functorIfEEfEEEvT_T0_DpT1_)
        /*33e0*/ 	.word	0x00000000


	//----- nvinfo : EIATTR_MIN_STACK_SIZE
	.align		4
.L_2243:
        /*33e4*/ 	.byte	0x04, 0x12
        /*33e6*/ 	.short	(.L_2245 - .L_2244)
	.align		4
.L_2244:
        /*33e8*/ 	.word	index@(_ZN2at6native55_GLOBAL__N__de093ff9_22_ForeachBinaryOpList_cu_a911ec4325multi_tensor_apply_kernelINS1_18TensorListMetadataILi2EEENS1_24BinaryOpListAlphaFunctorIN3c107complexIfEELi2ELi2ELi0EEEJNS1_13power_functorIS8_EES8_EEEvT_T0_DpT1_)
        /*33ec*/ 	.word	0x00000000


	//----- nvinfo : EIATTR_MIN_STACK_SIZE
	.align		4
.L_2245:
        /*33f0*/ 	.byte	0x04, 0x12
        /*33f2*/ 	.short	(.L_2247 - .L_2246)
	.align		4
.L_2246:
        /*33f4*/ 	.word	index@(_ZN2at6native55_GLOBAL__N__de093ff9_22_ForeachBinaryOpList_cu_a911ec4325multi_tensor_apply_kernelINS1_18TensorListMetadataILi2EEENS1_24BinaryOpListAlphaFunctorIN3c107complexIdEELi2ELi2ELi0EEEJNS1_13power_functorIS8_EES8_EEEvT_T0_DpT1_)
        /*33f8*/ 	.word	0x00000028


	//----- nvinfo : EIATTR_MIN_STACK_SIZE
	.align		4
.L_2247:
        /*33fc*/ 	.byte	0x04, 0x12
        /*33fe*/ 	.short	(.L_2249 - .L_2248)
	.align		4
.L_2248:
        /*3400*/ 	.word	index@(_ZN2at6native55_GLOBAL__N__de093ff9_22_ForeachBinaryOpList_cu_a911ec4325multi_tensor_apply_kernelINS1_18TensorListMetadataILi2EEENS1_24BinaryOpListAlphaFunctorIfLi2ELi2ELi0EEEJNS1_13power_functorIfEEfEEEvT_T0_DpT1_)
        /*3404*/ 	.word	0x00000000


	//----- nvinfo : EIATTR_MIN_STACK_SIZE
	.align		4
.L_2249:
        /*3408*/ 	.byte	0x04, 0x12
        /*340a*/ 	.short	(.L_2251 - .L_2250)
	.align		4
.L_2250:
        /*340c*/ 	.word	index@(_ZN2at6native55_GLOBAL__N__de093ff9_22_ForeachBinaryOpList_cu_a911ec4325multi_tensor_apply_kernelINS1_18TensorListMetadataILi2EEENS1_24BinaryOpListAlphaFunctorIdLi2ELi2ELi0EEEJNS1_13power_functorIdEEdEEEvT_T0_DpT1_)
        /*3410*/ 	.word	0x00000000


	//----- nvinfo : EIATTR_MIN_STACK_SIZE
	.align		4
.L_2251:
        /*3414*/ 	.byte	0x04, 0x12
        /*3416*/ 	.short	(.L_2253 - .L_2252)
	.align		4
.L_2252:
        /*3418*/ 	.word	index@(_ZN2at6native55_GLOBAL__N__de093ff9_22_ForeachBinaryOpList_cu_a911ec4325multi_tensor_apply_kernelINS1_18TensorListMetadataILi2EEENS1_24BinaryOpListAlphaFunctorIsLi2ELi2ELi0EEEJNS1_13power_functorIsEEsEEEvT_T0_DpT1_)
        /*341c*/ 	.word	0x00000000


	//----- nvinfo : EIATTR_MIN_STACK_SIZE
	.align		4
.L_2253:
        /*3420*/ 	.byte	0x04, 0x12
        /*3422*/ 	.short	(.L_2255 - .L_2254)
	.align		4
.L_2254:
        /*3424*/ 	.word	index@(_ZN2at6native55_GLOBAL__N__de093ff9_22_ForeachBinaryOpList_cu_a911ec4325multi_tensor_apply_kernelINS1_18TensorListMetadataILi2EEENS1_24BinaryOpListAlphaFunctorIlLi2ELi2ELi0EEEJNS1_13power_functorIlEElEEEvT_T0_DpT1_)
        /*3428*/ 	.word	0x00000000


	//----- nvinfo : EIATTR_MIN_STACK_SIZE
	.align		4
.L_2255:
        /*342c*/ 	.byte	0x04, 0x12
        /*342e*/ 	.short	(.L_2257 - .L_2256)
	.align		4
.L_2256:
        /*3430*/ 	.word	index@(_ZN2at6native55_GLOBAL__N__de093ff9_22_ForeachBinaryOpList_cu_a911ec4325multi_tensor_apply_kernelINS1_18TensorListMetadataILi2EEENS1_24BinaryOpListAlphaFunctorIiLi2ELi2ELi0EEEJNS1_13power_functorIiEEiEEEvT_T0_DpT1_)
        /*3434*/ 	.word	0x00000000


	//----- nvinfo : EIATTR_MIN_STACK_SIZE
	.align		4
.L_2257:
        /*3438*/ 	.byte	0x04, 0x12
        /*343a*/ 	.short	(.L_2259 - .L_2258)
	.align		4
.L_2258:
        /*343c*/ 	.word	index@(_ZN2at6native55_GLOBAL__N__de093ff9_22_ForeachBinaryOpList_cu_a911ec4325multi_tensor_apply_kernelINS1_18TensorListMetadataILi2EEENS1_24BinaryOpListAlphaFunctorIaLi2ELi2ELi0EEEJNS1_13power_functorIaEEaEEEvT_T0_DpT1_)
        /*3440*/ 	.word	0x00000000


	//----- nvinfo : EIATTR_MIN_STACK_SIZE
	.align		4
.L_2259:
        /*3444*/ 	.byte	0x04, 0x12
        /*3446*/ 	.short	(.L_2261 - .L_2260)
	.align		4
.L_2260:
        /*3448*/ 	.word	index@(_ZN2at6native55_GLOBAL__N__de093ff9_22_ForeachBinaryOpList_cu_a911ec4325multi_tensor_apply_kernelINS1_18TensorListMetadataILi2EEENS1_24BinaryOpListAlphaFunctorIhLi2ELi2ELi0EEEJNS1_13power_functorIhEEhEEEvT_T0_DpT1_)
        /*344c*/ 	.word	0x00000000


	//----- nvinfo : EIATTR_MIN_STACK_SIZE
	.align		4
.L_2261:
        /*3450*/ 	.byte	0x04, 0x12
        /*3452*/ 	.short	(.L_2263 - .L_2262)
	.align		4
.L_2262:
        /*3454*/ 	.word	index@(_ZN2at6native55_GLOBAL__N__de093ff9_22_ForeachBinaryOpList_cu_a911ec4325multi_tensor_apply_kernelINS1_18TensorListMetadataILi3EEENS1_24BinaryOpListAlphaFunctorIN3c104HalfELi3ELi2ELi2EEEJNS0_7maximumIfEEfEEEvT_T0_DpT1_)
        /*3458*/ 	.word	0x00000000


	//----- nvinfo : EIATTR_MIN_STACK_SIZE
	.align		4
.L_2263:
        /*345c*/ 	.byte	0x04, 0x12
        /*345e*/ 	.short	(.L_2265 - .L_2264)
	.align		4
.L_2264:
        /*3460*/ 	.word	index@(_ZN2at6native55_GLOBAL__N__de093ff9_22_ForeachBinaryOpList_cu_a911ec4325multi_tensor_apply_kernelINS1_18TensorListMetadataILi3EEENS1_24BinaryOpListAlphaFunctorIN3c108BFloat16ELi3ELi2ELi2EEEJNS0_7maximumIfEEfEEEvT_T0_DpT1_)
        /*3464*/ 	.word	0x00000000


	//----- nvinfo : EIATTR_MIN_STACK_SIZE
	.align		4
.L_2265:
        /*3468*/ 	.byte	0x04, 0x12
        /*346a*/ 	.short	(.L_2267 - .L_2266)
	.align		4
.L_2266:
        /*346c*/ 	.word	index@(_ZN2at6native55_GLOBAL__N__de093ff9_22_ForeachBinaryOpList_cu_a911ec4325multi_tensor_apply_kernelINS1_18TensorListMetadataILi3EEENS1_24BinaryOpListAlphaFunctorIfLi3ELi2ELi2EEEJNS0_7maximumIfEEfEEEvT_T0_DpT1_)
        /*3470*/ 	.word	0x00000000


	//----- nvinfo : EIATTR_MIN_STACK_SIZE
	.align		4
.L_2267:
        /*3474*/ 	.byte	0x04, 0x12
        /*3476*/ 	.short	(.L_2269 - .L_2268)
	.align		4
.L_2268:
        /*3478*/ 	.word	index@(_ZN2at6native55_GLOBAL__N__de093ff9_22_ForeachBinaryOpList_cu_a911ec4325multi_tensor_apply_kernelINS1_18TensorListMetadataILi3EEENS1_24BinaryOpListAlphaFunctorIdLi3ELi2ELi2EEEJNS0_7maximumIdEEdEEEvT_T0_DpT1_)
        /*347c*/ 	.word	0x00000000


	//----- nvinfo : EIATTR_MIN_STACK_SIZE
	.align		4
.L_2269:
        /*3480*/ 	.byte	0x04, 0x12
        /*3482*/ 	.short	(.L_2271 - .L_2270)
	.align		4
.L_2270:
        /*3484*/ 	.word	index@(_ZN2at6native55_GLOBAL__N__de093ff9_22_ForeachBinaryOpList_cu_a911ec4325multi_tensor_apply_kernelINS1_18TensorListMetadataILi3EEENS1_24BinaryOpListAlphaFunctorIsLi3ELi2ELi2EEEJNS0_7maximumIsEEsEEEvT_T0_DpT1_)
        /*3488*/ 	.word	0x00000000


	//----- nvinfo : EIATTR_MIN_STACK_SIZE
	.align		4
.L_2271:
        /*348c*/ 	.byte	0x04, 0x12
        /*348e*/ 	.short	(.L_2273 - .L_2272)
	.align		4
.L_2272:
        /*3490*/ 	.word	index@(_ZN2at6native55_GLOBAL__N__de093ff9_22_ForeachBinaryOpList_cu_a911ec4325multi_tensor_apply_kernelINS1_18TensorListMetadataILi3EEENS1_24BinaryOpListAlphaFunctorIlLi3ELi2ELi2EEEJNS0_7maximumIlEElEEEvT_T0_DpT1_)
        /*3494*/ 	.word	0x00000000


	//----- nvinfo : EIATTR_MIN_STACK_SIZE
	.align		4
.L_2273:
        /*3498*/ 	.byte	0x04, 0x12
        /*349a*/ 	.short	(.L_2275 - .L_2274)
	.align		4
.L_2274:
        /*349c*/ 	.word	index@(_ZN2at6native55_GLOBAL__N__de093ff9_22_ForeachBinaryOpList_cu_a911ec4325multi_tensor_apply_kernelINS1_18TensorListMetadataILi3EEENS1_24BinaryOpListAlphaFunctorIiLi3ELi2ELi2EEEJNS0_7maximumIiEEiEEEvT_T0_DpT1_)
        /*34a0*/ 	.word	0x00000000


	//----- nvinfo : EIATTR_MIN_STACK_SIZE
	.align		4
.L_2275:
        /*34a4*/ 	.byte	0x04, 0x12
        /*34a6*/ 	.short	(.L_2277 - .L_2276)
	.align		4
.L_2276:
        /*34a8*/ 	.word	index@(_ZN2at6native55_GLOBAL__N__de093ff9_22_ForeachBinaryOpList_cu_a911ec4325multi_tensor_apply_kernelINS1_18TensorListMetadataILi3EEENS1_24BinaryOpListAlphaFunctorIaLi3ELi2ELi2EEEJNS0_7maximumIaEEaEEEvT_T0_DpT1_)
        /*34ac*/ 	.word	0x00000000


	//----- nvinfo : EIATTR_MIN_STACK_SIZE
	.align		4
.L_2277:
        /*34b0*/ 	.byte	0x04, 0x12
        /*34b2*/ 	.short	(.L_2279 - .L_2278)
	.align		4
.L_2278:
        /*34b4*/ 	.word	index@(_ZN2at6native55_GLOBAL__N__de093ff9_22_ForeachBinaryOpList_cu_a911ec4325multi_tensor_apply_kernelINS1_18TensorListMetadataILi3EEENS1_24BinaryOpListAlphaFunctorIhLi3ELi2ELi2EEEJNS0_7maximumIhEEhEEEvT_T0_DpT1_)
        /*34b8*/ 	.word	0x00000000


	//----- nvinfo : EIATTR_MIN_STACK_SIZE
	.align		4
.L_2279:
        /*34bc*/ 	.byte	0x04, 0x12
        /*34be*/ 	.short	(.L_2281 - .L_2280)
	.align		4
.L_2280:
        /*34c0*/ 	.word	index@(_ZN2at6native55_GLOBAL__N__de093ff9_22_ForeachBinaryOpList_cu_a911ec4325multi_tensor_apply_kernelINS1_18TensorListMetadataILi2EEENS1_24BinaryOpListAlphaFunctorIN3c104HalfELi2ELi2ELi0EEEJNS0_7maximumIfEEfEEEvT_T0_DpT1_)
        /*34c4*/ 	.word	0x00000000


	//----- nvinfo : EIATTR_MIN_STACK_SIZE
	.align		4
.L_2281:
        /*34c8*/ 	.byte	0x04, 0x12
        /*34ca*/ 	.short	(.L_2283 - .L_2282)
	.align		4
.L_2282:
        /*34cc*/ 	.word	index@(_ZN2at6native55_GLOBAL__N__de093ff9_22_ForeachBinaryOpList_cu_a911ec4325multi_tensor_apply_kernelINS1_18TensorListMetadataILi2EEENS1_24BinaryOpListAlphaFunctorIN3c108BFloat16ELi2ELi2ELi0EEEJNS0_7maximumIfEEfEEEvT_T0_DpT1_)
        /*34d0*/ 	.word	0x00000000


	//----- nvinfo : EIATTR_MIN_STACK_SIZE
	.align		4
.L_2283:
        /*34d4*/ 	.byte	0x04, 0x12
        /*34d6*/ 	.short	(.L_2285 - .L_2284)
	.align		4
.L_2284:
        /*34d8*/ 	.word	index@(_ZN2at6native55_GLOBAL__N__de093ff9_22_ForeachBinaryOpList_cu_a911ec4325multi_tensor_apply_kernelINS1_18TensorListMetadataILi2EEENS1_24BinaryOpListAlphaFunctorIfLi2ELi2ELi0EEEJNS0_7maximumIfEEfEEEvT_T0_DpT1_)
        /*34dc*/ 	.word	0x00000000


	//----- nvinfo : EIATTR_MIN_STACK_SIZE
	.align		4
.L_2285:
        /*34e0*/ 	.byte	0x04, 0x12
        /*34e2*/ 	.short	(.L_2287 - .L_2286)
	.align		4
.L_2286:
        /*34e4*/ 	.word	index@(_ZN2at6native55_GLOBAL__N__de093ff9_22_ForeachBinaryOpList_cu_a911ec4325multi_tensor_apply_kernelINS1_18TensorListMetadataILi2EEENS1_24BinaryOpListAlphaFunctorIdLi2ELi2ELi0EEEJNS0_7maximumIdEEdEEEvT_T0_DpT1_)
        /*34e8*/ 	.word	0x00000000


	//----- nvinfo : EIATTR_MIN_STACK_SIZE
	.align		4
.L_2287:
        /*34ec*/ 	.byte	0x04, 0x12
        /*34ee*/ 	.short	(.L_2289 - .L_2288)
	.align		4
.L_2288:
        /*34f0*/ 	.word	index@(_ZN2at6native55_GLOBAL__N__de093ff9_22_ForeachBinaryOpList_cu_a911ec4325multi_tensor_apply_kernelINS1_18TensorListMetadataILi2EEENS1_24BinaryOpListAlphaFunctorIsLi2ELi2ELi0EEEJNS0_7maximumIsEEsEEEvT_T0_DpT1_)
        /*34f4*/ 	.word	0x00000000


	//----- nvinfo : EIATTR_MIN_STACK_SIZE
	.align		4
.L_2289:
        /*34f8*/ 	.byte	0x04, 0x12
        /*34fa*/ 	.short	(.L_2291 - .L_2290)
	.align		4
.L_2290:
        /*34fc*/ 	.word	index@(_ZN2at6native55_GLOBAL__N__de093ff9_22_ForeachBinaryOpList_cu_a911ec4325multi_tensor_apply_kernelINS1_18TensorListMetadataILi2EEENS1_24BinaryOpListAlphaFunctorIlLi2ELi2ELi0EEEJNS0_7maximumIlEElEEEvT_T0_DpT1_)
        /*3500*/ 	.word	0x00000000


	//----- nvinfo : EIATTR_MIN_STACK_SIZE
	.align		4
.L_2291:
        /*3504*/ 	.byte	0x04, 0x12
        /*3506*/ 	.short	(.L_2293 - .L_2292)
	.align		4
.L_2292:
        /*3508*/ 	.word	index@(_ZN2at6native55_GLOBAL__N__de093ff9_22_ForeachBinaryOpList_cu_a911ec4325multi_tensor_apply_kernelINS1_18TensorListMetadataILi2EEENS1_24BinaryOpListAlphaFunctorIiLi2ELi2ELi0EEEJNS0_7maximumIiEEiEEEvT_T0_DpT1_)
        /*350c*/ 	.word	0x00000000


	//----- nvinfo : EIATTR_MIN_STACK_SIZE
	.align		4
.L_2293:
        /*3510*/ 	.byte	0x04, 0x12
        /*3512*/ 	.short	(.L_2295 - .L_2294)
	.align		4
.L_2294:
        /*3514*/ 	.word	index@(_ZN2at6native55_GLOBAL__N__de093ff9_22_ForeachBinaryOpList_cu_a911ec4325multi_tensor_apply_kernelINS1_18TensorListMetadataILi2EEENS1_24BinaryOpListAlphaFunctorIaLi2ELi2ELi0EEEJNS0_7maximumIaEEaEEEvT_T0_DpT1_)
        /*3518*/ 	.word	0x00000000


	//----- nvinfo : EIATTR_MIN_STACK_SIZE
	.align		4
.L_2295:
        /*351c*/ 	.byte	0x04, 0x12
        /*351e*/ 	.short	(.L_2297 - .L_2296)
	.align		4
.L_2296:
        /*3520*/ 	.word	index@(_ZN2at6native55_GLOBAL__N__de093ff9_22_ForeachBinaryOpList_cu_a911ec4325multi_tensor_apply_kernelINS1_18TensorListMetadataILi2EEENS1_24BinaryOpListAlphaFunctorIhLi2ELi2ELi0EEEJNS0_7maximumIhEEhEEEvT_T0_DpT1_)
        /*3524*/ 	.word	0x00000000


	//----- nvinfo : EIATTR_MIN_STACK_SIZE
	.align		4
.L_2297:
        /*3528*/ 	.byte	0x04, 0x12
        /*352a*/ 	.short	(.L_2299 - .L_2298)
	.align		4
.L_2298:
        /*352c*/ 	.word	index@(_ZN2at6native55_GLOBAL__N__de093ff9_22_ForeachBinaryOpList_cu_a911ec4325multi_tensor_apply_kernelINS1_18TensorListMetadataILi3EEENS1_24BinaryOpListAlphaFunctorIN3c104HalfELi3ELi2ELi2EEEJNS0_7minimumIfEEfEEEvT_T0_DpT1_)
        /*3530*/ 	.word	0x00000000


	//----- nvinfo : EIATTR_MIN_STACK_SIZE
	.align		4
.L_2299:
        /*3534*/ 	.byte	0x04, 0x12
        /*3536*/ 	.short	(.L_2301 - .L_2300)
	.align		4
.L_2300:
        /*3538*/ 	.word	index@(_ZN2at6native55_GLOBAL__N__de093ff9_22_ForeachBinaryOpList_cu_a911ec4325multi_tensor_apply_kernelINS1_18TensorListMetadataILi3EEENS1_24BinaryOpListAlphaFunctorIN3c108BFloat16ELi3ELi2ELi2EEEJNS0_7minimumIfEEfEEEvT_T0_DpT1_)
        /*353c*/ 	.word	0x00000000


	//----- nvinfo : EIATTR_MIN_STACK_SIZE
	.align		4
.L_2301:
        /*3540*/ 	.byte	0x04, 0x12
        /*3542*/ 	.short	(.L_2303 - .L_2302)
	.align		4
.L_2302:
        /*3544*/ 	.word	index@(_ZN2at6native55_GLOBAL__N__de093ff9_22_ForeachBinaryOpList_cu_a911ec4325multi_tensor_apply_kernelINS1_18TensorListMetadataILi3EEENS1_24BinaryOpListAlphaFunctorIfLi3ELi2ELi2EEEJNS0_7minimumIfEEfEEEvT_T0_DpT1_)
        /*3548*/ 	.word	0x00000000


	//----- nvinfo : EIATTR_MIN_STACK_SIZE
	.align		4
.L_2303:
        /*354c*/ 	.byte	0x04, 0x12
        /*354e*/ 	.short	(.L_2305 - .L_2304)
	.align		4
.L_2304:
        /*3550*/ 	.word	index@(_ZN2at6native55_GLOBAL__N__de093ff9_22_ForeachBinaryOpList_cu_a911ec4325multi_tensor_apply_kernelINS1_18TensorListMetadataILi3EEENS1_24BinaryOpListAlphaFunctorIdLi3ELi2ELi2EEEJNS0_7minimumIdEEdEEEvT_T0_DpT1_)
        /*3554*/ 	.word	0x00000000


	//----- nvinfo : EIATTR_MIN_STACK_SIZE
	.align		4
.L_2305:
        /*3558*/ 	.byte	0x04, 0x12
        /*355a*/ 	.short	(.L_2307 - .L_2306)
	.align		4
.L_2306:
        /*355c*/ 	.word	index@(_ZN2at6native55_GLOBAL__N__de093ff9_22_ForeachBinaryOpList_cu_a911ec4325multi_tensor_apply_kernelINS1_18TensorListMetadataILi3EEENS1_24BinaryOpListAlphaFunctorIsLi3ELi2ELi2EEEJNS0_7minimumIsEEsEEEvT_T0_DpT1_)
        /*3560*/ 	.word	0x00000000


	//----- nvinfo : EIATTR_MIN_STACK_SIZE
	.align		4
.L_2307:
        /*3564*/ 	.byte	0x04, 0x12
        /*3566*/ 	.short	(.L_2309 - .L_2308)
	.align		4
.L_2308:
        /*3568*/ 	.word	index@(_ZN2at6native55_GLOBAL__N__de093ff9_22_ForeachBinaryOpList_cu_a911ec4325multi_tensor_apply_kernelINS1_18TensorListMetadataILi3EEENS1_24BinaryOpListAlphaFunctorIlLi3ELi2ELi2EEEJNS0_7minimumIlEElEEEvT_T0_DpT1_)
        /*356c*/ 	.word	0x00000000


	//----- nvinfo : EIATTR_MIN_STACK_SIZE
	.align		4
.L_2309:
        /*3570*/ 	.byte	0x04, 0x12
        /*3572*/ 	.short	(.L_2311 - .L_2310)
	.align		4
.L_2310:
        /*3574*/ 	.word	index@(_ZN2at6native55_GLOBAL__N__de093ff9_22_ForeachBinaryOpList_cu_a911ec4325multi_tensor_apply_kernelINS1_18TensorListMetadataILi3EEENS1_24BinaryOpListAlphaFunctorIiLi3ELi2ELi2EEEJNS0_7minimumIiEEiEEEvT_T0_DpT1_)
        /*3578*/ 	.word	0x00000000


	//----- nvinfo : EIATTR_MIN_STACK_SIZE
	.align		4
.L_2311:
        /*357c*/ 	.byte	0x04, 0x12
        /*357e*/ 	.short	(.L_2313 - .L_2312)
	.align		4
.L_2312:
        /*3580*/ 	.word	index@(_ZN2at6native55_GLOBAL__N__de093ff9_22_ForeachBinaryOpList_cu_a911ec4325multi_tensor_apply_kernelINS1_18TensorListMetadataILi3EEENS1_24BinaryOpListAlphaFunctorIaLi3ELi2ELi2EEEJNS0_7minimumIaEEaEEEvT_T0_DpT1_)
        /*3584*/ 	.word	0x00000000


	//----- nvinfo : EIATTR_MIN_STACK_SIZE
	.align		4
.L_2313:
        /*3588*/ 	.byte	0x04, 0x12
        /*358a*/ 	.short	(.L_2315 - .L_2314)
	.align		4
.L_2314:
        /*358c*/ 	.word	index@(_ZN2at6native55_GLOBAL__N__de093ff9_22_ForeachBinaryOpList_cu_a911ec4325multi_tensor_apply_kernelINS1_18TensorListMetadataILi3EEENS1_24BinaryOpListAlphaFunctorIhLi3ELi2ELi2EEEJNS0_7minimumIhEEhEEEvT_T0_DpT1_)
        /*3590*/ 	.word	0x00000000


	//----- nvinfo : EIATTR_MIN_STACK_SIZE
	.align		4
.L_2315:
        /*3594*/ 	.byte	0x04, 0x12
        /*3596*/ 	.short	(.L_2317 - .L_2316)
	.align		4
.L_2316:
        /*3598*/ 	.word	index@(_ZN2at6native55_GLOBAL__N__de093ff9_22_ForeachBinaryOpList_cu_a911ec4325multi_tensor_apply_kernelINS1_18TensorListMetadataILi2EEENS1_24BinaryOpListAlphaFunctorIN3c104HalfELi2ELi2ELi0EEEJNS0_7minimumIfEEfEEEvT_T0_DpT1_)
        /*359c*/ 	.word	0x00000000


	//----- nvinfo : EIATTR_MIN_STACK_SIZE
	.align		4
.L_2317:
        /*35a0*/ 	.byte	0x04, 0x12
        /*35a2*/ 	.short	(.L_2319 - .L_2318)
	.align		4
.L_2318:
        /*35a4*/ 	.word	index@(_ZN2at6native55_GLOBAL__N__de093ff9_22_ForeachBinaryOpList_cu_a911ec4325multi_tensor_apply_kernelINS1_18TensorListMetadataILi2EEENS1_24BinaryOpListAlphaFunctorIN3c108BFloat16ELi2ELi2ELi0EEEJNS0_7minimumIfEEfEEEvT_T0_DpT1_)
        /*35a8*/ 	.word	0x00000000


	//----- nvinfo : EIATTR_MIN_STACK_SIZE
	.align		4
.L_2319:
        /*35ac*/ 	.byte	0x04, 0x12
        /*35ae*/ 	.short	(.L_2321 - .L_2320)
	.align		4
.L_2320:
        /*35b0*/ 	.word	index@(_ZN2at6native55_GLOBAL__N__de093ff9_22_ForeachBinaryOpList_cu_a911ec4325multi_tensor_apply_kernelINS1_18TensorListMetadataILi2EEENS1_24BinaryOpListAlphaFunctorIfLi2ELi2ELi0EEEJNS0_7minimumIfEEfEEEvT_T0_DpT1_)
        /*35b4*/ 	.word	0x00000000


	//----- nvinfo : EIATTR_MIN_STACK_SIZE
	.align		4
.L_2321:
        /*35b8*/ 	.byte	0x04, 0x12
        /*35ba*/ 	.short	(.L_2323 - .L_2322)
	.align		4
.L_2322:
        /*35bc*/ 	.word	index@(_ZN2at6native55_GLOBAL__N__de093ff9_22_ForeachBinaryOpList_cu_a911ec4325multi_tensor_apply_kernelINS1_18TensorListMetadataILi2EEENS1_24BinaryOpListAlphaFunctorIdLi2ELi2ELi0EEEJNS0_7minimumIdEEdEEEvT_T0_DpT1_)
        /*35c0*/ 	.word	0x00000000


	//----- nvinfo : EIATTR_MIN_STACK_SIZE
	.align		4
.L_2323:
        /*35c4*/ 	.byte	0x04, 0x12
        /*35c6*/ 	.short	(.L_2325 - .L_2324)
	.align		4
.L_2324:
        /*35c8*/ 	.word	index@(_ZN2at6native55_GLOBAL__N__de093ff9_22_ForeachBinaryOpList_cu_a911ec4325multi_tensor_apply_kernelINS1_18TensorListMetadataILi2EEENS1_24BinaryOpListAlphaFunctorIsLi2ELi2ELi0EEEJNS0_7minimumIsEEsEEEvT_T0_DpT1_)
        /*35cc*/ 	.word	0x00000000


	//----- nvinfo : EIATTR_MIN_STACK_SIZE
	.align		4
.L_2325:
        /*35d0*/ 	.byte	0x04, 0x12
        /*35d2*/ 	.short	(.L_2327 - .L_2326)
	.align		4
.L_2326:
        /*35d4*/ 	.word	index@(_ZN2at6native55_GLOBAL__N__de093ff9_22_ForeachBinaryOpList_cu_a911ec4325multi_tensor_apply_kernelINS1_18TensorListMetadataILi2EEENS1_24BinaryOpListAlphaFunctorIlLi2ELi2ELi0EEEJNS0_7minimumIlEElEEEvT_T0_DpT1_)
        /*35d8*/ 	.word	0x00000000


	//----- nvinfo : EIATTR_MIN_STACK_SIZE
	.align		4
.L_2327:
        /*35dc*/ 	.byte	0x04, 0x12
        /*35de*/ 	.short	(.L_2329 - .L_2328)
	.align		4
.L_2328:
        /*35e0*/ 	.word	index@(_ZN2at6native55_GLOBAL__N__de093ff9_22_ForeachBinaryOpList_cu_a911ec4325multi_tensor_apply_kernelINS1_18TensorListMetadataILi2EEENS1_24BinaryOpListAlphaFunctorIiLi2ELi2ELi0EEEJNS0_7minimumIiEEiEEEvT_T0_DpT1_)
        /*35e4*/ 	.word	0x00000000


	//----- nvinfo : EIATTR_MIN_STACK_SIZE
	.align		4
.L_2329:
        /*35e8*/ 	.byte	0x04, 0x12
        /*35ea*/ 	.short	(.L_2331 - .L_2330)
	.align		4
.L_2330:
        /*35ec*/ 	.word	index@(_ZN2at6native55_GLOBAL__N__de093ff9_22_ForeachBinaryOpList_cu_a911ec4325multi_tensor_apply_kernelINS1_18TensorListMetadataILi2EEENS1_24BinaryOpListAlphaFunctorIaLi2ELi2ELi0EEEJNS0_7minimumIaEEaEEEvT_T0_DpT1_)
        /*35f0*/ 	.word	0x00000000


	//----- nvinfo : EIATTR_MIN_STACK_SIZE
	.align		4
.L_2331:
        /*35f4*/ 	.byte	0x04, 0x12
        /*35f6*/ 	.short	(.L_2333 - .L_2332)
	.align		4
.L_2332:
        /*35f8*/ 	.word	index@(_ZN2at6native55_GLOBAL__N__de093ff9_22_ForeachBinaryOpList_cu_a911ec4325multi_tensor_apply_kernelINS1_18TensorListMetadataILi2EEENS1_24BinaryOpListAlphaFunctorIhLi2ELi2ELi0EEEJNS0_7minimumIhEEhEEEvT_T0_DpT1_)
        /*35fc*/ 	.word	0x00000000


	//----- nvinfo : EIATTR_MIN_STACK_SIZE
	.align		4
.L_2333:
        /*3600*/ 	.byte	0x04, 0x12
        /*3602*/ 	.short	(.L_2335 - .L_2334)
	.align		4
.L_2334:
        /*3604*/ 	.word	index@(_ZN2at6native55_GLOBAL__N__de093ff9_22_ForeachBinaryOpList_cu_a911ec4325multi_tensor_apply_kernelINS1_18TensorListMetadataILi3EEENS1_24BinaryOpListAlphaFunctorIN3c104HalfELi3ELi2ELi2EEEJSt7dividesIfEfEEEvT_T0_DpT1_)
        /*3608*/ 	.word	0x00000000


	//----- nvinfo : EIATTR_MIN_STACK_SIZE
	.align		4
.L_2335:
        /*360c*/ 	.byte	0x04, 0x12
        /*360e*/ 	.short	(.L_2337 - .L_2336)
	.align		4
.L_2336:
        /*3610*/ 	.word	index@(_ZN2at6native55_GLOBAL__N__de093ff9_22_ForeachBinaryOpList_cu_a911ec4325multi_tensor_apply_kernelINS1_18TensorListMetadataILi3EEENS1_24BinaryOpListAlphaFunctorIN3c108BFloat16ELi3ELi2ELi2EEEJSt7dividesIfEfEEEvT_T0_DpT1_)
        /*3614*/ 	.word	0x00000000


	//----- nvinfo : EIATTR_MIN_STACK_SIZE
	.align		4
.L_2337:
        /*3618*/ 	.byte	0x04, 0x12
        /*361a*/ 	.short	(.L_2339 - .L_2338)
	.align		4
.L_2338:
        /*361c*/ 	.word	index@(_ZN2at6native55_GLOBAL__N__de093ff9_22_ForeachBinaryOpList_cu_a911ec4325multi_tensor_apply_kernelINS1_18TensorListMetadataILi3EEENS1_24BinaryOpListAlphaFunctorIbLi3ELi2ELi2EEEJSt7dividesIbEbEEEvT_T0_DpT1_)
        /*3620*/ 	.word	0x00000000


	//----- nvinfo : EIATTR_MIN_STACK_SIZE
	.align		4
.L_2339:
        /*3624*/ 	.byte	0x04, 0x12
        /*3626*/ 	.short	(.L_2341 - .L_2340)
	.align		4
.L_2340:
        /*3628*/ 	.word	index@(_ZN2at6native55_GLOBAL__N__de093ff9_22_ForeachBinaryOpList_cu_a911ec4325multi_tensor_apply_kernelINS1_18TensorListMetadataILi3EEENS1_24BinaryOpListAlphaFunctorIN3c107complexIfEELi3ELi2ELi2EEEJSt7dividesIS8_ES8_EEEvT_T0_DpT1_)
        /*362c*/ 	.word	0x00000000


	//----- nvinfo : EIATTR_MIN_STACK_SIZE
	.align		4
.L_2341:
        /*3630*/ 	.byte	0x04, 0x12
        /*3632*/ 	.short	(.L_2343 - .L_2342)
	.align		4
.L_2342:
        /*3634*/ 	.word	index@(_ZN2at6native55_GLOBAL__N__de093ff9_22_ForeachBinaryOpList_cu_a911ec4325multi_tensor_apply_kernelINS1_18TensorListMetadataILi3EEENS1_24BinaryOpListAlphaFunctorIN3c107complexIdEELi3ELi2ELi2EEEJSt7dividesIS8_ES8_EEEvT_T0_DpT1_)
        /*3638*/ 	.word	0x00000000


	//----- nvinfo : EIATTR_MIN_STACK_SIZE
	.align		4
.L_2343:
        /*363c*/ 	.byte	0x04, 0x12
        /*363e*/ 	.short	(.L_2345 - .L_2344)
	.align		4
.L_2344:
        /*3640*/ 	.word	index@(_ZN2at6native55_GLOBAL__N__de093ff9_22_ForeachBinaryOpList_cu_a911ec4325multi_tensor_apply_kernelINS1_18TensorListMetadataILi3EEENS1_24BinaryOpListAlphaFunctorIfLi3ELi2ELi2EEEJSt7dividesIfEfEEEvT_T0_DpT1_)
        /*3644*/ 	.word	0x00000000


	//----- nvinfo : EIATTR_MIN_STACK_SIZE
	.align		4
.L_2345:
        /*3648*/ 	.byte	0x04, 0x12
        /*364a*/ 	.short	(.L_2347 - .L_2346)
	.align		4
.L_2346:
        /*364c*/ 	.word	index@(_ZN2at6native55_GLOBAL__N__de093ff9_22_ForeachBinaryOpList_cu_a911ec4325multi_tensor_apply_kernelINS1_18TensorListMetadataILi3EEENS1_24BinaryOpListAlphaFunctorIdLi3ELi2ELi2EEEJSt7dividesIdEdEEEvT_T0_DpT1_)
        /*3650*/ 	.word	0x00000000


	//----- nvinfo : EIATTR_MIN_STACK_SIZE
	.align		4
.L_2347:
        /*3654*/ 	.byte	0x04, 0x12
        /*3656*/ 	.short	(.L_2349 - .L_2348)
	.align		4
.L_2348:
        /*3658*/ 	.word	index@(_ZN2at6native55_GLOBAL__N__de093ff9_22_ForeachBinaryOpList_cu_a911ec4325multi_tensor_apply_kernelINS1_18TensorListMetadataILi3EEENS1_24BinaryOpListAlphaFunctorIsLi3ELi2ELi2EEEJSt7dividesIsEsEEEvT_T0_DpT1_)
        /*365c*/ 	.word	0x00000000


	//----- nvinfo : EIATTR_MIN_STACK_SIZE
	.align		4
.L_2349:
        /*3660*/ 	.byte	0x04, 0x12
        /*3662*/ 	.short	(.L_2351 - .L_2350)
	.align		4
.L_2350:
        /*3664*/ 	.word	index@(_ZN2at6native55_GLOBAL__N__de093ff9_22_ForeachBinaryOpList_cu_a911ec4325multi_tensor_apply_kernelINS1_18TensorListMetadataILi3EEENS1_24BinaryOpListAlphaFunctorIlLi3ELi2ELi2EEEJSt7dividesIlElEEEvT_T0_DpT1_)
        /*3668*/ 	.word	0x00000000


	//----- nvinfo : EIATTR_MIN_STACK_SIZE
	.align		4
.L_2351:
        /*366c*/ 	.byte	0x04, 0x12
        /*366e*/ 	.short	(.L_2353 - .L_2352)
	.align		4
.L_2352:
        /*3670*/ 	.word	index@(_ZN2at6native55_GLOBAL__N__de093ff9_22_ForeachBinaryOpList_cu_a911ec4325multi_tensor_apply_kernelINS1_18TensorListMetadataILi3EEENS1_24BinaryOpListAlphaFunctorIiLi3ELi2ELi2EEEJSt7dividesIiEiEEEvT_T0_DpT1_)
        /*3674*/ 	.word	0x00000000


	//----- nvinfo : EIATTR_MIN_STACK_SIZE
	.align		4
.L_2353:
        /*3678*/ 	.byte	0x04, 0x12
        /*367a*/ 	.short	(.L_2355 - .L_2354)
	.align		4
.L_2354:
        /*367c*/ 	.word	index@(_ZN2at6native55_GLOBAL__N__de093ff9_22_ForeachBinaryOpList_cu_a911ec4325multi_tensor_apply_kernelINS1_18TensorListMetadataILi3EEENS1_24BinaryOpListAlphaFunctorIaLi3ELi2ELi2EEEJSt7dividesIaEaEEEvT_T0_DpT1_)
        /*3680*/ 	.word	0x00000000


	//----- nvinfo : EIATTR_MIN_STACK_SIZE
	.align		4
.L_2355:
        /*3684*/ 	.byte	0x04, 0x12
        /*3686*/ 	.short	(.L_2357 - .L_2356)
	.align		4
.L_2356:
        /*3688*/ 	.word	index@(_ZN2at6native55_GLOBAL__N__de093ff9_22_ForeachBinaryOpList_cu_a911ec4325multi_tensor_apply_kernelINS1_18TensorListMetadataILi3EEENS1_24BinaryOpListAlphaFunctorIhLi3ELi2ELi2EEEJSt7dividesIhEhEEEvT_T0_DpT1_)
        /*368c*/ 	.word	0x00000000


	//----- nvinfo : EIATTR_MIN_STACK_SIZE
	.align		4
.L_2357:
        /*3690*/ 	.byte	0x04, 0x12
        /*3692*/ 	.short	(.L_2359 - .L_2358)
	.align		4
.L_2358:
        /*3694*/ 	.word	index@(_ZN2at6native55_GLOBAL__N__de093ff9_22_ForeachBinaryOpList_cu_a911ec4325multi_tensor_apply_kernelINS1_18TensorListMetadataILi2EEENS1_24BinaryOpListAlphaFunctorIN3c104HalfELi2ELi2ELi0EEEJSt7dividesIfEfEEEvT_T0_DpT1_)
        /*3698*/ 	.word	0x00000000


	//----- nvinfo : EIATTR_MIN_STACK_SIZE
	.align		4
.L_2359:
        /*369c*/ 	.byte	0x04, 0x12
        /*369e*/ 	.short	(.L_2361 - .L_2360)
	.align		4
.L_2360:
        /*36a0*/ 	.word	index@(_ZN2at6native55_GLOBAL__N__de093ff9_22_ForeachBinaryOpList_cu_a911ec4325multi_tensor_apply_kernelINS1_18TensorListMetadataILi2EEENS1_24BinaryOpListAlphaFunctorIN3c108BFloat16ELi2ELi2ELi0EEEJSt7dividesIfEfEEEvT_T0_DpT1_)
        /*36a4*/ 	.word	0x00000000


	//----- nvinfo : EIATTR_MIN_STACK_SIZE
	.align		4
.L_2361:
        /*36a8*/ 	.byte	0x04, 0x12
        /*36aa*/ 	.short	(.L_2363 - .L_2362)
	.align		4
.L_2362:
        /*36ac*/ 	.word	index@(_ZN2at6native55_GLOBAL__N__de093ff9_22_ForeachBinaryOpList_cu_a911ec4325multi_tensor_apply_kernelINS1_18TensorListMetadataILi2EEENS1_24BinaryOpListAlphaFunctorIbLi2ELi2ELi0EEEJSt7dividesIbEbEEEvT_T0_DpT1_)
        /*36b0*/ 	.word	0x00000000


	//----- nvinfo : EIATTR_MIN_STACK_SIZE
	.align		4
.L_2363:
        /*36b4*/ 	.byte	0x04, 0x12
        /*36b6*/ 	.short	(.L_2365 - .L_2364)
	.align		4
.L_2364:
        /*36b8*/ 	.word	index@(_ZN2at6native55_GLOBAL__N__de093ff9_22_ForeachBinaryOpList_cu_a911ec4325multi_tensor_apply_kernelINS1_18TensorListMetadataILi2EEENS1_24BinaryOpListAlphaFunctorIN3c107complexIfEELi2ELi2ELi0EEEJSt7dividesIS8_ES8_EEEvT_T0_DpT1_)
        /*36bc*/ 	.word	0x00000000


	//----- nvinfo : EIATTR_MIN_STACK_SIZE
	.align		4
.L_2365:
        /*36c0*/ 	.byte	0x04, 0x12
        /*36c2*/ 	.short	(.L_2367 - .L_2366)
	.align		4
.L_2366:
        /*36c4*/ 	.word	index@(_ZN2at6native55_GLOBAL__N__de093ff9_22_ForeachBinaryOpList_cu_a911ec4325multi_tensor_apply_kernelINS1_18TensorListMetadataILi2EEENS1_24BinaryOpListAlphaFunctorIN3c107complexIdEELi2ELi2ELi0EEEJSt7dividesIS8_ES8_EEEvT_T0_DpT1_)
        /*36c8*/ 	.word	0x00000000


	//----- nvinfo : EIATTR_MIN_STACK_SIZE
	.align		4
.L_2367:
        /*36cc*/ 	.byte	0x04, 0x12
        /*36ce*/ 	.short	(.L_2369 - .L_2368)
	.align		4
.L_2368:
        /*36d0*/ 	.word	index@(_ZN2at6native55_GLOBAL__N__de093ff9_22_ForeachBinaryOpList_cu_a911ec4325multi_tensor_apply_kernelINS1_18TensorListMetadataILi2EEENS1_24BinaryOpListAlphaFunctorIfLi2ELi2ELi0EEEJSt7dividesIfEfEEEvT_T0_DpT1_)
        /*36d4*/ 	.word	0x00000000


	//----- nvinfo : EIATTR_MIN_STACK_SIZE
	.align		4
.L_2369:
        /*36d8*/ 	.byte	0x04, 0x12
        /*36da*/ 	.short	(.L_2371 - .L_2370)
	.align		4
.L_2370:
        /*36dc*/ 	.word	index@(_ZN2at6native55_GLOBAL__N__de093ff9_22_ForeachBinaryOpList_cu_a911ec4325multi_tensor_apply_kernelINS1_18TensorListMetadataILi2EEENS1_24BinaryOpListAlphaFunctorIdLi2ELi2ELi0EEEJSt7dividesIdEdEEEvT_T0_DpT1_)
        /*36e0*/ 	.word	0x00000000


	//----- nvinfo : EIATTR_MIN_STACK_SIZE
	.align		4
.L_2371:
        /*36e4*/ 	.byte	0x04, 0x12
        /*36e6*/ 	.short	(.L_2373 - .L_2372)
	.align		4
.L_2372:
        /*36e8*/ 	.word	index@(_ZN2at6native55_GLOBAL__N__de093ff9_22_ForeachBinaryOpList_cu_a911ec4325multi_tensor_apply_kernelINS1_18TensorListMetadataILi2EEENS1_24BinaryOpListAlphaFunctorIsLi2ELi2ELi0EEEJSt7dividesIsEsEEEvT_T0_DpT1_)
        /*36ec*/ 	.word	0x00000000


	//----- nvinfo : EIATTR_MIN_STACK_SIZE
	.align		4
.L_2373:
        /*36f0*/ 	.byte	0x04, 0x12
        /*36f2*/ 	.short	(.L_2375 - .L_2374)
	.align		4
.L_2374:
        /*36f4*/ 	.word	index@(_ZN2at6native55_GLOBAL__N__de093ff9_22_ForeachBinaryOpList_cu_a911ec4325multi_tensor_apply_kernelINS1_18TensorListMetadataILi2EEENS1_24BinaryOpListAlphaFunctorIlLi2ELi2ELi0EEEJSt7dividesIlElEEEvT_T0_DpT1_)
        /*36f8*/ 	.word	0x00000000


	//----- nvinfo : EIATTR_MIN_STACK_SIZE
	.align		4
.L_2375:
        /*36fc*/ 	.byte	0x04, 0x12
        /*36fe*/ 	.short	(.L_2377 - .L_2376)
	.align		4
.L_2376:
        /*3700*/ 	.word	index@(_ZN2at6native55_GLOBAL__N__de093ff9_22_ForeachBinaryOpList_cu_a911ec4325multi_tensor_apply_kernelINS1_18TensorListMetadataILi2EEENS1_24BinaryOpListAlphaFunctorIiLi2ELi2ELi0EEEJSt7dividesIiEiEEEvT_T0_DpT1_)
        /*3704*/ 	.word	0x00000000


	//----- nvinfo : EIATTR_MIN_STACK_SIZE
	.align		4
.L_2377:
        /*3708*/ 	.byte	0x04, 0x12
        /*370a*/ 	.short	(.L_2379 - .L_2378)
	.align		4
.L_2378:
        /*370c*/ 	.word	index@(_ZN2at6native55_GLOBAL__N__de093ff9_22_ForeachBinaryOpList_cu_a911ec4325multi_tensor_apply_kernelINS1_18TensorListMetadataILi2EEENS1_24BinaryOpListAlphaFunctorIaLi2ELi2ELi0EEEJSt7dividesIaEaEEEvT_T0_DpT1_)
        /*3710*/ 	.word	0x00000000


	//----- nvinfo : EIATTR_MIN_STACK_SIZE
	.align		4
.L_2379:
        /*3714*/ 	.byte	0x04, 0x12
        /*3716*/ 	.short	(.L_2381 - .L_2380)
	.align		4
.L_2380:
        /*3718*/ 	.word	index@(_ZN2at6native55_GLOBAL__N__de093ff9_22_ForeachBinaryOpList_cu_a911ec4325multi_tensor_apply_kernelINS1_18TensorListMetadataILi2EEENS1_24BinaryOpListAlphaFunctorIhLi2ELi2ELi0EEEJSt7dividesIhEhEEEvT_T0_DpT1_)
        /*371c*/ 	.word	0x00000000


	//----- nvinfo : EIATTR_MIN_STACK_SIZE
	.align		4
.L_2381:
        /*3720*/ 	.byte	0x04, 0x12
        /*3722*/ 	.short	(.L_2383 - .L_2382)
	.align		4
.L_2382:
        /*3724*/ 	.word	index@(_ZN2at6native55_GLOBAL__N__de093ff9_22_ForeachBinaryOpList_cu_a911ec4325multi_tensor_apply_kernelINS1_18TensorListMetadataILi3EEENS1_24BinaryOpListAlphaFunctorIN3c104HalfELi3ELi2ELi2EEEJSt10multipliesIfEfEEEvT_T0_DpT1_)
        /*3728*/ 	.word	0x00000000


	//----- nvinfo : EIATTR_MIN_STACK_SIZE
	.align		4
.L_2383:
        /*372c*/ 	.byte	0x04, 0x12
        /*372e*/ 	.short	(.L_2385 - .L_2384)
	.align		4
.L_2384:
        /*3730*/ 	.word	index@(_ZN2at6native55_GLOBAL__N__de093ff9_22_ForeachBinaryOpList_cu_a911ec4325multi_tensor_apply_kernelINS1_18TensorListMetadataILi3EEENS1_24BinaryOpListAlphaFunctorIN3c108BFloat16ELi3ELi2ELi2EEEJSt10multipliesIfEfEEEvT_T0_DpT1_)
        /*3734*/ 	.word	0x00000000


	//----- nvinfo : EIATTR_MIN_STACK_SIZE
	.align		4
.L_2385:
        /*3738*/ 	.byte	0x04, 0x12
        /*373a*/ 	.short	(.L_2387 - .L_2386)
	.align		4
.L_2386:
        /*373c*/ 	.word	index@(_ZN2at6native55_GLOBAL__N__de093ff9_22_ForeachBinaryOpList_cu_a911ec4325multi_tensor_apply_kernelINS1_18TensorListMetadataILi3EEENS1_24BinaryOpListAlphaFunctorIbLi3ELi2ELi2EEEJSt10multipliesIbEbEEEvT_T0_DpT1_)
        /*3740*/ 	.word	0x00000000


	//----- nvinfo : EIATTR_MIN_STACK_SIZE
	.align		4
.L_2387:
        /*3744*/ 	.byte	0x04, 0x12
        /*3746*/ 	.short	(.L_2389 - .L_2388)
	.align		4
.L_2388:
        /*3748*/ 	.word	index@(_ZN2at6native55_GLOBAL__N__de093ff9_22_ForeachBinaryOpList_cu_a911ec4325multi_tensor_apply_kernelINS1_18TensorListMetadataILi3EEENS1_24BinaryOpListAlphaFunctorIN3c107complexIfEELi3ELi2ELi2EEEJSt10multipliesIS8_ES8_EEEvT_T0_DpT1_)
        /*374c*/ 	.word	0x00000000


	//----- nvinfo : EIATTR_MIN_STACK_SIZE
	.align		4
.L_2389:
        /*3750*/ 	.byte	0x04, 0x12
        /*3752*/ 	.short	(.L_2391 - .L_2390)
	.align		4
.L_2390:
        /*3754*/ 	.word	index@(_ZN2at6native55_GLOBAL__N__de093ff9_22_ForeachBinaryOpList_cu_a911ec4325multi_tensor_apply_kernelINS1_18TensorListMetadataILi3EEENS1_24BinaryOpListAlphaFunctorIN3c107complexIdEELi3ELi2ELi2EEEJSt10multipliesIS8_ES8_EEEvT_T0_DpT1_)
        /*3758*/ 	.word	0x00000000


	//----- nvinfo : EIATTR_MIN_STACK_SIZE
	.align		4
.L_2391:
        /*375c*/ 	.byte	0x04, 0x12
        /*375e*/ 	.short	(.L_2393 - .L_2392)
	.align		4
.L_2392:
        /*3760*/ 	.word	index@(_ZN2at6native55_GLOBAL__N__de093ff9_22_ForeachBinaryOpList_cu_a911ec4325multi_tensor_apply_kernelINS1_18TensorListMetadataILi3EEENS1_24BinaryOpListAlphaFunctorIfLi3ELi2ELi2EEEJSt10multipliesIfEfEEEvT_T0_DpT1_)
        /*3764*/ 	.word	0x00000000


	//----- nvinfo : EIATTR_MIN_STACK_SIZE
	.align		4
.L_2393:
        /*3768*/ 	.byte	0x04, 0x12
        /*376a*/ 	.short	(.L_2395 - .L_2394)
	.align		4
.L_2394:
        /*376c*/ 	.word	index@(_ZN2at6native55_GLOBAL__N__de093ff9_22_ForeachBinaryOpList_cu_a911ec4325multi_tensor_apply_kernelINS1_18TensorListMetadataILi3EEENS1_24BinaryOpListAlphaFunctorIdLi3ELi2ELi2EEEJSt10multipliesIdEdEEEvT_T0_DpT1_)
        /*3770*/ 	.word	0x00000000


	//----- nvinfo : EIATTR_MIN_STACK_SIZE
	.align		4
.L_2395:
        /*3774*/ 	.byte	0x04, 0x12
        /*3776*/ 	.short	(.L_2397 - .L_2396)
	.align		4
.L_2396:
        /*3778*/ 	.word	index@(_ZN2at6native55_GLOBAL__N__de093ff9_22_ForeachBinaryOpList_cu_a911ec4325multi_tensor_apply_kernelINS1_18TensorListMetadataILi3EEENS1_24BinaryOpListAlphaFunctorIsLi3ELi2ELi2EEEJSt10multipliesIsEsEEEvT_T0_DpT1_)
        /*377c*/ 	.word	0x00000000


	//----- nvinfo : EIATTR_MIN_STACK_SIZE
	.align		4
.L_2397:
        /*3780*/ 	.byte	0x04, 0x12
        /*3782*/ 	.short	(.L_2399 - .L_2398)
	.align		4
.L_2398:
        /*3784*/ 	.word	index@(_ZN2at6native55_GLOBAL__N__de093ff9_22_ForeachBinaryOpList_cu_a911ec4325multi_tensor_apply_kernelINS1_18TensorListMetadataILi3EEENS1_24BinaryOpListAlphaFunctorIlLi3ELi2ELi2EEEJSt10multipliesIlElEEEvT_T0_DpT1_)
        /*3788*/ 	.word	0x00000000


	//----- nvinfo : EIATTR_MIN_STACK_SIZE
	.align		4
.L_2399:
        /*378c*/ 	.byte	0x04, 0x12
        /*378e*/ 	.short	(.L_2401 - .L_2400)
	.align		4
.L_2400:
        /*3790*/ 	.word	index@(_ZN2at6native55_GLOBAL__N__de093ff9_22_ForeachBinaryOpList_cu_a911ec4325multi_tensor_apply_kernelINS1_18TensorListMetadataILi3EEENS1_24BinaryOpListAlphaFunctorIiLi3ELi2ELi2EEEJSt10multipliesIiEiEEEvT_T0_DpT1_)
        /*3794*/ 	.word	0x00000000


	//----- nvinfo : EIATTR_MIN_STACK_SIZE
	.align		4
.L_2401:
        /*3798*/ 	.byte	0x04, 0x12
        /*379a*/ 	.short	(.L_2403 - .L_2402)
	.align		4
.L_2402:
        /*379c*/ 	.word	index@(_ZN2at6native55_GLOBAL__N__de093ff9_22_ForeachBinaryOpList_cu_a911ec4325multi_tensor_apply_kernelINS1_18TensorListMetadataILi3EEENS1_24BinaryOpListAlphaFunctorIaLi3ELi2ELi2EEEJSt10multipliesIaEaEEEvT_T0_DpT1_)
        /*37a0*/ 	.word	0x00000000


	//----- nvinfo : EIATTR_MIN_STACK_SIZE
	.align		4
.L_2403:
        /*37a4*/ 	.byte	0x04, 0x12
        /*37a6*/ 	.short	(.L_2405 - .L_2404)
	.align		4
.L_2404:
        /*37a8*/ 	.word	index@(_ZN2at6native55_GLOBAL__N__de093ff9_22_ForeachBinaryOpList_cu_a911ec4325multi_tensor_apply_kernelINS1_18TensorListMetadataILi3EEENS1_24BinaryOpListAlphaFunctorIhLi3ELi2ELi2EEEJSt10multipliesIhEhEEEvT_T0_DpT1_)
        /*37ac*/ 	.word	0x00000000


	//----- nvinfo : EIATTR_MIN_STACK_SIZE
	.align		4
.L_2405:
        /*37b0*/ 	.byte	0x04, 0x12
        /*37b2*/ 	.short	(.L_2407 - .L_2406)
	.align		4
.L_2406:
        /*37b4*/ 	.word	index@(_ZN2at6native55_GLOBAL__N__de093ff9_22_ForeachBinaryOpList_cu_a911ec4325multi_tensor_apply_kernelINS1_18TensorListMetadataILi2EEENS1_24BinaryOpListAlphaFunctorIN3c104HalfELi2ELi2ELi0EEEJSt10multipliesIfEfEEEvT_T0_DpT1_)
        /*37b8*/ 	.word	0x00000000


	//----- nvinfo : EIATTR_MIN_STACK_SIZE
	.align		4
.L_2407:
        /*37bc*/ 	.byte	0x04, 0x12
        /*37be*/ 	.short	(.L_2409 - .L_2408)
	.align		4
.L_2408:
        /*37c0*/ 	.word	index@(_ZN2at6native55_GLOBAL__N__de093ff9_22_ForeachBinaryOpList_cu_a911ec4325multi_tensor_apply_kernelINS1_18TensorListMetadataILi2EEENS1_24BinaryOpListAlphaFunctorIN3c108BFloat16ELi2ELi2ELi0EEEJSt10multipliesIfEfEEEvT_T0_DpT1_)
        /*37c4*/ 	.word	0x00000000


	//----- nvinfo : EIATTR_MIN_STACK_SIZE
	.align		4
.L_2409:
        /*37c8*/ 	.byte	0x04, 0x12
        /*37ca*/ 	.short	(.L_2411 - .L_2410)
	.align		4
.L_2410:
        /*37cc*/ 	.word	index@(_ZN2at6native55_GLOBAL__N__de093ff9_22_ForeachBinaryOpList_cu_a911ec4325multi_tensor_apply_kernelINS1_18TensorListMetadataILi2EEENS1_24BinaryOpListAlphaFunctorIbLi2ELi2ELi0EEEJSt10multipliesIbEbEEEvT_T0_DpT1_)
        /*37d0*/ 	.word	0x00000000


	//----- nvinfo : EIATTR_MIN_STACK_SIZE
	.align		4
.L_2411:
        /*37d4*/ 	.byte	0x04, 0x12
        /*37d6*/ 	.short	(.L_2413 - .L_2412)
	.align		4
.L_2412:
        /*37d8*/ 	.word	index@(_ZN2at6native55_GLOBAL__N__de093ff9_22_ForeachBinaryOpList_cu_a911ec4325multi_tensor_apply_kernelINS1_18TensorListMetadataILi2EEENS1_24BinaryOpListAlphaFunctorIN3c107complexIfEELi2ELi2ELi0EEEJSt10multipliesIS8_ES8_EEEvT_T0_DpT1_)
        /*37dc*/ 	.word	0x00000000


	//----- nvinfo : EIATTR_MIN_STACK_SIZE
	.align		4
.L_2413:
        /*37e0*/ 	.byte	0x04, 0x12
        /*37e2*/ 	.short	(.L_2415 - .L_2414)
	.align		4
.L_2414:
        /*37e4*/ 	.word	index@(_ZN2at6native55_GLOBAL__N__de093ff9_22_ForeachBinaryOpList_cu_a911ec4325multi_tensor_apply_kernelINS1_18TensorListMetadataILi2EEENS1_24BinaryOpListAlphaFunctorIN3c107complexIdEELi2ELi2ELi0EEEJSt10multipliesIS8_ES8_EEEvT_T0_DpT1_)
        /*37e8*/ 	.word	0x00000000


	//----- nvinfo : EIATTR_MIN_STACK_SIZE
	.align		4
.L_2415:
        /*37ec*/ 	.byte	0x04, 0x12
        /*37ee*/ 	.short	(.L_2417 - .L_2416)
	.align		4
.L_2416:
        /*37f0*/ 	.word	index@(_ZN2at6native55_GLOBAL__N__de093ff9_22_ForeachBinaryOpList_cu_a911ec4325multi_tensor_apply_kernelINS1_18TensorListMetadataILi2EEENS1_24BinaryOpListAlphaFunctorIfLi2ELi2ELi0EEEJSt10multipliesIfEfEEEvT_T0_DpT1_)
        /*37f4*/ 	.word	0x00000000


	//----- nvinfo : EIATTR_MIN_STACK_SIZE
	.align		4
.L_2417:
        /*37f8*/ 	.byte	0x04, 0x12
        /*37fa*/ 	.short	(.L_2419 - .L_2418)
	.align		4
.L_2418:
        /*37fc*/ 	.word	index@(_ZN2at6native55_GLOBAL__N__de093ff9_22_ForeachBinaryOpList_cu_a911ec4325multi_tensor_apply_kernelINS1_18TensorListMetadataILi2EEENS1_24BinaryOpListAlphaFunctorIdLi2ELi2ELi0EEEJSt10multipliesIdEdEEEvT_T0_DpT1_)
        /*3800*/ 	.word	0x00000000


	//----- nvinfo : EIATTR_MIN_STACK_SIZE
	.align		4
.L_2419:
        /*3804*/ 	.byte	0x04, 0x12
        /*3806*/ 	.short	(.L_2421 - .L_2420)
	.align		4
.L_2420:
        /*3808*/ 	.word	index@(_ZN2at6native55_GLOBAL__N__de093ff9_22_ForeachBinaryOpList_cu_a911ec4325multi_tensor_apply_kernelINS1_18TensorListMetadataILi2EEENS1_24BinaryOpListAlphaFunctorIsLi2ELi2ELi0EEEJSt10multipliesIsEsEEEvT_T0_DpT1_)
        /*380c*/ 	.word	0x00000000


	//----- nvinfo : EIATTR_MIN_STACK_SIZE
	.align		4
.L_2421:
        /*3810*/ 	.byte	0x04, 0x12
        /*3812*/ 	.short	(.L_2423 - .L_2422)
	.align		4
.L_2422:
        /*3814*/ 	.word	index@(_ZN2at6native55_GLOBAL__N__de093ff9_22_ForeachBinaryOpList_cu_a911ec4325multi_tensor_apply_kernelINS1_18TensorListMetadataILi2EEENS1_24BinaryOpListAlphaFunctorIlLi2ELi2ELi0EEEJSt10multipliesIlElEEEvT_T0_DpT1_)
        /*3818*/ 	.word	0x00000000


	//----- nvinfo : EIATTR_MIN_STACK_SIZE
	.align		4
.L_2423:
        /*381c*/ 	.byte	0x04, 0x12
        /*381e*/ 	.short	(.L_2425 - .L_2424)
	.align		4
.L_2424:
        /*3820*/ 	.word	index@(_ZN2at6native55_GLOBAL__N__de093ff9_22_ForeachBinaryOpList_cu_a911ec4325multi_tensor_apply_kernelINS1_18TensorListMetadataILi2EEENS1_24BinaryOpListAlphaFunctorIiLi2ELi2ELi0EEEJSt10multipliesIiEiEEEvT_T0_DpT1_)
        /*3824*/ 	.word	0x00000000


	//----- nvinfo : EIATTR_MIN_STACK_SIZE
	.align		4
.L_2425:
        /*3828*/ 	.byte	0x04, 0x12
        /*382a*/ 	.short	(.L_2427 - .L_2426)
	.align		4
.L_2426:
        /*382c*/ 	.word	index@(_ZN2at6native55_GLOBAL__N__de093ff9_22_ForeachBinaryOpList_cu_a911ec4325multi_tensor_apply_kernelINS1_18TensorListMetadataILi2EEENS1_24BinaryOpListAlphaFunctorIaLi2ELi2ELi0EEEJSt10multipliesIaEaEEEvT_T0_DpT1_)
        /*3830*/ 	.word	0x00000000


	//----- nvinfo : EIATTR_MIN_STACK_SIZE
	.align		4
.L_2427:
        /*3834*/ 	.byte	0x04, 0x12
        /*3836*/ 	.short	(.L_2429 - .L_2428)
	.align		4
.L_2428:
        /*3838*/ 	.word	index@(_ZN2at6native55_GLOBAL__N__de093ff9_22_ForeachBinaryOpList_cu_a911ec4325multi_tensor_apply_kernelINS1_18TensorListMetadataILi2EEENS1_24BinaryOpListAlphaFunctorIhLi2ELi2ELi0EEEJSt10multipliesIhEhEEEvT_T0_DpT1_)
        /*383c*/ 	.word	0x00000000


	//----- nvinfo : EIATTR_MIN_STACK_SIZE
	.align		4
.L_2429:
        /*3840*/ 	.byte	0x04, 0x12
        /*3842*/ 	.short	(.L_2431 - .L_2430)
	.align		4
.L_2430:
        /*3844*/ 	.word	index@(_ZN2at6native55_GLOBAL__N__de093ff9_22_ForeachBinaryOpList_cu_a911ec4325multi_tensor_apply_kernelINS1_18TensorListMetadataILi3EEENS1_24BinaryOpListAlphaFunctorIN3c104HalfELi3ELi2ELi2EEEJSt5minusIfEfEEEvT_T0_DpT1_)
        /*3848*/ 	.word	0x00000000


	//----- nvinfo : EIATTR_MIN_STACK_SIZE
	.align		4
.L_2431:
        /*384c*/ 	.byte	0x04, 0x12
        /*384e*/ 	.short	(.L_2433 - .L_2432)
	.align		4
.L_2432:
        /*3850*/ 	.word	index@(_ZN2at6native55_GLOBAL__N__de093ff9_22_ForeachBinaryOpList_cu_a911ec4325multi_tensor_apply_kernelINS1_18TensorListMetadataILi3EEENS1_24BinaryOpListAlphaFunctorIN3c108BFloat16ELi3ELi2ELi2EEEJSt5minusIfEfEEEvT_T0_DpT1_)
        /*3854*/ 	.word	0x00000000


	//----- nvinfo : EIATTR_MIN_STACK_SIZE
	.align		4
.L_2433:
        /*3858*/ 	.byte	0x04, 0x12
        /*385a*/ 	.short	(.L_2435 - .L_2434)
	.align		4
.L_2434:
        /*385c*/ 	.word	index@(_ZN2at6native55_GLOBAL__N__de093ff9_22_ForeachBinaryOpList_cu_a911ec4325multi_tensor_apply_kernelINS1_18TensorListMetadataILi3EEENS1_24BinaryOpListAlphaFunctorIbLi3ELi2ELi2EEEJSt5minusIbEbEEEvT_T0_DpT1_)
        /*3860*/ 	.word	0x00000000


	//----- nvinfo : EIATTR_MIN_STACK_SIZE
	.align		4
.L_2435:
        /*3864*/ 	.byte	0x04, 0x12
        /*3866*/ 	.short	(.L_2437 - .L_2436)
	.align		4
.L_2436:
        /*3868*/ 	.word	index@(_ZN2at6native55_GLOBAL__N__de093ff9_22_ForeachBinaryOpList_cu_a911ec4325multi_tensor_apply_kernelINS1_18TensorListMetadataILi3EEENS1_24BinaryOpListAlphaFunctorIN3c107complexIfEELi3ELi2ELi2EEEJSt5minusIS8_ES8_EEEvT_T0_DpT1_)
        /*386c*/ 	.word	0x00000000


	//----- nvinfo : EIATTR_MIN_STACK_SIZE
	.align		4
.L_2437:
        /*3870*/ 	.byte	0x04, 0x12
        /*3872*/ 	.short	(.L_2439 - .L_2438)
	.align		4
.L_2438:
        /*3874*/ 	.word	index@(_ZN2at6native55_GLOBAL__N__de093ff9_22_ForeachBinaryOpList_cu_a911ec4325multi_tensor_apply_kernelINS1_18TensorListMetadataILi3EEENS1_24BinaryOpListAlphaFunctorIN3c107complexIdEELi3ELi2ELi2EEEJSt5minusIS8_ES8_EEEvT_T0_DpT1_)
        /*3878*/ 	.word	0x00000000


	//----- nvinfo : EIATTR_MIN_STACK_SIZE
	.align		4
.L_2439:
        /*387c*/ 	.byte	0x04, 0x12
        /*387e*/ 	.short	(.L_2441 - .L_2440)
	.align		4
.L_2440:
        /*3880*/ 	.word	index@(_ZN2at6native55_GLOBAL__N__de093ff9_22_ForeachBinaryOpList_cu_a911ec4325multi_tensor_apply_kernelINS1_18TensorListMetadataILi3EEENS1_24BinaryOpListAlphaFunctorIfLi3ELi2ELi2EEEJSt5minusIfEfEEEvT_T0_DpT1_)
        /*3884*/ 	.word	0x00000000


	//----- nvinfo : EIATTR_MIN_STACK_SIZE
	.align		4
.L_2441:
        /*3888*/ 	.byte	0x04, 0x12
        /*388a*/ 	.short	(.L_2443 - .L_2442)
	.align		4
.L_2442:
        /*388c*/ 	.word	index@(_ZN2at6native55_GLOBAL__N__de093ff9_22_ForeachBinaryOpList_cu_a911ec4325multi_tensor_apply_kernelINS1_18TensorListMetadataILi3EEENS1_24BinaryOpListAlphaFunctorIdLi3ELi2ELi2EEEJSt5minusIdEdEEEvT_T0_DpT1_)
        /*3890*/ 	.word	0x00000000


	//----- nvinfo : EIATTR_MIN_STACK_SIZE
	.align		4
.L_2443:
        /*3894*/ 	.byte	0x04, 0x12
        /*3896*/ 	.short	(.L_2445 - .L_2444)
	.align		4
.L_2444:
        /*3898*/ 	.word	index@(_ZN2at6native55_GLOBAL__N__de093ff9_22_ForeachBinaryOpList_cu_a911ec4325multi_tensor_apply_kernelINS1_18TensorListMetadataILi3EEENS1_24BinaryOpListAlphaFunctorIsLi3ELi2ELi2EEEJSt5minusIsEsEEEvT_T0_DpT1_)
        /*389c*/ 	.word	0x00000000


	//----- nvinfo : EIATTR_MIN_STACK_SIZE
	.align		4
.L_2445:
        /*38a0*/ 	.byte	0x04, 0x12
        /*38a2*/ 	.short	(.L_2447 - .L_2446)
	.align		4
.L_2446:
        /*38a4*/ 	.word	index@(_ZN2at6native55_GLOBAL__N__de093ff9_22_ForeachBinaryOpList_cu_a911ec4325multi_tensor_apply_kernelINS1_18TensorListMetadataILi3EEENS1_24BinaryOpListAlphaFunctorIlLi3ELi2ELi2EEEJSt5minusIlElEEEvT_T0_DpT1_)
        /*38a8*/ 	.word	0x00000000


	//----- nvinfo : EIATTR_MIN_STACK_SIZE
	.align		4
.L_2447:
        /*38ac*/ 	.byte	0x04, 0x12
        /*38ae*/ 	.short	(.L_2449 - .L_2448)
	.align		4
.L_2448:
        /*38b0*/ 	.word	index@(_ZN2at6native55_GLOBAL__N__de093ff9_22_ForeachBinaryOpList_cu_a911ec4325multi_tensor_apply_kernelINS1_18TensorListMetadataILi3EEENS1_24BinaryOpListAlphaFunctorIiLi3ELi2ELi2EEEJSt5minusIiEiEEEvT_T0_DpT1_)
        /*38b4*/ 	.word	0x00000000


	//----- nvinfo : EIATTR_MIN_STACK_SIZE
	.align		4
.L_2449:
        /*38b8*/ 	.byte	0x04, 0x12
        /*38ba*/ 	.short	(.L_2451 - .L_2450)
	.align		4
.L_2450:
        /*38bc*/ 	.word	index@(_ZN2at6native55_GLOBAL__N__de093ff9_22_ForeachBinaryOpList_cu_a911ec4325multi_tensor_apply_kernelINS1_18TensorListMetadataILi3EEENS1_24BinaryOpListAlphaFunctorIaLi3ELi2ELi2EEEJSt5minusIaEaEEEvT_T0_DpT1_)
        /*38c0*/ 	.word	0x00000000


	//----- nvinfo : EIATTR_MIN_STACK_SIZE
	.align		4
.L_2451:
        /*38c4*/ 	.byte	0x04, 0x12
        /*38c6*/ 	.short	(.L_2453 - .L_2452)
	.align		4
.L_2452:
        /*38c8*/ 	.word	index@(_ZN2at6native55_GLOBAL__N__de093ff9_22_ForeachBinaryOpList_cu_a911ec4325multi_tensor_apply_kernelINS1_18TensorListMetadataILi3EEENS1_24BinaryOpListAlphaFunctorIhLi3ELi2ELi2EEEJSt5minusIhEhEEEvT_T0_DpT1_)
        /*38cc*/ 	.word	0x00000000


	//----- nvinfo : EIATTR_MIN_STACK_SIZE
	.align		4
.L_2453:
        /*38d0*/ 	.byte	0x04, 0x12
        /*38d2*/ 	.short	(.L_2455 - .L_2454)
	.align		4
.L_2454:
        /*38d4*/ 	.word	index@(_ZN2at6native55_GLOBAL__N__de093ff9_22_ForeachBinaryOpList_cu_a911ec4325multi_tensor_apply_kernelINS1_18TensorListMetadataILi2EEENS1_24BinaryOpListAlphaFunctorIN3c104HalfELi2ELi2ELi0EEEJSt5minusIfEfEEEvT_T0_DpT1_)
        /*38d8*/ 	.word	0x00000000


	//----- nvinfo : EIATTR_MIN_STACK_SIZE
	.align		4
.L_2455:
        /*38dc*/ 	.byte	0x04, 0x12
        /*38de*/ 	.short	(.L_2457 - .L_2456)
	.align		4
.L_2456:
        /*38e0*/ 	.word	index@(_ZN2at6native55_GLOBAL__N__de093ff9_22_ForeachBinaryOpList_cu_a911ec4325multi_tensor_apply_kernelINS1_18TensorListMetadataILi2EEENS1_24BinaryOpListAlphaFunctorIN3c108BFloat16ELi2ELi2ELi0EEEJSt5minusIfEfEEEvT_T0_DpT1_)
        /*38e4*/ 	.word	0x00000000


	//----- nvinfo : EIATTR_MIN_STACK_SIZE
	.align		4
.L_2457:
        /*38e8*/ 	.byte	0x04, 0x12
        /*38ea*/ 	.short	(.L_2459 - .L_2458)
	.align		4
.L_2458:
        /*38ec*/ 	.word	index@(_ZN2at6native55_GLOBAL__N__de093ff9_22_ForeachBinaryOpList_cu_a911ec4325multi_tensor_apply_kernelINS1_18TensorListMetadataILi2EEENS1_24BinaryOpListAlphaFunctorIbLi2ELi2ELi0EEEJSt5minusIbEbEEEvT_T0_DpT1_)
        /*38f0*/ 	.word	0x00000000


	//----- nvinfo : EIATTR_MIN_STACK_SIZE
	.align		4
.L_2459:
        /*38f4*/ 	.byte	0x04, 0x12
        /*38f6*/ 	.short	(.L_2461 - .L_2460)
	.align		4
.L_2460:
        /*38f8*/ 	.word	index@(_ZN2at6native55_GLOBAL__N__de093ff9_22_ForeachBinaryOpList_cu_a911ec4325multi_tensor_apply_kernelINS1_18TensorListMetadataILi2EEENS1_24BinaryOpListAlphaFunctorIN3c107complexIfEELi2ELi2ELi0EEEJSt5minusIS8_ES8_EEEvT_T0_DpT1_)
        /*38fc*/ 	.word	0x00000000


	//----- nvinfo : EIATTR_MIN_STACK_SIZE
	.align		4
.L_2461:
        /*3900*/ 	.byte	0x04, 0x12
        /*3902*/ 	.short	(.L_2463 - .L_2462)
	.align		4
.L_2462:
        /*3904*/ 	.word	index@(_ZN2at6native55_GLOBAL__N__de093ff9_22_ForeachBinaryOpList_cu_a911ec4325multi_tensor_apply_kernelINS1_18TensorListMetadataILi2EEENS1_24BinaryOpListAlphaFunctorIN3c107complexIdEELi2ELi2ELi0EEEJSt5minusIS8_ES8_EEEvT_T0_DpT1_)
        /*3908*/ 	.word	0x00000000


	//----- nvinfo : EIATTR_MIN_STACK_SIZE
	.align		4
.L_2463:
        /*390c*/ 	.byte	0x04, 0x12
        /*390e*/ 	.short	(.L_2465 - .L_2464)
	.align		4
.L_2464:
        /*3910*/ 	.word	index@(_ZN2at6native55_GLOBAL__N__de093ff9_22_ForeachBinaryOpList_cu_a911ec4325multi_tensor_apply_kernelINS1_18TensorListMetadataILi2EEENS1_24BinaryOpListAlphaFunctorIfLi2ELi2ELi0EEEJSt5minusIfEfEEEvT_T0_DpT1_)
        /*3914*/ 	.word	0x00000000


	//----- nvinfo : EIATTR_MIN_STACK_SIZE
	.align		4
.L_2465:
        /*3918*/ 	.byte	0x04, 0x12
        /*391a*/ 	.short	(.L_2467 - .L_2466)
	.align		4
.L_2466:
        /*391c*/ 	.word	index@(_ZN2at6native55_GLOBAL__N__de093ff9_22_ForeachBinaryOpList_cu_a911ec4325multi_tensor_apply_kernelINS1_18TensorListMetadataILi2EEENS1_24BinaryOpListAlphaFunctorIdLi2ELi2ELi0EEEJSt5minusIdEdEEEvT_T0_DpT1_)
        /*3920*/ 	.word	0x00000000


	//----- nvinfo : EIATTR_MIN_STACK_SIZE
	.align		4
.L_2467:
        /*3924*/ 	.byte	0x04, 0x12
        /*3926*/ 	.short	(.L_2469 - .L_2468)
	.align		4
.L_2468:
        /*3928*/ 	.word	index@(_ZN2at6native55_GLOBAL__N__de093ff9_22_ForeachBinaryOpList_cu_a911ec4325multi_tensor_apply_kernelINS1_18TensorListMetadataILi2EEENS1_24BinaryOpListAlphaFunctorIsLi2ELi2ELi0EEEJSt5minusIsEsEEEvT_T0_DpT1_)
        /*392c*/ 	.word	0x00000000


	//----- nvinfo : EIATTR_MIN_STACK_SIZE
	.align		4
.L_2469:
        /*3930*/ 	.byte	0x04, 0x12
        /*3932*/ 	.short	(.L_2471 - .L_2470)
	.align		4
.L_2470:
        /*3934*/ 	.word	index@(_ZN2at6native55_GLOBAL__N__de093ff9_22_ForeachBinaryOpList_cu_a911ec4325multi_tensor_apply_kernelINS1_18TensorListMetadataILi2EEENS1_24BinaryOpListAlphaFunctorIlLi2ELi2ELi0EEEJSt5minusIlElEEEvT_T0_DpT1_)
        /*3938*/ 	.word	0x00000000


	//----- nvinfo : EIATTR_MIN_STACK_SIZE
	.align		4
.L_2471:
        /*393c*/ 	.byte	0x04, 0x12
        /*393e*/ 	.short	(.L_2473 - .L_2472)
	.align		4
.L_2472:
        /*3940*/ 	.word	index@(_ZN2at6native55_GLOBAL__N__de093ff9_22_ForeachBinaryOpList_cu_a911ec4325multi_tensor_apply_kernelINS1_18TensorListMetadataILi2EEENS1_24BinaryOpListAlphaFunctorIiLi2ELi2ELi0EEEJSt5minusIiEiEEEvT_T0_DpT1_)
        /*3944*/ 	.word	0x00000000


	//----- nvinfo : EIATTR_MIN_STACK_SIZE
	.align		4
.L_2473:
        /*3948*/ 	.byte	0x04, 0x12
        /*394a*/ 	.short	(.L_2475 - .L_2474)
	.align		4
.L_2474:
        /*394c*/ 	.word	index@(_ZN2at6native55_GLOBAL__N__de093ff9_22_ForeachBinaryOpList_cu_a911ec4325multi_tensor_apply_kernelINS1_18TensorListMetadataILi2EEENS1_24BinaryOpListAlphaFunctorIaLi2ELi2ELi0EEEJSt5minusIaEaEEEvT_T0_DpT1_)
        /*3950*/ 	.word	0x00000000


	//----- nvinfo : EIATTR_MIN_STACK_SIZE
	.align		4
.L_2475:
        /*3954*/ 	.byte	0x04, 0x12
        /*3956*/ 	.short	(.L_2477 - .L_2476)
	.align		4
.L_2476:
        /*3958*/ 	.word	index@(_ZN2at6native55_GLOBAL__N__de093ff9_22_ForeachBinaryOpList_cu_a911ec4325multi_tensor_apply_kernelINS1_18TensorListMetadataILi2EEENS1_24BinaryOpListAlphaFunctorIhLi2ELi2ELi0EEEJSt5minusIhEhEEEvT_T0_DpT1_)
        /*395c*/ 	.word	0x00000000


	//----- nvinfo : EIATTR_MIN_STACK_SIZE
	.align		4
.L_2477:
        /*3960*/ 	.byte	0x04, 0x12
        /*3962*/ 	.short	(.L_2479 - .L_2478)
	.align		4
.L_2478:
        /*3964*/ 	.word	index@(_ZN2at6native55_GLOBAL__N__de093ff9_22_ForeachBinaryOpList_cu_a911ec4325multi_tensor_apply_kernelINS1_18TensorListMetadataILi3EEENS1_24BinaryOpListAlphaFunctorIN3c104HalfELi3ELi2ELi2EEEJSt4plusIfEfEEEvT_T0_DpT1_)
        /*3968*/ 	.word	0x00000000


	//----- nvinfo : EIATTR_MIN_STACK_SIZE
	.align		4
.L_2479:
        /*396c*/ 	.byte	0x04, 0x12
        /*396e*/ 	.short	(.L_2481 - .L_2480)
	.align		4
.L_2480:
        /*3970*/ 	.word	index@(_ZN2at6native55_GLOBAL__N__de093ff9_22_ForeachBinaryOpList_cu_a911ec4325multi_tensor_apply_kernelINS1_18TensorListMetadataILi3EEENS1_24BinaryOpListAlphaFunctorIN3c108BFloat16ELi3ELi2ELi2EEEJSt4plusIfEfEEEvT_T0_DpT1_)
        /*3974*/ 	.word	0x00000000


	//----- nvinfo : EIATTR_MIN_STACK_SIZE
	.align		4
.L_2481:
        /*3978*/ 	.byte	0x04, 0x12
        /*397a*/ 	.short	(.L_2483 - .L_2482)
	.align		4
.L_2482:
        /*397c*/ 	.word	index@(_ZN2at6native55_GLOBAL__N__de093ff9_22_ForeachBinaryOpList_cu_a911ec4325multi_tensor_apply_kernelINS1_18TensorListMetadataILi3EEENS1_24BinaryOpListAlphaFunctorIbLi3ELi2ELi2EEEJSt4plusIbEbEEEvT_T0_DpT1_)
        /*3980*/ 	.word	0x00000000


	//----- nvinfo : EIATTR_MIN_STACK_SIZE
	.align		4
.L_2483:
        /*3984*/ 	.byte	0x04, 0x12
        /*3986*/ 	.short	(.L_2485 - .L_2484)
	.align		4
.L_2484:
        /*3988*/ 	.word	index@(_ZN2at6native55_GLOBAL__N__de093ff9_22_ForeachBinaryOpList_cu_a911ec4325multi_tensor_apply_kernelINS1_18TensorListMetadataILi3EEENS1_24BinaryOpListAlphaFunctorIN3c107complexIfEELi3ELi2ELi2EEEJSt4plusIS8_ES8_EEEvT_T0_DpT1_)
        /*398c*/ 	.word	0x00000000


	//----- nvinfo : EIATTR_MIN_STACK_SIZE
	.align		4
.L_2485:
        /*3990*/ 	.byte	0x04, 0x12
        /*3992*/ 	.short	(.L_2487 - .L_2486)
	.align		4
.L_2486:
        /*3994*/ 	.word	index@(_ZN2at6native55_GLOBAL__N__de093ff9_22_ForeachBinaryOpList_cu_a911ec4325multi_tensor_apply_kernelINS1_18TensorListMetadataILi3EEENS1_24BinaryOpListAlphaFunctorIN3c107complexIdEELi3ELi2ELi2EEEJSt4plusIS8_ES8_EEEvT_T0_DpT1_)
        /*3998*/ 	.word	0x00000000


	//----- nvinfo : EIATTR_MIN_STACK_SIZE
	.align		4
.L_2487:
        /*399c*/ 	.byte	0x04, 0x12
        /*399e*/ 	.short	(.L_2489 - .L_2488)
	.align		4
.L_2488:
        /*39a0*/ 	.word	index@(_ZN2at6native55_GLOBAL__N__de093ff9_22_ForeachBinaryOpList_cu_a911ec4325multi_tensor_apply_kernelINS1_18TensorListMetadataILi3EEENS1_24BinaryOpListAlphaFunctorIfLi3ELi2ELi2EEEJSt4plusIfEfEEEvT_T0_DpT1_)
        /*39a4*/ 	.word	0x00000000


	//----- nvinfo : EIATTR_MIN_STACK_SIZE
	.align		4
.L_2489:
        /*39a8*/ 	.byte	0x04, 0x12
        /*39aa*/ 	.short	(.L_2491 - .L_2490)
	.align		4
.L_2490:
        /*39ac*/ 	.word	index@(_ZN2at6native55_GLOBAL__N__de093ff9_22_ForeachBinaryOpList_cu_a911ec4325multi_tensor_apply_kernelINS1_18TensorListMetadataILi3EEENS1_24BinaryOpListAlphaFunctorIdLi3ELi2ELi2EEEJSt4plusIdEdEEEvT_T0_DpT1_)
        /*39b0*/ 	.word	0x00000000


	//----- nvinfo : EIATTR_MIN_STACK_SIZE
	.align		4
.L_2491:
        /*39b4*/ 	.byte	0x04, 0x12
        /*39b6*/ 	.short	(.L_2493 - .L_2492)
	.align		4
.L_2492:
        /*39b8*/ 	.word	index@(_ZN2at6native55_GLOBAL__N__de093ff9_22_ForeachBinaryOpList_cu_a911ec4325multi_tensor_apply_kernelINS1_18TensorListMetadataILi3EEENS1_24BinaryOpListAlphaFunctorIsLi3ELi2ELi2EEEJSt4plusIsEsEEEvT_T0_DpT1_)
        /*39bc*/ 	.word	0x00000000


	//----- nvinfo : EIATTR_MIN_STACK_SIZE
	.align		4
.L_2493:
        /*39c0*/ 	.byte	0x04, 0x12
        /*39c2*/ 	.short	(.L_2495 - .L_2494)
	.align		4
.L_2494:
        /*39c4*/ 	.word	index@(_ZN2at6native55_GLOBAL__N__de093ff9_22_ForeachBinaryOpList_cu_a911ec4325multi_tensor_apply_kernelINS1_18TensorListMetadataILi3EEENS1_24BinaryOpListAlphaFunctorIlLi3ELi2ELi2EEEJSt4plusIlElEEEvT_T0_DpT1_)
        /*39c8*/ 	.word	0x00000000


	//----- nvinfo : EIATTR_MIN_STACK_SIZE
	.align		4
.L_2495:
        /*39cc*/ 	.byte	0x04, 0x12
        /*39ce*/ 	.short	(.L_2497 - .L_2496)
	.align		4
.L_2496:
        /*39d0*/ 	.word	index@(_ZN2at6native55_GLOBAL__N__de093ff9_22_ForeachBinaryOpList_cu_a911ec4325multi_tensor_apply_kernelINS1_18TensorListMetadataILi3EEENS1_24BinaryOpListAlphaFunctorIiLi3ELi2ELi2EEEJSt4plusIiEiEEEvT_T0_DpT1_)
        /*39d4*/ 	.word	0x00000000


	//----- nvinfo : EIATTR_MIN_STACK_SIZE
	.align		4
.L_2497:
        /*39d8*/ 	.byte	0x04, 0x12
        /*39da*/ 	.short	(.L_2499 - .L_2498)
	.align		4
.L_2498:
        /*39dc*/ 	.word	index@(_ZN2at6native55_GLOBAL__N__de093ff9_22_ForeachBinaryOpList_cu_a911ec4325multi_tensor_apply_kernelINS1_18TensorListMetadataILi3EEENS1_24BinaryOpListAlphaFunctorIaLi3ELi2ELi2EEEJSt4plusIaEaEEEvT_T0_DpT1_)
        /*39e0*/ 	.word	0x00000000


	//----- nvinfo : EIATTR_MIN_STACK_SIZE
	.align		4
.L_2499:
        /*39e4*/ 	.byte	0x04, 0x12
        /*39e6*/ 	.short	(.L_2501 - .L_2500)
	.align		4
.L_2500:
        /*39e8*/ 	.word	index@(_ZN2at6native55_GLOBAL__N__de093ff9_22_ForeachBinaryOpList_cu_a911ec4325multi_tensor_apply_kernelINS1_18TensorListMetadataILi3EEENS1_24BinaryOpListAlphaFunctorIhLi3ELi2ELi2EEEJSt4plusIhEhEEEvT_T0_DpT1_)
        /*39ec*/ 	.word	0x00000000


	//----- nvinfo : EIATTR_MIN_STACK_SIZE
	.align		4
.L_2501:
        /*39f0*/ 	.byte	0x04, 0x12
        /*39f2*/ 	.short	(.L_2503 - .L_2502)
	.align		4
.L_2502:
        /*39f4*/ 	.word	index@(_ZN2at6native55_GLOBAL__N__de093ff9_22_ForeachBinaryOpList_cu_a911ec4325multi_tensor_apply_kernelINS1_18TensorListMetadataILi2EEENS1_24BinaryOpListAlphaFunctorIN3c104HalfELi2ELi2ELi0EEEJSt4plusIfEfEEEvT_T0_DpT1_)
        /*39f8*/ 	.word	0x00000000


	//----- nvinfo : EIATTR_MIN_STACK_SIZE
	.align		4
.L_2503:
        /*39fc*/ 	.byte	0x04, 0x12
        /*39fe*/ 	.short	(.L_2505 - .L_2504)
	.align		4
.L_2504:
        /*3a00*/ 	.word	index@(_ZN2at6native55_GLOBAL__N__de093ff9_22_ForeachBinaryOpList_cu_a911ec4325multi_tensor_apply_kernelINS1_18TensorListMetadataILi2EEENS1_24BinaryOpListAlphaFunctorIN3c108BFloat16ELi2ELi2ELi0EEEJSt4plusIfEfEEEvT_T0_DpT1_)
        /*3a04*/ 	.word	0x00000000


	//----- nvinfo : EIATTR_MIN_STACK_SIZE
	.align		4
.L_2505:
        /*3a08*/ 	.byte	0x04, 0x12
        /*3a0a*/ 	.short	(.L_2507 - .L_2506)
	.align		4
.L_2506:
        /*3a0c*/ 	.word	index@(_ZN2at6native55_GLOBAL__N__de093ff9_22_ForeachBinaryOpList_cu_a911ec4325multi_tensor_apply_kernelINS1_18TensorListMetadataILi2EEENS1_24BinaryOpListAlphaFunctorIbLi2ELi2ELi0EEEJSt4plusIbEbEEEvT_T0_DpT1_)
        /*3a10*/ 	.word	0x00000000


	//----- nvinfo : EIATTR_MIN_STACK_SIZE
	.align		4
.L_2507:
        /*3a14*/ 	.byte	0x04, 0x12
        /*3a16*/ 	.short	(.L_2509 - .L_2508)
	.align		4
.L_2508:
        /*3a18*/ 	.word	index@(_ZN2at6native55_GLOBAL__N__de093ff9_22_ForeachBinaryOpList_cu_a911ec4325multi_tensor_apply_kernelINS1_18TensorListMetadataILi2EEENS1_24BinaryOpListAlphaFunctorIN3c107complexIfEELi2ELi2ELi0EEEJSt4plusIS8_ES8_EEEvT_T0_DpT1_)
        /*3a1c*/ 	.word	0x00000000


	//----- nvinfo : EIATTR_MIN_STACK_SIZE
	.align		4
.L_2509:
        /*3a20*/ 	.byte	0x04, 0x12
        /*3a22*/ 	.short	(.L_2511 - .L_2510)
	.align		4
.L_2510:
        /*3a24*/ 	.word	index@(_ZN2at6native55_GLOBAL__N__de093ff9_22_ForeachBinaryOpList_cu_a911ec4325multi_tensor_apply_kernelINS1_18TensorListMetadataILi2EEENS1_24BinaryOpListAlphaFunctorIN3c107complexIdEELi2ELi2ELi0EEEJSt4plusIS8_ES8_EEEvT_T0_DpT1_)
        /*3a28*/ 	.word	0x00000000


	//----- nvinfo : EIATTR_MIN_STACK_SIZE
	.align		4
.L_2511:
        /*3a2c*/ 	.byte	0x04, 0x12
        /*3a2e*/ 	.short	(.L_2513 - .L_2512)
	.align		4
.L_2512:
        /*3a30*/ 	.word	index@(_ZN2at6native55_GLOBAL__N__de093ff9_22_ForeachBinaryOpList_cu_a911ec4325multi_tensor_apply_kernelINS1_18TensorListMetadataILi2EEENS1_24BinaryOpListAlphaFunctorIfLi2ELi2ELi0EEEJSt4plusIfEfEEEvT_T0_DpT1_)
        /*3a34*/ 	.word	0x00000000


	//----- nvinfo : EIATTR_MIN_STACK_SIZE
	.align		4
.L_2513:
        /*3a38*/ 	.byte	0x04, 0x12
        /*3a3a*/ 	.short	(.L_2515 - .L_2514)
	.align		4
.L_2514:
        /*3a3c*/ 	.word	index@(_ZN2at6native55_GLOBAL__N__de093ff9_22_ForeachBinaryOpList_cu_a911ec4325multi_tensor_apply_kernelINS1_18TensorListMetadataILi2EEENS1_24BinaryOpListAlphaFunctorIdLi2ELi2ELi0EEEJSt4plusIdEdEEEvT_T0_DpT1_)
        /*3a40*/ 	.word	0x00000000


	//----- nvinfo : EIATTR_MIN_STACK_SIZE
	.align		4
.L_2515:
        /*3a44*/ 	.byte	0x04, 0x12
        /*3a46*/ 	.short	(.L_2517 - .L_2516)
	.align		4
.L_2516:
        /*3a48*/ 	.word	index@(_ZN2at6native55_GLOBAL__N__de093ff9_22_ForeachBinaryOpList_cu_a911ec4325multi_tensor_apply_kernelINS1_18TensorListMetadataILi2EEENS1_24BinaryOpListAlphaFunctorIsLi2ELi2ELi0EEEJSt4plusIsEsEEEvT_T0_DpT1_)
        /*3a4c*/ 	.word	0x00000000


	//----- nvinfo : EIATTR_MIN_STACK_SIZE
	.align		4
.L_2517:
        /*3a50*/ 	.byte	0x04, 0x12
        /*3a52*/ 	.short	(.L_2519 - .L_2518)
	.align		4
.L_2518:
        /*3a54*/ 	.word	index@(_ZN2at6native55_GLOBAL__N__de093ff9_22_ForeachBinaryOpList_cu_a911ec4325multi_tensor_apply_kernelINS1_18TensorListMetadataILi2EEENS1_24BinaryOpListAlphaFunctorIlLi2ELi2ELi0EEEJSt4plusIlElEEEvT_T0_DpT1_)
        /*3a58*/ 	.word	0x00000000


	//----- nvinfo : EIATTR_MIN_STACK_SIZE
	.align		4
.L_2519:
        /*3a5c*/ 	.byte	0x04, 0x12
        /*3a5e*/ 	.short	(.L_2521 - .L_2520)
	.align		4
.L_2520:
        /*3a60*/ 	.word	index@(_ZN2at6native55_GLOBAL__N__de093ff9_22_ForeachBinaryOpList_cu_a911ec4325multi_tensor_apply_kernelINS1_18TensorListMetadataILi2EEENS1_24BinaryOpListAlphaFunctorIiLi2ELi2ELi0EEEJSt4plusIiEiEEEvT_T0_DpT1_)
        /*3a64*/ 	.word	0x00000000


	//----- nvinfo : EIATTR_MIN_STACK_SIZE
	.align		4
.L_2521:
        /*3a68*/ 	.byte	0x04, 0x12
        /*3a6a*/ 	.short	(.L_2523 - .L_2522)
	.align		4
.L_2522:
        /*3a6c*/ 	.word	index@(_ZN2at6native55_GLOBAL__N__de093ff9_22_ForeachBinaryOpList_cu_a911ec4325multi_tensor_apply_kernelINS1_18TensorListMetadataILi2EEENS1_24BinaryOpListAlphaFunctorIaLi2ELi2ELi0EEEJSt4plusIaEaEEEvT_T0_DpT1_)
        /*3a70*/ 	.word	0x00000000


	//----- nvinfo : EIATTR_MIN_STACK_SIZE
	.align		4
.L_2523:
        /*3a74*/ 	.byte	0x04, 0x12
        /*3a76*/ 	.short	(.L_2525 - .L_2524)
	.align		4
.L_2524:
        /*3a78*/ 	.word	index@(_ZN2at6native55_GLOBAL__N__de093ff9_22_ForeachBinaryOpList_cu_a911ec4325multi_tensor_apply_kernelINS1_18TensorListMetadataILi2EEENS1_24BinaryOpListAlphaFunctorIhLi2ELi2ELi0EEEJSt4plusIhEhEEEvT_T0_DpT1_)
        /*3a7c*/ 	.word	0x00000000
.L_2525:


//--------------------- .nv.compat                --------------------------
	.section	.nv.compat,"",@"SHT_CUDA_COMPAT_INFO"
	.align	4
        /*0000*/ 	.byte	0x02, 0x09, 0x00, 0x00, 0x02, 0x02, 0x01, 0x00, 0x02, 0x05, 0x05, 0x00, 0x03, 0x07, 0x01, 0x01
        /*0010*/ 	.byte	0x02, 0x03, 0x00, 0x00, 0x02, 0x06, 0x01, 0x00, 0x04, 0x0b, 0x08, 0x00, 0x00, 0x00, 0x00, 0x00
        /*0020*/ 	.byte	0x00, 0x00, 0x00, 0x00


//--------------------- .nv.info._ZN2at6native55_GLOBAL__N__de093ff9_22_ForeachBinaryOpList_cu_a911ec4325multi_tensor_apply_kernelINS1_18TensorListMetadataILi2EEENS1_11CopyFunctorIN3c1015Float8_e5m2fnuzENS6_11Float8_e5m2ELi2ELi1ELi1EEEJNS0_4CopyIS7_S8_EEEEEvT_T0_DpT1_ --------------------------
	.section	.nv.info._ZN2at6native55_GLOBAL__N__de093ff9_22_ForeachBinaryOpList_cu_a911ec4325multi_tensor_apply_kernelINS1_18TensorListMetadataILi2EEENS1_11CopyFunctorIN3c1015Float8_e5m2fnuzENS6_11Float8_e5m2ELi2ELi1ELi1EEEJNS0_4CopyIS7_S8_EEEEEvT_T0_DpT1_,"",@"SHT_CUDA_INFO"
	.sectionflags	@""
	.align	4


	//----- nvinfo : EIATTR_CUDA_API_VERSION
	.align		4
        /*0000*/ 	.byte	0x04, 0x37
        /*0002*/ 	.short	(.L_2527 - .L_2526)
.L_2526:
        /*0004*/ 	.word	0x00000082


	//----- nvinfo : EIATTR_KPARAM_INFO
	.align		4
.L_2527:
        /*0008*/ 	.byte	0x04, 0x17
        /*000a*/ 	.short	(.L_2529 - .L_2528)
.L_2528:
        /*000c*/ 	.word	0x00000000
        /*0010*/ 	.short	0x0002
        /*0012*/ 	.short	0x0c49
        /*0014*/ 	.byte	0x00, 0xf0, 0x05, 0x00


	//----- nvinfo : EIATTR_KPARAM_INFO
	.align		4
.L_2529:
        /*0018*/ 	.byte	0x04, 0x17
        /*001a*/ 	.short	(.L_2531 - .L_2530)
.L_2530:
        /*001c*/ 	.word	0x00000000
        /*0020*/ 	.short	0x0001
        /*0022*/ 	.short	0x0c48
        /*0024*/ 	.byte	0x00, 0xf0, 0x05, 0x00


	//----- nvinfo : EIATTR_KPARAM_INFO
	.align		4
.L_2531:
        /*0028*/ 	.byte	0x04, 0x17
        /*002a*/ 	.short	(.L_2533 - .L_2532)
.L_2532:
        /*002c*/ 	.word	0x00000000
        /*0030*/ 	.short	0x0000
        /*0032*/ 	.short	0x0000
        /*0034*/ 	.byte	0x00, 0xf0, 0x21, 0x31


	//----- nvinfo : EIATTR_SPARSE_MMA_MASK
	.align		4
.L_2533:
        /*0038*/ 	.byte	0x03, 0x50
        /*003a*/ 	.short	0x0000


	//----- nvinfo : EIATTR_MAXREG_COUNT
	.align		4
        /*003c*/ 	.byte	0x03, 0x1b
        /*003e*/ 	.short	0x0080


	//----- nvinfo : EIATTR_MERCURY_ISA_VERSION
	.align		4
        /*0040*/ 	.byte	0x03, 0x5f
        /*0042*/ 	.short	0x0101


	//----- nvinfo : EIATTR_EXIT_INSTR_OFFSETS
	.align		4
        /*0044*/ 	.byte	0x04, 0x1c
        /*0046*/ 	.short	(.L_2535 - .L_2534)


	//   ....[0]....
.L_2534:
        /*0048*/ 	.word	0x00000190


	//   ....[1]....
        /*004c*/ 	.word	0x00000d00


	//   ....[2]....
        /*0050*/ 	.word	0x00000d60


	//   ....[3]....
        /*0054*/ 	.word	0x000016d0


	//----- nvinfo : EIATTR_MAX_THREADS
	.align		4
.L_2535:
        /*0058*/ 	.byte	0x04, 0x05
        /*005a*/ 	.short	(.L_2537 - .L_2536)
.L_2536:
        /*005c*/ 	.word	0x00000200
        /*0060*/ 	.word	0x00000001
        /*0064*/ 	.word	0x00000001


	//----- nvinfo : EIATTR_CRS_STACK_SIZE
	.align		4
.L_2537:
        /*0068*/ 	.byte	0x04, 0x1e
        /*006a*/ 	.short	(.L_2539 - .L_2538)
.L_2538:
        /*006c*/ 	.word	0x00000000


	//----- nvinfo : EIATTR_CBANK_PARAM_SIZE
	.align		4
.L_2539:
        /*0070*/ 	.byte	0x03, 0x19
        /*0072*/ 	.short	0x0c4a


	//----- nvinfo : EIATTR_PARAM_CBANK
	.align		4
        /*0074*/ 	.byte	0x04, 0x0a
        /*0076*/ 	.short	(.L_2541 - .L_2540)
	.align		4
.L_2540:
        /*0078*/ 	.word	index@(.nv.constant0._ZN2at6native55_GLOBAL__N__de093ff9_22_ForeachBinaryOpList_cu_a911ec4325multi_tensor_apply_kernelINS1_18TensorListMetadataILi2EEENS1_11CopyFunctorIN3c1015Float8_e5m2fnuzENS6_11Float8_e5m2ELi2ELi1ELi1EEEJNS0_4CopyIS7_S8_EEEEEvT_T0_DpT1_)
        /*007c*/ 	.short	0x0210
        /*007e*/ 	.short	0x0c4a


	//----- nvinfo : EIATTR_SW_WAR
	.align		4
.L_2541:
        /*0080*/ 	.byte	0x04, 0x36
        /*0082*/ 	.short	(.L_2543 - .L_2542)
.L_2542:
        /*0084*/ 	.word	0x00000008
.L_2543:


//--------------------- .nv.info._ZN2at6native55_GLOBAL__N__de093ff9_22_ForeachBinaryOpList_cu_a911ec4325multi_tensor_apply_kernelINS1_18TensorListMetadataILi2EEENS1_11CopyFunctorIN3c1015Float8_e5m2fnuzENS6_15Float8_e4m3fnuzELi2ELi1ELi1EEEJNS0_4CopyIS7_S8_EEEEEvT_T0_DpT1_ --------------------------
	.section	.nv.info._ZN2at6native55_GLOBAL__N__de093ff9_22_ForeachBinaryOpList_cu_a911ec4325multi_tensor_apply_kernelINS1_18TensorListMetadataILi2EEENS1_11CopyFunctorIN3c1015Float8_e5m2fnuzENS6_15Float8_e4m3fnuzELi2ELi1ELi1EEEJNS0_4CopyIS7_S8_EEEEEvT_T0_DpT1_,"",@"SHT_CUDA_INFO"
	.sectionflags	@""
	.align	4


	//----- nvinfo : EIATTR_CUDA_API_VERSION
	.align		4
        /*0000*/ 	.byte	0x04, 0x37
        /*0002*/ 	.short	(.L_2545 - .L_2544)
.L_2544:
        /*0004*/ 	.word	0x00000082


	//----- nvinfo : EIATTR_KPARAM_INFO
	.align		4
.L_2545:
        /*0008*/ 	.byte	0x04, 0x17
        /*000a*/ 	.short	(.L_2547 - .L_2546)
.L_2546:
        /*000c*/ 	.word	0x00000000
        /*0010*/ 	.short	0x0002
        /*0012*/ 	.short	0x0c49
        /*0014*/ 	.byte	0x00, 0xf0, 0x05, 0x00


	//----- nvinfo : EIATTR_KPARAM_INFO
	.align		4
.L_2547:
        /*0018*/ 	.byte	0x04, 0x17
        /*001a*/ 	.short	(.L_2549 - .L_2548)
.L_2548:
        /*001c*/ 	.word	0x00000000
        /*0020*/ 	.short	0x0001
        /*0022*/ 	.short	0x0c48
        /*0024*/ 	.byte	0x00, 0xf0, 0x05, 0x00


	//----- nvinfo : EIATTR_KPARAM_INFO
	.align		4
.L_2549:
        /*0028*/ 	.byte	0x04, 0x17
        /*002a*/ 	.short	(.L_2551 - .L_2550)
.L_2550:
        /*002c*/ 	.word	0x00000000
        /*0030*/ 	.short	0x0000
        /*0032*/ 	.short	0x0000
        /*0034*/ 	.byte	0x00, 0xf0, 0x21, 0x31


	//----- nvinfo : EIATTR_SPARSE_MMA_MASK
	.align		4
.L_2551:
        /*0038*/ 	.byte	0x03, 0x50
        /*003a*/ 	.short	0x0000


	//----- nvinfo : EIATTR_MAXREG_COUNT
	.align		4
        /*003c*/ 	.byte	0x03, 0x1b
        /*003e*/ 	.short	0x0080


	//----- nvinfo : EIATTR_MERCURY_ISA_VERSION
	.align		4
        /*0040*/ 	.byte	0x03, 0x5f
        /*0042*/ 	.short	0x0101


	//----- nvinfo : EIATTR_EXIT_INSTR_OFFSETS
	.align		4
        /*0044*/ 	.byte	0x04, 0x1c
        /*0046*/ 	.short	(.L_2553 - .L_2552)


	//   ....[0]....
.L_2552:
        /*0048*/ 	.word	0x00000190


	//   ....[1]....
        /*004c*/ 	.word	0x00001100


	//   ....[2]....
        /*0050*/ 	.word	0x00001160


	//   ....[3]....
        /*0054*/ 	.word	0x00001ef0


	//----- nvinfo : EIATTR_MAX_THREADS
	.align		4
.L_2553:
        /*0058*/ 	.byte	0x04, 0x05
        /*005a*/ 	.short	(.L_2555 - .L_2554)
.L_2554:
        /*005c*/ 	.word	0x00000200
        /*0060*/ 	.word	0x00000001
        /*0064*/ 	.word	0x00000001


	//----- nvinfo : EIATTR_CRS_STACK_SIZE
	.align		4
.L_2555:
        /*0068*/ 	.byte	0x04, 0x1e
        /*006a*/ 	.short	(.L_2557 - .L_2556)
.L_2556:
        /*006c*/ 	.word	0x00000000


	//----- nvinfo : EIATTR_CBANK_PARAM_SIZE
	.align		4
.L_2557:
        /*0070*/ 	.byte	0x03, 0x19
        /*0072*/ 	.short	0x0c4a


	//----- nvinfo : EIATTR_PARAM_CBANK
	.align		4
        /*0074*/ 	.byte	0x04, 0x0a
        /*0076*/ 	.short	(.L_2559 - .L_2558)
	.align		4
.L_2558:
        /*0078*/ 	.word	index@(.nv.constant0._ZN2at6native55_GLOBAL__N__de093ff9_22_ForeachBinaryOpList_cu_a911ec4325multi_tensor_apply_kernelINS1_18TensorListMetadataILi2EEENS1_11CopyFunctorIN3c1015Float8_e5m2fnuzENS6_15Float8_e4m3fnuzELi2ELi1ELi1EEEJNS0_4CopyIS7_S8_EEEEEvT_T0_DpT1_)
        /*007c*/ 	.short	0x0210
        /*007e*/ 	.short	0x0c4a


	//----- nvinfo : EIATTR_SW_WAR
	.align		4
.L_2559:
        /*0080*/ 	.byte	0x04, 0x36
        /*0082*/ 	.short	(.L_2561 - .L_2560)
.L_2560:
        /*0084*/ 	.word	0x00000008
.L_2561:


//--------------------- .nv.info._ZN2at6native55_GLOBAL__N__de093ff9_22_ForeachBinaryOpList_cu_a911ec4325multi_tensor_apply_kernelINS1_18TensorListMetadataILi2EEENS1_11CopyFunctorIN3c1015Float8_e5m2fnuzENS6_13Float8_e4m3fnELi2ELi1ELi1EEEJNS0_4CopyIS7_S8_EEEEEvT_T0_DpT1_ --------------------------
	.section	.nv.info._ZN2at6native55_GLOBAL__N__de093ff9_22_ForeachBinaryOpList_cu_a911ec4325multi_tensor_apply_kernelINS1_18TensorListMetadataILi2EEENS1_11CopyFunctorIN3c1015Float8_e5m2fnuzENS6_13Float8_e4m3fnELi2ELi1ELi1EEEJNS0_4CopyIS7_S8_EEEEEvT_T0_DpT1_,"",@"SHT_CUDA_INFO"
	.sectionflags	@""
	.align	4


	//----- nvinfo : EIATTR_CUDA_API_VERSION
	.align		4
        /*0000*/ 	.byte	0x04, 0x37
        /*0002*/ 	.short	(.L_2563 - .L_2562)
.L_2562:
        /*0004*/ 	.word	0x00000082


	//----- nvinfo : EIATTR_KPARAM_INFO
	.align		4
.L_2563:
        /*0008*/ 	.byte	0x04, 0x17
        /*000a*/ 	.short	(.L_2565 - .L_2564)
.L_2564:
        /*000c*/ 	.word	0x00000000
        /*0010*/ 	.short	0x0002
        /*0012*/ 	.short	0x0c49
        /*0014*/ 	.byte	0x00, 0xf0, 0x05, 0x00


	//----- nvinfo : EIATTR_KPARAM_INFO
	.align		4
.L_2565:
        /*0018*/ 	.byte	0x04, 0x17
        /*001a*/ 	.short	(.L_2567 - .L_2566)
.L_2566:
        /*001c*/ 	.word	0x00000000
        /*0020*/ 	.short	0x0001
        /*0022*/ 	.short	0x0c48
        /*0024*/ 	.byte	0x00, 0xf0, 0x05, 0x00


	//----- nvinfo : EIATTR_KPARAM_INFO
	.align		4
.L_2567:
        /*0028*/ 	.byte	0x04, 0x17
        /*002a*/ 	.short	(.L_2569 - .L_2568)
.L_2568:
        /*002c*/ 	.word	0x00000000
        /*0030*/ 	.short	0x0000
        /*0032*/ 	.short	0x0000
        /*0034*/ 	.byte	0x00, 0xf0, 0x21, 0x31


	//----- nvinfo : EIATTR_SPARSE_MMA_MASK
	.align		4
.L_2569:
        /*0038*/ 	.byte	0x03, 0x50
        /*003a*/ 	.short	0x0000


	//----- nvinfo : EIATTR_MAXREG_COUNT
	.align		4
        /*003c*/ 	.byte	0x03, 0x1b
        /*003e*/ 	.short	0x0080


	//----- nvinfo : EIATTR_MERCURY_ISA_VERSION
	.align		4
        /*0040*/ 	.byte	0x03, 0x5f
        /*0042*/ 	.short	0x0101


	//----- nvinfo : EIATTR_EXIT_INSTR_OFFSETS
	.align		4
        /*0044*/ 	.byte	0x04, 0x1c
        /*0046*/ 	.short	(.L_2571 - .L_2570)


	//   ....[0]....
.L_2570:
        /*0048*/ 	.word	0x00000190


	//   ....[1]....
        /*004c*/ 	.word	0x00000ea0


	//   ....[2]....
        /*0050*/ 	.word	0x00000f00


	//   ....[3]....
        /*0054*/ 	.word	0x00001a00


	//----- nvinfo : EIATTR_MAX_THREADS
	.align		4
.L_2571:
        /*0058*/ 	.byte	0x04, 0x05
        /*005a*/ 	.short	(.L_2573 - .L_2572)
.L_2572:
        /*005c*/ 	.word	0x00000200
        /*0060*/ 	.word	0x00000001
        /*0064*/ 	.word	0x00000001


	//----- nvinfo : EIATTR_CRS_STACK_SIZE
	.align		4
.L_2573:
        /*0068*/ 	.byte	0x04, 0x1e
        /*006a*/ 	.short	(.L_2575 - .L_2574)
.L_2574:
        /*006c*/ 	.word	0x00000000


	//----- nvinfo : EIATTR_CBANK_PARAM_SIZE
	.align		4
.L_2575:
        /*0070*/ 	.byte	0x03, 0x19
        /*0072*/ 	.short	0x0c4a


	//----- nvinfo : EIATTR_PARAM_CBANK
	.align		4
        /*0074*/ 	.byte	0x04, 0x0a
        /*0076*/ 	.short	(.L_2577 - .L_2576)
	.align		4
.L_2576:
        /*0078*/ 	.word	index@(.nv.constant0._ZN2at6native55_GLOBAL__N__de093ff9_22_ForeachBinaryOpList_cu_a911ec4325multi_tensor_apply_kernelINS1_18TensorListMetadataILi2EEENS1_11CopyFunctorIN3c1015Float8_e5m2fnuzENS6_13Float8_e4m3fnELi2ELi1ELi1EEEJNS0_4CopyIS7_S8_EEEEEvT_T0_DpT1_)
        /*007c*/ 	.short	0x0210
        /*007e*/ 	.short	0x0c4a


	//----- nvinfo : EIATTR_SW_WAR
	.align		4
.L_2577:
        /*0080*/ 	.byte	0x04, 0x36
        /*0082*/ 	.short	(.L_2579 - .L_2578)
.L_2578:
        /*0084*/ 	.word	0x00000008
.L_2579:


//--------------------- .nv.info._ZN2at6native55_GLOBAL__N__de093ff9_22_ForeachBinaryOpList_cu_a911ec4325multi_tensor_apply_kernelINS1_18TensorListMetadataILi2EEENS1_11CopyFunctorIN3c1015Float8_e5m2fnuzEbLi2ELi1ELi1EEEJNS0_4CopyIS7_bEEEEEvT_T0_DpT1_ --------------------------
	.section	.nv.info._ZN2at6native55_GLOBAL__N__de093ff9_22_ForeachBinaryOpList_cu_a911ec4325multi_tensor_apply_kernelINS1_18TensorListMetadataILi2EEENS1_11CopyFunctorIN3c1015Float8_e5m2fnuzEbLi2ELi1ELi1EEEJNS0_4CopyIS7_bEEEEEvT_T0_DpT1_,"",@"SHT_CUDA_INFO"
	.sectionflags	@""
	.align	4


	//----- nvinfo : EIATTR_CUDA_API_VERSION
	.align		4
        /*0000*/ 	.byte	0x04, 0x37
        /*0002*/ 	.short	(.L_2581 - .L_2580)
.L_2580:
        /*0004*/ 	.word	0x00000082


	//----- nvinfo : EIATTR_KPARAM_INFO
	.align		4
.L_2581:
        /*0008*/ 	.byte	0x04, 0x17
        /*000a*/ 	.short	(.L_2583 - .L_2582)
.L_2582:
        /*000c*/ 	.word	0x00000000
        /*0010*/ 	.short	0x0002
        /*0012*/ 	.short	0x0c49
        /*0014*/ 	.byte	0x00, 0xf0, 0x05, 0x00


	//----- nvinfo : EIATTR_KPARAM_INFO
	.align		4
.L_2583:
        /*0018*/ 	.byte	0x04, 0x17
        /*001a*/ 	.short	(.L_2585 - .L_2584)
.L_2584:
        /*001c*/ 	.word	0x00000000
        /*0020*/ 	.short	0x0001
        /*0022*/ 	.short	0x0c48
        /*0024*/ 	.byte	0x00, 0xf0, 0x05, 0x00


	//----- nvinfo : EIATTR_KPARAM_INFO
	.align		4
.L_2585:
        /*0028*/ 	.byte	0x04, 0x17
        /*002a*/ 	.short	(.L_2587 - .L_2586)
.L_2586:
        /*002c*/ 	.word	0x00000000
        /*0030*/ 	.short	0x0000
        /*0032*/ 	.short	0x0000
        /*0034*/ 	.byte	0x00, 0xf0, 0x21, 0x31


	//----- nvinfo : EIATTR_SPARSE_MMA_MASK
	.align		4
.L_2587:
        /*0038*/ 	.byte	0x03, 0x50
        /*003a*/ 	.short	0x0000


	//----- nvinfo : EIATTR_MAXREG_COUNT
	.align		4
        /*003c*/ 	.byte	0x03, 0x1b
        /*003e*/ 	.short	0x0080


	//----- nvinfo : EIATTR_MERCURY_ISA_VERSION
	.align		4
        /*0040*/ 	.byte	0x03, 0x5f
        /*0042*/ 	.short	0x0101


	//----- nvinfo : EIATTR_EXIT_INSTR_OFFSETS
	.align		4
        /*0044*/ 	.byte	0x04, 0x1c
        /*0046*/ 	.short	(.L_2589 - .L_2588)


	//   ....[0]....
.L_2588:
        /*0048*/ 	.word	0x00000190


	//   ....[1]....
        /*004c*/ 	.word	0x00000b20


	//   ....[2]....
        /*0050*/ 	.word	0x00000b80


	//   ....[3]....
        /*0054*/ 	.word	0x00001290


	//----- nvinfo : EIATTR_MAX_THREADS
	.align		4
.L_2589:
        /*0058*/ 	.byte	0x04, 0x05
        /*005a*/ 	.short	(.L_2591 - .L_2590)
.L_2590:
        /*005c*/ 	.word	0x00000200
        /*0060*/ 	.word	0x00000001
        /*0064*/ 	.word	0x00000001


	//----- nvinfo : EIATTR_CRS_STACK_SIZE
	.align		4
.L_2591:
        /*0068*/ 	.byte	0x04, 0x1e
        /*006a*/ 	.short	(.L_2593 - .L_2592)
.L_2592:
        /*006c*/ 	.word	0x00000000


	//----- nvinfo : EIATTR_CBANK_PARAM_SIZE
	.align		4
.L_2593:
        /*0070*/ 	.byte	0x03, 0x19
        /*0072*/ 	.short	0x0c4a


	//----- nvinfo : EIATTR_PARAM_CBANK
	.align		4
        /*0074*/ 	.byte	0x04, 0x0a
        /*0076*/ 	.short	(.L_2595 - .L_2594)
	.align		4
.L_2594:
        /*0078*/ 	.word	index@(.nv.constant0._ZN2at6native55_GLOBAL__N__de093ff9_22_ForeachBinaryOpList_cu_a911ec4325multi_tensor_apply_kernelINS1_18TensorListMetadataILi2EEENS1_11CopyFunctorIN3c1015Float8_e5m2fnuzEbLi2ELi1ELi1EEEJNS0_4CopyIS7_bEEEEEvT_T0_DpT1_)
        /*007c*/ 	.short	0x0210
        /*007e*/ 	.short	0x0c4a


	//----- nvinfo : EIATTR_SW_WAR
	.align		4
.L_2595:
        /*0080*/ 	.byte	0x04, 0x36
        /*0082*/ 	.short	(.L_2597 - .L_2596)
.L_2596:
        /*0084*/ 	.word	0x00000008
.L_2597:


//--------------------- .nv.info._ZN2at6native55_GLOBAL__N__de093ff9_22_ForeachBinaryOpList_cu_a911ec4325multi_tensor_apply_kernelINS1_18TensorListMetadataILi2EEENS1_11CopyFunctorIN3c1015Float8_e5m2fnuzENS6_8BFloat16ELi2ELi1ELi1EEEJNS0_4CopyIS7_S8_EEEEEvT_T0_DpT1_ --------------------------
	.section	.nv.info._ZN2at6native55_GLOBAL__N__de093ff9_22_ForeachBinaryOpList_cu_a911ec4325multi_tensor_apply_kernelINS1_18TensorListMetadataILi2EEENS1_11CopyFunctorIN3c1015Float8_e5m2fnuzENS6_8BFloat16ELi2ELi1ELi1EEEJNS0_4CopyIS7_S8_EEEEEvT_T0_DpT1_,"",@"SHT_CUDA_INFO"
	.sectionflags	@""
	.align	4


	//----- nvinfo : EIATTR_CUDA_API_VERSION
	.align		4
        /*0000*/ 	.byte	0x04, 0x37
        /*0002*/ 	.short	(.L_2599 - .L_2598)
.L_2598:
        /*0004*/ 	.word	0x00000082


	//----- nvinfo : EIATTR_KPARAM_INFO
	.align		4
.L_2599:
        /*0008*/ 	.byte	0x04, 0x17
        /*000a*/ 	.short	(.L_2601 - .L_2600)
.L_2600:
        /*000c*/ 	.word	0x00000000
        /*0010*/ 	.short	0x0002
        /*0012*/ 	.short	0x0c49
        /*0014*/ 	.byte	0x00, 0xf0, 0x05, 0x00


	//----- nvinfo : EIATTR_KPARAM_INFO
	.align		4
.L_2601:
        /*0018*/ 	.byte	0x04, 0x17
        /*001a*/ 	.short	(.L_2603 - .L_2602)
.L_2602:
        /*001c*/ 	.word	0x00000000
        /*0020*/ 	.short	0x0001
        /*0022*/ 	.short	0x0c48
        /*0024*/ 	.byte	0x00, 0xf0, 0x05, 0x00


	//----- nvinfo : EIATTR_KPARAM_INFO
	.align		4
.L_2603:
        /*0028*/ 	.byte	0x04, 0x17
        /*002a*/ 	.short	(.L_2605 - .L_2604)
.L_2604:
        /*002c*/ 	.word	0x00000000
        /*0030*/ 	.short	0x0000
        /*0032*/ 	.short	0x0000
        /*0034*/ 	.byte	0x00, 0xf0, 0x21, 0x31


	//----- nvinfo : EIATTR_SPARSE_MMA_MASK
	.align		4
.L_2605:
        /*0038*/ 	.byte	0x03, 0x50
        /*003a*/ 	.short	0x0000


	//----- nvinfo : EIATTR_MAXREG_COUNT
	.align		4
        /*003c*/ 	.byte	0x03, 0x1b
        /*003e*/ 	.short	0x0080


	//----- nvinfo : EIATTR_MERCURY_ISA_VERSION
	.align		4
        /*0040*/ 	.byte	0x03, 0x5f
        /*0042*/ 	.short	0x0101


	//----- nvinfo : EIATTR_EXIT_INSTR_OFFSETS
	.align		4
        /*0044*/ 	.byte	0x04, 0x1c
        /*0046*/ 	.short	(.L_2607 - .L_2606)


	//   ....[0]....
.L_2606:
        /*0048*/ 	.word	0x000001a0


	//   ....[1]....
        /*004c*/ 	.word	0x00000ae0


	//   ....[2]....
        /*0050*/ 	.word	0x00000b40


	//   ....[3]....
        /*0054*/ 	.word	0x00001210


	//----- nvinfo : EIATTR_MAX_THREADS
	.align		4
.L_2607:
        /*0058*/ 	.byte	0x04, 0x05
        /*005a*/ 	.short	(.L_2609 - .L_2608)
.L_2608:
        /*005c*/ 	.word	0x00000200
        /*0060*/ 	.word	0x00000001
        /*0064*/ 	.word	0x00000001


	//----- nvinfo : EIATTR_CRS_STACK_SIZE
	.align		4
.L_2609:
        /*0068*/ 	.byte	0x04, 0x1e
        /*006a*/ 	.short	(.L_2611 - .L_2610)
.L_2610:
        /*006c*/ 	.word	0x00000000


	//----- nvinfo : EIATTR_CBANK_PARAM_SIZE
	.align		4
.L_2611:
        /*0070*/ 	.byte	0x03, 0x19
        /*0072*/ 	.short	0x0c4a


	//----- nvinfo : EIATTR_PARAM_CBANK
	.align		4
        /*0074*/ 	.byte	0x04, 0x0a
        /*0076*/ 	.short	(.L_2613 - .L_2612)
	.align		4
.L_2612:
        /*0078*/ 	.word	index@(.nv.constant0._ZN2at6native55_GLOBAL__N__de093ff9_22_ForeachBinaryOpList_cu_a911ec4325multi_tensor_apply_kernelINS1_18TensorListMetadataILi2EEENS1_11CopyFunctorIN3c1015Float8_e5m2fnuzENS6_8BFloat16ELi2ELi1ELi1EEEJNS0_4CopyIS7_S8_EEEEEvT_T0_DpT1_)
        /*007c*/ 	.short	0x0210
        /*007e*/ 	.short	0x0c4a


	//----- nvinfo : EIATTR_SW_WAR
	.align		4
.L_2613:
        /*0080*/ 	.byte	0x04, 0x36
        /*0082*/ 	.short	(.L_2615 - .L_2614)
.L_2614:
        /*0084*/ 	.word	0x00000008
.L_2615:


//--------------------- .nv.info._ZN2at6native55_GLOBAL__N__de093ff9_22_ForeachBinaryOpList_cu_a911ec4325multi_tensor_apply_kernelINS1_18TensorListMetadataILi2EEENS1_11CopyFunctorIN3c1015Float8_e5m2fnuzENS6_4HalfELi2ELi1ELi1EEEJNS0_4CopyIS7_S8_EEEEEvT_T0_DpT1_ --------------------------
	.section	.nv.info._ZN2at6native55_GLOBAL__N__de093ff9_22_ForeachBinaryOpList_cu_a911ec4325multi_tensor_apply_kernelINS1_18TensorListMetadataILi2EEENS1_11CopyFunctorIN3c1015Float8_e5m2fnuzENS6_4HalfELi2ELi1ELi1EEEJNS0_4CopyIS7_S8_EEEEEvT_T0_DpT1_,"",@"SHT_CUDA_INFO"
	.sectionflags	@""
	.align	4


	//----- nvinfo : EIATTR_CUDA_API_VERSION
	.align		4
        /*0000*/ 	.byte	0x04, 0x37
        /*0002*/ 	.short	(.L_2617 - .L_2616)
.L_2616:
        /*0004*/ 	.word	0x00000082


	//----- nvinfo : EIATTR_KPARAM_INFO
	.align		4
.L_2617:
        /*0008*/ 	.byte	0x04, 0x17
        /*000a*/ 	.short	(.L_2619 - .L_2618)
.L_2618:
        /*000c*/ 	.word	0x00000000
        /*0010*/ 	.short	0x0002
        /*0012*/ 	.short	0x0c49
        /*0014*/ 	.byte	0x00, 0xf0, 0x05, 0x00


	//----- nvinfo : EIATTR_KPARAM_INFO
	.align		4
.L_2619:
        /*0018*/ 	.byte	0x04, 0x17
        /*001a*/ 	.short	(.L_2621 - .L_2620)
.L_2620:
        /*001c*/ 	.word	0x00000000
        /*0020*/ 	.short	0x0001
        /*0022*/ 	.short	0x0c48
        /*0024*/ 	.byte	0x00, 0xf0, 0x05, 0x00


	//----- nvinfo : EIATTR_KPARAM_INFO
	.align		4
.L_2621:
        /*0028*/ 	.byte	0x04, 0x17
        /*002a*/ 	.short	(.L_2623 - .L_2622)
.L_2622:
        /*002c*/ 	.word	0x00000000
        /*0030*/ 	.short	0x0000
        /*0032*/ 	.short	0x0000
        /*0034*/ 	.byte	0x00, 0xf0, 0x21, 0x31


	//----- nvinfo : EIATTR_SPARSE_MMA_MASK
	.align		4
.L_2623:
        /*0038*/ 	.byte	0x03, 0x50
        /*003a*/ 	.short	0x0000


	//----- nvinfo : EIATTR_MAXREG_COUNT
	.align		4
        /*003c*/ 	.byte	0x03, 0x1b
        /*003e*/ 	.short	0x0080


	//----- nvinfo : EIATTR_MERCURY_ISA_VERSION
	.align		4
        /*0040*/ 	.byte	0x03, 0x5f
        /*0042*/ 	.short	0x0101


	//----- nvinfo : EIATTR_EXIT_INSTR_OFFSETS
	.align		4
        /*0044*/ 	.byte	0x04, 0x1c
        /*0046*/ 	.short	(.L_2625 - .L_2624)


	//   ....[0]....
.L_2624:
        /*0048*/ 	.word	0x000001a0


	//   ....[1]....
        /*004c*/ 	.word	0x00000ae0


	//   ....[2]....
        /*0050*/ 	.word	0x00000b40


	//   ....[3]....
        /*0054*/ 	.word	0x00001200


	//----- nvinfo : EIATTR_MAX_THREADS
	.align		4
.L_2625:
        /*0058*/ 	.byte	0x04, 0x05
        /*005a*/ 	.short	(.L_2627 - .L_2626)
.L_2626:
        /*005c*/ 	.word	0x00000200
        /*0060*/ 	.word	0x00000001
        /*0064*/ 	.word	0x00000001


	//----- nvinfo : EIATTR_CRS_STACK_SIZE
	.align		4
.L_2627:
        /*0068*/ 	.byte	0x04, 0x1e
        /*006a*/ 	.short	(.L_2629 - .L_2628)
.L_2628:
        /*006c*/ 	.word	0x00000000


	//----- nvinfo : EIATTR_CBANK_PARAM_SIZE
	.align		4
.L_2629:
        /*0070*/ 	.byte	0x03, 0x19
        /*0072*/ 	.short	0x0c4a


	//----- nvinfo : EIATTR_PARAM_CBANK
	.align		4
        /*0074*/ 	.byte	0x04, 0x0a
        /*0076*/ 	.short	(.L_2631 - .L_2630)
	.align		4
.L_2630:
        /*0078*/ 	.word	index@(.nv.constant0._ZN2at6native55_GLOBAL__N__de093ff9_22_ForeachBinaryOpList_cu_a911ec4325multi_tensor_apply_kernelINS1_18TensorListMetadataILi2EEENS1_11CopyFunctorIN3c1015Float8_e5m2fnuzENS6_4HalfELi2ELi1ELi1EEEJNS0_4CopyIS7_S8_EEEEEvT_T0_DpT1_)
        /*007c*/ 	.short	0x0210
        /*007e*/ 	.short	0x0c4a


	//----- nvinfo : EIATTR_SW_WAR
	.align		4
.L_2631:
        /*0080*/ 	.byte	0x04, 0x36
        /*0082*/ 	.short	(.L_2633 - .L_2632)
.L_2632:
        /*0084*/ 	.word	0x00000008
.L_2633:


//--------------------- .nv.info._ZN2at6native55_GLOBAL__N__de093ff9_22_ForeachBinaryOpList_cu_a911ec4325multi_tensor_apply_kernelINS1_18TensorListMetadataILi2EEENS1_11CopyFunctorIN3c1015Float8_e5m2fnuzENS6_7complexIfEELi2ELi1ELi1EEEJNS0_4CopyIS7_S9_EEEEEvT_T0_DpT1_ --------------------------
	.section	.nv.info._ZN2at6native55_GLOBAL__N__de093ff9_22_ForeachBinaryOpList_cu_a911ec4325multi_tensor_apply_kernelINS1_18TensorListMetadataILi2EEENS1_11CopyFunctorIN3c1015Float8_e5m2fnuzENS6_7complexIfEELi2ELi1ELi1EEEJNS0_4CopyIS7_S9_EEEEEvT_T0_DpT1_,"",@"SHT_CUDA_INFO"
	.sectionflags	@""
	.align	4


	//----- nvinfo : EIATTR_CUDA_API_VERSION
	.align		4
        /*0000*/ 	.byte	0x04, 0x37
        /*0002*/ 	.short	(.L_2635 - .L_2634)
.L_2634:
        /*0004*/ 	.word	0x00000082


	//----- nvinfo : EIATTR_KPARAM_INFO
	.align		4
.L_2635:
        /*0008*/ 	.byte	0x04, 0x17
        /*000a*/ 	.short	(.L_2637 - .L_2636)
.L_2636:
        /*000c*/ 	.word	0x00000000
        /*0010*/ 	.short	0x0002
        /*0012*/ 	.short	0x0c49
        /*0014*/ 	.byte	0x00, 0xf0, 0x05, 0x00


	//----- nvinfo : EIATTR_KPARAM_INFO
	.align		4
.L_2637:
        /*0018*/ 	.byte	0x04, 0x17
        /*001a*/ 	.short	(.L_2639 - .L_2638)
.L_2638:
        /*001c*/ 	.word	0x00000000
        /*0020*/ 	.short	0x0001
        /*0022*/ 	.short	0x0c48
        /*0024*/ 	.byte	0x00, 0xf0, 0x05, 0x00


	//----- nvinfo : EIATTR_KPARAM_INFO
	.align		4
.L_2639:
        /*0028*/ 	.byte	0x04, 0x17
        /*002a*/ 	.short	(.L_2641 - .L_2640)
.L_2640:
        /*002c*/ 	.word	0x00000000
        /*0030*/ 	.short	0x0000
        /*0032*/ 	.short	0x0000
        /*0034*/ 	.byte	0x00, 0xf0, 0x21, 0x31


	//----- nvinfo : EIATTR_SPARSE_MMA_MASK
	.align		4
.L_2641:
        /*0038*/ 	.byte	0x03, 0x50
        /*003a*/ 	.short	0x0000


	//----- nvinfo : EIATTR_MAXREG_COUNT
	.align		4
        /*003c*/ 	.byte	0x03, 0x1b
        /*003e*/ 	.short	0x0080


	//----- nvinfo : EIATTR_MERCURY_ISA_VERSION
	.align		4
        /*0040*/ 	.byte	0x03, 0x5f
        /*0042*/ 	.short	0x0101


	//----- nvinfo : EIATTR_EXIT_INSTR_OFFSETS
	.align		4
        /*0044*/ 	.byte	0x04, 0x1c
        /*0046*/ 	.short	(.L_2643 - .L_2642)


	//   ....[0]....
.L_2642:
        /*0048*/ 	.word	0x000001a0


	//   ....[1]....
        /*004c*/ 	.word	0x00000ac0


	//   ....[2]....
        /*0050*/ 	.word	0x00000b20


	//   ....[3]....
        /*0054*/ 	.word	0x000011d0


	//----- nvinfo : EIATTR_MAX_THREADS
	.align		4
.L_2643:
        /*0058*/ 	.byte	0x04, 0x05
        /*005a*/ 	.short	(.L_2645 - .L_2644)
.L_2644:
        /*005c*/ 	.word	0x00000200
        /*0060*/ 	.word	0x00000001
        /*0064*/ 	.word	0x00000001


	//----- nvinfo : EIATTR_CRS_STACK_SIZE
	.align		4
.L_2645:
        /*0068*/ 	.byte	0x04, 0x1e
        /*006a*/ 	.short	(.L_2647 - .L_2646)
.L_2646:
        /*006c*/ 	.word	0x00000000


	//----- nvinfo : EIATTR_CBANK_PARAM_SIZE
	.align		4
.L_2647:
        /*0070*/ 	.byte	0x03, 0x19
        /*0072*/ 	.short	0x0c4a


	//----- nvinfo : EIATTR_PARAM_CBANK
	.align		4
        /*0074*/ 	.byte	0x04, 0x0a
        /*0076*/ 	.short	(.L_2649 - .L_2648)
	.align		4
.L_2648:
        /*0078*/ 	.word	index@(.nv.constant0._ZN2at6native55_GLOBAL__N__de093ff9_22_ForeachBinaryOpList_cu_a911ec4325multi_tensor_apply_kernelINS1_18TensorListMetadataILi2EEENS1_11CopyFunctorIN3c1015Float8_e5m2fnuzENS6_7complexIfEELi2ELi1ELi1EEEJNS0_4CopyIS7_S9_EEEEEvT_T0_DpT1_)
        /*007c*/ 	.short	0x0210
        /*007e*/ 	.short	0x0c4a


	//----- nvinfo : EIATTR_SW_WAR
	.align		4
.L_2649:
        /*0080*/ 	.byte	0x04, 0x36
        /*0082*/ 	.short	(.L_2651 - .L_2650)
.L_2650:
        /*0084*/ 	.word	0x00000008
.L_2651:


//--------------------- .nv.info._ZN2at6native55_GLOBAL__N__de093ff9_22_ForeachBinaryOpList_cu_a911ec4325multi_tensor_apply_kernelINS1_18TensorListMetadataILi2EEENS1_11CopyFunctorIN3c1015Float8_e5m2fnuzENS6_7complexIdEELi2ELi1ELi1EEEJNS0_4CopyIS7_S9_EEEEEvT_T0_DpT1_ --------------------------
	.section	.nv.info._ZN2at6native55_GLOBAL__N__de093ff9_22_ForeachBinaryOpList_cu_a911ec4325multi_tensor_apply_kernelINS1_18TensorListMetadataILi2EEENS1_11CopyFunctorIN3c1015Float8_e5m2fnuzENS6_7complexIdEELi2ELi1ELi1EEEJNS0_4CopyIS7_S9_EEEEEvT_T0_DpT1_,"",@"SHT_CUDA_INFO"
	.sectionflags	@""
	.align	4


	//----- nvinfo : EIATTR_CUDA_API_VERSION
	.align		4
        /*0000*/ 	.byte	0x04, 0x37
        /*0002*/ 	.short	(.L_2653 - .L_2652)
.L_2652:
        /*0004*/ 	.word	0x00000082


	//----- nvinfo : EIATTR_KPARAM_INFO
	.align		4
.L_2653:
        /*0008*/ 	.byte	0x04, 0x17
        /*000a*/ 	.short	(.L_2655 - .L_2654)
.L_2654:
        /*000c*/ 	.word	0x00000000
        /*0010*/ 	.short	0x0002
        /*0012*/ 	.short	0x0c49
        /*0014*/ 	.byte	0x00, 0xf0, 0x05, 0x00


	//----- nvinfo : EIATTR_KPARAM_INFO
	.align		4
.L_2655:
        /*0018*/ 	.byte	0x04, 0x17
        /*001a*/ 	.short	(.L_2657 - .L_2656)
.L_2656:
        /*001c*/ 	.word	0x00000000
        /*0020*/ 	.short	0x0001
        /*0022*/ 	.short	0x0c48
        /*0024*/ 	.byte	0x00, 0xf0, 0x05, 0x00


	//----- nvinfo : EIATTR_KPARAM_INFO
	.align		4
.L_2657:
        /*0028*/ 	.byte	0x04, 0x17
        /*002a*/ 	.short	(.L_2659 - .L_2658)
.L_2658:
        /*002c*/ 	.word	0x00000000
        /*0030*/ 	.short	0x0000
        /*0032*/ 	.short	0x0000
        /*0034*/ 	.byte	0x00, 0xf0, 0x21, 0x31


	//----- nvinfo : EIATTR_SPARSE_MMA_MASK
	.align		4
.L_2659:
        /*0038*/ 	.byte	0x03, 0x50
        /*003a*/ 	.short	0x0000


	//----- nvinfo : EIATTR_MAXREG_COUNT
	.align		4
        /*003c*/ 	.byte	0x03, 0x1b
        /*003e*/ 	.short	0x0080


	//----- nvinfo : EIATTR_MERCURY_ISA_VERSION
	.align		4
        /*0040*/ 	.byte	0x03, 0x5f
        /*0042*/ 	.short	0x0101


	//----- nvinfo : EIATTR_EXIT_INSTR_OFFSETS
	.align		4
        /*0044*/ 	.byte	0x04, 0x1c
        /*0046*/ 	.short	(.L_2661 - .L_2660)


	//   ....[0]....
.L_2660:
        /*0048*/ 	.word	0x000001a0


	//   ....[1]....
        /*004c*/ 	.word	0x00000c40


	//   ....[2]....
        /*0050*/ 	.word	0x00000ca0


	//   ....[3]....
        /*0054*/ 	.word	0x00001440


	//----- nvinfo : EIATTR_MAX_THREADS
	.align		4
.L_2661:
        /*0058*/ 	.byte	0x04, 0x05
        /*005a*/ 	.short	(.L_2663 - .L_2662)
.L_2662:
        /*005c*/ 	.word	0x00000200
        /*0060*/ 	.word	0x00000001
        /*0064*/ 	.word	0x00000001


	//----- nvinfo : EIATTR_CRS_STACK_SIZE
	.align		4
.L_2663:
        /*0068*/ 	.byte	0x04, 0x1e
        /*006a*/ 	.short	(.L_2665 - .L_2664)
.L_2664:
        /*006c*/ 	.word	0x00000000


	//----- nvinfo : EIATTR_CBANK_PARAM_SIZE
	.align		4
.L_2665:
        /*0070*/ 	.byte	0x03, 0x19
        /*0072*/ 	.short	0x0c4a


	//----- nvinfo : EIATTR_PARAM_CBANK
	.align		4
        /*0074*/ 	.byte	0x04, 0x0a
        /*0076*/ 	.short	(.L_2667 - .L_2666)
	.align		4
.L_2666:
        /*0078*/ 	.word	index@(.nv.constant0._ZN2at6native55_GLOBAL__N__de093ff9_22_ForeachBinaryOpList_cu_a911ec4325multi_tensor_apply_kernelINS1_18TensorListMetadataILi2EEENS1_11CopyFunctorIN3c1015Float8_e5m2fnuzENS6_7complexIdEELi2ELi1ELi1EEEJNS0_4CopyIS7_S9_EEEEEvT_T0_DpT1_)
        /*007c*/ 	.short	0x0210
        /*007e*/ 	.short	0x0c4a


	//----- nvinfo : EIATTR_SW_WAR
	.align		4
.L_2667:
        /*0080*/ 	.byte	0x04, 0x36
        /*0082*/ 	.short	(.L_2669 - .L_2668)
.L_2668:
        /*0084*/ 	.word	0x00000008
.L_2669:


//--------------------- .nv.info._ZN2at6native55_GLOBAL__N__de093ff9_22_ForeachBinaryOpList_cu_a911ec4325multi_tensor_apply_kernelINS1_18TensorListMetadataILi2EEENS1_11CopyFunctorIN3c1015Float8_e5m2fnuzEfLi2ELi1ELi1EEEJNS0_4CopyIS7_fEEEEEvT_T0_DpT1_ --------------------------
	.section	.nv.info._ZN2at6native55_GLOBAL__N__de093ff9_22_ForeachBinaryOpList_cu_a911ec4325multi_tensor_apply_kernelINS1_18TensorListMetadataILi2EEENS1_11CopyFunctorIN3c1015Float8_e5m2fnuzEfLi2ELi1ELi1EEEJNS0_4CopyIS7_fEEEEEvT_T0_DpT1_,"",@"SHT_CUDA_INFO"
	.sectionflags	@""
	.align	4


	//----- nvinfo : EIATTR_CUDA_API_VERSION
	.align		4
        /*0000*/ 	.byte	0x04, 0x37
        /*0002*/ 	.short	(.L_2671 - .L_2670)
.L_2670:
        /*0004*/ 	.word	0x00000082


	//----- nvinfo : EIATTR_KPARAM_INFO
	.align		4
.L_2671:
        /*0008*/ 	.byte	0x04, 0x17
        /*000a*/ 	.short	(.L_2673 - .L_2672)
.L_2672:
        /*000c*/ 	.word	0x00000000
        /*0010*/ 	.short	0x0002
        /*0012*/ 	.short	0x0c49
        /*0014*/ 	.byte	0x00, 0xf0, 0x05, 0x00


	//----- nvinfo : EIATTR_KPARAM_INFO
	.align		4
.L_2673:
        /*0018*/ 	.byte	0x04, 0x17
        /*001a*/ 	.short	(.L_2675 - .L_2674)
.L_2674:
        /*001c*/ 	.word	0x00000000
        /*0020*/ 	.short	0x0001
        /*0022*/ 	.short	0x0c48
        /*0024*/ 	.byte	0x00, 0xf0, 0x05, 0x00


	//----- nvinfo : EIATTR_KPARAM_INFO
	.align		4
.L_2675:
        /*0028*/ 	.byte	0x04, 0x17
        /*002a*/ 	.short	(.L_2677 - .L_2676)
.L_2676:
        /*002c*/ 	.word	0x00000000
        /*0030*/ 	.short	0x0000
        /*0032*/ 	.short	0x0000
        /*0034*/ 	.byte	0x00, 0xf0, 0x21, 0x31


	//----- nvinfo : EIATTR_SPARSE_MMA_MASK
	.align		4
.L_2677:
        /*0038*/ 	.byte	0x03, 0x50
        /*003a*/ 	.short	0x0000


	//----- nvinfo : EIATTR_MAXREG_COUNT
	.align		4
        /*003c*/ 	.byte	0x03, 0x1b
        /*003e*/ 	.short	0x0080


	//----- nvinfo : EIATTR_MERCURY_ISA_VERSION
	.align		4
        /*0040*/ 	.byte	0x03, 0x5f
        /*0042*/ 	.short	0x0101


	//----- nvinfo : EIATTR_EXIT_INSTR_OFFSETS
	.align		4
        /*0044*/ 	.byte	0x04, 0x1c
        /*0046*/ 	.short	(.L_2679 - .L_2678)


	//   ....[0]....
.L_2678:
        /*0048*/ 	.word	0x000001a0


	//   ....[1]....
        /*004c*/ 	.word	0x00000aa0


	//   ....[2]....
        /*0050*/ 	.word	0x00000b00


	//   ....[3]....
        /*0054*/ 	.word	0x00001170


	//----- nvinfo : EIATTR_MAX_THREADS
	.align		4
.L_2679:
        /*0058*/ 	.byte	0x04, 0x05
        /*005a*/ 	.short	(.L_2681 - .L_2680)
.L_2680:
        /*005c*/ 	.word	0x00000200
        /*0060*/ 	.word	0x00000001
        /*0064*/ 	.word	0x00000001


	//----- nvinfo : EIATTR_CRS_STACK_SIZE
	.align		4
.L_2681:
        /*0068*/ 	.byte	0x04, 0x1e
        /*006a*/ 	.short	(.L_2683 - .L_2682)
.L_2682:
        /*006c*/ 	.word	0x00000000


	//----- nvinfo : EIATTR_CBANK_PARAM_SIZE
	.align		4
.L_2683:
        /*0070*/ 	.byte	0x03, 0x19
        /*0072*/ 	.short	0x0c4a


	//----- nvinfo : EIATTR_PARAM_CBANK
	.align		4
        /*0074*/ 	.byte	0x04, 0x0a
        /*0076*/ 	.short	(.L_2685 - .L_2684)
	.align		4
.L_2684:
        /*0078*/ 	.word	index@(.nv.constant0._ZN2at6native55_GLOBAL__N__de093ff9_22_ForeachBinaryOpList_cu_a911ec4325multi_tensor_apply_kernelINS1_18TensorListMetadataILi2EEENS1_11CopyFunctorIN3c1015Float8_e5m2fnuzEfLi2ELi1ELi1EEEJNS0_4CopyIS7_fEEEEEvT_T0_DpT1_)
        /*007c*/ 	.short	0x0210
        /*007e*/ 	.short	0x0c4a


	//----- nvinfo : EIATTR_SW_WAR
	.align		4
.L_2685:
        /*0080*/ 	.byte	0x04, 0x36
        /*0082*/ 	.short	(.L_2687 - .L_2686)
.L_2686:
        /*0084*/ 	.word	0x00000008
.L_2687:


//--------------------- .nv.info._ZN2at6native55_GLOBAL__N__de093ff9_22_ForeachBinaryOpList_cu_a911ec4325multi_tensor_apply_kernelINS1_18TensorListMetadataILi2EEENS1_11CopyFunctorIN3c1015Float8_e5m2fnuzEdLi2ELi1ELi1EEEJNS0_4CopyIS7_dEEEEEvT_T0_DpT1_ --------------------------
	.section	.nv.info._ZN2at6native55_GLOBAL__N__de093ff9_22_ForeachBinaryOpList_cu_a911ec4325multi_tensor_apply_kernelINS1_18TensorListMetadataILi2EEENS1_11CopyFunctorIN3c1015Float8_e5m2fnuzEdLi2ELi1ELi1EEEJNS0_4CopyIS7_dEEEEEvT_T0_DpT1_,"",@"SHT_CUDA_INFO"
	.sectionflags	@""
	.align	4


	//----- nvinfo : EIATTR_CUDA_API_VERSION
	.align		4
        /*0000*/ 	.byte	0x04, 0x37
        /*0002*/ 	.short	(.L_2689 - .L_2688)
.L_2688:
        /*0004*/ 	.word	0x00000082


	//----- nvinfo : EIATTR_KPARAM_INFO
	.align		4
.L_2689:
        /*0008*/ 	.byte	0x04, 0x17
        /*000a*/ 	.short	(.L_2691 - .L_2690)
.L_2690:
        /*000c*/ 	.word	0x00000000
        /*0010*/ 	.short	0x0002
        /*0012*/ 	.short	0x0c49
        /*0014*/ 	.byte	0x00, 0xf0, 0x05, 0x00


	//----- nvinfo : EIATTR_KPARAM_INFO
	.align		4
.L_2691:
        /*0018*/ 	.byte	0x04, 0x17
        /*001a*/ 	.short	(.L_2693 - .L_2692)
.L_2692:
        /*001c*/ 	.word	0x00000000
        /*0020*/ 	.short	0x0001
        /*0022*/ 	.short	0x0c48
        /*0024*/ 	.byte	0x00, 0xf0, 0x05, 0x00


	//----- nvinfo : EIATTR_KPARAM_INFO
	.align		4
.L_2693:
        /*0028*/ 	.byte	0x04, 0x17
        /*002a*/ 	.short	(.L_2695 - .L_2694)
.L_2694:
        /*002c*/ 	.word	0x00000000
        /*0030*/ 	.short	0x0000
        /*0032*/ 	.short	0x0000
        /*0034*/ 	.byte	0x00, 0xf0, 0x21, 0x31


	//----- nvinfo : EIATTR_SPARSE_MMA_MASK
	.align		4
.L_2695:
        /*0038*/ 	.byte	0x03, 0x50
        /*003a*/ 	.short	0x0000


	//----- nvinfo : EIATTR_MAXREG_COUNT
	.align		4
        /*003c*/ 	.byte	0x03, 0x1b
        /*003e*/ 	.short	0x0080


	//----- nvinfo : EIATTR_MERCURY_ISA_VERSION
	.align		4
        /*0040*/ 	.byte	0x03, 0x5f
        /*0042*/ 	.short	0x0101


	//----- nvinfo : EIATTR_EXIT_INSTR_OFFSETS
	.align		4
        /*0044*/ 	.byte	0x04, 0x1c
        /*0046*/ 	.short	(.L_2697 - .L_2696)


	//   ....[0]....
.L_2696:
        /*0048*/ 	.word	0x000001a0


	//   ....[1]....
        /*004c*/ 	.word	0x00000c00


	//   ....[2]....
        /*0050*/ 	.word	0x00000c60


	//   ....[3]....
        /*0054*/ 	.word	0x000013e0


	//----- nvinfo : EIATTR_MAX_THREADS
	.align		4
.L_2697:
        /*0058*/ 	.byte	0x04, 0x05
        /*005a*/ 	.short	(.L_2699 - .L_2698)
.L_2698:
        /*005c*/ 	.word	0x00000200
        /*0060*/ 	.word	0x00000001
        /*0064*/ 	.word	0x00000001


	//----- nvinfo : EIATTR_CRS_STACK_SIZE
	.align		4
.L_2699:
        /*0068*/ 	.byte	0x04, 0x1e
        /*006a*/ 	.short	(.L_2701 - .L_2700)
.L_2700:
        /*006c*/ 	.word	0x00000000


	//----- nvinfo : EIATTR_CBANK_PARAM_SIZE
	.align		4
.L_2701:
        /*0070*/ 	.byte	0x03, 0x19
        /*0072*/ 	.short	0x0c4a


	//----- nvinfo : EIATTR_PARAM_CBANK
	.align		4
        /*0074*/ 	.byte	0x04, 0x0a
        /*0076*/ 	.short	(.L_2703 - .L_2702)
	.align		4
.L_2702:
        /*0078*/ 	.word	index@(.nv.constant0._ZN2at6native55_GLOBAL__N__de093ff9_22_ForeachBinaryOpList_cu_a911ec4325multi_tensor_apply_kernelINS1_18TensorListMetadataILi2EEENS1_11CopyFunctorIN3c1015Float8_e5m2fnuzEdLi2ELi1ELi1EEEJNS0_4CopyIS7_dEEEEEvT_T0_DpT1_)
        /*007c*/ 	.short	0x0210
        /*007e*/ 	.short	0x0c4a


	//----- nvinfo : EIATTR_SW_WAR
	.align		4
.L_2703:
        /*0080*/ 	.byte	0x04, 0x36
        /*0082*/ 	.short	(.L_2705 - .L_2704)
.L_2704:
        /*0084*/ 	.word	0x00000008
.L_2705:


//--------------------- .nv.info._ZN2at6native55_GLOBAL__N__de093ff9_22_ForeachBinaryOpList_cu_a911ec4325multi_tensor_apply_kernelINS1_18TensorListMetadataILi2EEENS1_11CopyFunctorIN3c1015Float8_e5m2fnuzEiLi2ELi1ELi1EEEJNS0_4CopyIS7_iEEEEEvT_T0_DpT1_ --------------------------
	.section	.nv.info._ZN2at6native55_GLOBAL__N__de093ff9_22_ForeachBinaryOpList_cu_a911ec4325multi_tensor_apply_kernelINS1_18TensorListMetadataILi2EEENS1_11CopyFunctorIN3c1015Float8_e5m2fnuzEiLi2ELi1ELi1EEEJNS0_4CopyIS7_iEEEEEvT_T0_DpT1_,"",@"SHT_CUDA_INFO"
	.sectionflags	@""
	.align	4


	//----- nvinfo : EIATTR_CUDA_API_VERSION
	.align		4
        /*0000*/ 	.byte	0x04, 0x37
        /*0002*/ 	.short	(.L_2707 - .L_2706)
.L_2706:
        /*0004*/ 	.word	0x00000082


	//----- nvinfo : EIATTR_KPARAM_INFO
	.align		4
.L_2707:
        /*0008*/ 	.byte	0x04, 0x17
        /*000a*/ 	.short	(.L_2709 - .L_2708)
.L_2708:
        /*000c*/ 	.word	0x00000000
        /*0010*/ 	.short	0x0002
        /*0012*/ 	.short	0x0c49
        /*0014*/ 	.byte	0x00, 0xf0, 0x05, 0x00


	//----- nvinfo : EIATTR_KPARAM_INFO
	.align		4
.L_2709:
        /*0018*/ 	.byte	0x04, 0x17
        /*001a*/ 	.short	(.L_2711 - .L_2710)
.L_2710:
        /*001c*/ 	.word	0x00000000
        /*0020*/ 	.short	0x0001
        /*0022*/ 	.short	0x0c48
        /*0024*/ 	.byte	0x00, 0xf0, 0x05, 0x00


	//----- nvinfo : EIATTR_KPARAM_INFO
	.align		4
.L_2711:
        /*0028*/ 	.byte	0x04, 0x17
        /*002a*/ 	.short	(.L_2713 - .L_2712)
.L_2712:
        /*002c*/ 	.word	0x00000000
        /*0030*/ 	.short	0x0000
        /*0032*/ 	.short	0x0000
        /*0034*/ 	.byte	0x00, 0xf0, 0x21, 0x31


	//----- nvinfo : EIATTR_SPARSE_MMA_MASK
	.align		4
.L_2713:
        /*0038*/ 	.byte	0x03, 0x50
        /*003a*/ 	.short	0x0000


	//----- nvinfo : EIATTR_MAXREG_COUNT
	.align		4
        /*003c*/ 	.byte	0x03, 0x1b
        /*003e*/ 	.short	0x0080


	//----- nvinfo : EIATTR_MERCURY_ISA_VERSION
	.align		4
        /*0040*/ 	.byte	0x03, 0x5f
        /*0042*/ 	.short	0x0101


	//----- nvinfo : EIATTR_EXIT_INSTR_OFFSETS
	.align		4
        /*0044*/ 	.byte	0x04, 0x1c
        /*0046*/ 	.short	(.L_2715 - .L_2714)


	//   ....[0]....
.L_2714:
        /*0048*/ 	.word	0x000001a0


	//   ....[1]....
        /*004c*/ 	.word	0x00000ae0


	//   ....[2]....
        /*0050*/ 	.word	0x00000b40


	//   ....[3]....
        /*0054*/ 	.word	0x000011f0


	//----- nvinfo : EIATTR_MAX_THREADS
	.align		4
.L_2715:
        /*0058*/ 	.byte	0x04, 0x05
        /*005a*/ 	.short	(.L_2717 - .L_2716)
.L_2716:
        /*005c*/ 	.word	0x00000200
        /*0060*/ 	.word	0x00000001
        /*0064*/ 	.word	0x00000001


	//----- nvinfo : EIATTR_CRS_STACK_SIZE
	.align		4
.L_2717:
        /*0068*/ 	.byte	0x04, 0x1e
        /*006a*/ 	.short	(.L_2719 - .L_2718)
.L_2718:
        /*006c*/ 	.word	0x00000000


	//----- nvinfo : EIATTR_CBANK_PARAM_SIZE
	.align		4
.L_2719:
        /*0070*/ 	.byte	0x03, 0x19
        /*0072*/ 	.short	0x0c4a


	//----- nvinfo : EIATTR_PARAM_CBANK
	.align		4
        /*0074*/ 	.byte	0x04, 0x0a
        /*0076*/ 	.short	(.L_2721 - .L_2720)
	.align		4
.L_2720:
        /*0078*/ 	.word	index@(.nv.constant0._ZN2at6native55_GLOBAL__N__de093ff9_22_ForeachBinaryOpList_cu_a911ec4325multi_tensor_apply_kernelINS1_18TensorListMetadataILi2EEENS1_11CopyFunctorIN3c1015Float8_e5m2fnuzEiLi2ELi1ELi1EEEJNS0_4CopyIS7_iEEEEEvT_T0_DpT1_)
        /*007c*/ 	.short	0x0210
        /*007e*/ 	.short	0x0c4a


	//----- nvinfo : EIATTR_SW_WAR
	.align		4
.L_2721:
        /*0080*/ 	.byte	0x04, 0x36
        /*0082*/ 	.short	(.L_2723 - .L_2722)
.L_2722:
        /*0084*/ 	.word	0x00000008
.L_2723:


//--------------------- .nv.info._ZN2at6native55_GLOBAL__N__de093ff9_22_ForeachBinaryOpList_cu_a911ec4325multi_tensor_apply_kernelINS1_18TensorListMetadataILi2EEENS1_11CopyFunctorIN3c1015Float8_e5m2fnuzEsLi2ELi1ELi1EEEJNS0_4CopyIS7_sEEEEEvT_T0_DpT1_ --------------------------
	.section	.nv.info._ZN2at6native55_GLOBAL__N__de093ff9_22_ForeachBinaryOpList_cu_a911ec4325multi_tensor_apply_kernelINS1_18TensorListMetadataILi2EEENS1_11CopyFunctorIN3c1015Float8_e5m2fnuzEsLi2ELi1ELi1EEEJNS0_4CopyIS7_sEEEEEvT_T0_DpT1_,"",@"SHT_CUDA_INFO"
	.sectionflags	@""
	.align	4


	//----- nvinfo : EIATTR_CUDA_API_VERSION
	.align		4
        /*0000*/ 	.byte	0x04, 0x37
        /*0002*/ 	.short	(.L_2725 - .L_2724)
.L_2724:
        /*0004*/ 	.word	0x00000082


	//----- nvinfo : EIATTR_KPARAM_INFO
	.align		4
.L_2725:
        /*0008*/ 	.byte	0x04, 0x17
        /*000a*/ 	.short	(.L_2727 - .L_2726)
.L_2726:
        /*000c*/ 	.word	0x00000000
        /*0010*/ 	.short	0x0002
        /*0012*/ 	.short	0x0c49
        /*0014*/ 	.byte	0x00, 0xf0, 0x05, 0x00


	//----- nvinfo : EIATTR_KPARAM_INFO
	.align		4
.L_2727:
        /*0018*/ 	.byte	0x04, 0x17
        /*001a*/ 	.short	(.L_2729 - .L_2728)
.L_2728:
        /*001c*/ 	.word	0x00000000
        /*0020*/ 	.short	0x0001
        /*0022*/ 	.short	0x0c48
        /*0024*/ 	.byte	0x00, 0xf0, 0x05, 0x00


	//----- nvinfo : EIATTR_KPARAM_INFO
	.align		4
.L_2729:
        /*0028*/ 	.byte	0x04, 0x17
        /*002a*/ 	.short	(.L_2731 - .L_2730)
.L_2730:
        /*002c*/ 	.word	0x00000000
        /*0030*/ 	.short	0x0000
        /*0032*/ 	.short	0x0000
        /*0034*/ 	.byte	0x00, 0xf0, 0x21, 0x31


	//----- nvinfo : EIATTR_SPARSE_MMA_MASK
	.align		4
.L_2731:
        /*0038*/ 	.byte	0x03, 0x50
        /*003a*/ 	.short	0x0000


	//----- nvinfo : EIATTR_MAXREG_COUNT
	.align		4
        /*003c*/ 	.byte	0x03, 0x1b
        /*003e*/ 	.short	0x0080


	//----- nvinfo : EIATTR_MERCURY_ISA_VERSION
	.align		4
        /*0040*/ 	.byte	0x03, 0x5f
        /*0042*/ 	.short	0x0101


	//----- nvinfo : EIATTR_EXIT_INSTR_OFFSETS
	.align		4
        /*0044*/ 	.byte	0x04, 0x1c
        /*0046*/ 	.short	(.L_2733 - .L_2732)


	//   ....[0]....
.L_2732:
        /*0048*/ 	.word	0x000001a0


	//   ....[1]....
        /*004c*/ 	.word	0x00000b30


	//   ....[2]....
        /*0050*/ 	.word	0x00000b90


	//   ....[3]....
        /*0054*/ 	.word	0x00001250


	//----- nvinfo : EIATTR_MAX_THREADS
	.align		4
.L_2733:
        /*0058*/ 	.byte	0x04, 0x05
        /*005a*/ 	.short	(.L_2735 - .L_2734)
.L_2734:
        /*005c*/ 	.word	0x00000200
        /*0060*/ 	.word	0x00000001
        /*0064*/ 	.word	0x00000001


	//----- nvinfo : EIATTR_CRS_STACK_SIZE
	.align		4
.L_2735:
        /*0068*/ 	.byte	0x04, 0x1e
        /*006a*/ 	.short	(.L_2737 - .L_2736)
.L_2736:
        /*006c*/ 	.word	0x00000000


	//----- nvinfo : EIATTR_CBANK_PARAM_SIZE
	.align		4
.L_2737:
        /*0070*/ 	.byte	0x03, 0x19
        /*0072*/ 	.short	0x0c4a


	//----- nvinfo : EIATTR_PARAM_CBANK
	.align		4
        /*0074*/ 	.byte	0x04, 0x0a
        /*0076*/ 	.short	(.L_2739 - .L_2738)
	.align		4
.L_2738:
        /*0078*/ 	.word	index@(.nv.constant0._ZN2at6native55_GLOBAL__N__de093ff9_22_ForeachBinaryOpList_cu_a911ec4325multi_tensor_apply_kernelINS1_18TensorListMetadataILi2EEENS1_11CopyFunctorIN3c1015Float8_e5m2fnuzEsLi2ELi1ELi1EEEJNS0_4CopyIS7_sEEEEEvT_T0_DpT1_)
        /*007c*/ 	.short	0x0210
        /*007e*/ 	.short	0x0c4a


	//----- nvinfo : EIATTR_SW_WAR
	.align		4
.L_2739:
        /*0080*/ 	.byte	0x04, 0x36
        /*0082*/ 	.short	(.L_2741 - .L_2740)
.L_2740:
        /*0084*/ 	.word	0x00000008
.L_2741:


//--------------------- .nv.info._ZN2at6native55_GLOBAL__N__de093ff9_22_ForeachBinaryOpList_cu_a911ec4325multi_tensor_apply_kernelINS1_18TensorListMetadataILi2EEENS1_11CopyFunctorIN3c1015Float8_e5m2fnuzElLi2ELi1ELi1EEEJNS0_4CopyIS7_lEEEEEvT_T0_DpT1_ --------------------------
	.section	.nv.info._ZN2at6native55_GLOBAL__N__de093ff9_22_ForeachBinaryOpList_cu_a911ec4325multi_tensor_apply_kernelINS1_18TensorListMetadataILi2EEENS1_11CopyFunctorIN3c1015Float8_e5m2fnuzElLi2ELi1ELi1EEEJNS0_4CopyIS7_lEEEEEvT_T0_DpT1_,"",@"SHT_CUDA_INFO"
	.sectionflags	@""
	.align	4


	//----- nvinfo : EIATTR_CUDA_API_VERSION
	.align		4
        /*0000*/ 	.byte	0x04, 0x37
        /*0002*/ 	.short	(.L_2743 - .L_2742)
.L_2742:
        /*0004*/ 	.word	0x00000082


	//----- nvinfo : EIATTR_KPARAM_INFO
	.align		4
.L_2743:
        /*0008*/ 	.byte	0x04, 0x17
        /*000a*/ 	.short	(.L_2745 - .L_2744)
.L_2744:
        /*000c*/ 	.word	0x00000000
        /*0010*/ 	.short	0x0002
        /*0012*/ 	.short	0x0c49
        /*0014*/ 	.byte	0x00, 0xf0, 0x05, 0x00


	//----- nvinfo : EIATTR_KPARAM_INFO
	.align		4
.L_2745:
        /*0018*/ 	.byte	0x04, 0x17
        /*001a*/ 	.short	(.L_2747 - .L_2746)
.L_2746:
        /*001c*/ 	.word	0x00000000
        /*0020*/ 	.short	0x0001
        /*0022*/ 	.short	0x0c48
        /*0024*/ 	.byte	0x00, 0xf0, 0x05, 0x00


	//----- nvinfo : EIATTR_KPARAM_INFO
	.align		4
.L_2747:
        /*0028*/ 	.byte	0x04, 0x17
        /*002a*/ 	.short	(.L_2749 - .L_2748)
.L_2748:
        /*002c*/ 	.word	0x00000000
        /*0030*/ 	.short	0x0000
        /*0032*/ 	.short	0x0000
        /*0034*/ 	.byte	0x00, 0xf0, 0x21, 0x31


	//----- nvinfo : EIATTR_SPARSE_MMA_MASK
	.align		4
.L_2749:
        /*0038*/ 	.byte	0x03, 0x50
        /*003a*/ 	.short	0x0000


	//----- nvinfo : EIATTR_MAXREG_COUNT
	.align		4
        /*003c*/ 	.byte	0x03, 0x1b
        /*003e*/ 	.short	0x0080


	//----- nvinfo : EIATTR_MERCURY_ISA_VERSION
	.align		4
        /*0040*/ 	.byte	0x03, 0x5f
        /*0042*/ 	.short	0x0101


	//----- nvinfo : EIATTR_EXIT_INSTR_OFFSETS
	.align		4
        /*0044*/ 	.byte	0x04, 0x1c
        /*0046*/ 	.short	(.L_2751 - .L_2750)


	//   ....[0]....
.L_2750:
        /*0048*/ 	.word	0x000001a0


	//   ....[1]....
        /*004c*/ 	.word	0x00000b20


	//   ....[2]....
        /*0050*/ 	.word	0x00000b80


	//   ....[3]....
        /*0054*/ 	.word	0x00001250


	//----- nvinfo : EIATTR_MAX_THREADS
	.align		4
.L_2751:
        /*0058*/ 	.byte	0x04, 0x05
        /*005a*/ 	.short	(.L_2753 - .L_2752)
.L_2752:
        /*005c*/ 	.word	0x00000200
        /*0060*/ 	.word	0x00000001
        /*0064*/ 	.word	0x00000001


	//----- nvinfo : EIATTR_CRS_STACK_SIZE
	.align		4
.L_2753:
        /*0068*/ 	.byte	0x04, 0x1e
        /*006a*/ 	.short	(.L_2755 - .L_2754)
.L_2754:
        /*006c*/ 	.word	0x00000000


	//----- nvinfo : EIATTR_CBANK_PARAM_SIZE
	.align		4
.L_2755:
        /*0070*/ 	.byte	0x03, 0x19
        /*0072*/ 	.short	0x0c4a


	//----- nvinfo : EIATTR_PARAM_CBANK
	.align		4
        /*0074*/ 	.byte	0x04, 0x0a
        /*0076*/ 	.short	(.L_2757 - .L_2756)
	.align		4
.L_2756:
        /*0078*/ 	.word	index@(.nv.constant0._ZN2at6native55_GLOBAL__N__de093ff9_22_ForeachBinaryOpList_cu_a911ec4325multi_tensor_apply_kernelINS1_18TensorListMetadataILi2EEENS1_11CopyFunctorIN3c1015Float8_e5m2fnuzElLi2ELi1ELi1EEEJNS0_4CopyIS7_lEEEEEvT_T0_DpT1_)
        /*007c*/ 	.short	0x0210
        /*007e*/ 	.short	0x0c4a


	//----- nvinfo : EIATTR_SW_WAR
	.align		4
.L_2757:
        /*0080*/ 	.byte	0x04, 0x36
        /*0082*/ 	.short	(.L_2759 - .L_2758)
.L_2758:
        /*0084*/ 	.word	0x00000008
.L_2759:


//--------------------- .nv.info._ZN2at6native55_GLOBAL__N__de093ff9_22_ForeachBinaryOpList_cu_a911ec4325multi_tensor_apply_kernelINS1_18TensorListMetadataILi2EEENS1_11CopyFunctorIN3c1015Float8_e5m2fnuzEaLi2ELi1ELi1EEEJNS0_4CopyIS7_aEEEEEvT_T0_DpT1_ --------------------------
	.section	.nv.info._ZN2at6native55_GLOBAL__N__de093ff9_22_ForeachBinaryOpList_cu_a911ec4325multi_tensor_apply_kernelINS1_18TensorListMetadataILi2EEENS1_11CopyFunctorIN3c1015Float8_e5m2fnuzEaLi2ELi1ELi1EEEJNS0_4CopyIS7_aEEEEEvT_T0_DpT1_,"",@"SHT_CUDA_INFO"
	.sectionflags	@""
	.align	4


	//----- nvinfo : EIATTR_CUDA_API_VERSION
	.align		4
        /*0000*/ 	.byte	0x04, 0x37
        /*0002*/ 	.short	(.L_2761 - .L_2760)
.L_2760:
        /*0004*/ 	.word	0x00000082


	//----- nvinfo : EIATTR_KPARAM_INFO
	.align		4
.L_2761:
        /*0008*/ 	.byte	0x04, 0x17
        /*000a*/ 	.short	(.L_2763 - .L_2762)
.L_2762:
        /*000c*/ 	.word	0x00000000
        /*0010*/ 	.short	0x0002
        /*0012*/ 	.short	0x0c49
        /*0014*/ 	.byte	0x00, 0xf0, 0x05, 0x00


	//----- nvinfo : EIATTR_KPARAM_INFO
	.align		4
.L_2763:
        /*0018*/ 	.byte	0x04, 0x17
        /*001a*/ 	.short	(.L_2765 - .L_2764)
.L_2764:
        /*001c*/ 	.word	0x00000000
        /*0020*/ 	.short	0x0001
        /*0022*/ 	.short	0x0c48
        /*0024*/ 	.byte	0x00, 0xf0, 0x05, 0x00


	//----- nvinfo : EIATTR_KPARAM_INFO
	.align		4
.L_2765:
        /*0028*/ 	.byte	0x04, 0x17
        /*002a*/ 	.short	(.L_2767 - .L_2766)
.L_2766:
        /*002c*/ 	.word	0x00000000
        /*0030*/ 	.short	0x0000
        /*0032*/ 	.short	0x0000
        /*0034*/ 	.byte	0x00, 0xf0, 0x21, 0x31


	//----- nvinfo : EIATTR_SPARSE_MMA_MASK
	.align		4
.L_2767:
        /*0038*/ 	.byte	0x03, 0x50
        /*003a*/ 	.short	0x0000


	//----- nvinfo : EIATTR_MAXREG_COUNT
	.align		4
        /*003c*/ 	.byte	0x03, 0x1b
        /*003e*/ 	.short	0x0080


	//----- nvinfo : EIATTR_MERCURY_ISA_VERSION
	.align		4
        /*0040*/ 	.byte	0x03, 0x5f
        /*0042*/ 	.short	0x0101


	//----- nvinfo : EIATTR_EXIT_INSTR_OFFSETS
	.align		4
        /*0044*/ 	.byte	0x04, 0x1c
        /*0046*/ 	.short	(.L_2769 - .L_2768)


	//   ....[0]....
.L_2768:
        /*0048*/ 	.word	0x00000190


	//   ....[1]....
        /*004c*/ 	.word	0x00000b20


	//   ....[2]....
        /*0050*/ 	.word	0x00000b80


	//   ....[3]....
        /*0054*/ 	.word	0x00001290


	//----- nvinfo : EIATTR_MAX_THREADS
	.align		4
.L_2769:
        /*0058*/ 	.byte	0x04, 0x05
        /*005a*/ 	.short	(.L_2771 - .L_2770)
.L_2770:
        /*005c*/ 	.word	0x00000200
        /*0060*/ 	.word	0x00000001
        /*0064*/ 	.word	0x00000001


	//----- nvinfo : EIATTR_CRS_STACK_SIZE
	.align		4
.L_2771:
        /*0068*/ 	.byte	0x04, 0x1e
        /*006a*/ 	.short	(.L_2773 - .L_2772)
.L_2772:
        /*006c*/ 	.word	0x00000000


	//----- nvinfo : EIATTR_CBANK_PARAM_SIZE
	.align		4
.L_2773:
        /*0070*/ 	.byte	0x03, 0x19
        /*0072*/ 	.short	0x0c4a


	//----- nvinfo : EIATTR_PARAM_CBANK
	.align		4
        /*0074*/ 	.byte	0x04, 0x0a
        /*0076*/ 	.short	(.L_2775 - .L_2774)
	.align		4
.L_2774:
        /*0078*/ 	.word	index@(.nv.constant0._ZN2at6native55_GLOBAL__N__de093ff9_22_ForeachBinaryOpList_cu_a911ec4325multi_tensor_apply_kernelINS1_18TensorListMetadataILi2EEENS1_11CopyFunctorIN3c1015Float8_e5m2fnuzEaLi2ELi1ELi1EEEJNS0_4CopyIS7_aEEEEEvT_T0_DpT1_)
        /*007c*/ 	.short	0x0210
        /*007e*/ 	.short	0x0c4a


	//----- nvinfo : EIATTR_SW_WAR
	.align		4
.L_2775:
        /*0080*/ 	.byte	0x04, 0x36
        /*0082*/ 	.short	(.L_2777 - .L_2776)
.L_2776:
        /*0084*/ 	.word	0x00000008
.L_2777:


//--------------------- .nv.info._ZN2at6native55_GLOBAL__N__de093ff9_22_ForeachBinaryOpList_cu_a911ec4325multi_tensor_apply_kernelINS1_18TensorListMetadataILi2EEENS1_11CopyFunctorIN3c1015Float8_e5m2fnuzEhLi2ELi1ELi1EEEJNS0_4CopyIS7_hEEEEEvT_T0_DpT1_ --------------------------
	.section	.nv.info._ZN2at6native55_GLOBAL__N__de093ff9_22_ForeachBinaryOpList_cu_a911ec4325multi_tensor_apply_kernelINS1_18TensorListMetadataILi2EEENS1_11CopyFunctorIN3c1015Float8_e5m2fnuzEhLi2ELi1ELi1EEEJNS0_4CopyIS7_hEEEEEvT_T0_DpT1_,"",@"SHT_CUDA_INFO"
	.sectionflags	@""
	.align	4


	//----- nvinfo : EIATTR_CUDA_API_VERSION
	.align		4
        /*0000*/ 	.byte	0x04, 0x37
        /*0002*/ 	.short	(.L_2779 - .L_2778)
.L_2778:
        /*0004*/ 	.word	0x00000082


	//----- nvinfo : EIATTR_KPARAM_INFO
	.align		4
.L_2779:
        /*0008*/ 	.byte	0x04, 0x17
        /*000a*/ 	.short	(.L_2781 - .L_2780)
.L_2780:
        /*000c*/ 	.word	0x00000000
        /*0010*/ 	.short	0x0002
        /*0012*/ 	.short	0x0c49
        /*0014*/ 	.byte	0x00, 0xf0, 0x05, 0x00


	//----- nvinfo : EIATTR_KPARAM_INFO
	.align		4
.L_2781:
        /*0018*/ 	.byte	0x04, 0x17
        /*001a*/ 	.short	(.L_2783 - .L_2782)
.L_2782:
        /*001c*/ 	.word	0x00000000
        /*0020*/ 	.short	0x0001
        /*0022*/ 	.short	0x0c48
        /*0024*/ 	.byte	0x00, 0xf0, 0x05, 0x00


	//----- nvinfo : EIATTR_KPARAM_INFO
	.align		4
.L_2783:
        /*0028*/ 	.byte	0x04, 0x17
        /*002a*/ 	.short	(.L_2785 - .L_2784)
.L_2784:
        /*002c*/ 	.word	0x00000000
        /*0030*/ 	.short	0x0000
        /*0032*/ 	.short	0x0000
        /*0034*/ 	.byte	0x00, 0xf0, 0x21, 0x31


	//----- nvinfo : EIATTR_SPARSE_MMA_MASK
	.align		4
.L_2785:
        /*0038*/ 	.byte	0x03, 0x50
        /*003a*/ 	.short	0x0000


	//----- nvinfo : EIATTR_MAXREG_COUNT
	.align		4
        /*003c*/ 	.byte	0x03, 0x1b
        /*003e*/ 	.short	0x0080


	//----- nvinfo : EIATTR_MERCURY_ISA_VERSION
	.align		4
        /*0040*/ 	.byte	0x03, 0x5f
        /*0042*/ 	.short	0x0101


	//----- nvinfo : EIATTR_EXIT_INSTR_OFFSETS
	.align		4
        /*0044*/ 	.byte	0x04, 0x1c
        /*0046*/ 	.short	(.L_2787 - .L_2786)


	//   ....[0]....
.L_2786:
        /*0048*/ 	.word	0x00000190


	//   ....[1]....
        /*004c*/ 	.word	0x00000b10


	//   ....[2]....
        /*0050*/ 	.word	0x00000b70


	//   ....[3]....
        /*0054*/ 	.word	0x000012a0


	//----- nvinfo : EIATTR_MAX_THREADS
	.align		4
.L_2787:
        /*0058*/ 	.byte	0x04, 0x05
        /*005a*/ 	.short	(.L_2789 - .L_2788)
.L_2788:
        /*005c*/ 	.word	0x00000200
        /*0060*/ 	.word	0x00000001
        /*0064*/ 	.word	0x00000001


	//----- nvinfo : EIATTR_CRS_STACK_SIZE
	.align		4
.L_2789:
        /*0068*/ 	.byte	0x04, 0x1e
        /*006a*/ 	.short	(.L_2791 - .L_2790)
.L_2790:
        /*006c*/ 	.word	0x00000000


	//----- nvinfo : EIATTR_CBANK_PARAM_SIZE
	.align		4
.L_2791:
        /*0070*/ 	.byte	0x03, 0x19
        /*0072*/ 	.short	0x0c4a


	//----- nvinfo : EIATTR_PARAM_CBANK
	.align		4
        /*0074*/ 	.byte	0x04, 0x0a
        /*0076*/ 	.short	(.L_2793 - .L_2792)
	.align		4
.L_2792:
        /*0078*/ 	.word	index@(.nv.constant0._ZN2at6native55_GLOBAL__N__de093ff9_22_ForeachBinaryOpList_cu_a911ec4325multi_tensor_apply_kernelINS1_18TensorListMetadataILi2EEENS1_11CopyFunctorIN3c1015Float8_e5m2fnuzEhLi2ELi1ELi1EEEJNS0_4CopyIS7_hEEEEEvT_T0_DpT1_)
        /*007c*/ 	.short	0x0210
        /*007e*/ 	.short	0x0c4a


	//----- nvinfo : EIATTR_SW_WAR
	.align		4
.L_2793:
        /*0080*/ 	.byte	0x04, 0x36
        /*0082*/ 	.short	(.L_2795 - .L_2794)
.L_2794:
        /*0084*/ 	.word	0x00000008
.L_2795:


//--------------------- .nv.info._ZN2at6native55_GLOBAL__N__de093ff9_22_ForeachBinaryOpList_cu_a911ec4325multi_tensor_apply_kernelINS1_18TensorListMetadataILi2EEENS1_14UnaryOpFunctorIN3c1015Float8_e5m2fnuzELi2ELi1ELi1EEEJNS0_4CopyIS7_S7_EEEEEvT_T0_DpT1_ --------------------------
	.section	.nv.info._ZN2at6native55_GLOBAL__N__de093ff9_22_ForeachBinaryOpList_cu_a911ec4325multi_tensor_apply_kernelINS1_18TensorListMetadataILi2EEENS1_14UnaryOpFunctorIN3c1015Float8_e5m2fnuzELi2ELi1ELi1EEEJNS0_4CopyIS7_S7_EEEEEvT_T0_DpT1_,"",@"SHT_CUDA_INFO"
	.sectionflags	@""
	.align	4


	//----- nvinfo : EIATTR_CUDA_API_VERSION
	.align		4
        /*0000*/ 	.byte	0x04, 0x37
        /*0002*/ 	.short	(.L_2797 - .L_2796)
.L_2796:
        /*0004*/ 	.word	0x00000082


	//----- nvinfo : EIATTR_KPARAM_INFO
	.align		4
.L_2797:
        /*0008*/ 	.byte	0x04, 0x17
        /*000a*/ 	.short	(.L_2799 - .L_2798)
.L_2798:
        /*000c*/ 	.word	0x00000000
        /*0010*/ 	.short	0x0002
        /*0012*/ 	.short	0x0c49
        /*0014*/ 	.byte	0x00, 0xf0, 0x05, 0x00


	//----- nvinfo : EIATTR_KPARAM_INFO
	.align		4
.L_2799:
        /*0018*/ 	.byte	0x04, 0x17
        /*001a*/ 	.short	(.L_2801 - .L_2800)
.L_2800:
        /*001c*/ 	.word	0x00000000
        /*0020*/ 	.short	0x0001
        /*0022*/ 	.short	0x0c48
        /*0024*/ 	.byte	0x00, 0xf0, 0x05, 0x00


	//----- nvinfo : EIATTR_KPARAM_INFO
	.align		4
.L_2801:
        /*0028*/ 	.byte	0x04, 0x17
        /*002a*/ 	.short	(.L_2803 - .L_2802)
.L_2802:
        /*002c*/ 	.word	0x00000000
        /*0030*/ 	.short	0x0000
        /*0032*/ 	.short	0x0000
        /*0034*/ 	.byte	0x00, 0xf0, 0x21, 0x31


	//----- nvinfo : EIATTR_SPARSE_MMA_MASK
	.align		4
.L_2803:
        /*0038*/ 	.byte	0x03, 0x50
        /*003a*/ 	.short	0x0000


	//----- nvinfo : EIATTR_MAXREG_COUNT
	.align		4
        /*003c*/ 	.byte	0x03, 0x1b
        /*003e*/ 	.short	0x0080


	//----- nvinfo : EIATTR_MERCURY_ISA_VERSION
	.align		4
        /*0040*/ 	.byte	0x03, 0x5f
        /*0042*/ 	.short	0x0101


	//----- nvinfo : EIATTR_EXIT_INSTR_OFFSETS
	.align		4
        /*0044*/ 	.byte	0x04, 0x1c
        /*0046*/ 	.short	(.L_2805 - .L_2804)


	//   ....[0]....
.L_2804:
        /*0048*/ 	.word	0x00000170


	//   ....[1]....
        /*004c*/ 	.word	0x000011a0


	//   ....[2]....
        /*0050*/ 	.word	0x00001200


	//   ....[3]....
        /*0054*/ 	.word	0x00001fa0


	//----- nvinfo : EIATTR_MAX_THREADS
	.align		4
.L_2805:
        /*0058*/ 	.byte	0x04, 0x05
        /*005a*/ 	.short	(.L_2807 - .L_2806)
.L_2806:
        /*005c*/ 	.word	0x00000200
        /*0060*/ 	.word	0x00000001
        /*0064*/ 	.word	0x00000001


	//----- nvinfo : EIATTR_CRS_STACK_SIZE
	.align		4
.L_2807:
        /*0068*/ 	.byte	0x04, 0x1e
        /*006a*/ 	.short	(.L_2809 - .L_2808)
.L_2808:
        /*006c*/ 	.word	0x00000000


	//----- nvinfo : EIATTR_CBANK_PARAM_SIZE
	.align		4
.L_2809:
        /*0070*/ 	.byte	0x03, 0x19
        /*0072*/ 	.short	0x0c4a


	//----- nvinfo : EIATTR_PARAM_CBANK
	.align		4
        /*0074*/ 	.byte	0x04, 0x0a
        /*0076*/ 	.short	(.L_2811 - .L_2810)
	.align		4
.L_2810:
        /*0078*/ 	.word	index@(.nv.constant0._ZN2at6native55_GLOBAL__N__de093ff9_22_ForeachBinaryOpList_cu_a911ec4325multi_tensor_apply_kernelINS1_18TensorListMetadataILi2EEENS1_14UnaryOpFunctorIN3c1015Float8_e5m2fnuzELi2ELi1ELi1EEEJNS0_4CopyIS7_S7_EEEEEvT_T0_DpT1_)
        /*007c*/ 	.short	0x0210
        /*007e*/ 	.short	0x0c4a


	//----- nvinfo : EIATTR_SW_WAR
	.align		4
.L_2811:
        /*0080*/ 	.byte	0x04, 0x36
        /*0082*/ 	.short	(.L_2813 - .L_2812)
.L_2812:
        /*0084*/ 	.word	0x00000008
.L_2813:


//--------------------- .nv.info._ZN2at6native55_GLOBAL__N__de093ff9_22_ForeachBinaryOpList_cu_a911ec4325multi_tensor_apply_kernelINS1_18TensorListMetadataILi2EEENS1_11CopyFunctorIN3c1011Float8_e5m2ENS6_15Float8_e5m2fnuzELi2ELi1ELi1EEEJNS0_4CopyIS7_S8_EEEEEvT_T0_DpT1_ --------------------------
	.section	.nv.info._ZN2at6native55_GLOBAL__N__de093ff9_22_ForeachBinaryOpList_cu_a911ec4325multi_tensor_apply_kernelINS1_18TensorListMetadataILi2EEENS1_11CopyFunctorIN3c1011Float8_e5m2ENS6_15Float8_e5m2fnuzELi2ELi1ELi1EEEJNS0_4CopyIS7_S8_EEEEEvT_T0_DpT1_,"",@"SHT_CUDA_INFO"
	.sectionflags	@""
	.align	4


	//----- nvinfo : EIATTR_CUDA_API_VERSION
	.align		4
        /*0000*/ 	.byte	0x04, 0x37
        /*0002*/ 	.short	(.L_2815 - .L_2814)
.L_2814:
        /*0004*/ 	.word	0x00000082


	//----- nvinfo : EIATTR_KPARAM_INFO
	.align		4
.L_2815:
        /*0008*/ 	.byte	0x04, 0x17
        /*000a*/ 	.short	(.L_2817 - .L_2816)
.L_2816:
        /*000c*/ 	.word	0x00000000
        /*0010*/ 	.short	0x0002
        /*0012*/ 	.short	0x0c49
        /*0014*/ 	.byte	0x00, 0xf0, 0x05, 0x00


	//----- nvinfo : EIATTR_KPARAM_INFO
	.align		4
.L_2817:
        /*0018*/ 	.byte	0x04, 0x17
        /*001a*/ 	.short	(.L_2819 - .L_2818)
.L_2818:
        /*001c*/ 	.word	0x00000000
        /*0020*/ 	.short	0x0001
        /*0022*/ 	.short	0x0c48
        /*0024*/ 	.byte	0x00, 0xf0, 0x05, 0x00


	//----- nvinfo : EIATTR_KPARAM_INFO
	.align		4
.L_2819:
        /*0028*/ 	.byte	0x04, 0x17
        /*002a*/ 	.short	(.L_2821 - .L_2820)
.L_2820:
        /*002c*/ 	.word	0x00000000
        /*0030*/ 	.short	0x0000
        /*0032*/ 	.short	0x0000
        /*0034*/ 	.byte	0x00, 0xf0, 0x21, 0x31


	//----- nvinfo : EIATTR_SPARSE_MMA_MASK
	.align		4
.L_2821:
        /*0038*/ 	.byte	0x03, 0x50
        /*003a*/ 	.short	0x0000


	//----- nvinfo : EIATTR_MAXREG_COUNT
	.align		4
        /*003c*/ 	.byte	0x03, 0x1b
        /*003e*/ 	.short	0x0080


	//----- nvinfo : EIATTR_MERCURY_ISA_VERSION
	.align		4
        /*0040*/ 	.byte	0x03, 0x5f
        /*0042*/ 	.short	0x0101


	//----- nvinfo : EIATTR_EXIT_INSTR_OFFSETS
	.align		4
        /*0044*/ 	.byte	0x04, 0x1c
        /*0046*/ 	.short	(.L_2823 - .L_2822)


	//   ....[0]....
.L_2822:
        /*0048*/ 	.word	0x00000190


	//   ....[1]....
        /*004c*/ 	.word	0x00001080


	//   ....[2]....
        /*0050*/ 	.word	0x000010e0


	//   ....[3]....
        /*0054*/ 	.word	0x00001e10


	//----- nvinfo : EIATTR_MAX_THREADS
	.align		4
.L_2823:
        /*0058*/ 	.byte	0x04, 0x05
        /*005a*/ 	.short	(.L_2825 - .L_2824)
.L_2824:
        /*005c*/ 	.word	0x00000200
        /*0060*/ 	.word	0x00000001
        /*0064*/ 	.word	0x00000001


	//----- nvinfo : EIATTR_CRS_STACK_SIZE
	.align		4
.L_2825:
        /*0068*/ 	.byte	0x04, 0x1e
        /*006a*/ 	.short	(.L_2827 - .L_2826)
.L_2826:
        /*006c*/ 	.word	0x00000000


	//----- nvinfo : EIATTR_CBANK_PARAM_SIZE
	.align		4
.L_2827:
        /*0070*/ 	.byte	0x03, 0x19
        /*0072*/ 	.short	0x0c4a


	//----- nvinfo : EIATTR_PARAM_CBANK
	.align		4
        /*0074*/ 	.byte	0x04, 0x0a
        /*0076*/ 	.short	(.L_2829 - .L_2828)
	.align		4
.L_2828:
        /*0078*/ 	.word	index@(.nv.constant0._ZN2at6native55_GLOBAL__N__de093ff9_22_ForeachBinaryOpList_cu_a911ec4325multi_tensor_apply_kernelINS1_18TensorListMetadataILi2EEENS1_11CopyFunctorIN3c1011Float8_e5m2ENS6_15Float8_e5m2fnuzELi2ELi1ELi1EEEJNS0_4CopyIS7_S8_EEEEEvT_T0_DpT1_)
        /*007c*/ 	.short	0x0210
        /*007e*/ 	.short	0x0c4a


	//----- nvinfo : EIATTR_SW_WAR
	.align		4
.L_2829:
        /*0080*/ 	.byte	0x04, 0x36
        /*0082*/ 	.short	(.L_2831 - .L_2830)
.L_2830:
        /*0084*/ 	.word	0x00000008
.L_2831:


//--------------------- .nv.info._ZN2at6native55_GLOBAL__N__de093ff9_22_ForeachBinaryOpList_cu_a911ec4325multi_tensor_apply_kernelINS1_18TensorListMetadataILi2EEENS1_11CopyFunctorIN3c1011Float8_e5m2ENS6_15Float8_e4m3fnuzELi2ELi1ELi1EEEJNS0_4CopyIS7_S8_EEEEEvT_T0_DpT1_ --------------------------
	.section	.nv.info._ZN2at6native55_GLOBAL__N__de093ff9_22_ForeachBinaryOpList_cu_a911ec4325multi_tensor_apply_kernelINS1_18TensorListMetadataILi2EEENS1_11CopyFunctorIN3c1011Float8_e5m2ENS6_15Float8_e4m3fnuzELi2ELi1ELi1EEEJNS0_4CopyIS7_S8_EEEEEvT_T0_DpT1_,"",@"SHT_CUDA_INFO"
	.sectionflags	@""
	.align	4


	//----- nvinfo : EIATTR_CUDA_API_VERSION
	.align		4
        /*0000*/ 	.byte	0x04, 0x37
        /*0002*/ 	.short	(.L_2833 - .L_2832)
.L_2832:
        /*0004*/ 	.word	0x00000082


	//----- nvinfo : EIATTR_KPARAM_INFO
	.align		4
.L_2833:
        /*0008*/ 	.byte	0x04, 0x17
        /*000a*/ 	.short	(.L_2835 - .L_2834)
.L_2834:
        /*000c*/ 	.word	0x00000000
        /*0010*/ 	.short	0x0002
        /*0012*/ 	.short	0x0c49
        /*0014*/ 	.byte	0x00, 0xf0, 0x05, 0x00


	//----- nvinfo : EIATTR_KPARAM_INFO
	.align		4
.L_2835:
        /*0018*/ 	.byte	0x04, 0x17
        /*001a*/ 	.short	(.L_2837 - .L_2836)
.L_2836:
        /*001c*/ 	.word	0x00000000
        /*0020*/ 	.short	0x0001
        /*0022*/ 	.short	0x0c48
        /*0024*/ 	.byte	0x00, 0xf0, 0x05, 0x00


	//----- nvinfo : EIATTR_KPARAM_INFO
	.align		4
.L_2837:
        /*0028*/ 	.byte	0x04, 0x17
        /*002a*/ 	.short	(.L_2839 - .L_2838)
.L_2838:
        /*002c*/ 	.word	0x00000000
        /*0030*/ 	.short	0x0000
        /*0032*/ 	.short	0x0000
        /*0034*/ 	.byte	0x00, 0xf0, 0x21, 0x31


	//----- nvinfo : EIATTR_SPARSE_MMA_MASK
	.align		4
.L_2839:
        /*0038*/ 	.byte	0x03, 0x50
        /*003a*/ 	.short	0x0000


	//----- nvinfo : EIATTR_MAXREG_COUNT
	.align		4
        /*003c*/ 	.byte	0x03, 0x1b
        /*003e*/ 	.short	0x0080


	//----- nvinfo : EIATTR_MERCURY_ISA_VERSION
	.align		4
        /*0040*/ 	.byte	0x03, 0x5f
        /*0042*/ 	.short	0x0101


	//----- nvinfo : EIATTR_EXIT_INSTR_OFFSETS
	.align		4
        /*0044*/ 	.byte	0x04, 0x1c
        /*0046*/ 	.short	(.L_2841 - .L_2840)


	//   ....[0]....
.L_2840:
        /*0048*/ 	.word	0x00000190


	//   ....[1]....
        /*004c*/ 	.word	0x00001080


	//   ....[2]....
        /*0050*/ 	.word	0x000010e0


	//   ....[3]....
        /*0054*/ 	.word	0x00001e10


	//----- nvinfo : EIATTR_MAX_THREADS
	.align		4
.L_2841:
        /*0058*/ 	.byte	0x04, 0x05
        /*005a*/ 	.short	(.L_2843 - .L_2842)
.L_2842:
        /*005c*/ 	.word	0x00000200
        /*0060*/ 	.word	0x00000001
        /*0064*/ 	.word	0x00000001


	//----- nvinfo : EIATTR_CRS_STACK_SIZE
	.align		4
.L_2843:
        /*0068*/ 	.byte	0x04, 0x1e
        /*006a*/ 	.short	(.L_2845 - .L_2844)
.L_2844:
        /*006c*/ 	.word	0x00000000


	//----- nvinfo : EIATTR_CBANK_PARAM_SIZE
	.align		4
.L_2845:
        /*0070*/ 	.byte	0x03, 0x19
        /*0072*/ 	.short	0x0c4a


	//----- nvinfo : EIATTR_PARAM_CBANK
	.align		4
        /*0074*/ 	.byte	0x04, 0x0a
        /*0076*/ 	.short	(.L_2847 - .L_2846)
	.align		4
.L_2846:
        /*0078*/ 	.word	index@(.nv.constant0._ZN2at6native55_GLOBAL__N__de093ff9_22_ForeachBinaryOpList_cu_a911ec4325multi_tensor_apply_kernelINS1_18TensorListMetadataILi2EEENS1_11CopyFunctorIN3c1011Float8_e5m2ENS6_15Float8_e4m3fnuzELi2ELi1ELi1EEEJNS0_4CopyIS7_S8_EEEEEvT_T0_DpT1_)
        /*007c*/ 	.short	0x0210
        /*007e*/ 	.short	0x0c4a


	//----- nvinfo : EIATTR_SW_WAR
	.align		4
.L_2847:
        /*0080*/ 	.byte	0x04, 0x36
        /*0082*/ 	.short	(.L_2849 - .L_2848)
.L_2848:
        /*0084*/ 	.word	0x00000008
.L_2849:


//--------------------- .nv.info._ZN2at6native55_GLOBAL__N__de093ff9_22_ForeachBinaryOpList_cu_a911ec4325multi_tensor_apply_kernelINS1_18TensorListMetadataILi2EEENS1_11CopyFunctorIN3c1011Float8_e5m2ENS6_13Float8_e4m3fnELi2ELi1ELi1EEEJNS0_4CopyIS7_S8_EEEEEvT_T0_DpT1_ --------------------------
	.section	.nv.info._ZN2at6native55_GLOBAL__N__de093ff9_22_ForeachBinaryOpList_cu_a911ec4325multi_tensor_apply_kernelINS1_18TensorListMetadataILi2EEENS1_11CopyFunctorIN3c1011Float8_e5m2ENS6_13Float8_e4m3fnELi2ELi1ELi1EEEJNS0_4CopyIS7_S8_EEEEEvT_T0_DpT1_,"",@"SHT_CUDA_INFO"
	.sectionflags	@""
	.align	4


	//----- nvinfo : EIATTR_CUDA_API_VERSION
	.align		4
        /*0000*/ 	.byte	0x04, 0x37
        /*0002*/ 	.short	(.L_2851 - .L_2850)
.L_2850:
        /*0004*/ 	.word	0x00000082


	//----- nvinfo : EIATTR_KPARAM_INFO
	.align		4
.L_2851:
        /*0008*/ 	.byte	0x04, 0x17
        /*000a*/ 	.short	(.L_2853 - .L_2852)
.L_2852:
        /*000c*/ 	.word	0x00000000
        /*0010*/ 	.short	0x0002
        /*0012*/ 	.short	0x0c49
        /*0014*/ 	.byte	0x00, 0xf0, 0x05, 0x00


	//----- nvinfo : EIATTR_KPARAM_INFO
	.align		4
.L_2853:
        /*0018*/ 	.byte	0x04, 0x17
        /*001a*/ 	.short	(.L_2855 - .L_2854)
.L_2854:
        /*001c*/ 	.word	0x00000000
        /*0020*/ 	.short	0x0001
        /*0022*/ 	.short	0x0c48
        /*0024*/ 	.byte	0x00, 0xf0, 0x05, 0x00


	//----- nvinfo : EIATTR_KPARAM_INFO
	.align		4
.L_2855:
        /*0028*/ 	.byte	0x04, 0x17
        /*002a*/ 	.short	(.L_2857 - .L_2856)
.L_2856:
        /*002c*/ 	.word	0x00000000
        /*0030*/ 	.short	0x0000
        /*0032*/ 	.short	0x0000
        /*0034*/ 	.byte	0x00, 0xf0, 0x21, 0x31


	//----- nvinfo : EIATTR_SPARSE_MMA_MASK
	.align		4
.L_2857:
        /*0038*/ 	.byte	0x03, 0x50
        /*003a*/ 	.short	0x0000


	//----- nvinfo : EIATTR_MAXREG_COUNT
	.align		4
        /*003c*/ 	.byte	0x03, 0x1b
        /*003e*/ 	.short	0x0080


	//----- nvinfo : EIATTR_MERCURY_ISA_VERSION
	.align		4
        /*0040*/ 	.byte	0x03, 0x5f
        /*0042*/ 	.short	0x0101


	//----- nvinfo : EIATTR_EXIT_INSTR_OFFSETS
	.align		4
        /*0044*/ 	.byte	0x04, 0x1c
        /*0046*/ 	.short	(.L_2859 - .L_2858)


	//   ....[0]....
.L_2858:
        /*0048*/ 	.word	0x00000190


	//   ....[1]....
        /*004c*/ 	.word	0x00000e50


	//   ....[2]....
        /*0050*/ 	.word	0x00000eb0


	//   ....[3]....
        /*0054*/ 	.word	0x00001970


	//----- nvinfo : EIATTR_MAX_THREADS
	.align		4
.L_2859:
        /*0058*/ 	.byte	0x04, 0x05
        /*005a*/ 	.short	(.L_2861 - .L_2860)
.L_2860:
        /*005c*/ 	.word	0x00000200
        /*0060*/ 	.word	0x00000001
        /*0064*/ 	.word	0x00000001


	//----- nvinfo : EIATTR_CRS_STACK_SIZE
	.align		4
.L_2861:
        /*0068*/ 	.byte	0x04, 0x1e
        /*006a*/ 	.short	(.L_2863 - .L_2862)
.L_2862:
        /*006c*/ 	.word	0x00000000


	//----- nvinfo : EIATTR_CBANK_PARAM_SIZE
	.align		4
.L_2863:
        /*0070*/ 	.byte	0x03, 0x19
        /*0072*/ 	.short	0x0c4a


	//----- nvinfo : EIATTR_PARAM_CBANK
	.align		4
        /*0074*/ 	.byte	0x04, 0x0a
        /*0076*/ 	.short	(.L_2865 - .L_2864)
	.align		4
.L_2864:
        /*0078*/ 	.word	index@(.nv.constant0._ZN2at6native55_GLOBAL__N__de093ff9_22_ForeachBinaryOpList_cu_a911ec4325multi_tensor_apply_kernelINS1_18TensorListMetadataILi2EEENS1_11CopyFunctorIN3c1011Float8_e5m2ENS6_13Float8_e4m3fnELi2ELi1ELi1EEEJNS0_4CopyIS7_S8_EEEEEvT_T0_DpT1_)
        /*007c*/ 	.short	0x0210
        /*007e*/ 	.short	0x0c4a


	//----- nvinfo : EIATTR_SW_WAR
	.align		4
.L_2865:
        /*0080*/ 	.byte	0x04, 0x36
        /*0082*/ 	.short	(.L_2867 - .L_2866)
.L_2866:
        /*0084*/ 	.word	0x00000008
.L_2867:


//--------------------- .nv.info._ZN2at6native55_GLOBAL__N__de093ff9_22_ForeachBinaryOpList_cu_a911ec4325multi_tensor_apply_kernelINS1_18TensorListMetadataILi2EEENS1_11CopyFunctorIN3c1011Float8_e5m2EbLi2ELi1ELi1EEEJNS0_4CopyIS7_bEEEEEvT_T0_DpT1_ --------------------------
	.section	.nv.info._ZN2at6native55_GLOBAL__N__de093ff9_22_ForeachBinaryOpList_cu_a911ec4325multi_tensor_apply_kernelINS1_18TensorListMetadataILi2EEENS1_11CopyFunctorIN3c1011Float8_e5m2EbLi2ELi1ELi1EEEJNS0_4CopyIS7_bEEEEEvT_T0_DpT1_,"",@"SHT_CUDA_INFO"
	.sectionflags	@""
	.align	4


	//----- nvinfo : EIATTR_CUDA_API_VERSION
	.align		4
        /*0000*/ 	.byte	0x04, 0x37
        /*0002*/ 	.short	(.L_2869 - .L_2868)
.L_2868:
        /*0004*/ 	.word	0x00000082


	//----- nvinfo : EIATTR_KPARAM_INFO
	.align		4
.L_2869:
        /*0008*/ 	.byte	0x04, 0x17
        /*000a*/ 	.short	(.L_2871 - .L_2870)
.L_2870:
        /*000c*/ 	.word	0x00000000
        /*0010*/ 	.short	0x0002
        /*0012*/ 	.short	0x0c49
        /*0014*/ 	.byte	0x00, 0xf0, 0x05, 0x00


	//----- nvinfo : EIATTR_KPARAM_INFO
	.align		4
.L_2871:
        /*0018*/ 	.byte	0x04, 0x17
        /*001a*/ 	.short	(.L_2873 - .L_2872)
.L_2872:
        /*001c*/ 	.word	0x00000000
        /*0020*/ 	.short	0x0001
        /*0022*/ 	.short	0x0c48
        /*0024*/ 	.byte	0x00, 0xf0, 0x05, 0x00


	//----- nvinfo : EIATTR_KPARAM_INFO
	.align		4
.L_2873:
        /*0028*/ 	.byte	0x04, 0x17
        /*002a*/ 	.short	(.L_2875 - .L_2874)
.L_2874:
        /*002c*/ 	.word	0x00000000
        /*0030*/ 	.short	0x0000
        /*0032*/ 	.short	0x0000
        /*0034*/ 	.byte	0x00, 0xf0, 0x21, 0x31


	//----- nvinfo : EIATTR_SPARSE_MMA_MASK
	.align		4
.L_2875:
        /*0038*/ 	.byte	0x03, 0x50
        /*003a*/ 	.short	0x0000


	//----- nvinfo : EIATTR_MAXREG_COUNT
	.align		4
        /*003c*/ 	.byte	0x03, 0x1b
        /*003e*/ 	.short	0x0080


	//----- nvinfo : EIATTR_MERCURY_ISA_VERSION
	.align		4
        /*0040*/ 	.byte	0x03, 0x5f
        /*0042*/ 	.short	0x0101


	//----- nvinfo : EIATTR_EXIT_INSTR_OFFSETS
	.align		4
        /*0044*/ 	.byte	0x04, 0x1c
        /*0046*/ 	.short	(.L_2877 - .L_2876)


	//   ....[0]....
.L_2876:
        /*0048*/ 	.word	0x00000190


	//   ....[1]....
        /*004c*/ 	.word	0x00000a90


	//   ....[2]....
        /*0050*/ 	.word	0x00000af0


	//   ....[3]....
        /*0054*/ 	.word	0x00001190


	//----- nvinfo : EIATTR_MAX_THREADS
	.align		4
.L_2877:
        /*0058*/ 	.byte	0x04, 0x05
        /*005a*/ 	.short	(.L_2879 - .L_2878)
.L_2878:
        /*005c*/ 	.word	0x00000200
        /*0060*/ 	.word	0x00000001
        /*0064*/ 	.word	0x00000001


	//----- nvinfo : EIATTR_CRS_STACK_SIZE
	.align		4
.L_2879:
        /*0068*/ 	.byte	0x04, 0x1e
        /*006a*/ 	.short	(.L_2881 - .L_2880)
.L_2880:
        /*006c*/ 	.word	0x00000000


	//----- nvinfo : EIATTR_CBANK_PARAM_SIZE
	.align		4
.L_2881:
        /*0070*/ 	.byte	0x03, 0x19
        /*0072*/ 	.short	0x0c4a


	//----- nvinfo : EIATTR_PARAM_CBANK
	.align		4
        /*0074*/ 	.byte	0x04, 0x0a
        /*0076*/ 	.short	(.L_2883 - .L_2882)
	.align		4
.L_2882:
        /*0078*/ 	.word	index@(.nv.constant0._ZN2at6native55_GLOBAL__N__de093ff9_22_ForeachBinaryOpList_cu_a911ec4325multi_tensor_apply_kernelINS1_18TensorListMetadataILi2EEENS1_11CopyFunctorIN3c1011Float8_e5m2EbLi2ELi1ELi1EEEJNS0_4CopyIS7_bEEEEEvT_T0_DpT1_)
        /*007c*/ 	.short	0x0210
        /*007e*/ 	.short	0x0c4a


	//----- nvinfo : EIATTR_SW_WAR
	.align		4
.L_2883:
        /*0080*/ 	.byte	0x04, 0x36
        /*0082*/ 	.short	(.L_2885 - .L_2884)
.L_2884:
        /*0084*/ 	.word	0x00000008
.L_2885:


//--------------------- .nv.info._ZN2at6native55_GLOBAL__N__de093ff9_22_ForeachBinaryOpList_cu_a911ec4325multi_tensor_apply_kernelINS1_18TensorListMetadataILi2EEENS1_11CopyFunctorIN3c1011Float8_e5m2ENS6_8BFloat16ELi2ELi1ELi1EEEJNS0_4CopyIS7_S8_EEEEEvT_T0_DpT1_ --------------------------
	.section	.nv.info._ZN2at6native55_GLOBAL__N__de093ff9_22_ForeachBinaryOpList_cu_a911ec4325multi_tensor_apply_kernelINS1_18TensorListMetadataILi2EEENS1_11CopyFunctorIN3c1011Float8_e5m2ENS6_8BFloat16ELi2ELi1ELi1EEEJNS0_4CopyIS7_S8_EEEEEvT_T0_DpT1_,"",@"SHT_CUDA_INFO"
	.sectionflags	@""
	.align	4


	//----- nvinfo : EIATTR_CUDA_API_VERSION
	.align		4
        /*0000*/ 	.byte	0x04, 0x37
        /*0002*/ 	.short	(.L_2887 - .L_2886)
.L_2886:
        /*0004*/ 	.word	0x00000082


	//----- nvinfo : EIATTR_KPARAM_INFO
	.align		4
.L_2887:
        /*0008*/ 	.byte	0x04, 0x17
        /*000a*/ 	.short	(.L_2889 - .L_2888)
.L_2888:
        /*000c*/ 	.word	0x00000000
        /*0010*/ 	.short	0x0002
        /*0012*/ 	.short	0x0c49
        /*0014*/ 	.byte	0x00, 0xf0, 0x05, 0x00


	//----- nvinfo : EIATTR_KPARAM_INFO
	.align		4
.L_2889:
        /*0018*/ 	.byte	0x04, 0x17
        /*001a*/ 	.short	(.L_2891 - .L_2890)
.L_2890:
        /*001c*/ 	.word	0x00000000
        /*0020*/ 	.short	0x0001
        /*0022*/ 	.short	0x0c48
        /*0024*/ 	.byte	0x00, 0xf0, 0x05, 0x00


	//----- nvinfo : EIATTR_KPARAM_INFO
	.align		4
.L_2891:
        /*0028*/ 	.byte	0x04, 0x17
        /*002a*/ 	.short	(.L_2893 - .L_2892)
.L_2892:
        /*002c*/ 	.word	0x00000000
        /*0030*/ 	.short	0x0000
        /*0032*/ 	.short	0x0000
        /*0034*/ 	.byte	0x00, 0xf0, 0x21, 0x31


	//----- nvinfo : EIATTR_SPARSE_MMA_MASK
	.align		4
.L_2893:
        /*0038*/ 	.byte	0x03, 0x50
        /*003a*/ 	.short	0x0000


	//----- nvinfo : EIATTR_MAXREG_COUNT
	.align		4
        /*003c*/ 	.byte	0x03, 0x1b
        /*003e*/ 	.short	0x0080


	//----- nvinfo : EIATTR_MERCURY_ISA_VERSION
	.align		4
        /*0040*/ 	.byte	0x03, 0x5f
        /*0042*/ 	.short	0x0101


	//----- nvinfo : EIATTR_EXIT_INSTR_OFFSETS
	.align		4
        /*0044*/ 	.byte	0x04, 0x1c
        /*0046*/ 	.short	(.L_2895 - .L_2894)


	//   ....[0]....
.L_2894:
        /*0048*/ 	.word	0x000001a0


	//   ....[1]....
        /*004c*/ 	.word	0x00000a50


	//   ....[2]....
        /*0050*/ 	.word	0x00000ab0


	//   ....[3]....
        /*0054*/ 	.word	0x00001120


	//----- nvinfo : EIATTR_MAX_THREADS
	.align		4
.L_2895:
        /*0058*/ 	.byte	0x04, 0x05
        /*005a*/ 	.short	(.L_2897 - .L_2896)
.L_2896:
        /*005c*/ 	.word	0x00000200
        /*0060*/ 	.word	0x00000001
        /*0064*/ 	.word	0x00000001


	//----- nvinfo : EIATTR_CRS_STACK_SIZE
	.align		4
.L_2897:
        /*0068*/ 	.byte	0x04, 0x1e
        /*006a*/ 	.short	(.L_2899 - .L_2898)
.L_2898:
        /*006c*/ 	.word	0x00000000


	//----- nvinfo : EIATTR_CBANK_PARAM_SIZE
	.align		4
.L_2899:
        /*0070*/ 	.byte	0x03, 0x19
        /*0072*/ 	.short	0x0c4a


	//----- nvinfo : EIATTR_PARAM_CBANK
	.align		4
        /*0074*/ 	.byte	0x04, 0x0a
        /*0076*/ 	.short	(.L_2901 - .L_2900)
	.align		4
.L_2900:
        /*0078*/ 	.word	index@(.nv.constant0._ZN2at6native55_GLOBAL__N__de093ff9_22_ForeachBinaryOpList_cu_a911ec4325multi_tensor_apply_kernelINS1_18TensorListMetadataILi2EEENS1_11CopyFunctorIN3c1011Float8_e5m2ENS6_8BFloat16ELi2ELi1ELi1EEEJNS0_4CopyIS7_S8_EEEEEvT_T0_DpT1_)
        /*007c*/ 	.short	0x0210
        /*007e*/ 	.short	0x0c4a


	//----- nvinfo : EIATTR_SW_WAR
	.align		4
.L_2901:
        /*0080*/ 	.byte	0x04, 0x36
        /*0082*/ 	.short	(.L_2903 - .L_2902)
.L_2902:
        /*0084*/ 	.word	0x00000008
.L_2903:


//--------------------- .nv.info._ZN2at6native55_GLOBAL__N__de093ff9_22_ForeachBinaryOpList_cu_a911ec4325multi_tensor_apply_kernelINS1_18TensorListMetadataILi2EEENS1_11CopyFunctorIN3c1011Float8_e5m2ENS6_4HalfELi2ELi1ELi1EEEJNS0_4CopyIS7_S8_EEEEEvT_T0_DpT1_ --------------------------
	.section	.nv.info._ZN2at6native55_GLOBAL__N__de093ff9_22_ForeachBinaryOpList_cu_a911ec4325multi_tensor_apply_kernelINS1_18TensorListMetadataILi2EEENS1_11CopyFunctorIN3c1011Float8_e5m2ENS6_4HalfELi2ELi1ELi1EEEJNS0_4CopyIS7_S8_EEEEEvT_T0_DpT1_,"",@"SHT_CUDA_INFO"
	.sectionflags	@""
	.align	4


	//----- nvinfo : EIATTR_CUDA_API_VERSION
	.align		4
        /*0000*/ 	.byte	0x04, 0x37
        /*0002*/ 	.short	(.L_2905 - .L_2904)
.L_2904:
        /*0004*/ 	.word	0x00000082


	//----- nvinfo : EIATTR_KPARAM_INFO
	.align		4
.L_2905:
        /*0008*/ 	.byte	0x04, 0x17
        /*000a*/ 	.short	(.L_2907 - .L_2906)
.L_2906:
        /*000c*/ 	.word	0x00000000
        /*0010*/ 	.short	0x0002
        /*0012*/ 	.short	0x0c49
        /*0014*/ 	.byte	0x00, 0xf0, 0x05, 0x00


	//----- nvinfo : EIATTR_KPARAM_INFO
	.align		4
.L_2907:
        /*0018*/ 	.byte	0x04, 0x17
        /*001a*/ 	.short	(.L_2909 - .L_2908)
.L_2908:
        /*001c*/ 	.word	0x00000000
        /*0020*/ 	.short	0x0001
        /*0022*/ 	.short	0x0c48
        /*0024*/ 	.byte	0x00, 0xf0, 0x05, 0x00


	//----- nvinfo : EIATTR_KPARAM_INFO
	.align		4
.L_2909:
        /*0028*/ 	.byte	0x04, 0x17
        /*002a*/ 	.short	(.L_2911 - .L_2910)
.L_2910:
        /*002c*/ 	.word	0x00000000
        /*0030*/ 	.short	0x0000
        /*0032*/ 	.short	0x0000
        /*0034*/ 	.byte	0x00, 0xf0, 0x21, 0x31


	//----- nvinfo : EIATTR_SPARSE_MMA_MASK
	.align		4
.L_2911:
        /*0038*/ 	.byte	0x03, 0x50
        /*003a*/ 	.short	0x0000


	//----- nvinfo : EIATTR_MAXREG_COUNT
	.align		4
        /*003c*/ 	.byte	0x03, 0x1b
        /*003e*/ 	.short	0x0080


	//----- nvinfo : EIATTR_MERCURY_ISA_VERSION
	.align		4
        /*0040*/ 	.byte	0x03, 0x5f
        /*0042*/ 	.short	0x0101


	//----- nvinfo : EIATTR_EXIT_INSTR_OFFSETS
	.align		4
        /*0044*/ 	.byte	0x04, 0x1c
        /*0046*/ 	.short	(.L_2913 - .L_2912)


	//   ....[0]....
.L_2912:
        /*0048*/ 	.word	0x000001a0


	//   ....[1]....
        /*004c*/ 	.word	0x00000a50


	//   ....[2]....
        /*0050*/ 	.word	0x00000ab0


	//   ....[3]....
        /*0054*/ 	.word	0x00001100


	//----- nvinfo : EIATTR_MAX_THREADS
	.align		4
.L_2913:
        /*0058*/ 	.byte	0x04, 0x05
        /*005a*/ 	.short	(.L_2915 - .L_2914)
.L_2914:
        /*005c*/ 	.word	0x00000200
        /*0060*/ 	.word	0x00000001
        /*0064*/ 	.word	0x00000001


	//----- nvinfo : EIATTR_CRS_STACK_SIZE
	.align		4
.L_2915:
        /*0068*/ 	.byte	0x04, 0x1e
        /*006a*/ 	.short	(.L_2917 - .L_2916)
.L_2916:
        /*006c*/ 	.word	0x00000000


	//----- nvinfo : EIATTR_CBANK_PARAM_SIZE
	.align		4
.L_2917:
        /*0070*/ 	.byte	0x03, 0x19
        /*0072*/ 	.short	0x0c4a


	//----- nvinfo : EIATTR_PARAM_CBANK
	.align		4
        /*0074*/ 	.byte	0x04, 0x0a
        /*0076*/ 	.short	(.L_2919 - .L_2918)
	.align		4
.L_2918:
        /*0078*/ 	.word	index@(.nv.constant0._ZN2at6native55_GLOBAL__N__de093ff9_22_ForeachBinaryOpList_cu_a911ec4325multi_tensor_apply_kernelINS1_18TensorListMetadataILi2EEENS1_11CopyFunctorIN3c1011Float8_e5m2ENS6_4HalfELi2ELi1ELi1EEEJNS0_4CopyIS7_S8_EEEEEvT_T0_DpT1_)
        /*007c*/ 	.short	0x0210
        /*007e*/ 	.short	0x0c4a


	//----- nvinfo : EIATTR_SW_WAR
	.align		4
.L_2919:
        /*0080*/ 	.byte	0x04, 0x36
        /*0082*/ 	.short	(.L_2921 - .L_2920)
.L_2920:
        /*0084*/ 	.word	0x00000008
.L_2921:


//--------------------- .nv.info._ZN2at6native55_GLOBAL__N__de093ff9_22_ForeachBinaryOpList_cu_a911ec4325multi_tensor_apply_kernelINS1_18TensorListMetadataILi2EEENS1_11CopyFunctorIN3c1011Float8_e5m2ENS6_7complexIfEELi2ELi1ELi1EEEJNS0_4CopyIS7_S9_EEEEEvT_T0_DpT1_ --------------------------
	.section	.nv.info._ZN2at6native55_GLOBAL__N__de093ff9_22_ForeachBinaryOpList_cu_a911ec4325multi_tensor_apply_kernelINS1_18TensorListMetadataILi2EEENS1_11CopyFunctorIN3c1011Float8_e5m2ENS6_7complexIfEELi2ELi1ELi1EEEJNS0_4CopyIS7_S9_EEEEEvT_T0_DpT1_,"",@"SHT_CUDA_INFO"
	.sectionflags	@""
	.align	4


	//----- nvinfo : EIATTR_CUDA_API_VERSION
	.align		4
        /*0000*/ 	.byte	0x04, 0x37
        /*0002*/ 	.short	(.L_2923 - .L_2922)
.L_2922:
        /*0004*/ 	.word	0x00000082


	//----- nvinfo : EIATTR_KPARAM_INFO
	.align		4
.L_2923:
        /*0008*/ 	.byte	0x04, 0x17
        /*000a*/ 	.short	(.L_2925 - .L_2924)
.L_2924:
        /*000c*/ 	.word	0x00000000
        /*0010*/ 	.short	0x0002
        /*0012*/ 	.short	0x0c49
        /*0014*/ 	.byte	0x00, 0xf0, 0x05, 0x00


	//----- nvinfo : EIATTR_KPARAM_INFO
	.align		4
.L_2925:
        /*0018*/ 	.byte	0x04, 0x17
        /*001a*/ 	.short	(.L_2927 - .L_2926)
.L_2926:
        /*001c*/ 	.word	0x00000000
        /*0020*/ 	.short	0x0001
        /*0022*/ 	.short	0x0c48
        /*0024*/ 	.byte	0x00, 0xf0, 0x05, 0x00


	//----- nvinfo : EIATTR_KPARAM_INFO
	.align		4
.L_2927:
        /*0028*/ 	.byte	0x04, 0x17
        /*002a*/ 	.short	(.L_2929 - .L_2928)
.L_2928:
        /*002c*/ 	.word	0x00000000
        /*0030*/ 	.short	0x0000
        /*0032*/ 	.short	0x0000
        /*0034*/ 	.byte	0x00, 0xf0, 0x21, 0x31


	//----- nvinfo : EIATTR_SPARSE_MMA_MASK
	.align		4
.L_2929:
        /*0038*/ 	.byte	0x03, 0x50
        /*003a*/ 	.short	0x0000


	//----- nvinfo : EIATTR_MAXREG_COUNT
	.align		4
        /*003c*/ 	.byte	0x03, 0x1b
        /*003e*/ 	.short	0x0080


	//----- nvinfo : EIATTR_MERCURY_ISA_VERSION
	.align		4
        /*0040*/ 	.byte	0x03, 0x5f
        /*0042*/ 	.short	0x0101


	//----- nvinfo : EIATTR_EXIT_INSTR_OFFSETS
	.align		4
        /*0044*/ 	.byte	0x04, 0x1c
        /*0046*/ 	.short	(.L_2931 - .L_2930)


	//   ....[0]....
.L_2930:
        /*0048*/ 	.word	0x000001a0


	//   ....[1]....
        /*004c*/ 	.word	0x00000a80


	//   ....[2]....
        /*0050*/ 	.word	0x00000ae0


	//   ....[3]....
        /*0054*/ 	.word	0x00001120


	//----- nvinfo : EIATTR_MAX_THREADS
	.align		4
.L_2931:
        /*0058*/ 	.byte	0x04, 0x05
        /*005a*/ 	.short	(.L_2933 - .L_2932)
.L_2932:
        /*005c*/ 	.word	0x00000200
        /*0060*/ 	.word	0x00000001
        /*0064*/ 	.word	0x00000001


	//----- nvinfo : EIATTR_CRS_STACK_SIZE
	.align		4
.L_2933:
        /*0068*/ 	.byte	0x04, 0x1e
        /*006a*/ 	.short	(.L_2935 - .L_2934)
.L_2934:
        /*006c*/ 	.word	0x00000000


	//----- nvinfo : EIATTR_CBANK_PARAM_SIZE
	.align		4
.L_2935:
        /*0070*/ 	.byte	0x03, 0x19
        /*0072*/ 	.short	0x0c4a


	//----- nvinfo : EIATTR_PARAM_CBANK
	.align		4
        /*0074*/ 	.byte	0x04, 0x0a
        /*0076*/ 	.short	(.L_2937 - .L_2936)
	.align		4
.L_2936:
        /*0078*/ 	.word	index@(.nv.constant0._ZN2at6native55_GLOBAL__N__de093ff9_22_ForeachBinaryOpList_cu_a911ec4325multi_tensor_apply_kernelINS1_18TensorListMetadataILi2EEENS1_11CopyFunctorIN3c1011Float8_e5m2ENS6_7complexIfEELi2ELi1ELi1EEEJNS0_4CopyIS7_S9_EEEEEvT_T0_DpT1_)
        /*007c*/ 	.short	0x0210
        /*007e*/ 	.short	0x0c4a


	//----- nvinfo : EIATTR_SW_WAR
	.align		4
.L_2937:
        /*0080*/ 	.byte	0x04, 0x36
        /*0082*/ 	.short	(.L_2939 - .L_2938)
.L_2938:
        /*0084*/ 	.word	0x00000008
.L_2939:


//--------------------- .nv.info._ZN2at6native55_GLOBAL__N__de093ff9_22_ForeachBinaryOpList_cu_a911ec4325multi_tensor_apply_kernelINS1_18TensorListMetadataILi2EEENS1_11CopyFunctorIN3c1011Float8_e5m2ENS6_7complexIdEELi2ELi1ELi1EEEJNS0_4CopyIS7_S9_EEEEEvT_T0_DpT1_ --------------------------
	.section	.nv.info._ZN2at6native55_GLOBAL__N__de093ff9_22_ForeachBinaryOpList_cu_a911ec4325multi_tensor_apply_kernelINS1_18TensorListMetadataILi2EEENS1_11CopyFunctorIN3c1011Float8_e5m2ENS6_7complexIdEELi2ELi1ELi1EEEJNS0_4CopyIS7_S9_EEEEEvT_T0_DpT1_,"",@"SHT_CUDA_INFO"
	.sectionflags	@""
	.align	4


	//----- nvinfo : EIATTR_CUDA_API_VERSION
	.align		4
        /*0000*/ 	.byte	0x04, 0x37
        /*0002*/ 	.short	(.L_2941 - .L_2940)
.L_2940:
        /*0004*/ 	.word	0x00000082


	//----- nvinfo : EIATTR_KPARAM_INFO
	.align		4
.L_2941:
        /*0008*/ 	.byte	0x04, 0x17
        /*000a*/ 	.short	(.L_2943 - .L_2942)
.L_2942:
        /*000c*/ 	.word	0x00000000
        /*0010*/ 	.short	0x0002
        /*0012*/ 	.short	0x0c49
        /*0014*/ 	.byte	0x00, 0xf0, 0x05, 0x00


	//----- nvinfo : EIATTR_KPARAM_INFO
	.align		4
.L_2943:
        /*0018*/ 	.byte	0x04, 0x17
        /*001a*/ 	.short	(.L_2945 - .L_2944)
.L_2944:
        /*001c*/ 	.word	0x00000000
        /*0020*/ 	.short	0x0001
        /*0022*/ 	.short	0x0c48
        /*0024*/ 	.byte	0x00, 0xf0, 0x05, 0x00


	//----- nvinfo : EIATTR_KPARAM_INFO
	.align		4
.L_2945:
        /*0028*/ 	.byte	0x04, 0x17
        /*002a*/ 	.short	(.L_2947 - .L_2946)
.L_2946:
        /*002c*/ 	.word	0x00000000
        /*0030*/ 	.short	0x0000
        /*0032*/ 	.short	0x0000
        /*0034*/ 	.byte	0x00, 0xf0, 0x21, 0x31


	//----- nvinfo : EIATTR_SPARSE_MMA_MASK
	.align		4
.L_2947:
        /*0038*/ 	.byte	0x03, 0x50
        /*003a*/ 	.short	0x0000


	//----- nvinfo : EIATTR_MAXREG_COUNT
	.align		4
        /*003c*/ 	.byte	0x03, 0x1b
        /*003e*/ 	.short	0x0080


	//----- nvinfo : EIATTR_MERCURY_ISA_VERSION
	.align		4
        /*0040*/ 	.byte	0x03, 0x5f
        /*0042*/ 	.short	0x0101


	//----- nvinfo : EIATTR_EXIT_INSTR_OFFSETS
	.align		4
        /*0044*/ 	.byte	0x04, 0x1c
        /*0046*/ 	.short	(.L_2949 - .L_2948)


	//   ....[0]....
.L_2948:
        /*0048*/ 	.word	0x000001a0


	//   ....[1]....
        /*004c*/ 	.word	0x00000b30


	//   ....[2]....
        /*0050*/ 	.word	0x00000b90


	//   ....[3]....
        /*0054*/ 	.word	0x000012b0


	//----- nvinfo : EIATTR_MAX_THREADS
	.align		4
.L_2949:
        /*0058*/ 	.byte	0x04, 0x05
        /*005a*/ 	.short	(.L_2951 - .L_2950)
.L_2950:
        /*005c*/ 	.word	0x00000200
        /*0060*/ 	.word	0x00000001
        /*0064*/ 	.word	0x00000001


	//----- nvinfo : EIATTR_CRS_STACK_SIZE
	.align		4
.L_2951:
        /*0068*/ 	.byte	0x04, 0x1e
        /*006a*/ 	.short	(.L_2953 - .L_2952)
.L_2952:
        /*006c*/ 	.word	0x00000000


	//----- nvinfo : EIATTR_CBANK_PARAM_SIZE
	.align		4
.L_2953:
        /*0070*/ 	.byte	0x03, 0x19
        /*0072*/ 	.short	0x0c4a


	//----- nvinfo : EIATTR_PARAM_CBANK
	.align		4
        /*0074*/ 	.byte	0x04, 0x0a
        /*0076*/ 	.short	(.L_2955 - .L_2954)
	.align		4
.L_2954:
        /*0078*/ 	.word	index@(.nv.constant0._ZN2at6native55_GLOBAL__N__de093ff9_22_ForeachBinaryOpList_cu_a911ec4325multi_tensor_apply_kernelINS1_18TensorListMetadataILi2EEENS1_11CopyFunctorIN3c1011Float8_e5m2ENS6_7complexIdEELi2ELi1ELi1EEEJNS0_4CopyIS7_S9_EEEEEvT_T0_DpT1_)
        /*007c*/ 	.short	0x0210
        /*007e*/ 	.short	0x0c4a


	//----- nvinfo : EIATTR_SW_WAR
	.align		4
.L_2955:
        /*0080*/ 	.byte	0x04, 0x36
        /*0082*/ 	.short	(.L_2957 - .L_2956)
.L_2956:
        /*0084*/ 	.word	0x00000008
.L_2957:


//--------------------- .nv.info._ZN2at6native55_GLOBAL__N__de093ff9_22_ForeachBinaryOpList_cu_a911ec4325multi_tensor_apply_kernelINS1_18TensorListMetadataILi2EEENS1_11CopyFunctorIN3c1011Float8_e5m2EfLi2ELi1ELi1EEEJNS0_4CopyIS7_fEEEEEvT_T0_DpT1_ --------------------------
	.section	.nv.info._ZN2at6native55_GLOBAL__N__de093ff9_22_ForeachBinaryOpList_cu_a911ec4325multi_tensor_apply_kernelINS1_18TensorListMetadataILi2EEENS1_11CopyFunctorIN3c1011Float8_e5m2EfLi2ELi1ELi1EEEJNS0_4CopyIS7_fEEEEEvT_T0_DpT1_,"",@"SHT_CUDA_INFO"
	.sectionflags	@""
	.align	4


	//----- nvinfo : EIATTR_CUDA_API_VERSION
	.align		4
        /*0000*/ 	.byte	0x04, 0x37
        /*0002*/ 	.short	(.L_2959 - .L_2958)
.L_2958:
        /*0004*/ 	.word	0x00000082


	//----- nvinfo : EIATTR_KPARAM_INFO
	.align		4
.L_2959:
        /*0008*/ 	.byte	0x04, 0x17
        /*000a*/ 	.short	(.L_2961 - .L_2960)
.L_2960:
        /*000c*/ 	.word	0x00000000
        /*0010*/ 	.short	0x0002
        /*0012*/ 	.short	0x0c49
        /*0014*/ 	.byte	0x00, 0xf0, 0x05, 0x00


	//----- nvinfo : EIATTR_KPARAM_INFO
	.align		4
.L_2961:
        /*0018*/ 	.byte	0x04, 0x17
        /*001a*/ 	.short	(.L_2963 - .L_2962)
.L_2962:
        /*001c*/ 	.word	0x00000000
        /*0020*/ 	.short	0x0001
        /*0022*/ 	.short	0x0c48
        /*0024*/ 	.byte	0x00, 0xf0, 0x05, 0x00


	//----- nvinfo : EIATTR_KPARAM_INFO
	.align		4
.L_2963:
        /*0028*/ 	.byte	0x04, 0x17
        /*002a*/ 	.short	(.L_2965 - .L_2964)
.L_2964:
        /*002c*/ 	.word	0x00000000
        /*0030*/ 	.short	0x0000
        /*0032*/ 	.short	0x0000
        /*0034*/ 	.byte	0x00, 0xf0, 0x21, 0x31


	//----- nvinfo : EIATTR_SPARSE_MMA_MASK
	.align		4
.L_2965:
        /*0038*/ 	.byte	0x03, 0x50
        /*003a*/ 	.short	0x0000


	//----- nvinfo : EIATTR_MAXREG_COUNT
	.align		4
        /*003c*/ 	.byte	0x03, 0x1b
        /*003e*/ 	.short	0x0080


	//----- nvinfo : EIATTR_MERCURY_ISA_VERSION
	.align		4
        /*0040*/ 	.byte	0x03, 0x5f
        /*0042*/ 	.short	0x0101


	//----- nvinfo : EIATTR_EXIT_INSTR_OFFSETS
	.align		4
        /*0044*/ 	.byte	0x04, 0x1c
        /*0046*/ 	.short	(.L_2967 - .L_2966)


	//   ....[0]....
.L_2966:
        /*0048*/ 	.word	0x000001a0


	//   ....[1]....
        /*004c*/ 	.word	0x00000a10


	//   ....[2]....
        /*0050*/ 	.word	0x00000a70


	//   ....[3]....
        /*0054*/ 	.word	0x00001080


	//----- nvinfo : EIATTR_MAX_THREADS
	.align		4
.L_2967:
        /*0058*/ 	.byte	0x04, 0x05
        /*005a*/ 	.short	(.L_2969 - .L_2968)
.L_2968:
        /*005c*/ 	.word	0x00000200
        /*0060*/ 	.word	0x00000001
        /*0064*/ 	.word	0x00000001


	//----- nvinfo : EIATTR_CRS_STACK_SIZE
	.align		4
.L_2969:
        /*0068*/ 	.byte	0x04, 0x1e
        /*006a*/ 	.short	(.L_2971 - .L_2970)
.L_2970:
        /*006c*/ 	.word	0x00000000


	//----- nvinfo : EIATTR_CBANK_PARAM_SIZE
	.align		4
.L_2971:
        /*0070*/ 	.byte	0x03, 0x19
        /*0072*/ 	.short	0x0c4a


	//----- nvinfo : EIATTR_PARAM_CBANK
	.align		4
        /*0074*/ 	.byte	0x04, 0x0a
        /*0076*/ 	.short	(.L_2973 - .L_2972)
	.align		4
.L_2972:
        /*0078*/ 	.word	index@(.nv.constant0._ZN2at6native55_GLOBAL__N__de093ff9_22_ForeachBinaryOpList_cu_a911ec4325multi_tensor_apply_kernelINS1_18TensorListMetadataILi2EEENS1_11CopyFunctorIN3c1011Float8_e5m2EfLi2ELi1ELi1EEEJNS0_4CopyIS7_fEEEEEvT_T0_DpT1_)
        /*007c*/ 	.short	0x0210
        /*007e*/ 	.short	0x0c4a


	//----- nvinfo : EIATTR_SW_WAR
	.align		4
.L_2973:
        /*0080*/ 	.byte	0x04, 0x36
        /*0082*/ 	.short	(.L_2975 - .L_2974)
.L_2974:
        /*0084*/ 	.word	0x00000008
.L_2975:


//--------------------- .nv.info._ZN2at6native55_GLOBAL__N__de093ff9_22_ForeachBinaryOpList_cu_a911ec4325multi_tensor_apply_kernelINS1_18TensorListMetadataILi2EEENS1_11CopyFunctorIN3c1011Float8_e5m2EdLi2ELi1ELi1EEEJNS0_4CopyIS7_dEEEEEvT_T0_DpT1_ --------------------------
	.section	.nv.info._ZN2at6native55_GLOBAL__N__de093ff9_22_ForeachBinaryOpList_cu_a911ec4325multi_tensor_apply_kernelINS1_18TensorListMetadataILi2EEENS1_11CopyFunctorIN3c1011Float8_e5m2EdLi2ELi1ELi1EEEJNS0_4CopyIS7_dEEEEEvT_T0_DpT1_,"",@"SHT_CUDA_INFO"
	.sectionflags	@""
	.align	4


	//----- nvinfo : EIATTR_CUDA_API_VERSION
	.align		4
        /*0000*/ 	.byte	0x04, 0x37
        /*0002*/ 	.short	(.L_2977 - .L_2976)
.L_2976:
        /*0004*/ 	.word	0x00000082


	//----- nvinfo : EIATTR_KPARAM_INFO
	.align		4
.L_2977:
        /*0008*/ 	.byte	0x04, 0x17
        /*000a*/ 	.short	(.L_2979 - .L_2978)
.L_2978:
        /*000c*/ 	.word	0x00000000
        /*0010*/ 	.short	0x0002
        /*0012*/ 	.short	0x0c49
        /*0014*/ 	.byte	0x00, 0xf0, 0x05, 0x00


	//----- nvinfo : EIATTR_KPARAM_INFO
	.align		4
.L_2979:
        /*0018*/ 	.byte	0x04, 0x17
        /*001a*/ 	.short	(.L_2981 - .L_2980)
.L_2980:
        /*001c*/ 	.word	0x00000000
        /*0020*/ 	.short	0x0001
        /*0022*/ 	.short	0x0c48
        /*0024*/ 	.byte	0x00, 0xf0, 0x05, 0x00


	//----- nvinfo : EIATTR_KPARAM_INFO
	.align		4
.L_2981:
        /*0028*/ 	.byte	0x04, 0x17
        /*002a*/ 	.short	(.L_2983 - .L_2982)
.L_2982:
        /*002c*/ 	.word	0x00000000
        /*0030*/ 	.short	0x0000
        /*0032*/ 	.short	0x0000
        /*0034*/ 	.byte	0x00, 0xf0, 0x21, 0x31


	//----- nvinfo : EIATTR_SPARSE_MMA_MASK
	.align		4
.L_2983:
        /*0038*/ 	.byte	0x03, 0x50
        /*003a*/ 	.short	0x0000


	//----- nvinfo : EIATTR_MAXREG_COUNT
	.align		4
        /*003c*/ 	.byte	0x03, 0x1b
        /*003e*/ 	.short	0x0080


	//----- nvinfo : EIATTR_MERCURY_ISA_VERSION
	.align		4
        /*0040*/ 	.byte	0x03, 0x5f
        /*0042*/ 	.short	0x0101


	//----- nvinfo : EIATTR_EXIT_INSTR_OFFSETS
	.align		4
        /*0044*/ 	.byte	0x04, 0x1c
        /*0046*/ 	.short	(.L_2985 - .L_2984)


	//   ....[0]....
.L_2984:
        /*0048*/ 	.word	0x000001a0


	//   ....[1]....
        /*004c*/ 	.word	0x00000af0


	//   ....[2]....
        /*0050*/ 	.word	0x00000b50


	//   ....[3]....
        /*0054*/ 	.word	0x00001250


	//----- nvinfo : EIATTR_MAX_THREADS
	.align		4
.L_2985:
        /*0058*/ 	.byte	0x04, 0x05
        /*005a*/ 	.short	(.L_2987 - .L_2986)
.L_2986:
        /*005c*/ 	.word	0x00000200
        /*0060*/ 	.word	0x00000001
        /*0064*/ 	.word	0x00000001


	//----- nvinfo : EIATTR_CRS_STACK_SIZE
	.align		4
.L_2987:
        /*0068*/ 	.byte	0x04, 0x1e
        /*006a*/ 	.short	(.L_2989 - .L_2988)
.L_2988:
        /*006c*/ 	.word	0x00000000


	//----- nvinfo : EIATTR_CBANK_PARAM_SIZE
	.align		4
.L_2989:
        /*0070*/ 	.byte	0x03, 0x19
        /*0072*/ 	.short	0x0c4a


	//----- nvinfo : EIATTR_PARAM_CBANK
	.align		4
        /*0074*/ 	.byte	0x04, 0x0a
        /*0076*/ 	.short	(.L_2991 - .L_2990)
	.align		4
.L_2990:
        /*0078*/ 	.word	index@(.nv.constant0._ZN2at6native55_GLOBAL__N__de093ff9_22_ForeachBinaryOpList_cu_a911ec4325multi_tensor_apply_kernelINS1_18TensorListMetadataILi2EEENS1_11CopyFunctorIN3c1011Float8_e5m2EdLi2ELi1ELi1EEEJNS0_4CopyIS7_dEEEEEvT_T0_DpT1_)
        /*007c*/ 	.short	0x0210
        /*007e*/ 	.short	0x0c4a


	//----- nvinfo : EIATTR_SW_WAR
	.align		4
.L_2991:
        /*0080*/ 	.byte	0x04, 0x36
        /*0082*/ 	.short	(.L_2993 - .L_2992)
.L_2992:
        /*0084*/ 	.word	0x00000008
.L_2993:


//--------------------- .nv.info._ZN2at6native55_GLOBAL__N__de093ff9_22_ForeachBinaryOpList_cu_a911ec4325multi_tensor_apply_kernelINS1_18TensorListMetadataILi2EEENS1_11CopyFunctorIN3c1011Float8_e5m2EiLi2ELi1ELi1EEEJNS0_4CopyIS7_iEEEEEvT_T0_DpT1_ --------------------------
	.section	.nv.info._ZN2at6native55_GLOBAL__N__de093ff9_22_ForeachBinaryOpList_cu_a911ec4325multi_tensor_apply_kernelINS1_18TensorListMetadataILi2EEENS1_11CopyFunctorIN3c1011Float8_e5m2EiLi2ELi1ELi1EEEJNS0_4CopyIS7_iEEEEEvT_T0_DpT1_,"",@"SHT_CUDA_INFO"
	.sectionflags	@""
	.align	4


	//----- nvinfo : EIATTR_CUDA_API_VERSION
	.align		4
        /*0000*/ 	.byte	0x04, 0x37
        /*0002*/ 	.short	(.L_2995 - .L_2994)
.L_2994:
        /*0004*/ 	.word	0x00000082


	//----- nvinfo : EIATTR_KPARAM_INFO
	.align		4
.L_2995:
        /*0008*/ 	.byte	0x04, 0x17
        /*000a*/ 	.short	(.L_2997 - .L_2996)
.L_2996:
        /*000c*/ 	.word	0x00000000
        /*0010*/ 	.short	0x0002
        /*0012*/ 	.short	0x0c49
        /*0014*/ 	.byte	0x00, 0xf0, 0x05, 0x00


	//----- nvinfo : EIATTR_KPARAM_INFO
	.align		4
.L_2997:
        /*0018*/ 	.byte	0x04, 0x17
        /*001a*/ 	.short	(.L_2999 - .L_2998)
.L_2998:
        /*001c*/ 	.word	0x00000000
        /*0020*/ 	.short	0x0001
        /*0022*/ 	.short	0x0c48
        /*0024*/ 	.byte	0x00, 0xf0, 0x05, 0x00


	//----- nvinfo : EIATTR_KPARAM_INFO
	.align		4
.L_2999:
        /*0028*/ 	.byte	0x04, 0x17
        /*002a*/ 	.short	(.L_3001 - .L_3000)
.L_3000:
        /*002c*/ 	.word	0x00000000
        /*0030*/ 	.short	0x0000
        /*0032*/ 	.short	0x0000
        /*0034*/ 	.byte	0x00, 0xf0, 0x21, 0x31


	//----- nvinfo : EIATTR_SPARSE_MMA_MASK
	.align		4
.L_3001:
        /*0038*/ 	.byte	0x03, 0x50
        /*003a*/ 	.short	0x0000


	//----- nvinfo : EIATTR_MAXREG_COUNT
	.align		4
        /*003c*/ 	.byte	0x03, 0x1b
        /*003e*/ 	.short	0x0080


	//----- nvinfo : EIATTR_MERCURY_ISA_VERSION
	.align		4
        /*0040*/ 	.byte	0x03, 0x5f
        /*0042*/ 	.short	0x0101


	//----- nvinfo : EIATTR_EXIT_INSTR_OFFSETS
	.align		4
        /*0044*/ 	.byte	0x04, 0x1c
        /*0046*/ 	.short	(.L_3003 - .L_3002)


	//   ....[0]....
.L_3002:
        /*0048*/ 	.word	0x000001a0


	//   ....[1]....
        /*004c*/ 	.word	0x00000a50


	//   ....[2]....
        /*0050*/ 	.word	0x00000ab0


	//   ....[3]....
        /*0054*/ 	.word	0x00001100


	//----- nvinfo : EIATTR_MAX_THREADS
	.align		4
.L_3003:
        /*0058*/ 	.byte	0x04, 0x05
        /*005a*/ 	.short	(.L_3005 - .L_3004)
.L_3004:
        /*005c*/ 	.word	0x00000200
        /*0060*/ 	.word	0x00000001
        /*0064*/ 	.word	0x00000001


	//----- nvinfo : EIATTR_CRS_STACK_SIZE
	.align		4
.L_3005:
        /*0068*/ 	.byte	0x04, 0x1e
        /*006a*/ 	.short	(.L_3007 - .L_3006)
.L_3006:
        /*006c*/ 	.word	0x00000000


	//----- nvinfo : EIATTR_CBANK_PARAM_SIZE
	.align		4
.L_3007:
        /*0070*/ 	.byte	0x03, 0x19
        /*0072*/ 	.short	0x0c4a


	//----- nvinfo : EIATTR_PARAM_CBANK
	.align		4
        /*0074*/ 	.byte	0x04, 0x0a
        /*0076*/ 	.short	(.L_3009 - .L_3008)
	.align		4
.L_3008:
        /*0078*/ 	.word	index@(.nv.constant0._ZN2at6native55_GLOBAL__N__de093ff9_22_ForeachBinaryOpList_cu_a911ec4325multi_tensor_apply_kernelINS1_18TensorListMetadataILi2EEENS1_11CopyFunctorIN3c1011Float8_e5m2EiLi2ELi1ELi1EEEJNS0_4CopyIS7_iEEEEEvT_T0_DpT1_)
        /*007c*/ 	.short	0x0210
        /*007e*/ 	.short	0x0c4a


	//----- nvinfo : EIATTR_SW_WAR
	.align		4
.L_3009:
        /*0080*/ 	.byte	0x04, 0x36
        /*0082*/ 	.short	(.L_3011 - .L_3010)
.L_3010:
        /*0084*/ 	.word	0x00000008
.L_3011:


//--------------------- .nv.info._ZN2at6native55_GLOBAL__N__de093ff9_22_ForeachBinaryOpList_cu_a911ec4325multi_tensor_apply_kernelINS1_18TensorListMetadataILi2EEENS1_11CopyFunctorIN3c1011Float8_e5m2EsLi2ELi1ELi1EEEJNS0_4CopyIS7_sEEEEEvT_T0_DpT1_ --------------------------
	.section	.nv.info._ZN2at6native55_GLOBAL__N__de093ff9_22_ForeachBinaryOpList_cu_a911ec4325multi_tensor_apply_kernelINS1_18TensorListMetadataILi2EEENS1_11CopyFunctorIN3c1011Float8_e5m2EsLi2ELi1ELi1EEEJNS0_4CopyIS7_sEEEEEvT_T0_DpT1_,"",@"SHT_CUDA_INFO"
	.sectionflags	@""
	.align	4


	//----- nvinfo : EIATTR_CUDA_API_VERSION
	.align		4
        /*0000*/ 	.byte	0x04, 0x37
        /*0002*/ 	.short	(.L_3013 - .L_3012)
.L_3012:
        /*0004*/ 	.word	0x00000082


	//----- nvinfo : EIATTR_KPARAM_INFO
	.align		4
.L_3013:
        /*0008*/ 	.byte	0x04, 0x17
        /*000a*/ 	.short	(.L_3015 - .L_3014)
.L_3014:
        /*000c*/ 	.word	0x00000000
        /*0010*/ 	.short	0x0002
        /*0012*/ 	.short	0x0c49
        /*0014*/ 	.byte	0x00, 0xf0, 0x05, 0x00


	//----- nvinfo : EIATTR_KPARAM_INFO
	.align		4
.L_3015:
        /*0018*/ 	.byte	0x04, 0x17
        /*001a*/ 	.short	(.L_3017 - .L_3016)
.L_3016:
        /*001c*/ 	.word	0x00000000
        /*0020*/ 	.short	0x0001
        /*0022*/ 	.short	0x0c48
        /*0024*/ 	.byte	0x00, 0xf0, 0x05, 0x00


	//----- nvinfo : EIATTR_KPARAM_INFO
	.align		4
.L_3017:
        /*0028*/ 	.byte	0x04, 0x17
        /*002a*/ 	.short	(.L_3019 - .L_3018)
.L_3018:
        /*002c*/ 	.word	0x00000000
        /*0030*/ 	.short	0x0000
        /*0032*/ 	.short	0x0000
        /*0034*/ 	.byte	0x00, 0xf0, 0x21, 0x31


	//----- nvinfo : EIATTR_SPARSE_MMA_MASK
	.align		4
.L_3019:
        /*0038*/ 	.byte	0x03, 0x50
        /*003a*/ 	.short	0x0000


	//----- nvinfo : EIATTR_MAXREG_COUNT
	.align		4
        /*003c*/ 	.byte	0x03, 0x1b
        /*003e*/ 	.short	0x0080


	//----- nvinfo : EIATTR_MERCURY_ISA_VERSION
	.align		4
        /*0040*/ 	.byte	0x03, 0x5f
        /*0042*/ 	.short	0x0101


	//----- nvinfo : EIATTR_EXIT_INSTR_OFFSETS
	.align		4
        /*0044*/ 	.byte	0x04, 0x1c
        /*0046*/ 	.short	(.L_3021 - .L_3020)


	//   ....[0]....
.L_3020:
        /*0048*/ 	.word	0x000001a0


	//   ....[1]....
        /*004c*/ 	.word	0x00000aa0


	//   ....[2]....
        /*0050*/ 	.word	0x00000b00


	//   ....[3]....
        /*0054*/ 	.word	0x00001150


	//----- nvinfo : EIATTR_MAX_THREADS
	.align		4
.L_3021:
        /*0058*/ 	.byte	0x04, 0x05
        /*005a*/ 	.short	(.L_3023 - .L_3022)
.L_3022:
        /*005c*/ 	.word	0x00000200
        /*0060*/ 	.word	0x00000001
        /*0064*/ 	.word	0x00000001


	//----- nvinfo : EIATTR_CRS_STACK_SIZE
	.align		4
.L_3023:
        /*0068*/ 	.byte	0x04, 0x1e
        /*006a*/ 	.short	(.L_3025 - .L_3024)
.L_3024:
        /*006c*/ 	.word	0x00000000


	//----- nvinfo : EIATTR_CBANK_PARAM_SIZE
	.align		4
.L_3025:
        /*0070*/ 	.byte	0x03, 0x19
        /*0072*/ 	.short	0x0c4a


	//----- nvinfo : EIATTR_PARAM_CBANK
	.align		4
        /*0074*/ 	.byte	0x04, 0x0a
        /*0076*/ 	.short	(.L_3027 - .L_3026)
	.align		4
.L_3026:
        /*0078*/ 	.word	index@(.nv.constant0._ZN2at6native55_GLOBAL__N__de093ff9_22_ForeachBinaryOpList_cu_a911ec4325multi_tensor_apply_kernelINS1_18TensorListMetadataILi2EEENS1_11CopyFunctorIN3c1011Float8_e5m2EsLi2ELi1ELi1EEEJNS0_4CopyIS7_sEEEEEvT_T0_DpT1_)
        /*007c*/ 	.short	0x0210
        /*007e*/ 	.short	0x0c4a


	//----- nvinfo : EIATTR_SW_WAR
	.align		4
.L_3027:
        /*0080*/ 	.byte	0x04, 0x36
        /*0082*/ 	.short	(.L_3029 - .L_3028)
.L_3028:
        /*0084*/ 	.word	0x00000008
.L_3029:


//--------------------- .nv.info._ZN2at6native55_GLOBAL__N__de093ff9_22_ForeachBinaryOpList_cu_a911ec4325multi_tensor_apply_kernelINS1_18TensorListMetadataILi2EEENS1_11CopyFunctorIN3c1011Float8_e5m2ElLi2ELi1ELi1EEEJNS0_4CopyIS7_lEEEEEvT_T0_DpT1_ --------------------------
	.section	.nv.info._ZN2at6native55_GLOBAL__N__de093ff9_22_ForeachBinaryOpList_cu_a911ec4325multi_tensor_apply_kernelINS1_18TensorListMetadataILi2EEENS1_11CopyFunctorIN3c1011Float8_e5m2ElLi2ELi1ELi1EEEJNS0_4CopyIS7_lEEEEEvT_T0_DpT1_,"",@"SHT_CUDA_INFO"
	.sectionflags	@""
	.align	4


	//----- nvinfo : EIATTR_CUDA_API_VERSION
	.align		4
        /*0000*/ 	.byte	0x04, 0x37
        /*0002*/ 	.short	(.L_3031 - .L_3030)
.L_3030:
        /*0004*/ 	.word	0x00000082


	//----- nvinfo : EIATTR_KPARAM_INFO
	.align		4
.L_3031:
        /*0008*/ 	.byte	0x04, 0x17
        /*000a*/ 	.short	(.L_3033 - .L_3032)
.L_3032:
        /*000c*/ 	.word	0x00000000
        /*0010*/ 	.short	0x0002
        /*0012*/ 	.short	0x0c49
        /*0014*/ 	.byte	0x00, 0xf0, 0x05, 0x00


	//----- nvinfo : EIATTR_KPARAM_INFO
	.align		4
.L_3033:
        /*0018*/ 	.byte	0x04, 0x17
        /*001a*/ 	.short	(.L_3035 - .L_3034)
.L_3034:
        /*001c*/ 	.word	0x00000000
        /*0020*/ 	.short	0x0001
        /*0022*/ 	.short	0x0c48
        /*0024*/ 	.byte	0x00, 0xf0, 0x05, 0x00


	//----- nvinfo : EIATTR_KPARAM_INFO
	.align		4
.L_3035:
        /*0028*/ 	.byte	0x04, 0x17
        /*002a*/ 	.short	(.L_3037 - .L_3036)
.L_3036:
        /*002c*/ 	.word	0x00000000
        /*0030*/ 	.short	0x0000
        /*0032*/ 	.short	0x0000
        /*0034*/ 	.byte	0x00, 0xf0, 0x21, 0x31


	//----- nvinfo : EIATTR_SPARSE_MMA_MASK
	.align		4
.L_3037:
        /*0038*/ 	.byte	0x03, 0x50
        /*003a*/ 	.short	0x0000


	//----- nvinfo : EIATTR_MAXREG_COUNT
	.align		4
        /*003c*/ 	.byte	0x03, 0x1b
        /*003e*/ 	.short	0x0080


	//----- nvinfo : EIATTR_MERCURY_ISA_VERSION
	.align		4
        /*0040*/ 	.byte	0x03, 0x5f
        /*0042*/ 	.short	0x0101


	//----- nvinfo : EIATTR_EXIT_INSTR_OFFSETS
	.align		4
        /*0044*/ 	.byte	0x04, 0x1c
        /*0046*/ 	.short	(.L_3039 - .L_3038)


	//   ....[0]....
.L_3038:
        /*0048*/ 	.word	0x000001a0


	//   ....[1]....
        /*004c*/ 	.word	0x00000a50


	//   ....[2]....
        /*0050*/ 	.word	0x00000ab0


	//   ....[3]....
        /*0054*/ 	.word	0x00001110


	//----- nvinfo : EIATTR_MAX_THREADS
	.align		4
.L_3039:
        /*0058*/ 	.byte	0x04, 0x05
        /*005a*/ 	.short	(.L_3041 - .L_3040)
.L_3040:
        /*005c*/ 	.word	0x00000200
        /*0060*/ 	.word	0x00000001
        /*0064*/ 	.word	0x00000001


	//----- nvinfo : EIATTR_CRS_STACK_SIZE
	.align		4
.L_3041:
        /*0068*/ 	.byte	0x04, 0x1e
        /*006a*/ 	.short	(.L_3043 - .L_3042)
.L_3042:
        /*006c*/ 	.word	0x00000000


	//----- nvinfo : EIATTR_CBANK_PARAM_SIZE
	.align		4
.L_3043:
        /*0070*/ 	.byte	0x03, 0x19
        /*0072*/ 	.short	0x0c4a


	//----- nvinfo : EIATTR_PARAM_CBANK
	.align		4
        /*0074*/ 	.byte	0x04, 0x0a
        /*0076*/ 	.short	(.L_3045 - .L_3044)
	.align		4
.L_3044:
        /*0078*/ 	.word	index@(.nv.constant0._ZN2at6native55_GLOBAL__N__de093ff9_22_ForeachBinaryOpList_cu_a911ec4325multi_tensor_apply_kernelINS1_18TensorListMetadataILi2EEENS1_11CopyFunctorIN3c1011Float8_e5m2ElLi2ELi1ELi1EEEJNS0_4CopyIS7_lEEEEEvT_T0_DpT1_)
        /*007c*/ 	.short	0x0210
        /*007e*/ 	.short	0x0c4a


	//----- nvinfo : EIATTR_SW_WAR
	.align		4
.L_3045:
        /*0080*/ 	.byte	0x04, 0x36
        /*0082*/ 	.short	(.L_3047 - .L_3046)
.L_3046:
        /*0084*/ 	.word	0x00000008
.L_3047:


//--------------------- .nv.info._ZN2at6native55_GLOBAL__N__de093ff9_22_ForeachBinaryOpList_cu_a911ec4325multi_tensor_apply_kernelINS1_18TensorListMetadataILi2EEENS1_11CopyFunctorIN3c1011Float8_e5m2EaLi2ELi1ELi1EEEJNS0_4CopyIS7_aEEEEEvT_T0_DpT1_ --------------------------
	.section	.nv.info._ZN2at6native55_GLOBAL__N__de093ff9_22_ForeachBinaryOpList_cu_a911ec4325multi_tensor_apply_kernelINS1_18TensorListMetadataILi2EEENS1_11CopyFunctorIN3c1011Float8_e5m2EaLi2ELi1ELi1EEEJNS0_4CopyIS7_aEEEEEvT_T0_DpT1_,"",@"SHT_CUDA_INFO"
	.sectionflags	@""
	.align	4


	//----- nvinfo : EIATTR_CUDA_API_VERSION
	.align		4
        /*0000*/ 	.byte	0x04, 0x37
        /*0002*/ 	.short	(.L_3049 - .L_3048)
.L_3048:
        /*0004*/ 	.word	0x00000082


	//----- nvinfo : EIATTR_KPARAM_INFO
	.align		4
.L_3049:
        /*0008*/ 	.byte	0x04, 0x17
        /*000a*/ 	.short	(.L_3051 - .L_3050)
.L_3050:
        /*000c*/ 	.word	0x00000000
        /*0010*/ 	.short	0x0002
        /*0012*/ 	.short	0x0c49
        /*0014*/ 	.byte	0x00, 0xf0, 0x05, 0x00


	//----- nvinfo : EIATTR_KPARAM_INFO
	.align		4
.L_3051:
        /*0018*/ 	.byte	0x04, 0x17
        /*001a*/ 	.short	(.L_3053 - .L_3052)
.L_3052:
        /*001c*/ 	.word	0x00000000
        /*0020*/ 	.short	0x0001
        /*0022*/ 	.short	0x0c48
        /*0024*/ 	.byte	0x00, 0xf0, 0x05, 0x00


	//----- nvinfo : EIATTR_KPARAM_INFO
	.align		4
.L_3053:
        /*0028*/ 	.byte	0x04, 0x17
        /*002a*/ 	.short	(.L_3055 - .L_3054)
.L_3054:
        /*002c*/ 	.word	0x00000000
        /*0030*/ 	.short	0x0000
        /*0032*/ 	.short	0x0000
        /*0034*/ 	.byte	0x00, 0xf0, 0x21, 0x31


	//----- nvinfo : EIATTR_SPARSE_MMA_MASK
	.align		4
.L_3055:
        /*0038*/ 	.byte	0x03, 0x50
        /*003a*/ 	.short	0x0000


	//----- nvinfo : EIATTR_MAXREG_COUNT
	.align		4
        /*003c*/ 	.byte	0x03, 0x1b
        /*003e*/ 	.short	0x0080


	//----- nvinfo : EIATTR_MERCURY_ISA_VERSION
	.align		4
        /*0040*/ 	.byte	0x03, 0x5f
        /*0042*/ 	.short	0x0101


	//----- nvinfo : EIATTR_EXIT_INSTR_OFFSETS
	.align		4
        /*0044*/ 	.byte	0x04, 0x1c
        /*0046*/ 	.short	(.L_3057 - .L_3056)


	//   ....[0]....
.L_3056:
        /*0048*/ 	.word	0x00000190


	//   ....[1]....
        /*004c*/ 	.word	0x00000a90


	//   ....[2]....
        /*0050*/ 	.word	0x00000af0


	//   ....[3]....
        /*0054*/ 	.word	0x00001190


	//----- nvinfo : EIATTR_MAX_THREADS
	.align		4
.L_3057:
        /*0058*/ 	.byte	0x04, 0x05
        /*005a*/ 	.short	(.L_3059 - .L_3058)
.L_3058:
        /*005c*/ 	.word	0x00000200
        /*0060*/ 	.word	0x00000001
        /*0064*/ 	.word	0x00000001


	//----- nvinfo : EIATTR_CRS_STACK_SIZE
	.align		4
.L_3059:
        /*0068*/ 	.byte	0x04, 0x1e
        /*006a*/ 	.short	(.L_3061 - .L_3060)
.L_3060:
        /*006c*/ 	.word	0x00000000


	//----- nvinfo : EIATTR_CBANK_PARAM_SIZE
	.align		4
.L_3061:
        /*0070*/ 	.byte	0x03, 0x19
        /*0072*/ 	.short	0x0c4a


	//----- nvinfo : EIATTR_PARAM_CBANK
	.align		4
        /*0074*/ 	.byte	0x04, 0x0a
        /*0076*/ 	.short	(.L_3063 - .L_3062)
	.align		4
.L_3062:
        /*0078*/ 	.word	index@(.nv.constant0._ZN2at6native55_GLOBAL__N__de093ff9_22_ForeachBinaryOpList_cu_a911ec4325multi_tensor_apply_kernelINS1_18TensorListMetadataILi2EEENS1_11CopyFunctorIN3c1011Float8_e5m2EaLi2ELi1ELi1EEEJNS0_4CopyIS7_aEEEEEvT_T0_DpT1_)
        /*007c*/ 	.short	0x0210
        /*007e*/ 	.short	0x0c4a


	//----- nvinfo : EIATTR_SW_WAR
	.align		4
.L_3063:
        /*0080*/ 	.byte	0x04, 0x36
        /*0082*/ 	.short	(.L_3065 - .L_3064)
.L_3064:
        /*0084*/ 	.word	0x00000008
.L_3065:


//--------------------- .nv.info._ZN2at6native55_GLOBAL__N__de093ff9_22_ForeachBinaryOpList_cu_a911ec4325multi_tensor_apply_kernelINS1_18TensorListMetadataILi2EEENS1_11CopyFunctorIN3c1011Float8_e5m2EhLi2ELi1ELi1EEEJNS0_4CopyIS7_hEEEEEvT_T0_DpT1_ --------------------------
	.section	.nv.info._ZN2at6native55_GLOBAL__N__de093ff9_22_ForeachBinaryOpList_cu_a911ec4325multi_tensor_apply_kernelINS1_18TensorListMetadataILi2EEENS1_11CopyFunctorIN3c1011Float8_e5m2EhLi2ELi1ELi1EEEJNS0_4CopyIS7_hEEEEEvT_T0_DpT1_,"",@"SHT_CUDA_INFO"
	.sectionflags	@""
	.align	4


	//----- nvinfo : EIATTR_CUDA_API_VERSION
	.align		4
        /*0000*/ 	.byte	0x04, 0x37
        /*0002*/ 	.short	(.L_3067 - .L_3066)
.L_3066:
        /*0004*/ 	.word	0x00000082


	//----- nvinfo : EIATTR_KPARAM_INFO
	.align		4
.L_3067:
        /*0008*/ 	.byte	0x04, 0x17
        /*000a*/ 	.short	(.L_3069 - .L_3068)
.L_3068:
        /*000c*/ 	.word	0x00000000
        /*0010*/ 	.short	0x0002
        /*0012*/ 	.short	0x0c49
        /*0014*/ 	.byte	0x00, 0xf0, 0x05, 0x00


	//----- nvinfo : EIATTR_KPARAM_INFO
	.align		4
.L_3069:
        /*0018*/ 	.byte	0x04, 0x17
        /*001a*/ 	.short	(.L_3071 - .L_3070)
.L_3070:
        /*001c*/ 	.word	0x00000000
        /*0020*/ 	.short	0x0001
        /*0022*/ 	.short	0x0c48
        /*0024*/ 	.byte	0x00, 0xf0, 0x05, 0x00


	//----- nvinfo : EIATTR_KPARAM_INFO
	.align		4
.L_3071:
        /*0028*/ 	.byte	0x04, 0x17
        /*002a*/ 	.short	(.L_3073 - .L_3072)
.L_3072:
        /*002c*/ 	.word	0x00000000
        /*0030*/ 	.short	0x0000
        /*0032*/ 	.short	0x0000
        /*0034*/ 	.byte	0x00, 0xf0, 0x21, 0x31


	//----- nvinfo : EIATTR_SPARSE_MMA_MASK
	.align		4
.L_3073:
        /*0038*/ 	.byte	0x03, 0x50
        /*003a*/ 	.short	0x0000


	//----- nvinfo : EIATTR_MAXREG_COUNT
	.align		4
        /*003c*/ 	.byte	0x03, 0x1b
        /*003e*/ 	.short	0x0080


	//----- nvinfo : EIATTR_MERCURY_ISA_VERSION
	.align		4
        /*0040*/ 	.byte	0x03, 0x5f
        /*0042*/ 	.short	0x0101


	//----- nvinfo : EIATTR_EXIT_INSTR_OFFSETS
	.align		4
        /*0044*/ 	.byte	0x04, 0x1c
        /*0046*/ 	.short	(.L_3075 - .L_3074)


	//   ....[0]....
.L_3074:
        /*0048*/ 	.word	0x00000190


	//   ....[1]....
        /*004c*/ 	.word	0x00000a80


	//   ....[2]....
        /*0050*/ 	.word	0x00000ae0


	//   ....[3]....
        /*0054*/ 	.word	0x000011c0


	//----- nvinfo : EIATTR_MAX_THREADS
	.align		4
.L_3075:
        /*0058*/ 	.byte	0x04, 0x05
        /*005a*/ 	.short	(.L_3077 - .L_3076)
.L_3076:
        /*005c*/ 	.word	0x00000200
        /*0060*/ 	.word	0x00000001
        /*0064*/ 	.word	0x00000001


	//----- nvinfo : EIATTR_CRS_STACK_SIZE
	.align		4
.L_3077:
        /*0068*/ 	.byte	0x04, 0x1e
        /*006a*/ 	.short	(.L_3079 - .L_3078)
.L_3078:
        /*006c*/ 	.word	0x00000000


	//----- nvinfo : EIATTR_CBANK_PARAM_SIZE
	.align		4
.L_3079:
        /*0070*/ 	.byte	0x03, 0x19
        /*0072*/ 	.short	0x0c4a


	//----- nvinfo : EIATTR_PARAM_CBANK
	.align		4
        /*0074*/ 	.byte	0x04, 0x0a
        /*0076*/ 	.short	(.L_3081 - .L_3080)
	.align		4
.L_3080:
        /*0078*/ 	.word	index@(.nv.constant0._ZN2at6native55_GLOBAL__N__de093ff9_22_ForeachBinaryOpList_cu_a911ec4325multi_tensor_apply_kernelINS1_18TensorListMetadataILi2EEENS1_11CopyFunctorIN3c1011Float8_e5m2EhLi2ELi1ELi1EEEJNS0_4CopyIS7_hEEEEEvT_T0_DpT1_)
        /*007c*/ 	.short	0x0210
        /*007e*/ 	.short	0x0c4a


	//----- nvinfo : EIATTR_SW_WAR
	.align		4
.L_3081:
        /*0080*/ 	.byte	0x04, 0x36
        /*0082*/ 	.short	(.L_3083 - .L_3082)
.L_3082:
        /*0084*/ 	.word	0x00000008
.L_3083:


//--------------------- .nv.info._ZN2at6native55_GLOBAL__N__de093ff9_22_ForeachBinaryOpList_cu_a911ec4325multi_tensor_apply_kernelINS1_18TensorListMetadataILi2EEENS1_14UnaryOpFunctorIN3c1011Float8_e5m2ELi2ELi1ELi1EEEJNS0_4CopyIS7_S7_EEEEEvT_T0_DpT1_ --------------------------
	.section	.nv.info._ZN2at6native55_GLOBAL__N__de093ff9_22_ForeachBinaryOpList_cu_a911ec4325multi_tensor_apply_kernelINS1_18TensorListMetadataILi2EEENS1_14UnaryOpFunctorIN3c1011Float8_e5m2ELi2ELi1ELi1EEEJNS0_4CopyIS7_S7_EEEEEvT_T0_DpT1_,"",@"SHT_CUDA_INFO"
	.sectionflags	@""
	.align	4


	//----- nvinfo : EIATTR_CUDA_API_VERSION
	.align		4
        /*0000*/ 	.byte	0x04, 0x37
        /*0002*/ 	.short	(.L_3085 - .L_3084)
.L_3084:
        /*0004*/ 	.word	0x00000082


	//----- nvinfo : EIATTR_KPARAM_INFO
	.align		4
.L_3085:
        /*0008*/ 	.byte	0x04, 0x17
        /*000a*/ 	.short	(.L_3087 - .L_3086)
.L_3086:
        /*000c*/ 	.word	0x00000000
        /*0010*/ 	.short	0x0002
        /*0012*/ 	.short	0x0c49
        /*0014*/ 	.byte	0x00, 0xf0, 0x05, 0x00


	//----- nvinfo : EIATTR_KPARAM_INFO
	.align		4
.L_3087:
        /*0018*/ 	.byte	0x04, 0x17
        /*001a*/ 	.short	(.L_3089 - .L_3088)
.L_3088:
        /*001c*/ 	.word	0x00000000
        /*0020*/ 	.short	0x0001
        /*0022*/ 	.short	0x0c48
        /*0024*/ 	.byte	0x00, 0xf0, 0x05, 0x00


	//----- nvinfo : EIATTR_KPARAM_INFO
	.align		4
.L_3089:
        /*0028*/ 	.byte	0x04, 0x17
        /*002a*/ 	.short	(.L_3091 - .L_3090)
.L_3090:
        /*002c*/ 	.word	0x00000000
        /*0030*/ 	.short	0x0000
        /*0032*/ 	.short	0x0000
        /*0034*/ 	.byte	0x00, 0xf0, 0x21, 0x31


	//----- nvinfo : EIATTR_SPARSE_MMA_MASK
	.align		4
.L_3091:
        /*0038*/ 	.byte	0x03, 0x50
        /*003a*/ 	.short	0x0000


	//----- nvinfo : EIATTR_MAXREG_COUNT
	.align		4
        /*003c*/ 	.byte	0x03, 0x1b
        /*003e*/ 	.short	0x0080


	//----- nvinfo : EIATTR_MERCURY_ISA_VERSION
	.align		4
        /*0040*/ 	.byte	0x03, 0x5f
        /*0042*/ 	.short	0x0101


	//----- nvinfo : EIATTR_EXIT_INSTR_OFFSETS
	.align		4
        /*0044*/ 	.byte	0x04, 0x1c
        /*0046*/ 	.short	(.L_3093 - .L_3092)


	//   ....[0]....
.L_3092:
        /*0048*/ 	.word	0x00000170


	//   ....[1]....
        /*004c*/ 	.word	0x00000d60


	//   ....[2]....
        /*0050*/ 	.word	0x00000dc0


	//   ....[3]....
        /*0054*/ 	.word	0x00001700


	//----- nvinfo : EIATTR_MAX_THREADS
	.align		4
.L_3093:
        /*0058*/ 	.byte	0x04, 0x05
        /*005a*/ 	.short	(.L_3095 - .L_3094)
.L_3094:
        /*005c*/ 	.word	0x00000200
        /*0060*/ 	.word	0x00000001
        /*0064*/ 	.word	0x00000001


	//----- nvinfo : EIATTR_CRS_STACK_SIZE
	.align		4
.L_3095:
        /*0068*/ 	.byte	0x04, 0x1e
        /*006a*/ 	.short	(.L_3097 - .L_3096)
.L_3096:
        /*006c*/ 	.word	0x00000000


	//----- nvinfo : EIATTR_CBANK_PARAM_SIZE
	.align		4
.L_3097:
        /*0070*/ 	.byte	0x03, 0x19
        /*0072*/ 	.short	0x0c4a


	//----- nvinfo : EIATTR_PARAM_CBANK
	.align		4
        /*0074*/ 	.byte	0x04, 0x0a
        /*0076*/ 	.short	(.L_3099 - .L_3098)
	.align		4
.L_3098:
        /*0078*/ 	.word	index@(.nv.constant0._ZN2at6native55_GLOBAL__N__de093ff9_22_ForeachBinaryOpList_cu_a911ec4325multi_tensor_apply_kernelINS1_18TensorListMetadataILi2EEENS1_14UnaryOpFunctorIN3c1011Float8_e5m2ELi2ELi1ELi1EEEJNS0_4CopyIS7_S7_EEEEEvT_T0_DpT1_)
        /*007c*/ 	.short	0x0210
        /*007e*/ 	.short	0x0c4a


	//----- nvinfo : EIATTR_SW_WAR
	.align		4
.L_3099:
        /*0080*/ 	.byte	0x04, 0x36
        /*0082*/ 	.short	(.L_3101 - .L_3100)
.L_3100:
        /*0084*/ 	.word	0x00000008
.L_3101:


//--------------------- .nv.info._ZN2at6native55_GLOBAL__N__de093ff9_22_ForeachBinaryOpList_cu_a911ec4325multi_tensor_apply_kernelINS1_18TensorListMetadataILi2EEENS1_11CopyFunctorIN3c1015Float8_e4m3fnuzENS6_15Float8_e5m2fnuzELi2ELi1ELi1EEEJNS0_4CopyIS7_S8_EEEEEvT_T0_DpT1_ --------------------------
	.section	.nv.info._ZN2at6native55_GLOBAL__N__de093ff9_22_ForeachBinaryOpList_cu_a911ec4325multi_tensor_apply_kernelINS1_18TensorListMetadataILi2EEENS1_11CopyFunctorIN3c1015Float8_e4m3fnuzENS6_15Float8_e5m2fnuzELi2ELi1ELi1EEEJNS0_4CopyIS7_S8_EEEEEvT_T0_DpT1_,"",@"SHT_CUDA_INFO"
	.sectionflags	@""
	.align	4


	//----- nvinfo : EIATTR_CUDA_API_VERSION
	.align		4
        /*0000*/ 	.byte	0x04, 0x37
        /*0002*/ 	.short	(.L_3103 - .L_3102)
.L_3102:
        /*0004*/ 	.word	0x00000082


	//----- nvinfo : EIATTR_KPARAM_INFO
	.align		4
.L_3103:
        /*0008*/ 	.byte	0x04, 0x17
        /*000a*/ 	.short	(.L_3105 - .L_3104)
.L_3104:
        /*000c*/ 	.word	0x00000000
        /*0010*/ 	.short	0x0002
        /*0012*/ 	.short	0x0c49
        /*0014*/ 	.byte	0x00, 0xf0, 0x05, 0x00


	//----- nvinfo : EIATTR_KPARAM_INFO
	.align		4
.L_3105:
        /*0018*/ 	.byte	0x04, 0x17
        /*001a*/ 	.short	(.L_3107 - .L_3106)
.L_3106:
        /*001c*/ 	.word	0x00000000
        /*0020*/ 	.short	0x0001
        /*0022*/ 	.short	0x0c48
        /*0024*/ 	.byte	0x00, 0xf0, 0x05, 0x00


	//----- nvinfo : EIATTR_KPARAM_INFO
	.align		4
.L_3107:
        /*0028*/ 	.byte	0x04, 0x17
        /*002a*/ 	.short	(.L_3109 - .L_3108)
.L_3108:
        /*002c*/ 	.word	0x00000000
        /*0030*/ 	.short	0x0000
        /*0032*/ 	.short	0x0000
        /*0034*/ 	.byte	0x00, 0xf0, 0x21, 0x31


	//----- nvinfo : EIATTR_SPARSE_MMA_MASK
	.align		4
.L_3109:
        /*0038*/ 	.byte	0x03, 0x50
        /*003a*/ 	.short	0x0000


	//----- nvinfo : EIATTR_MAXREG_COUNT
	.align		4
        /*003c*/ 	.byte	0x03, 0x1b
        /*003e*/ 	.short	0x0080


	//----- nvinfo : EIATTR_MERCURY_ISA_VERSION
	.align		4
        /*0040*/ 	.byte	0x03, 0x5f
        /*0042*/ 	.short	0x0101


	//----- nvinfo : EIATTR_EXIT_INSTR_OFFSETS
	.align		4
        /*0044*/ 	.byte	0x04, 0x1c
        /*0046*/ 	.short	(.L_3111 - .L_3110)


	//   ....[0]....
.L_3110:
        /*0048*/ 	.word	0x00000190


	//   ....[1]....
        /*004c*/ 	.word	0x00001100


	//   ....[2]....
        /*0050*/ 	.word	0x00001160


	//   ....[3]....
        /*0054*/ 	.word	0x00001ef0


	//----- nvinfo : EIATTR_MAX_THREADS
	.align		4
.L_3111:
        /*0058*/ 	.byte	0x04, 0x05
        /*005a*/ 	.short	(.L_3113 - .L_3112)
.L_3112:
        /*005c*/ 	.word	0x00000200
        /*0060*/ 	.word	0x00000001
        /*0064*/ 	.word	0x00000001


	//----- nvinfo : EIATTR_CRS_STACK_SIZE
	.align		4
.L_3113:
        /*0068*/ 	.byte	0x04, 0x1e
        /*006a*/ 	.short	(.L_3115 - .L_3114)
.L_3114:
        /*006c*/ 	.word	0x00000000


	//----- nvinfo : EIATTR_CBANK_PARAM_SIZE
	.align		4
.L_3115:
        /*0070*/ 	.byte	0x03, 0x19
        /*0072*/ 	.short	0x0c4a


	//----- nvinfo : EIATTR_PARAM_CBANK
	.align		4
        /*0074*/ 	.byte	0x04, 0x0a
        /*0076*/ 	.short	(.L_3117 - .L_3116)
	.align		4
.L_3116:
        /*0078*/ 	.word	index@(.nv.constant0._ZN2at6native55_GLOBAL__N__de093ff9_22_ForeachBinaryOpList_cu_a911ec4325multi_tensor_apply_kernelINS1_18TensorListMetadataILi2EEENS1_11CopyFunctorIN3c1015Float8_e4m3fnuzENS6_15Float8_e5m2fnuzELi2ELi1ELi1EEEJNS0_4CopyIS7_S8_EEEEEvT_T0_DpT1_)
        /*007c*/ 	.short	0x0210
        /*007e*/ 	.short	0x0c4a


	//----- nvinfo : EIATTR_SW_WAR
	.align		4
.L_3117:
        /*0080*/ 	.byte	0x04, 0x36
        /*0082*/ 	.short	(.L_3119 - .L_3118)
.L_3118:
        /*0084*/ 	.word	0x00000008
.L_3119:


//--------------------- .nv.info._ZN2at6native55_GLOBAL__N__de093ff9_22_ForeachBinaryOpList_cu_a911ec4325multi_tensor_apply_kernelINS1_18TensorListMetadataILi2EEENS1_11CopyFunctorIN3c1015Float8_e4m3fnuzENS6_11Float8_e5m2ELi2ELi1ELi1EEEJNS0_4CopyIS7_S8_EEEEEvT_T0_DpT1_ --------------------------
	.section	.nv.info._ZN2at6native55_GLOBAL__N__de093ff9_22_ForeachBinaryOpList_cu_a911ec4325multi_tensor_apply_kernelINS1_18TensorListMetadataILi2EEENS1_11CopyFunctorIN3c1015Float8_e4m3fnuzENS6_11Float8_e5m2ELi2ELi1ELi1EEEJNS0_4CopyIS7_S8_EEEEEvT_T0_DpT1_,"",@"SHT_CUDA_INFO"
	.sectionflags	@""
	.align	4


	//----- nvinfo : EIATTR_CUDA_API_VERSION
	.align		4
        /*0000*/ 	.byte	0x04, 0x37
        /*0002*/ 	.short	(.L_3121 - .L_3120)
.L_3120:
        /*0004*/ 	.word	0x00000082


	//----- nvinfo : EIATTR_KPARAM_INFO
	.align		4
.L_3121:
        /*0008*/ 	.byte	0x04, 0x17
        /*000a*/ 	.short	(.L_3123 - .L_3122)
.L_3122:
        /*000c*/ 	.word	0x00000000
        /*0010*/ 	.short	0x0002
        /*0012*/ 	.short	0x0c49
        /*0014*/ 	.byte	0x00, 0xf0, 0x05, 0x00


	//----- nvinfo : EIATTR_KPARAM_INFO
	.align		4
.L_3123:
        /*0018*/ 	.byte	0x04, 0x17
        /*001a*/ 	.short	(.L_3125 - .L_3124)
.L_3124:
        /*001c*/ 	.word	0x00000000
        /*0020*/ 	.short	0x0001
        /*0022*/ 	.short	0x0c48
        /*0024*/ 	.byte	0x00, 0xf0, 0x05, 0x00


	//----- nvinfo : EIATTR_KPARAM_INFO
	.align		4
.L_3125:
        /*0028*/ 	.byte	0x04, 0x17
        /*002a*/ 	.short	(.L_3127 - .L_3126)
.L_3126:
        /*002c*/ 	.word	0x00000000
        /*0030*/ 	.short	0x0000
        /*0032*/ 	.short	0x0000
        /*0034*/ 	.byte	0x00, 0xf0, 0x21, 0x31


	//----- nvinfo : EIATTR_SPARSE_MMA_MASK
	.align		4
.L_3127:
        /*0038*/ 	.byte	0x03, 0x50
        /*003a*/ 	.short	0x0000


	//----- nvinfo : EIATTR_MAXREG_COUNT
	.align		4
        /*003c*/ 	.byte	0x03, 0x1b
        /*003e*/ 	.short	0x0080


	//----- nvinfo : EIATTR_MERCURY_ISA_VERSION
	.align		4
        /*0040*/ 	.byte	0x03, 0x5f
        /*0042*/ 	.short	0x0101


	//----- nvinfo : EIATTR_EXIT_INSTR_OFFSETS
	.align		4
        /*0044*/ 	.byte	0x04, 0x1c
        /*0046*/ 	.short	(.L_3129 - .L_3128)


	//   ....[0]....
.L_3128:
        /*0048*/ 	.word	0x00000190


	//   ....[1]....
        /*004c*/ 	.word	0x00000d00


	//   ....[2]....
        /*0050*/ 	.word	0x00000d60


	//   ....[3]....
        /*0054*/ 	.word	0x000016d0


	//----- nvinfo : EIATTR_MAX_THREADS
	.align		4
.L_3129:
        /*0058*/ 	.byte	0x04, 0x05
        /*005a*/ 	.short	(.L_3131 - .L_3130)
.L_3130:
        /*005c*/ 	.word	0x00000200
        /*0060*/ 	.word	0x00000001
        /*0064*/ 	.word	0x00000001


	//----- nvinfo : EIATTR_CRS_STACK_SIZE
	.align		4
.L_3131:
        /*0068*/ 	.byte	0x04, 0x1e
        /*006a*/ 	.short	(.L_3133 - .L_3132)
.L_3132:
        /*006c*/ 	.word	0x00000000


	//----- nvinfo : EIATTR_CBANK_PARAM_SIZE
	.align		4
.L_3133:
        /*0070*/ 	.byte	0x03, 0x19
        /*0072*/ 	.short	0x0c4a


	//----- nvinfo : EIATTR_PARAM_CBANK
	.align		4
        /*0074*/ 	.byte	0x04, 0x0a
        /*0076*/ 	.short	(.L_3135 - .L_3134)
	.align		4
.L_3134:
        /*0078*/ 	.word	index@(.nv.constant0._ZN2at6native55_GLOBAL__N__de093ff9_22_ForeachBinaryOpList_cu_a911ec4325multi_tensor_apply_kernelINS1_18TensorListMetadataILi2EEENS1_11CopyFunctorIN3c1015Float8_e4m3fnuzENS6_11Float8_e5m2ELi2ELi1ELi1EEEJNS0_4CopyIS7_S8_EEEEEvT_T0_DpT1_)
        /*007c*/ 	.short	0x0210
        /*007e*/ 	.short	0x0c4a


	//----- nvinfo : EIATTR_SW_WAR
	.align		4
.L_3135:
        /*0080*/ 	.byte	0x04, 0x36
        /*0082*/ 	.short	(.L_3137 - .L_3136)
.L_3136:
        /*0084*/ 	.word	0x00000008
.L_3137:


//--------------------- .nv.info._ZN2at6native55_GLOBAL__N__de093ff9_22_ForeachBinaryOpList_cu_a911ec4325multi_tensor_apply_kernelINS1_18TensorListMetadataILi2EEENS1_11CopyFunctorIN3c1015Float8_e4m3fnuzENS6_13Float8_e4m3fnELi2ELi1ELi1EEEJNS0_4CopyIS7_S8_EEEEEvT_T0_DpT1_ --------------------------
	.section	.nv.info._ZN2at6native55_GLOBAL__N__de093ff9_22_ForeachBinaryOpList_cu_a911ec4325multi_tensor_apply_kernelINS1_18TensorListMetadataILi2EEENS1_11CopyFunctorIN3c1015Float8_e4m3fnuzENS6_13Float8_e4m3fnELi2ELi1ELi1EEEJNS0_4CopyIS7_S8_EEEEEvT_T0_DpT1_,"",@"SHT_CUDA_INFO"
	.sectionflags	@""
	.align	4


	//----- nvinfo : EIATTR_CUDA_API_VERSION
	.align		4
        /*0000*/ 	.byte	0x04, 0x37
        /*0002*/ 	.short	(.L_3139 - .L_3138)
.L_3138:
        /*0004*/ 	.word	0x00000082


	//----- nvinfo : EIATTR_KPARAM_INFO
	.align		4
.L_3139:
        /*0008*/ 	.byte	0x04, 0x17
        /*000a*/ 	.short	(.L_3141 - .L_3140)
.L_3140:
        /*000c*/ 	.word	0x00000000
        /*0010*/ 	.short	0x0002
        /*0012*/ 	.short	0x0c49
        /*0014*/ 	.byte	0x00, 0xf0, 0x05, 0x00


	//----- nvinfo : EIATTR_KPARAM_INFO
	.align		4
.L_3141:
        /*0018*/ 	.byte	0x04, 0x17
        /*001a*/ 	.short	(.L_3143 - .L_3142)
.L_3142:
        /*001c*/ 	.word	0x00000000
        /*0020*/ 	.short	0x0001
        /*0022*/ 	.short	0x0c48
        /*0024*/ 	.byte	0x00, 0xf0, 0x05, 0x00


	//----- nvinfo : EIATTR_KPARAM_INFO
	.align		4
.L_3143:
        /*0028*/ 	.byte	0x04, 0x17
        /*002a*/ 	.short	(.L_3145 - .L_3144)
.L_3144:
        /*002c*/ 	.word	0x00000000
        /*0030*/ 	.short	0x0000
        /*0032*/ 	.short	0x0000
        /*0034*/ 	.byte	0x00, 0xf0, 0x21, 0x31


	//----- nvinfo : EIATTR_SPARSE_MMA_MASK
	.align		4
.L_3145:
        /*0038*/ 	.byte	0x03, 0x50
        /*003a*/ 	.short	0x0000


	//----- nvinfo : EIATTR_MAXREG_COUNT
	.align		4
        /*003c*/ 	.byte	0x03, 0x1b
        /*003e*/ 	.short	0x0080


	//----- nvinfo : EIATTR_MERCURY_ISA_VERSION
	.align		4
        /*0040*/ 	.byte	0x03, 0x5f
        /*0042*/ 	.short	0x0101


	//----- nvinfo : EIATTR_EXIT_INSTR_OFFSETS
	.align		4
        /*0044*/ 	.byte	0x04, 0x1c
        /*0046*/ 	.short	(.L_3147 - .L_3146)


	//   ....[0]....
.L_3146:
        /*0048*/ 	.word	0x00000190


	//   ....[1]....
        /*004c*/ 	.word	0x00000ea0


	//   ....[2]....
        /*0050*/ 	.word	0x00000f00


	//   ....[3]....
        /*0054*/ 	.word	0x00001a00


	//----- nvinfo : EIATTR_MAX_THREADS
	.align		4
.L_3147:
        /*0058*/ 	.byte	0x04, 0x05
        /*005a*/ 	.short	(.L_3149 - .L_3148)
.L_3148:
        /*005c*/ 	.word	0x00000200
        /*0060*/ 	.word	0x00000001
        /*0064*/ 	.word	0x00000001


	//----- nvinfo : EIATTR_CRS_STACK_SIZE
	.align		4
.L_3149:
        /*0068*/ 	.byte	0x04, 0x1e
        /*006a*/ 	.short	(.L_3151 - .L_3150)
.L_3150:
        /*006c*/ 	.word	0x00000000


	//----- nvinfo : EIATTR_CBANK_PARAM_SIZE
	.align		4
.L_3151:
        /*0070*/ 	.byte	0x03, 0x19
        /*0072*/ 	.short	0x0c4a


	//----- nvinfo : EIATTR_PARAM_CBANK
	.align		4
        /*0074*/ 	.byte	0x04, 0x0a
        /*0076*/ 	.short	(.L_3153 - .L_3152)
	.align		4
.L_3152:
        /*0078*/ 	.word	index@(.nv.constant0._ZN2at6native55_GLOBAL__N__de093ff9_22_ForeachBinaryOpList_cu_a911ec4325multi_tensor_apply_kernelINS1_18TensorListMetadataILi2EEENS1_11CopyFunctorIN3c1015Float8_e4m3fnuzENS6_13Float8_e4m3fnELi2ELi1ELi1EEEJNS0_4CopyIS7_S8_EEEEEvT_T0_DpT1_)
        /*007c*/ 	.short	0x0210
        /*007e*/ 	.short	0x0c4a


	//----- nvinfo : EIATTR_SW_WAR
	.align		4
.L_3153:
        /*0080*/ 	.byte	0x04, 0x36
        /*0082*/ 	.short	(.L_3155 - .L_3154)
.L_3154:
        /*0084*/ 	.word	0x00000008
.L_3155:


//--------------------- .nv.info._ZN2at6native55_GLOBAL__N__de093ff9_22_ForeachBinaryOpList_cu_a911ec4325multi_tensor_apply_kernelINS1_18TensorListMetadataILi2EEENS1_11CopyFunctorIN3c1015Float8_e4m3fnuzEbLi2ELi1ELi1EEEJNS0_4CopyIS7_bEEEEEvT_T0_DpT1_ --------------------------
	.section	.nv.info._ZN2at6native55_GLOBAL__N__de093ff9_22_ForeachBinaryOpList_cu_a911ec4325multi_tensor_apply_kernelINS1_18TensorListMetadataILi2EEENS1_11CopyFunctorIN3c1015Float8_e4m3fnuzEbLi2ELi1ELi1EEEJNS0_4CopyIS7_bEEEEEvT_T0_DpT1_,"",@"SHT_CUDA_INFO"
	.sectionflags	@""
	.align	4


	//----- nvinfo : EIATTR_CUDA_API_VERSION
	.align		4
        /*0000*/ 	.byte	0x04, 0x37
        /*0002*/ 	.short	(.L_3157 - .L_3156)
.L_3156:
        /*0004*/ 	.word	0x00000082


	//----- nvinfo : EIATTR_KPARAM_INFO
	.align		4
.L_3157:
        /*0008*/ 	.byte	0x04, 0x17
        /*000a*/ 	.short	(.L_3159 - .L_3158)
.L_3158:
        /*000c*/ 	.word	0x00000000
        /*0010*/ 	.short	0x0002
        /*0012*/ 	.short	0x0c49
        /*0014*/ 	.byte	0x00, 0xf0, 0x05, 0x00


	//----- nvinfo : EIATTR_KPARAM_INFO
	.align		4
.L_3159:
        /*0018*/ 	.byte	0x04, 0x17
        /*001a*/ 	.short	(.L_3161 - .L_3160)
.L_3160:
        /*001c*/ 	.word	0x00000000
        /*0020*/ 	.short	0x0001
        /*0022*/ 	.short	0x0c48
        /*0024*/ 	.byte	0x00, 0xf0, 0x05, 0x00


	//----- nvinfo : EIATTR_KPARAM_INFO
	.align		4
.L_3161:
        /*0028*/ 	.byte	0x04, 0x17
        /*002a*/ 	.short	(.L_3163 - .L_3162)
.L_3162:
        /*002c*/ 	.word	0x00000000
        /*0030*/ 	.short	0x0000
        /*0032*/ 	.short	0x0000
        /*0034*/ 	.byte	0x00, 0xf0, 0x21, 0x31


	//----- nvinfo : EIATTR_SPARSE_MMA_MASK
	.align		4
.L_3163:
        /*0038*/ 	.byte	0x03, 0x50
        /*003a*/ 	.short	0x0000


	//----- nvinfo : EIATTR_MAXREG_COUNT
	.align		4
        /*003c*/ 	.byte	0x03, 0x1b
        /*003e*/ 	.short	0x0080


	//----- nvinfo : EIATTR_MERCURY_ISA_VERSION
	.align		4
        /*0040*/ 	.byte	0x03, 0x5f
        /*0042*/ 	.short	0x0101


	//----- nvinfo : EIATTR_EXIT_INSTR_OFFSETS
	.align		4
        /*0044*/ 	.byte	0x04, 0x1c
        /*0046*/ 	.short	(.L_3165 - .L_3164)


	//   ....[0]....
.L_3164:
        /*0048*/ 	.word	0x00000190


	//   ....[1]....
        /*004c*/ 	.word	0x00000b20


	//   ....[2]....
        /*0050*/ 	.word	0x00000b80


	//   ....[3]....
        /*0054*/ 	.word	0x00001290


	//----- nvinfo : EIATTR_MAX_THREADS
	.align		4
.L_3165:
        /*0058*/ 	.byte	0x04, 0x05
        /*005a*/ 	.short	(.L_3167 - .L_3166)
.L_3166:
        /*005c*/ 	.word	0x00000200
        /*0060*/ 	.word	0x00000001
        /*0064*/ 	.word	0x00000001


	//----- nvinfo : EIATTR_CRS_STACK_SIZE
	.align		4
.L_3167:
        /*0068*/ 	.byte	0x04, 0x1e
        /*006a*/ 	.short	(.L_3169 - .L_3168)
.L_3168:
        /*006c*/ 	.word	0x00000000


	//----- nvinfo : EIATTR_CBANK_PARAM_SIZE
	.align		4
.L_3169:
        /*0070*/ 	.byte	0x03, 0x19
        /*0072*/ 	.short	0x0c4a


	//----- nvinfo : EIATTR_PARAM_CBANK
	.align		4
        /*0074*/ 	.byte	0x04, 0x0a
        /*0076*/ 	.short	(.L_3171 - .L_3170)
	.align		4
.L_3170:
        /*0078*/ 	.word	index@(.nv.constant0._ZN2at6native55_GLOBAL__N__de093ff9_22_ForeachBinaryOpList_cu_a911ec4325multi_tensor_apply_kernelINS1_18TensorListMetadataILi2EEENS1_11CopyFunctorIN3c1015Float8_e4m3fnuzEbLi2ELi1ELi1EEEJNS0_4CopyIS7_bEEEEEvT_T0_DpT1_)
        /*007c*/ 	.short	0x0210
        /*007e*/ 	.short	0x0c4a


	//----- nvinfo : EIATTR_SW_WAR
	.align		4
.L_3171:
        /*0080*/ 	.byte	0x04, 0x36
        /*0082*/ 	.short	(.L_3173 - .L_3172)
.L_3172:
        /*0084*/ 	.word	0x00000008
.L_3173:


//--------------------- .nv.info._ZN2at6native55_GLOBAL__N__de093ff9_22_ForeachBinaryOpList_cu_a911ec4325multi_tensor_apply_kernelINS1_18TensorListMetadataILi2EEENS1_11CopyFunctorIN3c1015Float8_e4m3fnuzENS6_8BFloat16ELi2ELi1ELi1EEEJNS0_4CopyIS7_S8_EEEEEvT_T0_DpT1_ --------------------------
	.section	.nv.info._ZN2at6native55_GLOBAL__N__de093ff9_22_ForeachBinaryOpList_cu_a911ec4325multi_tensor_apply_kernelINS1_18TensorListMetadataILi2EEENS1_11CopyFunctorIN3c1015Float8_e4m3fnuzENS6_8BFloat16ELi2ELi1ELi1EEEJNS0_4CopyIS7_S8_EEEEEvT_T0_DpT1_,"",@"SHT_CUDA_INFO"
	.sectionflags	@""
	.align	4


	//----- nvinfo : EIATTR_CUDA_API_VERSION
	.align		4
        /*0000*/ 	.byte	0x04, 0x37
        /*0002*/ 	.short	(.L_3175 - .L_3174)
.L_3174:
        /*0004*/ 	.word	0x00000082


	//----- nvinfo : EIATTR_KPARAM_INFO
	.align		4
.L_3175:
        /*0008*/ 	.byte	0x04, 0x17
        /*000a*/ 	.short	(.L_3177 - .L_3176)
.L_3176:
        /*000c*/ 	.word	0x00000000
        /*0010*/ 	.short	0x0002
        /*0012*/ 	.short	0x0c49
        /*0014*/ 	.byte	0x00, 0xf0, 0x05, 0x00


	//----- nvinfo : EIATTR_KPARAM_INFO
	.align		4
.L_3177:
        /*0018*/ 	.byte	0x04, 0x17
        /*001a*/ 	.short	(.L_3179 - .L_3178)
.L_3178:
        /*001c*/ 	.word	0x00000000
        /*0020*/ 	.short	0x0001
        /*0022*/ 	.short	0x0c48
        /*0024*/ 	.byte	0x00, 0xf0, 0x05, 0x00


	//----- nvinfo : EIATTR_KPARAM_INFO
	.align		4
.L_3179:
        /*0028*/ 	.byte	0x04, 0x17
        /*002a*/ 	.short	(.L_3181 - .L_3180)
.L_3180:
        /*002c*/ 	.word	0x00000000
        /*0030*/ 	.short	0x0000
        /*0032*/ 	.short	0x0000
        /*0034*/ 	.byte	0x00, 0xf0, 0x21, 0x31


	//----- nvinfo : EIATTR_SPARSE_MMA_MASK
	.align		4
.L_3181:
        /*0038*/ 	.byte	0x03, 0x50
        /*003a*/ 	.short	0x0000


	//----- nvinfo : EIATTR_MAXREG_COUNT
	.align		4
        /*003c*/ 	.byte	0x03, 0x1b
        /*003e*/ 	.short	0x0080


	//----- nvinfo : EIATTR_MERCURY_ISA_VERSION
	.align		4
        /*0040*/ 	.byte	0x03, 0x5f
        /*0042*/ 	.short	0x0101


	//----- nvinfo : EIATTR_EXIT_INSTR_OFFSETS
	.align		4
        /*0044*/ 	.byte	0x04, 0x1c
        /*0046*/ 	.short	(.L_3183 - .L_3182)


	//   ....[0]....
.L_3182:
        /*0048*/ 	.word	0x000001a0


	//   ....[1]....
        /*004c*/ 	.word	0x00000ae0


	//   ....[2]....
        /*0050*/ 	.word	0x00000b40


	//   ....[3]....
        /*0054*/ 	.word	0x00001210


	//----- nvinfo : EIATTR_MAX_THREADS
	.align		4
.L_3183:
        /*0058*/ 	.byte	0x04, 0x05
        /*005a*/ 	.short	(.L_3185 - .L_3184)
.L_3184:
        /*005c*/ 	.word	0x00000200
        /*0060*/ 	.word	0x00000001
        /*0064*/ 	.word	0x00000001


	//----- nvinfo : EIATTR_CRS_STACK_SIZE
	.align		4
.L_3185:
        /*0068*/ 	.byte	0x04, 0x1e
        /*006a*/ 	.short	(.L_3187 - .L_3186)
.L_3186:
        /*006c*/ 	.word	0x00000000


	//----- nvinfo : EIATTR_CBANK_PARAM_SIZE
	.align		4
.L_3187:
        /*0070*/ 	.byte	0x03, 0x19
        /*0072*/ 	.short	0x0c4a


	//----- nvinfo : EIATTR_PARAM_CBANK
	.align		4
        /*0074*/ 	.byte	0x04, 0x0a
        /*0076*/ 	.short	(.L_3189 - .L_3188)
	.align		4
.L_3188:
        /*0078*/ 	.word	index@(.nv.constant0._ZN2at6native55_GLOBAL__N__de093ff9_22_ForeachBinaryOpList_cu_a911ec4325multi_tensor_apply_kernelINS1_18TensorListMetadataILi2EEENS1_11CopyFunctorIN3c1015Float8_e4m3fnuzENS6_8BFloat16ELi2ELi1ELi1EEEJNS0_4CopyIS7_S8_EEEEEvT_T0_DpT1_)
        /*007c*/ 	.short	0x0210
        /*007e*/ 	.short	0x0c4a


	//----- nvinfo : EIATTR_SW_WAR
	.align		4
.L_3189:
        /*0080*/ 	.byte	0x04, 0x36
        /*0082*/ 	.short	(.L_3191 - .L_3190)
.L_3190:
        /*0084*/ 	.word	0x00000008
.L_3191:


//--------------------- .nv.info._ZN2at6native55_GLOBAL__N__de093ff9_22_ForeachBinaryOpList_cu_a911ec4325multi_tensor_apply_kernelINS1_18TensorListMetadataILi2EEENS1_11CopyFunctorIN3c1015Float8_e4m3fnuzENS6_4HalfELi2ELi1ELi1EEEJNS0_4CopyIS7_S8_EEEEEvT_T0_DpT1_ --------------------------
	.section	.nv.info._ZN2at6native55_GLOBAL__N__de093ff9_22_ForeachBinaryOpList_cu_a911ec4325multi_tensor_apply_kernelINS1_18TensorListMetadataILi2EEENS1_11CopyFunctorIN3c1015Float8_e4m3fnuzENS6_4HalfELi2ELi1ELi1EEEJNS0_4CopyIS7_S8_EEEEEvT_T0_DpT1_,"",@"SHT_CUDA_INFO"
	.sectionflags	@""
	.align	4


	//----- nvinfo : EIATTR_CUDA_API_VERSION
	.align		4
        /*0000*/ 	.byte	0x04, 0x37
        /*0002*/ 	.short	(.L_3193 - .L_3192)
.L_3192:
        /*0004*/ 	.word	0x00000082


	//----- nvinfo : EIATTR_KPARAM_INFO
	.align		4
.L_3193:
        /*0008*/ 	.byte	0x04, 0x17
        /*000a*/ 	.short	(.L_3195 - .L_3194)
.L_3194:
        /*000c*/ 	.word	0x00000000
        /*0010*/ 	.short	0x0002
        /*0012*/ 	.short	0x0c49
        /*0014*/ 	.byte	0x00, 0xf0, 0x05, 0x00


	//----- nvinfo : EIATTR_KPARAM_INFO
	.align		4
.L_3195:
        /*0018*/ 	.byte	0x04, 0x17
        /*001a*/ 	.short	(.L_3197 - .L_3196)
.L_3196:
        /*001c*/ 	.word	0x00000000
        /*0020*/ 	.short	0x0001
        /*0022*/ 	.short	0x0c48
        /*0024*/ 	.byte	0x00, 0xf0, 0x05, 0x00


	//----- nvinfo : EIATTR_KPARAM_INFO
	.align		4
.L_3197:
        /*0028*/ 	.byte	0x04, 0x17
        /*002a*/ 	.short	(.L_3199 - .L_3198)
.L_3198:
        /*002c*/ 	.word	0x00000000
        /*0030*/ 	.short	0x0000
        /*0032*/ 	.short	0x0000
        /*0034*/ 	.byte	0x00, 0xf0, 0x21, 0x31


	//----- nvinfo : EIATTR_SPARSE_MMA_MASK
	.align		4
.L_3199:
        /*0038*/ 	.byte	0x03, 0x50
        /*003a*/ 	.short	0x0000


	//----- nvinfo : EIATTR_MAXREG_COUNT
	.align		4
        /*003c*/ 	.byte	0x03, 0x1b
        /*003e*/ 	.short	0x0080


	//----- nvinfo : EIATTR_MERCURY_ISA_VERSION
	.align		4
        /*0040*/ 	.byte	0x03, 0x5f
        /*0042*/ 	.short	0x0101


	//----- nvinfo : EIATTR_EXIT_INSTR_OFFSETS
	.align		4
        /*0044*/ 	.byte	0x04, 0x1c
        /*0046*/ 	.short	(.L_3201 - .L_3200)


	//   ....[0]....
.L_3200:
        /*0048*/ 	.word	0x000001a0


	//   ....[1]....
        /*004c*/ 	.word	0x00000ae0


	//   ....[2]....
        /*0050*/ 	.word	0x00000b40


	//   ....[3]....
        /*0054*/ 	.word	0x00001200


	//----- nvinfo : EIATTR_MAX_THREADS
	.align		4
.L_3201:
        /*0058*/ 	.byte	0x04, 0x05
        /*005a*/ 	.short	(.L_3203 - .L_3202)
.L_3202:
        /*005c*/ 	.word	0x00000200
        /*0060*/ 	.word	0x00000001
        /*0064*/ 	.word	0x00000001


	//----- nvinfo : EIATTR_CRS_STACK_SIZE
	.align		4
.L_3203:
        /*0068*/ 	.byte	0x04, 0x1e
        /*006a*/ 	.short	(.L_3205 - .L_3204)
.L_3204:
        /*006c*/ 	.word	0x00000000


	//----- nvinfo : EIATTR_CBANK_PARAM_SIZE
	.align		4
.L_3205:
        /*0070*/ 	.byte	0x03, 0x19
        /*0072*/ 	.short	0x0c4a


	//----- nvinfo : EIATTR_PARAM_CBANK
	.align		4
        /*0074*/ 	.byte	0x04, 0x0a
        /*0076*/ 	.short	(.L_3207 - .L_3206)
	.align		4
.L_3206:
        /*0078*/ 	.word	index@(.nv.constant0._ZN2at6native55_GLOBAL__N__de093ff9_22_ForeachBinaryOpList_cu_a911ec4325multi_tensor_apply_kernelINS1_18TensorListMetadataILi2EEENS1_11CopyFunctorIN3c1015Float8_e4m3fnuzENS6_4HalfELi2ELi1ELi1EEEJNS0_4CopyIS7_S8_EEEEEvT_T0_DpT1_)
        /*007c*/ 	.short	0x0210
        /*007e*/ 	.short	0x0c4a


	//----- nvinfo : EIATTR_SW_WAR
	.align		4
.L_3207:
        /*0080*/ 	.byte	0x04, 0x36
        /*0082*/ 	.short	(.L_3209 - .L_3208)
.L_3208:
        /*0084*/ 	.word	0x00000008
.L_3209:


//--------------------- .nv.info._ZN2at6native55_GLOBAL__N__de093ff9_22_ForeachBinaryOpList_cu_a911ec4325multi_tensor_apply_kernelINS1_18TensorListMetadataILi2EEENS1_11CopyFunctorIN3c1015Float8_e4m3fnuzENS6_7complexIfEELi2ELi1ELi1EEEJNS0_4CopyIS7_S9_EEEEEvT_T0_DpT1_ --------------------------
	.section	.nv.info._ZN2at6native55_GLOBAL__N__de093ff9_22_ForeachBinaryOpList_cu_a911ec4325multi_tensor_apply_kernelINS1_18TensorListMetadataILi2EEENS1_11CopyFunctorIN3c1015Float8_e4m3fnuzENS6_7complexIfEELi2ELi1ELi1EEEJNS0_4CopyIS7_S9_EEEEEvT_T0_DpT1_,"",@"SHT_CUDA_INFO"
	.sectionflags	@""
	.align	4


	//----- nvinfo : EIATTR_CUDA_API_VERSION
	.align		4
        /*0000*/ 	.byte	0x04, 0x37
        /*0002*/ 	.short	(.L_3211 - .L_3210)
.L_3210:
        /*0004*/ 	.word	0x00000082


	//----- nvinfo : EIATTR_KPARAM_INFO
	.align		4
.L_3211:
        /*0008*/ 	.byte	0x04, 0x17
        /*000a*/ 	.short	(.L_3213 - .L_3212)
.L_3212:
        /*000c*/ 	.word	0x00000000
        /*0010*/ 	.short	0x0002
        /*0012*/ 	.short	0x0c49
        /*0014*/ 	.byte	0x00, 0xf0, 0x05, 0x00


	//----- nvinfo : EIATTR_KPARAM_INFO
	.align		4
.L_3213:
        /*0018*/ 	.byte	0x04, 0x17
        /*001a*/ 	.short	(.L_3215 - .L_3214)
.L_3214:
        /*001c*/ 	.word	0x00000000
        /*0020*/ 	.short	0x0001
        /*0022*/ 	.short	0x0c48
        /*0024*/ 	.byte	0x00, 0xf0, 0x05, 0x00


	//----- nvinfo : EIATTR_KPARAM_INFO
	.align		4
.L_3215:
        /*0028*/ 	.byte	0x04, 0x17
        /*002a*/ 	.short	(.L_3217 - .L_3216)
.L_3216:
        /*002c*/ 	.word	0x00000000
        /*0030*/ 	.short	0x0000
        /*0032*/ 	.short	0x0000
        /*0034*/ 	.byte	0x00, 0xf0, 0x21, 0x31


	//----- nvinfo : EIATTR_SPARSE_MMA_MASK
	.align		4
.L_3217:
        /*0038*/ 	.byte	0x03, 0x50
        /*003a*/ 	.short	0x0000


	//----- nvinfo : EIATTR_MAXREG_COUNT
	.align		4
        /*003c*/ 	.byte	0x03, 0x1b
        /*003e*/ 	.short	0x0080


	//----- nvinfo : EIATTR_MERCURY_ISA_VERSION
	.align		4
        /*0040*/ 	.byte	0x03, 0x5f
        /*0042*/ 	.short	0x0101


	//----- nvinfo : EIATTR_EXIT_INSTR_OFFSETS
	.align		4
        /*0044*/ 	.byte	0x04, 0x1c
        /*0046*/ 	.short	(.L_3219 - .L_3218)


	//   ....[0]....
.L_3218:
        /*0048*/ 	.word	0x000001a0


	//   ....[1]....
        /*004c*/ 	.word	0x00000ac0


	//   ....[2]....
        /*0050*/ 	.word	0x00000b20


	//   ....[3]....
        /*0054*/ 	.word	0x000011d0


	//----- nvinfo : EIATTR_MAX_THREADS
	.align		4
.L_3219:
        /*0058*/ 	.byte	0x04, 0x05
        /*005a*/ 	.short	(.L_3221 - .L_3220)
.L_3220:
        /*005c*/ 	.word	0x00000200
        /*0060*/ 	.word	0x00000001
        /*0064*/ 	.word	0x00000001


	//----- nvinfo : EIATTR_CRS_STACK_SIZE
	.align		4
.L_3221:
        /*0068*/ 	.byte	0x04, 0x1e
        /*006a*/ 	.short	(.L_3223 - .L_3222)
.L_3222:
        /*006c*/ 	.word	0x00000000


	//----- nvinfo : EIATTR_CBANK_PARAM_SIZE
	.align		4
.L_3223:
        /*0070*/ 	.byte	0x03, 0x19
        /*0072*/ 	.short	0x0c4a


	//----- nvinfo : EIATTR_PARAM_CBANK
	.align		4
        /*0074*/ 	.byte	0x04, 0x0a
        /*0076*/ 	.short	(.L_3225 - .L_3224)
	.align		4
.L_3224:
        /*0078*/ 	.word	index@(.nv.constant0._ZN2at6native55_GLOBAL__N__de093ff9_22_ForeachBinaryOpList_cu_a911ec4325multi_tensor_apply_kernelINS1_18TensorListMetadataILi2EEENS1_11CopyFunctorIN3c1015Float8_e4m3fnuzENS6_7complexIfEELi2ELi1ELi1EEEJNS0_4CopyIS7_S9_EEEEEvT_T0_DpT1_)
        /*007c*/ 	.short	0x0210
        /*007e*/ 	.short	0x0c4a


	//----- nvinfo : EIATTR_SW_WAR
	.align		4
.L_3225:
        /*0080*/ 	.byte	0x04, 0x36
        /*0082*/ 	.short	(.L_3227 - .L_3226)
.L_3226:
        /*0084*/ 	.word	0x00000008
.L_3227:


//--------------------- .nv.info._ZN2at6native55_GLOBAL__N__de093ff9_22_ForeachBinaryOpList_cu_a911ec4325multi_tensor_apply_kernelINS1_18TensorListMetadataILi2EEENS1_11CopyFunctorIN3c1015Float8_e4m3fnuzENS6_7complexIdEELi2ELi1ELi1EEEJNS0_4CopyIS7_S9_EEEEEvT_T0_DpT1_ --------------------------
	.section	.nv.info._ZN2at6native55_GLOBAL__N__de093ff9_22_ForeachBinaryOpList_cu_a911ec4325multi_tensor_apply_kernelINS1_18TensorListMetadataILi2EEENS1_11CopyFunctorIN3c1015Float8_e4m3fnuzENS6_7complexIdEELi2ELi1ELi1EEEJNS0_4CopyIS7_S9_EEEEEvT_T0_DpT1_,"",@"SHT_CUDA_INFO"
	.sectionflags	@""
	.align	4


	//----- nvinfo : EIATTR_CUDA_API_VERSION
	.align		4
        /*0000*/ 	.byte	0x04, 0x37
        /*0002*/ 	.short	(.L_3229 - .L_3228)
.L_3228:
        /*0004*/ 	.word	0x00000082


	//----- nvinfo : EIATTR_KPARAM_INFO
	.align		4
.L_3229:
        /*0008*/ 	.byte	0x04, 0x17
        /*000a*/ 	.short	(.L_3231 - .L_3230)
.L_3230:
        /*000c*/ 	.word	0x00000000
        /*0010*/ 	.short	0x0002
        /*0012*/ 	.short	0x0c49
        /*0014*/ 	.byte	0x00, 0xf0, 0x05, 0x00


	//----- nvinfo : EIATTR_KPARAM_INFO
	.align		4
.L_3231:
        /*0018*/ 	.byte	0x04, 0x17
        /*001a*/ 	.short	(.L_3233 - .L_3232)
.L_3232:
        /*001c*/ 	.word	0x00000000
        /*0020*/ 	.short	0x0001
        /*0022*/ 	.short	0x0c48
        /*0024*/ 	.byte	0x00, 0xf0, 0x05, 0x00


	//----- nvinfo : EIATTR_KPARAM_INFO
	.align		4
.L_3233:
        /*0028*/ 	.byte	0x04, 0x17
        /*002a*/ 	.short	(.L_3235 - .L_3234)
.L_3234:
        /*002c*/ 	.word	0x00000000
        /*0030*/ 	.short	0x0000
        /*0032*/ 	.short	0x0000
        /*0034*/ 	.byte	0x00, 0xf0, 0x21, 0x31


	//----- nvinfo : EIATTR_SPARSE_MMA_MASK
	.align		4
.L_3235:
        /*0038*/ 	.byte	0x03, 0x50
        /*003a*/ 	.short	0x0000


	//----- nvinfo : EIATTR_MAXREG_COUNT
	.align		4
        /*003c*/ 	.byte	0x03, 0x1b
        /*003e*/ 	.short	0x0080


	//----- nvinfo : EIATTR_MERCURY_ISA_VERSION
	.align		4
        /*0040*/ 	.byte	0x03, 0x5f
        /*0042*/ 	.short	0x0101


	//----- nvinfo : EIATTR_EXIT_INSTR_OFFSETS
	.align		4
        /*0044*/ 	.byte	0x04, 0x1c
        /*0046*/ 	.short	(.L_3237 - .L_3236)


	//   ....[0]....
.L_3236:
        /*0048*/ 	.word	0x000001a0


	//   ....[1]....
        /*004c*/ 	.word	0x00000c40


	//   ....[2]....
        /*0050*/ 	.word	0x00000ca0


	//   ....[3]....
        /*0054*/ 	.word	0x00001440


	//----- nvinfo : EIATTR_MAX_THREADS
	.align		4
.L_3237:
        /*0058*/ 	.byte	0x04, 0x05
        /*005a*/ 	.short	(.L_3239 - .L_3238)
.L_3238:
        /*005c*/ 	.word	0x00000200
        /*0060*/ 	.word	0x00000001
        /*0064*/ 	.word	0x00000001


	//----- nvinfo : EIATTR_CRS_STACK_SIZE
	.align		4
.L_3239:
        /*0068*/ 	.byte	0x04, 0x1e
        /*006a*/ 	.short	(.L_3241 - .L_3240)
.L_3240:
        /*006c*/ 	.word	0x00000000


	//----- nvinfo : EIATTR_CBANK_PARAM_SIZE
	.align		4
.L_3241:
        /*0070*/ 	.byte	0x03, 0x19
        /*0072*/ 	.short	0x0c4a


	//----- nvinfo : EIATTR_PARAM_CBANK
	.align		4
        /*0074*/ 	.byte	0x04, 0x0a
        /*0076*/ 	.short	(.L_3243 - .L_3242)
	.align		4
.L_3242:
        /*0078*/ 	.word	index@(.nv.constant0._ZN2at6native55_GLOBAL__N__de093ff9_22_ForeachBinaryOpList_cu_a911ec4325multi_tensor_apply_kernelINS1_18TensorListMetadataILi2EEENS1_11CopyFunctorIN3c1015Float8_e4m3fnuzENS6_7complexIdEELi2ELi1ELi1EEEJNS0_4CopyIS7_S9_EEEEEvT_T0_DpT1_)
        /*007c*/ 	.short	0x0210
        /*007e*/ 	.short	0x0c4a


	//----- nvinfo : EIATTR_SW_WAR
	.align		4
.L_3243:
        /*0080*/ 	.byte	0x04, 0x36
        /*0082*/ 	.short	(.L_3245 - .L_3244)
.L_3244:
        /*0084*/ 	.word	0x00000008
.L_3245:


//--------------------- .nv.info._ZN2at6native55_GLOBAL__N__de093ff9_22_ForeachBinaryOpList_cu_a911ec4325multi_tensor_apply_kernelINS1_18TensorListMetadataILi2EEENS1_11CopyFunctorIN3c1015Float8_e4m3fnuzEfLi2ELi1ELi1EEEJNS0_4CopyIS7_fEEEEEvT_T0_DpT1_ --------------------------
	.section	.nv.info._ZN2at6native55_GLOBAL__N__de093ff9_22_ForeachBinaryOpList_cu_a911ec4325multi_tensor_apply_kernelINS1_18TensorListMetadataILi2EEENS1_11CopyFunctorIN3c1015Float8_e4m3fnuzEfLi2ELi1ELi1EEEJNS0_4CopyIS7_fEEEEEvT_T0_DpT1_,"",@"SHT_CUDA_INFO"
	.sectionflags	@""
	.align	4


	//----- nvinfo : EIATTR_CUDA_API_VERSION
	.align		4
        /*0000*/ 	.byte	0x04, 0x37
        /*0002*/ 	.short	(.L_3247 - .L_3246)
.L_3246:
        /*0004*/ 	.word	0x00000082


	//----- nvinfo : EIATTR_KPARAM_INFO
	.align		4
.L_3247:
        /*0008*/ 	.byte	0x04, 0x17
        /*000a*/ 	.short	(.L_3249 - .L_3248)
.L_3248:
        /*000c*/ 	.word	0x00000000
        /*0010*/ 	.short	0x0002
        /*0012*/ 	.short	0x0c49
        /*0014*/ 	.byte	0x00, 0xf0, 0x05, 0x00


	//----- nvinfo : EIATTR_KPARAM_INFO
	.align		4
.L_3249:
        /*0018*/ 	.byte	0x04, 0x17
        /*001a*/ 	.short	(.L_3251 - .L_3250)
.L_3250:
        /*001c*/ 	.word	0x00000000
        /*0020*/ 	.short	0x0001
        /*0022*/ 	.short	0x0c48
        /*0024*/ 	.byte	0x00, 0xf0, 0x05, 0x00


	//----- nvinfo : EIATTR_KPARAM_INFO
	.align		4
.L_3251:
        /*0028*/ 	.byte	0x04, 0x17
        /*002a*/ 	.short	(.L_3253 - .L_3252)
.L_3252:
        /*002c*/ 	.word	0x00000000
        /*0030*/ 	.short	0x0000
        /*0032*/ 	.short	0x0000
        /*0034*/ 	.byte	0x00, 0xf0, 0x21, 0x31


	//----- nvinfo : EIATTR_SPARSE_MMA_MASK
	.align		4
.L_3253:
        /*0038*/ 	.byte	0x03, 0x50
        /*003a*/ 	.short	0x0000


	//----- nvinfo : EIATTR_MAXREG_COUNT
	.align		4
        /*003c*/ 	.byte	0x03, 0x1b
        /*003e*/ 	.short	0x0080


	//----- nvinfo : EIATTR_MERCURY_ISA_VERSION
	.align		4
        /*0040*/ 	.byte	0x03, 0x5f
        /*0042*/ 	.short	0x0101


	//----- nvinfo : EIATTR_EXIT_INSTR_OFFSETS
	.align		4
        /*0044*/ 	.byte	0x04, 0x1c
        /*0046*/ 	.short	(.L_3255 - .L_3254)


	//   ....[0]....
.L_3254:
        /*0048*/ 	.word	0x000001a0


	//   ....[1]....
        /*004c*/ 	.word	0x00000aa0


	//   ....[2]....
        /*0050*/ 	.word	0x00000b00


	//   ....[3]....
        /*0054*/ 	.word	0x00001170


	//----- nvinfo : EIATTR_MAX_THREADS
	.align		4
.L_3255:
        /*0058*/ 	.byte	0x04, 0x05
        /*005a*/ 	.short	(.L_3257 - .L_3256)
.L_3256:
        /*005c*/ 	.word	0x00000200
        /*0060*/ 	.word	0x00000001
        /*0064*/ 	.word	0x00000001


	//----- nvinfo : EIATTR_CRS_STACK_SIZE
	.align		4
.L_3257:
        /*0068*/ 	.byte	0x04, 0x1e
        /*006a*/ 	.short	(.L_3259 - .L_3258)
.L_3258:
        /*006c*/ 	.word	0x00000000


	//----- nvinfo : EIATTR_CBANK_PARAM_SIZE
	.align		4
.L_3259:
        /*0070*/ 	.byte	0x03, 0x19
        /*0072*/ 	.short	0x0c4a


	//----- nvinfo : EIATTR_PARAM_CBANK
	.align		4
        /*0074*/ 	.byte	0x04, 0x0a
        /*0076*/ 	.short	(.L_3261 - .L_3260)
	.align		4
.L_3260:
        /*0078*/ 	.word	index@(.nv.constant0._ZN2at6native55_GLOBAL__N__de093ff9_22_ForeachBinaryOpList_cu_a911ec4325multi_tensor_apply_kernelINS1_18TensorListMetadataILi2EEENS1_11CopyFunctorIN3c1015Float8_e4m3fnuzEfLi2ELi1ELi1EEEJNS0_4CopyIS7_fEEEEEvT_T0_DpT1_)
        /*007c*/ 	.short	0x0210
        /*007e*/ 	.short	0x0c4a


	//----- nvinfo : EIATTR_SW_WAR
	.align		4
.L_3261:
        /*0080*/ 	.byte	0x04, 0x36
        /*0082*/ 	.short	(.L_3263 - .L_3262)
.L_3262:
        /*0084*/ 	.word	0x00000008
.L_3263:


//--------------------- .nv.info._ZN2at6native55_GLOBAL__N__de093ff9_22_ForeachBinaryOpList_cu_a911ec4325multi_tensor_apply_kernelINS1_18TensorListMetadataILi2EEENS1_11CopyFunctorIN3c1015Float8_e4m3fnuzEdLi2ELi1ELi1EEEJNS0_4CopyIS7_dEEEEEvT_T0_DpT1_ --------------------------
	.section	.nv.info._ZN2at6native55_GLOBAL__N__de093ff9_22_ForeachBinaryOpList_cu_a911ec4325multi_tensor_apply_kernelINS1_18TensorListMetadataILi2EEENS1_11CopyFunctorIN3c1015Float8_e4m3fnuzEdLi2ELi1ELi1EEEJNS0_4CopyIS7_dEEEEEvT_T0_DpT1_,"",@"SHT_CUDA_INFO"
	.sectionflags	@""
	.align	4


	//----- nvinfo : EIATTR_CUDA_API_VERSION
	.align		4
        /*0000*/ 	.byte	0x04, 0x37
        /*0002*/ 	.short	(.L_3265 - .L_3264)
.L_3264:
        /*0004*/ 	.word	0x00000082


	//----- nvinfo : EIATTR_KPARAM_INFO
	.align		4
.L_3265:
        /*0008*/ 	.byte	0x04, 0x17
        /*000a*/ 	.short	(.L_3267 - .L_3266)
.L_3266:
        /*000c*/ 	.word	0x00000000
        /*0010*/ 	.short	0x0002
        /*0012*/ 	.short	0x0c49
        /*0014*/ 	.byte	0x00, 0xf0, 0x05, 0x00


	//----- nvinfo : EIATTR_KPARAM_INFO
	.align		4
.L_3267:
        /*0018*/ 	.byte	0x04, 0x17
        /*001a*/ 	.short	(.L_3269 - .L_3268)
.L_3268:
        /*001c*/ 	.word	0x00000000
        /*0020*/ 	.short	0x0001
        /*0022*/ 	.short	0x0c48
        /*0024*/ 	.byte	0x00, 0xf0, 0x05, 0x00


	//----- nvinfo : EIATTR_KPARAM_INFO
	.align		4
.L_3269:
        /*0028*/ 	.byte	0x04, 0x17
        /*002a*/ 	.short	(.L_3271 - .L_3270)
.L_3270:
        /*002c*/ 	.word	0x00000000
        /*0030*/ 	.short	0x0000
        /*0032*/ 	.short	0x0000
        /*0034*/ 	.byte	0x00, 0xf0, 0x21, 0x31


	//----- nvinfo : EIATTR_SPARSE_MMA_MASK
	.align		4
.L_3271:
        /*0038*/ 	.byte	0x03, 0x50
        /*003a*/ 	.short	0x0000


	//----- nvinfo : EIATTR_MAXREG_COUNT
	.align		4
        /*003c*/ 	.byte	0x03, 0x1b
        /*003e*/ 	.short	0x0080


	//----- nvinfo : EIATTR_MERCURY_ISA_VERSION
	.align		4
        /*0040*/ 	.byte	0x03, 0x5f
        /*0042*/ 	.short	0x0101


	//----- nvinfo : EIATTR_EXIT_INSTR_OFFSETS
	.align		4
        /*0044*/ 	.byte	0x04, 0x1c
        /*0046*/ 	.short	(.L_3273 - .L_3272)


	//   ....[0]....
.L_3272:
        /*0048*/ 	.word	0x000001a0


	//   ....[1]....
        /*004c*/ 	.word	0x00000c00


	//   ....[2]....
        /*0050*/ 	.word	0x00000c60


	//   ....[3]....
        /*0054*/ 	.word	0x000013e0


	//----- nvinfo : EIATTR_MAX_THREADS
	.align		4
.L_3273:
        /*0058*/ 	.byte	0x04, 0x05
        /*005a*/ 	.short	(.L_3275 - .L_3274)
.L_3274:
        /*005c*/ 	.word	0x00000200
        /*0060*/ 	.word	0x00000001
        /*0064*/ 	.word	0x00000001


	//----- nvinfo : EIATTR_CRS_STACK_SIZE
	.align		4
.L_3275:
        /*0068*/ 	.byte	0x04, 0x1e
        /*006a*/ 	.short	(.L_3277 - .L_3276)
.L_3276:
        /*006c*/ 	.word	0x00000000


	//----- nvinfo : EIATTR_CBANK_PARAM_SIZE
	.align		4
.L_3277:
        /*0070*/ 	.byte	0x03, 0x19
        /*0072*/ 	.short	0x0c4a


	//----- nvinfo : EIATTR_PARAM_CBANK
	.align		4
        /*0074*/ 	.byte	0x04, 0x0a
        /*0076*/ 	.short	(.L_3279 - .L_3278)
	.align		4
.L_3278:
        /*0078*/ 	.word	index@(.nv.constant0._ZN2at6native55_GLOBAL__N__de093ff9_22_ForeachBinaryOpList_cu_a911ec4325multi_tensor_apply_kernelINS1_18TensorListMetadataILi2EEENS1_11CopyFunctorIN3c1015Float8_e4m3fnuzEdLi2ELi1ELi1EEEJNS0_4CopyIS7_dEEEEEvT_T0_DpT1_)
        /*007c*/ 	.short	0x0210
        /*007e*/ 	.short	0x0c4a


	//----- nvinfo : EIATTR_SW_WAR
	.align		4
.L_3279:
        /*0080*/ 	.byte	0x04, 0x36
        /*0082*/ 	.short	(.L_3281 - .L_3280)
.L_3280:
        /*0084*/ 	.word	0x00000008
.L_3281:


//--------------------- .nv.info._ZN2at6native55_GLOBAL__N__de093ff9_22_ForeachBinaryOpList_cu_a911ec4325multi_tensor_apply_kernelINS1_18TensorListMetadataILi2EEENS1_11CopyFunctorIN3c1015Float8_e4m3fnuzEiLi2ELi1ELi1EEEJNS0_4CopyIS7_iEEEEEvT_T0_DpT1_ --------------------------
	.section	.nv.info._ZN2at6native55_GLOBAL__N__de093ff9_22_ForeachBinaryOpList_cu_a911ec4325multi_tensor_apply_kernelINS1_18TensorListMetadataILi2EEENS1_11CopyFunctorIN3c1015Float8_e4m3fnuzEiLi2ELi1ELi1EEEJNS0_4CopyIS7_iEEEEEvT_T0_DpT1_,"",@"SHT_CUDA_INFO"
	.sectionflags	@""
	.align	4


	//----- nvinfo : EIATTR_CUDA_API_VERSION
	.align		4
        /*0000*/ 	.byte	0x04, 0x37
        /*0002*/ 	.short	(.L_3283 - .L_3282)
.L_3282:
        /*0004*/ 	.word	0x00000082


	//----- nvinfo : EIATTR_KPARAM_INFO
	.align		4
.L_3283:
        /*0008*/ 	.byte	0x04, 0x17
        /*000a*/ 	.short	(.L_3285 - .L_3284)
.L_3284:
        /*000c*/ 	.word	0x00000000
        /*0010*/ 	.short	0x0002
        /*0012*/ 	.short	0x0c49
        /*0014*/ 	.byte	0x00, 0xf0, 0x05, 0x00


	//----- nvinfo : EIATTR_KPARAM_INFO
	.align		4
.L_3285:
        /*0018*/ 	.byte	0x04, 0x17
        /*001a*/ 	.short	(.L_3287 - .L_3286)
.L_3286:
        /*001c*/ 	.word	0x00000000
        /*0020*/ 	.short	0x0001
        /*0022*/ 	.short	0x0c48
        /*0024*/ 	.byte	0x00, 0xf0, 0x05, 0x00


	//----- nvinfo : EIATTR_KPARAM_INFO
	.align		4
.L_3287:
        /*0028*/ 	.byte	0x04, 0x17
        /*002a*/ 	.short	(.L_3289 - .L_3288)
.L_3288:
        /*002c*/ 	.word	0x00000000
        /*0030*/ 	.short	0x0000
        /*0032*/ 	.short	0x0000
        /*0034*/ 	.byte	0x00, 0xf0, 0x21, 0x31


	//----- nvinfo : EIATTR_SPARSE_MMA_MASK
	.align		4
.L_3289:
        /*0038*/ 	.byte	0x03, 0x50
        /*003a*/ 	.short	0x0000


	//----- nvinfo : EIATTR_MAXREG_COUNT
	.align		4
        /*003c*/ 	.byte	0x03, 0x1b
        /*003e*/ 	.short	0x0080


	//----- nvinfo : EIATTR_MERCURY_ISA_VERSION
	.align		4
        /*0040*/ 	.byte	0x03, 0x5f
        /*0042*/ 	.short	0x0101


	//----- nvinfo : EIATTR_EXIT_INSTR_OFFSETS
	.align		4
        /*0044*/ 	.byte	0x04, 0x1c
        /*0046*/ 	.short	(.L_3291 - .L_3290)


	//   ....[0]....
.L_3290:
        /*0048*/ 	.word	0x000001a0


	//   ....[1]....
        /*004c*/ 	.word	0x00000ae0


	//   ....[2]....
        /*0050*/ 	.word	0x00000b40


	//   ....[3]....
        /*0054*/ 	.word	0x000011f0


	//----- nvinfo : EIATTR_MAX_THREADS
	.align		4
.L_3291:
        /*0058*/ 	.byte	0x04, 0x05
        /*005a*/ 	.short	(.L_3293 - .L_3292)
.L_3292:
        /*005c*/ 	.word	0x00000200
        /*0060*/ 	.word	0x00000001
        /*0064*/ 	.word	0x00000001


	//----- nvinfo : EIATTR_CRS_STACK_SIZE
	.align		4
.L_3293:
        /*0068*/ 	.byte	0x04, 0x1e
        /*006a*/ 	.short	(.L_3295 - .L_3294)
.L_3294:
        /*006c*/ 	.word	0x00000000


	//----- nvinfo : EIATTR_CBANK_PARAM_SIZE
	.align		4
.L_3295:
        /*0070*/ 	.byte	0x03, 0x19
        /*0072*/ 	.short	0x0c4a


	//----- nvinfo : EIATTR_PARAM_CBANK
	.align		4
        /*0074*/ 	.byte	0x04, 0x0a
        /*0076*/ 	.short	(.L_3297 - .L_3296)
	.align		4
.L_3296:
        /*0078*/ 	.word	index@(.nv.constant0._ZN2at6native55_GLOBAL__N__de093ff9_22_ForeachBinaryOpList_cu_a911ec4325multi_tensor_apply_kernelINS1_18TensorListMetadataILi2EEENS1_11CopyFunctorIN3c1015Float8_e4m3fnuzEiLi2ELi1ELi1EEEJNS0_4CopyIS7_iEEEEEvT_T0_DpT1_)
        /*007c*/ 	.short	0x0210
        /*007e*/ 	.short	0x0c4a


	//----- nvinfo : EIATTR_SW_WAR
	.align		4
.L_3297:
        /*0080*/ 	.byte	0x04, 0x36
        /*0082*/ 	.short	(.L_3299 - .L_3298)
.L_3298:
        /*0084*/ 	.word	0x00000008
.L_3299:


//--------------------- .nv.info._ZN2at6native55_GLOBAL__N__de093ff9_22_ForeachBinaryOpList_cu_a911ec4325multi_tensor_apply_kernelINS1_18TensorListMetadataILi2EEENS1_11CopyFunctorIN3c1015Float8_e4m3fnuzEsLi2ELi1ELi1EEEJNS0_4CopyIS7_sEEEEEvT_T0_DpT1_ --------------------------
	.section	.nv.info._ZN2at6native55_GLOBAL__N__de093ff9_22_ForeachBinaryOpList_cu_a911ec4325multi_tensor_apply_kernelINS1_18TensorListMetadataILi2EEENS1_11CopyFunctorIN3c1015Float8_e4m3fnuzEsLi2ELi1ELi1EEEJNS0_4CopyIS7_sEEEEEvT_T0_DpT1_,"",@"SHT_CUDA_INFO"
	.sectionflags	@""
	.align	4


	//----- nvinfo : EIATTR_CUDA_API_VERSION
	.align		4
        /*0000*/ 	.byte	0x04, 0x37
        /*0002*/ 	.short	(.L_3301 - .L_3300)
.L_3300:
        /*0004*/ 	.word	0x00000082


	//----- nvinfo : EIATTR_KPARAM_INFO
	.align		4
.L_3301:
        /*0008*/ 	.byte	0x04, 0x17
        /*000a*/ 	.short	(.L_3303 - .L_3302)
.L_3302:
        /*000c*/ 	.word	0x00000000
        /*0010*/ 	.short	0x0002
        /*0012*/ 	.short	0x0c49
        /*0014*/ 	.byte	0x00, 0xf0, 0x05, 0x00


	//----- nvinfo : EIATTR_KPARAM_INFO
	.align		4
.L_3303:
        /*0018*/ 	.byte	0x04, 0x17
        /*001a*/ 	.short	(.L_3305 - .L_3304)
.L_3304:
        /*001c*/ 	.word	0x00000000
        /*0020*/ 	.short	0x0001
        /*0022*/ 	.short	0x0c48
        /*0024*/ 	.byte	0x00, 0xf0, 0x05, 0x00


	//----- nvinfo : EIATTR_KPARAM_INFO
	.align		4
.L_3305:
        /*0028*/ 	.byte	0x04, 0x17
        /*002a*/ 	.short	(.L_3307 - .L_3306)
.L_3306:
        /*002c*/ 	.word	0x00000000
        /*0030*/ 	.short	0x0000
        /*0032*/ 	.short	0x0000
        /*0034*/ 	.byte	0x00, 0xf0, 0x21, 0x31


	//----- nvinfo : EIATTR_SPARSE_MMA_MASK
	.align		4
.L_3307:
        /*0038*/ 	.byte	0x03, 0x50
        /*003a*/ 	.short	0x0000


	//----- nvinfo : EIATTR_MAXREG_COUNT
	.align		4
        /*003c*/ 	.byte	0x03, 0x1b
        /*003e*/ 	.short	0x0080


	//----- nvinfo : EIATTR_MERCURY_ISA_VERSION
	.align		4
        /*0040*/ 	.byte	0x03, 0x5f
        /*0042*/ 	.short	0x0101


	//----- nvinfo : EIATTR_EXIT_INSTR_OFFSETS
	.align		4
        /*0044*/ 	.byte	0x04, 0x1c
        /*0046*/ 	.short	(.L_3309 - .L_3308)


	//   ....[0]....
.L_3308:
        /*0048*/ 	.word	0x000001a0


	//   ....[1]....
        /*004c*/ 	.word	0x00000b30


	//   ....[2]....
        /*0050*/ 	.word	0x00000b90


	//   ....[3]....
        /*0054*/ 	.word	0x00001250


	//----- nvinfo : EIATTR_MAX_THREADS
	.align		4
.L_3309:
        /*0058*/ 	.byte	0x04, 0x05
        /*005a*/ 	.short	(.L_3311 - .L_3310)
.L_3310:
        /*005c*/ 	.word	0x00000200
        /*0060*/ 	.word	0x00000001
        /*0064*/ 	.word	0x00000001


	//----- nvinfo : EIATTR_CRS_STACK_SIZE
	.align		4
.L_3311:
        /*0068*/ 	.byte	0x04, 0x1e
        /*006a*/ 	.short	(.L_3313 - .L_3312)
.L_3312:
        /*006c*/ 	.word	0x00000000


	//----- nvinfo : EIATTR_CBANK_PARAM_SIZE
	.align		4
.L_3313:
        /*0070*/ 	.byte	0x03, 0x19
        /*0072*/ 	.short	0x0c4a


	//----- nvinfo : EIATTR_PARAM_CBANK
	.align		4
        /*0074*/ 	.byte	0x04, 0x0a
        /*0076*/ 	.short	(.L_3315 - .L_3314)
	.align		4
.L_3314:
        /*0078*/ 	.word	index@(.nv.constant0._ZN2at6native55_GLOBAL__N__de093ff9_22_ForeachBinaryOpList_cu_a911ec4325multi_tensor_apply_kernelINS1_18TensorListMetadataILi2EEENS1_11CopyFunctorIN3c1015Float8_e4m3fnuzEsLi2ELi1ELi1EEEJNS0_4CopyIS7_sEEEEEvT_T0_DpT1_)
        /*007c*/ 	.short	0x0210
        /*007e*/ 	.short	0x0c4a


	//----- nvinfo : EIATTR_SW_WAR
	.align		4
.L_3315:
        /*0080*/ 	.byte	0x04, 0x36
        /*0082*/ 	.short	(.L_3317 - .L_3316)
.L_3316:
        /*0084*/ 	.word	0x00000008
.L_3317:


//--------------------- .nv.info._ZN2at6native55_GLOBAL__N__de093ff9_22_ForeachBinaryOpList_cu_a911ec4325multi_tensor_apply_kernelINS1_18TensorListMetadataILi2EEENS1_11CopyFunctorIN3c1015Float8_e4m3fnuzElLi2ELi1ELi1EEEJNS0_4CopyIS7_lEEEEEvT_T0_DpT1_ --------------------------
	.section	.nv.info._ZN2at6native55_GLOBAL__N__de093ff9_22_ForeachBinaryOpList_cu_a911ec4325multi_tensor_apply_kernelINS1_18TensorListMetadataILi2EEENS1_11CopyFunctorIN3c1015Float8_e4m3fnuzElLi2ELi1ELi1EEEJNS0_4CopyIS7_lEEEEEvT_T0_DpT1_,"",@"SHT_CUDA_INFO"
	.sectionflags	@""
	.align	4


	//----- nvinfo : EIATTR_CUDA_API_VERSION
	.align		4
        /*0000*/ 	.byte	0x04, 0x37
        /*0002*/ 	.short	(.L_3319 - .L_3318)
.L_3318:
        /*0004*/ 	.word	0x00000082


	//----- nvinfo : EIATTR_KPARAM_INFO
	.align		4
.L_3319:
        /*0008*/ 	.byte	0x04, 0x17
        /*000a*/ 	.short	(.L_3321 - .L_3320)
.L_3320:
        /*000c*/ 	.word	0x00000000
        /*0010*/ 	.short	0x0002
        /*0012*/ 	.short	0x0c49
        /*0014*/ 	.byte	0x00, 0xf0, 0x05, 0x00


	//----- nvinfo : EIATTR_KPARAM_INFO
	.align		4
.L_3321:
        /*0018*/ 	.byte	0x04, 0x17
        /*001a*/ 	.short	(.L_3323 - .L_3322)
.L_3322:
        /*001c*/ 	.word	0x00000000
        /*0020*/ 	.short	0x0001
        /*0022*/ 	.short	0x0c48
        /*0024*/ 	.byte	0x00, 0xf0, 0x05, 0x00


	//----- nvinfo : EIATTR_KPARAM_INFO
	.align		4
.L_3323:
        /*0028*/ 	.byte	0x04, 0x17
        /*002a*/ 	.short	(.L_3325 - .L_3324)
.L_3324:
        /*002c*/ 	.word	0x00000000
        /*0030*/ 	.short	0x0000
        /*0032*/ 	.short	0x0000
        /*0034*/ 	.byte	0x00, 0xf0, 0x21, 0x31


	//----- nvinfo : EIATTR_SPARSE_MMA_MASK
	.align		4
.L_3325:
        /*0038*/ 	.byte	0x03, 0x50
        /*003a*/ 	.short	0x0000


	//----- nvinfo : EIATTR_MAXREG_COUNT
	.align		4
        /*003c*/ 	.byte	0x03, 0x1b
        /*003e*/ 	.short	0x0080


	//----- nvinfo : EIATTR_MERCURY_ISA_VERSION
	.align		4
        /*0040*/ 	.byte	0x03, 0x5f
        /*0042*/ 	.short	0x0101


	//----- nvinfo : EIATTR_EXIT_INSTR_OFFSETS
	.align		4
        /*0044*/ 	.byte	0x04, 0x1c
        /*0046*/ 	.short	(.L_3327 - .L_3326)


	//   ....[0]....
.L_3326:
        /*0048*/ 	.word	0x000001a0


	//   ....[1]....
        /*004c*/ 	.word	0x00000b20


	//   ....[2]....
        /*0050*/ 	.word	0x00000b80


	//   ....[3]....
        /*0054*/ 	.word	0x00001250


	//----- nvinfo : EIATTR_MAX_THREADS
	.align		4
.L_3327:
        /*0058*/ 	.byte	0x04, 0x05
        /*005a*/ 	.short	(.L_3329 - .L_3328)
.L_3328:
        /*005c*/ 	.word	0x00000200
        /*0060*/ 	.word	0x00000001
        /*0064*/ 	.word	0x00000001


	//----- nvinfo : EIATTR_CRS_STACK_SIZE
	.align		4
.L_3329:
        /*0068*/ 	.byte	0x04, 0x1e
        /*006a*/ 	.short	(.L_3331 - .L_3330)
.L_3330:
        /*006c*/ 	.word	0x00000000


	//----- nvinfo : EIATTR_CBANK_PARAM_SIZE
	.align		4
.L_3331:
        /*0070*/ 	.byte	0x03, 0x19
        /*0072*/ 	.short	0x0c4a


	//----- nvinfo : EIATTR_PARAM_CBANK
	.align		4
        /*0074*/ 	.byte	0x04, 0x0a
        /*0076*/ 	.short	(.L_3333 - .L_3332)
	.align		4
.L_3332:
        /*0078*/ 	.word	index@(.nv.constant0._ZN2at6native55_GLOBAL__N__de093ff9_22_ForeachBinaryOpList_cu_a911ec4325multi_tensor_apply_kernelINS1_18TensorListMetadataILi2EEENS1_11CopyFunctorIN3c1015Float8_e4m3fnuzElLi2ELi1ELi1EEEJNS0_4CopyIS7_lEEEEEvT_T0_DpT1_)
        /*007c*/ 	.short	0x0210
        /*007e*/ 	.short	0x0c4a


	//----- nvinfo : EIATTR_SW_WAR
	.align		4
.L_3333:
        /*0080*/ 	.byte	0x04, 0x36
        /*0082*/ 	.short	(.L_3335 - .L_3334)
.L_3334:
        /*0084*/ 	.word	0x00000008
.L_3335:


//--------------------- .nv.info._ZN2at6native55_GLOBAL__N__de093ff9_22_ForeachBinaryOpList_cu_a911ec4325multi_tensor_apply_kernelINS1_18TensorListMetadataILi2EEENS1_11CopyFunctorIN3c1015Float8_e4m3fnuzEaLi2ELi1ELi1EEEJNS0_4CopyIS7_aEEEEEvT_T0_DpT1_ --------------------------
	.section	.nv.info._ZN2at6native55_GLOBAL__N__de093ff9_22_ForeachBinaryOpList_cu_a911ec4325multi_tensor_apply_kernelINS1_18TensorListMetadataILi2EEENS1_11CopyFunctorIN3c1015Float8_e4m3fnuzEaLi2ELi1ELi1EEEJNS0_4CopyIS7_aEEEEEvT_T0_DpT1_,"",@"SHT_CUDA_INFO"
	.sectionflags	@""
	.align	4


	//----- nvinfo : EIATTR_CUDA_API_VERSION
	.align		4
        /*0000*/ 	.byte	0x04, 0x37
        /*0002*/ 	.short	(.L_3337 - .L_3336)
.L_3336:
        /*0004*/ 	.word	0x00000082


	//----- nvinfo : EIATTR_KPARAM_INFO
	.align		4
.L_3337:
        /*0008*/ 	.byte	0x04, 0x17
        /*000a*/ 	.short	(.L_3339 - .L_3338)
.L_3338:
        /*000c*/ 	.word	0x00000000
        /*0010*/ 	.short	0x0002
        /*0012*/ 	.short	0x0c49
        /*0014*/ 	.byte	0x00, 0xf0, 0x05, 0x00


	//----- nvinfo : EIATTR_KPARAM_INFO
	.align		4
.L_3339:
        /*0018*/ 	.byte	0x04, 0x17
        /*001a*/ 	.short	(.L_3341 - .L_3340)
.L_3340:
        /*001c*/ 	.word	0x00000000
        /*0020*/ 	.short	0x0001
        /*0022*/ 	.short	0x0c48
        /*0024*/ 	.byte	0x00, 0xf0, 0x05, 0x00


	//----- nvinfo : EIATTR_KPARAM_INFO
	.align		4
.L_3341:
        /*0028*/ 	.byte	0x04, 0x17
        /*002a*/ 	.short	(.L_3343 - .L_3342)
.L_3342:
        /*002c*/ 	.word	0x00000000
        /*0030*/ 	.short	0x0000
        /*0032*/ 	.short	0x0000
        /*0034*/ 	.byte	0x00, 0xf0, 0x21, 0x31


	//----- nvinfo : EIATTR_SPARSE_MMA_MASK
	.align		4
.L_3343:
        /*0038*/ 	.byte	0x03, 0x50
        /*003a*/ 	.short	0x0000


	//----- nvinfo : EIATTR_MAXREG_COUNT
	.align		4
        /*003c*/ 	.byte	0x03, 0x1b
        /*003e*/ 	.short	0x0080


	//----- nvinfo : EIATTR_MERCURY_ISA_VERSION
	.align		4
        /*0040*/ 	.byte	0x03, 0x5f
        /*0042*/ 	.short	0x0101


	//----- nvinfo : EIATTR_EXIT_INSTR_OFFSETS
	.align		4
        /*0044*/ 	.byte	0x04, 0x1c
        /*0046*/ 	.short	(.L_3345 - .L_3344)


	//   ....[0]....
.L_3344:
        /*0048*/ 	.word	0x00000190


	//   ....[1]....
        /*004c*/ 	.word	0x00000b20


	//   ....[2]....
        /*0050*/ 	.word	0x00000b80


	//   ....[3]....
        /*0054*/ 	.word	0x00001290


	//----- nvinfo : EIATTR_MAX_THREADS
	.align		4
.L_3345:
        /*0058*/ 	.byte	0x04, 0x05
        /*005a*/ 	.short	(.L_3347 - .L_3346)
.L_3346:
        /*005c*/ 	.word	0x00000200
        /*0060*/ 	.word	0x00000001
        /*0064*/ 	.word	0x00000001


	//----- nvinfo : EIATTR_CRS_STACK_SIZE
	.align		4
.L_3347:
        /*0068*/ 	.byte	0x04, 0x1e
        /*006a*/ 	.short	(.L_3349 - .L_3348)
.L_3348:
        /*006c*/ 	.word	0x00000000


	//----- nvinfo : EIATTR_CBANK_PARAM_SIZE
	.align		4
.L_3349:
        /*0070*/ 	.byte	0x03, 0x19
        /*0072*/ 	.short	0x0c4a


	//----- nvinfo : EIATTR_PARAM_CBANK
	.align		4
        /*0074*/ 	.byte	0x04, 0x0a
        /*0076*/ 	.short	(.L_3351 - .L_3350)
	.align		4
.L_3350:
        /*0078*/ 	.word	index@(.nv.constant0._ZN2at6native55_GLOBAL__N__de093ff9_22_ForeachBinaryOpList_cu_a911ec4325multi_tensor_apply_kernelINS1_18TensorListMetadataILi2EEENS1_11CopyFunctorIN3c1015Float8_e4m3fnuzEaLi2ELi1ELi1EEEJNS0_4CopyIS7_aEEEEEvT_T0_DpT1_)
        /*007c*/ 	.short	0x0210
        /*007e*/ 	.short	0x0c4a


	//----- nvinfo : EIATTR_SW_WAR
	.align		4
.L_3351:
        /*0080*/ 	.byte	0x04, 0x36
        /*0082*/ 	.short	(.L_3353 - .L_3352)
.L_3352:
        /*0084*/ 	.word	0x00000008
.L_3353:


//--------------------- .nv.info._ZN2at6native55_GLOBAL__N__de093ff9_22_ForeachBinaryOpList_cu_a911ec4325multi_tensor_apply_kernelINS1_18TensorListMetadataILi2EEENS1_11CopyFunctorIN3c1015Float8_e4m3fnuzEhLi2ELi1ELi1EEEJNS0_4CopyIS7_hEEEEEvT_T0_DpT1_ --------------------------
	.section	.nv.info._ZN2at6native55_GLOBAL__N__de093ff9_22_ForeachBinaryOpList_cu_a911ec4325multi_tensor_apply_kernelINS1_18TensorListMetadataILi2EEENS1_11CopyFunctorIN3c1015Float8_e4m3fnuzEhLi2ELi1ELi1EEEJNS0_4CopyIS7_hEEEEEvT_T0_DpT1_,"",@"SHT_CUDA_INFO"
	.sectionflags	@""
	.align	4


	//----- nvinfo : EIATTR_CUDA_API_VERSION
	.align		4
        /*0000*/ 	.byte	0x04, 0x37
        /*0002*/ 	.short	(.L_3355 - .L_3354)
.L_3354:
        /*0004*/ 	.word	0x00000082


	//----- nvinfo : EIATTR_KPARAM_INFO
	.align		4
.L_3355:
        /*0008*/ 	.byte	0x04, 0x17
        /*000a*/ 	.short	(.L_3357 - .L_3356)
.L_3356:
        /*000c*/ 	.word	0x00000000
        /*0010*/ 	.short	0x0002
        /*0012*/ 	.short	0x0c49
        /*0014*/ 	.byte	0x00, 0xf0, 0x05, 0x00


	//----- nvinfo : EIATTR_KPARAM_INFO
	.align		4
.L_3357:
        /*0018*/ 	.byte	0x04, 0x17
        /*001a*/ 	.short	(.L_3359 - .L_3358)
.L_3358:
        /*001c*/ 	.word	0x00000000
        /*0020*/ 	.short	0x0001
        /*0022*/ 	.short	0x0c48
        /*0024*/ 	.byte	0x00, 0xf0, 0x05, 0x00


	//----- nvinfo : EIATTR_KPARAM_INFO
	.align		4
.L_3359:
        /*0028*/ 	.byte	0x04, 0x17
        /*002a*/ 	.short	(.L_3361 - .L_3360)
.L_3360:
        /*002c*/ 	.word	0x00000000
        /*0030*/ 	.short	0x0000
        /*0032*/ 	.short	0x0000
        /*0034*/ 	.byte	0x00, 0xf0, 0x21, 0x31


	//----- nvinfo : EIATTR_SPARSE_MMA_MASK
	.align		4
.L_3361:
        /*0038*/ 	.byte	0x03, 0x50
        /*003a*/ 	.short	0x0000


	//----- nvinfo : EIATTR_MAXREG_COUNT
	.align		4
        /*003c*/ 	.byte	0x03, 0x1b
        /*003e*/ 	.short	0x0080


	//----- nvinfo : EIATTR_MERCURY_ISA_VERSION
	.align		4
        /*0040*/ 	.byte	0x03, 0x5f
        /*0042*/ 	.short	0x0101


	//----- nvinfo : EIATTR_EXIT_INSTR_OFFSETS
	.align		4
        /*0044*/ 	.byte	0x04, 0x1c
        /*0046*/ 	.short	(.L_3363 - .L_3362)


	//   ....[0]....
.L_3362:
        /*0048*/ 	.word	0x00000190


	//   ....[1]....
        /*004c*/ 	.word	0x00000b10


	//   ....[2]....
        /*0050*/ 	.word	0x00000b70


	//   ....[3]....
        /*0054*/ 	.word	0x000012a0


	//----- nvinfo : EIATTR_MAX_THREADS
	.align		4
.L_3363:
        /*0058*/ 	.byte	0x04, 0x05
        /*005a*/ 	.short	(.L_3365 - .L_3364)
.L_3364:
        /*005c*/ 	.word	0x00000200
        /*0060*/ 	.word	0x00000001
        /*0064*/ 	.word	0x00000001


	//----- nvinfo : EIATTR_CRS_STACK_SIZE
	.align		4
.L_3365:
        /*0068*/ 	.byte	0x04, 0x1e
        /*006a*/ 	.short	(.L_3367 - .L_3366)
.L_3366:
        /*006c*/ 	.word	0x00000000


	//----- nvinfo : EIATTR_CBANK_PARAM_SIZE
	.align		4
.L_3367:
        /*0070*/ 	.byte	0x03, 0x19
        /*0072*/ 	.short	0x0c4a


	//----- nvinfo : EIATTR_PARAM_CBANK
	.align		4
        /*0074*/ 	.byte	0x04, 0x0a
        /*0076*/ 	.short	(.L_3369 - .L_3368)
	.align		4
.L_3368:
        /*0078*/ 	.word	index@(.nv.constant0._ZN2at6native55_GLOBAL__N__de093ff9_22_ForeachBinaryOpList_cu_a911ec4325multi_tensor_apply_kernelINS1_18TensorListMetadataILi2EEENS1_11CopyFunctorIN3c1015Float8_e4m3fnuzEhLi2ELi1ELi1EEEJNS0_4CopyIS7_hEEEEEvT_T0_DpT1_)
        /*007c*/ 	.short	0x0210
        /*007e*/ 	.short	0x0c4a


	//----- nvinfo : EIATTR_SW_WAR
	.align		4
.L_3369:
        /*0080*/ 	.byte	0x04, 0x36
        /*0082*/ 	.short	(.L_3371 - .L_3370)
.L_3370:
        /*0084*/ 	.word	0x00000008
.L_3371:


//--------------------- .nv.info._ZN2at6native55_GLOBAL__N__de093ff9_22_ForeachBinaryOpList_cu_a911ec4325multi_tensor_apply_kernelINS1_18TensorListMetadataILi2EEENS1_14UnaryOpFunctorIN3c1015Float8_e4m3fnuzELi2ELi1ELi1EEEJNS0_4CopyIS7_S7_EEEEEvT_T0_DpT1_ --------------------------
	.section	.nv.info._ZN2at6native55_GLOBAL__N__de093ff9_22_ForeachBinaryOpList_cu_a911ec4325multi_tensor_apply_kernelINS1_18TensorListMetadataILi2EEENS1_14UnaryOpFunctorIN3c1015Float8_e4m3fnuzELi2ELi1ELi1EEEJNS0_4CopyIS7_S7_EEEEEvT_T0_DpT1_,"",@"SHT_CUDA_INFO"
	.sectionflags	@""
	.align	4


	//----- nvinfo : EIATTR_CUDA_API_VERSION
	.align		4
        /*0000*/ 	.byte	0x04, 0x37
        /*0002*/ 	.short	(.L_3373 - .L_3372)
.L_3372:
        /*0004*/ 	.word	0x00000082


	//----- nvinfo : EIATTR_KPARAM_INFO
	.align		4
.L_3373:
        /*0008*/ 	.byte	0x04, 0x17
        /*000a*/ 	.short	(.L_3375 - .L_3374)
.L_3374:
        /*000c*/ 	.word	0x00000000
        /*0010*/ 	.short	0x0002
        /*0012*/ 	.short	0x0c49
        /*0014*/ 	.byte	0x00, 0xf0, 0x05, 0x00


	//----- nvinfo : EIATTR_KPARAM_INFO
	.align		4
.L_3375:
        /*0018*/ 	.byte	0x04, 0x17
        /*001a*/ 	.short	(.L_3377 - .L_3376)
.L_3376:
        /*001c*/ 	.word	0x00000000
        /*0020*/ 	.short	0x0001
        /*0022*/ 	.short	0x0c48
        /*0024*/ 	.byte	0x00, 0xf0, 0x05, 0x00


	//----- nvinfo : EIATTR_KPARAM_INFO
	.align		4
.L_3377:
        /*0028*/ 	.byte	0x04, 0x17
        /*002a*/ 	.short	(.L_3379 - .L_3378)
.L_3378:
        /*002c*/ 	.word	0x00000000
        /*0030*/ 	.short	0x0000
        /*0032*/ 	.short	0x0000
        /*0034*/ 	.byte	0x00, 0xf0, 0x21, 0x31


	//----- nvinfo : EIATTR_SPARSE_MMA_MASK
	.align		4
.L_3379:
        /*0038*/ 	.byte	0x03, 0x50
        /*003a*/ 	.short	0x0000


	//----- nvinfo : EIATTR_MAXREG_COUNT
	.align		4
        /*003c*/ 	.byte	0x03, 0x1b
        /*003e*/ 	.short	0x0080


	//----- nvinfo : EIATTR_MERCURY_ISA_VERSION
	.align		4
        /*0040*/ 	.byte	0x03, 0x5f
        /*0042*/ 	.short	0x0101


	//----- nvinfo : EIATTR_EXIT_INSTR_OFFSETS
	.align		4
        /*0044*/ 	.byte	0x04, 0x1c
        /*0046*/ 	.short	(.L_3381 - .L_3380)


	//   ....[0]....
.L_3380:
        /*0048*/ 	.word	0x00000170


	//   ....[1]....
        /*004c*/ 	.word	0x000011a0


	//   ....[2]....
        /*0050*/ 	.word	0x00001200


	//   ....[3]....
        /*0054*/ 	.word	0x00001fa0


	//----- nvinfo : EIATTR_MAX_THREADS
	.align		4
.L_3381:
        /*0058*/ 	.byte	0x04, 0x05
        /*005a*/ 	.short	(.L_3383 - .L_3382)
.L_3382:
        /*005c*/ 	.word	0x00000200
        /*0060*/ 	.word	0x00000001
        /*0064*/ 	.word	0x00000001


	//----- nvinfo : EIATTR_CRS_STACK_SIZE
	.align		4
.L_3383:
        /*0068*/ 	.byte	0x04, 0x1e
        /*006a*/ 	.short	(.L_3385 - .L_3384)
.L_3384:
        /*006c*/ 	.word	0x00000000


	//----- nvinfo : EIATTR_CBANK_PARAM_SIZE
	.align		4
.L_3385:
        /*0070*/ 	.byte	0x03, 0x19
        /*0072*/ 	.short	0x0c4a


	//----- nvinfo : EIATTR_PARAM_CBANK
	.align		4
        /*0074*/ 	.byte	0x04, 0x0a
        /*0076*/ 	.short	(.L_3387 - .L_3386)
	.align		4
.L_3386:
        /*0078*/ 	.word	index@(.nv.constant0._ZN2at6native55_GLOBAL__N__de093ff9_22_ForeachBinaryOpList_cu_a911ec4325multi_tensor_apply_kernelINS1_18TensorListMetadataILi2EEENS1_14UnaryOpFunctorIN3c1015Float8_e4m3fnuzELi2ELi1ELi1EEEJNS0_4CopyIS7_S7_EEEEEvT_T0_DpT1_)
        /*007c*/ 	.short	0x0210
        /*007e*/ 	.short	0x0c4a


	//----- nvinfo : EIATTR_SW_WAR
	.align		4
.L_3387:
        /*0080*/ 	.byte	0x04, 0x36
        /*0082*/ 	.short	(.L_3389 - .L_3388)
.L_3388:
        /*0084*/ 	.word	0x00000008
.L_3389:


//--------------------- .nv.info._ZN2at6native55_GLOBAL__N__de093ff9_22_ForeachBinaryOpList_cu_a911ec4325multi_tensor_apply_kernelINS1_18TensorListMetadataILi2EEENS1_11CopyFunctorIN3c1013Float8_e4m3fnENS6_15Float8_e5m2fnuzELi2ELi1ELi1EEEJNS0_4CopyIS7_S8_EEEEEvT_T0_DpT1_ --------------------------
	.section	.nv.info._ZN2at6native55_GLOBAL__N__de093ff9_22_ForeachBinaryOpList_cu_a911ec4325multi_tensor_apply_kernelINS1_18TensorListMetadataILi2EEENS1_11CopyFunctorIN3c1013Float8_e4m3fnENS6_15Float8_e5m2fnuzELi2ELi1ELi1EEEJNS0_4CopyIS7_S8_EEEEEvT_T0_DpT1_,"",@"SHT_CUDA_INFO"
	.sectionflags	@""
	.align	4


	//----- nvinfo : EIATTR_CUDA_API_VERSION
	.align		4
        /*0000*/ 	.byte	0x04, 0x37
        /*0002*/ 	.short	(.L_3391 - .L_3390)
.L_3390:
        /*0004*/ 	.word	0x00000082


	//----- nvinfo : EIATTR_KPARAM_INFO
	.align		4
.L_3391:
        /*0008*/ 	.byte	0x04, 0x17
        /*000a*/ 	.short	(.L_3393 - .L_3392)
.L_3392:
        /*000c*/ 	.word	0x00000000
        /*0010*/ 	.short	0x0002
        /*0012*/ 	.short	0x0c49
        /*0014*/ 	.byte	0x00, 0xf0, 0x05, 0x00


	//----- nvinfo : EIATTR_KPARAM_INFO
	.align		4
.L_3393:
        /*0018*/ 	.byte	0x04, 0x17
        /*001a*/ 	.short	(.L_3395 - .L_3394)
.L_3394:
        /*001c*/ 	.word	0x00000000
        /*0020*/ 	.short	0x0001
        /*0022*/ 	.short	0x0c48
        /*0024*/ 	.byte	0x00, 0xf0, 0x05, 0x00


	//----- nvinfo : EIATTR_KPARAM_INFO
	.align		4
.L_3395:
        /*0028*/ 	.byte	0x04, 0x17
        /*002a*/ 	.short	(.L_3397 - .L_3396)
.L_3396:
        /*002c*/ 	.word	0x00000000
        /*0030*/ 	.short	0x0000
        /*0032*/ 	.short	0x0000
        /*0034*/ 	.byte	0x00, 0xf0, 0x21, 0x31


	//----- nvinfo : EIATTR_SPARSE_MMA_MASK
	.align		4
.L_3397:
        /*0038*/ 	.byte	0x03, 0x50
        /*003a*/ 	.short	0x0000


	//----- nvinfo : EIATTR_MAXREG_COUNT
	.align		4
        /*003c*/ 	.byte	0x03, 0x1b
        /*003e*/ 	.short	0x0080


	//----- nvinfo : EIATTR_MERCURY_ISA_VERSION
	.align		4
        /*0040*/ 	.byte	0x03, 0x5f
        /*0042*/ 	.short	0x0101


	//----- nvinfo : EIATTR_EXIT_INSTR_OFFSETS
	.align		4
        /*0044*/ 	.byte	0x04, 0x1c
        /*0046*/ 	.short	(.L_3399 - .L_3398)


	//   ....[0]....
.L_3398:
        /*0048*/ 	.word	0x00000190


	//   ....[1]....
        /*004c*/ 	.word	0x00000fc0


	//   ....[2]....
        /*0050*/ 	.word	0x00001020


	//   ....[3]....
        /*0054*/ 	.word	0x00001c90


	//----- nvinfo : EIATTR_MAX_THREADS
	.align		4
.L_3399:
        /*0058*/ 	.byte	0x04, 0x05
        /*005a*/ 	.short	(.L_3401 - .L_3400)
.L_3400:
        /*005c*/ 	.word	0x00000200
        /*0060*/ 	.word	0x00000001
        /*0064*/ 	.word	0x00000001


	//----- nvinfo : EIATTR_CRS_STACK_SIZE
	.align		4
.L_3401:
        /*0068*/ 	.byte	0x04, 0x1e
        /*006a*/ 	.short	(.L_3403 - .L_3402)
.L_3402:
        /*006c*/ 	.word	0x00000000


	//----- nvinfo : EIATTR_CBANK_PARAM_SIZE
	.align		4
.L_3403:
        /*0070*/ 	.byte	0x03, 0x19
        /*0072*/ 	.short	0x0c4a


	//----- nvinfo : EIATTR_PARAM_CBANK
	.align		4
        /*0074*/ 	.byte	0x04, 0x0a
        /*0076*/ 	.short	(.L_3405 - .L_3404)
	.align		4
.L_3404:
        /*0078*/ 	.word	index@(.nv.constant0._ZN2at6native55_GLOBAL__N__de093ff9_22_ForeachBinaryOpList_cu_a911ec4325multi_tensor_apply_kernelINS1_18TensorListMetadataILi2EEENS1_11CopyFunctorIN3c1013Float8_e4m3fnENS6_15Float8_e5m2fnuzELi2ELi1ELi1EEEJNS0_4CopyIS7_S8_EEEEEvT_T0_DpT1_)
        /*007c*/ 	.short	0x0210
        /*007e*/ 	.short	0x0c4a


	//----- nvinfo : EIATTR_SW_WAR
	.align		4
.L_3405:
        /*0080*/ 	.byte	0x04, 0x36
        /*0082*/ 	.short	(.L_3407 - .L_3406)
.L_3406:
        /*0084*/ 	.word	0x00000008
.L_3407:


//--------------------- .nv.info._ZN2at6native55_GLOBAL__N__de093ff9_22_ForeachBinaryOpList_cu_a911ec4325multi_tensor_apply_kernelINS1_18TensorListMetadataILi2EEENS1_11CopyFunctorIN3c1013Float8_e4m3fnENS6_11Float8_e5m2ELi2ELi1ELi1EEEJNS0_4CopyIS7_S8_EEEEEvT_T0_DpT1_ --------------------------
	.section	.nv.info._ZN2at6native55_GLOBAL__N__de093ff9_22_ForeachBinaryOpList_cu_a911ec4325multi_tensor_apply_kernelINS1_18TensorListMetadataILi2EEENS1_11CopyFunctorIN3c1013Float8_e4m3fnENS6_11Float8_e5m2ELi2ELi1ELi1EEEJNS0_4CopyIS7_S8_EEEEEvT_T0_DpT1_,"",@"SHT_CUDA_INFO"
	.sectionflags	@""
	.align	4


	//----- nvinfo : EIATTR_CUDA_API_VERSION
	.align		4
        /*0000*/ 	.byte	0x04, 0x37
        /*0002*/ 	.short	(.L_3409 - .L_3408)
.L_3408:
        /*0004*/ 	.word	0x00000082


	//----- nvinfo : EIATTR_KPARAM_INFO
	.align		4
.L_3409:
        /*0008*/ 	.byte	0x04, 0x17
        /*000a*/ 	.short	(.L_3411 - .L_3410)
.L_3410:
        /*000c*/ 	.word	0x00000000
        /*0010*/ 	.short	0x0002
        /*0012*/ 	.short	0x0c49
        /*0014*/ 	.byte	0x00, 0xf0, 0x05, 0x00


	//----- nvinfo : EIATTR_KPARAM_INFO
	.align		4
.L_3411:
        /*0018*/ 	.byte	0x04, 0x17
        /*001a*/ 	.short	(.L_3413 - .L_3412)
.L_3412:
        /*001c*/ 	.word	0x00000000
        /*0020*/ 	.short	0x0001
        /*0022*/ 	.short	0x0c48
        /*0024*/ 	.byte	0x00, 0xf0, 0x05, 0x00


	//----- nvinfo : EIATTR_KPARAM_INFO
	.align		4
.L_3413:
        /*0028*/ 	.byte	0x04, 0x17
        /*002a*/ 	.short	(.L_3415 - .L_3414)
.L_3414:
        /*002c*/ 	.word	0x00000000
        /*0030*/ 	.short	0x0000
        /*0032*/ 	.short	0x0000
        /*0034*/ 	.byte	0x00, 0xf0, 0x21, 0x31


	//----- nvinfo : EIATTR_SPARSE_MMA_MASK
	.align		4
.L_3415:
        /*0038*/ 	.byte	0x03, 0x50
        /*003a*/ 	.short	0x0000


	//----- nvinfo : EIATTR_MAXREG_COUNT
	.align		4
        /*003c*/ 	.byte	0x03, 0x1b
        /*003e*/ 	.short	0x0080


	//----- nvinfo : EIATTR_MERCURY_ISA_VERSION
	.align		4
        /*0040*/ 	.byte	0x03, 0x5f
        /*0042*/ 	.short	0x0101


	//----- nvinfo : EIATTR_EXIT_INSTR_OFFSETS
	.align		4
        /*0044*/ 	.byte	0x04, 0x1c
        /*0046*/ 	.short	(.L_3417 - .L_3416)


	//   ....[0]....
.L_3416:
        /*0048*/ 	.word	0x00000190


	//   ....[1]....
        /*004c*/ 	.word	0x00000c00


	//   ....[2]....
        /*0050*/ 	.word	0x00000c60


	//   ....[3]....
        /*0054*/ 	.word	0x000014e0


	//----- nvinfo : EIATTR_MAX_THREADS
	.align		4
.L_3417:
        /*0058*/ 	.byte	0x04, 0x05
        /*005a*/ 	.short	(.L_3419 - .L_3418)
.L_3418:
        /*005c*/ 	.word	0x00000200
        /*0060*/ 	.word	0x00000001
        /*0064*/ 	.word	0x00000001


	//----- nvinfo : EIATTR_CRS_STACK_SIZE
	.align		4
.L_3419:
        /*0068*/ 	.byte	0x04, 0x1e
        /*006a*/ 	.short	(.L_3421 - .L_3420)
.L_3420:
        /*006c*/ 	.word	0x00000000


	//----- nvinfo : EIATTR_CBANK_PARAM_SIZE
	.align		4
.L_3421:
        /*0070*/ 	.byte	0x03, 0x19
        /*0072*/ 	.short	0x0c4a


	//----- nvinfo : EIATTR_PARAM_CBANK
	.align		4
        /*0074*/ 	.byte	0x04, 0x0a
        /*0076*/ 	.short	(.L_3423 - .L_3422)
	.align		4
.L_3422:
        /*0078*/ 	.word	index@(.nv.constant0._ZN2at6native55_GLOBAL__N__de093ff9_22_ForeachBinaryOpList_cu_a911ec4325multi_tensor_apply_kernelINS1_18TensorListMetadataILi2EEENS1_11CopyFunctorIN3c1013Float8_e4m3fnENS6_11Float8_e5m2ELi2ELi1ELi1EEEJNS0_4CopyIS7_S8_EEEEEvT_T0_DpT1_)
        /*007c*/ 	.short	0x0210
        /*007e*/ 	.short	0x0c4a


	//----- nvinfo : EIATTR_SW_WAR
	.align		4
.L_3423:
        /*0080*/ 	.byte	0x04, 0x36
        /*0082*/ 	.short	(.L_3425 - .L_3424)
.L_3424:
        /*0084*/ 	.word	0x00000008
.L_3425:


//--------------------- .nv.info._ZN2at6native55_GLOBAL__N__de093ff9_22_ForeachBinaryOpList_cu_a911ec4325multi_tensor_apply_kernelINS1_18TensorListMetadataILi2EEENS1_11CopyFunctorIN3c1013Float8_e4m3fnENS6_15Float8_e4m3fnuzELi2ELi1ELi1EEEJNS0_4CopyIS7_S8_EEEEEvT_T0_DpT1_ --------------------------
	.section	.nv.info._ZN2at6native55_GLOBAL__N__de093ff9_22_ForeachBinaryOpList_cu_a911ec4325multi_tensor_apply_kernelINS1_18TensorListMetadataILi2EEENS1_11CopyFunctorIN3c1013Float8_e4m3fnENS6_15Float8_e4m3fnuzELi2ELi1ELi1EEEJNS0_4CopyIS7_S8_EEEEEvT_T0_DpT1_,"",@"SHT_CUDA_INFO"
	.sectionflags	@""
	.align	4


	//----- nvinfo : EIATTR_CUDA_API_VERSION
	.align		4
        /*0000*/ 	.byte	0x04, 0x37
        /*0002*/ 	.short	(.L_3427 - .L_3426)
.L_3426:
        /*0004*/ 	.word	0x00000082


	//----- nvinfo : EIATTR_KPARAM_INFO
	.align		4
.L_3427:
        /*0008*/ 	.byte	0x04, 0x17
        /*000a*/ 	.short	(.L_3429 - .L_3428)
.L_3428:
        /*000c*/ 	.word	0x00000000
        /*0010*/ 	.short	0x0002
        /*0012*/ 	.short	0x0c49
        /*0014*/ 	.byte	0x00, 0xf0, 0x05, 0x00


	//----- nvinfo : EIATTR_KPARAM_INFO
	.align		4
.L_3429:
        /*0018*/ 	.byte	0x04, 0x17
        /*001a*/ 	.short	(.L_3431 - .L_3430)
.L_3430:
        /*001c*/ 	.word	0x00000000
        /*0020*/ 	.short	0x0001
        /*0022*/ 	.short	0x0c48
        /*0024*/ 	.byte	0x00, 0xf0, 0x05, 0x00


	//----- nvinfo : EIATTR_KPARAM_INFO
	.align		4
.L_3431:
        /*0028*/ 	.byte	0x04, 0x17
        /*002a*/ 	.short	(.L_3433 - .L_3432)
.L_3432:
        /*002c*/ 	.word	0x00000000
        /*0030*/ 	.short	0x0000
        /*0032*/ 	.short	0x0000
        /*0034*/ 	.byte	0x00, 0xf0, 0x21, 0x31


	//----- nvinfo : EIATTR_SPARSE_MMA_MASK
	.align		4
.L_3433:
        /*0038*/ 	.byte	0x03, 0x50
        /*003a*/ 	.short	0x0000


	//----- nvinfo : EIATTR_MAXREG_COUNT
	.align		4
        /*003c*/ 	.byte	0x03, 0x1b
        /*003e*/ 	.short	0x0080


	//----- nvinfo : EIATTR_MERCURY_ISA_VERSION
	.align		4
        /*0040*/ 	.byte	0x03, 0x5f
        /*0042*/ 	.short	0x0101


	//----- nvinfo : EIATTR_EXIT_INSTR_OFFSETS
	.align		4
        /*0044*/ 	.byte	0x04, 0x1c
        /*0046*/ 	.short	(.L_3435 - .L_3434)


	//   ....[0]....
.L_3434:
        /*0048*/ 	.word	0x00000190


	//   ....[1]....
        /*004c*/ 	.word	0x00000fc0


	//   ....[2]....
        /*0050*/ 	.word	0x00001020


	//   ....[3]....
        /*0054*/ 	.word	0x00001c90


	//----- nvinfo : EIATTR_MAX_THREADS
	.align		4
.L_3435:
        /*0058*/ 	.byte	0x04, 0x05
        /*005a*/ 	.short	(.L_3437 - .L_3436)
.L_3436:
        /*005c*/ 	.word	0x00000200
        /*0060*/ 	.word	0x00000001
        /*0064*/ 	.word	0x00000001


	//----- nvinfo : EIATTR_CRS_STACK_SIZE
	.align		4
.L_3437:
        /*0068*/ 	.byte	0x04, 0x1e
        /*006a*/ 	.short	(.L_3439 - .L_3438)
.L_3438:
        /*006c*/ 	.word	0x00000000


	//----- nvinfo : EIATTR_CBANK_PARAM_SIZE
	.align		4
.L_3439:
        /*0070*/ 	.byte	0x03, 0x19
        /*0072*/ 	.short	0x0c4a


	//----- nvinfo : EIATTR_PARAM_CBANK
	.align		4
        /*0074*/ 	.byte	0x04, 0x0a
        /*0076*/ 	.short	(.L_3441 - .L_3440)
	.align		4
.L_3440:
        /*0078*/ 	.word	index@(.nv.constant0._ZN2at6native55_GLOBAL__N__de093ff9_22_ForeachBinaryOpList_cu_a911ec4325multi_tensor_apply_kernelINS1_18TensorListMetadataILi2EEENS1_11CopyFunctorIN3c1013Float8_e4m3fnENS6_15Float8_e4m3fnuzELi2ELi1ELi1EEEJNS0_4CopyIS7_S8_EEEEEvT_T0_DpT1_)
        /*007c*/ 	.short	0x0210
        /*007e*/ 	.short	0x0c4a


	//----- nvinfo : EIATTR_SW_WAR
	.align		4
.L_3441:
        /*0080*/ 	.byte	0x04, 0x36
        /*0082*/ 	.short	(.L_3443 - .L_3442)
.L_3442:
        /*0084*/ 	.word	0x00000008
.L_3443:


//--------------------- .nv.info._ZN2at6native55_GLOBAL__N__de093ff9_22_ForeachBinaryOpList_cu_a911ec4325multi_tensor_apply_kernelINS1_18TensorListMetadataILi2EEENS1_11CopyFunctorIN3c1013Float8_e4m3fnEbLi2ELi1ELi1EEEJNS0_4CopyIS7_bEEEEEvT_T0_DpT1_ --------------------------
	.section	.nv.info._ZN2at6native55_GLOBAL__N__de093ff9_22_ForeachBinaryOpList_cu_a911ec4325multi_tensor_apply_kernelINS1_18TensorListMetadataILi2EEENS1_11CopyFunctorIN3c1013Float8_e4m3fnEbLi2ELi1ELi1EEEJNS0_4CopyIS7_bEEEEEvT_T0_DpT1_,"",@"SHT_CUDA_INFO"
	.sectionflags	@""
	.align	4


	//----- nvinfo : EIATTR_CUDA_API_VERSION
	.align		4
        /*0000*/ 	.byte	0x04, 0x37
        /*0002*/ 	.short	(.L_3445 - .L_3444)
.L_3444:
        /*0004*/ 	.word	0x00000082


	//----- nvinfo : EIATTR_KPARAM_INFO
	.align		4
.L_3445:
        /*0008*/ 	.byte	0x04, 0x17
        /*000a*/ 	.short	(.L_3447 - .L_3446)
.L_3446:
        /*000c*/ 	.word	0x00000000
        /*0010*/ 	.short	0x0002
        /*0012*/ 	.short	0x0c49
        /*0014*/ 	.byte	0x00, 0xf0, 0x05, 0x00


	//----- nvinfo : EIATTR_KPARAM_INFO
	.align		4
.L_3447:
        /*0018*/ 	.byte	0x04, 0x17
        /*001a*/ 	.short	(.L_3449 - .L_3448)
.L_3448:
        /*001c*/ 	.word	0x00000000
        /*0020*/ 	.short	0x0001
        /*0022*/ 	.short	0x0c48
        /*0024*/ 	.byte	0x00, 0xf0, 0x05, 0x00


	//----- nvinfo : EIATTR_KPARAM_INFO
	.align		4
.L_3449:
        /*0028*/ 	.byte	0x04, 0x17
        /*002a*/ 	.short	(.L_3451 - .L_3450)
.L_3450:
        /*002c*/ 	.word	0x00000000
        /*0030*/ 	.short	0x0000
        /*0032*/ 	.short	0x0000
        /*0034*/ 	.byte	0x00, 0xf0, 0x21, 0x31


	//----- nvinfo : EIATTR_SPARSE_MMA_MASK
	.align		4
.L_3451:
        /*0038*/ 	.byte	0x03, 0x50
        /*003a*/ 	.short	0x0000


	//----- nvinfo : EIATTR_MAXREG_COUNT
	.align		4
        /*003c*/ 	.byte	0x03, 0x1b
        /*003e*/ 	.short	0x0080


	//----- nvinfo : EIATTR_MERCURY_ISA_VERSION
	.align		4
        /*0040*/ 	.byte	0x03, 0x5f
        /*0042*/ 	.short	0x0101


	//----- nvinfo : EIATTR_EXIT_INSTR_OFFSETS
	.align		4
        /*0044*/ 	.byte	0x04, 0x1c
        /*0046*/ 	.short	(.L_3453 - .L_3452)


	//   ....[0]....
.L_3452:
        /*0048*/ 	.word	0x00000190


	//   ....[1]....
        /*004c*/ 	.word	0x00000980


	//   ....[2]....
        /*0050*/ 	.word	0x000009e0


	//   ....[3]....
        /*0054*/ 	.word	0x00000fc0


	//----- nvinfo : EIATTR_MAX_THREADS
	.align		4
.L_3453:
        /*0058*/ 	.byte	0x04, 0x05
        /*005a*/ 	.short	(.L_3455 - .L_3454)
.L_3454:
        /*005c*/ 	.word	0x00000200
        /*0060*/ 	.word	0x00000001
        /*0064*/ 	.word	0x00000001


	//----- nvinfo : EIATTR_CRS_STACK_SIZE
	.align		4
.L_3455:
        /*0068*/ 	.byte	0x04, 0x1e
        /*006a*/ 	.short	(.L_3457 - .L_3456)
.L_3456:
        /*006c*/ 	.word	0x00000000


	//----- nvinfo : EIATTR_CBANK_PARAM_SIZE
	.align		4
.L_3457:
        /*0070*/ 	.byte	0x03, 0x19
        /*0072*/ 	.short	0x0c4a


	//----- nvinfo : EIATTR_PARAM_CBANK
	.align		4
        /*0074*/ 	.byte	0x04, 0x0a
        /*0076*/ 	.short	(.L_3459 - .L_3458)
	.align		4
.L_3458:
        /*0078*/ 	.word	index@(.nv.constant0._ZN2at6native55_GLOBAL__N__de093ff9_22_ForeachBinaryOpList_cu_a911ec4325multi_tensor_apply_kernelINS1_18TensorListMetadataILi2EEENS1_11CopyFunctorIN3c1013Float8_e4m3fnEbLi2ELi1ELi1EEEJNS0_4CopyIS7_bEEEEEvT_T0_DpT1_)
        /*007c*/ 	.short	0x0210
        /*007e*/ 	.short	0x0c4a


	//----- nvinfo : EIATTR_SW_WAR
	.align		4
.L_3459:
        /*0080*/ 	.byte	0x04, 0x36
        /*0082*/ 	.short	(.L_3461 - .L_3460)
.L_3460:
        /*0084*/ 	.word	0x00000008
.L_3461:


//--------------------- .nv.info._ZN2at6native55_GLOBAL__N__de093ff9_22_ForeachBinaryOpList_cu_a911ec4325multi_tensor_apply_kernelINS1_18TensorListMetadataILi2EEENS1_11CopyFunctorIN3c1013Float8_e4m3fnENS6_8BFloat16ELi2ELi1ELi1EEEJNS0_4CopyIS7_S8_EEEEEvT_T0_DpT1_ --------------------------
	.section	.nv.info._ZN2at6native55_GLOBAL__N__de093ff9_22_ForeachBinaryOpList_cu_a911ec4325multi_tensor_apply_kernelINS1_18TensorListMetadataILi2EEENS1_11CopyFunctorIN3c1013Float8_e4m3fnENS6_8BFloat16ELi2ELi1ELi1EEEJNS0_4CopyIS7_S8_EEEEEvT_T0_DpT1_,"",@"SHT_CUDA_INFO"
	.sectionflags	@""
	.align	4


	//----- nvinfo : EIATTR_CUDA_API_VERSION
	.align		4
        /*0000*/ 	.byte	0x04, 0x37
        /*0002*/ 	.short	(.L_3463 - .L_3462)
.L_3462:
        /*0004*/ 	.word	0x00000082


	//----- nvinfo : EIATTR_KPARAM_INFO
	.align		4
.L_3463:
        /*0008*/ 	.byte	0x04, 0x17
        /*000a*/ 	.short	(.L_3465 - .L_3464)
.L_3464:
        /*000c*/ 	.word	0x00000000
        /*0010*/ 	.short	0x0002
        /*0012*/ 	.short	0x0c49
        /*0014*/ 	.byte	0x00, 0xf0, 0x05, 0x00


	//----- nvinfo : EIATTR_KPARAM_INFO
	.align		4
.L_3465:
        /*0018*/ 	.byte	0x04, 0x17
        /*001a*/ 	.short	(.L_3467 - .L_3466)
.L_3466:
        /*001c*/ 	.word	0x00000000
        /*0020*/ 	.short	0x0001
        /*0022*/ 	.short	0x0c48
        /*0024*/ 	.byte	0x00, 0xf0, 0x05, 0x00


	//----- nvinfo : EIATTR_KPARAM_INFO
	.align		4
.L_3467:
        /*0028*/ 	.byte	0x04, 0x17
        /*002a*/ 	.short	(.L_3469 - .L_3468)
.L_3468:
        /*002c*/ 	.word	0x00000000
        /*0030*/ 	.short	0x0000
        /*0032*/ 	.short	0x0000
        /*0034*/ 	.byte	0x00, 0xf0, 0x21, 0x31


	//----- nvinfo : EIATTR_SPARSE_MMA_MASK
	.align		4
.L_3469:
        /*0038*/ 	.byte	0x03, 0x50
        /*003a*/ 	.short	0x0000


	//----- nvinfo : EIATTR_MAXREG_COUNT
	.align		4
        /*003c*/ 	.byte	0x03, 0x1b
        /*003e*/ 	.short	0x0080


	//----- nvinfo : EIATTR_MERCURY_ISA_VERSION
	.align		4
        /*0040*/ 	.byte	0x03, 0x5f
        /*0042*/ 	.short	0x0101


	//----- nvinfo : EIATTR_EXIT_INSTR_OFFSETS
	.align		4
        /*0044*/ 	.byte	0x04, 0x1c
        /*0046*/ 	.short	(.L_3471 - .L_3470)


	//   ....[0]....
.L_3470:
        /*0048*/ 	.word	0x000001a0


	//   ....[1]....
        /*004c*/ 	.word	0x00000990


	//   ....[2]....
        /*0050*/ 	.word	0x000009f0


	//   ....[3]....
        /*0054*/ 	.word	0x00000fa0


	//----- nvinfo : EIATTR_MAX_THREADS
	.align		4
.L_3471:
        /*0058*/ 	.byte	0x04, 0x05
        /*005a*/ 	.short	(.L_3473 - .L_3472)
.L_3472:
        /*005c*/ 	.word	0x00000200
        /*0060*/ 	.word	0x00000001
        /*0064*/ 	.word	0x00000001


	//----- nvinfo : EIATTR_CRS_STACK_SIZE
	.align		4
.L_3473:
        /*0068*/ 	.byte	0x04, 0x1e
        /*006a*/ 	.short	(.L_3475 - .L_3474)
.L_3474:
        /*006c*/ 	.word	0x00000000


	//----- nvinfo : EIATTR_CBANK_PARAM_SIZE
	.align		4
.L_3475:
        /*0070*/ 	.byte	0x03, 0x19
        /*0072*/ 	.short	0x0c4a


	//----- nvinfo : EIATTR_PARAM_CBANK
	.align		4
        /*0074*/ 	.byte	0x04, 0x0a
        /*0076*/ 	.short	(.L_3477 - .L_3476)
	.align		4
.L_3476:
        /*0078*/ 	.word	index@(.nv.constant0._ZN2at6native55_GLOBAL__N__de093ff9_22_ForeachBinaryOpList_cu_a911ec4325multi_tensor_apply_kernelINS1_18TensorListMetadataILi2EEENS1_11CopyFunctorIN3c1013Float8_e4m3fnENS6_8BFloat16ELi2ELi1ELi1EEEJNS0_4CopyIS7_S8_EEEEEvT_T0_DpT1_)
        /*007c*/ 	.short	0x0210
        /*007e*/ 	.short	0x0c4a


	//----- nvinfo : EIATTR_SW_WAR
	.align		4
.L_3477:
        /*0080*/ 	.byte	0x04, 0x36
        /*0082*/ 	.short	(.L_3479 - .L_3478)
.L_3478:
        /*0084*/ 	.word	0x00000008
.L_3479:


//--------------------- .nv.info._ZN2at6native55_GLOBAL__N__de093ff9_22_ForeachBinaryOpList_cu_a911ec4325multi_tensor_apply_kernelINS1_18TensorListMetadataILi2EEENS1_11CopyFunctorIN3c1013Float8_e4m3fnENS6_4HalfELi2ELi1ELi1EEEJNS0_4CopyIS7_S8_EEEEEvT_T0_DpT1_ --------------------------
	.section	.nv.info._ZN2at6native55_GLOBAL__N__de093ff9_22_ForeachBinaryOpList_cu_a911ec4325multi_tensor_apply_kernelINS1_18TensorListMetadataILi2EEENS1_11CopyFunctorIN3c1013Float8_e4m3fnENS6_4HalfELi2ELi1ELi1EEEJNS0_4CopyIS7_S8_EEEEEvT_T0_DpT1_,"",@"SHT_CUDA_INFO"
	.sectionflags	@""
	.align	4


	//----- nvinfo : EIATTR_CUDA_API_VERSION
	.align		4
        /*0000*/ 	.byte	0x04, 0x37
        /*0002*/ 	.short	(.L_3481 - .L_3480)
.L_3480:
        /*0004*/ 	.word	0x00000082


	//----- nvinfo : EIATTR_KPARAM_INFO
	.align		4
.L_3481:
        /*0008*/ 	.byte	0x04, 0x17
        /*000a*/ 	.short	(.L_3483 - .L_3482)
.L_3482:
        /*000c*/ 	.word	0x00000000
        /*0010*/ 	.short	0x0002
        /*0012*/ 	.short	0x0c49
        /*0014*/ 	.byte	0x00, 0xf0, 0x05, 0x00


	//----- nvinfo : EIATTR_KPARAM_INFO
	.align		4
.L_3483:
        /*0018*/ 	.byte	0x04, 0x17
        /*001a*/ 	.short	(.L_3485 - .L_3484)
.L_3484:
        /*001c*/ 	.word	0x00000000
        /*0020*/ 	.short	0x0001
        /*0022*/ 	.short	0x0c48
        /*0024*/ 	.byte	0x00, 0xf0, 0x05, 0x00


	//----- nvinfo : EIATTR_KPARAM_INFO
	.align		4
.L_3485:
        /*0028*/ 	.byte	0x04, 0x17
        /*002a*/ 	.short	(.L_3487 - .L_3486)
.L_3486:
        /*002c*/ 	.word	0x00000000
        /*0030*/ 	.short	0x0000
        /*0032*/ 	.short	0x0000
        /*0034*/ 	.byte	0x00, 0xf0, 0x21, 0x31


	//----- nvinfo : EIATTR_SPARSE_MMA_MASK
	.align		4
.L_3487:
        /*0038*/ 	.byte	0x03, 0x50
        /*003a*/ 	.short	0x0000


	//----- nvinfo : EIATTR_MAXREG_COUNT
	.align		4
        /*003c*/ 	.byte	0x03, 0x1b
        /*003e*/ 	.short	0x0080


	//----- nvinfo : EIATTR_MERCURY_ISA_VERSION
	.align		4
        /*0040*/ 	.byte	0x03, 0x5f
        /*0042*/ 	.short	0x0101


	//----- nvinfo : EIATTR_EXIT_INSTR_OFFSETS
	.align		4
        /*0044*/ 	.byte	0x04, 0x1c
        /*0046*/ 	.short	(.L_3489 - .L_3488)


	//   ....[0]....
.L_3488:
        /*0048*/ 	.word	0x000001a0


	//   ....[1]....
        /*004c*/ 	.word	0x00000990


	//   ....[2]....
        /*0050*/ 	.word	0x000009f0


	//   ....[3]....
        /*0054*/ 	.word	0x00000f80


	//----- nvinfo : EIATTR_MAX_THREADS
	.align		4
.L_3489:
        /*0058*/ 	.byte	0x04, 0x05
        /*005a*/ 	.short	(.L_3491 - .L_3490)
.L_3490:
        /*005c*/ 	.word	0x00000200
        /*0060*/ 	.word	0x00000001
        /*0064*/ 	.word	0x00000001


	//----- nvinfo : EIATTR_CRS_STACK_SIZE
	.align		4
.L_3491:
        /*0068*/ 	.byte	0x04, 0x1e
        /*006a*/ 	.short	(.L_3493 - .L_3492)
.L_3492:
        /*006c*/ 	.word	0x00000000


	//----- nvinfo : EIATTR_CBANK_PARAM_SIZE
	.align		4
.L_3493:
        /*0070*/ 	.byte	0x03, 0x19
        /*0072*/ 	.short	0x0c4a


	//----- nvinfo : EIATTR_PARAM_CBANK
	.align		4
        /*0074*/ 	.byte	0x04, 0x0a
        /*0076*/ 	.short	(.L_3495 - .L_3494)
	.align		4
.L_3494:
        /*0078*/ 	.word	index@(.nv.constant0._ZN2at6native55_GLOBAL__N__de093ff9_22_ForeachBinaryOpList_cu_a911ec4325multi_tensor_apply_kernelINS1_18TensorListMetadataILi2EEENS1_11CopyFunctorIN3c1013Float8_e4m3fnENS6_4HalfELi2ELi1ELi1EEEJNS0_4CopyIS7_S8_EEEEEvT_T0_DpT1_)
        /*007c*/ 	.short	0x0210
        /*007e*/ 	.short	0x0c4a


	//----- nvinfo : EIATTR_SW_WAR
	.align		4
.L_3495:
        /*0080*/ 	.byte	0x04, 0x36
        /*0082*/ 	.short	(.L_3497 - .L_3496)
.L_3496:
        /*0084*/ 	.word	0x00000008
.L_3497:


//--------------------- .nv.info._ZN2at6native55_GLOBAL__N__de093ff9_22_ForeachBinaryOpList_cu_a911ec4325multi_tensor_apply_kernelINS1_18TensorListMetadataILi2EEENS1_11CopyFunctorIN3c1013Float8_e4m3fnENS6_7complexIfEELi2ELi1ELi1EEEJNS0_4CopyIS7_S9_EEEEEvT_T0_DpT1_ --------------------------
	.section	.nv.info._ZN2at6native55_GLOBAL__N__de093ff9_22_ForeachBinaryOpList_cu_a911ec4325multi_tensor_apply_kernelINS1_18TensorListMetadataILi2EEENS1_11CopyFunctorIN3c1013Float8_e4m3fnENS6_7complexIfEELi2ELi1ELi1EEEJNS0_4CopyIS7_S9_EEEEEvT_T0_DpT1_,"",@"SHT_CUDA_INFO"
	.sectionflags	@""
	.align	4


	//----- nvinfo : EIATTR_CUDA_API_VERSION
	.align		4
        /*0000*/ 	.byte	0x04, 0x37
        /*0002*/ 	.short	(.L_3499 - .L_3498)
.L_3498:
        /*0004*/ 	.word	0x00000082


	//----- nvinfo : EIATTR_KPARAM_INFO
	.align		4
.L_3499:
        /*0008*/ 	.byte	0x04, 0x17
        /*000a*/ 	.short	(.L_3501 - .L_3500)
.L_3500:
        /*000c*/ 	.word	0x00000000
        /*0010*/ 	.short	0x0002
        /*0012*/ 	.short	0x0c49
        /*0014*/ 	.byte	0x00, 0xf0, 0x05, 0x00


	//----- nvinfo : EIATTR_KPARAM_INFO
	.align		4
.L_3501:
        /*0018*/ 	.byte	0x04, 0x17
        /*001a*/ 	.short	(.L_3503 - .L_3502)
.L_3502:
        /*001c*/ 	.word	0x00000000
        /*0020*/ 	.short	0x0001
        /*0022*/ 	.short	0x0c48
        /*0024*/ 	.byte	0x00, 0xf0, 0x05, 0x00


	//----- nvinfo : EIATTR_KPARAM_INFO
	.align		4
.L_3503:
        /*0028*/ 	.byte	0x04, 0x17
        /*002a*/ 	.short	(.L_3505 - .L_3504)
.L_3504:
        /*002c*/ 	.word	0x00000000
        /*0030*/ 	.short	0x0000
        /*0032*/ 	.short	0x0000
        /*0034*/ 	.byte	0x00, 0xf0, 0x21, 0x31


	//----- nvinfo : EIATTR_SPARSE_MMA_MASK
	.align		4
.L_3505:
        /*0038*/ 	.byte	0x03, 0x50
        /*003a*/ 	.short	0x0000


	//----- nvinfo : EIATTR_MAXREG_COUNT
	.align		4
        /*003c*/ 	.byte	0x03, 0x1b
        /*003e*/ 	.short	0x0080


	//----- nvinfo : EIATTR_MERCURY_ISA_VERSION
	.align		4
        /*0040*/ 	.byte	0x03, 0x5f
        /*0042*/ 	.short	0x0101


	//----- nvinfo : EIATTR_EXIT_INSTR_OFFSETS
	.align		4
        /*0044*/ 	.byte	0x04, 0x1c
        /*0046*/ 	.short	(.L_3507 - .L_3506)


	//   ....[0]....
.L_3506:
        /*0048*/ 	.word	0x000001a0


	//   ....[1]....
        /*004c*/ 	.word	0x000009c0


	//   ....[2]....
        /*0050*/ 	.word	0x00000a20


	//   ....[3]....
        /*0054*/ 	.word	0x00000fa0


	//----- nvinfo : EIATTR_MAX_THREADS
	.align		4
.L_3507:
        /*0058*/ 	.byte	0x04, 0x05
        /*005a*/ 	.short	(.L_3509 - .L_3508)
.L_3508:
        /*005c*/ 	.word	0x00000200
        /*0060*/ 	.word	0x00000001
        /*0064*/ 	.word	0x00000001


	//----- nvinfo : EIATTR_CRS_STACK_SIZE
	.align		4
.L_3509:
        /*0068*/ 	.byte	0x04, 0x1e
        /*006a*/ 	.short	(.L_3511 - .L_3510)
.L_3510:
        /*006c*/ 	.word	0x00000000


	//----- nvinfo : EIATTR_CBANK_PARAM_SIZE
	.align		4
.L_3511:
        /*0070*/ 	.byte	0x03, 0x19
        /*0072*/ 	.short	0x0c4a


	//----- nvinfo : EIATTR_PARAM_CBANK
	.align		4
        /*0074*/ 	.byte	0x04, 0x0a
        /*0076*/ 	.short	(.L_3513 - .L_3512)
	.align		4
.L_3512:
        /*0078*/ 	.word	index@(.nv.constant0._ZN2at6native55_GLOBAL__N__de093ff9_22_ForeachBinaryOpList_cu_a911ec4325multi_tensor_apply_kernelINS1_18TensorListMetadataILi2EEENS1_11CopyFunctorIN3c1013Float8_e4m3fnENS6_7complexIfEELi2ELi1ELi1EEEJNS0_4CopyIS7_S9_EEEEEvT_T0_DpT1_)
        /*007c*/ 	.short	0x0210
        /*007e*/ 	.short	0x0c4a


	//----- nvinfo : EIATTR_SW_WAR
	.align		4
.L_3513:
        /*0080*/ 	.byte	0x04, 0x36
        /*0082*/ 	.short	(.L_3515 - .L_3514)
.L_3514:
        /*0084*/ 	.word	0x00000008
.L_3515:


//--------------------- .nv.info._ZN2at6native55_GLOBAL__N__de093ff9_22_ForeachBinaryOpList_cu_a911ec4325multi_tensor_apply_kernelINS1_18TensorListMetadataILi2EEENS1_11CopyFunctorIN3c1013Float8_e4m3fnENS6_7complexIdEELi2ELi1ELi1EEEJNS0_4CopyIS7_S9_EEEEEvT_T0_DpT1_ --------------------------
	.section	.nv.info._ZN2at6native55_GLOBAL__N__de093ff9_22_ForeachBinaryOpList_cu_a911ec4325multi_tensor_apply_kernelINS1_18TensorListMetadataILi2EEENS1_11CopyFunctorIN3c1013Float8_e4m3fnENS6_7complexIdEELi2ELi1ELi1EEEJNS0_4CopyIS7_S9_EEEEEvT_T0_DpT1_,"",@"SHT_CUDA_INFO"
	.sectionflags	@""
	.align	4


	//----- nvinfo : EIATTR_CUDA_API_VERSION
	.align		4
        /*0000*/ 	.byte	0x04, 0x37
        /*0002*/ 	.short	(.L_3517 - .L_3516)
.L_3516:
        /*0004*/ 	.word	0x00000082


	//----- nvinfo : EIATTR_KPARAM_INFO
	.align		4
.L_3517:
        /*0008*/ 	.byte	0x04, 0x17
        /*000a*/ 	.short	(.L_3519 - .L_3518)
.L_3518:
        /*000c*/ 	.word	0x00000000
        /*0010*/ 	.short	0x0002
        /*0012*/ 	.short	0x0c49
        /*0014*/ 	.byte	0x00, 0xf0, 0x05, 0x00


	//----- nvinfo : EIATTR_KPARAM_INFO
	.align		4
.L_3519:
        /*0018*/ 	.byte	0x04, 0x17
        /*001a*/ 	.short	(.L_3521 - .L_3520)
.L_3520:
        /*001c*/ 	.word	0x00000000
        /*0020*/ 	.short	0x0001
        /*0022*/ 	.short	0x0c48
        /*0024*/ 	.byte	0x00, 0xf0, 0x05, 0x00


	//----- nvinfo : EIATTR_KPARAM_INFO
	.align		4
.L_3521:
        /*0028*/ 	.byte	0x04, 0x17
        /*002a*/ 	.short	(.L_3523 - .L_3522)
.L_3522:
        /*002c*/ 	.word	0x00000000
        /*0030*/ 	.short	0x0000
        /*0032*/ 	.short	0x0000
        /*0034*/ 	.byte	0x00, 0xf0, 0x21, 0x31


	//----- nvinfo : EIATTR_SPARSE_MMA_MASK
	.align		4
.L_3523:
        /*0038*/ 	.byte	0x03, 0x50
        /*003a*/ 	.short	0x0000


	//----- nvinfo : EIATTR_MAXREG_COUNT
	.align		4
        /*003c*/ 	.byte	0x03, 0x1b
        /*003e*/ 	.short	0x0080


	//----- nvinfo : EIATTR_MERCURY_ISA_VERSION
	.align		4
        /*0040*/ 	.byte	0x03, 0x5f
        /*0042*/ 	.short	0x0101


	//----- nvinfo : EIATTR_EXIT_INSTR_OFFSETS
	.align		4
        /*0044*/ 	.byte	0x04, 0x1c
        /*0046*/ 	.short	(.L_3525 - .L_3524)


	//   ....[0]....
.L_3524:
        /*0048*/ 	.word	0x000001a0


	//   ....[1]....
        /*004c*/ 	.word	0x00000ab0


	//   ....[2]....
        /*0050*/ 	.word	0x00000b10


	//   ....[3]....
        /*0054*/ 	.word	0x00001170


	//----- nvinfo : EIATTR_MAX_THREADS
	.align		4
.L_3525:
        /*0058*/ 	.byte	0x04, 0x05
        /*005a*/ 	.short	(.L_3527 - .L_3526)
.L_3526:
        /*005c*/ 	.word	0x00000200
        /*0060*/ 	.word	0x00000001
        /*0064*/ 	.word	0x00000001


	//----- nvinfo : EIATTR_CRS_STACK_SIZE
	.align		4
.L_3527:
        /*0068*/ 	.byte	0x04, 0x1e
        /*006a*/ 	.short	(.L_3529 - .L_3528)
.L_3528:
        /*006c*/ 	.word	0x00000000


	//----- nvinfo : EIATTR_CBANK_PARAM_SIZE
	.align		4
.L_3529:
        /*0070*/ 	.byte	0x03, 0x19
        /*0072*/ 	.short	0x0c4a


	//----- nvinfo : EIATTR_PARAM_CBANK
	.align		4
        /*0074*/ 	.byte	0x04, 0x0a
        /*0076*/ 	.short	(.L_3531 - .L_3530)
	.align		4
.L_3530:
        /*0078*/ 	.word	index@(.nv.constant0._ZN2at6native55_GLOBAL__N__de093ff9_22_ForeachBinaryOpList_cu_a911ec4325multi_tensor_apply_kernelINS1_18TensorListMetadataILi2EEENS1_11CopyFunctorIN3c1013Float8_e4m3fnENS6_7complexIdEELi2ELi1ELi1EEEJNS0_4CopyIS7_S9_EEEEEvT_T0_DpT1_)
        /*007c*/ 	.short	0x0210
        /*007e*/ 	.short	0x0c4a


	//----- nvinfo : EIATTR_SW_WAR
	.align		4
.L_3531:
        /*0080*/ 	.byte	0x04, 0x36
        /*0082*/ 	.short	(.L_3533 - .L_3532)
.L_3532:
        /*0084*/ 	.word	0x00000008
.L_3533:


//--------------------- .nv.info._ZN2at6native55_GLOBAL__N__de093ff9_22_ForeachBinaryOpList_cu_a911ec4325multi_tensor_apply_kernelINS1_18TensorListMetadataILi2EEENS1_11CopyFunctorIN3c1013Float8_e4m3fnEfLi2ELi1ELi1EEEJNS0_4CopyIS7_fEEEEEvT_T0_DpT1_ --------------------------
	.section	.nv.info._ZN2at6native55_GLOBAL__N__de093ff9_22_ForeachBinaryOpList_cu_a911ec4325multi_tensor_apply_kernelINS1_18TensorListMetadataILi2EEENS1_11CopyFunctorIN3c1013Float8_e4m3fnEfLi2ELi1ELi1EEEJNS0_4CopyIS7_fEEEEEvT_T0_DpT1_,"",@"SHT_CUDA_INFO"
	.sectionflags	@""
	.align	4


	//----- nvinfo : EIATTR_CUDA_API_VERSION
	.align		4
        /*0000*/ 	.byte	0x04, 0x37
        /*0002*/ 	.short	(.L_3535 - .L_3534)
.L_3534:
        /*0004*/ 	.word	0x00000082


	//----- nvinfo : EIATTR_KPARAM_INFO
	.align		4
.L_3535:
        /*0008*/ 	.byte	0x04, 0x17
        /*000a*/ 	.short	(.L_3537 - .L_3536)
.L_3536:
        /*000c*/ 	.word	0x00000000
        /*0010*/ 	.short	0x0002
        /*0012*/ 	.short	0x0c49
        /*0014*/ 	.byte	0x00, 0xf0, 0x05, 0x00


	//----- nvinfo : EIATTR_KPARAM_INFO
	.align		4
.L_3537:
        /*0018*/ 	.byte	0x04, 0x17
        /*001a*/ 	.short	(.L_3539 - .L_3538)
.L_3538:
        /*001c*/ 	.word	0x00000000
        /*0020*/ 	.short	0x0001
        /*0022*/ 	.short	0x0c48
        /*0024*/ 	.byte	0x00, 0xf0, 0x05, 0x00


	//----- nvinfo : EIATTR_KPARAM_INFO
	.align		4
.L_3539:
        /*0028*/ 	.byte	0x04, 0x17
        /*002a*/ 	.short	(.L_3541 - .L_3540)
.L_3540:
        /*002c*/ 	.word	0x00000000
        /*0030*/ 	.short	0x0000
        /*0032*/ 	.short	0x0000
        /*0034*/ 	.byte	0x00, 0xf0, 0x21, 0x31


	//----- nvinfo : EIATTR_SPARSE_MMA_MASK
	.align		4
.L_3541:
        /*0038*/ 	.byte	0x03, 0x50
        /*003a*/ 	.short	0x0000


	//----- nvinfo : EIATTR_MAXREG_COUNT
	.align		4
        /*003c*/ 	.byte	0x03, 0x1b
        /*003e*/ 	.short	0x0080


	//----- nvinfo : EIATTR_MERCURY_ISA_VERSION
	.align		4
        /*0040*/ 	.byte	0x03, 0x5f
        /*0042*/ 	.short	0x0101


	//----- nvinfo : EIATTR_EXIT_INSTR_OFFSETS
	.align		4
        /*0044*/ 	.byte	0x04, 0x1c
        /*0046*/ 	.short	(.L_3543 - .L_3542)


	//   ....[0]....
.L_3542:
        /*0048*/ 	.word	0x000001a0


	//   ....[1]....
        /*004c*/ 	.word	0x00000950


	//   ....[2]....
        /*0050*/ 	.word	0x000009b0


	//   ....[3]....
        /*0054*/ 	.word	0x00000f00


	//----- nvinfo : EIATTR_MAX_THREADS
	.align		4
.L_3543:
        /*0058*/ 	.byte	0x04, 0x05
        /*005a*/ 	.short	(.L_3545 - .L_3544)
.L_3544:
        /*005c*/ 	.word	0x00000200
        /*0060*/ 	.word	0x00000001
        /*0064*/ 	.word	0x00000001


	//----- nvinfo : EIATTR_CRS_STACK_SIZE
	.align		4
.L_3545:
        /*0068*/ 	.byte	0x04, 0x1e
        /*006a*/ 	.short	(.L_3547 - .L_3546)
.L_3546:
        /*006c*/ 	.word	0x00000000


	//----- nvinfo : EIATTR_CBANK_PARAM_SIZE
	.align		4
.L_3547:
        /*0070*/ 	.byte	0x03, 0x19
        /*0072*/ 	.short	0x0c4a


	//----- nvinfo : EIATTR_PARAM_CBANK
	.align		4
        /*0074*/ 	.byte	0x04, 0x0a
        /*0076*/ 	.short	(.L_3549 - .L_3548)
	.align		4
.L_3548:
        /*0078*/ 	.word	index@(.nv.constant0._ZN2at6native55_GLOBAL__N__de093ff9_22_ForeachBinaryOpList_cu_a911ec4325multi_tensor_apply_kernelINS1_18TensorListMetadataILi2EEENS1_11CopyFunctorIN3c1013Float8_e4m3fnEfLi2ELi1ELi1EEEJNS0_4CopyIS7_fEEEEEvT_T0_DpT1_)
        /*007c*/ 	.short	0x0210
        /*007e*/ 	.short	0x0c4a


	//----- nvinfo : EIATTR_SW_WAR
	.align		4
.L_3549:
        /*0080*/ 	.byte	0x04, 0x36
        /*0082*/ 	.short	(.L_3551 - .L_3550)
.L_3550:
        /*0084*/ 	.word	0x00000008
.L_3551:


//--------------------- .nv.info._ZN2at6native55_GLOBAL__N__de093ff9_22_ForeachBinaryOpList_cu_a911ec4325multi_tensor_apply_kernelINS1_18TensorListMetadataILi2EEENS1_11CopyFunctorIN3c1013Float8_e4m3fnEdLi2ELi1ELi1EEEJNS0_4CopyIS7_dEEEEEvT_T0_DpT1_ --------------------------
	.section	.nv.info._ZN2at6native55_GLOBAL__N__de093ff9_22_ForeachBinaryOpList_cu_a911ec4325multi_tensor_apply_kernelINS1_18TensorListMetadataILi2EEENS1_11CopyFunctorIN3c1013Float8_e4m3fnEdLi2ELi1ELi1EEEJNS0_4CopyIS7_dEEEEEvT_T0_DpT1_,"",@"SHT_CUDA_INFO"
	.sectionflags	@""
	.align	4


	//----- nvinfo : EIATTR_CUDA_API_VERSION
	.align		4
        /*0000*/ 	.byte	0x04, 0x37
        /*0002*/ 	.short	(.L_3553 - .L_3552)
.L_3552:
        /*0004*/ 	.word	0x00000082


	//----- nvinfo : EIATTR_KPARAM_INFO
	.align		4
.L_3553:
        /*0008*/ 	.byte	0x04, 0x17
        /*000a*/ 	.short	(.L_3555 - .L_3554)
.L_3554:
        /*000c*/ 	.word	0x00000000
        /*0010*/ 	.short	0x0002
        /*0012*/ 	.short	0x0c49
        /*0014*/ 	.byte	0x00, 0xf0, 0x05, 0x00


	//----- nvinfo : EIATTR_KPARAM_INFO
	.align		4
.L_3555:
        /*0018*/ 	.byte	0x04, 0x17
        /*001a*/ 	.short	(.L_3557 - .L_3556)
.L_3556:
        /*001c*/ 	.word	0x00000000
        /*0020*/ 	.short	0x0001
        /*0022*/ 	.short	0x0c48
        /*0024*/ 	.byte	0x00, 0xf0, 0x05, 0x00


	//----- nvinfo : EIATTR_KPARAM_INFO
	.align		4
.L_3557:
        /*0028*/ 	.byte	0x04, 0x17
        /*002a*/ 	.short	(.L_3559 - .L_3558)
.L_3558:
        /*002c*/ 	.word	0x00000000
        /*0030*/ 	.short	0x0000
        /*0032*/ 	.short	0x0000
        /*0034*/ 	.byte	0x00, 0xf0, 0x21, 0x31


	//----- nvinfo : EIATTR_SPARSE_MMA_MASK
	.align		4
.L_3559:
        /*0038*/ 	.byte	0x03, 0x50
        /*003a*/ 	.short	0x0000


	//----- nvinfo : EIATTR_MAXREG_COUNT
	.align		4
        /*003c*/ 	.byte	0x03, 0x1b
        /*003e*/ 	.short	0x0080


	//----- nvinfo : EIATTR_MERCURY_ISA_VERSION
	.align		4
        /*0040*/ 	.byte	0x03, 0x5f
        /*0042*/ 	.short	0x0101


	//----- nvinfo : EIATTR_EXIT_INSTR_OFFSETS
	.align		4
        /*0044*/ 	.byte	0x04, 0x1c
        /*0046*/ 	.short	(.L_3561 - .L_3560)


	//   ....[0]....
.L_3560:
        /*0048*/ 	.word	0x000001a0


	//   ....[1]....
        /*004c*/ 	.word	0x00000a70


	//   ....[2]....
        /*0050*/ 	.word	0x00000ad0


	//   ....[3]....
        /*0054*/ 	.word	0x00001110


	//----- nvinfo : EIATTR_MAX_THREADS
	.align		4
.L_3561:
        /*0058*/ 	.byte	0x04, 0x05
        /*005a*/ 	.short	(.L_3563 - .L_3562)
.L_3562:
        /*005c*/ 	.word	0x00000200
        /*0060*/ 	.word	0x00000001
        /*0064*/ 	.word	0x00000001


	//----- nvinfo : EIATTR_CRS_STACK_SIZE
	.align		4
.L_3563:
        /*0068*/ 	.byte	0x04, 0x1e
        /*006a*/ 	.short	(.L_3565 - .L_3564)
.L_3564:
        /*006c*/ 	.word	0x00000000


	//----- nvinfo : EIATTR_CBANK_PARAM_SIZE
	.align		4
.L_3565:
        /*0070*/ 	.byte	0x03, 0x19
        /*0072*/ 	.short	0x0c4a


	//----- nvinfo : EIATTR_PARAM_CBANK
	.align		4
        /*0074*/ 	.byte	0x04, 0x0a
        /*0076*/ 	.short	(.L_3567 - .L_3566)
	.align		4
.L_3566:
        /*0078*/ 	.word	index@(.nv.constant0._ZN2at6native55_GLOBAL__N__de093ff9_22_ForeachBinaryOpList_cu_a911ec4325multi_tensor_apply_kernelINS1_18TensorListMetadataILi2EEENS1_11CopyFunctorIN3c1013Float8_e4m3fnEdLi2ELi1ELi1EEEJNS0_4CopyIS7_dEEEEEvT_T0_DpT1_)
        /*007c*/ 	.short	0x0210
        /*007e*/ 	.short	0x0c4a


	//----- nvinfo : EIATTR_SW_WAR
	.align		4
.L_3567:
        /*0080*/ 	.byte	0x04, 0x36
        /*0082*/ 	.short	(.L_3569 - .L_3568)
.L_3568:
        /*0084*/ 	.word	0x00000008
.L_3569:


//--------------------- .nv.info._ZN2at6native55_GLOBAL__N__de093ff9_22_ForeachBinaryOpList_cu_a911ec4325multi_tensor_apply_kernelINS1_18TensorListMetadataILi2EEENS1_11CopyFunctorIN3c1013Float8_e4m3fnEiLi2ELi1ELi1EEEJNS0_4CopyIS7_iEEEEEvT_T0_DpT1_ --------------------------
	.section	.nv.info._ZN2at6native55_GLOBAL__N__de093ff9_22_ForeachBinaryOpList_cu_a911ec4325multi_tensor_apply_kernelINS1_18TensorListMetadataILi2EEENS1_11CopyFunctorIN3c1013Float8_e4m3fnEiLi2ELi1ELi1EEEJNS0_4CopyIS7_iEEEEEvT_T0_DpT1_,"",@"SHT_CUDA_INFO"
	.sectionflags	@""
	.align	4


	//----- nvinfo : EIATTR_CUDA_API_VERSION
	.align		4
        /*0000*/ 	.byte	0x04, 0x37
        /*0002*/ 	.short	(.L_3571 - .L_3570)
.L_3570:
        /*0004*/ 	.word	0x00000082


	//----- nvinfo : EIATTR_KPARAM_INFO
	.align		4
.L_3571:
        /*0008*/ 	.byte	0x04, 0x17
        /*000a*/ 	.short	(.L_3573 - .L_3572)
.L_3572:
        /*000c*/ 	.word	0x00000000
        /*0010*/ 	.short	0x0002
        /*0012*/ 	.short	0x0c49
        /*0014*/ 	.byte	0x00, 0xf0, 0x05, 0x00


	//----- nvinfo : EIATTR_KPARAM_INFO
	.align		4
.L_3573:
        /*0018*/ 	.byte	0x04, 0x17
        /*001a*/ 	.short	(.L_3575 - .L_3574)
.L_3574:
        /*001c*/ 	.word	0x00000000
        /*0020*/ 	.short	0x0001
        /*0022*/ 	.short	0x0c48
        /*0024*/ 	.byte	0x00, 0xf0, 0x05, 0x00


	//----- nvinfo : EIATTR_KPARAM_INFO
	.align		4
.L_3575:
        /*0028*/ 	.byte	0x04, 0x17
        /*002a*/ 	.short	(.L_3577 - .L_3576)
.L_3576:
        /*002c*/ 	.word	0x00000000
        /*0030*/ 	.short	0x0000
        /*0032*/ 	.short	0x0000
        /*0034*/ 	.byte	0x00, 0xf0, 0x21, 0x31


	//----- nvinfo : EIATTR_SPARSE_MMA_MASK
	.align		4
.L_3577:
        /*0038*/ 	.byte	0x03, 0x50
        /*003a*/ 	.short	0x0000


	//----- nvinfo : EIATTR_MAXREG_COUNT
	.align		4
        /*003c*/ 	.byte	0x03, 0x1b
        /*003e*/ 	.short	0x0080


	//----- nvinfo : EIATTR_MERCURY_ISA_VERSION
	.align		4
        /*0040*/ 	.byte	0x03, 0x5f
        /*0042*/ 	.short	0x0101


	//----- nvinfo : EIATTR_EXIT_INSTR_OFFSETS
	.align		4
        /*0044*/ 	.byte	0x04, 0x1c
        /*0046*/ 	.short	(.L_3579 - .L_3578)


	//   ....[0]....
.L_3578:
        /*0048*/ 	.word	0x000001a0


	//   ....[1]....
        /*004c*/ 	.word	0x000009d0


	//   ....[2]....
        /*0050*/ 	.word	0x00000a30


	//   ....[3]....
        /*0054*/ 	.word	0x00000fc0


	//----- nvinfo : EIATTR_MAX_THREADS
	.align		4
.L_3579:
        /*0058*/ 	.byte	0x04, 0x05
        /*005a*/ 	.short	(.L_3581 - .L_3580)
.L_3580:
        /*005c*/ 	.word	0x00000200
        /*0060*/ 	.word	0x00000001
        /*0064*/ 	.word	0x00000001


	//----- nvinfo : EIATTR_CRS_STACK_SIZE
	.align		4
.L_3581:
        /*0068*/ 	.byte	0x04, 0x1e
        /*006a*/ 	.short	(.L_3583 - .L_3582)
.L_3582:
        /*006c*/ 	.word	0x00000000


	//----- nvinfo : EIATTR_CBANK_PARAM_SIZE
	.align		4
.L_3583:
        /*0070*/ 	.byte	0x03, 0x19
        /*0072*/ 	.short	0x0c4a


	//----- nvinfo : EIATTR_PARAM_CBANK
	.align		4
        /*0074*/ 	.byte	0x04, 0x0a
        /*0076*/ 	.short	(.L_3585 - .L_3584)
	.align		4
.L_3584:
        /*0078*/ 	.word	index@(.nv.constant0._ZN2at6native55_GLOBAL__N__de093ff9_22_ForeachBinaryOpList_cu_a911ec4325multi_tensor_apply_kernelINS1_18TensorListMetadataILi2EEENS1_11CopyFunctorIN3c1013Float8_e4m3fnEiLi2ELi1ELi1EEEJNS0_4CopyIS7_iEEEEEvT_T0_DpT1_)
        /*007c*/ 	.short	0x0210
        /*007e*/ 	.short	0x0c4a


	//----- nvinfo : EIATTR_SW_WAR
	.align		4
.L_3585:
        /*0080*/ 	.byte	0x04, 0x36
        /*0082*/ 	.short	(.L_3587 - .L_3586)
.L_3586:
        /*0084*/ 	.word	0x00000008
.L_3587:


//--------------------- .nv.info._ZN2at6native55_GLOBAL__N__de093ff9_22_ForeachBinaryOpList_cu_a911ec4325multi_tensor_apply_kernelINS1_18TensorListMetadataILi2EEENS1_11CopyFunctorIN3c1013Float8_e4m3fnEsLi2ELi1ELi1EEEJNS0_4CopyIS7_sEEEEEvT_T0_DpT1_ --------------------------
	.section	.nv.info._ZN2at6native55_GLOBAL__N__de093ff9_22_ForeachBinaryOpList_cu_a911ec4325multi_tensor_apply_kernelINS1_18TensorListMetadataILi2EEENS1_11CopyFunctorIN3c1013Float8_e4m3fnEsLi2ELi1ELi1EEEJNS0_4CopyIS7_sEEEEEvT_T0_DpT1_,"",@"SHT_CUDA_INFO"
	.sectionflags	@""
	.align	4


	//----- nvinfo : EIATTR_CUDA_API_VERSION
	.align		4
        /*0000*/ 	.byte	0x04, 0x37
        /*0002*/ 	.short	(.L_3589 - .L_3588)
.L_3588:
        /*0004*/ 	.word	0x00000082


	//----- nvinfo : EIATTR_KPARAM_INFO
	.align		4
.L_3589:
        /*0008*/ 	.byte	0x04, 0x17
        /*000a*/ 	.short	(.L_3591 - .L_3590)
.L_3590:
        /*000c*/ 	.word	0x00000000
        /*0010*/ 	.short	0x0002
        /*0012*/ 	.short	0x0c49
        /*0014*/ 	.byte	0x00, 0xf0, 0x05, 0x00


	//----- nvinfo : EIATTR_KPARAM_INFO
	.align		4
.L_3591:
        /*0018*/ 	.byte	0x04, 0x17
        /*001a*/ 	.short	(.L_3593 - .L_3592)
.L_3592:
        /*001c*/ 	.word	0x00000000
        /*0020*/ 	.short	0x0001
        /*0022*/ 	.short	0x0c48
        /*0024*/ 	.byte	0x00, 0xf0, 0x05, 0x00


	//----- nvinfo : EIATTR_KPARAM_INFO
	.align		4
.L_3593:
        /*0028*/ 	.byte	0x04, 0x17
        /*002a*/ 	.short	(.L_3595 - .L_3594)
.L_3594:
        /*002c*/ 	.word	0x00000000
        /*0030*/ 	.short	0x0000
        /*0032*/ 	.short	0x0000
        /*0034*/ 	.byte	0x00, 0xf0, 0x21, 0x31


	//----- nvinfo : EIATTR_SPARSE_MMA_MASK
	.align		4
.L_3595:
        /*0038*/ 	.byte	0x03, 0x50
        /*003a*/ 	.short	0x0000


	//----- nvinfo : EIATTR_MAXREG_COUNT
	.align		4
        /*003c*/ 	.byte	0x03, 0x1b
        /*003e*/ 	.short	0x0080


	//----- nvinfo : EIATTR_MERCURY_ISA_VERSION
	.align		4
        /*0040*/ 	.byte	0x03, 0x5f
        /*0042*/ 	.short	0x0101


	//----- nvinfo : EIATTR_EXIT_INSTR_OFFSETS
	.align		4
        /*0044*/ 	.byte	0x04, 0x1c
        /*0046*/ 	.short	(.L_3597 - .L_3596)


	//   ....[0]....
.L_3596:
        /*0048*/ 	.word	0x000001a0


	//   ....[1]....
        /*004c*/ 	.word	0x00000990


	//   ....[2]....
        /*0050*/ 	.word	0x000009f0


	//   ....[3]....
        /*0054*/ 	.word	0x00000f80


	//----- nvinfo : EIATTR_MAX_THREADS
	.align		4
.L_3597:
        /*0058*/ 	.byte	0x04, 0x05
        /*005a*/ 	.short	(.L_3599 - .L_3598)
.L_3598:
        /*005c*/ 	.word	0x00000200
        /*0060*/ 	.word	0x00000001
        /*0064*/ 	.word	0x00000001


	//----- nvinfo : EIATTR_CRS_STACK_SIZE
	.align		4
.L_3599:
        /*0068*/ 	.byte	0x04, 0x1e
        /*006a*/ 	.short	(.L_3601 - .L_3600)
.L_3600:
        /*006c*/ 	.word	0x00000000


	//----- nvinfo : EIATTR_CBANK_PARAM_SIZE
	.align		4
.L_3601:
        /*0070*/ 	.byte	0x03, 0x19
        /*0072*/ 	.short	0x0c4a


	//----- nvinfo : EIATTR_PARAM_CBANK
	.align		4
        /*0074*/ 	.byte	0x04, 0x0a
        /*0076*/ 	.short	(.L_3603 - .L_3602)
	.align		4
.L_3602:
        /*0078*/ 	.word	index@(.nv.constant0._ZN2at6native55_GLOBAL__N__de093ff9_22_ForeachBinaryOpList_cu_a911ec4325multi_tensor_apply_kernelINS1_18TensorListMetadataILi2EEENS1_11CopyFunctorIN3c1013Float8_e4m3fnEsLi2ELi1ELi1EEEJNS0_4CopyIS7_sEEEEEvT_T0_DpT1_)
        /*007c*/ 	.short	0x0210
        /*007e*/ 	.short	0x0c4a


	//----- nvinfo : EIATTR_SW_WAR
	.align		4
.L_3603:
        /*0080*/ 	.byte	0x04, 0x36
        /*0082*/ 	.short	(.L_3605 - .L_3604)
.L_3604:
        /*0084*/ 	.word	0x00000008
.L_3605:


//--------------------- .nv.info._ZN2at6native55_GLOBAL__N__de093ff9_22_ForeachBinaryOpList_cu_a911ec4325multi_tensor_apply_kernelINS1_18TensorListMetadataILi2EEENS1_11CopyFunctorIN3c1013Float8_e4m3fnElLi2ELi1ELi1EEEJNS0_4CopyIS7_lEEEEEvT_T0_DpT1_ --------------------------
	.section	.nv.info._ZN2at6native55_GLOBAL__N__de093ff9_22_ForeachBinaryOpList_cu_a911ec4325multi_tensor_apply_kernelINS1_18TensorListMetadataILi2EEENS1_11CopyFunctorIN3c1013Float8_e4m3fnElLi2ELi1ELi1EEEJNS0_4CopyIS7_lEEEEEvT_T0_DpT1_,"",@"SHT_CUDA_INFO"
	.sectionflags	@""
	.align	4


	//----- nvinfo : EIATTR_CUDA_API_VERSION
	.align		4
        /*0000*/ 	.byte	0x04, 0x37
        /*0002*/ 	.short	(.L_3607 - .L_3606)
.L_3606:
        /*0004*/ 	.word	0x00000082


	//----- nvinfo : EIATTR_KPARAM_INFO
	.align		4
.L_3607:
        /*0008*/ 	.byte	0x04, 0x17
        /*000a*/ 	.short	(.L_3609 - .L_3608)
.L_3608:
        /*000c*/ 	.word	0x00000000
        /*0010*/ 	.short	0x0002
        /*0012*/ 	.short	0x0c49
        /*0014*/ 	.byte	0x00, 0xf0, 0x05, 0x00


	//----- nvinfo : EIATTR_KPARAM_INFO
	.align		4
.L_3609:
        /*0018*/ 	.byte	0x04, 0x17
        /*001a*/ 	.short	(.L_3611 - .L_3610)
.L_3610:
        /*001c*/ 	.word	0x00000000
        /*0020*/ 	.short	0x0001
        /*0022*/ 	.short	0x0c48
        /*0024*/ 	.byte	0x00, 0xf0, 0x05, 0x00


	//----- nvinfo : EIATTR_KPARAM_INFO
	.align		4
.L_3611:
        /*0028*/ 	.byte	0x04, 0x17
        /*002a*/ 	.short	(.L_3613 - .L_3612)
.L_3612:
        /*002c*/ 	.word	0x00000000
        /*0030*/ 	.short	0x0000
        /*0032*/ 	.short	0x0000
        /*0034*/ 	.byte	0x00, 0xf0, 0x21, 0x31


	//----- nvinfo : EIATTR_SPARSE_MMA_MASK
	.align		4
.L_3613:
        /*0038*/ 	.byte	0x03, 0x50
        /*003a*/ 	.short	0x0000


	//----- nvinfo : EIATTR_MAXREG_COUNT
	.align		4
        /*003c*/ 	.byte	0x03, 0x1b
        /*003e*/ 	.short	0x0080


	//----- nvinfo : EIATTR_MERCURY_ISA_VERSION
	.align		4
        /*0040*/ 	.byte	0x03, 0x5f
        /*0042*/ 	.short	0x0101


	//----- nvinfo : EIATTR_EXIT_INSTR_OFFSETS
	.align		4
        /*0044*/ 	.byte	0x04, 0x1c
        /*0046*/ 	.short	(.L_3615 - .L_3614)


	//   ....[0]....
.L_3614:
        /*0048*/ 	.word	0x000001a0


	//   ....[1]....
        /*004c*/ 	.word	0x00000990


	//   ....[2]....
        /*0050*/ 	.word	0x000009f0


	//   ....[3]....
        /*0054*/ 	.word	0x00000f90


	//----- nvinfo : EIATTR_MAX_THREADS
	.align		4
.L_3615:
        /*0058*/ 	.byte	0x04, 0x05
        /*005a*/ 	.short	(.L_3617 - .L_3616)
.L_3616:
        /*005c*/ 	.word	0x00000200
        /*0060*/ 	.word	0x00000001
        /*0064*/ 	.word	0x00000001


	//----- nvinfo : EIATTR_CRS_STACK_SIZE
	.align		4
.L_3617:
        /*0068*/ 	.byte	0x04, 0x1e
        /*006a*/ 	.short	(.L_3619 - .L_3618)
.L_3618:
        /*006c*/ 	.word	0x00000000


	//----- nvinfo : EIATTR_CBANK_PARAM_SIZE
	.align		4
.L_3619:
        /*0070*/ 	.byte	0x03, 0x19
        /*0072*/ 	.short	0x0c4a


	//----- nvinfo : EIATTR_PARAM_CBANK
	.align		4
        /*0074*/ 	.byte	0x04, 0x0a
        /*0076*/ 	.short	(.L_3621 - .L_3620)
	.align		4
.L_3620:
        /*0078*/ 	.word	index@(.nv.constant0._ZN2at6native55_GLOBAL__N__de093ff9_22_ForeachBinaryOpList_cu_a911ec4325multi_tensor_apply_kernelINS1_18TensorListMetadataILi2EEENS1_11CopyFunctorIN3c1013Float8_e4m3fnElLi2ELi1ELi1EEEJNS0_4CopyIS7_lEEEEEvT_T0_DpT1_)
        /*007c*/ 	.short	0x0210
        /*007e*/ 	.short	0x0c4a


	//----- nvinfo : EIATTR_SW_WAR
	.align		4
.L_3621:
        /*0080*/ 	.byte	0x04, 0x36
        /*0082*/ 	.short	(.L_3623 - .L_3622)
.L_3622:
        /*0084*/ 	.word	0x00000008
.L_3623:


//--------------------- .nv.info._ZN2at6native55_GLOBAL__N__de093ff9_22_ForeachBinaryOpList_cu_a911ec4325multi_tensor_apply_kernelINS1_18TensorListMetadataILi2EEENS1_11CopyFunctorIN3c1013Float8_e4m3fnEaLi2ELi1ELi1EEEJNS0_4CopyIS7_aEEEEEvT_T0_DpT1_ --------------------------
	.section	.nv.info._ZN2at6native55_GLOBAL__N__de093ff9_22_ForeachBinaryOpList_cu_a911ec4325multi_tensor_apply_kernelINS1_18TensorListMetadataILi2EEENS1_11CopyFunctorIN3c1013Float8_e4m3fnEaLi2ELi1ELi1EEEJNS0_4CopyIS7_aEEEEEvT_T0_DpT1_,"",@"SHT_CUDA_INFO"
	.sectionflags	@""
	.align	4


	//----- nvinfo : EIATTR_CUDA_API_VERSION
	.align		4
        /*0000*/ 	.byte	0x04, 0x37
        /*0002*/ 	.short	(.L_3625 - .L_3624)
.L_3624:
        /*0004*/ 	.word	0x00000082


	//----- nvinfo : EIATTR_KPARAM_INFO
	.align		4
.L_3625:
        /*0008*/ 	.byte	0x04, 0x17
        /*000a*/ 	.short	(.L_3627 - .L_3626)
.L_3626:
        /*000c*/ 	.word	0x00000000
        /*0010*/ 	.short	0x0002
        /*0012*/ 	.short	0x0c49
        /*0014*/ 	.byte	0x00, 0xf0, 0x05, 0x00


	//----- nvinfo : EIATTR_KPARAM_INFO
	.align		4
.L_3627:
        /*0018*/ 	.byte	0x04, 0x17
        /*001a*/ 	.short	(.L_3629 - .L_3628)
.L_3628:
        /*001c*/ 	.word	0x00000000
        /*0020*/ 	.short	0x0001
        /*0022*/ 	.short	0x0c48
        /*0024*/ 	.byte	0x00, 0xf0, 0x05, 0x00


	//----- nvinfo : EIATTR_KPARAM_INFO
	.align		4
.L_3629:
        /*0028*/ 	.byte	0x04, 0x17
        /*002a*/ 	.short	(.L_3631 - .L_3630)
.L_3630:
        /*002c*/ 	.word	0x00000000
        /*0030*/ 	.short	0x0000
        /*0032*/ 	.short	0x0000
        /*0034*/ 	.byte	0x00, 0xf0, 0x21, 0x31


	//----- nvinfo : EIATTR_SPARSE_MMA_MASK
	.align		4
.L_3631:
        /*0038*/ 	.byte	0x03, 0x50
        /*003a*/ 	.short	0x0000


	//----- nvinfo : EIATTR_MAXREG_COUNT
	.align		4
        /*003c*/ 	.byte	0x03, 0x1b
        /*003e*/ 	.short	0x0080


	//----- nvinfo : EIATTR_MERCURY_ISA_VERSION
	.align		4
        /*0040*/ 	.byte	0x03, 0x5f
        /*0042*/ 	.short	0x0101


	//----- nvinfo : EIATTR_EXIT_INSTR_OFFSETS
	.align		4
        /*0044*/ 	.byte	0x04, 0x1c
        /*0046*/ 	.short	(.L_3633 - .L_3632)


	//   ....[0]....
.L_3632:
        /*0048*/ 	.word	0x00000190


	//   ....[1]....
        /*004c*/ 	.word	0x00000980


	//   ....[2]....
        /*0050*/ 	.word	0x000009e0


	//   ....[3]....
        /*0054*/ 	.word	0x00000fc0


	//----- nvinfo : EIATTR_MAX_THREADS
	.align		4
.L_3633:
        /*0058*/ 	.byte	0x04, 0x05
        /*005a*/ 	.short	(.L_3635 - .L_3634)
.L_3634:
        /*005c*/ 	.word	0x00000200
        /*0060*/ 	.word	0x00000001
        /*0064*/ 	.word	0x00000001


	//----- nvinfo : EIATTR_CRS_STACK_SIZE
	.align		4
.L_3635:
        /*0068*/ 	.byte	0x04, 0x1e
        /*006a*/ 	.short	(.L_3637 - .L_3636)
.L_3636:
        /*006c*/ 	.word	0x00000000


	//----- nvinfo : EIATTR_CBANK_PARAM_SIZE
	.align		4
.L_3637:
        /*0070*/ 	.byte	0x03, 0x19
        /*0072*/ 	.short	0x0c4a


	//----- nvinfo : EIATTR_PARAM_CBANK
	.align		4
        /*0074*/ 	.byte	0x04, 0x0a
        /*0076*/ 	.short	(.L_3639 - .L_3638)
	.align		4
.L_3638:
        /*0078*/ 	.word	index@(.nv.constant0._ZN2at6native55_GLOBAL__N__de093ff9_22_ForeachBinaryOpList_cu_a911ec4325multi_tensor_apply_kernelINS1_18TensorListMetadataILi2EEENS1_11CopyFunctorIN3c1013Float8_e4m3fnEaLi2ELi1ELi1EEEJNS0_4CopyIS7_aEEEEEvT_T0_DpT1_)
        /*007c*/ 	.short	0x0210
        /*007e*/ 	.short	0x0c4a


	//----- nvinfo : EIATTR_SW_WAR
	.align		4
.L_3639:
        /*0080*/ 	.byte	0x04, 0x36
        /*0082*/ 	.short	(.L_3641 - .L_3640)
.L_3640:
        /*0084*/ 	.word	0x00000008
.L_3641:


//--------------------- .nv.info._ZN2at6native55_GLOBAL__N__de093ff9_22_ForeachBinaryOpList_cu_a911ec4325multi_tensor_apply_kernelINS1_18TensorListMetadataILi2EEENS1_11CopyFunctorIN3c1013Float8_e4m3fnEhLi2ELi1ELi1EEEJNS0_4CopyIS7_hEEEEEvT_T0_DpT1_ --------------------------
	.section	.nv.info._ZN2at6native55_GLOBAL__N__de093ff9_22_ForeachBinaryOpList_cu_a911ec4325multi_tensor_apply_kernelINS1_18TensorListMetadataILi2EEENS1_11CopyFunctorIN3c1013Float8_e4m3fnEhLi2ELi1ELi1EEEJNS0_4CopyIS7_hEEEEEvT_T0_DpT1_,"",@"SHT_CUDA_INFO"
	.sectionflags	@""
	.align	4


	//----- nvinfo : EIATTR_CUDA_API_VERSION
	.align		4
        /*0000*/ 	.byte	0x04, 0x37
        /*0002*/ 	.short	(.L_3643 - .L_3642)
.L_3642:
        /*0004*/ 	.word	0x00000082


	//----- nvinfo : EIATTR_KPARAM_INFO
	.align		4
.L_3643:
        /*0008*/ 	.byte	0x04, 0x17
        /*000a*/ 	.short	(.L_3645 - .L_3644)
.L_3644:
        /*000c*/ 	.word	0x00000000
        /*0010*/ 	.short	0x0002
        /*0012*/ 	.short	0x0c49
        /*0014*/ 	.byte	0x00, 0xf0, 0x05, 0x00


	//----- nvinfo : EIATTR_KPARAM_INFO
	.align		4
.L_3645:
        /*0018*/ 	.byte	0x04, 0x17
        /*001a*/ 	.short	(.L_3647 - .L_3646)
.L_3646:
        /*001c*/ 	.word	0x00000000
        /*0020*/ 	.short	0x0001
        /*0022*/ 	.short	0x0c48
        /*0024*/ 	.byte	0x00, 0xf0, 0x05, 0x00


	//----- nvinfo : EIATTR_KPARAM_INFO
	.align		4
.L_3647:
        /*0028*/ 	.byte	0x04, 0x17
        /*002a*/ 	.short	(.L_3649 - .L_3648)
.L_3648:
        /*002c*/ 	.word	0x00000000
        /*0030*/ 	.short	0x0000
        /*0032*/ 	.short	0x0000
        /*0034*/ 	.byte	0x00, 0xf0, 0x21, 0x31


	//----- nvinfo : EIATTR_SPARSE_MMA_MASK
	.align		4
.L_3649:
        /*0038*/ 	.byte	0x03, 0x50
        /*003a*/ 	.short	0x0000


	//----- nvinfo : EIATTR_MAXREG_COUNT
	.align		4
        /*003c*/ 	.byte	0x03, 0x1b
        /*003e*/ 	.short	0x0080


	//----- nvinfo : EIATTR_MERCURY_ISA_VERSION
	.align		4
        /*0040*/ 	.byte	0x03, 0x5f
        /*0042*/ 	.short	0x0101


	//----- nvinfo : EIATTR_EXIT_INSTR_OFFSETS
	.align		4
        /*0044*/ 	.byte	0x04, 0x1c
        /*0046*/ 	.short	(.L_3651 - .L_3650)


	//   ....[0]....
.L_3650:
        /*0048*/ 	.word	0x00000190


	//   ....[1]....
        /*004c*/ 	.word	0x000009c0


	//   ....[2]....
        /*0050*/ 	.word	0x00000a20


	//   ....[3]....
        /*0054*/ 	.word	0x00001040


	//----- nvinfo : EIATTR_MAX_THREADS
	.align		4
.L_3651:
        /*0058*/ 	.byte	0x04, 0x05
        /*005a*/ 	.short	(.L_3653 - .L_3652)
.L_3652:
        /*005c*/ 	.word	0x00000200
        /*0060*/ 	.word	0x00000001
        /*0064*/ 	.word	0x00000001


	//----- nvinfo : EIATTR_CRS_STACK_SIZE
	.align		4
.L_3653:
        /*0068*/ 	.byte	0x04, 0x1e
        /*006a*/ 	.short	(.L_3655 - .L_3654)
.L_3654:
        /*006c*/ 	.word	0x00000000


	//----- nvinfo : EIATTR_CBANK_PARAM_SIZE
	.align		4
.L_3655:
        /*0070*/ 	.byte	0x03, 0x19
        /*0072*/ 	.short	0x0c4a


	//----- nvinfo : EIATTR_PARAM_CBANK
	.align		4
        /*0074*/ 	.byte	0x04, 0x0a
        /*0076*/ 	.short	(.L_3657 - .L_3656)
	.align		4
.L_3656:
        /*0078*/ 	.word	index@(.nv.constant0._ZN2at6native55_GLOBAL__N__de093ff9_22_ForeachBinaryOpList_cu_a911ec4325multi_tensor_apply_kernelINS1_18TensorListMetadataILi2EEENS1_11CopyFunctorIN3c1013Float8_e4m3fnEhLi2ELi1ELi1EEEJNS0_4CopyIS7_hEEEEEvT_T0_DpT1_)
        /*007c*/ 	.short	0x0210
        /*007e*/ 	.short	0x0c4a


	//----- nvinfo : EIATTR_SW_WAR
	.align		4
.L_3657:
        /*0080*/ 	.byte	0x04, 0x36
        /*0082*/ 	.short	(.L_3659 - .L_3658)
.L_3658:
        /*0084*/ 	.word	0x00000008
.L_3659:


//--------------------- .nv.info._ZN2at6native55_GLOBAL__N__de093ff9_22_ForeachBinaryOpList_cu_a911ec4325multi_tensor_apply_kernelINS1_18TensorListMetadataILi2EEENS1_14UnaryOpFunctorIN3c1013Float8_e4m3fnELi2ELi1ELi1EEEJNS0_4CopyIS7_S7_EEEEEvT_T0_DpT1_ --------------------------
	.section	.nv.info._ZN2at6native55_GLOBAL__N__de093ff9_22_ForeachBinaryOpList_cu_a911ec4325multi_tensor_apply_kernelINS1_18TensorListMetadataILi2EEENS1_14UnaryOpFunctorIN3c1013Float8_e4m3fnELi2ELi1ELi1EEEJNS0_4CopyIS7_S7_EEEEEvT_T0_DpT1_,"",@"SHT_CUDA_INFO"
	.sectionflags	@""
	.align	4


	//----- nvinfo : EIATTR_CUDA_API_VERSION
	.align		4
        /*0000*/ 	.byte	0x04, 0x37
        /*0002*/ 	.short	(.L_3661 - .L_3660)
.L_3660:
        /*0004*/ 	.word	0x00000082


	//----- nvinfo : EIATTR_KPARAM_INFO
	.align		4
.L_3661:
        /*0008*/ 	.byte	0x04, 0x17
        /*000a*/ 	.short	(.L_3663 - .L_3662)
.L_3662:
        /*000c*/ 	.word	0x00000000
        /*0010*/ 	.short	0x0002
        /*0012*/ 	.short	0x0c49
        /*0014*/ 	.byte	0x00, 0xf0, 0x05, 0x00


	//----- nvinfo : EIATTR_KPARAM_INFO
	.align		4
.L_3663:
        /*0018*/ 	.byte	0x04, 0x17
        /*001a*/ 	.short	(.L_3665 - .L_3664)
.L_3664:
        /*001c*/ 	.word	0x00000000
        /*0020*/ 	.short	0x0001
        /*0022*/ 	.short	0x0c48
        /*0024*/ 	.byte	0x00, 0xf0, 0x05, 0x00


	//----- nvinfo : EIATTR_KPARAM_INFO
	.align		4
.L_3665:
        /*0028*/ 	.byte	0x04, 0x17
        /*002a*/ 	.short	(.L_3667 - .L_3666)
.L_3666:
        /*002c*/ 	.word	0x00000000
        /*0030*/ 	.short	0x0000
        /*0032*/ 	.short	0x0000
        /*0034*/ 	.byte	0x00, 0xf0, 0x21, 0x31


	//----- nvinfo : EIATTR_SPARSE_MMA_MASK
	.align		4
.L_3667:
        /*0038*/ 	.byte	0x03, 0x50
        /*003a*/ 	.short	0x0000


	//----- nvinfo : EIATTR_MAXREG_COUNT
	.align		4
        /*003c*/ 	.byte	0x03, 0x1b
        /*003e*/ 	.short	0x0080


	//----- nvinfo : EIATTR_MERCURY_ISA_VERSION
	.align		4
        /*0040*/ 	.byte	0x03, 0x5f
        /*0042*/ 	.short	0x0101


	//----- nvinfo : EIATTR_EXIT_INSTR_OFFSETS
	.align		4
        /*0044*/ 	.byte	0x04, 0x1c
        /*0046*/ 	.short	(.L_3669 - .L_3668)


	//   ....[0]....
.L_3668:
        /*0048*/ 	.word	0x00000190


	//   ....[1]....
        /*004c*/ 	.word	0x00000e10


	//   ....[2]....
        /*0050*/ 	.word	0x00000e70


	//   ....[3]....
        /*0054*/ 	.word	0x00001870


	//----- nvinfo : EIATTR_MAX_THREADS
	.align		4
.L_3669:
        /*0058*/ 	.byte	0x04, 0x05
        /*005a*/ 	.short	(.L_3671 - .L_3670)
.L_3670:
        /*005c*/ 	.word	0x00000200
        /*0060*/ 	.word	0x00000001
        /*0064*/ 	.word	0x00000001


	//----- nvinfo : EIATTR_CRS_STACK_SIZE
	.align		4
.L_3671:
        /*0068*/ 	.byte	0x04, 0x1e
        /*006a*/ 	.short	(.L_3673 - .L_3672)
.L_3672:
        /*006c*/ 	.word	0x00000000


	//----- nvinfo : EIATTR_CBANK_PARAM_SIZE
	.align		4
.L_3673:
        /*0070*/ 	.byte	0x03, 0x19
        /*0072*/ 	.short	0x0c4a


	//----- nvinfo : EIATTR_PARAM_CBANK
	.align		4
        /*0074*/ 	.byte	0x04, 0x0a
        /*0076*/ 	.short	(.L_3675 - .L_3674)
	.align		4
.L_3674:
        /*0078*/ 	.word	index@(.nv.constant0._ZN2at6native55_GLOBAL__N__de093ff9_22_ForeachBinaryOpList_cu_a911ec4325multi_tensor_apply_kernelINS1_18TensorListMetadataILi2EEENS1_14UnaryOpFunctorIN3c1013Float8_e4m3fnELi2ELi1ELi1EEEJNS0_4CopyIS7_S7_EEEEEvT_T0_DpT1_)
        /*007c*/ 	.short	0x0210
        /*007e*/ 	.short	0x0c4a


	//----- nvinfo : EIATTR_SW_WAR
	.align		4
.L_3675:
        /*0080*/ 	.byte	0x04, 0x36
        /*0082*/ 	.short	(.L_3677 - .L_3676)
.L_3676:
        /*0084*/ 	.word	0x00000008
.L_3677:


//--------------------- .nv.info._ZN2at6native55_GLOBAL__N__de093ff9_22_ForeachBinaryOpList_cu_a911ec4325multi_tensor_apply_kernelINS1_18TensorListMetadataILi2EEENS1_11CopyFunctorIbN3c1015Float8_e5m2fnuzELi2ELi1ELi1EEEJNS0_4CopyIbS7_EEEEEvT_T0_DpT1_ --------------------------
	.section	.nv.info._ZN2at6native55_GLOBAL__N__de093ff9_22_ForeachBinaryOpList_cu_a911ec4325multi_tensor_apply_kernelINS1_18TensorListMetadataILi2EEENS1_11CopyFunctorIbN3c1015Float8_e5m2fnuzELi2ELi1ELi1EEEJNS0_4CopyIbS7_EEEEEvT_T0_DpT1_,"",@"SHT_CUDA_INFO"
	.sectionflags	@""
	.align	4


	//----- nvinfo : EIATTR_CUDA_API_VERSION
	.align		4
        /*0000*/ 	.byte	0x04, 0x37
        /*0002*/ 	.short	(.L_3679 - .L_3678)
.L_3678:
        /*0004*/ 	.word	0x00000082


	//----- nvinfo : EIATTR_KPARAM_INFO
	.align		4
.L_3679:
        /*0008*/ 	.byte	0x04, 0x17
        /*000a*/ 	.short	(.L_3681 - .L_3680)
.L_3680:
        /*000c*/ 	.word	0x00000000
        /*0010*/ 	.short	0x0002
        /*0012*/ 	.short	0x0c49
        /*0014*/ 	.byte	0x00, 0xf0, 0x05, 0x00


	//----- nvinfo : EIATTR_KPARAM_INFO
	.align		4
.L_3681:
        /*0018*/ 	.byte	0x04, 0x17
        /*001a*/ 	.short	(.L_3683 - .L_3682)
.L_3682:
        /*001c*/ 	.word	0x00000000
        /*0020*/ 	.short	0x0001
        /*0022*/ 	.short	0x0c48
        /*0024*/ 	.byte	0x00, 0xf0, 0x05, 0x00


	//----- nvinfo : EIATTR_KPARAM_INFO
	.align		4
.L_3683:
        /*0028*/ 	.byte	0x04, 0x17
        /*002a*/ 	.short	(.L_3685 - .L_3684)
.L_3684:
        /*002c*/ 	.word	0x00000000
        /*0030*/ 	.short	0x0000
        /*0032*/ 	.short	0x0000
        /*0034*/ 	.byte	0x00, 0xf0, 0x21, 0x31


	//----- nvinfo : EIATTR_SPARSE_MMA_MASK
	.align		4
.L_3685:
        /*0038*/ 	.byte	0x03, 0x50
        /*003a*/ 	.short	0x0000


	//----- nvinfo : EIATTR_MAXREG_COUNT
	.align		4
        /*003c*/ 	.byte	0x03, 0x1b
        /*003e*/ 	.short	0x0080


	//----- nvinfo : EIATTR_MERCURY_ISA_VERSION
	.align		4
        /*0040*/ 	.byte	0x03, 0x5f
        /*0042*/ 	.short	0x0101


	//----- nvinfo : EIATTR_EXIT_INSTR_OFFSETS
	.align		4
        /*0044*/ 	.byte	0x04, 0x1c
        /*0046*/ 	.short	(.L_3687 - .L_3686)


	//   ....[0]....
.L_3686:
        /*0048*/ 	.word	0x00000190


	//   ....[1]....
        /*004c*/ 	.word	0x00000c80


	//   ....[2]....
        /*0050*/ 	.word	0x00000ce0


	//   ....[3]....
        /*0054*/ 	.word	0x000015b0


	//----- nvinfo : EIATTR_MAX_THREADS
	.align		4
.L_3687:
        /*0058*/ 	.byte	0x04, 0x05
        /*005a*/ 	.short	(.L_3689 - .L_3688)
.L_3688:
        /*005c*/ 	.word	0x00000200
        /*0060*/ 	.word	0x00000001
        /*0064*/ 	.word	0x00000001


	//----- nvinfo : EIATTR_CRS_STACK_SIZE
	.align		4
.L_3689:
        /*0068*/ 	.byte	0x04, 0x1e
        /*006a*/ 	.short	(.L_3691 - .L_3690)
.L_3690:
        /*006c*/ 	.word	0x00000000


	//----- nvinfo : EIATTR_CBANK_PARAM_SIZE
	.align		4
.L_3691:
        /*0070*/ 	.byte	0x03, 0x19
        /*0072*/ 	.short	0x0c4a


	//----- nvinfo : EIATTR_PARAM_CBANK
	.align		4
        /*0074*/ 	.byte	0x04, 0x0a
        /*0076*/ 	.short	(.L_3693 - .L_3692)
	.align		4
.L_3692:
        /*0078*/ 	.word	index@(.nv.constant0._ZN2at6native55_GLOBAL__N__de093ff9_22_ForeachBinaryOpList_cu_a911ec4325multi_tensor_apply_kernelINS1_18TensorListMetadataILi2EEENS1_11CopyFunctorIbN3c1015Float8_e5m2fnuzELi2ELi1ELi1EEEJNS0_4CopyIbS7_EEEEEvT_T0_DpT1_)
        /*007c*/ 	.short	0x0210
        /*007e*/ 	.short	0x0c4a


	//----- nvinfo : EIATTR_SW_WAR
	.align		4
.L_3693:
        /*0080*/ 	.byte	0x04, 0x36
        /*0082*/ 	.short	(.L_3695 - .L_3694)
.L_3694:
        /*0084*/ 	.word	0x00000008
.L_3695:


//--------------------- .nv.info._ZN2at6native55_GLOBAL__N__de093ff9_22_ForeachBinaryOpList_cu_a911ec4325multi_tensor_apply_kernelINS1_18TensorListMetadataILi2EEENS1_11CopyFunctorIbN3c1011Float8_e5m2ELi2ELi1ELi1EEEJNS0_4CopyIbS7_EEEEEvT_T0_DpT1_ --------------------------
	.section	.nv.info._ZN2at6native55_GLOBAL__N__de093ff9_22_ForeachBinaryOpList_cu_a911ec4325multi_tensor_apply_kernelINS1_18TensorListMetadataILi2EEENS1_11CopyFunctorIbN3c1011Float8_e5m2ELi2ELi1ELi1EEEJNS0_4CopyIbS7_EEEEEvT_T0_DpT1_,"",@"SHT_CUDA_INFO"
	.sectionflags	@""
	.align	4


	//----- nvinfo : EIATTR_CUDA_API_VERSION
	.align		4
        /*0000*/ 	.byte	0x04, 0x37
        /*0002*/ 	.short	(.L_3697 - .L_3696)
.L_3696:
        /*0004*/ 	.word	0x00000082


	//----- nvinfo : EIATTR_KPARAM_INFO
	.align		4
.L_3697:
        /*0008*/ 	.byte	0x04, 0x17
        /*000a*/ 	.short	(.L_3699 - .L_3698)
.L_3698:
        /*000c*/ 	.word	0x00000000
        /*0010*/ 	.short	0x0002
        /*0012*/ 	.short	0x0c49
        /*0014*/ 	.byte	0x00, 0xf0, 0x05, 0x00


	//----- nvinfo : EIATTR_KPARAM_INFO
	.align		4
.L_3699:
        /*0018*/ 	.byte	0x04, 0x17
        /*001a*/ 	.short	(.L_3701 - .L_3700)
.L_3700:
        /*001c*/ 	.word	0x00000000
        /*0020*/ 	.short	0x0001
        /*0022*/ 	.short	0x0c48
        /*0024*/ 	.byte	0x00, 0xf0, 0x05, 0x00


	//----- nvinfo : EIATTR_KPARAM_INFO
	.align		4
.L_3701:
        /*0028*/ 	.byte	0x04, 0x17
        /*002a*/ 	.short	(.L_3703 - .L_3702)
.L_3702:
        /*002c*/ 	.word	0x00000000
        /*0030*/ 	.short	0x0000
        /*0032*/ 	.short	0x0000
        /*0034*/ 	.byte	0x00, 0xf0, 0x21, 0x31


	//----- nvinfo : EIATTR_SPARSE_MMA_MASK
	.align		4
.L_3703:
        /*0038*/ 	.byte	0x03, 0x50
        /*003a*/ 	.short	0x0000


	//----- nvinfo : EIATTR_MAXREG_COUNT
	.align		4
        /*003c*/ 	.byte	0x03, 0x1b
        /*003e*/ 	.short	0x0080


	//----- nvinfo : EIATTR_MERCURY_ISA_VERSION
	.align		4
        /*0040*/ 	.byte	0x03, 0x5f
        /*0042*/ 	.short	0x0101


	//----- nvinfo : EIATTR_EXIT_INSTR_OFFSETS
	.align		4
        /*0044*/ 	.byte	0x04, 0x1c
        /*0046*/ 	.short	(.L_3705 - .L_3704)


	//   ....[0]....
.L_3704:
        /*0048*/ 	.word	0x00000190


	//   ....[1]....
        /*004c*/ 	.word	0x00000890


	//   ....[2]....
        /*0050*/ 	.word	0x000008f0


	//   ....[3]....
        /*0054*/ 	.word	0x00000df0


	//----- nvinfo : EIATTR_MAX_THREADS
	.align		4
.L_3705:
        /*0058*/ 	.byte	0x04, 0x05
        /*005a*/ 	.short	(.L_3707 - .L_3706)
.L_3706:
        /*005c*/ 	.word	0x00000200
        /*0060*/ 	.word	0x00000001
        /*0064*/ 	.word	0x00000001


	//----- nvinfo : EIATTR_CRS_STACK_SIZE
	.align		4
.L_3707:
        /*0068*/ 	.byte	0x04, 0x1e
        /*006a*/ 	.short	(.L_3709 - .L_3708)
.L_3708:
        /*006c*/ 	.word	0x00000000


	//----- nvinfo : EIATTR_CBANK_PARAM_SIZE
	.align		4
.L_3709:
        /*0070*/ 	.byte	0x03, 0x19
        /*0072*/ 	.short	0x0c4a


	//----- nvinfo : EIATTR_PARAM_CBANK
	.align		4
        /*0074*/ 	.byte	0x04, 0x0a
        /*0076*/ 	.short	(.L_3711 - .L_3710)
	.align		4
.L_3710:
        /*0078*/ 	.word	index@(.nv.constant0._ZN2at6native55_GLOBAL__N__de093ff9_22_ForeachBinaryOpList_cu_a911ec4325multi_tensor_apply_kernelINS1_18TensorListMetadataILi2EEENS1_11CopyFunctorIbN3c1011Float8_e5m2ELi2ELi1ELi1EEEJNS0_4CopyIbS7_EEEEEvT_T0_DpT1_)
        /*007c*/ 	.short	0x0210
        /*007e*/ 	.short	0x0c4a


	//----- nvinfo : EIATTR_SW_WAR
	.align		4
.L_3711:
        /*0080*/ 	.byte	0x04, 0x36
        /*0082*/ 	.short	(.L_3713 - .L_3712)
.L_3712:
        /*0084*/ 	.word	0x00000008
.L_3713:


//--------------------- .nv.info._ZN2at6native55_GLOBAL__N__de093ff9_22_ForeachBinaryOpList_cu_a911ec4325multi_tensor_apply_kernelINS1_18TensorListMetadataILi2EEENS1_11CopyFunctorIbN3c1015Float8_e4m3fnuzELi2ELi1ELi1EEEJNS0_4CopyIbS7_EEEEEvT_T0_DpT1_ --------------------------
	.section	.nv.info._ZN2at6native55_GLOBAL__N__de093ff9_22_ForeachBinaryOpList_cu_a911ec4325multi_tensor_apply_kernelINS1_18TensorListMetadataILi2EEENS1_11CopyFunctorIbN3c1015Float8_e4m3fnuzELi2ELi1ELi1EEEJNS0_4CopyIbS7_EEEEEvT_T0_DpT1_,"",@"SHT_CUDA_INFO"
	.sectionflags	@""
	.align	4


	//----- nvinfo : EIATTR_CUDA_API_VERSION
	.align		4
        /*0000*/ 	.byte	0x04, 0x37
        /*0002*/ 	.short	(.L_3715 - .L_3714)
.L_3714:
        /*0004*/ 	.word	0x00000082


	//----- nvinfo : EIATTR_KPARAM_INFO
	.align		4
.L_3715:
        /*0008*/ 	.byte	0x04, 0x17
        /*000a*/ 	.short	(.L_3717 - .L_3716)
.L_3716:
        /*000c*/ 	.word	0x00000000
        /*0010*/ 	.short	0x0002
        /*0012*/ 	.short	0x0c49
        /*0014*/ 	.byte	0x00, 0xf0, 0x05, 0x00


	//----- nvinfo : EIATTR_KPARAM_INFO
	.align		4
.L_3717:
        /*0018*/ 	.byte	0x04, 0x17
        /*001a*/ 	.short	(.L_3719 - .L_3718)
.L_3718:
        /*001c*/ 	.word	0x00000000
        /*0020*/ 	.short	0x0001
        /*0022*/ 	.short	0x0c48
        /*0024*/ 	.byte	0x00, 0xf0, 0x05, 0x00


	//----- nvinfo : EIATTR_KPARAM_INFO
	.align		4
.L_3719:
        /*0028*/ 	.byte	0x04, 0x17
        /*002a*/ 	.short	(.L_3721 - .L_3720)
.L_3720:
        /*002c*/ 	.word	0x00000000
        /*0030*/ 	.short	0x0000
        /*0032*/ 	.short	0x0000
        /*0034*/ 	.byte	0x00, 0xf0, 0x21, 0x31


	//----- nvinfo : EIATTR_SPARSE_MMA_MASK
	.align		4
.L_3721:
        /*0038*/ 	.byte	0x03, 0x50
        /*003a*/ 	.short	0x0000


	//----- nvinfo : EIATTR_MAXREG_COUNT
	.align		4
        /*003c*/ 	.byte	0x03, 0x1b
        /*003e*/ 	.short	0x0080


	//----- nvinfo : EIATTR_MERCURY_ISA_VERSION
	.align		4
        /*0040*/ 	.byte	0x03, 0x5f
        /*0042*/ 	.short	0x0101


	//----- nvinfo : EIATTR_EXIT_INSTR_OFFSETS
	.align		4
        /*0044*/ 	.byte	0x04, 0x1c
        /*0046*/ 	.short	(.L_3723 - .L_3722)


	//   ....[0]....
.L_3722:
        /*0048*/ 	.word	0x00000190


	//   ....[1]....
        /*004c*/ 	.word	0x00000c80


	//   ....[2]....
        /*0050*/ 	.word	0x00000ce0


	//   ....[3]....
        /*0054*/ 	.word	0x000015b0


	//----- nvinfo : EIATTR_MAX_THREADS
	.align		4
.L_3723:
        /*0058*/ 	.byte	0x04, 0x05
        /*005a*/ 	.short	(.L_3725 - .L_3724)
.L_3724:
        /*005c*/ 	.word	0x00000200
        /*0060*/ 	.word	0x00000001
        /*0064*/ 	.word	0x00000001


	//----- nvinfo : EIATTR_CRS_STACK_SIZE
	.align		4
.L_3725:
        /*0068*/ 	.byte	0x04, 0x1e
        /*006a*/ 	.short	(.L_3727 - .L_3726)
.L_3726:
        /*006c*/ 	.word	0x00000000


	//----- nvinfo : EIATTR_CBANK_PARAM_SIZE
	.align		4
.L_3727:
        /*0070*/ 	.byte	0x03, 0x19
        /*0072*/ 	.short	0x0c4a


	//----- nvinfo : EIATTR_PARAM_CBANK
	.align		4
        /*0074*/ 	.byte	0x04, 0x0a
        /*0076*/ 	.short	(.L_3729 - .L_3728)
	.align		4
.L_3728:
        /*0078*/ 	.word	index@(.nv.constant0._ZN2at6native55_GLOBAL__N__de093ff9_22_ForeachBinaryOpList_cu_a911ec4325multi_tensor_apply_kernelINS1_18TensorListMetadataILi2EEENS1_11CopyFunctorIbN3c1015Float8_e4m3fnuzELi2ELi1ELi1EEEJNS0_4CopyIbS7_EEEEEvT_T0_DpT1_)
        /*007c*/ 	.short	0x0210
        /*007e*/ 	.short	0x0c4a


	//----- nvinfo : EIATTR_SW_WAR
	.align		4
.L_3729:
        /*0080*/ 	.byte	0x04, 0x36
        /*0082*/ 	.short	(.L_3731 - .L_3730)
.L_3730:
        /*0084*/ 	.word	0x00000008
.L_3731:


//--------------------- .nv.info._ZN2at6native55_GLOBAL__N__de093ff9_22_ForeachBinaryOpList_cu_a911ec4325multi_tensor_apply_kernelINS1_18TensorListMetadataILi2EEENS1_11CopyFunctorIbN3c1013Float8_e4m3fnELi2ELi1ELi1EEEJNS0_4CopyIbS7_EEEEEvT_T0_DpT1_ --------------------------
	.section	.nv.info._ZN2at6native55_GLOBAL__N__de093ff9_22_ForeachBinaryOpList_cu_a911ec4325multi_tensor_apply_kernelINS1_18TensorListMetadataILi2EEENS1_11CopyFunctorIbN3c1013Float8_e4m3fnELi2ELi1ELi1EEEJNS0_4CopyIbS7_EEEEEvT_T0_DpT1_,"",@"SHT_CUDA_INFO"
	.sectionflags	@""
	.align	4


	//----- nvinfo : EIATTR_CUDA_API_VERSION
	.align		4
        /*0000*/ 	.byte	0x04, 0x37
        /*0002*/ 	.short	(.L_3733 - .L_3732)
.L_3732:
        /*0004*/ 	.word	0x00000082


	//----- nvinfo : EIATTR_KPARAM_INFO
	.align		4
.L_3733:
        /*0008*/ 	.byte	0x04, 0x17
        /*000a*/ 	.short	(.L_3735 - .L_3734)
.L_3734:
        /*000c*/ 	.word	0x00000000
        /*0010*/ 	.short	0x0002
        /*0012*/ 	.short	0x0c49
        /*0014*/ 	.byte	0x00, 0xf0, 0x05, 0x00


	//----- nvinfo : EIATTR_KPARAM_INFO
	.align		4
.L_3735:
        /*0018*/ 	.byte	0x04, 0x17
        /*001a*/ 	.short	(.L_3737 - .L_3736)
.L_3736:
        /*001c*/ 	.word	0x00000000
        /*0020*/ 	.short	0x0001
        /*0022*/ 	.short	0x0c48
        /*0024*/ 	.byte	0x00, 0xf0, 0x05, 0x00


	//----- nvinfo : EIATTR_KPARAM_INFO
	.align		4
.L_3737:
        /*0028*/ 	.byte	0x04, 0x17
        /*002a*/ 	.short	(.L_3739 - .L_3738)
.L_3738:
        /*002c*/ 	.word	0x00000000
        /*0030*/ 	.short	0x0000
        /*0032*/ 	.short	0x0000
        /*0034*/ 	.byte	0x00, 0xf0, 0x21, 0x31


	//----- nvinfo : EIATTR_SPARSE_MMA_MASK
	.align		4
.L_3739:
        /*0038*/ 	.byte	0x03, 0x50
        /*003a*/ 	.short	0x0000


	//----- nvinfo : EIATTR_MAXREG_COUNT
	.align		4
        /*003c*/ 	.byte	0x03, 0x1b
        /*003e*/ 	.short	0x0080


	//----- nvinfo : EIATTR_MERCURY_ISA_VERSION
	.align		4
        /*0040*/ 	.byte	0x03, 0x5f
        /*0042*/ 	.short	0x0101


	//----- nvinfo : EIATTR_EXIT_INSTR_OFFSETS
	.align		4
        /*0044*/ 	.byte	0x04, 0x1c
        /*0046*/ 	.short	(.L_3741 - .L_3740)


	//   ....[0]....
.L_3740:
        /*0048*/ 	.word	0x00000190


	//   ....[1]....
        /*004c*/ 	.word	0x00000b50


	//   ....[2]....
        /*0050*/ 	.word	0x00000bb0


	//   ....[3]....
        /*0054*/ 	.word	0x00001230


	//----- nvinfo : EIATTR_MAX_THREADS
	.align		4
.L_3741:
        /*0058*/ 	.byte	0x04, 0x05
        /*005a*/ 	.short	(.L_3743 - .L_3742)
.L_3742:
        /*005c*/ 	.word	0x00000200
        /*0060*/ 	.word	0x00000001
        /*0064*/ 	.word	0x00000001


	//----- nvinfo : EIATTR_CRS_STACK_SIZE
	.align		4
.L_3743:
        /*0068*/ 	.byte	0x04, 0x1e
        /*006a*/ 	.short	(.L_3745 - .L_3744)
.L_3744:
        /*006c*/ 	.word	0x00000000


	//----- nvinfo : EIATTR_CBANK_PARAM_SIZE
	.align		4
.L_3745:
        /*0070*/ 	.byte	0x03, 0x19
        /*0072*/ 	.short	0x0c4a


	//----- nvinfo : EIATTR_PARAM_CBANK
	.align		4
        /*0074*/ 	.byte	0x04, 0x0a
        /*0076*/ 	.short	(.L_3747 - .L_3746)
	.align		4
.L_3746:
        /*0078*/ 	.word	index@(.nv.constant0._ZN2at6native55_GLOBAL__N__de093ff9_22_ForeachBinaryOpList_cu_a911ec4325multi_tensor_apply_kernelINS1_18TensorListMetadataILi2EEENS1_11CopyFunctorIbN3c1013Float8_e4m3fnELi2ELi1ELi1EEEJNS0_4CopyIbS7_EEEEEvT_T0_DpT1_)
        /*007c*/ 	.short	0x0210
        /*007e*/ 	.short	0x0c4a


	//----- nvinfo : EIATTR_SW_WAR
	.align		4
.L_3747:
        /*0080*/ 	.byte	0x04, 0x36
        /*0082*/ 	.short	(.L_3749 - .L_3748)
.L_3748:
        /*0084*/ 	.word	0x00000008
.L_3749:


//--------------------- .nv.info._ZN2at6native55_GLOBAL__N__de093ff9_22_ForeachBinaryOpList_cu_a911ec4325multi_tensor_apply_kernelINS1_18TensorListMetadataILi2EEENS1_11CopyFunctorIbN3c108BFloat16ELi2ELi1ELi1EEEJNS0_4CopyIbS7_EEEEEvT_T0_DpT1_ --------------------------
	.section	.nv.info._ZN2at6native55_GLOBAL__N__de093ff9_22_ForeachBinaryOpList_cu_a911ec4325multi_tensor_apply_kernelINS1_18TensorListMetadataILi2EEENS1_11CopyFunctorIbN3c108BFloat16ELi2ELi1ELi1EEEJNS0_4CopyIbS7_EEEEEvT_T0_DpT1_,"",@"SHT_CUDA_INFO"
	.sectionflags	@""
	.align	4


	//----- nvinfo : EIATTR_CUDA_API_VERSION
	.align		4
        /*0000*/ 	.byte	0x04, 0x37
        /*0002*/ 	.short	(.L_3751 - .L_3750)
.L_3750:
        /*0004*/ 	.word	0x00000082


	//----- nvinfo : EIATTR_KPARAM_INFO
	.align		4
.L_3751:
        /*0008*/ 	.byte	0x04, 0x17
        /*000a*/ 	.short	(.L_3753 - .L_3752)
.L_3752:
        /*000c*/ 	.word	0x00000000
        /*0010*/ 	.short	0x0002
        /*0012*/ 	.short	0x0c49
        /*0014*/ 	.byte	0x00, 0xf0, 0x05, 0x00


	//----- nvinfo : EIATTR_KPARAM_INFO
	.align		4
.L_3753:
        /*0018*/ 	.byte	0x04, 0x17
        /*001a*/ 	.short	(.L_3755 - .L_3754)
.L_3754:
        /*001c*/ 	.word	0x00000000
        /*0020*/ 	.short	0x0001
        /*0022*/ 	.short	0x0c48
        /*0024*/ 	.byte	0x00, 0xf0, 0x05, 0x00


	//----- nvinfo : EIATTR_KPARAM_INFO
	.align		4
.L_3755:
        /*0028*/ 	.byte	0x04, 0x17
        /*002a*/ 	.short	(.L_3757 - .L_3756)
.L_3756:
        /*002c*/ 	.word	0x00000000
        /*0030*/ 	.short	0x0000
        /*0032*/ 	.short	0x0000
        /*0034*/ 	.byte	0x00, 0xf0, 0x21, 0x31


	//----- nvinfo : EIATTR_SPARSE_MMA_MASK
	.align		4
.L_3757:
        /*0038*/ 	.byte	0x03, 0x50
        /*003a*/ 	.short	0x0000


	//----- nvinfo : EIATTR_MAXREG_COUNT
	.align		4
        /*003c*/ 	.byte	0x03, 0x1b
        /*003e*/ 	.short	0x0080


	//----- nvinfo : EIATTR_MERCURY_ISA_VERSION
	.align		4
        /*0040*/ 	.byte	0x03, 0x5f
        /*0042*/ 	.short	0x0101


	//----- nvinfo : EIATTR_EXIT_INSTR_OFFSETS
	.align		4
        /*0044*/ 	.byte	0x04, 0x1c
        /*0046*/ 	.short	(.L_3759 - .L_3758)


	//   ....[0]....
.L_3758:
        /*0048*/ 	.word	0x00000180


	//   ....[1]....
        /*004c*/ 	.word	0x00000620


	//   ....[2]....
        /*0050*/ 	.word	0x00000680


	//   ....[3]....
        /*0054*/ 	.word	0x000008b0


	//----- nvinfo : EIATTR_MAX_THREADS
	.align		4
.L_3759:
        /*0058*/ 	.byte	0x04, 0x05
        /*005a*/ 	.short	(.L_3761 - .L_3760)
.L_3760:
        /*005c*/ 	.word	0x00000200
        /*0060*/ 	.word	0x00000001
        /*0064*/ 	.word	0x00000001


	//----- nvinfo : EIATTR_CRS_STACK_SIZE
	.align		4
.L_3761:
        /*0068*/ 	.byte	0x04, 0x1e
        /*006a*/ 	.short	(.L_3763 - .L_3762)
.L_3762:
        /*006c*/ 	.word	0x00000000


	//----- nvinfo : EIATTR_CBANK_PARAM_SIZE
	.align		4
.L_3763:
        /*0070*/ 	.byte	0x03, 0x19
        /*0072*/ 	.short	0x0c4a


	//----- nvinfo : EIATTR_PARAM_CBANK
	.align		4
        /*0074*/ 	.byte	0x04, 0x0a
        /*0076*/ 	.short	(.L_3765 - .L_3764)
	.align		4
.L_3764:
        /*0078*/ 	.word	index@(.nv.constant0._ZN2at6native55_GLOBAL__N__de093ff9_22_ForeachBinaryOpList_cu_a911ec4325multi_tensor_apply_kernelINS1_18TensorListMetadataILi2EEENS1_11CopyFunctorIbN3c108BFloat16ELi2ELi1ELi1EEEJNS0_4CopyIbS7_EEEEEvT_T0_DpT1_)
        /*007c*/ 	.short	0x0210
        /*007e*/ 	.short	0x0c4a


	//----- nvinfo : EIATTR_SW_WAR
	.align		4
.L_3765:
        /*0080*/ 	.byte	0x04, 0x36
        /*0082*/ 	.short	(.L_3767 - .L_3766)
.L_3766:
        /*0084*/ 	.word	0x00000008
.L_3767:


//--------------------- .nv.info._ZN2at6native55_GLOBAL__N__de093ff9_22_ForeachBinaryOpList_cu_a911ec4325multi_tensor_apply_kernelINS1_18TensorListMetadataILi2EEENS1_11CopyFunctorIbN3c104HalfELi2ELi1ELi1EEEJNS0_4CopyIbS7_EEEEEvT_T0_DpT1_ --------------------------
	.section	.nv.info._ZN2at6native55_GLOBAL__N__de093ff9_22_ForeachBinaryOpList_cu_a911ec4325multi_tensor_apply_kernelINS1_18TensorListMetadataILi2EEENS1_11CopyFunctorIbN3c104HalfELi2ELi1ELi1EEEJNS0_4CopyIbS7_EEEEEvT_T0_DpT1_,"",@"SHT_CUDA_INFO"
	.sectionflags	@""
	.align	4


	//----- nvinfo : EIATTR_CUDA_API_VERSION
	.align		4
        /*0000*/ 	.byte	0x04, 0x37
        /*0002*/ 	.short	(.L_3769 - .L_3768)
.L_3768:
        /*0004*/ 	.word	0x00000082


	//----- nvinfo : EIATTR_KPARAM_INFO
	.align		4
.L_3769:
        /*0008*/ 	.byte	0x04, 0x17
        /*000a*/ 	.short	(.L_3771 - .L_3770)
.L_3770:
        /*000c*/ 	.word	0x00000000
        /*0010*/ 	.short	0x0002
        /*0012*/ 	.short	0x0c49
        /*0014*/ 	.byte	0x00, 0xf0, 0x05, 0x00


	//----- nvinfo : EIATTR_KPARAM_INFO
	.align		4
.L_3771:
        /*0018*/ 	.byte	0x04, 0x17
        /*001a*/ 	.short	(.L_3773 - .L_3772)
.L_3772:
        /*001c*/ 	.word	0x00000000
        /*0020*/ 	.short	0x0001
        /*0022*/ 	.short	0x0c48
        /*0024*/ 	.byte	0x00, 0xf0, 0x05, 0x00


	//----- nvinfo : EIATTR_KPARAM_INFO
	.align		4
.L_3773:
        /*0028*/ 	.byte	0x04, 0x17
        /*002a*/ 	.short	(.L_3775 - .L_3774)
.L_3774:
        /*002c*/ 	.word	0x00000000
        /*0030*/ 	.short	0x0000
        /*0032*/ 	.short	0x0000
        /*0034*/ 	.byte	0x00, 0xf0, 0x21, 0x31


	//----- nvinfo : EIATTR_SPARSE_MMA_MASK
	.align		4
.L_3775:
        /*0038*/ 	.byte	0x03, 0x50
        /*003a*/ 	.short	0x0000


	//----- nvinfo : EIATTR_MAXREG_COUNT
	.align		4
        /*003c*/ 	.byte	0x03, 0x1b
        /*003e*/ 	.short	0x0080


	//----- nvinfo : EIATTR_MERCURY_ISA_VERSION
	.align		4
        /*0040*/ 	.byte	0x03, 0x5f
        /*0042*/ 	.short	0x0101


	//----- nvinfo : EIATTR_EXIT_INSTR_OFFSETS
	.align		4
        /*0044*/ 	.byte	0x04, 0x1c
        /*0046*/ 	.short	(.L_3777 - .L_3776)


	//   ....[0]....
.L_3776:
        /*0048*/ 	.word	0x00000180


	//   ....[1]....
        /*004c*/ 	.word	0x00000620


	//   ....[2]....
        /*0050*/ 	.word	0x00000680


	//   ....[3]....
        /*0054*/ 	.word	0x00000890


	//----- nvinfo : EIATTR_MAX_THREADS
	.align		4
.L_3777:
        /*0058*/ 	.byte	0x04, 0x05
        /*005a*/ 	.short	(.L_3779 - .L_3778)
.L_3778:
        /*005c*/ 	.word	0x00000200
        /*0060*/ 	.word	0x00000001
        /*0064*/ 	.word	0x00000001


	//----- nvinfo : EIATTR_CRS_STACK_SIZE
	.align		4
.L_3779:
        /*0068*/ 	.byte	0x04, 0x1e
        /*006a*/ 	.short	(.L_3781 - .L_3780)
.L_3780:
        /*006c*/ 	.word	0x00000000


	//----- nvinfo : EIATTR_CBANK_PARAM_SIZE
	.align		4
.L_3781:
        /*0070*/ 	.byte	0x03, 0x19
        /*0072*/ 	.short	0x0c4a


	//----- nvinfo : EIATTR_PARAM_CBANK
	.align		4
        /*0074*/ 	.byte	0x04, 0x0a
        /*0076*/ 	.short	(.L_3783 - .L_3782)
	.align		4
.L_3782:
        /*0078*/ 	.word	index@(.nv.constant0._ZN2at6native55_GLOBAL__N__de093ff9_22_ForeachBinaryOpList_cu_a911ec4325multi_tensor_apply_kernelINS1_18TensorListMetadataILi2EEENS1_11CopyFunctorIbN3c104HalfELi2ELi1ELi1EEEJNS0_4CopyIbS7_EEEEEvT_T0_DpT1_)
        /*007c*/ 	.short	0x0210
        /*007e*/ 	.short	0x0c4a


	//----- nvinfo : EIATTR_SW_WAR
	.align		4
.L_3783:
        /*0080*/ 	.byte	0x04, 0x36
        /*0082*/ 	.short	(.L_3785 - .L_3784)
.L_3784:
        /*0084*/ 	.word	0x00000008
.L_3785:


//--------------------- .nv.info._ZN2at6native55_GLOBAL__N__de093ff9_22_ForeachBinaryOpList_cu_a911ec4325multi_tensor_apply_kernelINS1_18TensorListMetadataILi2EEENS1_11CopyFunctorIbN3c107complexIfEELi2ELi1ELi1EEEJNS0_4CopyIbS8_EEEEEvT_T0_DpT1_ --------------------------
	.section	.nv.info._ZN2at6native55_GLOBAL__N__de093ff9_22_ForeachBinaryOpList_cu_a911ec4325multi_tensor_apply_kernelINS1_18TensorListMetadataILi2EEENS1_11CopyFunctorIbN3c107complexIfEELi2ELi1ELi1EEEJNS0_4CopyIbS8_EEEEEvT_T0_DpT1_,"",@"SHT_CUDA_INFO"
	.sectionflags	@""
	.align	4


	//----- nvinfo : EIATTR_CUDA_API_VERSION
	.align		4
        /*0000*/ 	.byte	0x04, 0x37
        /*0002*/ 	.short	(.L_3787 - .L_3786)
.L_3786:
        /*0004*/ 	.word	0x00000082


	//----- nvinfo : EIATTR_KPARAM_INFO
	.align		4
.L_3787:
        /*0008*/ 	.byte	0x04, 0x17
        /*000a*/ 	.short	(.L_3789 - .L_3788)
.L_3788:
        /*000c*/ 	.word	0x00000000
        /*0010*/ 	.short	0x0002
        /*0012*/ 	.short	0x0c49
        /*0014*/ 	.byte	0x00, 0xf0, 0x05, 0x00


	//----- nvinfo : EIATTR_KPARAM_INFO
	.align		4
.L_3789:
        /*0018*/ 	.byte	0x04, 0x17
        /*001a*/ 	.short	(.L_3791 - .L_3790)
.L_3790:
        /*001c*/ 	.word	0x00000000
        /*0020*/ 	.short	0x0001
        /*0022*/ 	.short	0x0c48
        /*0024*/ 	.byte	0x00, 0xf0, 0x05, 0x00


	//----- nvinfo : EIATTR_KPARAM_INFO
	.align		4
.L_3791:
        /*0028*/ 	.byte	0x04, 0x17
        /*002a*/ 	.short	(.L_3793 - .L_3792)
.L_3792:
        /*002c*/ 	.word	0x00000000
        /*0030*/ 	.short	0x0000
        /*0032*/ 	.short	0x0000
        /*0034*/ 	.byte	0x00, 0xf0, 0x21, 0x31


	//----- nvinfo : EIATTR_SPARSE_MMA_MASK
	.align		4
.L_3793:
        /*0038*/ 	.byte	0x03, 0x50
        /*003a*/ 	.short	0x0000


	//----- nvinfo : EIATTR_MAXREG_COUNT
	.align		4
        /*003c*/ 	.byte	0x03, 0x1b
        /*003e*/ 	.short	0x0080


	//----- nvinfo : EIATTR_MERCURY_ISA_VERSION
	.align		4
        /*0040*/ 	.byte	0x03, 0x5f
        /*0042*/ 	.short	0x0101


	//----- nvinfo : EIATTR_EXIT_INSTR_OFFSETS
	.align		4
        /*0044*/ 	.byte	0x04, 0x1c
        /*0046*/ 	.short	(.L_3795 - .L_3794)


	//   ....[0]....
.L_3794:
        /*0048*/ 	.word	0x00000180


	//   ....[1]....
        /*004c*/ 	.word	0x00000610


	//   ....[2]....
        /*0050*/ 	.word	0x00000670


	//   ....[3]....
        /*0054*/ 	.word	0x00000870


	//----- nvinfo : EIATTR_MAX_THREADS
	.align		4
.L_3795:
        /*0058*/ 	.byte	0x04, 0x05
        /*005a*/ 	.short	(.L_3797 - .L_3796)
.L_3796:
        /*005c*/ 	.word	0x00000200
        /*0060*/ 	.word	0x00000001
        /*0064*/ 	.word	0x00000001


	//----- nvinfo : EIATTR_CRS_STACK_SIZE
	.align		4
.L_3797:
        /*0068*/ 	.byte	0x04, 0x1e
        /*006a*/ 	.short	(.L_3799 - .L_3798)
.L_3798:
        /*006c*/ 	.word	0x00000000


	//----- nvinfo : EIATTR_CBANK_PARAM_SIZE
	.align		4
.L_3799:
        /*0070*/ 	.byte	0x03, 0x19
        /*0072*/ 	.short	0x0c4a


	//----- nvinfo : EIATTR_PARAM_CBANK
	.align		4
        /*0074*/ 	.byte	0x04, 0x0a
        /*0076*/ 	.short	(.L_3801 - .L_3800)
	.align		4
.L_3800:
        /*0078*/ 	.word	index@(.nv.constant0._ZN2at6native55_GLOBAL__N__de093ff9_22_ForeachBinaryOpList_cu_a911ec4325multi_tensor_apply_kernelINS1_18TensorListMetadataILi2EEENS1_11CopyFunctorIbN3c107complexIfEELi2ELi1ELi1EEEJNS0_4CopyIbS8_EEEEEvT_T0_DpT1_)
        /*007c*/ 	.short	0x0210
        /*007e*/ 	.short	0x0c4a


	//----- nvinfo : EIATTR_SW_WAR
	.align		4
.L_3801:
        /*0080*/ 	.byte	0x04, 0x36
        /*0082*/ 	.short	(.L_3803 - .L_3802)
.L_3802:
        /*0084*/ 	.word	0x00000008
.L_3803:


//--------------------- .nv.info._ZN2at6native55_GLOBAL__N__de093ff9_22_ForeachBinaryOpList_cu_a911ec4325multi_tensor_apply_kernelINS1_18TensorListMetadataILi2EEENS1_11CopyFunctorIbN3c107complexIdEELi2ELi1ELi1EEEJNS0_4CopyIbS8_EEEEEvT_T0_DpT1_ --------------------------
	.section	.nv.info._ZN2at6native55_GLOBAL__N__de093ff9_22_ForeachBinaryOpList_cu_a911ec4325multi_tensor_apply_kernelINS1_18TensorListMetadataILi2EEENS1_11CopyFunctorIbN3c107complexIdEELi2ELi1ELi1EEEJNS0_4CopyIbS8_EEEEEvT_T0_DpT1_,"",@"SHT_CUDA_INFO"
	.sectionflags	@""
	.align	4


	//----- nvinfo : EIATTR_CUDA_API_VERSION
	.align		4
        /*0000*/ 	.byte	0x04, 0x37
        /*0002*/ 	.short	(.L_3805 - .L_3804)
.L_3804:
        /*0004*/ 	.word	0x00000082


	//----- nvinfo : EIATTR_KPARAM_INFO
	.align		4
.L_3805:
        /*0008*/ 	.byte	0x04, 0x17
        /*000a*/ 	.short	(.L_3807 - .L_3806)
.L_3806:
        /*000c*/ 	.word	0x00000000
        /*0010*/ 	.short	0x0002
        /*0012*/ 	.short	0x0c49
        /*0014*/ 	.byte	0x00, 0xf0, 0x05, 0x00


	//----- nvinfo : EIATTR_KPARAM_INFO
	.align		4
.L_3807:
        /*0018*/ 	.byte	0x04, 0x17
        /*001a*/ 	.short	(.L_3809 - .L_3808)
.L_3808:
        /*001c*/ 	.word	0x00000000
        /*0020*/ 	.short	0x0001
        /*0022*/ 	.short	0x0c48
        /*0024*/ 	.byte	0x00, 0xf0, 0x05, 0x00


	//----- nvinfo : EIATTR_KPARAM_INFO
	.align		4
.L_3809:
        /*0028*/ 	.byte	0x04, 0x17
        /*002a*/ 	.short	(.L_3811 - .L_3810)
.L_3810:
        /*002c*/ 	.word	0x00000000
        /*0030*/ 	.short	0x0000
        /*0032*/ 	.short	0x0000
        /*0034*/ 	.byte	0x00, 0xf0, 0x21, 0x31


	//----- nvinfo : EIATTR_SPARSE_MMA_MASK
	.align		4
.L_3811:
        /*0038*/ 	.byte	0x03, 0x50
        /*003a*/ 	.short	0x0000


	//----- nvinfo : EIATTR_MAXREG_COUNT
	.align		4
        /*003c*/ 	.byte	0x03, 0x1b
        /*003e*/ 	.short	0x0080


	//----- nvinfo : EIATTR_MERCURY_ISA_VERSION
	.align		4
        /*0040*/ 	.byte	0x03, 0x5f
        /*0042*/ 	.short	0x0101


	//----- nvinfo : EIATTR_EXIT_INSTR_OFFSETS
	.align		4
        /*0044*/ 	.byte	0x04, 0x1c
        /*0046*/ 	.short	(.L_3813 - .L_3812)


	//   ....[0]....
.L_3812:
        /*0048*/ 	.word	0x000001a0


	//   ....[1]....
        /*004c*/ 	.word	0x00000610


	//   ....[2]....
        /*0050*/ 	.word	0x00000670


	//   ....[3]....
        /*0054*/ 	.word	0x00000870


	//----- nvinfo : EIATTR_MAX_THREADS
	.align		4
.L_3813:
        /*0058*/ 	.byte	0x04, 0x05
        /*005a*/ 	.short	(.L_3815 - .L_3814)
.L_3814:
        /*005c*/ 	.word	0x00000200
        /*0060*/ 	.word	0x00000001
        /*0064*/ 	.word	0x00000001


	//----- nvinfo : EIATTR_CRS_STACK_SIZE
	.align		4
.L_3815:
        /*0068*/ 	.byte	0x04, 0x1e
        /*006a*/ 	.short	(.L_3817 - .L_3816)
.L_3816:
        /*006c*/ 	.word	0x00000000


	//----- nvinfo : EIATTR_CBANK_PARAM_SIZE
	.align		4
.L_3817:
        /*0070*/ 	.byte	0x03, 0x19
        /*0072*/ 	.short	0x0c4a


	//----- nvinfo : EIATTR_PARAM_CBANK
	.align		4
        /*0074*/ 	.byte	0x04, 0x0a
        /*0076*/ 	.short	(.L_3819 - .L_3818)
	.align		4
.L_3818:
        /*0078*/ 	.word	index@(.nv.constant0._ZN2at6native55_GLOBAL__N__de093ff9_22_ForeachBinaryOpList_cu_a911ec4325multi_tensor_apply_kernelINS1_18TensorListMetadataILi2EEENS1_11CopyFunctorIbN3c107complexIdEELi2ELi1ELi1EEEJNS0_4CopyIbS8_EEEEEvT_T0_DpT1_)
        /*007c*/ 	.short	0x0210
        /*007e*/ 	.short	0x0c4a


	//----- nvinfo : EIATTR_SW_WAR
	.align		4
.L_3819:
        /*0080*/ 	.byte	0x04, 0x36
        /*0082*/ 	.short	(.L_3821 - .L_3820)
.L_3820:
        /*0084*/ 	.word	0x00000008
.L_3821:


//--------------------- .nv.info._ZN2at6native55_GLOBAL__N__de093ff9_22_ForeachBinaryOpList_cu_a911ec4325multi_tensor_apply_kernelINS1_18TensorListMetadataILi2EEENS1_11CopyFunctorIbfLi2ELi1ELi1EEEJNS0_4CopyIbfEEEEEvT_T0_DpT1_ --------------------------
	.section	.nv.info._ZN2at6native55_GLOBAL__N__de093ff9_22_ForeachBinaryOpList_cu_a911ec4325multi_tensor_apply_kernelINS1_18TensorListMetadataILi2EEENS1_11CopyFunctorIbfLi2ELi1ELi1EEEJNS0_4CopyIbfEEEEEvT_T0_DpT1_,"",@"SHT_CUDA_INFO"
	.sectionflags	@""
	.align	4


	//----- nvinfo : EIATTR_CUDA_API_VERSION
	.align		4
        /*0000*/ 	.byte	0x04, 0x37
        /*0002*/ 	.short	(.L_3823 - .L_3822)
.L_3822:
        /*0004*/ 	.word	0x00000082


	//----- nvinfo : EIATTR_KPARAM_INFO
	.align		4
.L_3823:
        /*0008*/ 	.byte	0x04, 0x17
        /*000a*/ 	.short	(.L_3825 - .L_3824)
.L_3824:
        /*000c*/ 	.word	0x00000000
        /*0010*/ 	.short	0x0002
        /*0012*/ 	.short	0x0c49
        /*0014*/ 	.byte	0x00, 0xf0, 0x05, 0x00


	//----- nvinfo : EIATTR_KPARAM_INFO
	.align		4
.L_3825:
        /*0018*/ 	.byte	0x04, 0x17
        /*001a*/ 	.short	(.L_3827 - .L_3826)
.L_3826:
        /*001c*/ 	.word	0x00000000
        /*0020*/ 	.short	0x0001
        /*0022*/ 	.short	0x0c48
        /*0024*/ 	.byte	0x00, 0xf0, 0x05, 0x00


	//----- nvinfo : EIATTR_KPARAM_INFO
	.align		4
.L_3827:
        /*0028*/ 	.byte	0x04, 0x17
        /*002a*/ 	.short	(.L_3829 - .L_3828)
.L_3828:
        /*002c*/ 	.word	0x00000000
        /*0030*/ 	.short	0x0000
        /*0032*/ 	.short	0x0000
        /*0034*/ 	.byte	0x00, 0xf0, 0x21, 0x31


	//----- nvinfo : EIATTR_SPARSE_MMA_MASK
	.align		4
.L_3829:
        /*0038*/ 	.byte	0x03, 0x50
        /*003a*/ 	.short	0x0000


	//----- nvinfo : EIATTR_MAXREG_COUNT
	.align		4
        /*003c*/ 	.byte	0x03, 0x1b
        /*003e*/ 	.short	0x0080


	//----- nvinfo : EIATTR_MERCURY_ISA_VERSION
	.align		4
        /*0040*/ 	.byte	0x03, 0x5f
        /*0042*/ 	.short	0x0101


	//----- nvinfo : EIATTR_EXIT_INSTR_OFFSETS
	.align		4
        /*0044*/ 	.byte	0x04, 0x1c
        /*0046*/ 	.short	(.L_3831 - .L_3830)


	//   ....[0]....
.L_3830:
        /*0048*/ 	.word	0x00000180


	//   ....[1]....
        /*004c*/ 	.word	0x000005e0


	//   ....[2]....
        /*0050*/ 	.word	0x00000640


	//   ....[3]....
        /*0054*/ 	.word	0x00000810


	//----- nvinfo : EIATTR_MAX_THREADS
	.align		4
.L_3831:
        /*0058*/ 	.byte	0x04, 0x05
        /*005a*/ 	.short	(.L_3833 - .L_3832)
.L_3832:
        /*005c*/ 	.word	0x00000200
        /*0060*/ 	.word	0x00000001
        /*0064*/ 	.word	0x00000001


	//----- nvinfo : EIATTR_CRS_STACK_SIZE
	.align		4
.L_3833:
        /*0068*/ 	.byte	0x04, 0x1e
        /*006a*/ 	.short	(.L_3835 - .L_3834)
.L_3834:
        /*006c*/ 	.word	0x00000000


	//----- nvinfo : EIATTR_CBANK_PARAM_SIZE
	.align		4
.L_3835:
        /*0070*/ 	.byte	0x03, 0x19
        /*0072*/ 	.short	0x0c4a


	//----- nvinfo : EIATTR_PARAM_CBANK
	.align		4
        /*0074*/ 	.byte	0x04, 0x0a
        /*0076*/ 	.short	(.L_3837 - .L_3836)
	.align		4
.L_3836:
        /*0078*/ 	.word	index@(.nv.constant0._ZN2at6native55_GLOBAL__N__de093ff9_22_ForeachBinaryOpList_cu_a911ec4325multi_tensor_apply_kernelINS1_18TensorListMetadataILi2EEENS1_11CopyFunctorIbfLi2ELi1ELi1EEEJNS0_4CopyIbfEEEEEvT_T0_DpT1_)
        /*007c*/ 	.short	0x0210
        /*007e*/ 	.short	0x0c4a


	//----- nvinfo : EIATTR_SW_WAR
	.align		4
.L_3837:
        /*0080*/ 	.byte	0x04, 0x36
        /*0082*/ 	.short	(.L_3839 - .L_3838)
.L_3838:
        /*0084*/ 	.word	0x00000008
.L_3839:


//--------------------- .nv.info._ZN2at6native55_GLOBAL__N__de093ff9_22_ForeachBinaryOpList_cu_a911ec4325multi_tensor_apply_kernelINS1_18TensorListMetadataILi2EEENS1_11CopyFunctorIbdLi2ELi1ELi1EEEJNS0_4CopyIbdEEEEEvT_T0_DpT1_ --------------------------
	.section	.nv.info._ZN2at6native55_GLOBAL__N__de093ff9_22_ForeachBinaryOpList_cu_a911ec4325multi_tensor_apply_kernelINS1_18TensorListMetadataILi2EEENS1_11CopyFunctorIbdLi2ELi1ELi1EEEJNS0_4CopyIbdEEEEEvT_T0_DpT1_,"",@"SHT_CUDA_INFO"
	.sectionflags	@""
	.align	4


	//----- nvinfo : EIATTR_CUDA_API_VERSION
	.align		4
        /*0000*/ 	.byte	0x04, 0x37
        /*0002*/ 	.short	(.L_3841 - .L_3840)
.L_3840:
        /*0004*/ 	.word	0x00000082


	//----- nvinfo : EIATTR_KPARAM_INFO
	.align		4
.L_3841:
        /*0008*/ 	.byte	0x04, 0x17
        /*000a*/ 	.short	(.L_3843 - .L_3842)
.L_3842:
        /*000c*/ 	.word	0x00000000
        /*0010*/ 	.short	0x0002
        /*0012*/ 	.short	0x0c49
        /*0014*/ 	.byte	0x00, 0xf0, 0x05, 0x00


	//----- nvinfo : EIATTR_KPARAM_INFO
	.align		4
.L_3843:
        /*0018*/ 	.byte	0x04, 0x17
        /*001a*/ 	.short	(.L_3845 - .L_3844)
.L_3844:
        /*001c*/ 	.word	0x00000000
        /*0020*/ 	.short	0x0001
        /*0022*/ 	.short	0x0c48
        /*0024*/ 	.byte	0x00, 0xf0, 0x05, 0x00


	//----- nvinfo : EIATTR_KPARAM_INFO
	.align		4
.L_3845:
        /*0028*/ 	.byte	0x04, 0x17
        /*002a*/ 	.short	(.L_3847 - .L_3846)
.L_3846:
        /*002c*/ 	.word	0x00000000
        /*0030*/ 	.short	0x0000
        /*0032*/ 	.short	0x0000
        /*0034*/ 	.byte	0x00, 0xf0, 0x21, 0x31


	//----- nvinfo : EIATTR_SPARSE_MMA_MASK
	.align		4
.L_3847:
        /*0038*/ 	.byte	0x03, 0x50
        /*003a*/ 	.short	0x0000


	//----- nvinfo : EIATTR_MAXREG_COUNT
	.align		4
        /*003c*/ 	.byte	0x03, 0x1b
        /*003e*/ 	.short	0x0080


	//----- nvinfo : EIATTR_MERCURY_ISA_VERSION
	.align		4
        /*0040*/ 	.byte	0x03, 0x5f
        /*0042*/ 	.short	0x0101


	//----- nvinfo : EIATTR_EXIT_INSTR_OFFSETS
	.align		4
        /*0044*/ 	.byte	0x04, 0x1c
        /*0046*/ 	.short	(.L_3849 - .L_3848)


	//   ....[0]....
.L_3848:
        /*0048*/ 	.word	0x000001a0


	//   ....[1]....
        /*004c*/ 	.word	0x000005d0


	//   ....[2]....
        /*0050*/ 	.word	0x00000630


	//   ....[3]....
        /*0054*/ 	.word	0x00000810


	//----- nvinfo : EIATTR_MAX_THREADS
	.align		4
.L_3849:
        /*0058*/ 	.byte	0x04, 0x05
        /*005a*/ 	.short	(.L_3851 - .L_3850)
.L_3850:
        /*005c*/ 	.word	0x00000200
        /*0060*/ 	.word	0x00000001
        /*0064*/ 	.word	0x00000001


	//----- nvinfo : EIATTR_CRS_STACK_SIZE
	.align		4
.L_3851:
        /*0068*/ 	.byte	0x04, 0x1e
        /*006a*/ 	.short	(.L_3853 - .L_3852)
.L_3852:
        /*006c*/ 	.word	0x00000000


	//----- nvinfo : EIATTR_CBANK_PARAM_SIZE
	.align		4
.L_3853:
        /*0070*/ 	.byte	0x03, 0x19
        /*0072*/ 	.short	0x0c4a


	//----- nvinfo : EIATTR_PARAM_CBANK
	.align		4
        /*0074*/ 	.byte	0x04, 0x0a
        /*0076*/ 	.short	(.L_3855 - .L_3854)
	.align		4
.L_3854:
        /*0078*/ 	.word	index@(.nv.constant0._ZN2at6native55_GLOBAL__N__de093ff9_22_ForeachBinaryOpList_cu_a911ec4325multi_tensor_apply_kernelINS1_18TensorListMetadataILi2EEENS1_11CopyFunctorIbdLi2ELi1ELi1EEEJNS0_4CopyIbdEEEEEvT_T0_DpT1_)
        /*007c*/ 	.short	0x0210
        /*007e*/ 	.short	0x0c4a


	//----- nvinfo : EIATTR_SW_WAR
	.align		4
.L_3855:
        /*0080*/ 	.byte	0x04, 0x36
        /*0082*/ 	.short	(.L_3857 - .L_3856)
.L_3856:
        /*0084*/ 	.word	0x00000008
.L_3857:


//--------------------- .nv.info._ZN2at6native55_GLOBAL__N__de093ff9_22_ForeachBinaryOpList_cu_a911ec4325multi_tensor_apply_kernelINS1_18TensorListMetadataILi2EEENS1_11CopyFunctorIbiLi2ELi1ELi1EEEJNS0_4CopyIbiEEEEEvT_T0_DpT1_ --------------------------
	.section	.nv.info._ZN2at6native55_GLOBAL__N__de093ff9_22_ForeachBinaryOpList_cu_a911ec4325multi_tensor_apply_kernelINS1_18TensorListMetadataILi2EEENS1_11CopyFunctorIbiLi2ELi1ELi1EEEJNS0_4CopyIbiEEEEEvT_T0_DpT1_,"",@"SHT_CUDA_INFO"
	.sectionflags	@""
	.align	4


	//----- nvinfo : EIATTR_CUDA_API_VERSION
	.align		4
        /*0000*/ 	.byte	0x04, 0x37
        /*0002*/ 	.short	(.L_3859 - .L_3858)
.L_3858:
        /*0004*/ 	.word	0x00000082


	//----- nvinfo : EIATTR_KPARAM_INFO
	.align		4
.L_3859:
        /*0008*/ 	.byte	0x04, 0x17
        /*000a*/ 	.short	(.L_3861 - .L_3860)
.L_3860:
        /*000c*/ 	.word	0x00000000
        /*0010*/ 	.short	0x0002
        /*0012*/ 	.short	0x0c49
        /*0014*/ 	.byte	0x00, 0xf0, 0x05, 0x00


	//----- nvinfo : EIATTR_KPARAM_INFO
	.align		4
.L_3861:
        /*0018*/ 	.byte	0x04, 0x17
        /*001a*/ 	.short	(.L_3863 - .L_3862)
.L_3862:
        /*001c*/ 	.word	0x00000000
        /*0020*/ 	.short	0x0001
        /*0022*/ 	.short	0x0c48
        /*0024*/ 	.byte	0x00, 0xf0, 0x05, 0x00


	//----- nvinfo : EIATTR_KPARAM_INFO
	.align		4
.L_3863:
        /*0028*/ 	.byte	0x04, 0x17
        /*002a*/ 	.short	(.L_3865 - .L_3864)
.L_3864:
        /*002c*/ 	.word	0x00000000
        /*0030*/ 	.short	0x0000
        /*0032*/ 	.short	0x0000
        /*0034*/ 	.byte	0x00, 0xf0, 0x21, 0x31


	//----- nvinfo : EIATTR_SPARSE_MMA_MASK
	.align		4
.L_3865:
        /*0038*/ 	.byte	0x03, 0x50
        /*003a*/ 	.short	0x0000


	//----- nvinfo : EIATTR_MAXREG_COUNT
	.align		4
        /*003c*/ 	.byte	0x03, 0x1b
        /*003e*/ 	.short	0x0080


	//----- nvinfo : EIATTR_MERCURY_ISA_VERSION
	.align		4
        /*0040*/ 	.byte	0x03, 0x5f
        /*0042*/ 	.short	0x0101


	//----- nvinfo : EIATTR_EXIT_INSTR_OFFSETS
	.align		4
        /*0044*/ 	.byte	0x04, 0x1c
        /*0046*/ 	.short	(.L_3867 - .L_3866)


	//   ....[0]....
.L_3866:
        /*0048*/ 	.word	0x00000180


	//   ....[1]....
        /*004c*/ 	.word	0x000005e0


	//   ....[2]....
        /*0050*/ 	.word	0x00000640


	//   ....[3]....
        /*0054*/ 	.word	0x00000810


	//----- nvinfo : EIATTR_MAX_THREADS
	.align		4
.L_3867:
        /*0058*/ 	.byte	0x04, 0x05
        /*005a*/ 	.short	(.L_3869 - .L_3868)
.L_3868:
        /*005c*/ 	.word	0x00000200
        /*0060*/ 	.word	0x00000001
        /*0064*/ 	.word	0x00000001


	//----- nvinfo : EIATTR_CRS_STACK_SIZE
	.align		4
.L_3869:
        /*0068*/ 	.byte	0x04, 0x1e
        /*006a*/ 	.short	(.L_3871 - .L_3870)
.L_3870:
        /*006c*/ 	.word	0x00000000


	//----- nvinfo : EIATTR_CBANK_PARAM_SIZE
	.align		4
.L_3871:
        /*0070*/ 	.byte	0x03, 0x19
        /*0072*/ 	.short	0x0c4a


	//----- nvinfo : EIATTR_PARAM_CBANK
	.align		4
        /*0074*/ 	.byte	0x04, 0x0a
        /*0076*/ 	.short	(.L_3873 - .L_3872)
	.align		4
.L_3872:
        /*0078*/ 	.word	index@(.nv.constant0._ZN2at6native55_GLOBAL__N__de093ff9_22_ForeachBinaryOpList_cu_a911ec4325multi_tensor_apply_kernelINS1_18TensorListMetadataILi2EEENS1_11CopyFunctorIbiLi2ELi1ELi1EEEJNS0_4CopyIbiEEEEEvT_T0_DpT1_)
        /*007c*/ 	.short	0x0210
        /*007e*/ 	.short	0x0c4a


	//----- nvinfo : EIATTR_SW_WAR
	.align		4
.L_3873:
        /*0080*/ 	.byte	0x04, 0x36
        /*0082*/ 	.short	(.L_3875 - .L_3874)
.L_3874:
        /*0084*/ 	.word	0x00000008
.L_3875:


//--------------------- .nv.info._ZN2at6native55_GLOBAL__N__de093ff9_22_ForeachBinaryOpList_cu_a911ec4325multi_tensor_apply_kernelINS1_18TensorListMetadataILi2EEENS1_11CopyFunctorIbsLi2ELi1ELi1EEEJNS0_4CopyIbsEEEEEvT_T0_DpT1_ --------------------------
	.section	.nv.info._ZN2at6native55_GLOBAL__N__de093ff9_22_ForeachBinaryOpList_cu_a911ec4325multi_tensor_apply_kernelINS1_18TensorListMetadataILi2EEENS1_11CopyFunctorIbsLi2ELi1ELi1EEEJNS0_4CopyIbsEEEEEvT_T0_DpT1_,"",@"SHT_CUDA_INFO"
	.sectionflags	@""
	.align	4


	//----- nvinfo : EIATTR_CUDA_API_VERSION
	.align		4
        /*0000*/ 	.byte	0x04, 0x37
        /*0002*/ 	.short	(.L_3877 - .L_3876)
.L_3876:
        /*0004*/ 	.word	0x00000082


	//----- nvinfo : EIATTR_KPARAM_INFO
	.align		4
.L_3877:
        /*0008*/ 	.byte	0x04, 0x17
        /*000a*/ 	.short	(.L_3879 - .L_3878)
.L_3878:
        /*000c*/ 	.word	0x00000000
        /*0010*/ 	.short	0x0002
        /*0012*/ 	.short	0x0c49
        /*0014*/ 	.byte	0x00, 0xf0, 0x05, 0x00


	//----- nvinfo : EIATTR_KPARAM_INFO
	.align		4
.L_3879:
        /*0018*/ 	.byte	0x04, 0x17
        /*001a*/ 	.short	(.L_3881 - .L_3880)
.L_3880:
        /*001c*/ 	.word	0x00000000
        /*0020*/ 	.short	0x0001
        /*0022*/ 	.short	0x0c48
        /*0024*/ 	.byte	0x00, 0xf0, 0x05, 0x00


	//----- nvinfo : EIATTR_KPARAM_INFO
	.align		4
.L_3881:
        /*0028*/ 	.byte	0x04, 0x17
        /*002a*/ 	.short	(.L_3883 - .L_3882)
.L_3882:
        /*002c*/ 	.word	0x00000000
        /*0030*/ 	.short	0x0000
        /*0032*/ 	.short	0x0000
        /*0034*/ 	.byte	0x00, 0xf0, 0x21, 0x31


	//----- nvinfo : EIATTR_SPARSE_MMA_MASK
	.align		4
.L_3883:
        /*0038*/ 	.byte	0x03, 0x50
        /*003a*/ 	.short	0x0000


	//----- nvinfo : EIATTR_MAXREG_COUNT
	.align		4
        /*003c*/ 	.byte	0x03, 0x1b
        /*003e*/ 	.short	0x0080


	//----- nvinfo : EIATTR_MERCURY_ISA_VERSION
	.align		4
        /*0040*/ 	.byte	0x03, 0x5f
        /*0042*/ 	.short	0x0101


	//----- nvinfo : EIATTR_EXIT_INSTR_OFFSETS
	.align		4
        /*0044*/ 	.byte	0x04, 0x1c
        /*0046*/ 	.short	(.L_3885 - .L_3884)


	//   ....[0]....
.L_3884:
        /*0048*/ 	.word	0x00000180


	//   ....[1]....
        /*004c*/ 	.word	0x000005e0


	//   ....[2]....
        /*0050*/ 	.word	0x00000640


	//   ....[3]....
        /*0054*/ 	.word	0x00000850


	//----- nvinfo : EIATTR_MAX_THREADS
	.align		4
.L_3885:
        /*0058*/ 	.byte	0x04, 0x05
        /*005a*/ 	.short	(.L_3887 - .L_3886)
.L_3886:
        /*005c*/ 	.word	0x00000200
        /*0060*/ 	.word	0x00000001
        /*0064*/ 	.word	0x00000001


	//----- nvinfo : EIATTR_CRS_STACK_SIZE
	.align		4
.L_3887:
        /*0068*/ 	.byte	0x04, 0x1e
        /*006a*/ 	.short	(.L_3889 - .L_3888)
.L_3888:
        /*006c*/ 	.word	0x00000000


	//----- nvinfo : EIATTR_CBANK_PARAM_SIZE
	.align		4
.L_3889:
        /*0070*/ 	.byte	0x03, 0x19
        /*0072*/ 	.short	0x0c4a


	//----- nvinfo : EIATTR_PARAM_CBANK
	.align		4
        /*0074*/ 	.byte	0x04, 0x0a
        /*0076*/ 	.short	(.L_3891 - .L_3890)
	.align		4
.L_3890:
        /*0078*/ 	.word	index@(.nv.constant0._ZN2at6native55_GLOBAL__N__de093ff9_22_ForeachBinaryOpList_cu_a911ec4325multi_tensor_apply_kernelINS1_18TensorListMetadataILi2EEENS1_11CopyFunctorIbsLi2ELi1ELi1EEEJNS0_4CopyIbsEEEEEvT_T0_DpT1_)
        /*007c*/ 	.short	0x0210
        /*007e*/ 	.short	0x0c4a


	//----- nvinfo : EIATTR_SW_WAR
	.align		4
.L_3891:
        /*0080*/ 	.byte	0x04, 0x36
        /*0082*/ 	.short	(.L_3893 - .L_3892)
.L_3892:
        /*0084*/ 	.word	0x00000008
.L_3893:


//--------------------- .nv.info._ZN2at6native55_GLOBAL__N__de093ff9_22_ForeachBinaryOpList_cu_a911ec4325multi_tensor_apply_kernelINS1_18TensorListMetadataILi2EEENS1_11CopyFunctorIblLi2ELi1ELi1EEEJNS0_4CopyIblEEEEEvT_T0_DpT1_ --------------------------
	.section	.nv.info._ZN2at6native55_GLOBAL__N__de093ff9_22_ForeachBinaryOpList_cu_a911ec4325multi_tensor_apply_kernelINS1_18TensorListMetadataILi2EEENS1_11CopyFunctorIblLi2ELi1ELi1EEEJNS0_4CopyIblEEEEEvT_T0_DpT1_,"",@"SHT_CUDA_INFO"
	.sectionflags	@""
	.align	4


	//----- nvinfo : EIATTR_CUDA_API_VERSION
	.align		4
        /*0000*/ 	.byte	0x04, 0x37
        /*0002*/ 	.short	(.L_3895 - .L_3894)
.L_3894:
        /*0004*/ 	.word	0x00000082


	//----- nvinfo : EIATTR_KPARAM_INFO
	.align		4
.L_3895:
        /*0008*/ 	.byte	0x04, 0x17
        /*000a*/ 	.short	(.L_3897 - .L_3896)
.L_3896:
        /*000c*/ 	.word	0x00000000
        /*0010*/ 	.short	0x0002
        /*0012*/ 	.short	0x0c49
        /*0014*/ 	.byte	0x00, 0xf0, 0x05, 0x00


	//----- nvinfo : EIATTR_KPARAM_INFO
	.align		4
.L_3897:
        /*0018*/ 	.byte	0x04, 0x17
        /*001a*/ 	.short	(.L_3899 - .L_3898)
.L_3898:
        /*001c*/ 	.word	0x00000000
        /*0020*/ 	.short	0x0001
        /*0022*/ 	.short	0x0c48
        /*0024*/ 	.byte	0x00, 0xf0, 0x05, 0x00


	//----- nvinfo : EIATTR_KPARAM_INFO
	.align		4
.L_3899:
        /*0028*/ 	.byte	0x04, 0x17
        /*002a*/ 	.short	(.L_3901 - .L_3900)
.L_3900:
        /*002c*/ 	.word	0x00000000
        /*0030*/ 	.short	0x0000
        /*0032*/ 	.short	0x0000
        /*0034*/ 	.byte	0x00, 0xf0, 0x21, 0x31


	//----- nvinfo : EIATTR_SPARSE_MMA_MASK
	.align		4
.L_3901:
        /*0038*/ 	.byte	0x03, 0x50
        /*003a*/ 	.short	0x0000


	//----- nvinfo : EIATTR_MAXREG_COUNT
	.align		4
        /*003c*/ 	.byte	0x03, 0x1b
        /*003e*/ 	.short	0x0080


	//----- nvinfo : EIATTR_MERCURY_ISA_VERSION
	.align		4
        /*0040*/ 	.byte	0x03, 0x5f
        /*0042*/ 	.short	0x0101


	//----- nvinfo : EIATTR_EXIT_INSTR_OFFSETS
	.align		4
        /*0044*/ 	.byte	0x04, 0x1c
        /*0046*/ 	.short	(.L_3903 - .L_3902)


	//   ....[0]....
.L_3902:
        /*0048*/ 	.word	0x000001a0


	//   ....[1]....
        /*004c*/ 	.word	0x00000610


	//   ....[2]....
        /*0050*/ 	.word	0x00000670


	//   ....[3]....
        /*0054*/ 	.word	0x00000890


	//----- nvinfo : EIATTR_MAX_THREADS
	.align		4
.L_3903:
        /*0058*/ 	.byte	0x04, 0x05
        /*005a*/ 	.short	(.L_3905 - .L_3904)
.L_3904:
        /*005c*/ 	.word	0x00000200
        /*0060*/ 	.word	0x00000001
        /*0064*/ 	.word	0x00000001


	//----- nvinfo : EIATTR_CRS_STACK_SIZE
	.align		4
.L_3905:
        /*0068*/ 	.byte	0x04, 0x1e
        /*006a*/ 	.short	(.L_3907 - .L_3906)
.L_3906:
        /*006c*/ 	.word	0x00000000


	//----- nvinfo : EIATTR_CBANK_PARAM_SIZE
	.align		4
.L_3907:
        /*0070*/ 	.byte	0x03, 0x19
        /*0072*/ 	.short	0x0c4a


	//----- nvinfo : EIATTR_PARAM_CBANK
	.align		4
        /*0074*/ 	.byte	0x04, 0x0a
        /*0076*/ 	.short	(.L_3909 - .L_3908)
	.align		4
.L_3908:
        /*0078*/ 	.word	index@(.nv.constant0._ZN2at6native55_GLOBAL__N__de093ff9_22_ForeachBinaryOpList_cu_a911ec4325multi_tensor_apply_kernelINS1_18TensorListMetadataILi2EEENS1_11CopyFunctorIblLi2ELi1ELi1EEEJNS0_4CopyIblEEEEEvT_T0_DpT1_)
        /*007c*/ 	.short	0x0210
        /*007e*/ 	.short	0x0c4a


	//----- nvinfo : EIATTR_SW_WAR
	.align		4
.L_3909:
        /*0080*/ 	.byte	0x04, 0x36
        /*0082*/ 	.short	(.L_3911 - .L_3910)
.L_3910:
        /*0084*/ 	.word	0x00000008
.L_3911:


//--------------------- .nv.info._ZN2at6native55_GLOBAL__N__de093ff9_22_ForeachBinaryOpList_cu_a911ec4325multi_tensor_apply_kernelINS1_18TensorListMetadataILi2EEENS1_11CopyFunctorIbaLi2ELi1ELi1EEEJNS0_4CopyIbaEEEEEvT_T0_DpT1_ --------------------------
	.section	.nv.info._ZN2at6native55_GLOBAL__N__de093ff9_22_ForeachBinaryOpList_cu_a911ec4325multi_tensor_apply_kernelINS1_18TensorListMetadataILi2EEENS1_11CopyFunctorIbaLi2ELi1ELi1EEEJNS0_4CopyIbaEEEEEvT_T0_DpT1_,"",@"SHT_CUDA_INFO"
	.sectionflags	@""
	.align	4


	//----- nvinfo : EIATTR_CUDA_API_VERSION
	.align		4
        /*0000*/ 	.byte	0x04, 0x37
        /*0002*/ 	.short	(.L_3913 - .L_3912)
.L_3912:
        /*0004*/ 	.word	0x00000082


	//----- nvinfo : EIATTR_KPARAM_INFO
	.align		4
.L_3913:
        /*0008*/ 	.byte	0x04, 0x17
        /*000a*/ 	.short	(.L_3915 - .L_3914)
.L_3914:
        /*000c*/ 	.word	0x00000000
        /*0010*/ 	.short	0x0002
        /*0012*/ 	.short	0x0c49
        /*0014*/ 	.byte	0x00, 0xf0, 0x05, 0x00


	//----- nvinfo : EIATTR_KPARAM_INFO
	.align		4
.L_3915:
        /*0018*/ 	.byte	0x04, 0x17
        /*001a*/ 	.short	(.L_3917 - .L_3916)
.L_3916:
        /*001c*/ 	.word	0x00000000
        /*0020*/ 	.short	0x0001
        /*0022*/ 	.short	0x0c48
        /*0024*/ 	.byte	0x00, 0xf0, 0x05, 0x00


	//----- nvinfo : EIATTR_KPARAM_INFO
	.align		4
.L_3917:
        /*0028*/ 	.byte	0x04, 0x17
        /*002a*/ 	.short	(.L_3919 - .L_3918)
.L_3918:
        /*002c*/ 	.word	0x00000000
        /*0030*/ 	.short	0x0000
        /*0032*/ 	.short	0x0000
        /*0034*/ 	.byte	0x00, 0xf0, 0x21, 0x31


	//----- nvinfo : EIATTR_SPARSE_MMA_MASK
	.align		4
.L_3919:
        /*0038*/ 	.byte	0x03, 0x50
        /*003a*/ 	.short	0x0000


	//----- nvinfo : EIATTR_MAXREG_COUNT
	.align		4
        /*003c*/ 	.byte	0x03, 0x1b
        /*003e*/ 	.short	0x0080


	//----- nvinfo : EIATTR_MERCURY_ISA_VERSION
	.align		4
        /*0040*/ 	.byte	0x03, 0x5f
        /*0042*/ 	.short	0x0101


	//----- nvinfo : EIATTR_EXIT_INSTR_OFFSETS
	.align		4
        /*0044*/ 	.byte	0x04, 0x1c
        /*0046*/ 	.short	(.L_3921 - .L_3920)


	//   ....[0]....
.L_3920:
        /*0048*/ 	.word	0x00000170


	//   ....[1]....
        /*004c*/ 	.word	0x000005d0


	//   ....[2]....
        /*0050*/ 	.word	0x00000630


	//   ....[3]....
        /*0054*/ 	.word	0x00000860


	//----- nvinfo : EIATTR_MAX_THREADS
	.align		4
.L_3921:
        /*0058*/ 	.byte	0x04, 0x05
        /*005a*/ 	.short	(.L_3923 - .L_3922)
.L_3922:
        /*005c*/ 	.word	0x00000200
        /*0060*/ 	.word	0x00000001
        /*0064*/ 	.word	0x00000001


	//----- nvinfo : EIATTR_CRS_STACK_SIZE
	.align		4
.L_3923:
        /*0068*/ 	.byte	0x04, 0x1e
        /*006a*/ 	.short	(.L_3925 - .L_3924)
.L_3924:
        /*006c*/ 	.word	0x00000000


	//----- nvinfo : EIATTR_CBANK_PARAM_SIZE
	.align		4
.L_3925:
        /*0070*/ 	.byte	0x03, 0x19
        /*0072*/ 	.short	0x0c4a


	//----- nvinfo : EIATTR_PARAM_CBANK
	.align		4
        /*0074*/ 	.byte	0x04, 0x0a
        /*0076*/ 	.short	(.L_3927 - .L_3926)
	.align		4
.L_3926:
        /*0078*/ 	.word	index@(.nv.constant0._ZN2at6native55_GLOBAL__N__de093ff9_22_ForeachBinaryOpList_cu_a911ec4325multi_tensor_apply_kernelINS1_18TensorListMetadataILi2EEENS1_11CopyFunctorIbaLi2ELi1ELi1EEEJNS0_4CopyIbaEEEEEvT_T0_DpT1_)
        /*007c*/ 	.short	0x0210
        /*007e*/ 	.short	0x0c4a


	//----- nvinfo : EIATTR_SW_WAR
	.align		4
.L_3927:
        /*0080*/ 	.byte	0x04, 0x36
        /*0082*/ 	.short	(.L_3929 - .L_3928)
.L_3928:
        /*0084*/ 	.word	0x00000008
.L_3929:


//--------------------- .nv.info._ZN2at6native55_GLOBAL__N__de093ff9_22_ForeachBinaryOpList_cu_a911ec4325multi_tensor_apply_kernelINS1_18TensorListMetadataILi2EEENS1_11CopyFunctorIbhLi2ELi1ELi1EEEJNS0_4CopyIbhEEEEEvT_T0_DpT1_ --------------------------
	.section	.nv.info._ZN2at6native55_GLOBAL__N__de093ff9_22_ForeachBinaryOpList_cu_a911ec4325multi_tensor_apply_kernelINS1_18TensorListMetadataILi2EEENS1_11CopyFunctorIbhLi2ELi1ELi1EEEJNS0_4CopyIbhEEEEEvT_T0_DpT1_,"",@"SHT_CUDA_INFO"
	.sectionflags	@""
	.align	4


	//----- nvinfo : EIATTR_CUDA_API_VERSION
	.align		4
        /*0000*/ 	.byte	0x04, 0x37
        /*0002*/ 	.short	(.L_3931 - .L_3930)
.L_3930:
        /*0004*/ 	.word	0x00000082


	//----- nvinfo : EIATTR_KPARAM_INFO
	.align		4
.L_3931:
        /*0008*/ 	.byte	0x04, 0x17
        /*000a*/ 	.short	(.L_3933 - .L_3932)
.L_3932:
        /*000c*/ 	.word	0x00000000
        /*0010*/ 	.short	0x0002
        /*0012*/ 	.short	0x0c49
        /*0014*/ 	.byte	0x00, 0xf0, 0x05, 0x00


	//----- nvinfo : EIATTR_KPARAM_INFO
	.align		4
.L_3933:
        /*0018*/ 	.byte	0x04, 0x17
        /*001a*/ 	.short	(.L_3935 - .L_3934)
.L_3934:
        /*001c*/ 	.word	0x00000000
        /*0020*/ 	.short	0x0001
        /*0022*/ 	.short	0x0c48
        /*0024*/ 	.byte	0x00, 0xf0, 0x05, 0x00


	//----- nvinfo : EIATTR_KPARAM_INFO
	.align		4
.L_3935:
        /*0028*/ 	.byte	0x04, 0x17
        /*002a*/ 	.short	(.L_3937 - .L_3936)
.L_3936:
        /*002c*/ 	.word	0x00000000
        /*0030*/ 	.short	0x0000
        /*0032*/ 	.short	0x0000
        /*0034*/ 	.byte	0x00, 0xf0, 0x21, 0x31


	//----- nvinfo : EIATTR_SPARSE_MMA_MASK
	.align		4
.L_3937:
        /*0038*/ 	.byte	0x03, 0x50
        /*003a*/ 	.short	0x0000


	//----- nvinfo : EIATTR_MAXREG_COUNT
	.align		4
        /*003c*/ 	.byte	0x03, 0x1b
        /*003e*/ 	.short	0x0080


	//----- nvinfo : EIATTR_MERCURY_ISA_VERSION
	.align		4
        /*0040*/ 	.byte	0x03, 0x5f
        /*0042*/ 	.short	0x0101


	//----- nvinfo : EIATTR_EXIT_INSTR_OFFSETS
	.align		4
        /*0044*/ 	.byte	0x04, 0x1c
        /*0046*/ 	.short	(.L_3939 - .L_3938)


	//   ....[0]....
.L_3938:
        /*0048*/ 	.word	0x00000170


	//   ....[1]....
        /*004c*/ 	.word	0x000005d0


	//   ....[2]....
        /*0050*/ 	.word	0x00000630


	//   ....[3]....
        /*0054*/ 	.word	0x00000860


	//----- nvinfo : EIATTR_MAX_THREADS
	.align		4
.L_3939:
        /*0058*/ 	.byte	0x04, 0x05
        /*005a*/ 	.short	(.L_3941 - .L_3940)
.L_3940:
        /*005c*/ 	.word	0x00000200
        /*0060*/ 	.word	0x00000001
        /*0064*/ 	.word	0x00000001


	//----- nvinfo : EIATTR_CRS_STACK_SIZE
	.align		4
.L_3941:
        /*0068*/ 	.byte	0x04, 0x1e
        /*006a*/ 	.short	(.L_3943 - .L_3942)
.L_3942:
        /*006c*/ 	.word	0x00000000


	//----- nvinfo : EIATTR_CBANK_PARAM_SIZE
	.align		4
.L_3943:
        /*0070*/ 	.byte	0x03, 0x19
        /*0072*/ 	.short	0x0c4a


	//----- nvinfo : EIATTR_PARAM_CBANK
	.align		4
        /*0074*/ 	.byte	0x04, 0x0a
        /*0076*/ 	.short	(.L_3945 - .L_3944)
	.align		4
.L_3944:
        /*0078*/ 	.word	index@(.nv.constant0._ZN2at6native55_GLOBAL__N__de093ff9_22_ForeachBinaryOpList_cu_a911ec4325multi_tensor_apply_kernelINS1_18TensorListMetadataILi2EEENS1_11CopyFunctorIbhLi2ELi1ELi1EEEJNS0_4CopyIbhEEEEEvT_T0_DpT1_)
        /*007c*/ 	.short	0x0210
        /*007e*/ 	.short	0x0c4a


	//----- nvinfo : EIATTR_SW_WAR
	.align		4
.L_3945:
        /*0080*/ 	.byte	0x04, 0x36
        /*0082*/ 	.short	(.L_3947 - .L_3946)
.L_3946:
        /*0084*/ 	.word	0x00000008
.L_3947:


//--------------------- .nv.info._ZN2at6native55_GLOBAL__N__de093ff9_22_ForeachBinaryOpList_cu_a911ec4325multi_tensor_apply_kernelINS1_18TensorListMetadataILi2EEENS1_14UnaryOpFunctorIbLi2ELi1ELi1EEEJNS0_4CopyIbbEEEEEvT_T0_DpT1_ --------------------------
	.section	.nv.info._ZN2at6native55_GLOBAL__N__de093ff9_22_ForeachBinaryOpList_cu_a911ec4325multi_tensor_apply_kernelINS1_18TensorListMetadataILi2EEENS1_14UnaryOpFunctorIbLi2ELi1ELi1EEEJNS0_4CopyIbbEEEEEvT_T0_DpT1_,"",@"SHT_CUDA_INFO"
	.sectionflags	@""
	.align	4


	//----- nvinfo : EIATTR_CUDA_API_VERSION
	.align		4
        /*0000*/ 	.byte	0x04, 0x37
        /*0002*/ 	.short	(.L_3949 - .L_3948)
.L_3948:
        /*0004*/ 	.word	0x00000082


	//----- nvinfo : EIATTR_KPARAM_INFO
	.align		4
.L_3949:
        /*0008*/ 	.byte	0x04, 0x17
        /*000a*/ 	.short	(.L_3951 - .L_3950)
.L_3950:
        /*000c*/ 	.word	0x00000000
        /*0010*/ 	.short	0x0002
        /*0012*/ 	.short	0x0c49
        /*0014*/ 	.byte	0x00, 0xf0, 0x05, 0x00


	//----- nvinfo : EIATTR_KPARAM_INFO
	.align		4
.L_3951:
        /*0018*/ 	.byte	0x04, 0x17
        /*001a*/ 	.short	(.L_3953 - .L_3952)
.L_3952:
        /*001c*/ 	.word	0x00000000
        /*0020*/ 	.short	0x0001
        /*0022*/ 	.short	0x0c48
        /*0024*/ 	.byte	0x00, 0xf0, 0x05, 0x00


	//----- nvinfo : EIATTR_KPARAM_INFO
	.align		4
.L_3953:
        /*0028*/ 	.byte	0x04, 0x17
        /*002a*/ 	.short	(.L_3955 - .L_3954)
.L_3954:
        /*002c*/ 	.word	0x00000000
        /*0030*/ 	.short	0x0000
        /*0032*/ 	.short	0x0000
        /*0034*/ 	.byte	0x00, 0xf0, 0x21, 0x31


	//----- nvinfo : EIATTR_SPARSE_MMA_MASK
	.align		4
.L_3955:
        /*0038*/ 	.byte	0x03, 0x50
        /*003a*/ 	.short	0x0000


	//----- nvinfo : EIATTR_MAXREG_COUNT
	.align		4
        /*003c*/ 	.byte	0x03, 0x1b
        /*003e*/ 	.short	0x0080


	//----- nvinfo : EIATTR_MERCURY_ISA_VERSION
	.align		4
        /*0040*/ 	.byte	0x03, 0x5f
        /*0042*/ 	.short	0x0101


	//----- nvinfo : EIATTR_EXIT_INSTR_OFFSETS
	.align		4
        /*0044*/ 	.byte	0x04, 0x1c
        /*0046*/ 	.short	(.L_3957 - .L_3956)


	//   ....[0]....
.L_3956:
        /*0048*/ 	.word	0x00000170


	//   ....[1]....
        /*004c*/ 	.word	0x000005e0


	//   ....[2]....
        /*0050*/ 	.word	0x00000640


	//   ....[3]....
        /*0054*/ 	.word	0x00000870


	//----- nvinfo : EIATTR_MAX_THREADS
	.align		4
.L_3957:
        /*0058*/ 	.byte	0x04, 0x05
        /*005a*/ 	.short	(.L_3959 - .L_3958)
.L_3958:
        /*005c*/ 	.word	0x00000200
        /*0060*/ 	.word	0x00000001
        /*0064*/ 	.word	0x00000001


	//----- nvinfo : EIATTR_CRS_STACK_SIZE
	.align		4
.L_3959:
        /*0068*/ 	.byte	0x04, 0x1e
        /*006a*/ 	.short	(.L_3961 - .L_3960)
.L_3960:
        /*006c*/ 	.word	0x00000000


	//----- nvinfo : EIATTR_CBANK_PARAM_SIZE
	.align		4
.L_3961:
        /*0070*/ 	.byte	0x03, 0x19
        /*0072*/ 	.short	0x0c4a


	//----- nvinfo : EIATTR_PARAM_CBANK
	.align		4
        /*0074*/ 	.byte	0x04, 0x0a
        /*0076*/ 	.short	(.L_3963 - .L_3962)
	.align		4
.L_3962:
        /*0078*/ 	.word	index@(.nv.constant0._ZN2at6native55_GLOBAL__N__de093ff9_22_ForeachBinaryOpList_cu_a911ec4325multi_tensor_apply_kernelINS1_18TensorListMetadataILi2EEENS1_14UnaryOpFunctorIbLi2ELi1ELi1EEEJNS0_4CopyIbbEEEEEvT_T0_DpT1_)
        /*007c*/ 	.short	0x0210
        /*007e*/ 	.short	0x0c4a


	//----- nvinfo : EIATTR_SW_WAR
	.align		4
.L_3963:
        /*0080*/ 	.byte	0x04, 0x36
        /*0082*/ 	.short	(.L_3965 - .L_3964)
.L_3964:
        /*0084*/ 	.word	0x00000008
.L_3965:


//--------------------- .nv.info._ZN2at6native55_GLOBAL__N__de093ff9_22_ForeachBinaryOpList_cu_a911ec4325multi_tensor_apply_kernelINS1_18TensorListMetadataILi2EEENS1_11CopyFunctorIN3c108BFloat16ENS6_15Float8_e5m2fnuzELi2ELi1ELi1EEEJNS0_4CopyIS7_S8_EEEEEvT_T0_DpT1_ --------------------------
	.section	.nv.info._ZN2at6native55_GLOBAL__N__de093ff9_22_ForeachBinaryOpList_cu_a911ec4325multi_tensor_apply_kernelINS1_18TensorListMetadataILi2EEENS1_11CopyFunctorIN3c108BFloat16ENS6_15Float8_e5m2fnuzELi2ELi1ELi1EEEJNS0_4CopyIS7_S8_EEEEEvT_T0_DpT1_,"",@"SHT_CUDA_INFO"
	.sectionflags	@""
	.align	4


	//----- nvinfo : EIATTR_CUDA_API_VERSION
	.align		4
        /*0000*/ 	.byte	0x04, 0x37
        /*0002*/ 	.short	(.L_3967 - .L_3966)
.L_3966:
        /*0004*/ 	.word	0x00000082


	//----- nvinfo : EIATTR_KPARAM_INFO
	.align		4
.L_3967:
        /*0008*/ 	.byte	0x04, 0x17
        /*000a*/ 	.short	(.L_3969 - .L_3968)
.L_3968:
        /*000c*/ 	.word	0x00000000
        /*0010*/ 	.short	0x0002
        /*0012*/ 	.short	0x0c49
        /*0014*/ 	.byte	0x00, 0xf0, 0x05, 0x00


	//----- nvinfo : EIATTR_KPARAM_INFO
	.align		4
.L_3969:
        /*0018*/ 	.byte	0x04, 0x17
        /*001a*/ 	.short	(.L_3971 - .L_3970)
.L_3970:
        /*001c*/ 	.word	0x00000000
        /*0020*/ 	.short	0x0001
        /*0022*/ 	.short	0x0c48
        /*0024*/ 	.byte	0x00, 0xf0, 0x05, 0x00


	//----- nvinfo : EIATTR_KPARAM_INFO
	.align		4
.L_3971:
        /*0028*/ 	.byte	0x04, 0x17
        /*002a*/ 	.short	(.L_3973 - .L_3972)
.L_3972:
        /*002c*/ 	.word	0x00000000
        /*0030*/ 	.short	0x0000
        /*0032*/ 	.short	0x0000
        /*0034*/ 	.byte	0x00, 0xf0, 0x21, 0x31


	//----- nvinfo : EIATTR_SPARSE_MMA_MASK
	.align		4
.L_3973:
        /*0038*/ 	.byte	0x03, 0x50
        /*003a*/ 	.short	0x0000


	//----- nvinfo : EIATTR_MAXREG_COUNT
	.align		4
        /*003c*/ 	.byte	0x03, 0x1b
        /*003e*/ 	.short	0x0080


	//----- nvinfo : EIATTR_MERCURY_ISA_VERSION
	.align		4
        /*0040*/ 	.byte	0x03, 0x5f
        /*0042*/ 	.short	0x0101


	//----- nvinfo : EIATTR_EXIT_INSTR_OFFSETS
	.align		4
        /*0044*/ 	.byte	0x04, 0x1c
        /*0046*/ 	.short	(.L_3975 - .L_3974)


	//   ....[0]....
.L_3974:
        /*0048*/ 	.word	0x00000190


	//   ....[1]....
        /*004c*/ 	.word	0x00000c20


	//   ....[2]....
        /*0050*/ 	.word	0x00000c80


	//   ....[3]....
        /*0054*/ 	.word	0x000014c0


	//----- nvinfo : EIATTR_MAX_THREADS
	.align		4
.L_3975:
        /*0058*/ 	.byte	0x04, 0x05
        /*005a*/ 	.short	(.L_3977 - .L_3976)
.L_3976:
        /*005c*/ 	.word	0x00000200
        /*0060*/ 	.word	0x00000001
        /*0064*/ 	.word	0x00000001


	//----- nvinfo : EIATTR_CRS_STACK_SIZE
	.align		4
.L_3977:
        /*0068*/ 	.byte	0x04, 0x1e
        /*006a*/ 	.short	(.L_3979 - .L_3978)
.L_3978:
        /*006c*/ 	.word	0x00000000


	//----- nvinfo : EIATTR_CBANK_PARAM_SIZE
	.align		4
.L_3979:
        /*0070*/ 	.byte	0x03, 0x19
        /*0072*/ 	.short	0x0c4a


	//----- nvinfo : EIATTR_PARAM_CBANK
	.align		4
        /*0074*/ 	.byte	0x04, 0x0a
        /*0076*/ 	.short	(.L_3981 - .L_3980)
	.align		4
.L_3980:
        /*0078*/ 	.word	index@(.nv.constant0._ZN2at6native55_GLOBAL__N__de093ff9_22_ForeachBinaryOpList_cu_a911ec4325multi_tensor_apply_kernelINS1_18TensorListMetadataILi2EEENS1_11CopyFunctorIN3c108BFloat16ENS6_15Float8_e5m2fnuzELi2ELi1ELi1EEEJNS0_4CopyIS7_S8_EEEEEvT_T0_DpT1_)
        /*007c*/ 	.short	0x0210
        /*007e*/ 	.short	0x0c4a


	//----- nvinfo : EIATTR_SW_WAR
	.align		4
.L_3981:
        /*0080*/ 	.byte	0x04, 0x36
        /*0082*/ 	.short	(.L_3983 - .L_3982)
.L_3982:
        /*0084*/ 	.word	0x00000008
.L_3983:


//--------------------- .nv.info._ZN2at6native55_GLOBAL__N__de093ff9_22_ForeachBinaryOpList_cu_a911ec4325multi_tensor_apply_kernelINS1_18TensorListMetadataILi2EEENS1_11CopyFunctorIN3c108BFloat16ENS6_11Float8_e5m2ELi2ELi1ELi1EEEJNS0_4CopyIS7_S8_EEEEEvT_T0_DpT1_ --------------------------
	.section	.nv.info._ZN2at6native55_GLOBAL__N__de093ff9_22_ForeachBinaryOpList_cu_a911ec4325multi_tensor_apply_kernelINS1_18TensorListMetadataILi2EEENS1_11CopyFunctorIN3c108BFloat16ENS6_11Float8_e5m2ELi2ELi1ELi1EEEJNS0_4CopyIS7_S8_EEEEEvT_T0_DpT1_,"",@"SHT_CUDA_INFO"
	.sectionflags	@""
	.align	4


	//----- nvinfo : EIATTR_CUDA_API_VERSION
	.align		4
        /*0000*/ 	.byte	0x04, 0x37
        /*0002*/ 	.short	(.L_3985 - .L_3984)
.L_3984:
        /*0004*/ 	.word	0x00000082


	//----- nvinfo : EIATTR_KPARAM_INFO
	.align		4
.L_3985:
        /*0008*/ 	.byte	0x04, 0x17
        /*000a*/ 	.short	(.L_3987 - .L_3986)
.L_3986:
        /*000c*/ 	.word	0x00000000
        /*0010*/ 	.short	0x0002
        /*0012*/ 	.short	0x0c49
        /*0014*/ 	.byte	0x00, 0xf0, 0x05, 0x00


	//----- nvinfo : EIATTR_KPARAM_INFO
	.align		4
.L_3987:
        /*0018*/ 	.byte	0x04, 0x17
        /*001a*/ 	.short	(.L_3989 - .L_3988)
.L_3988:
        /*001c*/ 	.word	0x00000000
        /*0020*/ 	.short	0x0001
        /*0022*/ 	.short	0x0c48
        /*0024*/ 	.byte	0x00, 0xf0, 0x05, 0x00


	//----- nvinfo : EIATTR_KPARAM_INFO
	.align		4
.L_3989:
        /*0028*/ 	.byte	0x04, 0x17
        /*002a*/ 	.short	(.L_3991 - .L_3990)
.L_3990:
        /*002c*/ 	.word	0x00000000
        /*0030*/ 	.short	0x0000
        /*0032*/ 	.short	0x0000
        /*0034*/ 	.byte	0x00, 0xf0, 0x21, 0x31


	//----- nvinfo : EIATTR_SPARSE_MMA_MASK
	.align		4
.L_3991:
        /*0038*/ 	.byte	0x03, 0x50
        /*003a*/ 	.short	0x0000


	//----- nvinfo : EIATTR_MAXREG_COUNT
	.align		4
        /*003c*/ 	.byte	0x03, 0x1b
        /*003e*/ 	.short	0x0080


	//----- nvinfo : EIATTR_MERCURY_ISA_VERSION
	.align		4
        /*0040*/ 	.byte	0x03, 0x5f
        /*0042*/ 	.short	0x0101


	//----- nvinfo : EIATTR_EXIT_INSTR_OFFSETS
	.align		4
        /*0044*/ 	.byte	0x04, 0x1c
        /*0046*/ 	.short	(.L_3993 - .L_3992)


	//   ....[0]....
.L_3992:
        /*0048*/ 	.word	0x00000190


	//   ....[1]....
        /*004c*/ 	.word	0x00000850


	//   ....[2]....
        /*0050*/ 	.word	0x000008b0


	//   ....[3]....
        /*0054*/ 	.word	0x00000d00


	//----- nvinfo : EIATTR_MAX_THREADS
	.align		4
.L_3993:
        /*0058*/ 	.byte	0x04, 0x05
        /*005a*/ 	.short	(.L_3995 - .L_3994)
.L_3994:
        /*005c*/ 	.word	0x00000200
        /*0060*/ 	.word	0x00000001
        /*0064*/ 	.word	0x00000001


	//----- nvinfo : EIATTR_CRS_STACK_SIZE
	.align		4
.L_3995:
        /*0068*/ 	.byte	0x04, 0x1e
        /*006a*/ 	.short	(.L_3997 - .L_3996)
.L_3996:
        /*006c*/ 	.word	0x00000000


	//----- nvinfo : EIATTR_CBANK_PARAM_SIZE
	.align		4
.L_3997:
        /*0070*/ 	.byte	0x03, 0x19
        /*0072*/ 	.short	0x0c4a


	//----- nvinfo : EIATTR_PARAM_CBANK
	.align		4
        /*0074*/ 	.byte	0x04, 0x0a
        /*0076*/ 	.short	(.L_3999 - .L_3998)
	.align		4
.L_3998:
        /*0078*/ 	.word	index@(.nv.constant0._ZN2at6native55_GLOBAL__N__de093ff9_22_ForeachBinaryOpList_cu_a911ec4325multi_tensor_apply_kernelINS1_18TensorListMetadataILi2EEENS1_11CopyFunctorIN3c108BFloat16ENS6_11Float8_e5m2ELi2ELi1ELi1EEEJNS0_4CopyIS7_S8_EEEEEvT_T0_DpT1_)
        /*007c*/ 	.short	0x0210
        /*007e*/ 	.short	0x0c4a


	//----- nvinfo : EIATTR_SW_WAR
	.align		4
.L_3999:
        /*0080*/ 	.byte	0x04, 0x36
        /*0082*/ 	.short	(.L_4001 - .L_4000)
.L_4000:
        /*0084*/ 	.word	0x00000008
.L_4001:


//--------------------- .nv.info._ZN2at6native55_GLOBAL__N__de093ff9_22_ForeachBinaryOpList_cu_a911ec4325multi_tensor_apply_kernelINS1_18TensorListMetadataILi2EEENS1_11CopyFunctorIN3c108BFloat16ENS6_15Float8_e4m3fnuzELi2ELi1ELi1EEEJNS0_4CopyIS7_S8_EEEEEvT_T0_DpT1_ --------------------------
	.section	.nv.info._ZN2at6native55_GLOBAL__N__de093ff9_22_ForeachBinaryOpList_cu_a911ec4325multi_tensor_apply_kernelINS1_18TensorListMetadataILi2EEENS1_11CopyFunctorIN3c108BFloat16ENS6_15Float8_e4m3fnuzELi2ELi1ELi1EEEJNS0_4CopyIS7_S8_EEEEEvT_T0_DpT1_,"",@"SHT_CUDA_INFO"
	.sectionflags	@""
	.align	4


	//----- nvinfo : EIATTR_CUDA_API_VERSION
	.align		4
        /*0000*/ 	.byte	0x04, 0x37
        /*0002*/ 	.short	(.L_4003 - .L_4002)
.L_4002:
        /*0004*/ 	.word	0x00000082


	//----- nvinfo : EIATTR_KPARAM_INFO
	.align		4
.L_4003:
        /*0008*/ 	.byte	0x04, 0x17
        /*000a*/ 	.short	(.L_4005 - .L_4004)
.L_4004:
        /*000c*/ 	.word	0x00000000
        /*0010*/ 	.short	0x0002
        /*0012*/ 	.short	0x0c49
        /*0014*/ 	.byte	0x00, 0xf0, 0x05, 0x00


	//----- nvinfo : EIATTR_KPARAM_INFO
	.align		4
.L_4005:
        /*0018*/ 	.byte	0x04, 0x17
        /*001a*/ 	.short	(.L_4007 - .L_4006)
.L_4006:
        /*001c*/ 	.word	0x00000000
        /*0020*/ 	.short	0x0001
        /*0022*/ 	.short	0x0c48
        /*0024*/ 	.byte	0x00, 0xf0, 0x05, 0x00


	//----- nvinfo : EIATTR_KPARAM_INFO
	.align		4
.L_4007:
        /*0028*/ 	.byte	0x04, 0x17
        /*002a*/ 	.short	(.L_4009 - .L_4008)
.L_4008:
        /*002c*/ 	.word	0x00000000
        /*0030*/ 	.short	0x0000
        /*0032*/ 	.short	0x0000
        /*0034*/ 	.byte	0x00, 0xf0, 0x21, 0x31


	//----- nvinfo : EIATTR_SPARSE_MMA_MASK
	.align		4
.L_4009:
        /*0038*/ 	.byte	0x03, 0x50
        /*003a*/ 	.short	0x0000


	//----- nvinfo : EIATTR_MAXREG_COUNT
	.align		4
        /*003c*/ 	.byte	0x03, 0x1b
        /*003e*/ 	.short	0x0080


	//----- nvinfo : EIATTR_MERCURY_ISA_VERSION
	.align		4
        /*0040*/ 	.byte	0x03, 0x5f
        /*0042*/ 	.short	0x0101


	//----- nvinfo : EIATTR_EXIT_INSTR_OFFSETS
	.align		4
        /*0044*/ 	.byte	0x04, 0x1c
        /*0046*/ 	.short	(.L_4011 - .L_4010)


	//   ....[0]....
.L_4010:
        /*0048*/ 	.word	0x00000190


	//   ....[1]....
        /*004c*/ 	.word	0x00000c20


	//   ....[2]....
        /*0050*/ 	.word	0x00000c80


	//   ....[3]....
        /*0054*/ 	.word	0x000014c0


	//----- nvinfo : EIATTR_MAX_THREADS
	.align		4
.L_4011:
        /*0058*/ 	.byte	0x04, 0x05
        /*005a*/ 	.short	(.L_4013 - .L_4012)
.L_4012:
        /*005c*/ 	.word	0x00000200
        /*0060*/ 	.word	0x00000001
        /*0064*/ 	.word	0x00000001


	//----- nvinfo : EIATTR_CRS_STACK_SIZE
	.align		4
.L_4013:
        /*0068*/ 	.byte	0x04, 0x1e
        /*006a*/ 	.short	(.L_4015 - .L_4014)
.L_4014:
        /*006c*/ 	.word	0x00000000


	//----- nvinfo : EIATTR_CBANK_PARAM_SIZE
	.align		4
.L_4015:
        /*0070*/ 	.byte	0x03, 0x19
        /*0072*/ 	.short	0x0c4a


	//----- nvinfo : EIATTR_PARAM_CBANK
	.align		4
        /*0074*/ 	.byte	0x04, 0x0a
        /*0076*/ 	.short	(.L_4017 - .L_4016)
	.align		4
.L_4016:
        /*0078*/ 	.word	index@(.nv.constant0._ZN2at6native55_GLOBAL__N__de093ff9_22_ForeachBinaryOpList_cu_a911ec4325multi_tensor_apply_kernelINS1_18TensorListMetadataILi2EEENS1_11CopyFunctorIN3c108BFloat16ENS6_15Float8_e4m3fnuzELi2ELi1ELi1EEEJNS0_4CopyIS7_S8_EEEEEvT_T0_DpT1_)
        /*007c*/ 	.short	0x0210
        /*007e*/ 	.short	0x0c4a


	//----- nvinfo : EIATTR_SW_WAR
	.align		4
.L_4017:
        /*0080*/ 	.byte	0x04, 0x36
        /*0082*/ 	.short	(.L_4019 - .L_4018)
.L_4018:
        /*0084*/ 	.word	0x00000008
.L_4019:


//--------------------- .nv.info._ZN2at6native55_GLOBAL__N__de093ff9_22_ForeachBinaryOpList_cu_a911ec4325multi_tensor_apply_kernelINS1_18TensorListMetadataILi2EEENS1_11CopyFunctorIN3c108BFloat16ENS6_13Float8_e4m3fnELi2ELi1ELi1EEEJNS0_4CopyIS7_S8_EEEEEvT_T0_DpT1_ --------------------------
	.section	.nv.info._ZN2at6native55_GLOBAL__N__de093ff9_22_ForeachBinaryOpList_cu_a911ec4325multi_tensor_apply_kernelINS1_18TensorListMetadataILi2EEENS1_11CopyFunctorIN3c108BFloat16ENS6_13Float8_e4m3fnELi2ELi1ELi1EEEJNS0_4CopyIS7_S8_EEEEEvT_T0_DpT1_,"",@"SHT_CUDA_INFO"
	.sectionflags	@""
	.align	4


	//----- nvinfo : EIATTR_CUDA_API_VERSION
	.align		4
        /*0000*/ 	.byte	0x04, 0x37
        /*0002*/ 	.short	(.L_4021 - .L_4020)
.L_4020:
        /*0004*/ 	.word	0x00000082


	//----- nvinfo : EIATTR_KPARAM_INFO
	.align		4
.L_4021:
        /*0008*/ 	.byte	0x04, 0x17
        /*000a*/ 	.short	(.L_4023 - .L_4022)
.L_4022:
        /*000c*/ 	.word	0x00000000
        /*0010*/ 	.short	0x0002
        /*0012*/ 	.short	0x0c49
        /*0014*/ 	.byte	0x00, 0xf0, 0x05, 0x00


	//----- nvinfo : EIATTR_KPARAM_INFO
	.align		4
.L_4023:
        /*0018*/ 	.byte	0x04, 0x17
        /*001a*/ 	.short	(.L_4025 - .L_4024)
.L_4024:
        /*001c*/ 	.word	0x00000000
        /*0020*/ 	.short	0x0001
        /*0022*/ 	.short	0x0c48
        /*0024*/ 	.byte	0x00, 0xf0, 0x05, 0x00


	//----- nvinfo : EIATTR_KPARAM_INFO
	.align		4
.L_4025:
        /*0028*/ 	.byte	0x04, 0x17
        /*002a*/ 	.short	(.L_4027 - .L_4026)
.L_4026:
        /*002c*/ 	.word	0x00000000
        /*0030*/ 	.short	0x0000
        /*0032*/ 	.short	0x0000
        /*0034*/ 	.byte	0x00, 0xf0, 0x21, 0x31


	//----- nvinfo : EIATTR_SPARSE_MMA_MASK
	.align		4
.L_4027:
        /*0038*/ 	.byte	0x03, 0x50
        /*003a*/ 	.short	0x0000


	//----- nvinfo : EIATTR_MAXREG_COUNT
	.align		4
        /*003c*/ 	.byte	0x03, 0x1b
        /*003e*/ 	.short	0x0080


	//----- nvinfo : EIATTR_MERCURY_ISA_VERSION
	.align		4
        /*0040*/ 	.byte	0x03, 0x5f
        /*0042*/ 	.short	0x0101


	//----- nvinfo : EIATTR_EXIT_INSTR_OFFSETS
	.align		4
        /*0044*/ 	.byte	0x04, 0x1c
        /*0046*/ 	.short	(.L_4029 - .L_4028)


	//   ....[0]....
.L_4028:
        /*0048*/ 	.word	0x00000190


	//   ....[1]....
        /*004c*/ 	.word	0x000009d0


	//   ....[2]....
        /*0050*/ 	.word	0x00000a30


	//   ....[3]....
        /*0054*/ 	.word	0x00001000


	//----- nvinfo : EIATTR_MAX_THREADS
	.align		4
.L_4029:
        /*0058*/ 	.byte	0x04, 0x05
        /*005a*/ 	.short	(.L_4031 - .L_4030)
.L_4030:
        /*005c*/ 	.word	0x00000200
        /*0060*/ 	.word	0x00000001
        /*0064*/ 	.word	0x00000001


	//----- nvinfo : EIATTR_CRS_STACK_SIZE
	.align		4
.L_4031:
        /*0068*/ 	.byte	0x04, 0x1e
        /*006a*/ 	.short	(.L_4033 - .L_4032)
.L_4032:
        /*006c*/ 	.word	0x00000000


	//----- nvinfo : EIATTR_CBANK_PARAM_SIZE
	.align		4
.L_4033:
        /*0070*/ 	.byte	0x03, 0x19
        /*0072*/ 	.short	0x0c4a


	//----- nvinfo : EIATTR_PARAM_CBANK
	.align		4
        /*0074*/ 	.byte	0x04, 0x0a
        /*0076*/ 	.short	(.L_4035 - .L_4034)
	.align		4
.L_4034:
        /*0078*/ 	.word	index@(.nv.constant0._ZN2at6native55_GLOBAL__N__de093ff9_22_ForeachBinaryOpList_cu_a911ec4325multi_tensor_apply_kernelINS1_18TensorListMetadataILi2EEENS1_11CopyFunctorIN3c108BFloat16ENS6_13Float8_e4m3fnELi2ELi1ELi1EEEJNS0_4CopyIS7_S8_EEEEEvT_T0_DpT1_)
        /*007c*/ 	.short	0x0210
        /*007e*/ 	.short	0x0c4a


	//----- nvinfo : EIATTR_SW_WAR
	.align		4
.L_4035:
        /*0080*/ 	.byte	0x04, 0x36
        /*0082*/ 	.short	(.L_4037 - .L_4036)
.L_4036:
        /*0084*/ 	.word	0x00000008
.L_4037:


//--------------------- .nv.info._ZN2at6native55_GLOBAL__N__de093ff9_22_ForeachBinaryOpList_cu_a911ec4325multi_tensor_apply_kernelINS1_18TensorListMetadataILi2EEENS1_11CopyFunctorIN3c108BFloat16EbLi2ELi1ELi1EEEJNS0_4CopyIS7_bEEEEEvT_T0_DpT1_ --------------------------
	.section	.nv.info._ZN2at6native55_GLOBAL__N__de093ff9_22_ForeachBinaryOpList_cu_a911ec4325multi_tensor_apply_kernelINS1_18TensorListMetadataILi2EEENS1_11CopyFunctorIN3c108BFloat16EbLi2ELi1ELi1EEEJNS0_4CopyIS7_bEEEEEvT_T0_DpT1_,"",@"SHT_CUDA_INFO"
	.sectionflags	@""
	.align	4


	//----- nvinfo : EIATTR_CUDA_API_VERSION
	.align		4
        /*0000*/ 	.byte	0x04, 0x37
        /*0002*/ 	.short	(.L_4039 - .L_4038)
.L_4038:
        /*0004*/ 	.word	0x00000082


	//----- nvinfo : EIATTR_KPARAM_INFO
	.align		4
.L_4039:
        /*0008*/ 	.byte	0x04, 0x17
        /*000a*/ 	.short	(.L_4041 - .L_4040)
.L_4040:
        /*000c*/ 	.word	0x00000000
        /*0010*/ 	.short	0x0002
        /*0012*/ 	.short	0x0c49
        /*0014*/ 	.byte	0x00, 0xf0, 0x05, 0x00


	//----- nvinfo : EIATTR_KPARAM_INFO
	.align		4
.L_4041:
        /*0018*/ 	.byte	0x04, 0x17
        /*001a*/ 	.short	(.L_4043 - .L_4042)
.L_4042:
        /*001c*/ 	.word	0x00000000
        /*0020*/ 	.short	0x0001
        /*0022*/ 	.short	0x0c48
        /*0024*/ 	.byte	0x00, 0xf0, 0x05, 0x00


	//----- nvinfo : EIATTR_KPARAM_INFO
	.align		4
.L_4043:
        /*0028*/ 	.byte	0x04, 0x17
        /*002a*/ 	.short	(.L_4045 - .L_4044)
.L_4044:
        /*002c*/ 	.word	0x00000000
        /*0030*/ 	.short	0x0000
        /*0032*/ 	.short	0x0000
        /*0034*/ 	.byte	0x00, 0xf0, 0x21, 0x31


	//----- nvinfo : EIATTR_SPARSE_MMA_MASK
	.align		4
.L_4045:
        /*0038*/ 	.byte	0x03, 0x50
        /*003a*/ 	.short	0x0000


	//----- nvinfo : EIATTR_MAXREG_COUNT
	.align		4
        /*003c*/ 	.byte	0x03, 0x1b
        /*003e*/ 	.short	0x0080


	//----- nvinfo : EIATTR_MERCURY_ISA_VERSION
	.align		4
        /*0040*/ 	.byte	0x03, 0x5f
        /*0042*/ 	.short	0x0101


	//----- nvinfo : EIATTR_EXIT_INSTR_OFFSETS
	.align		4
        /*0044*/ 	.byte	0x04, 0x1c
        /*0046*/ 	.short	(.L_4047 - .L_4046)


	//   ....[0]....
.L_4046:
        /*0048*/ 	.word	0x00000190


	//   ....[1]....
        /*004c*/ 	.word	0x000005c0


	//   ....[2]....
        /*0050*/ 	.word	0x00000620


	//   ....[3]....
        /*0054*/ 	.word	0x000007a0


	//----- nvinfo : EIATTR_MAX_THREADS
	.align		4
.L_4047:
        /*0058*/ 	.byte	0x04, 0x05
        /*005a*/ 	.short	(.L_4049 - .L_4048)
.L_4048:
        /*005c*/ 	.word	0x00000200
        /*0060*/ 	.word	0x00000001
        /*0064*/ 	.word	0x00000001


	//----- nvinfo : EIATTR_CRS_STACK_SIZE
	.align		4
.L_4049:
        /*0068*/ 	.byte	0x04, 0x1e
        /*006a*/ 	.short	(.L_4051 - .L_4050)
.L_4050:
        /*006c*/ 	.word	0x00000000


	//----- nvinfo : EIATTR_CBANK_PARAM_SIZE
	.align		4
.L_4051:
        /*0070*/ 	.byte	0x03, 0x19
        /*0072*/ 	.short	0x0c4a


	//----- nvinfo : EIATTR_PARAM_CBANK
	.align		4
        /*0074*/ 	.byte	0x04, 0x0a
        /*0076*/ 	.short	(.L_4053 - .L_4052)
	.align		4
.L_4052:
        /*0078*/ 	.word	index@(.nv.constant0._ZN2at6native55_GLOBAL__N__de093ff9_22_ForeachBinaryOpList_cu_a911ec4325multi_tensor_apply_kernelINS1_18TensorListMetadataILi2EEENS1_11CopyFunctorIN3c108BFloat16EbLi2ELi1ELi1EEEJNS0_4CopyIS7_bEEEEEvT_T0_DpT1_)
        /*007c*/ 	.short	0x0210
        /*007e*/ 	.short	0x0c4a


	//----- nvinfo : EIATTR_SW_WAR
	.align		4
.L_4053:
        /*0080*/ 	.byte	0x04, 0x36
        /*0082*/ 	.short	(.L_4055 - .L_4054)
.L_4054:
        /*0084*/ 	.word	0x00000008
.L_4055:


//--------------------- .nv.info._ZN2at6native55_GLOBAL__N__de093ff9_22_ForeachBinaryOpList_cu_a911ec4325multi_tensor_apply_kernelINS1_18TensorListMetadataILi2EEENS1_11CopyFunctorIN3c108BFloat16ENS6_4HalfELi2ELi1ELi1EEEJNS0_4CopyIS7_S8_EEEEEvT_T0_DpT1_ --------------------------
	.section	.nv.info._ZN2at6native55_GLOBAL__N__de093ff9_22_ForeachBinaryOpList_cu_a911ec4325multi_tensor_apply_kernelINS1_18TensorListMetadataILi2EEENS1_11CopyFunctorIN3c108BFloat16ENS6_4HalfELi2ELi1ELi1EEEJNS0_4CopyIS7_S8_EEEEEvT_T0_DpT1_,"",@"SHT_CUDA_INFO"
	.sectionflags	@""
	.align	4


	//----- nvinfo : EIATTR_CUDA_API_VERSION
	.align		4
        /*0000*/ 	.byte	0x04, 0x37
        /*0002*/ 	.short	(.L_4057 - .L_4056)
.L_4056:
        /*0004*/ 	.word	0x00000082


	//----- nvinfo : EIATTR_KPARAM_INFO
	.align		4
.L_4057:
        /*0008*/ 	.byte	0x04, 0x17
        /*000a*/ 	.short	(.L_4059 - .L_4058)
.L_4058:
        /*000c*/ 	.word	0x00000000
        /*0010*/ 	.short	0x0002
        /*0012*/ 	.short	0x0c49
        /*0014*/ 	.byte	0x00, 0xf0, 0x05, 0x00


	//----- nvinfo : EIATTR_KPARAM_INFO
	.align		4
.L_4059:
        /*0018*/ 	.byte	0x04, 0x17
        /*001a*/ 	.short	(.L_4061 - .L_4060)
.L_4060:
        /*001c*/ 	.word	0x00000000
        /*0020*/ 	.short	0x0001
        /*0022*/ 	.short	0x0c48
        /*0024*/ 	.byte	0x00, 0xf0, 0x05, 0x00


	//----- nvinfo : EIATTR_KPARAM_INFO
	.align		4
.L_4061:
        /*0028*/ 	.byte	0x04, 0x17
        /*002a*/ 	.short	(.L_4063 - .L_4062)
.L_4062:
        /*002c*/ 	.word	0x00000000
        /*0030*/ 	.short	0x0000
        /*0032*/ 	.short	0x0000
        /*0034*/ 	.byte	0x00, 0xf0, 0x21, 0x31


	//----- nvinfo : EIATTR_SPARSE_MMA_MASK
	.align		4
.L_4063:
        /*0038*/ 	.byte	0x03, 0x50
        /*003a*/ 	.short	0x0000


	//----- nvinfo : EIATTR_MAXREG_COUNT
	.align		4
        /*003c*/ 	.byte	0x03, 0x1b
        /*003e*/ 	.short	0x0080


	//----- nvinfo : EIATTR_MERCURY_ISA_VERSION
	.align		4
        /*0040*/ 	.byte	0x03, 0x5f
        /*0042*/ 	.short	0x0101


	//----- nvinfo : EIATTR_EXIT_INSTR_OFFSETS
	.align		4
        /*0044*/ 	.byte	0x04, 0x1c
        /*0046*/ 	.short	(.L_4065 - .L_4064)


	//   ....[0]....
.L_4064:
        /*0048*/ 	.word	0x00000180


	//   ....[1]....
        /*004c*/ 	.word	0x000005b0


	//   ....[2]....
        /*0050*/ 	.word	0x00000610


	//   ....[3]....
        /*0054*/ 	.word	0x000007b0


	//----- nvinfo : EIATTR_MAX_THREADS
	.align		4
.L_4065:
        /*0058*/ 	.byte	0x04, 0x05
        /*005a*/ 	.short	(.L_4067 - .L_4066)
.L_4066:
        /*005c*/ 	.word	0x00000200
        /*0060*/ 	.word	0x00000001
        /*0064*/ 	.word	0x00000001


	//----- nvinfo : EIATTR_CRS_STACK_SIZE
	.align		4
.L_4067:
        /*0068*/ 	.byte	0x04, 0x1e
        /*006a*/ 	.short	(.L_4069 - .L_4068)
.L_4068:
        /*006c*/ 	.word	0x00000000


	//----- nvinfo : EIATTR_CBANK_PARAM_SIZE
	.align		4
.L_4069:
        /*0070*/ 	.byte	0x03, 0x19
        /*0072*/ 	.short	0x0c4a


	//----- nvinfo : EIATTR_PARAM_CBANK
	.align		4
        /*0074*/ 	.byte	0x04, 0x0a
        /*0076*/ 	.short	(.L_4071 - .L_4070)
	.align		4
.L_4070:
        /*0078*/ 	.word	index@(.nv.constant0._ZN2at6native55_GLOBAL__N__de093ff9_22_ForeachBinaryOpList_cu_a911ec4325multi_tensor_apply_kernelINS1_18TensorListMetadataILi2EEENS1_11CopyFunctorIN3c108BFloat16ENS6_4HalfELi2ELi1ELi1EEEJNS0_4CopyIS7_S8_EEEEEvT_T0_DpT1_)
        /*007c*/ 	.short	0x0210
        /*007e*/ 	.short	0x0c4a


	//----- nvinfo : EIATTR_SW_WAR
	.align		4
.L_4071:
        /*0080*/ 	.byte	0x04, 0x36
        /*0082*/ 	.short	(.L_4073 - .L_4072)
.L_4072:
        /*0084*/ 	.word	0x00000008
.L_4073:


//--------------------- .nv.info._ZN2at6native55_GLOBAL__N__de093ff9_22_ForeachBinaryOpList_cu_a911ec4325multi_tensor_apply_kernelINS1_18TensorListMetadataILi2EEENS1_11CopyFunctorIN3c108BFloat16ENS6_7complexIfEELi2ELi1ELi1EEEJNS0_4CopyIS7_S9_EEEEEvT_T0_DpT1_ --------------------------
	.section	.nv.info._ZN2at6native55_GLOBAL__N__de093ff9_22_ForeachBinaryOpList_cu_a911ec4325multi_tensor_apply_kernelINS1_18TensorListMetadataILi2EEENS1_11CopyFunctorIN3c108BFloat16ENS6_7complexIfEELi2ELi1ELi1EEEJNS0_4CopyIS7_S9_EEEEEvT_T0_DpT1_,"",@"SHT_CUDA_INFO"
	.sectionflags	@""
	.align	4


	//----- nvinfo : EIATTR_CUDA_API_VERSION
	.align		4
        /*0000*/ 	.byte	0x04, 0x37
        /*0002*/ 	.short	(.L_4075 - .L_4074)
.L_4074:
        /*0004*/ 	.word	0x00000082


	//----- nvinfo : EIATTR_KPARAM_INFO
	.align		4
.L_4075:
        /*0008*/ 	.byte	0x04, 0x17
        /*000a*/ 	.short	(.L_4077 - .L_4076)
.L_4076:
        /*000c*/ 	.word	0x00000000
        /*0010*/ 	.short	0x0002
        /*0012*/ 	.short	0x0c49
        /*0014*/ 	.byte	0x00, 0xf0, 0x05, 0x00


	//----- nvinfo : EIATTR_KPARAM_INFO
	.align		4
.L_4077:
        /*0018*/ 	.byte	0x04, 0x17
        /*001a*/ 	.short	(.L_4079 - .L_4078)
.L_4078:
        /*001c*/ 	.word	0x00000000
        /*0020*/ 	.short	0x0001
        /*0022*/ 	.short	0x0c48
        /*0024*/ 	.byte	0x00, 0xf0, 0x05, 0x00


	//----- nvinfo : EIATTR_KPARAM_INFO
	.align		4
.L_4079:
        /*0028*/ 	.byte	0x04, 0x17
        /*002a*/ 	.short	(.L_4081 - .L_4080)
.L_4080:
        /*002c*/ 	.word	0x00000000
        /*0030*/ 	.short	0x0000
        /*0032*/ 	.short	0x0000
        /*0034*/ 	.byte	0x00, 0xf0, 0x21, 0x31


	//----- nvinfo : EIATTR_SPARSE_MMA_MASK
	.align		4
.L_4081:
        /*0038*/ 	.byte	0x03, 0x50
        /*003a*/ 	.short	0x0000


	//----- nvinfo : EIATTR_MAXREG_COUNT
	.align		4
        /*003c*/ 	.byte	0x03, 0x1b
        /*003e*/ 	.short	0x0080


	//----- nvinfo : EIATTR_MERCURY_ISA_VERSION
	.align		4
        /*0040*/ 	.byte	0x03, 0x5f
        /*0042*/ 	.short	0x0101


	//----- nvinfo : EIATTR_EXIT_INSTR_OFFSETS
	.align		4
        /*0044*/ 	.byte	0x04, 0x1c
        /*0046*/ 	.short	(.L_4083 - .L_4082)


	//   ....[0]....
.L_4082:
        /*0048*/ 	.word	0x00000190


	//   ....[1]....
        /*004c*/ 	.word	0x000005d0


	//   ....[2]....
        /*0050*/ 	.word	0x00000630


	//   ....[3]....
        /*0054*/ 	.word	0x000007a0


	//----- nvinfo : EIATTR_MAX_THREADS
	.align		4
.L_4083:
        /*0058*/ 	.byte	0x04, 0x05
        /*005a*/ 	.short	(.L_4085 - .L_4084)
.L_4084:
        /*005c*/ 	.word	0x00000200
        /*0060*/ 	.word	0x00000001
        /*0064*/ 	.word	0x00000001


	//----- nvinfo : EIATTR_CRS_STACK_SIZE
	.align		4
.L_4085:
        /*0068*/ 	.byte	0x04, 0x1e
        /*006a*/ 	.short	(.L_4087 - .L_4086)
.L_4086:
        /*006c*/ 	.word	0x00000000


	//----- nvinfo : EIATTR_CBANK_PARAM_SIZE
	.align		4
.L_4087:
        /*0070*/ 	.byte	0x03, 0x19
        /*0072*/ 	.short	0x0c4a


	//----- nvinfo : EIATTR_PARAM_CBANK
	.align		4
        /*0074*/ 	.byte	0x04, 0x0a
        /*0076*/ 	.short	(.L_4089 - .L_4088)
	.align		4
.L_4088:
        /*0078*/ 	.word	index@(.nv.constant0._ZN2at6native55_GLOBAL__N__de093ff9_22_ForeachBinaryOpList_cu_a911ec4325multi_tensor_apply_kernelINS1_18TensorListMetadataILi2EEENS1_11CopyFunctorIN3c108BFloat16ENS6_7complexIfEELi2ELi1ELi1EEEJNS0_4CopyIS7_S9_EEEEEvT_T0_DpT1_)
        /*007c*/ 	.short	0x0210
        /*007e*/ 	.short	0x0c4a


	//----- nvinfo : EIATTR_SW_WAR
	.align		4
.L_4089:
        /*0080*/ 	.byte	0x04, 0x36
        /*0082*/ 	.short	(.L_4091 - .L_4090)
.L_4090:
        /*0084*/ 	.word	0x00000008
.L_4091:


//--------------------- .nv.info._ZN2at6native55_GLOBAL__N__de093ff9_22_ForeachBinaryOpList_cu_a911ec4325multi_tensor_apply_kernelINS1_18TensorListMetadataILi2EEENS1_11CopyFunctorIN3c108BFloat16ENS6_7complexIdEELi2ELi1ELi1EEEJNS0_4CopyIS7_S9_EEEEEvT_T0_DpT1_ --------------------------
	.section	.nv.info._ZN2at6native55_GLOBAL__N__de093ff9_22_ForeachBinaryOpList_cu_a911ec4325multi_tensor_apply_kernelINS1_18TensorListMetadataILi2EEENS1_11CopyFunctorIN3c108BFloat16ENS6_7complexIdEELi2ELi1ELi1EEEJNS0_4CopyIS7_S9_EEEEEvT_T0_DpT1_,"",@"SHT_CUDA_INFO"
	.sectionflags	@""
	.align	4


	//----- nvinfo : EIATTR_CUDA_API_VERSION
	.align		4
        /*0000*/ 	.byte	0x04, 0x37
        /*0002*/ 	.short	(.L_4093 - .L_4092)
.L_4092:
        /*0004*/ 	.word	0x00000082


	//----- nvinfo : EIATTR_KPARAM_INFO
	.align		4
.L_4093:
        /*0008*/ 	.byte	0x04, 0x17
        /*000a*/ 	.short	(.L_4095 - .L_4094)
.L_4094:
        /*000c*/ 	.word	0x00000000
        /*0010*/ 	.short	0x0002
        /*0012*/ 	.short	0x0c49
        /*0014*/ 	.byte	0x00, 0xf0, 0x05, 0x00


	//----- nvinfo : EIATTR_KPARAM_INFO
	.align		4
.L_4095:
        /*0018*/ 	.byte	0x04, 0x17
        /*001a*/ 	.short	(.L_4097 - .L_4096)
.L_4096:
        /*001c*/ 	.word	0x00000000
        /*0020*/ 	.short	0x0001
        /*0022*/ 	.short	0x0c48
        /*0024*/ 	.byte	0x00, 0xf0, 0x05, 0x00


	//----- nvinfo : EIATTR_KPARAM_INFO
	.align		4
.L_4097:
        /*0028*/ 	.byte	0x04, 0x17
        /*002a*/ 	.short	(.L_4099 - .L_4098)
.L_4098:
        /*002c*/ 	.word	0x00000000
        /*0030*/ 	.short	0x0000
        /*0032*/ 	.short	0x0000
        /*0034*/ 	.byte	0x00, 0xf0, 0x21, 0x31


	//----- nvinfo : EIATTR_SPARSE_MMA_MASK
	.align		4
.L_4099:
        /*0038*/ 	.byte	0x03, 0x50
        /*003a*/ 	.short	0x0000


	//----- nvinfo : EIATTR_MAXREG_COUNT
	.align		4
        /*003c*/ 	.byte	0x03, 0x1b
        /*003e*/ 	.short	0x0080


	//----- nvinfo : EIATTR_MERCURY_ISA_VERSION
	.align		4
        /*0040*/ 	.byte	0x03, 0x5f
        /*0042*/ 	.short	0x0101


	//----- nvinfo : EIATTR_EXIT_INSTR_OFFSETS
	.align		4
        /*0044*/ 	.byte	0x04, 0x1c
        /*0046*/ 	.short	(.L_4101 - .L_4100)


	//   ....[0]....
.L_4100:
        /*0048*/ 	.word	0x00000190


	//   ....[1]....
        /*004c*/ 	.word	0x000006a0


	//   ....[2]....
        /*0050*/ 	.word	0x00000700


	//   ....[3]....
        /*0054*/ 	.word	0x00000950


	//----- nvinfo : EIATTR_MAX_THREADS
	.align		4
.L_4101:
        /*0058*/ 	.byte	0x04, 0x05
        /*005a*/ 	.short	(.L_4103 - .L_4102)
.L_4102:
        /*005c*/ 	.word	0x00000200
        /*0060*/ 	.word	0x00000001
        /*0064*/ 	.word	0x00000001


	//----- nvinfo : EIATTR_CRS_STACK_SIZE
	.align		4
.L_4103:
        /*0068*/ 	.byte	0x04, 0x1e
        /*006a*/ 	.short	(.L_4105 - .L_4104)
.L_4104:
        /*006c*/ 	.word	0x00000000


	//----- nvinfo : EIATTR_CBANK_PARAM_SIZE
	.align		4
.L_4105:
        /*0070*/ 	.byte	0x03, 0x19
        /*0072*/ 	.short	0x0c4a


	//----- nvinfo : EIATTR_PARAM_CBANK
	.align		4
        /*0074*/ 	.byte	0x04, 0x0a
        /*0076*/ 	.short	(.L_4107 - .L_4106)
	.align		4
.L_4106:
        /*0078*/ 	.word	index@(.nv.constant0._ZN2at6native55_GLOBAL__N__de093ff9_22_ForeachBinaryOpList_cu_a911ec4325multi_tensor_apply_kernelINS1_18TensorListMetadataILi2EEENS1_11CopyFunctorIN3c108BFloat16ENS6_7complexIdEELi2ELi1ELi1EEEJNS0_4CopyIS7_S9_EEEEEvT_T0_DpT1_)
        /*007c*/ 	.short	0x0210
        /*007e*/ 	.short	0x0c4a


	//----- nvinfo : EIATTR_SW_WAR
	.align		4
.L_4107:
        /*0080*/ 	.byte	0x04, 0x36
        /*0082*/ 	.short	(.L_4109 - .L_4108)
.L_4108:
        /*0084*/ 	.word	0x00000008
.L_4109:


//--------------------- .nv.info._ZN2at6native55_GLOBAL__N__de093ff9_22_ForeachBinaryOpList_cu_a911ec4325multi_tensor_apply_kernelINS1_18TensorListMetadataILi2EEENS1_11CopyFunctorIN3c108BFloat16EfLi2ELi1ELi1EEEJNS0_4CopyIS7_fEEEEEvT_T0_DpT1_ --------------------------
	.section	.nv.info._ZN2at6native55_GLOBAL__N__de093ff9_22_ForeachBinaryOpList_cu_a911ec4325multi_tensor_apply_kernelINS1_18TensorListMetadataILi2EEENS1_11CopyFunctorIN3c108BFloat16EfLi2ELi1ELi1EEEJNS0_4CopyIS7_fEEEEEvT_T0_DpT1_,"",@"SHT_CUDA_INFO"
	.sectionflags	@""
	.align	4


	//----- nvinfo : EIATTR_CUDA_API_VERSION
	.align		4
        /*0000*/ 	.byte	0x04, 0x37
        /*0002*/ 	.short	(.L_4111 - .L_4110)
.L_4110:
        /*0004*/ 	.word	0x00000082


	//----- nvinfo : EIATTR_KPARAM_INFO
	.align		4
.L_4111:
        /*0008*/ 	.byte	0x04, 0x17
        /*000a*/ 	.short	(.L_4113 - .L_4112)
.L_4112:
        /*000c*/ 	.word	0x00000000
        /*0010*/ 	.short	0x0002
        /*0012*/ 	.short	0x0c49
        /*0014*/ 	.byte	0x00, 0xf0, 0x05, 0x00


	//----- nvinfo : EIATTR_KPARAM_INFO
	.align		4
.L_4113:
        /*0018*/ 	.byte	0x04, 0x17
        /*001a*/ 	.short	(.L_4115 - .L_4114)
.L_4114:
        /*001c*/ 	.word	0x00000000
        /*0020*/ 	.short	0x0001
        /*0022*/ 	.short	0x0c48
        /*0024*/ 	.byte	0x00, 0xf0, 0x05, 0x00


	//----- nvinfo : EIATTR_KPARAM_INFO
	.align		4
.L_4115:
        /*0028*/ 	.byte	0x04, 0x17
        /*002a*/ 	.short	(.L_4117 - .L_4116)
.L_4116:
        /*002c*/ 	.word	0x00000000
        /*0030*/ 	.short	0x0000
        /*0032*/ 	.short	0x0000
        /*0034*/ 	.byte	0x00, 0xf0, 0x21, 0x31


	//----- nvinfo : EIATTR_SPARSE_MMA_MASK
	.align		4
.L_4117:
        /*0038*/ 	.byte	0x03, 0x50
        /*003a*/ 	.short	0x0000


	//----- nvinfo : EIATTR_MAXREG_COUNT
	.align		4
        /*003c*/ 	.byte	0x03, 0x1b
        /*003e*/ 	.short	0x0080


	//----- nvinfo : EIATTR_MERCURY_ISA_VERSION
	.align		4
        /*0040*/ 	.byte	0x03, 0x5f
        /*0042*/ 	.short	0x0101


	//----- nvinfo : EIATTR_EXIT_INSTR_OFFSETS
	.align		4
        /*0044*/ 	.byte	0x04, 0x1c
        /*0046*/ 	.short	(.L_4119 - .L_4118)


	//   ....[0]....
.L_4118:
        /*0048*/ 	.word	0x00000170


	//   ....[1]....
        /*004c*/ 	.word	0x00000580


	//   ....[2]....
        /*0050*/ 	.word	0x000005e0


	//   ....[3]....
        /*0054*/ 	.word	0x00000720


	//----- nvinfo : EIATTR_MAX_THREADS
	.align		4
.L_4119:
        /*0058*/ 	.byte	0x04, 0x05
        /*005a*/ 	.short	(.L_4121 - .L_4120)
.L_4120:
        /*005c*/ 	.word	0x00000200
        /*0060*/ 	.word	0x00000001
        /*0064*/ 	.word	0x00000001


	//----- nvinfo : EIATTR_CRS_STACK_SIZE
	.align		4
.L_4121:
        /*0068*/ 	.byte	0x04, 0x1e
        /*006a*/ 	.short	(.L_4123 - .L_4122)
.L_4122:
        /*006c*/ 	.word	0x00000000


	//----- nvinfo : EIATTR_CBANK_PARAM_SIZE
	.align		4
.L_4123:
        /*0070*/ 	.byte	0x03, 0x19
        /*0072*/ 	.short	0x0c4a


	//----- nvinfo : EIATTR_PARAM_CBANK
	.align		4
        /*0074*/ 	.byte	0x04, 0x0a
        /*0076*/ 	.short	(.L_4125 - .L_4124)
	.align		4
.L_4124:
        /*0078*/ 	.word	index@(.nv.constant0._ZN2at6native55_GLOBAL__N__de093ff9_22_ForeachBinaryOpList_cu_a911ec4325multi_tensor_apply_kernelINS1_18TensorListMetadataILi2EEENS1_11CopyFunctorIN3c108BFloat16EfLi2ELi1ELi1EEEJNS0_4CopyIS7_fEEEEEvT_T0_DpT1_)
        /*007c*/ 	.short	0x0210
        /*007e*/ 	.short	0x0c4a


	//----- nvinfo : EIATTR_SW_WAR
	.align		4
.L_4125:
        /*0080*/ 	.byte	0x04, 0x36
        /*0082*/ 	.short	(.L_4127 - .L_4126)
.L_4126:
        /*0084*/ 	.word	0x00000008
.L_4127:


//--------------------- .nv.info._ZN2at6native55_GLOBAL__N__de093ff9_22_ForeachBinaryOpList_cu_a911ec4325multi_tensor_apply_kernelINS1_18TensorListMetadataILi2EEENS1_11CopyFunctorIN3c108BFloat16EdLi2ELi1ELi1EEEJNS0_4CopyIS7_dEEEEEvT_T0_DpT1_ --------------------------
	.section	.nv.info._ZN2at6native55_GLOBAL__N__de093ff9_22_ForeachBinaryOpList_cu_a911ec4325multi_tensor_apply_kernelINS1_18TensorListMetadataILi2EEENS1_11CopyFunctorIN3c108BFloat16EdLi2ELi1ELi1EEEJNS0_4CopyIS7_dEEEEEvT_T0_DpT1_,"",@"SHT_CUDA_INFO"
	.sectionflags	@""
	.align	4


	//----- nvinfo : EIATTR_CUDA_API_VERSION
	.align		4
        /*0000*/ 	.byte	0x04, 0x37
        /*0002*/ 	.short	(.L_4129 - .L_4128)
.L_4128:
        /*0004*/ 	.word	0x00000082


	//----- nvinfo : EIATTR_KPARAM_INFO
	.align		4
.L_4129:
        /*0008*/ 	.byte	0x04, 0x17
        /*000a*/ 	.short	(.L_4131 - .L_4130)
.L_4130:
        /*000c*/ 	.word	0x00000000
        /*0010*/ 	.short	0x0002
        /*0012*/ 	.short	0x0c49
        /*0014*/ 	.byte	0x00, 0xf0, 0x05, 0x00


	//----- nvinfo : EIATTR_KPARAM_INFO
	.align		4
.L_4131:
        /*0018*/ 	.byte	0x04, 0x17
        /*001a*/ 	.short	(.L_4133 - .L_4132)
.L_4132:
        /*001c*/ 	.word	0x00000000
        /*0020*/ 	.short	0x0001
        /*0022*/ 	.short	0x0c48
        /*0024*/ 	.byte	0x00, 0xf0, 0x05, 0x00


	//----- nvinfo : EIATTR_KPARAM_INFO
	.align		4
.L_4133:
        /*0028*/ 	.byte	0x04, 0x17
        /*002a*/ 	.short	(.L_4135 - .L_4134)
.L_4134:
        /*002c*/ 	.word	0x00000000
        /*0030*/ 	.short	0x0000
        /*0032*/ 	.short	0x0000
        /*0034*/ 	.byte	0x00, 0xf0, 0x21, 0x31


	//----- nvinfo : EIATTR_SPARSE_MMA_MASK
	.align		4
.L_4135:
        /*0038*/ 	.byte	0x03, 0x50
        /*003a*/ 	.short	0x0000


	//----- nvinfo : EIATTR_MAXREG_COUNT
	.align		4
        /*003c*/ 	.byte	0x03, 0x1b
        /*003e*/ 	.short	0x0080


	//----- nvinfo : EIATTR_MERCURY_ISA_VERSION
	.align		4
        /*0040*/ 	.byte	0x03, 0x5f
        /*0042*/ 	.short	0x0101


	//----- nvinfo : EIATTR_EXIT_INSTR_OFFSETS
	.align		4
        /*0044*/ 	.byte	0x04, 0x1c
        /*0046*/ 	.short	(.L_4137 - .L_4136)


	//   ....[0]....
.L_4136:
        /*0048*/ 	.word	0x00000190


	//   ....[1]....
        /*004c*/ 	.word	0x00000660


	//   ....[2]....
        /*0050*/ 	.word	0x000006c0


	//   ....[3]....
        /*0054*/ 	.word	0x000008f0


	//----- nvinfo : EIATTR_MAX_THREADS
	.align		4
.L_4137:
        /*0058*/ 	.byte	0x04, 0x05
        /*005a*/ 	.short	(.L_4139 - .L_4138)
.L_4138:
        /*005c*/ 	.word	0x00000200
        /*0060*/ 	.word	0x00000001
        /*0064*/ 	.word	0x00000001


	//----- nvinfo : EIATTR_CRS_STACK_SIZE
	.align		4
.L_4139:
        /*0068*/ 	.byte	0x04, 0x1e
        /*006a*/ 	.short	(.L_4141 - .L_4140)
.L_4140:
        /*006c*/ 	.word	0x00000000


	//----- nvinfo : EIATTR_CBANK_PARAM_SIZE
	.align		4
.L_4141:
        /*0070*/ 	.byte	0x03, 0x19
        /*0072*/ 	.short	0x0c4a


	//----- nvinfo : EIATTR_PARAM_CBANK
	.align		4
        /*0074*/ 	.byte	0x04, 0x0a
        /*0076*/ 	.short	(.L_4143 - .L_4142)
	.align		4
.L_4142:
        /*0078*/ 	.word	index@(.nv.constant0._ZN2at6native55_GLOBAL__N__de093ff9_22_ForeachBinaryOpList_cu_a911ec4325multi_tensor_apply_kernelINS1_18TensorListMetadataILi2EEENS1_11CopyFunctorIN3c108BFloat16EdLi2ELi1ELi1EEEJNS0_4CopyIS7_dEEEEEvT_T0_DpT1_)
        /*007c*/ 	.short	0x0210
        /*007e*/ 	.short	0x0c4a


	//----- nvinfo : EIATTR_SW_WAR
	.align		4
.L_4143:
        /*0080*/ 	.byte	0x04, 0x36
        /*0082*/ 	.short	(.L_4145 - .L_4144)
.L_4144:
        /*0084*/ 	.word	0x00000008
.L_4145:


//--------------------- .nv.info._ZN2at6native55_GLOBAL__N__de093ff9_22_ForeachBinaryOpList_cu_a911ec4325multi_tensor_apply_kernelINS1_18TensorListMetadataILi2EEENS1_11CopyFunctorIN3c108BFloat16EiLi2ELi1ELi1EEEJNS0_4CopyIS7_iEEEEEvT_T0_DpT1_ --------------------------
	.section	.nv.info._ZN2at6native55_GLOBAL__N__de093ff9_22_ForeachBinaryOpList_cu_a911ec4325multi_tensor_apply_kernelINS1_18TensorListMetadataILi2EEENS1_11CopyFunctorIN3c108BFloat16EiLi2ELi1ELi1EEEJNS0_4CopyIS7_iEEEEEvT_T0_DpT1_,"",@"SHT_CUDA_INFO"
	.sectionflags	@""
	.align	4


	//----- nvinfo : EIATTR_CUDA_API_VERSION
	.align		4
        /*0000*/ 	.byte	0x04, 0x37
        /*0002*/ 	.short	(.L_4147 - .L_4146)
.L_4146:
        /*0004*/ 	.word	0x00000082


	//----- nvinfo : EIATTR_KPARAM_INFO
	.align		4
.L_4147:
        /*0008*/ 	.byte	0x04, 0x17
        /*000a*/ 	.short	(.L_4149 - .L_4148)
.L_4148:
        /*000c*/ 	.word	0x00000000
        /*0010*/ 	.short	0x0002
        /*0012*/ 	.short	0x0c49
        /*0014*/ 	.byte	0x00, 0xf0, 0x05, 0x00


	//----- nvinfo : EIATTR_KPARAM_INFO
	.align		4
.L_4149:
        /*0018*/ 	.byte	0x04, 0x17
        /*001a*/ 	.short	(.L_4151 - .L_4150)
.L_4150:
        /*001c*/ 	.word	0x00000000
        /*0020*/ 	.short	0x0001
        /*0022*/ 	.short	0x0c48
        /*0024*/ 	.byte	0x00, 0xf0, 0x05, 0x00


	//----- nvinfo : EIATTR_KPARAM_INFO
	.align		4
.L_4151:
        /*0028*/ 	.byte	0x04, 0x17
        /*002a*/ 	.short	(.L_4153 - .L_4152)
.L_4152:
        /*002c*/ 	.word	0x00000000
        /*0030*/ 	.short	0x0000
        /*0032*/ 	.short	0x0000
        /*0034*/ 	.byte	0x00, 0xf0, 0x21, 0x31


	//----- nvinfo : EIATTR_SPARSE_MMA_MASK
	.align		4
.L_4153:
        /*0038*/ 	.byte	0x03, 0x50
        /*003a*/ 	.short	0x0000


	//----- nvinfo : EIATTR_MAXREG_COUNT
	.align		4
        /*003c*/ 	.byte	0x03, 0x1b
        /*003e*/ 	.short	0x0080


	//----- nvinfo : EIATTR_MERCURY_ISA_VERSION
	.align		4
        /*0040*/ 	.byte	0x03, 0x5f
        /*0042*/ 	.short	0x0101


	//----- nvinfo : EIATTR_EXIT_INSTR_OFFSETS
	.align		4
        /*0044*/ 	.byte	0x04, 0x1c
        /*0046*/ 	.short	(.L_4155 - .L_4154)


	//   ....[0]....
.L_4154:
        /*0048*/ 	.word	0x00000190


	//   ....[1]....
        /*004c*/ 	.word	0x000005c0


	//   ....[2]....
        /*0050*/ 	.word	0x00000620


	//   ....[3]....
        /*0054*/ 	.word	0x000007a0


	//----- nvinfo : EIATTR_MAX_THREADS
	.align		4
.L_4155:
        /*0058*/ 	.byte	0x04, 0x05
        /*005a*/ 	.short	(.L_4157 - .L_4156)
.L_4156:
        /*005c*/ 	.word	0x00000200
        /*0060*/ 	.word	0x00000001
        /*0064*/ 	.word	0x00000001


	//----- nvinfo : EIATTR_CRS_STACK_SIZE
	.align		4
.L_4157:
        /*0068*/ 	.byte	0x04, 0x1e
        /*006a*/ 	.short	(.L_4159 - .L_4158)
.L_4158:
        /*006c*/ 	.word	0x00000000


	//----- nvinfo : EIATTR_CBANK_PARAM_SIZE
	.align		4
.L_4159:
        /*0070*/ 	.byte	0x03, 0x19
        /*0072*/ 	.short	0x0c4a


	//----- nvinfo : EIATTR_PARAM_CBANK
	.align		4
        /*0074*/ 	.byte	0x04, 0x0a
        /*0076*/ 	.short	(.L_4161 - .L_4160)
	.align		4
.L_4160:
        /*0078*/ 	.word	index@(.nv.constant0._ZN2at6native55_GLOBAL__N__de093ff9_22_ForeachBinaryOpList_cu_a911ec4325multi_tensor_apply_kernelINS1_18TensorListMetadataILi2EEENS1_11CopyFunctorIN3c108BFloat16EiLi2ELi1ELi1EEEJNS0_4CopyIS7_iEEEEEvT_T0_DpT1_)
        /*007c*/ 	.short	0x0210
        /*007e*/ 	.short	0x0c4a


	//----- nvinfo : EIATTR_SW_WAR
	.align		4
.L_4161:
        /*0080*/ 	.byte	0x04, 0x36
        /*0082*/ 	.short	(.L_4163 - .L_4162)
.L_4162:
        /*0084*/ 	.word	0x00000008
.L_4163:


//--------------------- .nv.info._ZN2at6native55_GLOBAL__N__de093ff9_22_ForeachBinaryOpList_cu_a911ec4325multi_tensor_apply_kernelINS1_18TensorListMetadataILi2EEENS1_11CopyFunctorIN3c108BFloat16EsLi2ELi1ELi1EEEJNS0_4CopyIS7_sEEEEEvT_T0_DpT1_ --------------------------
	.section	.nv.info._ZN2at6native55_GLOBAL__N__de093ff9_22_ForeachBinaryOpList_cu_a911ec4325multi_tensor_apply_kernelINS1_18TensorListMetadataILi2EEENS1_11CopyFunctorIN3c108BFloat16EsLi2ELi1ELi1EEEJNS0_4CopyIS7_sEEEEEvT_T0_DpT1_,"",@"SHT_CUDA_INFO"
	.sectionflags	@""
	.align	4


	//----- nvinfo : EIATTR_CUDA_API_VERSION
	.align		4
        /*0000*/ 	.byte	0x04, 0x37
        /*0002*/ 	.short	(.L_4165 - .L_4164)
.L_4164:
        /*0004*/ 	.word	0x00000082


	//----- nvinfo : EIATTR_KPARAM_INFO
	.align		4
.L_4165:
        /*0008*/ 	.byte	0x04, 0x17
        /*000a*/ 	.short	(.L_4167 - .L_4166)
.L_4166:
        /*000c*/ 	.word	0x00000000
        /*0010*/ 	.short	0x0002
        /*0012*/ 	.short	0x0c49
        /*0014*/ 	.byte	0x00, 0xf0, 0x05, 0x00


	//----- nvinfo : EIATTR_KPARAM_INFO
	.align		4
.L_4167:
        /*0018*/ 	.byte	0x04, 0x17
        /*001a*/ 	.short	(.L_4169 - .L_4168)
.L_4168:
        /*001c*/ 	.word	0x00000000
        /*0020*/ 	.short	0x0001
        /*0022*/ 	.short	0x0c48
        /*0024*/ 	.byte	0x00, 0xf0, 0x05, 0x00


	//----- nvinfo : EIATTR_KPARAM_INFO
	.align		4
.L_4169:
        /*0028*/ 	.byte	0x04, 0x17
        /*002a*/ 	.short	(.L_4171 - .L_4170)
.L_4170:
        /*002c*/ 	.word	0x00000000
        /*0030*/ 	.short	0x0000
        /*0032*/ 	.short	0x0000
        /*0034*/ 	.byte	0x00, 0xf0, 0x21, 0x31


	//----- nvinfo : EIATTR_SPARSE_MMA_MASK
	.align		4
.L_4171:
        /*0038*/ 	.byte	0x03, 0x50
        /*003a*/ 	.short	0x0000


	//----- nvinfo : EIATTR_MAXREG_COUNT
	.align		4
        /*003c*/ 	.byte	0x03, 0x1b
        /*003e*/ 	.short	0x0080


	//----- nvinfo : EIATTR_MERCURY_ISA_VERSION
	.align		4
        /*0040*/ 	.byte	0x03, 0x5f
        /*0042*/ 	.short	0x0101


	//----- nvinfo : EIATTR_EXIT_INSTR_OFFSETS
	.align		4
        /*0044*/ 	.byte	0x04, 0x1c
        /*0046*/ 	.short	(.L_4173 - .L_4172)


	//   ....[0]....
.L_4172:
        /*0048*/ 	.word	0x00000180


	//   ....[1]....
        /*004c*/ 	.word	0x000005b0


	//   ....[2]....
        /*0050*/ 	.word	0x00000610


	//   ....[3]....
        /*0054*/ 	.word	0x000007b0


	//----- nvinfo : EIATTR_MAX_THREADS
	.align		4
.L_4173:
        /*0058*/ 	.byte	0x04, 0x05
        /*005a*/ 	.short	(.L_4175 - .L_4174)
.L_4174:
        /*005c*/ 	.word	0x00000200
        /*0060*/ 	.word	0x00000001
        /*0064*/ 	.word	0x00000001


	//----- nvinfo : EIATTR_CRS_STACK_SIZE
	.align		4
.L_4175:
        /*0068*/ 	.byte	0x04, 0x1e
        /*006a*/ 	.short	(.L_4177 - .L_4176)
.L_4176:
        /*006c*/ 	.word	0x00000000


	//----- nvinfo : EIATTR_CBANK_PARAM_SIZE
	.align		4
.L_4177:
        /*0070*/ 	.byte	0x03, 0x19
        /*0072*/ 	.short	0x0c4a


	//----- nvinfo : EIATTR_PARAM_CBANK
	.align		4
        /*0074*/ 	.byte	0x04, 0x0a
        /*0076*/ 	.short	(.L_4179 - .L_4178)
	.align		4
.L_4178:
        /*0078*/ 	.word	index@(.nv.constant0._ZN2at6native55_GLOBAL__N__de093ff9_22_ForeachBinaryOpList_cu_a911ec4325multi_tensor_apply_kernelINS1_18TensorListMetadataILi2EEENS1_11CopyFunctorIN3c108BFloat16EsLi2ELi1ELi1EEEJNS0_4CopyIS7_sEEEEEvT_T0_DpT1_)
        /*007c*/ 	.short	0x0210
        /*007e*/ 	.short	0x0c4a


	//----- nvinfo : EIATTR_SW_WAR
	.align		4
.L_4179:
        /*0080*/ 	.byte	0x04, 0x36
        /*0082*/ 	.short	(.L_4181 - .L_4180)
.L_4180:
        /*0084*/ 	.word	0x00000008
.L_4181:


//--------------------- .nv.info._ZN2at6native55_GLOBAL__N__de093ff9_22_ForeachBinaryOpList_cu_a911ec4325multi_tensor_apply_kernelINS1_18TensorListMetadataILi2EEENS1_11CopyFunctorIN3c108BFloat16ElLi2ELi1ELi1EEEJNS0_4CopyIS7_lEEEEEvT_T0_DpT1_ --------------------------
	.section	.nv.info._ZN2at6native55_GLOBAL__N__de093ff9_22_ForeachBinaryOpList_cu_a911ec4325multi_tensor_apply_kernelINS1_18TensorListMetadataILi2EEENS1_11CopyFunctorIN3c108BFloat16ElLi2ELi1ELi1EEEJNS0_4CopyIS7_lEEEEEvT_T0_DpT1_,"",@"SHT_CUDA_INFO"
	.sectionflags	@""
	.align	4


	//----- nvinfo : EIATTR_CUDA_API_VERSION
	.align		4
        /*0000*/ 	.byte	0x04, 0x37
        /*0002*/ 	.short	(.L_4183 - .L_4182)
.L_4182:
        /*0004*/ 	.word	0x00000082


	//----- nvinfo : EIATTR_KPARAM_INFO
	.align		4
.L_4183:
        /*0008*/ 	.byte	0x04, 0x17
        /*000a*/ 	.short	(.L_4185 - .L_4184)
.L_4184:
        /*000c*/ 	.word	0x00000000
        /*0010*/ 	.short	0x0002
        /*0012*/ 	.short	0x0c49
        /*0014*/ 	.byte	0x00, 0xf0, 0x05, 0x00


	//----- nvinfo : EIATTR_KPARAM_INFO
	.align		4
.L_4185:
        /*0018*/ 	.byte	0x04, 0x17
        /*001a*/ 	.short	(.L_4187 - .L_4186)
.L_4186:
        /*001c*/ 	.word	0x00000000
        /*0020*/ 	.short	0x0001
        /*0022*/ 	.short	0x0c48
        /*0024*/ 	.byte	0x00, 0xf0, 0x05, 0x00


	//----- nvinfo : EIATTR_KPARAM_INFO
	.align		4
.L_4187:
        /*0028*/ 	.byte	0x04, 0x17
        /*002a*/ 	.short	(.L_4189 - .L_4188)
.L_4188:
        /*002c*/ 	.word	0x00000000
        /*0030*/ 	.short	0x0000
        /*0032*/ 	.short	0x0000
        /*0034*/ 	.byte	0x00, 0xf0, 0x21, 0x31


	//----- nvinfo : EIATTR_SPARSE_MMA_MASK
	.align		4
.L_4189:
        /*0038*/ 	.byte	0x03, 0x50
        /*003a*/ 	.short	0x0000


	//----- nvinfo : EIATTR_MAXREG_COUNT
	.align		4
        /*003c*/ 	.byte	0x03, 0x1b
        /*003e*/ 	.short	0x0080


	//----- nvinfo : EIATTR_MERCURY_ISA_VERSION
	.align		4
        /*0040*/ 	.byte	0x03, 0x5f
        /*0042*/ 	.short	0x0101


	//----- nvinfo : EIATTR_EXIT_INSTR_OFFSETS
	.align		4
        /*0044*/ 	.byte	0x04, 0x1c
        /*0046*/ 	.short	(.L_4191 - .L_4190)


	//   ....[0]....
.L_4190:
        /*0048*/ 	.word	0x00000190


	//   ....[1]....
        /*004c*/ 	.word	0x000005c0


	//   ....[2]....
        /*0050*/ 	.word	0x00000620


	//   ....[3]....
        /*0054*/ 	.word	0x000007b0


	//----- nvinfo : EIATTR_MAX_THREADS
	.align		4
.L_4191:
        /*0058*/ 	.byte	0x04, 0x05
        /*005a*/ 	.short	(.L_4193 - .L_4192)
.L_4192:
        /*005c*/ 	.word	0x00000200
        /*0060*/ 	.word	0x00000001
        /*0064*/ 	.word	0x00000001


	//----- nvinfo : EIATTR_CRS_STACK_SIZE
	.align		4
.L_4193:
        /*0068*/ 	.byte	0x04, 0x1e
        /*006a*/ 	.short	(.L_4195 - .L_4194)
.L_4194:
        /*006c*/ 	.word	0x00000000


	//----- nvinfo : EIATTR_CBANK_PARAM_SIZE
	.align		4
.L_4195:
        /*0070*/ 	.byte	0x03, 0x19
        /*0072*/ 	.short	0x0c4a


	//----- nvinfo : EIATTR_PARAM_CBANK
	.align		4
        /*0074*/ 	.byte	0x04, 0x0a
        /*0076*/ 	.short	(.L_4197 - .L_4196)
	.align		4
.L_4196:
        /*0078*/ 	.word	index@(.nv.constant0._ZN2at6native55_GLOBAL__N__de093ff9_22_ForeachBinaryOpList_cu_a911ec4325multi_tensor_apply_kernelINS1_18TensorListMetadataILi2EEENS1_11CopyFunctorIN3c108BFloat16ElLi2ELi1ELi1EEEJNS0_4CopyIS7_lEEEEEvT_T0_DpT1_)
        /*007c*/ 	.short	0x0210
        /*007e*/ 	.short	0x0c4a


	//----- nvinfo : EIATTR_SW_WAR
	.align		4
.L_4197:
        /*0080*/ 	.byte	0x04, 0x36
        /*0082*/ 	.short	(.L_4199 - .L_4198)
.L_4198:
        /*0084*/ 	.word	0x00000008
.L_4199:


//--------------------- .nv.info._ZN2at6native55_GLOBAL__N__de093ff9_22_ForeachBinaryOpList_cu_a911ec4325multi_tensor_apply_kernelINS1_18TensorListMetadataILi2EEENS1_11CopyFunctorIN3c108BFloat16EaLi2ELi1ELi1EEEJNS0_4CopyIS7_aEEEEEvT_T0_DpT1_ --------------------------
	.section	.nv.info._ZN2at6native55_GLOBAL__N__de093ff9_22_ForeachBinaryOpList_cu_a911ec4325multi_tensor_apply_kernelINS1_18TensorListMetadataILi2EEENS1_11CopyFunctorIN3c108BFloat16EaLi2ELi1ELi1EEEJNS0_4CopyIS7_aEEEEEvT_T0_DpT1_,"",@"SHT_CUDA_INFO"
	.sectionflags	@""
	.align	4


	//----- nvinfo : EIATTR_CUDA_API_VERSION
	.align		4
        /*0000*/ 	.byte	0x04, 0x37
        /*0002*/ 	.short	(.L_4201 - .L_4200)
.L_4200:
        /*0004*/ 	.word	0x00000082


	//----- nvinfo : EIATTR_KPARAM_INFO
	.align		4
.L_4201:
        /*0008*/ 	.byte	0x04, 0x17
        /*000a*/ 	.short	(.L_4203 - .L_4202)
.L_4202:
        /*000c*/ 	.word	0x00000000
        /*0010*/ 	.short	0x0002
        /*0012*/ 	.short	0x0c49
        /*0014*/ 	.byte	0x00, 0xf0, 0x05, 0x00


	//----- nvinfo : EIATTR_KPARAM_INFO
	.align		4
.L_4203:
        /*0018*/ 	.byte	0x04, 0x17
        /*001a*/ 	.short	(.L_4205 - .L_4204)
.L_4204:
        /*001c*/ 	.word	0x00000000
        /*0020*/ 	.short	0x0001
        /*0022*/ 	.short	0x0c48
        /*0024*/ 	.byte	0x00, 0xf0, 0x05, 0x00


	//----- nvinfo : EIATTR_KPARAM_INFO
	.align		4
.L_4205:
        /*0028*/ 	.byte	0x04, 0x17
        /*002a*/ 	.short	(.L_4207 - .L_4206)
.L_4206:
        /*002c*/ 	.word	0x00000000
        /*0030*/ 	.short	0x0000
        /*0032*/ 	.short	0x0000
        /*0034*/ 	.byte	0x00, 0xf0, 0x21, 0x31


	//----- nvinfo : EIATTR_SPARSE_MMA_MASK
	.align		4
.L_4207:
        /*0038*/ 	.byte	0x03, 0x50
        /*003a*/ 	.short	0x0000


	//----- nvinfo : EIATTR_MAXREG_COUNT
	.align		4
        /*003c*/ 	.byte	0x03, 0x1b
        /*003e*/ 	.short	0x0080


	//----- nvinfo : EIATTR_MERCURY_ISA_VERSION
	.align		4
        /*0040*/ 	.byte	0x03, 0x5f
        /*0042*/ 	.short	0x0101


	//----- nvinfo : EIATTR_EXIT_INSTR_OFFSETS
	.align		4
        /*0044*/ 	.byte	0x04, 0x1c
        /*0046*/ 	.short	(.L_4209 - .L_4208)


	//   ....[0]....
.L_4208:
        /*0048*/ 	.word	0x00000190


	//   ....[1]....
        /*004c*/ 	.word	0x000005c0


	//   ....[2]....
        /*0050*/ 	.word	0x00000620


	//   ....[3]....
        /*0054*/ 	.word	0x000007a0


	//----- nvinfo : EIATTR_MAX_THREADS
	.align		4
.L_4209:
        /*0058*/ 	.byte	0x04, 0x05
        /*005a*/ 	.short	(.L_4211 - .L_4210)
.L_4210:
        /*005c*/ 	.word	0x00000200
        /*0060*/ 	.word	0x00000001
        /*0064*/ 	.word	0x00000001


	//----- nvinfo : EIATTR_CRS_STACK_SIZE
	.align		4
.L_4211:
        /*0068*/ 	.byte	0x04, 0x1e
        /*006a*/ 	.short	(.L_4213 - .L_4212)
.L_4212:
        /*006c*/ 	.word	0x00000000


	//----- nvinfo : EIATTR_CBANK_PARAM_SIZE
	.align		4
.L_4213:
        /*0070*/ 	.byte	0x03, 0x19
        /*0072*/ 	.short	0x0c4a


	//----- nvinfo : EIATTR_PARAM_CBANK
	.align		4
        /*0074*/ 	.byte	0x04, 0x0a
        /*0076*/ 	.short	(.L_4215 - .L_4214)
	.align		4
.L_4214:
        /*0078*/ 	.word	index@(.nv.constant0._ZN2at6native55_GLOBAL__N__de093ff9_22_ForeachBinaryOpList_cu_a911ec4325multi_tensor_apply_kernelINS1_18TensorListMetadataILi2EEENS1_11CopyFunctorIN3c108BFloat16EaLi2ELi1ELi1EEEJNS0_4CopyIS7_aEEEEEvT_T0_DpT1_)
        /*007c*/ 	.short	0x0210
        /*007e*/ 	.short	0x0c4a


	//----- nvinfo : EIATTR_SW_WAR
	.align		4
.L_4215:
        /*0080*/ 	.byte	0x04, 0x36
        /*0082*/ 	.short	(.L_4217 - .L_4216)
.L_4216:
        /*0084*/ 	.word	0x00000008
.L_4217:


//--------------------- .nv.info._ZN2at6native55_GLOBAL__N__de093ff9_22_ForeachBinaryOpList_cu_a911ec4325multi_tensor_apply_kernelINS1_18TensorListMetadataILi2EEENS1_11CopyFunctorIN3c108BFloat16EhLi2ELi1ELi1EEEJNS0_4CopyIS7_hEEEEEvT_T0_DpT1_ --------------------------
	.section	.nv.info._ZN2at6native55_GLOBAL__N__de093ff9_22_ForeachBinaryOpList_cu_a911ec4325multi_tensor_apply_kernelINS1_18TensorListMetadataILi2EEENS1_11CopyFunctorIN3c108BFloat16EhLi2ELi1ELi1EEEJNS0_4CopyIS7_hEEEEEvT_T0_DpT1_,"",@"SHT_CUDA_INFO"
	.sectionflags	@""
	.align	4


	//----- nvinfo : EIATTR_CUDA_API_VERSION
	.align		4
        /*0000*/ 	.byte	0x04, 0x37
        /*0002*/ 	.short	(.L_4219 - .L_4218)
.L_4218:
        /*0004*/ 	.word	0x00000082


	//----- nvinfo : EIATTR_KPARAM_INFO
	.align		4
.L_4219:
        /*0008*/ 	.byte	0x04, 0x17
        /*000a*/ 	.short	(.L_4221 - .L_4220)
.L_4220:
        /*000c*/ 	.word	0x00000000
        /*0010*/ 	.short	0x0002
        /*0012*/ 	.short	0x0c49
        /*0014*/ 	.byte	0x00, 0xf0, 0x05, 0x00


	//----- nvinfo : EIATTR_KPARAM_INFO
	.align		4
.L_4221:
        /*0018*/ 	.byte	0x04, 0x17
        /*001a*/ 	.short	(.L_4223 - .L_4222)
.L_4222:
        /*001c*/ 	.word	0x00000000
        /*0020*/ 	.short	0x0001
        /*0022*/ 	.short	0x0c48
        /*0024*/ 	.byte	0x00, 0xf0, 0x05, 0x00


	//----- nvinfo : EIATTR_KPARAM_INFO
	.align		4
.L_4223:
        /*0028*/ 	.byte	0x04, 0x17
        /*002a*/ 	.short	(.L_4225 - .L_4224)
.L_4224:
        /*002c*/ 	.word	0x00000000
        /*0030*/ 	.short	0x0000
        /*0032*/ 	.short	0x0000
        /*0034*/ 	.byte	0x00, 0xf0, 0x21, 0x31


	//----- nvinfo : EIATTR_SPARSE_MMA_MASK
	.align		4
.L_4225:
        /*0038*/ 	.byte	0x03, 0x50
        /*003a*/ 	.short	0x0000


	//----- nvinfo : EIATTR_MAXREG_COUNT
	.align		4
        /*003c*/ 	.byte	0x03, 0x1b
        /*003e*/ 	.short	0x0080


	//----- nvinfo : EIATTR_MERCURY_ISA_VERSION
	.align		4
        /*0040*/ 	.byte	0x03, 0x5f
        /*0042*/ 	.short	0x0101


	//----- nvinfo : EIATTR_EXIT_INSTR_OFFSETS
	.align		4
        /*0044*/ 	.byte	0x04, 0x1c
        /*0046*/ 	.short	(.L_4227 - .L_4226)


	//   ....[0]....
.L_4226:
        /*0048*/ 	.word	0x00000190


	//   ....[1]....
        /*004c*/ 	.word	0x00000600


	//   ....[2]....
        /*0050*/ 	.word	0x00000660


	//   ....[3]....
        /*0054*/ 	.word	0x00000820


	//----- nvinfo : EIATTR_MAX_THREADS
	.align		4
.L_4227:
        /*0058*/ 	.byte	0x04, 0x05
        /*005a*/ 	.short	(.L_4229 - .L_4228)
.L_4228:
        /*005c*/ 	.word	0x00000200
        /*0060*/ 	.word	0x00000001
        /*0064*/ 	.word	0x00000001


	//----- nvinfo : EIATTR_CRS_STACK_SIZE
	.align		4
.L_4229:
        /*0068*/ 	.byte	0x04, 0x1e
        /*006a*/ 	.short	(.L_4231 - .L_4230)
.L_4230:
        /*006c*/ 	.word	0x00000000


	//----- nvinfo : EIATTR_CBANK_PARAM_SIZE
	.align		4
.L_4231:
        /*0070*/ 	.byte	0x03, 0x19
        /*0072*/ 	.short	0x0c4a


	//----- nvinfo : EIATTR_PARAM_CBANK
	.align		4
        /*0074*/ 	.byte	0x04, 0x0a
        /*0076*/ 	.short	(.L_4233 - .L_4232)
	.align		4
.L_4232:
        /*0078*/ 	.word	index@(.nv.constant0._ZN2at6native55_GLOBAL__N__de093ff9_22_ForeachBinaryOpList_cu_a911ec4325multi_tensor_apply_kernelINS1_18TensorListMetadataILi2EEENS1_11CopyFunctorIN3c108BFloat16EhLi2ELi1ELi1EEEJNS0_4CopyIS7_hEEEEEvT_T0_DpT1_)
        /*007c*/ 	.short	0x0210
        /*007e*/ 	.short	0x0c4a


	//----- nvinfo : EIATTR_SW_WAR
	.align		4
.L_4233:
        /*0080*/ 	.byte	0x04, 0x36
        /*0082*/ 	.short	(.L_4235 - .L_4234)
.L_4234:
        /*0084*/ 	.word	0x00000008
.L_4235:


//--------------------- .nv.info._ZN2at6native55_GLOBAL__N__de093ff9_22_ForeachBinaryOpList_cu_a911ec4325multi_tensor_apply_kernelINS1_18TensorListMetadataILi2EEENS1_14UnaryOpFunctorIN3c108BFloat16ELi2ELi1ELi1EEEJNS0_4CopyIS7_S7_EEEEEvT_T0_DpT1_ --------------------------
	.section	.nv.info._ZN2at6native55_GLOBAL__N__de093ff9_22_ForeachBinaryOpList_cu_a911ec4325multi_tensor_apply_kernelINS1_18TensorListMetadataILi2EEENS1_14UnaryOpFunctorIN3c108BFloat16ELi2ELi1ELi1EEEJNS0_4CopyIS7_S7_EEEEEvT_T0_DpT1_,"",@"SHT_CUDA_INFO"
	.sectionflags	@""
	.align	4


	//----- nvinfo : EIATTR_CUDA_API_VERSION
	.align		4
        /*0000*/ 	.byte	0x04, 0x37
        /*0002*/ 	.short	(.L_4237 - .L_4236)
.L_4236:
        /*0004*/ 	.word	0x00000082


	//----- nvinfo : EIATTR_KPARAM_INFO
	.align		4
.L_4237:
        /*0008*/ 	.byte	0x04, 0x17
        /*000a*/ 	.short	(.L_4239 - .L_4238)
.L_4238:
        /*000c*/ 	.word	0x00000000
        /*0010*/ 	.short	0x0002
        /*0012*/ 	.short	0x0c49
        /*0014*/ 	.byte	0x00, 0xf0, 0x05, 0x00


	//----- nvinfo : EIATTR_KPARAM_INFO
	.align		4
.L_4239:
        /*0018*/ 	.byte	0x04, 0x17
        /*001a*/ 	.short	(.L_4241 - .L_4240)
.L_4240:
        /*001c*/ 	.word	0x00000000
        /*0020*/ 	.short	0x0001
        /*0022*/ 	.short	0x0c48
        /*0024*/ 	.byte	0x00, 0xf0, 0x05, 0x00


	//----- nvinfo : EIATTR_KPARAM_INFO
	.align		4
.L_4241:
        /*0028*/ 	.byte	0x04, 0x17
        /*002a*/ 	.short	(.L_4243 - .L_4242)
.L_4242:
        /*002c*/ 	.word	0x00000000
        /*0030*/ 	.short	0x0000
        /*0032*/ 	.short	0x0000
        /*0034*/ 	.byte	0x00, 0xf0, 0x21, 0x31


	//----- nvinfo : EIATTR_SPARSE_MMA_MASK
	.align		4
.L_4243:
        /*0038*/ 	.byte	0x03, 0x50
        /*003a*/ 	.short	0x0000


	//----- nvinfo : EIATTR_MAXREG_COUNT
	.align		4
        /*003c*/ 	.byte	0x03, 0x1b
        /*003e*/ 	.short	0x0080


	//----- nvinfo : EIATTR_MERCURY_ISA_VERSION
	.align		4
        /*0040*/ 	.byte	0x03, 0x5f
        /*0042*/ 	.short	0x0101


	//----- nvinfo : EIATTR_EXIT_INSTR_OFFSETS
	.align		4
        /*0044*/ 	.byte	0x04, 0x1c
        /*0046*/ 	.short	(.L_4245 - .L_4244)


	//   ....[0]....
.L_4244:
        /*0048*/ 	.word	0x00000160


	//   ....[1]....
        /*004c*/ 	.word	0x00000620


	//   ....[2]....
        /*0050*/ 	.word	0x00000680


	//   ....[3]....
        /*0054*/ 	.word	0x00000840


	//----- nvinfo : EIATTR_MAX_THREADS
	.align		4
.L_4245:
        /*0058*/ 	.byte	0x04, 0x05
        /*005a*/ 	.short	(.L_4247 - .L_4246)
.L_4246:
        /*005c*/ 	.word	0x00000200
        /*0060*/ 	.word	0x00000001
        /*0064*/ 	.word	0x00000001


	//----- nvinfo : EIATTR_CRS_STACK_SIZE
	.align		4
.L_4247:
        /*0068*/ 	.byte	0x04, 0x1e
        /*006a*/ 	.short	(.L_4249 - .L_4248)
.L_4248:
        /*006c*/ 	.word	0x00000000


	//----- nvinfo : EIATTR_CBANK_PARAM_SIZE
	.align		4
.L_4249:
        /*0070*/ 	.byte	0x03, 0x19
        /*0072*/ 	.short	0x0c4a


	//----- nvinfo : EIATTR_PARAM_CBANK
	.align		4
        /*0074*/ 	.byte	0x04, 0x0a
        /*0076*/ 	.short	(.L_4251 - .L_4250)
	.align		4
.L_4250:
        /*0078*/ 	.word	index@(.nv.constant0._ZN2at6native55_GLOBAL__N__de093ff9_22_ForeachBinaryOpList_cu_a911ec4325multi_tensor_apply_kernelINS1_18TensorListMetadataILi2EEENS1_14UnaryOpFunctorIN3c108BFloat16ELi2ELi1ELi1EEEJNS0_4CopyIS7_S7_EEEEEvT_T0_DpT1_)
        /*007c*/ 	.short	0x0210
        /*007e*/ 	.short	0x0c4a


	//----- nvinfo : EIATTR_SW_WAR
	.align		4
.L_4251:
        /*0080*/ 	.byte	0x04, 0x36
        /*0082*/ 	.short	(.L_4253 - .L_4252)
.L_4252:
        /*0084*/ 	.word	0x00000008
.L_4253:


//--------------------- .nv.info._ZN2at6native55_GLOBAL__N__de093ff9_22_ForeachBinaryOpList_cu_a911ec4325multi_tensor_apply_kernelINS1_18TensorListMetadataILi2EEENS1_11CopyFunctorIN3c104HalfENS6_15Float8_e5m2fnuzELi2ELi1ELi1EEEJNS0_4CopyIS7_S8_EEEEEvT_T0_DpT1_ --------------------------
	.section	.nv.info._ZN2at6native55_GLOBAL__N__de093ff9_22_ForeachBinaryOpList_cu_a911ec4325multi_tensor_apply_kernelINS1_18TensorListMetadataILi2EEENS1_11CopyFunctorIN3c104HalfENS6_15Float8_e5m2fnuzELi2ELi1ELi1EEEJNS0_4CopyIS7_S8_EEEEEvT_T0_DpT1_,"",@"SHT_CUDA_INFO"
	.sectionflags	@""
	.align	4


	//----- nvinfo : EIATTR_CUDA_API_VERSION
	.align		4
        /*0000*/ 	.byte	0x04, 0x37
        /*0002*/ 	.short	(.L_4255 - .L_4254)
.L_4254:
        /*0004*/ 	.word	0x00000082


	//----- nvinfo : EIATTR_KPARAM_INFO
	.align		4
.L_4255:
        /*0008*/ 	.byte	0x04, 0x17
        /*000a*/ 	.short	(.L_4257 - .L_4256)
.L_4256:
        /*000c*/ 	.word	0x00000000
        /*0010*/ 	.short	0x0002
        /*0012*/ 	.short	0x0c49
        /*0014*/ 	.byte	0x00, 0xf0, 0x05, 0x00


	//----- nvinfo : EIATTR_KPARAM_INFO
	.align		4
.L_4257:
        /*0018*/ 	.byte	0x04, 0x17
        /*001a*/ 	.short	(.L_4259 - .L_4258)
.L_4258:
        /*001c*/ 	.word	0x00000000
        /*0020*/ 	.short	0x0001
        /*0022*/ 	.short	0x0c48
        /*0024*/ 	.byte	0x00, 0xf0, 0x05, 0x00


	//----- nvinfo : EIATTR_KPARAM_INFO
	.align		4
.L_4259:
        /*0028*/ 	.byte	0x04, 0x17
        /*002a*/ 	.short	(.L_4261 - .L_4260)
.L_4260:
        /*002c*/ 	.word	0x00000000
        /*0030*/ 	.short	0x0000
        /*0032*/ 	.short	0x0000
        /*0034*/ 	.byte	0x00, 0xf0, 0x21, 0x31


	//----- nvinfo : EIATTR_SPARSE_MMA_MASK
	.align		4
.L_4261:
        /*0038*/ 	.byte	0x03, 0x50
        /*003a*/ 	.short	0x0000


	//----- nvinfo : EIATTR_MAXREG_COUNT
	.align		4
        /*003c*/ 	.byte	0x03, 0x1b
        /*003e*/ 	.short	0x0080


	//----- nvinfo : EIATTR_MERCURY_ISA_VERSION
	.align		4
        /*0040*/ 	.byte	0x03, 0x5f
        /*0042*/ 	.short	0x0101


	//----- nvinfo : EIATTR_EXIT_INSTR_OFFSETS
	.align		4
        /*0044*/ 	.byte	0x04, 0x1c
        /*0046*/ 	.short	(.L_4263 - .L_4262)


	//   ....[0]....
.L_4262:
        /*0048*/ 	.word	0x00000190


	//   ....[1]....
        /*004c*/ 	.word	0x00000c20


	//   ....[2]....
        /*0050*/ 	.word	0x00000c80


	//   ....[3]....
        /*0054*/ 	.word	0x000014c0


	//----- nvinfo : EIATTR_MAX_THREADS
	.align		4
.L_4263:
        /*0058*/ 	.byte	0x04, 0x05
        /*005a*/ 	.short	(.L_4265 - .L_4264)
.L_4264:
        /*005c*/ 	.word	0x00000200
        /*0060*/ 	.word	0x00000001
        /*0064*/ 	.word	0x00000001


	//----- nvinfo : EIATTR_CRS_STACK_SIZE
	.align		4
.L_4265:
        /*0068*/ 	.byte	0x04, 0x1e
        /*006a*/ 	.short	(.L_4267 - .L_4266)
.L_4266:
        /*006c*/ 	.word	0x00000000


	//----- nvinfo : EIATTR_CBANK_PARAM_SIZE
	.align		4
.L_4267:
        /*0070*/ 	.byte	0x03, 0x19
        /*0072*/ 	.short	0x0c4a


	//----- nvinfo : EIATTR_PARAM_CBANK
	.align		4
        /*0074*/ 	.byte	0x04, 0x0a
        /*0076*/ 	.short	(.L_4269 - .L_4268)
	.align		4
.L_4268:
        /*0078*/ 	.word	index@(.nv.constant0._ZN2at6native55_GLOBAL__N__de093ff9_22_ForeachBinaryOpList_cu_a911ec4325multi_tensor_apply_kernelINS1_18TensorListMetadataILi2EEENS1_11CopyFunctorIN3c104HalfENS6_15Float8_e5m2fnuzELi2ELi1ELi1EEEJNS0_4CopyIS7_S8_EEEEEvT_T0_DpT1_)
        /*007c*/ 	.short	0x0210
        /*007e*/ 	.short	0x0c4a


	//----- nvinfo : EIATTR_SW_WAR
	.align		4
.L_4269:
        /*0080*/ 	.byte	0x04, 0x36
        /*0082*/ 	.short	(.L_4271 - .L_4270)
.L_4270:
        /*0084*/ 	.word	0x00000008
.L_4271:


//--------------------- .nv.info._ZN2at6native55_GLOBAL__N__de093ff9_22_ForeachBinaryOpList_cu_a911ec4325multi_tensor_apply_kernelINS1_18TensorListMetadataILi2EEENS1_11CopyFunctorIN3c104HalfENS6_11Float8_e5m2ELi2ELi1ELi1EEEJNS0_4CopyIS7_S8_EEEEEvT_T0_DpT1_ --------------------------
	.section	.nv.info._ZN2at6native55_GLOBAL__N__de093ff9_22_ForeachBinaryOpList_cu_a911ec4325multi_tensor_apply_kernelINS1_18TensorListMetadataILi2EEENS1_11CopyFunctorIN3c104HalfENS6_11Float8_e5m2ELi2ELi1ELi1EEEJNS0_4CopyIS7_S8_EEEEEvT_T0_DpT1_,"",@"SHT_CUDA_INFO"
	.sectionflags	@""
	.align	4


	//----- nvinfo : EIATTR_CUDA_API_VERSION
	.align		4
        /*0000*/ 	.byte	0x04, 0x37
        /*0002*/ 	.short	(.L_4273 - .L_4272)
.L_4272:
        /*0004*/ 	.word	0x00000082


	//----- nvinfo : EIATTR_KPARAM_INFO
	.align		4
.L_4273:
        /*0008*/ 	.byte	0x04, 0x17
        /*000a*/ 	.short	(.L_4275 - .L_4274)
.L_4274:
        /*000c*/ 	.word	0x00000000
        /*0010*/ 	.short	0x0002
        /*0012*/ 	.short	0x0c49
        /*0014*/ 	.byte	0x00, 0xf0, 0x05, 0x00


	//----- nvinfo : EIATTR_KPARAM_INFO
	.align		4
.L_4275:
        /*0018*/ 	.byte	0x04, 0x17
        /*001a*/ 	.short	(.L_4277 - .L_4276)
.L_4276:
        /*001c*/ 	.word	0x00000000
        /*0020*/ 	.short	0x0001
        /*0022*/ 	.short	0x0c48
        /*0024*/ 	.byte	0x00, 0xf0, 0x05, 0x00


	//----- nvinfo : EIATTR_KPARAM_INFO
	.align		4
.L_4277:
        /*0028*/ 	.byte	0x04, 0x17
        /*002a*/ 	.short	(.L_4279 - .L_4278)
.L_4278:
        /*002c*/ 	.word	0x00000000
        /*0030*/ 	.short	0x0000
        /*0032*/ 	.short	0x0000
        /*0034*/ 	.byte	0x00, 0xf0, 0x21, 0x31


	//----- nvinfo : EIATTR_SPARSE_MMA_MASK
	.align		4
.L_4279:
        /*0038*/ 	.byte	0x03, 0x50
        /*003a*/ 	.short	0x0000


	//----- nvinfo : EIATTR_MAXREG_COUNT
	.align		4
        /*003c*/ 	.byte	0x03, 0x1b
        /*003e*/ 	.short	0x0080


	//----- nvinfo : EIATTR_MERCURY_ISA_VERSION
	.align		4
        /*0040*/ 	.byte	0x03, 0x5f
        /*0042*/ 	.short	0x0101


	//----- nvinfo : EIATTR_EXIT_INSTR_OFFSETS
	.align		4
        /*0044*/ 	.byte	0x04, 0x1c
        /*0046*/ 	.short	(.L_4281 - .L_4280)


	//   ....[0]....
.L_4280:
        /*0048*/ 	.word	0x00000190


	//   ....[1]....
        /*004c*/ 	.word	0x00000850


	//   ....[2]....
        /*0050*/ 	.word	0x000008b0


	//   ....[3]....
        /*0054*/ 	.word	0x00000d00


	//----- nvinfo : EIATTR_MAX_THREADS
	.align		4
.L_4281:
        /*0058*/ 	.byte	0x04, 0x05
        /*005a*/ 	.short	(.L_4283 - .L_4282)
.L_4282:
        /*005c*/ 	.word	0x00000200
        /*0060*/ 	.word	0x00000001
        /*0064*/ 	.word	0x00000001


	//----- nvinfo : EIATTR_CRS_STACK_SIZE
	.align		4
.L_4283:
        /*0068*/ 	.byte	0x04, 0x1e
        /*006a*/ 	.short	(.L_4285 - .L_4284)
.L_4284:
        /*006c*/ 	.word	0x00000000


	//----- nvinfo : EIATTR_CBANK_PARAM_SIZE
	.align		4
.L_4285:
        /*0070*/ 	.byte	0x03, 0x19
        /*0072*/ 	.short	0x0c4a


	//----- nvinfo : EIATTR_PARAM_CBANK
	.align		4
        /*0074*/ 	.byte	0x04, 0x0a
        /*0076*/ 	.short	(.L_4287 - .L_4286)
	.align		4
.L_4286:
        /*0078*/ 	.word	index@(.nv.constant0._ZN2at6native55_GLOBAL__N__de093ff9_22_ForeachBinaryOpList_cu_a911ec4325multi_tensor_apply_kernelINS1_18TensorListMetadataILi2EEENS1_11CopyFunctorIN3c104HalfENS6_11Float8_e5m2ELi2ELi1ELi1EEEJNS0_4CopyIS7_S8_EEEEEvT_T0_DpT1_)
        /*007c*/ 	.short	0x0210
        /*007e*/ 	.short	0x0c4a


	//----- nvinfo : EIATTR_SW_WAR
	.align		4
.L_4287:
        /*0080*/ 	.byte	0x04, 0x36
        /*0082*/ 	.short	(.L_4289 - .L_4288)
.L_4288:
        /*0084*/ 	.word	0x00000008
.L_4289:


//--------------------- .nv.info._ZN2at6native55_GLOBAL__N__de093ff9_22_ForeachBinaryOpList_cu_a911ec4325multi_tensor_apply_kernelINS1_18TensorListMetadataILi2EEENS1_11CopyFunctorIN3c104HalfENS6_15Float8_e4m3fnuzELi2ELi1ELi1EEEJNS0_4CopyIS7_S8_EEEEEvT_T0_DpT1_ --------------------------
	.section	.nv.info._ZN2at6native55_GLOBAL__N__de093ff9_22_ForeachBinaryOpList_cu_a911ec4325multi_tensor_apply_kernelINS1_18TensorListMetadataILi2EEENS1_11CopyFunctorIN3c104HalfENS6_15Float8_e4m3fnuzELi2ELi1ELi1EEEJNS0_4CopyIS7_S8_EEEEEvT_T0_DpT1_,"",@"SHT_CUDA_INFO"
	.sectionflags	@""
	.align	4


	//----- nvinfo : EIATTR_CUDA_API_VERSION
	.align		4
        /*0000*/ 	.byte	0x04, 0x37
        /*0002*/ 	.short	(.L_4291 - .L_4290)
.L_4290:
        /*0004*/ 	.word	0x00000082


	//----- nvinfo : EIATTR_KPARAM_INFO
	.align		4
.L_4291:
        /*0008*/ 	.byte	0x04, 0x17
        /*000a*/ 	.short	(.L_4293 - .L_4292)
.L_4292:
        /*000c*/ 	.word	0x00000000
        /*0010*/ 	.short	0x0002
        /*0012*/ 	.short	0x0c49
        /*0014*/ 	.byte	0x00, 0xf0, 0x05, 0x00


	//----- nvinfo : EIATTR_KPARAM_INFO
	.align		4
.L_4293:
        /*0018*/ 	.byte	0x04, 0x17
        /*001a*/ 	.short	(.L_4295 - .L_4294)
.L_4294:
        /*001c*/ 	.word	0x00000000
        /*0020*/ 	.short	0x0001
        /*0022*/ 	.short	0x0c48
        /*0024*/ 	.byte	0x00, 0xf0, 0x05, 0x00


	//----- nvinfo : EIATTR_KPARAM_INFO
	.align		4
.L_4295:
        /*0028*/ 	.byte	0x04, 0x17
        /*002a*/ 	.short	(.L_4297 - .L_4296)
.L_4296:
        /*002c*/ 	.word	0x00000000
        /*0030*/ 	.short	0x0000
        /*0032*/ 	.short	0x0000
        /*0034*/ 	.byte	0x00, 0xf0, 0x21, 0x31


	//----- nvinfo : EIATTR_SPARSE_MMA_MASK
	.align		4
.L_4297:
        /*0038*/ 	.byte	0x03, 0x50
        /*003a*/ 	.short	0x0000


	//----- nvinfo : EIATTR_MAXREG_COUNT
	.align		4
        /*003c*/ 	.byte	0x03, 0x1b
        /*003e*/ 	.short	0x0080


	//----- nvinfo : EIATTR_MERCURY_ISA_VERSION
	.align		4
        /*0040*/ 	.byte	0x03, 0x5f
        /*0042*/ 	.short	0x0101


	//----- nvinfo : EIATTR_EXIT_INSTR_OFFSETS
	.align		4
        /*0044*/ 	.byte	0x04, 0x1c
        /*0046*/ 	.short	(.L_4299 - .L_4298)


	//   ....[0]....
.L_4298:
        /*0048*/ 	.word	0x00000190


	//   ....[1]....
        /*004c*/ 	.word	0x00000c20


	//   ....[2]....
        /*0050*/ 	.word	0x00000c80


	//   ....[3]....
        /*0054*/ 	.word	0x000014c0


	//----- nvinfo : EIATTR_MAX_THREADS
	.align		4
.L_4299:
        /*0058*/ 	.byte	0x04, 0x05
        /*005a*/ 	.short	(.L_4301 - .L_4300)
.L_4300:
        /*005c*/ 	.word	0x00000200
        /*0060*/ 	.word	0x00000001
        /*0064*/ 	.word	0x00000001


	//----- nvinfo : EIATTR_CRS_STACK_SIZE
	.align		4
.L_4301:
        /*0068*/ 	.byte	0x04, 0x1e
        /*006a*/ 	.short	(.L_4303 - .L_4302)
.L_4302:
        /*006c*/ 	.word	0x00000000


	//----- nvinfo : EIATTR_CBANK_PARAM_SIZE
	.align		4
.L_4303:
        /*0070*/ 	.byte	0x03, 0x19
        /*0072*/ 	.short	0x0c4a


	//----- nvinfo : EIATTR_PARAM_CBANK
	.align		4
        /*0074*/ 	.byte	0x04, 0x0a
        /*0076*/ 	.short	(.L_4305 - .L_4304)
	.align		4
.L_4304:
        /*0078*/ 	.word	index@(.nv.constant0._ZN2at6native55_GLOBAL__N__de093ff9_22_ForeachBinaryOpList_cu_a911ec4325multi_tensor_apply_kernelINS1_18TensorListMetadataILi2EEENS1_11CopyFunctorIN3c104HalfENS6_15Float8_e4m3fnuzELi2ELi1ELi1EEEJNS0_4CopyIS7_S8_EEEEEvT_T0_DpT1_)
        /*007c*/ 	.short	0x0210
        /*007e*/ 	.short	0x0c4a


	//----- nvinfo : EIATTR_SW_WAR
	.align		4
.L_4305:
        /*0080*/ 	.byte	0x04, 0x36
        /*0082*/ 	.short	(.L_4307 - .L_4306)
.L_4306:
        /*0084*/ 	.word	0x00000008
.L_4307:


//--------------------- .nv.info._ZN2at6native55_GLOBAL__N__de093ff9_22_ForeachBinaryOpList_cu_a911ec4325multi_tensor_apply_kernelINS1_18TensorListMetadataILi2EEENS1_11CopyFunctorIN3c104HalfENS6_13Float8_e4m3fnELi2ELi1ELi1EEEJNS0_4CopyIS7_S8_EEEEEvT_T0_DpT1_ --------------------------
	.section	.nv.info._ZN2at6native55_GLOBAL__N__de093ff9_22_ForeachBinaryOpList_cu_a911ec4325multi_tensor_apply_kernelINS1_18TensorListMetadataILi2EEENS1_11CopyFunctorIN3c104HalfENS6_13Float8_e4m3fnELi2ELi1ELi1EEEJNS0_4CopyIS7_S8_EEEEEvT_T0_DpT1_,"",@"SHT_CUDA_INFO"
	.sectionflags	@""
	.align	4


	//----- nvinfo : EIATTR_CUDA_API_VERSION
	.align		4
        /*0000*/ 	.byte	0x04, 0x37
        /*0002*/ 	.short	(.L_4309 - .L_4308)
.L_4308:
        /*0004*/ 	.word	0x00000082


	//----- nvinfo : EIATTR_KPARAM_INFO
	.align		4
.L_4309:
        /*0008*/ 	.byte	0x04, 0x17
        /*000a*/ 	.short	(.L_4311 - .L_4310)
.L_4310:
        /*000c*/ 	.word	0x00000000
        /*0010*/ 	.short	0x0002
        /*0012*/ 	.short	0x0c49
        /*0014*/ 	.byte	0x00, 0xf0, 0x05, 0x00


	//----- nvinfo : EIATTR_KPARAM_INFO
	.align		4
.L_4311:
        /*0018*/ 	.byte	0x04, 0x17
        /*001a*/ 	.short	(.L_4313 - .L_4312)
.L_4312:
        /*001c*/ 	.word	0x00000000
        /*0020*/ 	.short	0x0001
        /*0022*/ 	.short	0x0c48
        /*0024*/ 	.byte	0x00, 0xf0, 0x05, 0x00


	//----- nvinfo : EIATTR_KPARAM_INFO
	.align		4
.L_4313:
        /*0028*/ 	.byte	0x04, 0x17
        /*002a*/ 	.short	(.L_4315 - .L_4314)
.L_4314:
        /*002c*/ 	.word	0x00000000
        /*0030*/ 	.short	0x0000
        /*0032*/ 	.short	0x0000
        /*0034*/ 	.byte	0x00, 0xf0, 0x21, 0x31


	//----- nvinfo : EIATTR_SPARSE_MMA_MASK
	.align		4
.L_4315:
        /*0038*/ 	.byte	0x03, 0x50
        /*003a*/ 	.short	0x0000


	//----- nvinfo : EIATTR_MAXREG_COUNT
	.align		4
        /*003c*/ 	.byte	0x03, 0x1b
        /*003e*/ 	.short	0x0080


	//----- nvinfo : EIATTR_MERCURY_ISA_VERSION
	.align		4
        /*0040*/ 	.byte	0x03, 0x5f
        /*0042*/ 	.short	0x0101


	//----- nvinfo : EIATTR_EXIT_INSTR_OFFSETS
	.align		4
        /*0044*/ 	.byte	0x04, 0x1c
        /*0046*/ 	.short	(.L_4317 - .L_4316)


	//   ....[0]....
.L_4316:
        /*0048*/ 	.word	0x00000190


	//   ....[1]....
        /*004c*/ 	.word	0x000009d0


	//   ....[2]....
        /*0050*/ 	.word	0x00000a30


	//   ....[3]....
        /*0054*/ 	.word	0x00001000


	//----- nvinfo : EIATTR_MAX_THREADS
	.align		4
.L_4317:
        /*0058*/ 	.byte	0x04, 0x05
        /*005a*/ 	.short	(.L_4319 - .L_4318)
.L_4318:
        /*005c*/ 	.word	0x00000200
        /*0060*/ 	.word	0x00000001
        /*0064*/ 	.word	0x00000001


	//----- nvinfo : EIATTR_CRS_STACK_SIZE
	.align		4
.L_4319:
        /*0068*/ 	.byte	0x04, 0x1e
        /*006a*/ 	.short	(.L_4321 - .L_4320)
.L_4320:
        /*006c*/ 	.word	0x00000000


	//----- nvinfo : EIATTR_CBANK_PARAM_SIZE
	.align		4
.L_4321:
        /*0070*/ 	.byte	0x03, 0x19
        /*0072*/ 	.short	0x0c4a


	//----- nvinfo : EIATTR_PARAM_CBANK
	.align		4
        /*0074*/ 	.byte	0x04, 0x0a
        /*0076*/ 	.short	(.L_4323 - .L_4322)
	.align		4
.L_4322:
        /*0078*/ 	.word	index@(.nv.constant0._ZN2at6native55_GLOBAL__N__de093ff9_22_ForeachBinaryOpList_cu_a911ec4325multi_tensor_apply_kernelINS1_18TensorListMetadataILi2EEENS1_11CopyFunctorIN3c104HalfENS6_13Float8_e4m3fnELi2ELi1ELi1EEEJNS0_4CopyIS7_S8_EEEEEvT_T0_DpT1_)
        /*007c*/ 	.short	0x0210
        /*007e*/ 	.short	0x0c4a


	//----- nvinfo : EIATTR_SW_WAR
	.align		4
.L_4323:
        /*0080*/ 	.byte	0x04, 0x36
        /*0082*/ 	.short	(.L_4325 - .L_4324)
.L_4324:
        /*0084*/ 	.word	0x00000008
.L_4325:


//--------------------- .nv.info._ZN2at6native55_GLOBAL__N__de093ff9_22_ForeachBinaryOpList_cu_a911ec4325multi_tensor_apply_kernelINS1_18TensorListMetadataILi2EEENS1_11CopyFunctorIN3c104HalfEbLi2ELi1ELi1EEEJNS0_4CopyIS7_bEEEEEvT_T0_DpT1_ --------------------------
	.section	.nv.info._ZN2at6native55_GLOBAL__N__de093ff9_22_ForeachBinaryOpList_cu_a911ec4325multi_tensor_apply_kernelINS1_18TensorListMetadataILi2EEENS1_11CopyFunctorIN3c104HalfEbLi2ELi1ELi1EEEJNS0_4CopyIS7_bEEEEEvT_T0_DpT1_,"",@"SHT_CUDA_INFO"
	.sectionflags	@""
	.align	4


	//----- nvinfo : EIATTR_CUDA_API_VERSION
	.align		4
        /*0000*/ 	.byte	0x04, 0x37
        /*0002*/ 	.short	(.L_4327 - .L_4326)
.L_4326:
        /*0004*/ 	.word	0x00000082


	//----- nvinfo : EIATTR_KPARAM_INFO
	.align		4
.L_4327:
        /*0008*/ 	.byte	0x04, 0x17
        /*000a*/ 	.short	(.L_4329 - .L_4328)
.L_4328:
        /*000c*/ 	.word	0x00000000
        /*0010*/ 	.short	0x0002
        /*0012*/ 	.short	0x0c49
        /*0014*/ 	.byte	0x00, 0xf0, 0x05, 0x00


	//----- nvinfo : EIATTR_KPARAM_INFO
	.align		4
.L_4329:
        /*0018*/ 	.byte	0x04, 0x17
        /*001a*/ 	.short	(.L_4331 - .L_4330)
.L_4330:
        /*001c*/ 	.word	0x00000000
        /*0020*/ 	.short	0x0001
        /*0022*/ 	.short	0x0c48
        /*0024*/ 	.byte	0x00, 0xf0, 0x05, 0x00


	//----- nvinfo : EIATTR_KPARAM_INFO
	.align		4
.L_4331:
        /*0028*/ 	.byte	0x04, 0x17
        /*002a*/ 	.short	(.L_4333 - .L_4332)
.L_4332:
        /*002c*/ 	.word	0x00000000
        /*0030*/ 	.short	0x0000
        /*0032*/ 	.short	0x0000
        /*0034*/ 	.byte	0x00, 0xf0, 0x21, 0x31


	//----- nvinfo : EIATTR_SPARSE_MMA_MASK
	.align		4
.L_4333:
        /*0038*/ 	.byte	0x03, 0x50
        /*003a*/ 	.short	0x0000


	//----- nvinfo : EIATTR_MAXREG_COUNT
	.align		4
        /*003c*/ 	.byte	0x03, 0x1b
        /*003e*/ 	.short	0x0080


	//----- nvinfo : EIATTR_MERCURY_ISA_VERSION
	.align		4
        /*0040*/ 	.byte	0x03, 0x5f
        /*0042*/ 	.short	0x0101


	//----- nvinfo : EIATTR_EXIT_INSTR_OFFSETS
	.align		4
        /*0044*/ 	.byte	0x04, 0x1c
        /*0046*/ 	.short	(.L_4335 - .L_4334)


	//   ....[0]....
.L_4334:
        /*0048*/ 	.word	0x00000190


	//   ....[1]....
        /*004c*/ 	.word	0x000005c0


	//   ....[2]....
        /*0050*/ 	.word	0x00000620


	//   ....[3]....
        /*0054*/ 	.word	0x000007a0


	//----- nvinfo : EIATTR_MAX_THREADS
	.align		4
.L_4335:
        /*0058*/ 	.byte	0x04, 0x05
        /*005a*/ 	.short	(.L_4337 - .L_4336)
.L_4336:
        /*005c*/ 	.word	0x00000200
        /*0060*/ 	.word	0x00000001
        /*0064*/ 	.word	0x00000001


	//----- nvinfo : EIATTR_CRS_STACK_SIZE
	.align		4
.L_4337:
        /*0068*/ 	.byte	0x04, 0x1e
        /*006a*/ 	.short	(.L_4339 - .L_4338)
.L_4338:
        /*006c*/ 	.word	0x00000000


	//----- nvinfo : EIATTR_CBANK_PARAM_SIZE
	.align		4
.L_4339:
        /*0070*/ 	.byte	0x03, 0x19
        /*0072*/ 	.short	0x0c4a


	//----- nvinfo : EIATTR_PARAM_CBANK
	.align		4
        /*0074*/ 	.byte	0x04, 0x0a
        /*0076*/ 	.short	(.L_4341 - .L_4340)
	.align		4
.L_4340:
        /*0078*/ 	.word	index@(.nv.constant0._ZN2at6native55_GLOBAL__N__de093ff9_22_ForeachBinaryOpList_cu_a911ec4325multi_tensor_apply_kernelINS1_18TensorListMetadataILi2EEENS1_11CopyFunctorIN3c104HalfEbLi2ELi1ELi1EEEJNS0_4CopyIS7_bEEEEEvT_T0_DpT1_)
        /*007c*/ 	.short	0x0210
        /*007e*/ 	.short	0x0c4a


	//----- nvinfo : EIATTR_SW_WAR
	.align		4
.L_4341:
        /*0080*/ 	.byte	0x04, 0x36
        /*0082*/ 	.short	(.L_4343 - .L_4342)
.L_4342:
        /*0084*/ 	.word	0x00000008
.L_4343:


//--------------------- .nv.info._ZN2at6native55_GLOBAL__N__de093ff9_22_ForeachBinaryOpList_cu_a911ec4325multi_tensor_apply_kernelINS1_18TensorListMetadataILi2EEENS1_11CopyFunctorIN3c104HalfENS6_8BFloat16ELi2ELi1ELi1EEEJNS0_4CopyIS7_S8_EEEEEvT_T0_DpT1_ --------------------------
	.section	.nv.info._ZN2at6native55_GLOBAL__N__de093ff9_22_ForeachBinaryOpList_cu_a911ec4325multi_tensor_apply_kernelINS1_18TensorListMetadataILi2EEENS1_11CopyFunctorIN3c104HalfENS6_8BFloat16ELi2ELi1ELi1EEEJNS0_4CopyIS7_S8_EEEEEvT_T0_DpT1_,"",@"SHT_CUDA_INFO"
	.sectionflags	@""
	.align	4


	//----- nvinfo : EIATTR_CUDA_API_VERSION
	.align		4
        /*0000*/ 	.byte	0x04, 0x37
        /*0002*/ 	.short	(.L_4345 - .L_4344)
.L_4344:
        /*0004*/ 	.word	0x00000082


	//----- nvinfo : EIATTR_KPARAM_INFO
	.align		4
.L_4345:
        /*0008*/ 	.byte	0x04, 0x17
        /*000a*/ 	.short	(.L_4347 - .L_4346)
.L_4346:
        /*000c*/ 	.word	0x00000000
        /*0010*/ 	.short	0x0002
        /*0012*/ 	.short	0x0c49
        /*0014*/ 	.byte	0x00, 0xf0, 0x05, 0x00


	//----- nvinfo : EIATTR_KPARAM_INFO
	.align		4
.L_4347:
        /*0018*/ 	.byte	0x04, 0x17
        /*001a*/ 	.short	(.L_4349 - .L_4348)
.L_4348:
        /*001c*/ 	.word	0x00000000
        /*0020*/ 	.short	0x0001
        /*0022*/ 	.short	0x0c48
        /*0024*/ 	.byte	0x00, 0xf0, 0x05, 0x00


	//----- nvinfo : EIATTR_KPARAM_INFO
	.align		4
.L_4349:
        /*0028*/ 	.byte	0x04, 0x17
        /*002a*/ 	.short	(.L_4351 - .L_4350)
.L_4350:
        /*002c*/ 	.word	0x00000000
        /*0030*/ 	.short	0x0000
        /*0032*/ 	.short	0x0000
        /*0034*/ 	.byte	0x00, 0xf0, 0x21, 0x31


	//----- nvinfo : EIATTR_SPARSE_MMA_MASK
	.align		4
.L_4351:
        /*0038*/ 	.byte	0x03, 0x50
        /*003a*/ 	.short	0x0000


	//----- nvinfo : EIATTR_MAXREG_COUNT
	.align		4
        /*003c*/ 	.byte	0x03, 0x1b
        /*003e*/ 	.short	0x0080


	//----- nvinfo : EIATTR_MERCURY_ISA_VERSION
	.align		4
        /*0040*/ 	.byte	0x03, 0x5f
        /*0042*/ 	.short	0x0101


	//----- nvinfo : EIATTR_EXIT_INSTR_OFFSETS
	.align		4
        /*0044*/ 	.byte	0x04, 0x1c
        /*0046*/ 	.short	(.L_4353 - .L_4352)


	//   ....[0]....
.L_4352:
        /*0048*/ 	.word	0x00000180


	//   ....[1]....
        /*004c*/ 	.word	0x000005b0


	//   ....[2]....
        /*0050*/ 	.word	0x00000610


	//   ....[3]....
        /*0054*/ 	.word	0x000007d0


	//----- nvinfo : EIATTR_MAX_THREADS
	.align		4
.L_4353:
        /*0058*/ 	.byte	0x04, 0x05
        /*005a*/ 	.short	(.L_4355 - .L_4354)
.L_4354:
        /*005c*/ 	.word	0x00000200
        /*0060*/ 	.word	0x00000001
        /*0064*/ 	.word	0x00000001


	//----- nvinfo : EIATTR_CRS_STACK_SIZE
	.align		4
.L_4355:
        /*0068*/ 	.byte	0x04, 0x1e
        /*006a*/ 	.short	(.L_4357 - .L_4356)
.L_4356:
        /*006c*/ 	.word	0x00000000


	//----- nvinfo : EIATTR_CBANK_PARAM_SIZE
	.align		4
.L_4357:
        /*0070*/ 	.byte	0x03, 0x19
        /*0072*/ 	.short	0x0c4a


	//----- nvinfo : EIATTR_PARAM_CBANK
	.align		4
        /*0074*/ 	.byte	0x04, 0x0a
        /*0076*/ 	.short	(.L_4359 - .L_4358)
	.align		4
.L_4358:
        /*0078*/ 	.word	index@(.nv.constant0._ZN2at6native55_GLOBAL__N__de093ff9_22_ForeachBinaryOpList_cu_a911ec4325multi_tensor_apply_kernelINS1_18TensorListMetadataILi2EEENS1_11CopyFunctorIN3c104HalfENS6_8BFloat16ELi2ELi1ELi1EEEJNS0_4CopyIS7_S8_EEEEEvT_T0_DpT1_)
        /*007c*/ 	.short	0x0210
        /*007e*/ 	.short	0x0c4a


	//----- nvinfo : EIATTR_SW_WAR
	.align		4
.L_4359:
        /*0080*/ 	.byte	0x04, 0x36
        /*0082*/ 	.short	(.L_4361 - .L_4360)
.L_4360:
        /*0084*/ 	.word	0x00000008
.L_4361:


//--------------------- .nv.info._ZN2at6native55_GLOBAL__N__de093ff9_22_ForeachBinaryOpList_cu_a911ec4325multi_tensor_apply_kernelINS1_18TensorListMetadataILi2EEENS1_11CopyFunctorIN3c104HalfENS6_7complexIfEELi2ELi1ELi1EEEJNS0_4CopyIS7_S9_EEEEEvT_T0_DpT1_ --------------------------
	.section	.nv.info._ZN2at6native55_GLOBAL__N__de093ff9_22_ForeachBinaryOpList_cu_a911ec4325multi_tensor_apply_kernelINS1_18TensorListMetadataILi2EEENS1_11CopyFunctorIN3c104HalfENS6_7complexIfEELi2ELi1ELi1EEEJNS0_4CopyIS7_S9_EEEEEvT_T0_DpT1_,"",@"SHT_CUDA_INFO"
	.sectionflags	@""
	.align	4


	//----- nvinfo : EIATTR_CUDA_API_VERSION
	.align		4
        /*0000*/ 	.byte	0x04, 0x37
        /*0002*/ 	.short	(.L_4363 - .L_4362)
.L_4362:
        /*0004*/ 	.word	0x00000082


	//----- nvinfo : EIATTR_KPARAM_INFO
	.align		4
.L_4363:
        /*0008*/ 	.byte	0x04, 0x17
        /*000a*/ 	.short	(.L_4365 - .L_4364)
.L_4364:
        /*000c*/ 	.word	0x00000000
        /*0010*/ 	.short	0x0002
        /*0012*/ 	.short	0x0c49
        /*0014*/ 	.byte	0x00, 0xf0, 0x05, 0x00


	//----- nvinfo : EIATTR_KPARAM_INFO
	.align		4
.L_4365:
        /*0018*/ 	.byte	0x04, 0x17
        /*001a*/ 	.short	(.L_4367 - .L_4366)
.L_4366:
        /*001c*/ 	.word	0x00000000
        /*0020*/ 	.short	0x0001
        /*0022*/ 	.short	0x0c48
        /*0024*/ 	.byte	0x00, 0xf0, 0x05, 0x00


	//----- nvinfo : EIATTR_KPARAM_INFO
	.align		4
.L_4367:
        /*0028*/ 	.byte	0x04, 0x17
        /*002a*/ 	.short	(.L_4369 - .L_4368)
.L_4368:
        /*002c*/ 	.word	0x00000000
        /*0030*/ 	.short	0x0000
        /*0032*/ 	.short	0x0000
        /*0034*/ 	.byte	0x00, 0xf0, 0x21, 0x31


	//----- nvinfo : EIATTR_SPARSE_MMA_MASK
	.align		4
.L_4369:
        /*0038*/ 	.byte	0x03, 0x50
        /*003a*/ 	.short	0x0000


	//----- nvinfo : EIATTR_MAXREG_COUNT
	.align		4
        /*003c*/ 	.byte	0x03, 0x1b
        /*003e*/ 	.short	0x0080


	//----- nvinfo : EIATTR_MERCURY_ISA_VERSION
	.align		4
        /*0040*/ 	.byte	0x03, 0x5f
        /*0042*/ 	.short	0x0101


	//----- nvinfo : EIATTR_EXIT_INSTR_OFFSETS
	.align		4
        /*0044*/ 	.byte	0x04, 0x1c
        /*0046*/ 	.short	(.L_4371 - .L_4370)


	//   ....[0]....
.L_4370:
        /*0048*/ 	.word	0x00000190


	//   ....[1]....
        /*004c*/ 	.word	0x000005d0


	//   ....[2]....
        /*0050*/ 	.word	0x00000630


	//   ....[3]....
        /*0054*/ 	.word	0x000007a0


	//----- nvinfo : EIATTR_MAX_THREADS
	.align		4
.L_4371:
        /*0058*/ 	.byte	0x04, 0x05
        /*005a*/ 	.short	(.L_4373 - .L_4372)
.L_4372:
        /*005c*/ 	.word	0x00000200
        /*0060*/ 	.word	0x00000001
        /*0064*/ 	.word	0x00000001


	//----- nvinfo : EIATTR_CRS_STACK_SIZE
	.align		4
.L_4373:
        /*0068*/ 	.byte	0x04, 0x1e
        /*006a*/ 	.short	(.L_4375 - .L_4374)
.L_4374:
        /*006c*/ 	.word	0x00000000


	//----- nvinfo : EIATTR_CBANK_PARAM_SIZE
	.align		4
.L_4375:
        /*0070*/ 	.byte	0x03, 0x19
        /*0072*/ 	.short	0x0c4a


	//----- nvinfo : EIATTR_PARAM_CBANK
	.align		4
        /*0074*/ 	.byte	0x04, 0x0a
        /*0076*/ 	.short	(.L_4377 - .L_4376)
	.align		4
.L_4376:
        /*0078*/ 	.word	index@(.nv.constant0._ZN2at6native55_GLOBAL__N__de093ff9_22_ForeachBinaryOpList_cu_a911ec4325multi_tensor_apply_kernelINS1_18TensorListMetadataILi2EEENS1_11CopyFunctorIN3c104HalfENS6_7complexIfEELi2ELi1ELi1EEEJNS0_4CopyIS7_S9_EEEEEvT_T0_DpT1_)
        /*007c*/ 	.short	0x0210
        /*007e*/ 	.short	0x0c4a


	//----- nvinfo : EIATTR_SW_WAR
	.align		4
.L_4377:
        /*0080*/ 	.byte	0x04, 0x36
        /*0082*/ 	.short	(.L_4379 - .L_4378)
.L_4378:
        /*0084*/ 	.word	0x00000008
.L_4379:


//--------------------- .nv.info._ZN2at6native55_GLOBAL__N__de093ff9_22_ForeachBinaryOpList_cu_a911ec4325multi_tensor_apply_kernelINS1_18TensorListMetadataILi2EEENS1_11CopyFunctorIN3c104HalfENS6_7complexIdEELi2ELi1ELi1EEEJNS0_4CopyIS7_S9_EEEEEvT_T0_DpT1_ --------------------------
	.section	.nv.info._ZN2at6native55_GLOBAL__N__de093ff9_22_ForeachBinaryOpList_cu_a911ec4325multi_tensor_apply_kernelINS1_18TensorListMetadataILi2EEENS1_11CopyFunctorIN3c104HalfENS6_7complexIdEELi2ELi1ELi1EEEJNS0_4CopyIS7_S9_EEEEEvT_T0_DpT1_,"",@"SHT_CUDA_INFO"
	.sectionflags	@""
	.align	4


	//----- nvinfo : EIATTR_CUDA_API_VERSION
	.align		4
        /*0000*/ 	.byte	0x04, 0x37
        /*0002*/ 	.short	(.L_4381 - .L_4380)
.L_4380:
        /*0004*/ 	.word	0x00000082


	//----- nvinfo : EIATTR_KPARAM_INFO
	.align		4
.L_4381:
        /*0008*/ 	.byte	0x04, 0x17
        /*000a*/ 	.short	(.L_4383 - .L_4382)
.L_4382:
        /*000c*/ 	.word	0x00000000
        /*0010*/ 	.short	0x0002
        /*0012*/ 	.short	0x0c49
        /*0014*/ 	.byte	0x00, 0xf0, 0x05, 0x00


	//----- nvinfo : EIATTR_KPARAM_INFO
	.align		4
.L_4383:
        /*0018*/ 	.byte	0x04, 0x17
        /*001a*/ 	.short	(.L_4385 - .L_4384)
.L_4384:
        /*001c*/ 	.word	0x00000000
        /*0020*/ 	.short	0x0001
        /*0022*/ 	.short	0x0c48
        /*0024*/ 	.byte	0x00, 0xf0, 0x05, 0x00


	//----- nvinfo : EIATTR_KPARAM_INFO
	.align		4
.L_4385:
        /*0028*/ 	.byte	0x04, 0x17
        /*002a*/ 	.short	(.L_4387 - .L_4386)
.L_4386:
        /*002c*/ 	.word	0x00000000
        /*0030*/ 	.short	0x0000
        /*0032*/ 	.short	0x0000
        /*0034*/ 	.byte	0x00, 0xf0, 0x21, 0x31


	//----- nvinfo : EIATTR_SPARSE_MMA_MASK
	.align		4
.L_4387:
        /*0038*/ 	.byte	0x03, 0x50
        /*003a*/ 	.short	0x0000


	//----- nvinfo : EIATTR_MAXREG_COUNT
	.align		4
        /*003c*/ 	.byte	0x03, 0x1b
        /*003e*/ 	.short	0x0080


	//----- nvinfo : EIATTR_MERCURY_ISA_VERSION
	.align		4
        /*0040*/ 	.byte	0x03, 0x5f
        /*0042*/ 	.short	0x0101


	//----- nvinfo : EIATTR_EXIT_INSTR_OFFSETS
	.align		4
        /*0044*/ 	.byte	0x04, 0x1c
        /*0046*/ 	.short	(.L_4389 - .L_4388)


	//   ....[0]....
.L_4388:
        /*0048*/ 	.word	0x00000190


	//   ....[1]....
        /*004c*/ 	.word	0x000006a0


	//   ....[2]....
        /*0050*/ 	.word	0x00000700


	//   ....[3]....
        /*0054*/ 	.word	0x00000950


	//----- nvinfo : EIATTR_MAX_THREADS
	.align		4
.L_4389:
        /*0058*/ 	.byte	0x04, 0x05
        /*005a*/ 	.short	(.L_4391 - .L_4390)
.L_4390:
        /*005c*/ 	.word	0x00000200
        /*0060*/ 	.word	0x00000001
        /*0064*/ 	.word	0x00000001


	//----- nvinfo : EIATTR_CRS_STACK_SIZE
	.align		4
.L_4391:
        /*0068*/ 	.byte	0x04, 0x1e
        /*006a*/ 	.short	(.L_4393 - .L_4392)
.L_4392:
        /*006c*/ 	.word	0x00000000


	//----- nvinfo : EIATTR_CBANK_PARAM_SIZE
	.align		4
.L_4393:
        /*0070*/ 	.byte	0x03, 0x19
        /*0072*/ 	.short	0x0c4a


	//----- nvinfo : EIATTR_PARAM_CBANK
	.align		4
        /*0074*/ 	.byte	0x04, 0x0a
        /*0076*/ 	.short	(.L_4395 - .L_4394)
	.align		4
.L_4394:
        /*0078*/ 	.word	index@(.nv.constant0._ZN2at6native55_GLOBAL__N__de093ff9_22_ForeachBinaryOpList_cu_a911ec4325multi_tensor_apply_kernelINS1_18TensorListMetadataILi2EEENS1_11CopyFunctorIN3c104HalfENS6_7complexIdEELi2ELi1ELi1EEEJNS0_4CopyIS7_S9_EEEEEvT_T0_DpT1_)
        /*007c*/ 	.short	0x0210
        /*007e*/ 	.short	0x0c4a


	//----- nvinfo : EIATTR_SW_WAR
	.align		4
.L_4395:
        /*0080*/ 	.byte	0x04, 0x36
        /*0082*/ 	.short	(.L_4397 - .L_4396)
.L_4396:
        /*0084*/ 	.word	0x00000008
.L_4397:


//--------------------- .nv.info._ZN2at6native55_GLOBAL__N__de093ff9_22_ForeachBinaryOpList_cu_a911ec4325multi_tensor_apply_kernelINS1_18TensorListMetadataILi2EEENS1_11CopyFunctorIN3c104HalfEfLi2ELi1ELi1EEEJNS0_4CopyIS7_fEEEEEvT_T0_DpT1_ --------------------------
	.section	.nv.info._ZN2at6native55_GLOBAL__N__de093ff9_22_ForeachBinaryOpList_cu_a911ec4325multi_tensor_apply_kernelINS1_18TensorListMetadataILi2EEENS1_11CopyFunctorIN3c104HalfEfLi2ELi1ELi1EEEJNS0_4CopyIS7_fEEEEEvT_T0_DpT1_,"",@"SHT_CUDA_INFO"
	.sectionflags	@""
	.align	4


	//----- nvinfo : EIATTR_CUDA_API_VERSION
	.align		4
        /*0000*/ 	.byte	0x04, 0x37
        /*0002*/ 	.short	(.L_4399 - .L_4398)
.L_4398:
        /*0004*/ 	.word	0x00000082


	//----- nvinfo : EIATTR_KPARAM_INFO
	.align		4
.L_4399:
        /*0008*/ 	.byte	0x04, 0x17
        /*000a*/ 	.short	(.L_4401 - .L_4400)
.L_4400:
        /*000c*/ 	.word	0x00000000
        /*0010*/ 	.short	0x0002
        /*0012*/ 	.short	0x0c49
        /*0014*/ 	.byte	0x00, 0xf0, 0x05, 0x00


	//----- nvinfo : EIATTR_KPARAM_INFO
	.align		4
.L_4401:
        /*0018*/ 	.byte	0x04, 0x17
        /*001a*/ 	.short	(.L_4403 - .L_4402)
.L_4402:
        /*001c*/ 	.word	0x00000000
        /*0020*/ 	.short	0x0001
        /*0022*/ 	.short	0x0c48
        /*0024*/ 	.byte	0x00, 0xf0, 0x05, 0x00


	//----- nvinfo : EIATTR_KPARAM_INFO
	.align		4
.L_4403:
        /*0028*/ 	.byte	0x04, 0x17
        /*002a*/ 	.short	(.L_4405 - .L_4404)
.L_4404:
        /*002c*/ 	.word	0x00000000
        /*0030*/ 	.short	0x0000
        /*0032*/ 	.short	0x0000
        /*0034*/ 	.byte	0x00, 0xf0, 0x21, 0x31


	//----- nvinfo : EIATTR_SPARSE_MMA_MASK
	.align		4
.L_4405:
        /*0038*/ 	.byte	0x03, 0x50
        /*003a*/ 	.short	0x0000


	//----- nvinfo : EIATTR_MAXREG_COUNT
	.align		4
        /*003c*/ 	.byte	0x03, 0x1b
        /*003e*/ 	.short	0x0080


	//----- nvinfo : EIATTR_MERCURY_ISA_VERSION
	.align		4
        /*0040*/ 	.byte	0x03, 0x5f
        /*0042*/ 	.short	0x0101


	//----- nvinfo : EIATTR_EXIT_INSTR_OFFSETS
	.align		4
        /*0044*/ 	.byte	0x04, 0x1c
        /*0046*/ 	.short	(.L_4407 - .L_4406)


	//   ....[0]....
.L_4406:
        /*0048*/ 	.word	0x00000170


	//   ....[1]....
        /*004c*/ 	.word	0x00000580


	//   ....[2]....
        /*0050*/ 	.word	0x000005e0


	//   ....[3]....
        /*0054*/ 	.word	0x00000720


	//----- nvinfo : EIATTR_MAX_THREADS
	.align		4
.L_4407:
        /*0058*/ 	.byte	0x04, 0x05
        /*005a*/ 	.short	(.L_4409 - .L_4408)
.L_4408:
        /*005c*/ 	.word	0x00000200
        /*0060*/ 	.word	0x00000001
        /*0064*/ 	.word	0x00000001


	//----- nvinfo : EIATTR_CRS_STACK_SIZE
	.align		4
.L_4409:
        /*0068*/ 	.byte	0x04, 0x1e
        /*006a*/ 	.short	(.L_4411 - .L_4410)
.L_4410:
        /*006c*/ 	.word	0x00000000


	//----- nvinfo : EIATTR_CBANK_PARAM_SIZE
	.align		4
.L_4411:
        /*0070*/ 	.byte	0x03, 0x19
        /*0072*/ 	.short	0x0c4a


	//----- nvinfo : EIATTR_PARAM_CBANK
	.align		4
        /*0074*/ 	.byte	0x04, 0x0a
        /*0076*/ 	.short	(.L_4413 - .L_4412)
	.align		4
.L_4412:
        /*0078*/ 	.word	index@(.nv.constant0._ZN2at6native55_GLOBAL__N__de093ff9_22_ForeachBinaryOpList_cu_a911ec4325multi_tensor_apply_kernelINS1_18TensorListMetadataILi2EEENS1_11CopyFunctorIN3c104HalfEfLi2ELi1ELi1EEEJNS0_4CopyIS7_fEEEEEvT_T0_DpT1_)
        /*007c*/ 	.short	0x0210
        /*007e*/ 	.short	0x0c4a


	//----- nvinfo : EIATTR_SW_WAR
	.align		4
.L_4413:
        /*0080*/ 	.byte	0x04, 0x36
        /*0082*/ 	.short	(.L_4415 - .L_4414)
.L_4414:
        /*0084*/ 	.word	0x00000008
.L_4415:


//--------------------- .nv.info._ZN2at6native55_GLOBAL__N__de093ff9_22_ForeachBinaryOpList_cu_a911ec4325multi_tensor_apply_kernelINS1_18TensorListMetadataILi2EEENS1_11CopyFunctorIN3c104HalfEdLi2ELi1ELi1EEEJNS0_4CopyIS7_dEEEEEvT_T0_DpT1_ --------------------------
	.section	.nv.info._ZN2at6native55_GLOBAL__N__de093ff9_22_ForeachBinaryOpList_cu_a911ec4325multi_tensor_apply_kernelINS1_18TensorListMetadataILi2EEENS1_11CopyFunctorIN3c104HalfEdLi2ELi1ELi1EEEJNS0_4CopyIS7_dEEEEEvT_T0_DpT1_,"",@"SHT_CUDA_INFO"
	.sectionflags	@""
	.align	4


	//----- nvinfo : EIATTR_CUDA_API_VERSION
	.align		4
        /*0000*/ 	.byte	0x04, 0x37
        /*0002*/ 	.short	(.L_4417 - .L_4416)
.L_4416:
        /*0004*/ 	.word	0x00000082


	//----- nvinfo : EIATTR_KPARAM_INFO
	.align		4
.L_4417:
        /*0008*/ 	.byte	0x04, 0x17
        /*000a*/ 	.short	(.L_4419 - .L_4418)
.L_4418:
        /*000c*/ 	.word	0x00000000
        /*0010*/ 	.short	0x0002
        /*0012*/ 	.short	0x0c49
        /*0014*/ 	.byte	0x00, 0xf0, 0x05, 0x00


	//----- nvinfo : EIATTR_KPARAM_INFO
	.align		4
.L_4419:
        /*0018*/ 	.byte	0x04, 0x17
        /*001a*/ 	.short	(.L_4421 - .L_4420)
.L_4420:
        /*001c*/ 	.word	0x00000000
        /*0020*/ 	.short	0x0001
        /*0022*/ 	.short	0x0c48
        /*0024*/ 	.byte	0x00, 0xf0, 0x05, 0x00


	//----- nvinfo : EIATTR_KPARAM_INFO
	.align		4
.L_4421:
        /*0028*/ 	.byte	0x04, 0x17
        /*002a*/ 	.short	(.L_4423 - .L_4422)
.L_4422:
        /*002c*/ 	.word	0x00000000
        /*0030*/ 	.short	0x0000
        /*0032*/ 	.short	0x0000
        /*0034*/ 	.byte	0x00, 0xf0, 0x21, 0x31


	//----- nvinfo : EIATTR_SPARSE_MMA_MASK
	.align		4
.L_4423:
        /*0038*/ 	.byte	0x03, 0x50
        /*003a*/ 	.short	0x0000


	//----- nvinfo : EIATTR_MAXREG_COUNT
	.align		4
        /*003c*/ 	.byte	0x03, 0x1b
        /*003e*/ 	.short	0x0080


	//----- nvinfo : EIATTR_MERCURY_ISA_VERSION
	.align		4
        /*0040*/ 	.byte	0x03, 0x5f
        /*0042*/ 	.short	0x0101


	//----- nvinfo : EIATTR_EXIT_INSTR_OFFSETS
	.align		4
        /*0044*/ 	.byte	0x04, 0x1c
        /*0046*/ 	.short	(.L_4425 - .L_4424)


	//   ....[0]....
.L_4424:
        /*0048*/ 	.word	0x00000190


	//   ....[1]....
        /*004c*/ 	.word	0x00000660


	//   ....[2]....
        /*0050*/ 	.word	0x000006c0


	//   ....[3]....
        /*0054*/ 	.word	0x000008f0


	//----- nvinfo : EIATTR_MAX_THREADS
	.align		4
.L_4425:
        /*0058*/ 	.byte	0x04, 0x05
        /*005a*/ 	.short	(.L_4427 - .L_4426)
.L_4426:
        /*005c*/ 	.word	0x00000200
        /*0060*/ 	.word	0x00000001
        /*0064*/ 	.word	0x00000001


	//----- nvinfo : EIATTR_CRS_STACK_SIZE
	.align		4
.L_4427:
        /*0068*/ 	.byte	0x04, 0x1e
        /*006a*/ 	.short	(.L_4429 - .L_4428)
.L_4428:
        /*006c*/ 	.word	0x00000000


	//----- nvinfo : EIATTR_CBANK_PARAM_SIZE
	.align		4
.L_4429:
        /*0070*/ 	.byte	0x03, 0x19
        /*0072*/ 	.short	0x0c4a


	//----- nvinfo : EIATTR_PARAM_CBANK
	.align		4
        /*0074*/ 	.byte	0x04, 0x0a
        /*0076*/ 	.short	(.L_4431 - .L_4430)
	.align		4
.L_4430:
        /*0078*/ 	.word	index@(.nv.constant0._ZN2at6native55_GLOBAL__N__de093ff9_22_ForeachBinaryOpList_cu_a911ec4325multi_tensor_apply_kernelINS1_18TensorListMetadataILi2EEENS1_11CopyFunctorIN3c104HalfEdLi2ELi1ELi1EEEJNS0_4CopyIS7_dEEEEEvT_T0_DpT1_)
        /*007c*/ 	.short	0x0210
        /*007e*/ 	.short	0x0c4a


	//----- nvinfo : EIATTR_SW_WAR
	.align		4
.L_4431:
        /*0080*/ 	.byte	0x04, 0x36
        /*0082*/ 	.short	(.L_4433 - .L_4432)
.L_4432:
        /*0084*/ 	.word	0x00000008
.L_4433:


//--------------------- .nv.info._ZN2at6native55_GLOBAL__N__de093ff9_22_ForeachBinaryOpList_cu_a911ec4325multi_tensor_apply_kernelINS1_18TensorListMetadataILi2EEENS1_11CopyFunctorIN3c104HalfEiLi2ELi1ELi1EEEJNS0_4CopyIS7_iEEEEEvT_T0_DpT1_ --------------------------
	.section	.nv.info._ZN2at6native55_GLOBAL__N__de093ff9_22_ForeachBinaryOpList_cu_a911ec4325multi_tensor_apply_kernelINS1_18TensorListMetadataILi2EEENS1_11CopyFunctorIN3c104HalfEiLi2ELi1ELi1EEEJNS0_4CopyIS7_iEEEEEvT_T0_DpT1_,"",@"SHT_CUDA_INFO"
	.sectionflags	@""
	.align	4


	//----- nvinfo : EIATTR_CUDA_API_VERSION
	.align		4
        /*0000*/ 	.byte	0x04, 0x37
        /*0002*/ 	.short	(.L_4435 - .L_4434)
.L_4434:
        /*0004*/ 	.word	0x00000082


	//----- nvinfo : EIATTR_KPARAM_INFO
	.align		4
.L_4435:
        /*0008*/ 	.byte	0x04, 0x17
        /*000a*/ 	.short	(.L_4437 - .L_4436)
.L_4436:
        /*000c*/ 	.word	0x00000000
        /*0010*/ 	.short	0x0002
        /*0012*/ 	.short	0x0c49
        /*0014*/ 	.byte	0x00, 0xf0, 0x05, 0x00


	//----- nvinfo : EIATTR_KPARAM_INFO
	.align		4
.L_4437:
        /*0018*/ 	.byte	0x04, 0x17
        /*001a*/ 	.short	(.L_4439 - .L_4438)
.L_4438:
        /*001c*/ 	.word	0x00000000
        /*0020*/ 	.short	0x0001
        /*0022*/ 	.short	0x0c48
        /*0024*/ 	.byte	0x00, 0xf0, 0x05, 0x00


	//----- nvinfo : EIATTR_KPARAM_INFO
	.align		4
.L_4439:
        /*0028*/ 	.byte	0x04, 0x17
        /*002a*/ 	.short	(.L_4441 - .L_4440)
.L_4440:
        /*002c*/ 	.word	0x00000000
        /*0030*/ 	.short	0x0000
        /*0032*/ 	.short	0x0000
        /*0034*/ 	.byte	0x00, 0xf0, 0x21, 0x31


	//----- nvinfo : EIATTR_SPARSE_MMA_MASK
	.align		4
.L_4441:
        /*0038*/ 	.byte	0x03, 0x50
        /*003a*/ 	.short	0x0000


	//----- nvinfo : EIATTR_MAXREG_COUNT
	.align		4
        /*003c*/ 	.byte	0x03, 0x1b
        /*003e*/ 	.short	0x0080


	//----- nvinfo : EIATTR_MERCURY_ISA_VERSION
	.align		4
        /*0040*/ 	.byte	0x03, 0x5f
        /*0042*/ 	.short	0x0101


	//----- nvinfo : EIATTR_EXIT_INSTR_OFFSETS
	.align		4
        /*0044*/ 	.byte	0x04, 0x1c
        /*0046*/ 	.short	(.L_4443 - .L_4442)


	//   ....[0]....
.L_4442:
        /*0048*/ 	.word	0x00000190


	//   ....[1]....
        /*004c*/ 	.word	0x000005c0


	//   ....[2]....
        /*0050*/ 	.word	0x00000620


	//   ....[3]....
        /*0054*/ 	.word	0x000007a0


	//----- nvinfo : EIATTR_MAX_THREADS
	.align		4
.L_4443:
        /*0058*/ 	.byte	0x04, 0x05
        /*005a*/ 	.short	(.L_4445 - .L_4444)
.L_4444:
        /*005c*/ 	.word	0x00000200
        /*0060*/ 	.word	0x00000001
        /*0064*/ 	.word	0x00000001


	//----- nvinfo : EIATTR_CRS_STACK_SIZE
	.align		4
.L_4445:
        /*0068*/ 	.byte	0x04, 0x1e
        /*006a*/ 	.short	(.L_4447 - .L_4446)
.L_4446:
        /*006c*/ 	.word	0x00000000


	//----- nvinfo : EIATTR_CBANK_PARAM_SIZE
	.align		4
.L_4447:
        /*0070*/ 	.byte	0x03, 0x19
        /*0072*/ 	.short	0x0c4a


	//----- nvinfo : EIATTR_PARAM_CBANK
	.align		4
        /*0074*/ 	.byte	0x04, 0x0a
        /*0076*/ 	.short	(.L_4449 - .L_4448)
	.align		4
.L_4448:
        /*0078*/ 	.word	index@(.nv.constant0._ZN2at6native55_GLOBAL__N__de093ff9_22_ForeachBinaryOpList_cu_a911ec4325multi_tensor_apply_kernelINS1_18TensorListMetadataILi2EEENS1_11CopyFunctorIN3c104HalfEiLi2ELi1ELi1EEEJNS0_4CopyIS7_iEEEEEvT_T0_DpT1_)
        /*007c*/ 	.short	0x0210
        /*007e*/ 	.short	0x0c4a


	//----- nvinfo : EIATTR_SW_WAR
	.align		4
.L_4449:
        /*0080*/ 	.byte	0x04, 0x36
        /*0082*/ 	.short	(.L_4451 - .L_4450)
.L_4450:
        /*0084*/ 	.word	0x00000008
.L_4451:


//--------------------- .nv.info._ZN2at6native55_GLOBAL__N__de093ff9_22_ForeachBinaryOpList_cu_a911ec4325multi_tensor_apply_kernelINS1_18TensorListMetadataILi2EEENS1_11CopyFunctorIN3c104HalfEsLi2ELi1ELi1EEEJNS0_4CopyIS7_sEEEEEvT_T0_DpT1_ --------------------------
	.section	.nv.info._ZN2at6native55_GLOBAL__N__de093ff9_22_ForeachBinaryOpList_cu_a911ec4325multi_tensor_apply_kernelINS1_18TensorListMetadataILi2EEENS1_11CopyFunctorIN3c104HalfEsLi2ELi1ELi1EEEJNS0_4CopyIS7_sEEEEEvT_T0_DpT1_,"",@"SHT_CUDA_INFO"
	.sectionflags	@""
	.align	4


	//----- nvinfo : EIATTR_CUDA_API_VERSION
	.align		4
        /*0000*/ 	.byte	0x04, 0x37
        /*0002*/ 	.short	(.L_4453 - .L_4452)
.L_4452:
        /*0004*/ 	.word	0x00000082


	//----- nvinfo : EIATTR_KPARAM_INFO
	.align		4
.L_4453:
        /*0008*/ 	.byte	0x04, 0x17
        /*000a*/ 	.short	(.L_4455 - .L_4454)
.L_4454:
        /*000c*/ 	.word	0x00000000
        /*0010*/ 	.short	0x0002
        /*0012*/ 	.short	0x0c49
        /*0014*/ 	.byte	0x00, 0xf0, 0x05, 0x00


	//----- nvinfo : EIATTR_KPARAM_INFO
	.align		4
.L_4455:
        /*0018*/ 	.byte	0x04, 0x17
        /*001a*/ 	.short	(.L_4457 - .L_4456)
.L_4456:
        /*001c*/ 	.word	0x00000000
        /*0020*/ 	.short	0x0001
        /*0022*/ 	.short	0x0c48
        /*0024*/ 	.byte	0x00, 0xf0, 0x05, 0x00


	//----- nvinfo : EIATTR_KPARAM_INFO
	.align		4
.L_4457:
        /*0028*/ 	.byte	0x04, 0x17
        /*002a*/ 	.short	(.L_4459 - .L_4458)
.L_4458:
        /*002c*/ 	.word	0x00000000
        /*0030*/ 	.short	0x0000
        /*0032*/ 	.short	0x0000
        /*0034*/ 	.byte	0x00, 0xf0, 0x21, 0x31


	//----- nvinfo : EIATTR_SPARSE_MMA_MASK
	.align		4
.L_4459:
        /*0038*/ 	.byte	0x03, 0x50
        /*003a*/ 	.short	0x0000


	//----- nvinfo : EIATTR_MAXREG_COUNT
	.align		4
        /*003c*/ 	.byte	0x03, 0x1b
        /*003e*/ 	.short	0x0080


	//----- nvinfo : EIATTR_MERCURY_ISA_VERSION
	.align		4
        /*0040*/ 	.byte	0x03, 0x5f
        /*0042*/ 	.short	0x0101


	//----- nvinfo : EIATTR_EXIT_INSTR_OFFSETS
	.align		4
        /*0044*/ 	.byte	0x04, 0x1c
        /*0046*/ 	.short	(.L_4461 - .L_4460)


	//   ....[0]....
.L_4460:
        /*0048*/ 	.word	0x00000180


	//   ....[1]....
        /*004c*/ 	.word	0x000005b0


	//   ....[2]....
        /*0050*/ 	.word	0x00000610


	//   ....[3]....
        /*0054*/ 	.word	0x000007b0


	//----- nvinfo : EIATTR_MAX_THREADS
	.align		4
.L_4461:
        /*0058*/ 	.byte	0x04, 0x05
        /*005a*/ 	.short	(.L_4463 - .L_4462)
.L_4462:
        /*005c*/ 	.word	0x00000200
        /*0060*/ 	.word	0x00000001
        /*0064*/ 	.word	0x00000001


	//----- nvinfo : EIATTR_CRS_STACK_SIZE
	.align		4
.L_4463:
        /*0068*/ 	.byte	0x04, 0x1e
        /*006a*/ 	.short	(.L_4465 - .L_4464)
.L_4464:
        /*006c*/ 	.word	0x00000000


	//----- nvinfo : EIATTR_CBANK_PARAM_SIZE
	.align		4
.L_4465:
        /*0070*/ 	.byte	0x03, 0x19
        /*0072*/ 	.short	0x0c4a


	//----- nvinfo : EIATTR_PARAM_CBANK
	.align		4
        /*0074*/ 	.byte	0x04, 0x0a
        /*0076*/ 	.short	(.L_4467 - .L_4466)
	.align		4
.L_4466:
        /*0078*/ 	.word	index@(.nv.constant0._ZN2at6native55_GLOBAL__N__de093ff9_22_ForeachBinaryOpList_cu_a911ec4325multi_tensor_apply_kernelINS1_18TensorListMetadataILi2EEENS1_11CopyFunctorIN3c104HalfEsLi2ELi1ELi1EEEJNS0_4CopyIS7_sEEEEEvT_T0_DpT1_)
        /*007c*/ 	.short	0x0210
        /*007e*/ 	.short	0x0c4a


	//----- nvinfo : EIATTR_SW_WAR
	.align		4
.L_4467:
        /*0080*/ 	.byte	0x04, 0x36
        /*0082*/ 	.short	(.L_4469 - .L_4468)
.L_4468:
        /*0084*/ 	.word	0x00000008
.L_4469:


//--------------------- .nv.info._ZN2at6native55_GLOBAL__N__de093ff9_22_ForeachBinaryOpList_cu_a911ec4325multi_tensor_apply_kernelINS1_18TensorListMetadataILi2EEENS1_11CopyFunctorIN3c104HalfElLi2ELi1ELi1EEEJNS0_4CopyIS7_lEEEEEvT_T0_DpT1_ --------------------------
	.section	.nv.info._ZN2at6native55_GLOBAL__N__de093ff9_22_ForeachBinaryOpList_cu_a911ec4325multi_tensor_apply_kernelINS1_18TensorListMetadataILi2EEENS1_11CopyFunctorIN3c104HalfElLi2ELi1ELi1EEEJNS0_4CopyIS7_lEEEEEvT_T0_DpT1_,"",@"SHT_CUDA_INFO"
	.sectionflags	@""
	.align	4


	//----- nvinfo : EIATTR_CUDA_API_VERSION
	.align		4
        /*0000*/ 	.byte	0x04, 0x37
        /*0002*/ 	.short	(.L_4471 - .L_4470)
.L_4470:
        /*0004*/ 	.word	0x00000082


	//----- nvinfo : EIATTR_KPARAM_INFO
	.align		4
.L_4471:
        /*0008*/ 	.byte	0x04, 0x17
        /*000a*/ 	.short	(.L_4473 - .L_4472)
.L_4472:
        /*000c*/ 	.word	0x00000000
        /*0010*/ 	.short	0x0002
        /*0012*/ 	.short	0x0c49
        /*0014*/ 	.byte	0x00, 0xf0, 0x05, 0x00


	//----- nvinfo : EIATTR_KPARAM_INFO
	.align		4
.L_4473:
        /*0018*/ 	.byte	0x04, 0x17
        /*001a*/ 	.short	(.L_4475 - .L_4474)
.L_4474:
        /*001c*/ 	.word	0x00000000
        /*0020*/ 	.short	0x0001
        /*0022*/ 	.short	0x0c48
        /*0024*/ 	.byte	0x00, 0xf0, 0x05, 0x00


	//----- nvinfo : EIATTR_KPARAM_INFO
	.align		4
.L_4475:
        /*0028*/ 	.byte	0x04, 0x17
        /*002a*/ 	.short	(.L_4477 - .L_4476)
.L_4476:
        /*002c*/ 	.word	0x00000000
        /*0030*/ 	.short	0x0000
        /*0032*/ 	.short	0x0000
        /*0034*/ 	.byte	0x00, 0xf0, 0x21, 0x31


	//----- nvinfo : EIATTR_SPARSE_MMA_MASK
	.align		4
.L_4477:
        /*0038*/ 	.byte	0x03, 0x50
        /*003a*/ 	.short	0x0000


	//----- nvinfo : EIATTR_MAXREG_COUNT
	.align		4
        /*003c*/ 	.byte	0x03, 0x1b
        /*003e*/ 	.short	0x0080


	//----- nvinfo : EIATTR_MERCURY_ISA_VERSION
	.align		4
        /*0040*/ 	.byte	0x03, 0x5f
        /*0042*/ 	.short	0x0101


	//----- nvinfo : EIATTR_EXIT_INSTR_OFFSETS
	.align		4
        /*0044*/ 	.byte	0x04, 0x1c
        /*0046*/ 	.short	(.L_4479 - .L_4478)


	//   ....[0]....
.L_4478:
        /*0048*/ 	.word	0x00000190


	//   ....[1]....
        /*004c*/ 	.word	0x000005c0


	//   ....[2]....
        /*0050*/ 	.word	0x00000620


	//   ....[3]....
        /*0054*/ 	.word	0x000007b0


	//----- nvinfo : EIATTR_MAX_THREADS
	.align		4
.L_4479:
        /*0058*/ 	.byte	0x04, 0x05
        /*005a*/ 	.short	(.L_4481 - .L_4480)
.L_4480:
        /*005c*/ 	.word	0x00000200
        /*0060*/ 	.word	0x00000001
        /*0064*/ 	.word	0x00000001


	//----- nvinfo : EIATTR_CRS_STACK_SIZE
	.align		4
.L_4481:
        /*0068*/ 	.byte	0x04, 0x1e
        /*006a*/ 	.short	(.L_4483 - .L_4482)
.L_4482:
        /*006c*/ 	.word	0x00000000


	//----- nvinfo : EIATTR_CBANK_PARAM_SIZE
	.align		4
.L_4483:
        /*0070*/ 	.byte	0x03, 0x19
        /*0072*/ 	.short	0x0c4a


	//----- nvinfo : EIATTR_PARAM_CBANK
	.align		4
        /*0074*/ 	.byte	0x04, 0x0a
        /*0076*/ 	.short	(.L_4485 - .L_4484)
	.align		4
.L_4484:
        /*0078*/ 	.word	index@(.nv.constant0._ZN2at6native55_GLOBAL__N__de093ff9_22_ForeachBinaryOpList_cu_a911ec4325multi_tensor_apply_kernelINS1_18TensorListMetadataILi2EEENS1_11CopyFunctorIN3c104HalfElLi2ELi1ELi1EEEJNS0_4CopyIS7_lEEEEEvT_T0_DpT1_)
        /*007c*/ 	.short	0x0210
        /*007e*/ 	.short	0x0c4a


	//----- nvinfo : EIATTR_SW_WAR
	.align		4
.L_4485:
        /*0080*/ 	.byte	0x04, 0x36
        /*0082*/ 	.short	(.L_4487 - .L_4486)
.L_4486:
        /*0084*/ 	.word	0x00000008
.L_4487:


//--------------------- .nv.info._ZN2at6native55_GLOBAL__N__de093ff9_22_ForeachBinaryOpList_cu_a911ec4325multi_tensor_apply_kernelINS1_18TensorListMetadataILi2EEENS1_11CopyFunctorIN3c104HalfEaLi2ELi1ELi1EEEJNS0_4CopyIS7_aEEEEEvT_T0_DpT1_ --------------------------
	.section	.nv.info._ZN2at6native55_GLOBAL__N__de093ff9_22_ForeachBinaryOpList_cu_a911ec4325multi_tensor_apply_kernelINS1_18TensorListMetadataILi2EEENS1_11CopyFunctorIN3c104HalfEaLi2ELi1ELi1EEEJNS0_4CopyIS7_aEEEEEvT_T0_DpT1_,"",@"SHT_CUDA_INFO"
	.sectionflags	@""
	.align	4


	//----- nvinfo : EIATTR_CUDA_API_VERSION
	.align		4
        /*0000*/ 	.byte	0x04, 0x37
        /*0002*/ 	.short	(.L_4489 - .L_4488)
.L_4488:
        /*0004*/ 	.word	0x00000082


	//----- nvinfo : EIATTR_KPARAM_INFO
	.align		4
.L_4489:
        /*0008*/ 	.byte	0x04, 0x17
        /*000a*/ 	.short	(.L_4491 - .L_4490)
.L_4490:
        /*000c*/ 	.word	0x00000000
        /*0010*/ 	.short	0x0002
        /*0012*/ 	.short	0x0c49
        /*0014*/ 	.byte	0x00, 0xf0, 0x05, 0x00


	//----- nvinfo : EIATTR_KPARAM_INFO
	.align		4
.L_4491:
        /*0018*/ 	.byte	0x04, 0x17
        /*001a*/ 	.short	(.L_4493 - .L_4492)
.L_4492:
        /*001c*/ 	.word	0x00000000
        /*0020*/ 	.short	0x0001
        /*0022*/ 	.short	0x0c48
        /*0024*/ 	.byte	0x00, 0xf0, 0x05, 0x00


	//----- nvinfo : EIATTR_KPARAM_INFO
	.align		4
.L_4493:
        /*0028*/ 	.byte	0x04, 0x17
        /*002a*/ 	.short	(.L_4495 - .L_4494)
.L_4494:
        /*002c*/ 	.word	0x00000000
        /*0030*/ 	.short	0x0000
        /*0032*/ 	.short	0x0000
        /*0034*/ 	.byte	0x00, 0xf0, 0x21, 0x31


	//----- nvinfo : EIATTR_SPARSE_MMA_MASK
	.align		4
.L_4495:
        /*0038*/ 	.byte	0x03, 0x50
        /*003a*/ 	.short	0x0000


	//----- nvinfo : EIATTR_MAXREG_COUNT
	.align		4
        /*003c*/ 	.byte	0x03, 0x1b
        /*003e*/ 	.short	0x0080


	//----- nvinfo : EIATTR_MERCURY_ISA_VERSION
	.align		4
        /*0040*/ 	.byte	0x03, 0x5f
        /*0042*/ 	.short	0x0101


	//----- nvinfo : EIATTR_EXIT_INSTR_OFFSETS
	.align		4
        /*0044*/ 	.byte	0x04, 0x1c
        /*0046*/ 	.short	(.L_4497 - .L_4496)


	//   ....[0]....
.L_4496:
        /*0048*/ 	.word	0x00000190


	//   ....[1]....
        /*004c*/ 	.word	0x000005c0


	//   ....[2]....
        /*0050*/ 	.word	0x00000620


	//   ....[3]....
        /*0054*/ 	.word	0x000007a0


	//----- nvinfo : EIATTR_MAX_THREADS
	.align		4
.L_4497:
        /*0058*/ 	.byte	0x04, 0x05
        /*005a*/ 	.short	(.L_4499 - .L_4498)
.L_4498:
        /*005c*/ 	.word	0x00000200
        /*0060*/ 	.word	0x00000001
        /*0064*/ 	.word	0x00000001


	//----- nvinfo : EIATTR_CRS_STACK_SIZE
	.align		4
.L_4499:
        /*0068*/ 	.byte	0x04, 0x1e
        /*006a*/ 	.short	(.L_4501 - .L_4500)
.L_4500:
        /*006c*/ 	.word	0x00000000


	//----- nvinfo : EIATTR_CBANK_PARAM_SIZE
	.align		4
.L_4501:
        /*0070*/ 	.byte	0x03, 0x19
        /*0072*/ 	.short	0x0c4a


	//----- nvinfo : EIATTR_PARAM_CBANK
	.align		4
        /*0074*/ 	.byte	0x04, 0x0a
        /*0076*/ 	.short	(.L_4503 - .L_4502)
	.align		4
.L_4502:
        /*0078*/ 	.word	index@(.nv.constant0._ZN2at6native55_GLOBAL__N__de093ff9_22_ForeachBinaryOpList_cu_a911ec4325multi_tensor_apply_kernelINS1_18TensorListMetadataILi2EEENS1_11CopyFunctorIN3c104HalfEaLi2ELi1ELi1EEEJNS0_4CopyIS7_aEEEEEvT_T0_DpT1_)
        /*007c*/ 	.short	0x0210
        /*007e*/ 	.short	0x0c4a


	//----- nvinfo : EIATTR_SW_WAR
	.align		4
.L_4503:
        /*0080*/ 	.byte	0x04, 0x36
        /*0082*/ 	.short	(.L_4505 - .L_4504)
.L_4504:
        /*0084*/ 	.word	0x00000008
.L_4505:


//--------------------- .nv.info._ZN2at6native55_GLOBAL__N__de093ff9_22_ForeachBinaryOpList_cu_a911ec4325multi_tensor_apply_kernelINS1_18TensorListMetadataILi2EEENS1_11CopyFunctorIN3c104HalfEhLi2ELi1ELi1EEEJNS0_4CopyIS7_hEEEEEvT_T0_DpT1_ --------------------------
	.section	.nv.info._ZN2at6native55_GLOBAL__N__de093ff9_22_ForeachBinaryOpList_cu_a911ec4325multi_tensor_apply_kernelINS1_18TensorListMetadataILi2EEENS1_11CopyFunctorIN3c104HalfEhLi2ELi1ELi1EEEJNS0_4CopyIS7_hEEEEEvT_T0_DpT1_,"",@"SHT_CUDA_INFO"
	.sectionflags	@""
	.align	4


	//----- nvinfo : EIATTR_CUDA_API_VERSION
	.align		4
        /*0000*/ 	.byte	0x04, 0x37
        /*0002*/ 	.short	(.L_4507 - .L_4506)
.L_4506:
        /*0004*/ 	.word	0x00000082


	//----- nvinfo : EIATTR_KPARAM_INFO
	.align		4
.L_4507:
        /*0008*/ 	.byte	0x04, 0x17
        /*000a*/ 	.short	(.L_4509 - .L_4508)
.L_4508:
        /*000c*/ 	.word	0x00000000
        /*0010*/ 	.short	0x0002
        /*0012*/ 	.short	0x0c49
        /*0014*/ 	.byte	0x00, 0xf0, 0x05, 0x00


	//----- nvinfo : EIATTR_KPARAM_INFO
	.align		4
.L_4509:
        /*0018*/ 	.byte	0x04, 0x17
        /*001a*/ 	.short	(.L_4511 - .L_4510)
.L_4510:
        /*001c*/ 	.word	0x00000000
        /*0020*/ 	.short	0x0001
        /*0022*/ 	.short	0x0c48
        /*0024*/ 	.byte	0x00, 0xf0, 0x05, 0x00


	//----- nvinfo : EIATTR_KPARAM_INFO
	.align		4
.L_4511:
        /*0028*/ 	.byte	0x04, 0x17
        /*002a*/ 	.short	(.L_4513 - .L_4512)
.L_4512:
        /*002c*/ 	.word	0x00000000
        /*0030*/ 	.short	0x0000
        /*0032*/ 	.short	0x0000
        /*0034*/ 	.byte	0x00, 0xf0, 0x21, 0x31


	//----- nvinfo : EIATTR_SPARSE_MMA_MASK
	.align		4
.L_4513:
        /*0038*/ 	.byte	0x03, 0x50
        /*003a*/ 	.short	0x0000


	//----- nvinfo : EIATTR_MAXREG_COUNT
	.align		4
        /*003c*/ 	.byte	0x03, 0x1b
        /*003e*/ 	.short	0x0080


	//----- nvinfo : EIATTR_MERCURY_ISA_VERSION
	.align		4
        /*0040*/ 	.byte	0x03, 0x5f
        /*0042*/ 	.short	0x0101


	//----- nvinfo : EIATTR_EXIT_INSTR_OFFSETS
	.align		4
        /*0044*/ 	.byte	0x04, 0x1c
        /*0046*/ 	.short	(.L_4515 - .L_4514)


	//   ....[0]....
.L_4514:
        /*0048*/ 	.word	0x00000190


	//   ....[1]....
        /*004c*/ 	.word	0x00000600


	//   ....[2]....
        /*0050*/ 	.word	0x00000660


	//   ....[3]....
        /*0054*/ 	.word	0x00000820


	//----- nvinfo : EIATTR_MAX_THREADS
	.align		4
.L_4515:
        /*0058*/ 	.byte	0x04, 0x05
        /*005a*/ 	.short	(.L_4517 - .L_4516)
.L_4516:
        /*005c*/ 	.word	0x00000200
        /*0060*/ 	.word	0x00000001
        /*0064*/ 	.word	0x00000001


	//----- nvinfo : EIATTR_CRS_STACK_SIZE
	.align		4
.L_4517:
        /*0068*/ 	.byte	0x04, 0x1e
        /*006a*/ 	.short	(.L_4519 - .L_4518)
.L_4518:
        /*006c*/ 	.word	0x00000000


	//----- nvinfo : EIATTR_CBANK_PARAM_SIZE
	.align		4
.L_4519:
        /*0070*/ 	.byte	0x03, 0x19
        /*0072*/ 	.short	0x0c4a


	//----- nvinfo : EIATTR_PARAM_CBANK
	.align		4
        /*0074*/ 	.byte	0x04, 0x0a
        /*0076*/ 	.short	(.L_4521 - .L_4520)
	.align		4
.L_4520:
        /*0078*/ 	.word	index@(.nv.constant0._ZN2at6native55_GLOBAL__N__de093ff9_22_ForeachBinaryOpList_cu_a911ec4325multi_tensor_apply_kernelINS1_18TensorListMetadataILi2EEENS1_11CopyFunctorIN3c104HalfEhLi2ELi1ELi1EEEJNS0_4CopyIS7_hEEEEEvT_T0_DpT1_)
        /*007c*/ 	.short	0x0210
        /*007e*/ 	.short	0x0c4a


	//----- nvinfo : EIATTR_SW_WAR
	.align		4
.L_4521:
        /*0080*/ 	.byte	0x04, 0x36
        /*0082*/ 	.short	(.L_4523 - .L_4522)
.L_4522:
        /*0084*/ 	.word	0x00000008
.L_4523:


//--------------------- .nv.info._ZN2at6native55_GLOBAL__N__de093ff9_22_ForeachBinaryOpList_cu_a911ec4325multi_tensor_apply_kernelINS1_18TensorListMetadataILi2EEENS1_14UnaryOpFunctorIN3c104HalfELi2ELi1ELi1EEEJNS0_4CopyIS7_S7_EEEEEvT_T0_DpT1_ --------------------------
	.section	.nv.info._ZN2at6native55_GLOBAL__N__de093ff9_22_ForeachBinaryOpList_cu_a911ec4325multi_tensor_apply_kernelINS1_18TensorListMetadataILi2EEENS1_14UnaryOpFunctorIN3c104HalfELi2ELi1ELi1EEEJNS0_4CopyIS7_S7_EEEEEvT_T0_DpT1_,"",@"SHT_CUDA_INFO"
	.sectionflags	@""
	.align	4


	//----- nvinfo : EIATTR_CUDA_API_VERSION
	.align		4
        /*0000*/ 	.byte	0x04, 0x37
        /*0002*/ 	.short	(.L_4525 - .L_4524)
.L_4524:
        /*0004*/ 	.word	0x00000082


	//----- nvinfo : EIATTR_KPARAM_INFO
	.align		4
.L_4525:
        /*0008*/ 	.byte	0x04, 0x17
        /*000a*/ 	.short	(.L_4527 - .L_4526)
.L_4526:
        /*000c*/ 	.word	0x00000000
        /*0010*/ 	.short	0x0002
        /*0012*/ 	.short	0x0c49
        /*0014*/ 	.byte	0x00, 0xf0, 0x05, 0x00


	//----- nvinfo : EIATTR_KPARAM_INFO
	.align		4
.L_4527:
        /*0018*/ 	.byte	0x04, 0x17
        /*001a*/ 	.short	(.L_4529 - .L_4528)
.L_4528:
        /*001c*/ 	.word	0x00000000
        /*0020*/ 	.short	0x0001
        /*0022*/ 	.short	0x0c48
        /*0024*/ 	.byte	0x00, 0xf0, 0x05, 0x00


	//----- nvinfo : EIATTR_KPARAM_INFO
	.align		4
.L_4529:
        /*0028*/ 	.byte	0x04, 0x17
        /*002a*/ 	.short	(.L_4531 - .L_4530)
.L_4530:
        /*002c*/ 	.word	0x00000000
        /*0030*/ 	.short	0x0000
        /*0032*/ 	.short	0x0000
        /*0034*/ 	.byte	0x00, 0xf0, 0x21, 0x31


	//----- nvinfo : EIATTR_SPARSE_MMA_MASK
	.align		4
.L_4531:
        /*0038*/ 	.byte	0x03, 0x50
        /*003a*/ 	.short	0x0000


	//----- nvinfo : EIATTR_MAXREG_COUNT
	.align		4
        /*003c*/ 	.byte	0x03, 0x1b
        /*003e*/ 	.short	0x0080


	//----- nvinfo : EIATTR_MERCURY_ISA_VERSION
	.align		4
        /*0040*/ 	.byte	0x03, 0x5f
        /*0042*/ 	.short	0x0101


	//----- nvinfo : EIATTR_EXIT_INSTR_OFFSETS
	.align		4
        /*0044*/ 	.byte	0x04, 0x1c
        /*0046*/ 	.short	(.L_4533 - .L_4532)


	//   ....[0]....
.L_4532:
        /*0048*/ 	.word	0x00000160


	//   ....[1]....
        /*004c*/ 	.word	0x00000600


	//   ....[2]....
        /*0050*/ 	.word	0x00000660


	//   ....[3]....
        /*0054*/ 	.word	0x00000800


	//----- nvinfo : EIATTR_MAX_THREADS
	.align		4
.L_4533:
        /*0058*/ 	.byte	0x04, 0x05
        /*005a*/ 	.short	(.L_4535 - .L_4534)
.L_4534:
        /*005c*/ 	.word	0x00000200
        /*0060*/ 	.word	0x00000001
        /*0064*/ 	.word	0x00000001


	//----- nvinfo : EIATTR_CRS_STACK_SIZE
	.align		4
.L_4535:
        /*0068*/ 	.byte	0x04, 0x1e
        /*006a*/ 	.short	(.L_4537 - .L_4536)
.L_4536:
        /*006c*/ 	.word	0x00000000


	//----- nvinfo : EIATTR_CBANK_PARAM_SIZE
	.align		4
.L_4537:
        /*0070*/ 	.byte	0x03, 0x19
        /*0072*/ 	.short	0x0c4a


	//----- nvinfo : EIATTR_PARAM_CBANK
	.align		4
        /*0074*/ 	.byte	0x04, 0x0a
        /*0076*/ 	.short	(.L_4539 - .L_4538)
	.align		4
.L_4538:
        /*0078*/ 	.word	index@(.nv.constant0._ZN2at6native55_GLOBAL__N__de093ff9_22_ForeachBinaryOpList_cu_a911ec4325multi_tensor_apply_kernelINS1_18TensorListMetadataILi2EEENS1_14UnaryOpFunctorIN3c104HalfELi2ELi1ELi1EEEJNS0_4CopyIS7_S7_EEEEEvT_T0_DpT1_)
        /*007c*/ 	.short	0x0210
        /*007e*/ 	.short	0x0c4a


	//----- nvinfo : EIATTR_SW_WAR
	.align		4
.L_4539:
        /*0080*/ 	.byte	0x04, 0x36
        /*0082*/ 	.short	(.L_4541 - .L_4540)
.L_4540:
        /*0084*/ 	.word	0x00000008
.L_4541:


//--------------------- .nv.info._ZN2at6native55_GLOBAL__N__de093ff9_22_ForeachBinaryOpList_cu_a911ec4325multi_tensor_apply_kernelINS1_18TensorListMetadataILi2EEENS1_11CopyFunctorIN3c107complexIfEENS6_15Float8_e5m2fnuzELi2ELi1ELi1EEEJNS0_4CopyIS8_S9_EEEEEvT_T0_DpT1_ --------------------------
	.section	.nv.info._ZN2at6native55_GLOBAL__N__de093ff9_22_ForeachBinaryOpList_cu_a911ec4325multi_tensor_apply_kernelINS1_18TensorListMetadataILi2EEENS1_11CopyFunctorIN3c107complexIfEENS6_15Float8_e5m2fnuzELi2ELi1ELi1EEEJNS0_4CopyIS8_S9_EEEEEvT_T0_DpT1_,"",@"SHT_CUDA_INFO"
	.sectionflags	@""
	.align	4


	//----- nvinfo : EIATTR_CUDA_API_VERSION
	.align		4
        /*0000*/ 	.byte	0x04, 0x37
        /*0002*/ 	.short	(.L_4543 - .L_4542)
.L_4542:
        /*0004*/ 	.word	0x00000082


	//----- nvinfo : EIATTR_KPARAM_INFO
	.align		4
.L_4543:
        /*0008*/ 	.byte	0x04, 0x17
        /*000a*/ 	.short	(.L_4545 - .L_4544)
.L_4544:
        /*000c*/ 	.word	0x00000000
        /*0010*/ 	.short	0x0002
        /*0012*/ 	.short	0x0c49
        /*0014*/ 	.byte	0x00, 0xf0, 0x05, 0x00


	//----- nvinfo : EIATTR_KPARAM_INFO
	.align		4
.L_4545:
        /*0018*/ 	.byte	0x04, 0x17
        /*001a*/ 	.short	(.L_4547 - .L_4546)
.L_4546:
        /*001c*/ 	.word	0x00000000
        /*0020*/ 	.short	0x0001
        /*0022*/ 	.short	0x0c48
        /*0024*/ 	.byte	0x00, 0xf0, 0x05, 0x00


	//----- nvinfo : EIATTR_KPARAM_INFO
	.align		4
.L_4547:
        /*0028*/ 	.byte	0x04, 0x17
        /*002a*/ 	.short	(.L_4549 - .L_4548)
.L_4548:
        /*002c*/ 	.word	0x00000000
        /*0030*/ 	.short	0x0000
        /*0032*/ 	.short	0x0000
        /*0034*/ 	.byte	0x00, 0xf0, 0x21, 0x31


	//----- nvinfo : EIATTR_SPARSE_MMA_MASK
	.align		4
.L_4549:
        /*0038*/ 	.byte	0x03, 0x50
        /*003a*/ 	.short	0x0000


	//----- nvinfo : EIATTR_MAXREG_COUNT
	.align		4
        /*003c*/ 	.byte	0x03, 0x1b
        /*003e*/ 	.short	0x0080


	//----- nvinfo : EIATTR_MERCURY_ISA_VERSION
	.align		4
        /*0040*/ 	.byte	0x03, 0x5f
        /*0042*/ 	.short	0x0101


	//----- nvinfo : EIATTR_EXIT_INSTR_OFFSETS
	.align		4
        /*0044*/ 	.byte	0x04, 0x1c
        /*0046*/ 	.short	(.L_4551 - .L_4550)


	//   ....[0]....
.L_4550:
        /*0048*/ 	.word	0x00000190


	//   ....[1]....
        /*004c*/ 	.word	0x00000c10


	//   ....[2]....
        /*0050*/ 	.word	0x00000c70


	//   ....[3]....
        /*0054*/ 	.word	0x000014e0


	//----- nvinfo : EIATTR_MAX_THREADS
	.align		4
.L_4551:
        /*0058*/ 	.byte	0x04, 0x05
        /*005a*/ 	.short	(.L_4553 - .L_4552)
.L_4552:
        /*005c*/ 	.word	0x00000200
        /*0060*/ 	.word	0x00000001
        /*0064*/ 	.word	0x00000001


	//----- nvinfo : EIATTR_CRS_STACK_SIZE
	.align		4
.L_4553:
        /*0068*/ 	.byte	0x04, 0x1e
        /*006a*/ 	.short	(.L_4555 - .L_4554)
.L_4554:
        /*006c*/ 	.word	0x00000000


	//----- nvinfo : EIATTR_CBANK_PARAM_SIZE
	.align		4
.L_4555:
        /*0070*/ 	.byte	0x03, 0x19
        /*0072*/ 	.short	0x0c4a


	//----- nvinfo : EIATTR_PARAM_CBANK
	.align		4
        /*0074*/ 	.byte	0x04, 0x0a
        /*0076*/ 	.short	(.L_4557 - .L_4556)
	.align		4
.L_4556:
        /*0078*/ 	.word	index@(.nv.constant0._ZN2at6native55_GLOBAL__N__de093ff9_22_ForeachBinaryOpList_cu_a911ec4325multi_tensor_apply_kernelINS1_18TensorListMetadataILi2EEENS1_11CopyFunctorIN3c107complexIfEENS6_15Float8_e5m2fnuzELi2ELi1ELi1EEEJNS0_4CopyIS8_S9_EEEEEvT_T0_DpT1_)
        /*007c*/ 	.short	0x0210
        /*007e*/ 	.short	0x0c4a


	//----- nvinfo : EIATTR_SW_WAR
	.align		4
.L_4557:
        /*0080*/ 	.byte	0x04, 0x36
        /*0082*/ 	.short	(.L_4559 - .L_4558)
.L_4558:
        /*0084*/ 	.word	0x00000008
.L_4559:


//--------------------- .nv.info._ZN2at6native55_GLOBAL__N__de093ff9_22_ForeachBinaryOpList_cu_a911ec4325multi_tensor_apply_kernelINS1_18TensorListMetadataILi2EEENS1_11CopyFunctorIN3c107complexIfEENS6_11Float8_e5m2ELi2ELi1ELi1EEEJNS0_4CopyIS8_S9_EEEEEvT_T0_DpT1_ --------------------------
	.section	.nv.info._ZN2at6native55_GLOBAL__N__de093ff9_22_ForeachBinaryOpList_cu_a911ec4325multi_tensor_apply_kernelINS1_18TensorListMetadataILi2EEENS1_11CopyFunctorIN3c107complexIfEENS6_11Float8_e5m2ELi2ELi1ELi1EEEJNS0_4CopyIS8_S9_EEEEEvT_T0_DpT1_,"",@"SHT_CUDA_INFO"
	.sectionflags	@""
	.align	4


	//----- nvinfo : EIATTR_CUDA_API_VERSION
	.align		4
        /*0000*/ 	.byte	0x04, 0x37
        /*0002*/ 	.short	(.L_4561 - .L_4560)
.L_4560:
        /*0004*/ 	.word	0x00000082


	//----- nvinfo : EIATTR_KPARAM_INFO
	.align		4
.L_4561:
        /*0008*/ 	.byte	0x04, 0x17
        /*000a*/ 	.short	(.L_4563 - .L_4562)
.L_4562:
        /*000c*/ 	.word	0x00000000
        /*0010*/ 	.short	0x0002
        /*0012*/ 	.short	0x0c49
        /*0014*/ 	.byte	0x00, 0xf0, 0x05, 0x00


	//----- nvinfo : EIATTR_KPARAM_INFO
	.align		4
.L_4563:
        /*0018*/ 	.byte	0x04, 0x17
        /*001a*/ 	.short	(.L_4565 - .L_4564)
.L_4564:
        /*001c*/ 	.word	0x00000000
        /*0020*/ 	.short	0x0001
        /*0022*/ 	.short	0x0c48
        /*0024*/ 	.byte	0x00, 0xf0, 0x05, 0x00


	//----- nvinfo : EIATTR_KPARAM_INFO
	.align		4
.L_4565:
        /*0028*/ 	.byte	0x04, 0x17
        /*002a*/ 	.short	(.L_4567 - .L_4566)
.L_4566:
        /*002c*/ 	.word	0x00000000
        /*0030*/ 	.short	0x0000
        /*0032*/ 	.short	0x0000
        /*0034*/ 	.byte	0x00, 0xf0, 0x21, 0x31


	//----- nvinfo : EIATTR_SPARSE_MMA_MASK
	.align		4
.L_4567:
        /*0038*/ 	.byte	0x03, 0x50
        /*003a*/ 	.short	0x0000


	//----- nvinfo : EIATTR_MAXREG_COUNT
	.align		4
        /*003c*/ 	.byte	0x03, 0x1b
        /*003e*/ 	.short	0x0080


	//----- nvinfo : EIATTR_MERCURY_ISA_VERSION
	.align		4
        /*0040*/ 	.byte	0x03, 0x5f
        /*0042*/ 	.short	0x0101


	//----- nvinfo : EIATTR_EXIT_INSTR_OFFSETS
	.align		4
        /*0044*/ 	.byte	0x04, 0x1c
        /*0046*/ 	.short	(.L_4569 - .L_4568)


	//   ....[0]....
.L_4568:
        /*0048*/ 	.word	0x00000190


	//   ....[1]....
        /*004c*/ 	.word	0x00000850


	//   ....[2]....
        /*0050*/ 	.word	0x000008b0


	//   ....[3]....
        /*0054*/ 	.word	0x00000d30


	//----- nvinfo : EIATTR_MAX_THREADS
	.align		4
.L_4569:
        /*0058*/ 	.byte	0x04, 0x05
        /*005a*/ 	.short	(.L_4571 - .L_4570)
.L_4570:
        /*005c*/ 	.word	0x00000200
        /*0060*/ 	.word	0x00000001
        /*0064*/ 	.word	0x00000001


	//----- nvinfo : EIATTR_CRS_STACK_SIZE
	.align		4
.L_4571:
        /*0068*/ 	.byte	0x04, 0x1e
        /*006a*/ 	.short	(.L_4573 - .L_4572)
.L_4572:
        /*006c*/ 	.word	0x00000000


	//----- nvinfo : EIATTR_CBANK_PARAM_SIZE
	.align		4
.L_4573:
        /*0070*/ 	.byte	0x03, 0x19
        /*0072*/ 	.short	0x0c4a


	//----- nvinfo : EIATTR_PARAM_CBANK
	.align		4
        /*0074*/ 	.byte	0x04, 0x0a
        /*0076*/ 	.short	(.L_4575 - .L_4574)
	.align		4
.L_4574:
        /*0078*/ 	.word	index@(.nv.constant0._ZN2at6native55_GLOBAL__N__de093ff9_22_ForeachBinaryOpList_cu_a911ec4325multi_tensor_apply_kernelINS1_18TensorListMetadataILi2EEENS1_11CopyFunctorIN3c107complexIfEENS6_11Float8_e5m2ELi2ELi1ELi1EEEJNS0_4CopyIS8_S9_EEEEEvT_T0_DpT1_)
        /*007c*/ 	.short	0x0210
        /*007e*/ 	.short	0x0c4a


	//----- nvinfo : EIATTR_SW_WAR
	.align		4
.L_4575:
        /*0080*/ 	.byte	0x04, 0x36
        /*0082*/ 	.short	(.L_4577 - .L_4576)
.L_4576:
        /*0084*/ 	.word	0x00000008
.L_4577:


//--------------------- .nv.info._ZN2at6native55_GLOBAL__N__de093ff9_22_ForeachBinaryOpList_cu_a911ec4325multi_tensor_apply_kernelINS1_18TensorListMetadataILi2EEENS1_11CopyFunctorIN3c107complexIfEENS6_15Float8_e4m3fnuzELi2ELi1ELi1EEEJNS0_4CopyIS8_S9_EEEEEvT_T0_DpT1_ --------------------------
	.section	.nv.info._ZN2at6native55_GLOBAL__N__de093ff9_22_ForeachBinaryOpList_cu_a911ec4325multi_tensor_apply_kernelINS1_18TensorListMetadataILi2EEENS1_11CopyFunctorIN3c107complexIfEENS6_15Float8_e4m3fnuzELi2ELi1ELi1EEEJNS0_4CopyIS8_S9_EEEEEvT_T0_DpT1_,"",@"SHT_CUDA_INFO"
	.sectionflags	@""
	.align	4


	//----- nvinfo : EIATTR_CUDA_API_VERSION
	.align		4
        /*0000*/ 	.byte	0x04, 0x37
        /*0002*/ 	.short	(.L_4579 - .L_4578)
.L_4578:
        /*0004*/ 	.word	0x00000082


	//----- nvinfo : EIATTR_KPARAM_INFO
	.align		4
.L_4579:
        /*0008*/ 	.byte	0x04, 0x17
        /*000a*/ 	.short	(.L_4581 - .L_4580)
.L_4580:
        /*000c*/ 	.word	0x00000000
        /*0010*/ 	.short	0x0002
        /*0012*/ 	.short	0x0c49
        /*0014*/ 	.byte	0x00, 0xf0, 0x05, 0x00


	//----- nvinfo : EIATTR_KPARAM_INFO
	.align		4
.L_4581:
        /*0018*/ 	.byte	0x04, 0x17
        /*001a*/ 	.short	(.L_4583 - .L_4582)
.L_4582:
        /*001c*/ 	.word	0x00000000
        /*0020*/ 	.short	0x0001
        /*0022*/ 	.short	0x0c48
        /*0024*/ 	.byte	0x00, 0xf0, 0x05, 0x00


	//----- nvinfo : EIATTR_KPARAM_INFO
	.align		4
.L_4583:
        /*0028*/ 	.byte	0x04, 0x17
        /*002a*/ 	.short	(.L_4585 - .L_4584)
.L_4584:
        /*002c*/ 	.word	0x00000000
        /*0030*/ 	.short	0x0000
        /*0032*/ 	.short	0x0000
        /*0034*/ 	.byte	0x00, 0xf0, 0x21, 0x31


	//----- nvinfo : EIATTR_SPARSE_MMA_MASK
	.align		4
.L_4585:
        /*0038*/ 	.byte	0x03, 0x50
        /*003a*/ 	.short	0x0000


	//----- nvinfo : EIATTR_MAXREG_COUNT
	.align		4
        /*003c*/ 	.byte	0x03, 0x1b
        /*003e*/ 	.short	0x0080


	//----- nvinfo : EIATTR_MERCURY_ISA_VERSION
	.align		4
        /*0040*/ 	.byte	0x03, 0x5f
        /*0042*/ 	.short	0x0101


	//----- nvinfo : EIATTR_EXIT_INSTR_OFFSETS
	.align		4
        /*0044*/ 	.byte	0x04, 0x1c
        /*0046*/ 	.short	(.L_4587 - .L_4586)


	//   ....[0]....
.L_4586:
        /*0048*/ 	.word	0x00000190


	//   ....[1]....
        /*004c*/ 	.word	0x00000c10


	//   ....[2]....
        /*0050*/ 	.word	0x00000c70


	//   ....[3]....
        /*0054*/ 	.word	0x000014e0


	//----- nvinfo : EIATTR_MAX_THREADS
	.align		4
.L_4587:
        /*0058*/ 	.byte	0x04, 0x05
        /*005a*/ 	.short	(.L_4589 - .L_4588)
.L_4588:
        /*005c*/ 	.word	0x00000200
        /*0060*/ 	.word	0x00000001
        /*0064*/ 	.word	0x00000001


	//----- nvinfo : EIATTR_CRS_STACK_SIZE
	.align		4
.L_4589:
        /*0068*/ 	.byte	0x04, 0x1e
        /*006a*/ 	.short	(.L_4591 - .L_4590)
.L_4590:
        /*006c*/ 	.word	0x00000000


	//----- nvinfo : EIATTR_CBANK_PARAM_SIZE
	.align		4
.L_4591:
        /*0070*/ 	.byte	0x03, 0x19
        /*0072*/ 	.short	0x0c4a


	//----- nvinfo : EIATTR_PARAM_CBANK
	.align		4
        /*0074*/ 	.byte	0x04, 0x0a
        /*0076*/ 	.short	(.L_4593 - .L_4592)
	.align		4
.L_4592:
        /*0078*/ 	.word	index@(.nv.constant0._ZN2at6native55_GLOBAL__N__de093ff9_22_ForeachBinaryOpList_cu_a911ec4325multi_tensor_apply_kernelINS1_18TensorListMetadataILi2EEENS1_11CopyFunctorIN3c107complexIfEENS6_15Float8_e4m3fnuzELi2ELi1ELi1EEEJNS0_4CopyIS8_S9_EEEEEvT_T0_DpT1_)
        /*007c*/ 	.short	0x0210
        /*007e*/ 	.short	0x0c4a


	//----- nvinfo : EIATTR_SW_WAR
	.align		4
.L_4593:
        /*0080*/ 	.byte	0x04, 0x36
        /*0082*/ 	.short	(.L_4595 - .L_4594)
.L_4594:
        /*0084*/ 	.word	0x00000008
.L_4595:


//--------------------- .nv.info._ZN2at6native55_GLOBAL__N__de093ff9_22_ForeachBinaryOpList_cu_a911ec4325multi_tensor_apply_kernelINS1_18TensorListMetadataILi2EEENS1_11CopyFunctorIN3c107complexIfEENS6_13Float8_e4m3fnELi2ELi1ELi1EEEJNS0_4CopyIS8_S9_EEEEEvT_T0_DpT1_ --------------------------
	.section	.nv.info._ZN2at6native55_GLOBAL__N__de093ff9_22_ForeachBinaryOpList_cu_a911ec4325multi_tensor_apply_kernelINS1_18TensorListMetadataILi2EEENS1_11CopyFunctorIN3c107complexIfEENS6_13Float8_e4m3fnELi2ELi1ELi1EEEJNS0_4CopyIS8_S9_EEEEEvT_T0_DpT1_,"",@"SHT_CUDA_INFO"
	.sectionflags	@""
	.align	4


	//----- nvinfo : EIATTR_CUDA_API_VERSION
	.align		4
        /*0000*/ 	.byte	0x04, 0x37
        /*0002*/ 	.short	(.L_4597 - .L_4596)
.L_4596:
        /*0004*/ 	.word	0x00000082


	//----- nvinfo : EIATTR_KPARAM_INFO
	.align		4
.L_4597:
        /*0008*/ 	.byte	0x04, 0x17
        /*000a*/ 	.short	(.L_4599 - .L_4598)
.L_4598:
        /*000c*/ 	.word	0x00000000
        /*0010*/ 	.short	0x0002
        /*0012*/ 	.short	0x0c49
        /*0014*/ 	.byte	0x00, 0xf0, 0x05, 0x00


	//----- nvinfo : EIATTR_KPARAM_INFO
	.align		4
.L_4599:
        /*0018*/ 	.byte	0x04, 0x17
        /*001a*/ 	.short	(.L_4601 - .L_4600)
.L_4600:
        /*001c*/ 	.word	0x00000000
        /*0020*/ 	.short	0x0001
        /*0022*/ 	.short	0x0c48
        /*0024*/ 	.byte	0x00, 0xf0, 0x05, 0x00


	//----- nvinfo : EIATTR_KPARAM_INFO
	.align		4
.L_4601:
        /*0028*/ 	.byte	0x04, 0x17
        /*002a*/ 	.short	(.L_4603 - .L_4602)
.L_4602:
        /*002c*/ 	.word	0x00000000
        /*0030*/ 	.short	0x0000
        /*0032*/ 	.short	0x0000
        /*0034*/ 	.byte	0x00, 0xf0, 0x21, 0x31


	//----- nvinfo : EIATTR_SPARSE_MMA_MASK
	.align		4
.L_4603:
        /*0038*/ 	.byte	0x03, 0x50
        /*003a*/ 	.short	0x0000


	//----- nvinfo : EIATTR_MAXREG_COUNT
	.align		4
        /*003c*/ 	.byte	0x03, 0x1b
        /*003e*/ 	.short	0x0080


	//----- nvinfo : EIATTR_MERCURY_ISA_VERSION
	.align		4
        /*0040*/ 	.byte	0x03, 0x5f
        /*0042*/ 	.short	0x0101


	//----- nvinfo : EIATTR_EXIT_INSTR_OFFSETS
	.align		4
        /*0044*/ 	.byte	0x04, 0x1c
        /*0046*/ 	.short	(.L_4605 - .L_4604)


	//   ....[0]....
.L_4604:
        /*0048*/ 	.word	0x00000190


	//   ....[1]....
        /*004c*/ 	.word	0x00000af0


	//   ....[2]....
        /*0050*/ 	.word	0x00000b50


	//   ....[3]....
        /*0054*/ 	.word	0x00001150


	//----- nvinfo : EIATTR_MAX_THREADS
	.align		4
.L_4605:
        /*0058*/ 	.byte	0x04, 0x05
        /*005a*/ 	.short	(.L_4607 - .L_4606)
.L_4606:
        /*005c*/ 	.word	0x00000200
        /*0060*/ 	.word	0x00000001
        /*0064*/ 	.word	0x00000001


	//----- nvinfo : EIATTR_CRS_STACK_SIZE
	.align		4
.L_4607:
        /*0068*/ 	.byte	0x04, 0x1e
        /*006a*/ 	.short	(.L_4609 - .L_4608)
.L_4608:
        /*006c*/ 	.word	0x00000000


	//----- nvinfo : EIATTR_CBANK_PARAM_SIZE
	.align		4
.L_4609:
        /*0070*/ 	.byte	0x03, 0x19
        /*0072*/ 	.short	0x0c4a


	//----- nvinfo : EIATTR_PARAM_CBANK
	.align		4
        /*0074*/ 	.byte	0x04, 0x0a
        /*0076*/ 	.short	(.L_4611 - .L_4610)
	.align		4
.L_4610:
        /*0078*/ 	.word	index@(.nv.constant0._ZN2at6native55_GLOBAL__N__de093ff9_22_ForeachBinaryOpList_cu_a911ec4325multi_tensor_apply_kernelINS1_18TensorListMetadataILi2EEENS1_11CopyFunctorIN3c107complexIfEENS6_13Float8_e4m3fnELi2ELi1ELi1EEEJNS0_4CopyIS8_S9_EEEEEvT_T0_DpT1_)
        /*007c*/ 	.short	0x0210
        /*007e*/ 	.short	0x0c4a


	//----- nvinfo : EIATTR_SW_WAR
	.align		4
.L_4611:
        /*0080*/ 	.byte	0x04, 0x36
        /*0082*/ 	.short	(.L_4613 - .L_4612)
.L_4612:
        /*0084*/ 	.word	0x00000008
.L_4613:


//--------------------- .nv.info._ZN2at6native55_GLOBAL__N__de093ff9_22_ForeachBinaryOpList_cu_a911ec4325multi_tensor_apply_kernelINS1_18TensorListMetadataILi2EEENS1_11CopyFunctorIN3c107complexIfEEbLi2ELi1ELi1EEEJNS0_4CopyIS8_bEEEEEvT_T0_DpT1_ --------------------------
	.section	.nv.info._ZN2at6native55_GLOBAL__N__de093ff9_22_ForeachBinaryOpList_cu_a911ec4325multi_tensor_apply_kernelINS1_18TensorListMetadataILi2EEENS1_11CopyFunctorIN3c107complexIfEEbLi2ELi1ELi1EEEJNS0_4CopyIS8_bEEEEEvT_T0_DpT1_,"",@"SHT_CUDA_INFO"
	.sectionflags	@""
	.align	4


	//----- nvinfo : EIATTR_CUDA_API_VERSION
	.align		4
        /*0000*/ 	.byte	0x04, 0x37
        /*0002*/ 	.short	(.L_4615 - .L_4614)
.L_4614:
        /*0004*/ 	.word	0x00000082


	//----- nvinfo : EIATTR_KPARAM_INFO
	.align		4
.L_4615:
        /*0008*/ 	.byte	0x04, 0x17
        /*000a*/ 	.short	(.L_4617 - .L_4616)
.L_4616:
        /*000c*/ 	.word	0x00000000
        /*0010*/ 	.short	0x0002
        /*0012*/ 	.short	0x0c49
        /*0014*/ 	.byte	0x00, 0xf0, 0x05, 0x00


	//----- nvinfo : EIATTR_KPARAM_INFO
	.align		4
.L_4617:
        /*0018*/ 	.byte	0x04, 0x17
        /*001a*/ 	.short	(.L_4619 - .L_4618)
.L_4618:
        /*001c*/ 	.word	0x00000000
        /*0020*/ 	.short	0x0001
        /*0022*/ 	.short	0x0c48
        /*0024*/ 	.byte	0x00, 0xf0, 0x05, 0x00


	//----- nvinfo : EIATTR_KPARAM_INFO
	.align		4
.L_4619:
        /*0028*/ 	.byte	0x04, 0x17
        /*002a*/ 	.short	(.L_4621 - .L_4620)
.L_4620:
        /*002c*/ 	.word	0x00000000
        /*0030*/ 	.short	0x0000
        /*0032*/ 	.short	0x0000
        /*0034*/ 	.byte	0x00, 0xf0, 0x21, 0x31


	//----- nvinfo : EIATTR_SPARSE_MMA_MASK
	.align		4
.L_4621:
        /*0038*/ 	.byte	0x03, 0x50
        /*003a*/ 	.short	0x0000


	//----- nvinfo : EIATTR_MAXREG_COUNT
	.align		4
        /*003c*/ 	.byte	0x03, 0x1b
        /*003e*/ 	.short	0x0080


	//----- nvinfo : EIATTR_MERCURY_ISA_VERSION
	.align		4
        /*0040*/ 	.byte	0x03, 0x5f
        /*0042*/ 	.short	0x0101


	//----- nvinfo : EIATTR_EXIT_INSTR_OFFSETS
	.align		4
        /*0044*/ 	.byte	0x04, 0x1c
        /*0046*/ 	.short	(.L_4623 - .L_4622)


	//   ....[0]....
.L_4622:
        /*0048*/ 	.word	0x00000170


	//   ....[1]....
        /*004c*/ 	.word	0x000005e0


	//   ....[2]....
        /*0050*/ 	.word	0x00000640


	//   ....[3]....
        /*0054*/ 	.word	0x000007f0


	//----- nvinfo : EIATTR_MAX_THREADS
	.align		4
.L_4623:
        /*0058*/ 	.byte	0x04, 0x05
        /*005a*/ 	.short	(.L_4625 - .L_4624)
.L_4624:
        /*005c*/ 	.word	0x00000200
        /*0060*/ 	.word	0x00000001
        /*0064*/ 	.word	0x00000001


	//----- nvinfo : EIATTR_CRS_STACK_SIZE
	.align		4
.L_4625:
        /*0068*/ 	.byte	0x04, 0x1e
        /*006a*/ 	.short	(.L_4627 - .L_4626)
.L_4626:
        /*006c*/ 	.word	0x00000000


	//----- nvinfo : EIATTR_CBANK_PARAM_SIZE
	.align		4
.L_4627:
        /*0070*/ 	.byte	0x03, 0x19
        /*0072*/ 	.short	0x0c4a


	//----- nvinfo : EIATTR_PARAM_CBANK
	.align		4
        /*0074*/ 	.byte	0x04, 0x0a
        /*0076*/ 	.short	(.L_4629 - .L_4628)
	.align		4
.L_4628:
        /*0078*/ 	.word	index@(.nv.constant0._ZN2at6native55_GLOBAL__N__de093ff9_22_ForeachBinaryOpList_cu_a911ec4325multi_tensor_apply_kernelINS1_18TensorListMetadataILi2EEENS1_11CopyFunctorIN3c107complexIfEEbLi2ELi1ELi1EEEJNS0_4CopyIS8_bEEEEEvT_T0_DpT1_)
        /*007c*/ 	.short	0x0210
        /*007e*/ 	.short	0x0c4a


	//----- nvinfo : EIATTR_SW_WAR
	.align		4
.L_4629:
        /*0080*/ 	.byte	0x04, 0x36
        /*0082*/ 	.short	(.L_4631 - .L_4630)
.L_4630:
        /*0084*/ 	.word	0x00000008
.L_4631:


//--------------------- .nv.info._ZN2at6native55_GLOBAL__N__de093ff9_22_ForeachBinaryOpList_cu_a911ec4325multi_tensor_apply_kernelINS1_18TensorListMetadataILi2EEENS1_11CopyFunctorIN3c107complexIfEENS6_8BFloat16ELi2ELi1ELi1EEEJNS0_4CopyIS8_S9_EEEEEvT_T0_DpT1_ --------------------------
	.section	.nv.info._ZN2at6native55_GLOBAL__N__de093ff9_22_ForeachBinaryOpList_cu_a911ec4325multi_tensor_apply_kernelINS1_18TensorListMetadataILi2EEENS1_11CopyFunctorIN3c107complexIfEENS6_8BFloat16ELi2ELi1ELi1EEEJNS0_4CopyIS8_S9_EEEEEvT_T0_DpT1_,"",@"SHT_CUDA_INFO"
	.sectionflags	@""
	.align	4


	//----- nvinfo : EIATTR_CUDA_API_VERSION
	.align		4
        /*0000*/ 	.byte	0x04, 0x37
        /*0002*/ 	.short	(.L_4633 - .L_4632)
.L_4632:
        /*0004*/ 	.word	0x00000082


	//----- nvinfo : EIATTR_KPARAM_INFO
	.align		4
.L_4633:
        /*0008*/ 	.byte	0x04, 0x17
        /*000a*/ 	.short	(.L_4635 - .L_4634)
.L_4634:
        /*000c*/ 	.word	0x00000000
        /*0010*/ 	.short	0x0002
        /*0012*/ 	.short	0x0c49
        /*0014*/ 	.byte	0x00, 0xf0, 0x05, 0x00


	//----- nvinfo : EIATTR_KPARAM_INFO
	.align		4
.L_4635:
        /*0018*/ 	.byte	0x04, 0x17
        /*001a*/ 	.short	(.L_4637 - .L_4636)
.L_4636:
        /*001c*/ 	.word	0x00000000
        /*0020*/ 	.short	0x0001
        /*0022*/ 	.short	0x0c48
        /*0024*/ 	.byte	0x00, 0xf0, 0x05, 0x00


	//----- nvinfo : EIATTR_KPARAM_INFO
	.align		4
.L_4637:
        /*0028*/ 	.byte	0x04, 0x17
        /*002a*/ 	.short	(.L_4639 - .L_4638)
.L_4638:
        /*002c*/ 	.word	0x00000000
        /*0030*/ 	.short	0x0000
        /*0032*/ 	.short	0x0000
        /*0034*/ 	.byte	0x00, 0xf0, 0x21, 0x31


	//----- nvinfo : EIATTR_SPARSE_MMA_MASK
	.align		4
.L_4639:
        /*0038*/ 	.byte	0x03, 0x50
        /*003a*/ 	.short	0x0000


	//----- nvinfo : EIATTR_MAXREG_COUNT
	.align		4
        /*003c*/ 	.byte	0x03, 0x1b
        /*003e*/ 	.short	0x0080


	//----- nvinfo : EIATTR_MERCURY_ISA_VERSION
	.align		4
        /*0040*/ 	.byte	0x03, 0x5f
        /*0042*/ 	.short	0x0101


	//----- nvinfo : EIATTR_EXIT_INSTR_OFFSETS
	.align		4
        /*0044*/ 	.byte	0x04, 0x1c
        /*0046*/ 	.short	(.L_4641 - .L_4640)


	//   ....[0]....
.L_4640:
        /*0048*/ 	.word	0x00000170


	//   ....[1]....
        /*004c*/ 	.word	0x000005a0


	//   ....[2]....
        /*0050*/ 	.word	0x00000600


	//   ....[3]....
        /*0054*/ 	.word	0x000007d0


	//----- nvinfo : EIATTR_MAX_THREADS
	.align		4
.L_4641:
        /*0058*/ 	.byte	0x04, 0x05
        /*005a*/ 	.short	(.L_4643 - .L_4642)
.L_4642:
        /*005c*/ 	.word	0x00000200
        /*0060*/ 	.word	0x00000001
        /*0064*/ 	.word	0x00000001


	//----- nvinfo : EIATTR_CRS_STACK_SIZE
	.align		4
.L_4643:
        /*0068*/ 	.byte	0x04, 0x1e
        /*006a*/ 	.short	(.L_4645 - .L_4644)
.L_4644:
        /*006c*/ 	.word	0x00000000


	//----- nvinfo : EIATTR_CBANK_PARAM_SIZE
	.align		4
.L_4645:
        /*0070*/ 	.byte	0x03, 0x19
        /*0072*/ 	.short	0x0c4a


	//----- nvinfo : EIATTR_PARAM_CBANK
	.align		4
        /*0074*/ 	.byte	0x04, 0x0a
        /*0076*/ 	.short	(.L_4647 - .L_4646)
	.align		4
.L_4646:
        /*0078*/ 	.word	index@(.nv.constant0._ZN2at6native55_GLOBAL__N__de093ff9_22_ForeachBinaryOpList_cu_a911ec4325multi_tensor_apply_kernelINS1_18TensorListMetadataILi2EEENS1_11CopyFunctorIN3c107complexIfEENS6_8BFloat16ELi2ELi1ELi1EEEJNS0_4CopyIS8_S9_EEEEEvT_T0_DpT1_)
        /*007c*/ 	.short	0x0210
        /*007e*/ 	.short	0x0c4a


	//----- nvinfo : EIATTR_SW_WAR
	.align		4
.L_4647:
        /*0080*/ 	.byte	0x04, 0x36
        /*0082*/ 	.short	(.L_4649 - .L_4648)
.L_4648:
        /*0084*/ 	.word	0x00000008
.L_4649:


//--------------------- .nv.info._ZN2at6native55_GLOBAL__N__de093ff9_22_ForeachBinaryOpList_cu_a911ec4325multi_tensor_apply_kernelINS1_18TensorListMetadataILi2EEENS1_11CopyFunctorIN3c107complexIfEENS6_4HalfELi2ELi1ELi1EEEJNS0_4CopyIS8_S9_EEEEEvT_T0_DpT1_ --------------------------
	.section	.nv.info._ZN2at6native55_GLOBAL__N__de093ff9_22_ForeachBinaryOpList_cu_a911ec4325multi_tensor_apply_kernelINS1_18TensorListMetadataILi2EEENS1_11CopyFunctorIN3c107complexIfEENS6_4HalfELi2ELi1ELi1EEEJNS0_4CopyIS8_S9_EEEEEvT_T0_DpT1_,"",@"SHT_CUDA_INFO"
	.sectionflags	@""
	.align	4


	//----- nvinfo : EIATTR_CUDA_API_VERSION
	.align		4
        /*0000*/ 	.byte	0x04, 0x37
        /*0002*/ 	.short	(.L_4651 - .L_4650)
.L_4650:
        /*0004*/ 	.word	0x00000082


	//----- nvinfo : EIATTR_KPARAM_INFO
	.align		4
.L_4651:
        /*0008*/ 	.byte	0x04, 0x17
        /*000a*/ 	.short	(.L_4653 - .L_4652)
.L_4652:
        /*000c*/ 	.word	0x00000000
        /*0010*/ 	.short	0x0002
        /*0012*/ 	.short	0x0c49
        /*0014*/ 	.byte	0x00, 0xf0, 0x05, 0x00


	//----- nvinfo : EIATTR_KPARAM_INFO
	.align		4
.L_4653:
        /*0018*/ 	.byte	0x04, 0x17
        /*001a*/ 	.short	(.L_4655 - .L_4654)
.L_4654:
        /*001c*/ 	.word	0x00000000
        /*0020*/ 	.short	0x0001
        /*0022*/ 	.short	0x0c48
        /*0024*/ 	.byte	0x00, 0xf0, 0x05, 0x00


	//----- nvinfo : EIATTR_KPARAM_INFO
	.align		4
.L_4655:
        /*0028*/ 	.byte	0x04, 0x17
        /*002a*/ 	.short	(.L_4657 - .L_4656)
.L_4656:
        /*002c*/ 	.word	0x00000000
        /*0030*/ 	.short	0x0000
        /*0032*/ 	.short	0x0000
        /*0034*/ 	.byte	0x00, 0xf0, 0x21, 0x31


	//----- nvinfo : EIATTR_SPARSE_MMA_MASK
	.align		4
.L_4657:
        /*0038*/ 	.byte	0x03, 0x50
        /*003a*/ 	.short	0x0000


	//----- nvinfo : EIATTR_MAXREG_COUNT
	.align		4
        /*003c*/ 	.byte	0x03, 0x1b
        /*003e*/ 	.short	0x0080


	//----- nvinfo : EIATTR_MERCURY_ISA_VERSION
	.align		4
        /*0040*/ 	.byte	0x03, 0x5f
        /*0042*/ 	.short	0x0101


	//----- nvinfo : EIATTR_EXIT_INSTR_OFFSETS
	.align		4
        /*0044*/ 	.byte	0x04, 0x1c
        /*0046*/ 	.short	(.L_4659 - .L_4658)


	//   ....[0]....
.L_4658:
        /*0048*/ 	.word	0x00000170


	//   ....[1]....
        /*004c*/ 	.word	0x000005a0


	//   ....[2]....
        /*0050*/ 	.word	0x00000600


	//   ....[3]....
        /*0054*/ 	.word	0x000007b0


	//----- nvinfo : EIATTR_MAX_THREADS
	.align		4
.L_4659:
        /*0058*/ 	.byte	0x04, 0x05
        /*005a*/ 	.short	(.L_4661 - .L_4660)
.L_4660:
        /*005c*/ 	.word	0x00000200
        /*0060*/ 	.word	0x00000001
        /*0064*/ 	.word	0x00000001


	//----- nvinfo : EIATTR_CRS_STACK_SIZE
	.align		4
.L_4661:
        /*0068*/ 	.byte	0x04, 0x1e
        /*006a*/ 	.short	(.L_4663 - .L_4662)
.L_4662:
        /*006c*/ 	.word	0x00000000


	//----- nvinfo : EIATTR_CBANK_PARAM_SIZE
	.align		4
.L_4663:
        /*0070*/ 	.byte	0x03, 0x19
        /*0072*/ 	.short	0x0c4a


	//----- nvinfo : EIATTR_PARAM_CBANK
	.align		4
        /*0074*/ 	.byte	0x04, 0x0a
        /*0076*/ 	.short	(.L_4665 - .L_4664)
	.align		4
.L_4664:
        /*0078*/ 	.word	index@(.nv.constant0._ZN2at6native55_GLOBAL__N__de093ff9_22_ForeachBinaryOpList_cu_a911ec4325multi_tensor_apply_kernelINS1_18TensorListMetadataILi2EEENS1_11CopyFunctorIN3c107complexIfEENS6_4HalfELi2ELi1ELi1EEEJNS0_4CopyIS8_S9_EEEEEvT_T0_DpT1_)
        /*007c*/ 	.short	0x0210
        /*007e*/ 	.short	0x0c4a


	//----- nvinfo : EIATTR_SW_WAR
	.align		4
.L_4665:
        /*0080*/ 	.byte	0x04, 0x36
        /*0082*/ 	.short	(.L_4667 - .L_4666)
.L_4666:
        /*0084*/ 	.word	0x00000008
.L_4667:


//--------------------- .nv.info._ZN2at6native55_GLOBAL__N__de093ff9_22_ForeachBinaryOpList_cu_a911ec4325multi_tensor_apply_kernelINS1_18TensorListMetadataILi2EEENS1_11CopyFunctorIN3c107complexIfEENS7_IdEELi2ELi1ELi1EEEJNS0_4CopyIS8_S9_EEEEEvT_T0_DpT1_ --------------------------
	.section	.nv.info._ZN2at6native55_GLOBAL__N__de093ff9_22_ForeachBinaryOpList_cu_a911ec4325multi_tensor_apply_kernelINS1_18TensorListMetadataILi2EEENS1_11CopyFunctorIN3c107complexIfEENS7_IdEELi2ELi1ELi1EEEJNS0_4CopyIS8_S9_EEEEEvT_T0_DpT1_,"",@"SHT_CUDA_INFO"
	.sectionflags	@""
	.align	4


	//----- nvinfo : EIATTR_CUDA_API_VERSION
	.align		4
        /*0000*/ 	.byte	0x04, 0x37
        /*0002*/ 	.short	(.L_4669 - .L_4668)
.L_4668:
        /*0004*/ 	.word	0x00000082


	//----- nvinfo : EIATTR_KPARAM_INFO
	.align		4
.L_4669:
        /*0008*/ 	.byte	0x04, 0x17
        /*000a*/ 	.short	(.L_4671 - .L_4670)
.L_4670:
        /*000c*/ 	.word	0x00000000
        /*0010*/ 	.short	0x0002
        /*0012*/ 	.short	0x0c49
        /*0014*/ 	.byte	0x00, 0xf0, 0x05, 0x00


	//----- nvinfo : EIATTR_KPARAM_INFO
	.align		4
.L_4671:
        /*0018*/ 	.byte	0x04, 0x17
        /*001a*/ 	.short	(.L_4673 - .L_4672)
.L_4672:
        /*001c*/ 	.word	0x00000000
        /*0020*/ 	.short	0x0001
        /*0022*/ 	.short	0x0c48
        /*0024*/ 	.byte	0x00, 0xf0, 0x05, 0x00


	//----- nvinfo : EIATTR_KPARAM_INFO
	.align		4
.L_4673:
        /*0028*/ 	.byte	0x04, 0x17
        /*002a*/ 	.short	(.L_4675 - .L_4674)
.L_4674:
        /*002c*/ 	.word	0x00000000
        /*0030*/ 	.short	0x0000
        /*0032*/ 	.short	0x0000
        /*0034*/ 	.byte	0x00, 0xf0, 0x21, 0x31


	//----- nvinfo : EIATTR_SPARSE_MMA_MASK
	.align		4
.L_4675:
        /*0038*/ 	.byte	0x03, 0x50
        /*003a*/ 	.short	0x0000


	//----- nvinfo : EIATTR_MAXREG_COUNT
	.align		4
        /*003c*/ 	.byte	0x03, 0x1b
        /*003e*/ 	.short	0x0080


	//----- nvinfo : EIATTR_MERCURY_ISA_VERSION
	.align		4
        /*0040*/ 	.byte	0x03, 0x5f
        /*0042*/ 	.short	0x0101


	//----- nvinfo : EIATTR_EXIT_INSTR_OFFSETS
	.align		4
        /*0044*/ 	.byte	0x04, 0x1c
        /*0046*/ 	.short	(.L_4677 - .L_4676)


	//   ....[0]....
.L_4676:
        /*0048*/ 	.word	0x00000190


	//   ....[1]....
        /*004c*/ 	.word	0x000008e0


	//   ....[2]....
        /*0050*/ 	.word	0x00000940


	//   ....[3]....
        /*0054*/ 	.word	0x00000c40


	//----- nvinfo : EIATTR_MAX_THREADS
	.align		4
.L_4677:
        /*0058*/ 	.byte	0x04, 0x05
        /*005a*/ 	.short	(.L_4679 - .L_4678)
.L_4678:
        /*005c*/ 	.word	0x00000200
        /*0060*/ 	.word	0x00000001
        /*0064*/ 	.word	0x00000001


	//----- nvinfo : EIATTR_CRS_STACK_SIZE
	.align		4
.L_4679:
        /*0068*/ 	.byte	0x04, 0x1e
        /*006a*/ 	.short	(.L_4681 - .L_4680)
.L_4680:
        /*006c*/ 	.word	0x00000000


	//----- nvinfo : EIATTR_CBANK_PARAM_SIZE
	.align		4
.L_4681:
        /*0070*/ 	.byte	0x03, 0x19
        /*0072*/ 	.short	0x0c4a


	//----- nvinfo : EIATTR_PARAM_CBANK
	.align		4
        /*0074*/ 	.byte	0x04, 0x0a
        /*0076*/ 	.short	(.L_4683 - .L_4682)
	.align		4
.L_4682:
        /*0078*/ 	.word	index@(.nv.constant0._ZN2at6native55_GLOBAL__N__de093ff9_22_ForeachBinaryOpList_cu_a911ec4325multi_tensor_apply_kernelINS1_18TensorListMetadataILi2EEENS1_11CopyFunctorIN3c107complexIfEENS7_IdEELi2ELi1ELi1EEEJNS0_4CopyIS8_S9_EEEEEvT_T0_DpT1_)
        /*007c*/ 	.short	0x0210
        /*007e*/ 	.short	0x0c4a


	//----- nvinfo : EIATTR_SW_WAR
	.align		4
.L_4683:
        /*0080*/ 	.byte	0x04, 0x36
        /*0082*/ 	.short	(.L_4685 - .L_4684)
.L_4684:
        /*0084*/ 	.word	0x00000008
.L_4685:


//--------------------- .nv.info._ZN2at6native55_GLOBAL__N__de093ff9_22_ForeachBinaryOpList_cu_a911ec4325multi_tensor_apply_kernelINS1_18TensorListMetadataILi2EEENS1_11CopyFunctorIN3c107complexIfEEfLi2ELi1ELi1EEEJNS0_4CopyIS8_fEEEEEvT_T0_DpT1_ --------------------------
	.section	.nv.info._ZN2at6native55_GLOBAL__N__de093ff9_22_ForeachBinaryOpList_cu_a911ec4325multi_tensor_apply_kernelINS1_18TensorListMetadataILi2EEENS1_11CopyFunctorIN3c107complexIfEEfLi2ELi1ELi1EEEJNS0_4CopyIS8_fEEEEEvT_T0_DpT1_,"",@"SHT_CUDA_INFO"
	.sectionflags	@""
	.align	4


	//----- nvinfo : EIATTR_CUDA_API_VERSION
	.align		4
        /*0000*/ 	.byte	0x04, 0x37
        /*0002*/ 	.short	(.L_4687 - .L_4686)
.L_4686:
        /*0004*/ 	.word	0x00000082


	//----- nvinfo : EIATTR_KPARAM_INFO
	.align		4
.L_4687:
        /*0008*/ 	.byte	0x04, 0x17
        /*000a*/ 	.short	(.L_4689 - .L_4688)
.L_4688:
        /*000c*/ 	.word	0x00000000
        /*0010*/ 	.short	0x0002
        /*0012*/ 	.short	0x0c49
        /*0014*/ 	.byte	0x00, 0xf0, 0x05, 0x00


	//----- nvinfo : EIATTR_KPARAM_INFO
	.align		4
.L_4689:
        /*0018*/ 	.byte	0x04, 0x17
        /*001a*/ 	.short	(.L_4691 - .L_4690)
.L_4690:
        /*001c*/ 	.word	0x00000000
        /*0020*/ 	.short	0x0001
        /*0022*/ 	.short	0x0c48
        /*0024*/ 	.byte	0x00, 0xf0, 0x05, 0x00


	//----- nvinfo : EIATTR_KPARAM_INFO
	.align		4
.L_4691:
        /*0028*/ 	.byte	0x04, 0x17
        /*002a*/ 	.short	(.L_4693 - .L_4692)
.L_4692:
        /*002c*/ 	.word	0x00000000
        /*0030*/ 	.short	0x0000
        /*0032*/ 	.short	0x0000
        /*0034*/ 	.byte	0x00, 0xf0, 0x21, 0x31


	//----- nvinfo : EIATTR_SPARSE_MMA_MASK
	.align		4
.L_4693:
        /*0038*/ 	.byte	0x03, 0x50
        /*003a*/ 	.short	0x0000


	//----- nvinfo : EIATTR_MAXREG_COUNT
	.align		4
        /*003c*/ 	.byte	0x03, 0x1b
        /*003e*/ 	.short	0x0080


	//----- nvinfo : EIATTR_MERCURY_ISA_VERSION
	.align		4
        /*0040*/ 	.byte	0x03, 0x5f
        /*0042*/ 	.short	0x0101


	//----- nvinfo : EIATTR_EXIT_INSTR_OFFSETS
	.align		4
        /*0044*/ 	.byte	0x04, 0x1c
        /*0046*/ 	.short	(.L_4695 - .L_4694)


	//   ....[0]....
.L_4694:
        /*0048*/ 	.word	0x00000170


	//   ....[1]....
        /*004c*/ 	.word	0x000005b0


	//   ....[2]....
        /*0050*/ 	.word	0x00000610


	//   ....[3]....
        /*0054*/ 	.word	0x000007c0


	//----- nvinfo : EIATTR_MAX_THREADS
	.align		4
.L_4695:
        /*0058*/ 	.byte	0x04, 0x05
        /*005a*/ 	.short	(.L_4697 - .L_4696)
.L_4696:
        /*005c*/ 	.word	0x00000200
        /*0060*/ 	.word	0x00000001
        /*0064*/ 	.word	0x00000001


	//----- nvinfo : EIATTR_CRS_STACK_SIZE
	.align		4
.L_4697:
        /*0068*/ 	.byte	0x04, 0x1e
        /*006a*/ 	.short	(.L_4699 - .L_4698)
.L_4698:
        /*006c*/ 	.word	0x00000000


	//----- nvinfo : EIATTR_CBANK_PARAM_SIZE
	.align		4
.L_4699:
        /*0070*/ 	.byte	0x03, 0x19
        /*0072*/ 	.short	0x0c4a


	//----- nvinfo : EIATTR_PARAM_CBANK
	.align		4
        /*0074*/ 	.byte	0x04, 0x0a
        /*0076*/ 	.short	(.L_4701 - .L_4700)
	.align		4
.L_4700:
        /*0078*/ 	.word	index@(.nv.constant0._ZN2at6native55_GLOBAL__N__de093ff9_22_ForeachBinaryOpList_cu_a911ec4325multi_tensor_apply_kernelINS1_18TensorListMetadataILi2EEENS1_11CopyFunctorIN3c107complexIfEEfLi2ELi1ELi1EEEJNS0_4CopyIS8_fEEEEEvT_T0_DpT1_)
        /*007c*/ 	.short	0x0210
        /*007e*/ 	.short	0x0c4a


	//----- nvinfo : EIATTR_SW_WAR
	.align		4
.L_4701:
        /*0080*/ 	.byte	0x04, 0x36
        /*0082*/ 	.short	(.L_4703 - .L_4702)
.L_4702:
        /*0084*/ 	.word	0x00000008
.L_4703:


//--------------------- .nv.info._ZN2at6native55_GLOBAL__N__de093ff9_22_ForeachBinaryOpList_cu_a911ec4325multi_tensor_apply_kernelINS1_18TensorListMetadataILi2EEENS1_11CopyFunctorIN3c107complexIfEEdLi2ELi1ELi1EEEJNS0_4CopyIS8_dEEEEEvT_T0_DpT1_ --------------------------
	.section	.nv.info._ZN2at6native55_GLOBAL__N__de093ff9_22_ForeachBinaryOpList_cu_a911ec4325multi_tensor_apply_kernelINS1_18TensorListMetadataILi2EEENS1_11CopyFunctorIN3c107complexIfEEdLi2ELi1ELi1EEEJNS0_4CopyIS8_dEEEEEvT_T0_DpT1_,"",@"SHT_CUDA_INFO"
	.sectionflags	@""
	.align	4


	//----- nvinfo : EIATTR_CUDA_API_VERSION
	.align		4
        /*0000*/ 	.byte	0x04, 0x37
        /*0002*/ 	.short	(.L_4705 - .L_4704)
.L_4704:
        /*0004*/ 	.word	0x00000082


	//----- nvinfo : EIATTR_KPARAM_INFO
	.align		4
.L_4705:
        /*0008*/ 	.byte	0x04, 0x17
        /*000a*/ 	.short	(.L_4707 - .L_4706)
.L_4706:
        /*000c*/ 	.word	0x00000000
        /*0010*/ 	.short	0x0002
        /*0012*/ 	.short	0x0c49
        /*0014*/ 	.byte	0x00, 0xf0, 0x05, 0x00


	//----- nvinfo : EIATTR_KPARAM_INFO
	.align		4
.L_4707:
        /*0018*/ 	.byte	0x04, 0x17
        /*001a*/ 	.short	(.L_4709 - .L_4708)
.L_4708:
        /*001c*/ 	.word	0x00000000
        /*0020*/ 	.short	0x0001
        /*0022*/ 	.short	0x0c48
        /*0024*/ 	.byte	0x00, 0xf0, 0x05, 0x00


	//----- nvinfo : EIATTR_KPARAM_INFO
	.align		4
.L_4709:
        /*0028*/ 	.byte	0x04, 0x17
        /*002a*/ 	.short	(.L_4711 - .L_4710)
.L_4710:
        /*002c*/ 	.word	0x00000000
        /*0030*/ 	.short	0x0000
        /*0032*/ 	.short	0x0000
        /*0034*/ 	.byte	0x00, 0xf0, 0x21, 0x31


	//----- nvinfo : EIATTR_SPARSE_MMA_MASK
	.align		4
.L_4711:
        /*0038*/ 	.byte	0x03, 0x50
        /*003a*/ 	.short	0x0000


	//----- nvinfo : EIATTR_MAXREG_COUNT
	.align		4
        /*003c*/ 	.byte	0x03, 0x1b
        /*003e*/ 	.short	0x0080


	//----- nvinfo : EIATTR_MERCURY_ISA_VERSION
	.align		4
        /*0040*/ 	.byte	0x03, 0x5f
        /*0042*/ 	.short	0x0101


	//----- nvinfo : EIATTR_EXIT_INSTR_OFFSETS
	.align		4
        /*0044*/ 	.byte	0x04, 0x1c
        /*0046*/ 	.short	(.L_4713 - .L_4712)


	//   ....[0]....
.L_4712:
        /*0048*/ 	.word	0x00000180


	//   ....[1]....
        /*004c*/ 	.word	0x000007a0


	//   ....[2]....
        /*0050*/ 	.word	0x00000800


	//   ....[3]....
        /*0054*/ 	.word	0x00000a80


	//----- nvinfo : EIATTR_MAX_THREADS
	.align		4
.L_4713:
        /*0058*/ 	.byte	0x04, 0x05
        /*005a*/ 	.short	(.L_4715 - .L_4714)
.L_4714:
        /*005c*/ 	.word	0x00000200
        /*0060*/ 	.word	0x00000001
        /*0064*/ 	.word	0x00000001


	//----- nvinfo : EIATTR_CRS_STACK_SIZE
	.align		4
.L_4715:
        /*0068*/ 	.byte	0x04, 0x1e
        /*006a*/ 	.short	(.L_4717 - .L_4716)
.L_4716:
        /*006c*/ 	.word	0x00000000


	//----- nvinfo : EIATTR_CBANK_PARAM_SIZE
	.align		4
.L_4717:
        /*0070*/ 	.byte	0x03, 0x19
        /*0072*/ 	.short	0x0c4a


	//----- nvinfo : EIATTR_PARAM_CBANK
	.align		4
        /*0074*/ 	.byte	0x04, 0x0a
        /*0076*/ 	.short	(.L_4719 - .L_4718)
	.align		4
.L_4718:
        /*0078*/ 	.word	index@(.nv.constant0._ZN2at6native55_GLOBAL__N__de093ff9_22_ForeachBinaryOpList_cu_a911ec4325multi_tensor_apply_kernelINS1_18TensorListMetadataILi2EEENS1_11CopyFunctorIN3c107complexIfEEdLi2ELi1ELi1EEEJNS0_4CopyIS8_dEEEEEvT_T0_DpT1_)
        /*007c*/ 	.short	0x0210
        /*007e*/ 	.short	0x0c4a


	//----- nvinfo : EIATTR_SW_WAR
	.align		4
.L_4719:
        /*0080*/ 	.byte	0x04, 0x36
        /*0082*/ 	.short	(.L_4721 - .L_4720)
.L_4720:
        /*0084*/ 	.word	0x00000008
.L_4721:


//--------------------- .nv.info._ZN2at6native55_GLOBAL__N__de093ff9_22_ForeachBinaryOpList_cu_a911ec4325multi_tensor_apply_kernelINS1_18TensorListMetadataILi2EEENS1_11CopyFunctorIN3c107complexIfEEiLi2ELi1ELi1EEEJNS0_4CopyIS8_iEEEEEvT_T0_DpT1_ --------------------------
	.section	.nv.info._ZN2at6native55_GLOBAL__N__de093ff9_22_ForeachBinaryOpList_cu_a911ec4325multi_tensor_apply_kernelINS1_18TensorListMetadataILi2EEENS1_11CopyFunctorIN3c107complexIfEEiLi2ELi1ELi1EEEJNS0_4CopyIS8_iEEEEEvT_T0_DpT1_,"",@"SHT_CUDA_INFO"
	.sectionflags	@""
	.align	4


	//----- nvinfo : EIATTR_CUDA_API_VERSION
	.align		4
        /*0000*/ 	.byte	0x04, 0x37
        /*0002*/ 	.short	(.L_4723 - .L_4722)
.L_4722:
        /*0004*/ 	.word	0x00000082


	//----- nvinfo : EIATTR_KPARAM_INFO
	.align		4
.L_4723:
        /*0008*/ 	.byte	0x04, 0x17
        /*000a*/ 	.short	(.L_4725 - .L_4724)
.L_4724:
        /*000c*/ 	.word	0x00000000
        /*0010*/ 	.short	0x0002
        /*0012*/ 	.short	0x0c49
        /*0014*/ 	.byte	0x00, 0xf0, 0x05, 0x00


	//----- nvinfo : EIATTR_KPARAM_INFO
	.align		4
.L_4725:
        /*0018*/ 	.byte	0x04, 0x17
        /*001a*/ 	.short	(.L_4727 - .L_4726)
.L_4726:
        /*001c*/ 	.word	0x00000000
        /*0020*/ 	.short	0x0001
        /*0022*/ 	.short	0x0c48
        /*0024*/ 	.byte	0x00, 0xf0, 0x05, 0x00


	//----- nvinfo : EIATTR_KPARAM_INFO
	.align		4
.L_4727:
        /*0028*/ 	.byte	0x04, 0x17
        /*002a*/ 	.short	(.L_4729 - .L_4728)
.L_4728:
        /*002c*/ 	.word	0x00000000
        /*0030*/ 	.short	0x0000
        /*0032*/ 	.short	0x0000
        /*0034*/ 	.byte	0x00, 0xf0, 0x21, 0x31


	//----- nvinfo : EIATTR_SPARSE_MMA_MASK
	.align		4
.L_4729:
        /*0038*/ 	.byte	0x03, 0x50
        /*003a*/ 	.short	0x0000


	//----- nvinfo : EIATTR_MAXREG_COUNT
	.align		4
        /*003c*/ 	.byte	0x03, 0x1b
        /*003e*/ 	.short	0x0080


	//----- nvinfo : EIATTR_MERCURY_ISA_VERSION
	.align		4
        /*0040*/ 	.byte	0x03, 0x5f
        /*0042*/ 	.short	0x0101


	//----- nvinfo : EIATTR_EXIT_INSTR_OFFSETS
	.align		4
        /*0044*/ 	.byte	0x04, 0x1c
        /*0046*/ 	.short	(.L_4731 - .L_4730)


	//   ....[0]....
.L_4730:
        /*0048*/ 	.word	0x00000170


	//   ....[1]....
        /*004c*/ 	.word	0x000005a0


	//   ....[2]....
        /*0050*/ 	.word	0x00000600


	//   ....[3]....
        /*0054*/ 	.word	0x000007b0


	//----- nvinfo : EIATTR_MAX_THREADS
	.align		4
.L_4731:
        /*0058*/ 	.byte	0x04, 0x05
        /*005a*/ 	.short	(.L_4733 - .L_4732)
.L_4732:
        /*005c*/ 	.word	0x00000200
        /*0060*/ 	.word	0x00000001
        /*0064*/ 	.word	0x00000001


	//----- nvinfo : EIATTR_CRS_STACK_SIZE
	.align		4
.L_4733:
        /*0068*/ 	.byte	0x04, 0x1e
        /*006a*/ 	.short	(.L_4735 - .L_4734)
.L_4734:
        /*006c*/ 	.word	0x00000000


	//----- nvinfo : EIATTR_CBANK_PARAM_SIZE
	.align		4
.L_4735:
        /*0070*/ 	.byte	0x03, 0x19
        /*0072*/ 	.short	0x0c4a


	//----- nvinfo : EIATTR_PARAM_CBANK
	.align		4
        /*0074*/ 	.byte	0x04, 0x0a
        /*0076*/ 	.short	(.L_4737 - .L_4736)
	.align		4
.L_4736:
        /*0078*/ 	.word	index@(.nv.constant0._ZN2at6native55_GLOBAL__N__de093ff9_22_ForeachBinaryOpList_cu_a911ec4325multi_tensor_apply_kernelINS1_18TensorListMetadataILi2EEENS1_11CopyFunctorIN3c107complexIfEEiLi2ELi1ELi1EEEJNS0_4CopyIS8_iEEEEEvT_T0_DpT1_)
        /*007c*/ 	.short	0x0210
        /*007e*/ 	.short	0x0c4a


	//----- nvinfo : EIATTR_SW_WAR
	.align		4
.L_4737:
        /*0080*/ 	.byte	0x04, 0x36
        /*0082*/ 	.short	(.L_4739 - .L_4738)
.L_4738:
        /*0084*/ 	.word	0x00000008
.L_4739:


//--------------------- .nv.info._ZN2at6native55_GLOBAL__N__de093ff9_22_ForeachBinaryOpList_cu_a911ec4325multi_tensor_apply_kernelINS1_18TensorListMetadataILi2EEENS1_11CopyFunctorIN3c107complexIfEEsLi2ELi1ELi1EEEJNS0_4CopyIS8_sEEEEEvT_T0_DpT1_ --------------------------
	.section	.nv.info._ZN2at6native55_GLOBAL__N__de093ff9_22_ForeachBinaryOpList_cu_a911ec4325multi_tensor_apply_kernelINS1_18TensorListMetadataILi2EEENS1_11CopyFunctorIN3c107complexIfEEsLi2ELi1ELi1EEEJNS0_4CopyIS8_sEEEEEvT_T0_DpT1_,"",@"SHT_CUDA_INFO"
	.sectionflags	@""
	.align	4


	//----- nvinfo : EIATTR_CUDA_API_VERSION
	.align		4
        /*0000*/ 	.byte	0x04, 0x37
        /*0002*/ 	.short	(.L_4741 - .L_4740)
.L_4740:
        /*0004*/ 	.word	0x00000082


	//----- nvinfo : EIATTR_KPARAM_INFO
	.align		4
.L_4741:
        /*0008*/ 	.byte	0x04, 0x17
        /*000a*/ 	.short	(.L_4743 - .L_4742)
.L_4742:
        /*000c*/ 	.word	0x00000000
        /*0010*/ 	.short	0x0002
        /*0012*/ 	.short	0x0c49
        /*0014*/ 	.byte	0x00, 0xf0, 0x05, 0x00


	//----- nvinfo : EIATTR_KPARAM_INFO
	.align		4
.L_4743:
        /*0018*/ 	.byte	0x04, 0x17
        /*001a*/ 	.short	(.L_4745 - .L_4744)
.L_4744:
        /*001c*/ 	.word	0x00000000
        /*0020*/ 	.short	0x0001
        /*0022*/ 	.short	0x0c48
        /*0024*/ 	.byte	0x00, 0xf0, 0x05, 0x00


	//----- nvinfo : EIATTR_KPARAM_INFO
	.align		4
.L_4745:
        /*0028*/ 	.byte	0x04, 0x17
        /*002a*/ 	.short	(.L_4747 - .L_4746)
.L_4746:
        /*002c*/ 	.word	0x00000000
        /*0030*/ 	.short	0x0000
        /*0032*/ 	.short	0x0000
        /*0034*/ 	.byte	0x00, 0xf0, 0x21, 0x31


	//----- nvinfo : EIATTR_SPARSE_MMA_MASK
	.align		4
.L_4747:
        /*0038*/ 	.byte	0x03, 0x50
        /*003a*/ 	.short	0x0000


	//----- nvinfo : EIATTR_MAXREG_COUNT
	.align		4
        /*003c*/ 	.byte	0x03, 0x1b
        /*003e*/ 	.short	0x0080


	//----- nvinfo : EIATTR_MERCURY_ISA_VERSION
	.align		4
        /*0040*/ 	.byte	0x03, 0x5f
        /*0042*/ 	.short	0x0101


	//----- nvinfo : EIATTR_EXIT_INSTR_OFFSETS
	.align		4
        /*0044*/ 	.byte	0x04, 0x1c
        /*0046*/ 	.short	(.L_4749 - .L_4748)


	//   ....[0]....
.L_4748:
        /*0048*/ 	.word	0x00000170


	//   ....[1]....
        /*004c*/ 	.word	0x000005e0


	//   ....[2]....
        /*0050*/ 	.word	0x00000640


	//   ....[3]....
        /*0054*/ 	.word	0x000007f0


	//----- nvinfo : EIATTR_MAX_THREADS
	.align		4
.L_4749:
        /*0058*/ 	.byte	0x04, 0x05
        /*005a*/ 	.short	(.L_4751 - .L_4750)
.L_4750:
        /*005c*/ 	.word	0x00000200
        /*0060*/ 	.word	0x00000001
        /*0064*/ 	.word	0x00000001


	//----- nvinfo : EIATTR_CRS_STACK_SIZE
	.align		4
.L_4751:
        /*0068*/ 	.byte	0x04, 0x1e
        /*006a*/ 	.short	(.L_4753 - .L_4752)
.L_4752:
        /*006c*/ 	.word	0x00000000


	//----- nvinfo : EIATTR_CBANK_PARAM_SIZE
	.align		4
.L_4753:
        /*0070*/ 	.byte	0x03, 0x19
        /*0072*/ 	.short	0x0c4a


	//----- nvinfo : EIATTR_PARAM_CBANK
	.align		4
        /*0074*/ 	.byte	0x04, 0x0a
        /*0076*/ 	.short	(.L_4755 - .L_4754)
	.align		4
.L_4754:
        /*0078*/ 	.word	index@(.nv.constant0._ZN2at6native55_GLOBAL__N__de093ff9_22_ForeachBinaryOpList_cu_a911ec4325multi_tensor_apply_kernelINS1_18TensorListMetadataILi2EEENS1_11CopyFunctorIN3c107complexIfEEsLi2ELi1ELi1EEEJNS0_4CopyIS8_sEEEEEvT_T0_DpT1_)
        /*007c*/ 	.short	0x0210
        /*007e*/ 	.short	0x0c4a


	//----- nvinfo : EIATTR_SW_WAR
	.align		4
.L_4755:
        /*0080*/ 	.byte	0x04, 0x36
        /*0082*/ 	.short	(.L_4757 - .L_4756)
.L_4756:
        /*0084*/ 	.word	0x00000008
.L_4757:


//--------------------- .nv.info._ZN2at6native55_GLOBAL__N__de093ff9_22_ForeachBinaryOpList_cu_a911ec4325multi_tensor_apply_kernelINS1_18TensorListMetadataILi2EEENS1_11CopyFunctorIN3c107complexIfEElLi2ELi1ELi1EEEJNS0_4CopyIS8_lEEEEEvT_T0_DpT1_ --------------------------
	.section	.nv.info._ZN2at6native55_GLOBAL__N__de093ff9_22_ForeachBinaryOpList_cu_a911ec4325multi_tensor_apply_kernelINS1_18TensorListMetadataILi2EEENS1_11CopyFunctorIN3c107complexIfEElLi2ELi1ELi1EEEJNS0_4CopyIS8_lEEEEEvT_T0_DpT1_,"",@"SHT_CUDA_INFO"
	.sectionflags	@""
	.align	4


	//----- nvinfo : EIATTR_CUDA_API_VERSION
	.align		4
        /*0000*/ 	.byte	0x04, 0x37
        /*0002*/ 	.short	(.L_4759 - .L_4758)
.L_4758:
        /*0004*/ 	.word	0x00000082


	//----- nvinfo : EIATTR_KPARAM_INFO
	.align		4
.L_4759:
        /*0008*/ 	.byte	0x04, 0x17
        /*000a*/ 	.short	(.L_4761 - .L_4760)
.L_4760:
        /*000c*/ 	.word	0x00000000
        /*0010*/ 	.short	0x0002
        /*0012*/ 	.short	0x0c49
        /*0014*/ 	.byte	0x00, 0xf0, 0x05, 0x00


	//----- nvinfo : EIATTR_KPARAM_INFO
	.align		4
.L_4761:
        /*0018*/ 	.byte	0x04, 0x17
        /*001a*/ 	.short	(.L_4763 - .L_4762)
.L_4762:
        /*001c*/ 	.word	0x00000000
        /*0020*/ 	.short	0x0001
        /*0022*/ 	.short	0x0c48
        /*0024*/ 	.byte	0x00, 0xf0, 0x05, 0x00


	//----- nvinfo : EIATTR_KPARAM_INFO
	.align		4
.L_4763:
        /*0028*/ 	.byte	0x04, 0x17
        /*002a*/ 	.short	(.L_4765 - .L_4764)
.L_4764:
        /*002c*/ 	.word	0x00000000
        /*0030*/ 	.short	0x0000
        /*0032*/ 	.short	0x0000
        /*0034*/ 	.byte	0x00, 0xf0, 0x21, 0x31


	//----- nvinfo : EIATTR_SPARSE_MMA_MASK
	.align		4
.L_4765:
        /*0038*/ 	.byte	0x03, 0x50
        /*003a*/ 	.short	0x0000


	//----- nvinfo : EIATTR_MAXREG_COUNT
	.align		4
        /*003c*/ 	.byte	0x03, 0x1b
        /*003e*/ 	.short	0x0080


	//----- nvinfo : EIATTR_MERCURY_ISA_VERSION
	.align		4
        /*0040*/ 	.byte	0x03, 0x5f
        /*0042*/ 	.short	0x0101


	//----- nvinfo : EIATTR_EXIT_INSTR_OFFSETS
	.align		4
        /*0044*/ 	.byte	0x04, 0x1c
        /*0046*/ 	.short	(.L_4767 - .L_4766)


	//   ....[0]....
.L_4766:
        /*0048*/ 	.word	0x00000180


	//   ....[1]....
        /*004c*/ 	.word	0x000005b0


	//   ....[2]....
        /*0050*/ 	.word	0x00000610


	//   ....[3]....
        /*0054*/ 	.word	0x000007f0


	//----- nvinfo : EIATTR_MAX_THREADS
	.align		4
.L_4767:
        /*0058*/ 	.byte	0x04, 0x05
        /*005a*/ 	.short	(.L_4769 - .L_4768)
.L_4768:
        /*005c*/ 	.word	0x00000200
        /*0060*/ 	.word	0x00000001
        /*0064*/ 	.word	0x00000001


	//----- nvinfo : EIATTR_CRS_STACK_SIZE
	.align		4
.L_4769:
        /*0068*/ 	.byte	0x04, 0x1e
        /*006a*/ 	.short	(.L_4771 - .L_4770)
.L_4770:
        /*006c*/ 	.word	0x00000000


	//----- nvinfo : EIATTR_CBANK_PARAM_SIZE
	.align		4
.L_4771:
        /*0070*/ 	.byte	0x03, 0x19
        /*0072*/ 	.short	0x0c4a


	//----- nvinfo : EIATTR_PARAM_CBANK
	.align		4
        /*0074*/ 	.byte	0x04, 0x0a
        /*0076*/ 	.short	(.L_4773 - .L_4772)
	.align		4
.L_4772:
        /*0078*/ 	.word	index@(.nv.constant0._ZN2at6native55_GLOBAL__N__de093ff9_22_ForeachBinaryOpList_cu_a911ec4325multi_tensor_apply_kernelINS1_18TensorListMetadataILi2EEENS1_11CopyFunctorIN3c107complexIfEElLi2ELi1ELi1EEEJNS0_4CopyIS8_lEEEEEvT_T0_DpT1_)
        /*007c*/ 	.short	0x0210
        /*007e*/ 	.short	0x0c4a


	//----- nvinfo : EIATTR_SW_WAR
	.align		4
.L_4773:
        /*0080*/ 	.byte	0x04, 0x36
        /*0082*/ 	.short	(.L_4775 - .L_4774)
.L_4774:
        /*0084*/ 	.word	0x00000008
.L_4775:


//--------------------- .nv.info._ZN2at6native55_GLOBAL__N__de093ff9_22_ForeachBinaryOpList_cu_a911ec4325multi_tensor_apply_kernelINS1_18TensorListMetadataILi2EEENS1_11CopyFunctorIN3c107complexIfEEaLi2ELi1ELi1EEEJNS0_4CopyIS8_aEEEEEvT_T0_DpT1_ --------------------------
	.section	.nv.info._ZN2at6native55_GLOBAL__N__de093ff9_22_ForeachBinaryOpList_cu_a911ec4325multi_tensor_apply_kernelINS1_18TensorListMetadataILi2EEENS1_11CopyFunctorIN3c107complexIfEEaLi2ELi1ELi1EEEJNS0_4CopyIS8_aEEEEEvT_T0_DpT1_,"",@"SHT_CUDA_INFO"
	.sectionflags	@""
	.align	4


	//----- nvinfo : EIATTR_CUDA_API_VERSION
	.align		4
        /*0000*/ 	.byte	0x04, 0x37
        /*0002*/ 	.short	(.L_4777 - .L_4776)
.L_4776:
        /*0004*/ 	.word	0x00000082


	//----- nvinfo : EIATTR_KPARAM_INFO
	.align		4
.L_4777:
        /*0008*/ 	.byte	0x04, 0x17
        /*000a*/ 	.short	(.L_4779 - .L_4778)
.L_4778:
        /*000c*/ 	.word	0x00000000
        /*0010*/ 	.short	0x0002
        /*0012*/ 	.short	0x0c49
        /*0014*/ 	.byte	0x00, 0xf0, 0x05, 0x00


	//----- nvinfo : EIATTR_KPARAM_INFO
	.align		4
.L_4779:
        /*0018*/ 	.byte	0x04, 0x17
        /*001a*/ 	.short	(.L_4781 - .L_4780)
.L_4780:
        /*001c*/ 	.word	0x00000000
        /*0020*/ 	.short	0x0001
        /*0022*/ 	.short	0x0c48
        /*0024*/ 	.byte	0x00, 0xf0, 0x05, 0x00


	//----- nvinfo : EIATTR_KPARAM_INFO
	.align		4
.L_4781:
        /*0028*/ 	.byte	0x04, 0x17
        /*002a*/ 	.short	(.L_4783 - .L_4782)
.L_4782:
        /*002c*/ 	.word	0x00000000
        /*0030*/ 	.short	0x0000
        /*0032*/ 	.short	0x0000
        /*0034*/ 	.byte	0x00, 0xf0, 0x21, 0x31


	//----- nvinfo : EIATTR_SPARSE_MMA_MASK
	.align		4
.L_4783:
        /*0038*/ 	.byte	0x03, 0x50
        /*003a*/ 	.short	0x0000


	//----- nvinfo : EIATTR_MAXREG_COUNT
	.align		4
        /*003c*/ 	.byte	0x03, 0x1b
        /*003e*/ 	.short	0x0080


	//----- nvinfo : EIATTR_MERCURY_ISA_VERSION
	.align		4
        /*0040*/ 	.byte	0x03, 0x5f
        /*0042*/ 	.short	0x0101


	//----- nvinfo : EIATTR_EXIT_INSTR_OFFSETS
	.align		4
        /*0044*/ 	.byte	0x04, 0x1c
        /*0046*/ 	.short	(.L_4785 - .L_4784)


	//   ....[0]....
.L_4784:
        /*0048*/ 	.word	0x00000170


	//   ....[1]....
        /*004c*/ 	.word	0x000005e0


	//   ....[2]....
        /*0050*/ 	.word	0x00000640


	//   ....[3]....
        /*0054*/ 	.word	0x000007f0


	//----- nvinfo : EIATTR_MAX_THREADS
	.align		4
.L_4785:
        /*0058*/ 	.byte	0x04, 0x05
        /*005a*/ 	.short	(.L_4787 - .L_4786)
.L_4786:
        /*005c*/ 	.word	0x00000200
        /*0060*/ 	.word	0x00000001
        /*0064*/ 	.word	0x00000001


	//----- nvinfo : EIATTR_CRS_STACK_SIZE
	.align		4
.L_4787:
        /*0068*/ 	.byte	0x04, 0x1e
        /*006a*/ 	.short	(.L_4789 - .L_4788)
.L_4788:
        /*006c*/ 	.word	0x00000000


	//----- nvinfo : EIATTR_CBANK_PARAM_SIZE
	.align		4
.L_4789:
        /*0070*/ 	.byte	0x03, 0x19
        /*0072*/ 	.short	0x0c4a


	//----- nvinfo : EIATTR_PARAM_CBANK
	.align		4
        /*0074*/ 	.byte	0x04, 0x0a
        /*0076*/ 	.short	(.L_4791 - .L_4790)
	.align		4
.L_4790:
        /*0078*/ 	.word	index@(.nv.constant0._ZN2at6native55_GLOBAL__N__de093ff9_22_ForeachBinaryOpList_cu_a911ec4325multi_tensor_apply_kernelINS1_18TensorListMetadataILi2EEENS1_11CopyFunctorIN3c107complexIfEEaLi2ELi1ELi1EEEJNS0_4CopyIS8_aEEEEEvT_T0_DpT1_)
        /*007c*/ 	.short	0x0210
        /*007e*/ 	.short	0x0c4a


	//----- nvinfo : EIATTR_SW_WAR
	.align		4
.L_4791:
        /*0080*/ 	.byte	0x04, 0x36
        /*0082*/ 	.short	(.L_4793 - .L_4792)
.L_4792:
        /*0084*/ 	.word	0x00000008
.L_4793:


//--------------------- .nv.info._ZN2at6native55_GLOBAL__N__de093ff9_22_ForeachBinaryOpList_cu_a911ec4325multi_tensor_apply_kernelINS1_18TensorListMetadataILi2EEENS1_11CopyFunctorIN3c107complexIfEEhLi2ELi1ELi1EEEJNS0_4CopyIS8_hEEEEEvT_T0_DpT1_ --------------------------
	.section	.nv.info._ZN2at6native55_GLOBAL__N__de093ff9_22_ForeachBinaryOpList_cu_a911ec4325multi_tensor_apply_kernelINS1_18TensorListMetadataILi2EEENS1_11CopyFunctorIN3c107complexIfEEhLi2ELi1ELi1EEEJNS0_4CopyIS8_hEEEEEvT_T0_DpT1_,"",@"SHT_CUDA_INFO"
	.sectionflags	@""
	.align	4


	//----- nvinfo : EIATTR_CUDA_API_VERSION
	.align		4
        /*0000*/ 	.byte	0x04, 0x37
        /*0002*/ 	.short	(.L_4795 - .L_4794)
.L_4794:
        /*0004*/ 	.word	0x00000082


	//----- nvinfo : EIATTR_KPARAM_INFO
	.align		4
.L_4795:
        /*0008*/ 	.byte	0x04, 0x17
        /*000a*/ 	.short	(.L_4797 - .L_4796)
.L_4796:
        /*000c*/ 	.word	0x00000000
        /*0010*/ 	.short	0x0002
        /*0012*/ 	.short	0x0c49
        /*0014*/ 	.byte	0x00, 0xf0, 0x05, 0x00


	//----- nvinfo : EIATTR_KPARAM_INFO
	.align		4
.L_4797:
        /*0018*/ 	.byte	0x04, 0x17
        /*001a*/ 	.short	(.L_4799 - .L_4798)
.L_4798:
        /*001c*/ 	.word	0x00000000
        /*0020*/ 	.short	0x0001
        /*0022*/ 	.short	0x0c48
        /*0024*/ 	.byte	0x00, 0xf0, 0x05, 0x00


	//----- nvinfo : EIATTR_KPARAM_INFO
	.align		4
.L_4799:
        /*0028*/ 	.byte	0x04, 0x17
        /*002a*/ 	.short	(.L_4801 - .L_4800)
.L_4800:
        /*002c*/ 	.word	0x00000000
        /*0030*/ 	.short	0x0000
        /*0032*/ 	.short	0x0000
        /*0034*/ 	.byte	0x00, 0xf0, 0x21, 0x31


	//----- nvinfo : EIATTR_SPARSE_MMA_MASK
	.align		4
.L_4801:
        /*0038*/ 	.byte	0x03, 0x50
        /*003a*/ 	.short	0x0000


	//----- nvinfo : EIATTR_MAXREG_COUNT
	.align		4
        /*003c*/ 	.byte	0x03, 0x1b
        /*003e*/ 	.short	0x0080


	//----- nvinfo : EIATTR_MERCURY_ISA_VERSION
	.align		4
        /*0040*/ 	.byte	0x03, 0x5f
        /*0042*/ 	.short	0x0101


	//----- nvinfo : EIATTR_EXIT_INSTR_OFFSETS
	.align		4
        /*0044*/ 	.byte	0x04, 0x1c
        /*0046*/ 	.short	(.L_4803 - .L_4802)


	//   ....[0]....
.L_4802:
        /*0048*/ 	.word	0x00000170


	//   ....[1]....
        /*004c*/ 	.word	0x000005e0


	//   ....[2]....
        /*0050*/ 	.word	0x00000640


	//   ....[3]....
        /*0054*/ 	.word	0x00000830


	//----- nvinfo : EIATTR_MAX_THREADS
	.align		4
.L_4803:
        /*0058*/ 	.byte	0x04, 0x05
        /*005a*/ 	.short	(.L_4805 - .L_4804)
.L_4804:
        /*005c*/ 	.word	0x00000200
        /*0060*/ 	.word	0x00000001
        /*0064*/ 	.word	0x00000001


	//----- nvinfo : EIATTR_CRS_STACK_SIZE
	.align		4
.L_4805:
        /*0068*/ 	.byte	0x04, 0x1e
        /*006a*/ 	.short	(.L_4807 - .L_4806)
.L_4806:
        /*006c*/ 	.word	0x00000000


	//----- nvinfo : EIATTR_CBANK_PARAM_SIZE
	.align		4
.L_4807:
        /*0070*/ 	.byte	0x03, 0x19
        /*0072*/ 	.short	0x0c4a


	//----- nvinfo : EIATTR_PARAM_CBANK
	.align		4
        /*0074*/ 	.byte	0x04, 0x0a
        /*0076*/ 	.short	(.L_4809 - .L_4808)
	.align		4
.L_4808:
        /*0078*/ 	.word	index@(.nv.constant0._ZN2at6native55_GLOBAL__N__de093ff9_22_ForeachBinaryOpList_cu_a911ec4325multi_tensor_apply_kernelINS1_18TensorListMetadataILi2EEENS1_11CopyFunctorIN3c107complexIfEEhLi2ELi1ELi1EEEJNS0_4CopyIS8_hEEEEEvT_T0_DpT1_)
        /*007c*/ 	.short	0x0210
        /*007e*/ 	.short	0x0c4a


	//----- nvinfo : EIATTR_SW_WAR
	.align		4
.L_4809:
        /*0080*/ 	.byte	0x04, 0x36
        /*0082*/ 	.short	(.L_4811 - .L_4810)
.L_4810:
        /*0084*/ 	.word	0x00000008
.L_4811:


//--------------------- .nv.info._ZN2at6native55_GLOBAL__N__de093ff9_22_ForeachBinaryOpList_cu_a911ec4325multi_tensor_apply_kernelINS1_18TensorListMetadataILi2EEENS1_14UnaryOpFunctorIN3c107complexIfEELi2ELi1ELi1EEEJNS0_4CopyIS8_S8_EEEEEvT_T0_DpT1_ --------------------------
	.section	.nv.info._ZN2at6native55_GLOBAL__N__de093ff9_22_ForeachBinaryOpList_cu_a911ec4325multi_tensor_apply_kernelINS1_18TensorListMetadataILi2EEENS1_14UnaryOpFunctorIN3c107complexIfEELi2ELi1ELi1EEEJNS0_4CopyIS8_S8_EEEEEvT_T0_DpT1_,"",@"SHT_CUDA_INFO"
	.sectionflags	@""
	.align	4


	//----- nvinfo : EIATTR_CUDA_API_VERSION
	.align		4
        /*0000*/ 	.byte	0x04, 0x37
        /*0002*/ 	.short	(.L_4813 - .L_4812)
.L_4812:
        /*0004*/ 	.word	0x00000082


	//----- nvinfo : EIATTR_KPARAM_INFO
	.align		4
.L_4813:
        /*0008*/ 	.byte	0x04, 0x17
        /*000a*/ 	.short	(.L_4815 - .L_4814)
.L_4814:
        /*000c*/ 	.word	0x00000000
        /*0010*/ 	.short	0x0002
        /*0012*/ 	.short	0x0c49
        /*0014*/ 	.byte	0x00, 0xf0, 0x05, 0x00


	//----- nvinfo : EIATTR_KPARAM_INFO
	.align		4
.L_4815:
        /*0018*/ 	.byte	0x04, 0x17
        /*001a*/ 	.short	(.L_4817 - .L_4816)
.L_4816:
        /*001c*/ 	.word	0x00000000
        /*0020*/ 	.short	0x0001
        /*0022*/ 	.short	0x0c48
        /*0024*/ 	.byte	0x00, 0xf0, 0x05, 0x00


	//----- nvinfo : EIATTR_KPARAM_INFO
	.align		4
.L_4817:
        /*0028*/ 	.byte	0x04, 0x17
        /*002a*/ 	.short	(.L_4819 - .L_4818)
.L_4818:
        /*002c*/ 	.word	0x00000000
        /*0030*/ 	.short	0x0000
        /*0032*/ 	.short	0x0000
        /*0034*/ 	.byte	0x00, 0xf0, 0x21, 0x31


	//----- nvinfo : EIATTR_SPARSE_MMA_MASK
	.align		4
.L_4819:
        /*0038*/ 	.byte	0x03, 0x50
        /*003a*/ 	.short	0x0000


	//----- nvinfo : EIATTR_MAXREG_COUNT
	.align		4
        /*003c*/ 	.byte	0x03, 0x1b
        /*003e*/ 	.short	0x0080


	//----- nvinfo : EIATTR_MERCURY_ISA_VERSION
	.align		4
        /*0040*/ 	.byte	0x03, 0x5f
        /*0042*/ 	.short	0x0101


	//----- nvinfo : EIATTR_EXIT_INSTR_OFFSETS
	.align		4
        /*0044*/ 	.byte	0x04, 0x1c
        /*0046*/ 	.short	(.L_4821 - .L_4820)


	//   ....[0]....
.L_4820:
        /*0048*/ 	.word	0x00000180


	//   ....[1]....
        /*004c*/ 	.word	0x00000570


	//   ....[2]....
        /*0050*/ 	.word	0x000005d0


	//   ....[3]....
        /*0054*/ 	.word	0x00000730


	//----- nvinfo : EIATTR_MAX_THREADS
	.align		4
.L_4821:
        /*0058*/ 	.byte	0x04, 0x05
        /*005a*/ 	.short	(.L_4823 - .L_4822)
.L_4822:
        /*005c*/ 	.word	0x00000200
        /*0060*/ 	.word	0x00000001
        /*0064*/ 	.word	0x00000001


	//----- nvinfo : EIATTR_CRS_STACK_SIZE
	.align		4
.L_4823:
        /*0068*/ 	.byte	0x04, 0x1e
        /*006a*/ 	.short	(.L_4825 - .L_4824)
.L_4824:
        /*006c*/ 	.word	0x00000000


	//----- nvinfo : EIATTR_CBANK_PARAM_SIZE
	.align		4
.L_4825:
        /*0070*/ 	.byte	0x03, 0x19
        /*0072*/ 	.short	0x0c4a


	//----- nvinfo : EIATTR_PARAM_CBANK
	.align		4
        /*0074*/ 	.byte	0x04, 0x0a
        /*0076*/ 	.short	(.L_4827 - .L_4826)
	.align		4
.L_4826:
        /*0078*/ 	.word	index@(.nv.constant0._ZN2at6native55_GLOBAL__N__de093ff9_22_ForeachBinaryOpList_cu_a911ec4325multi_tensor_apply_kernelINS1_18TensorListMetadataILi2EEENS1_14UnaryOpFunctorIN3c107complexIfEELi2ELi1ELi1EEEJNS0_4CopyIS8_S8_EEEEEvT_T0_DpT1_)
        /*007c*/ 	.short	0x0210
        /*007e*/ 	.short	0x0c4a


	//----- nvinfo : EIATTR_SW_WAR
	.align		4
.L_4827:
        /*0080*/ 	.byte	0x04, 0x36
        /*0082*/ 	.short	(.L_4829 - .L_4828)
.L_4828:
        /*0084*/ 	.word	0x00000008
.L_4829:


//--------------------- .nv.info._ZN2at6native55_GLOBAL__N__de093ff9_22_ForeachBinaryOpList_cu_a911ec4325multi_tensor_apply_kernelINS1_18TensorListMetadataILi2EEENS1_11CopyFunctorIN3c107complexIdEENS6_15Float8_e5m2fnuzELi2ELi1ELi1EEEJNS0_4CopyIS8_S9_EEEEEvT_T0_DpT1_ --------------------------
	.section	.nv.info._ZN2at6native55_GLOBAL__N__de093ff9_22_ForeachBinaryOpList_cu_a911ec4325multi_tensor_apply_kernelINS1_18TensorListMetadataILi2EEENS1_11CopyFunctorIN3c107complexIdEENS6_15Float8_e5m2fnuzELi2ELi1ELi1EEEJNS0_4CopyIS8_S9_EEEEEvT_T0_DpT1_,"",@"SHT_CUDA_INFO"
	.sectionflags	@""
	.align	4


	//----- nvinfo : EIATTR_CUDA_API_VERSION
	.align		4
        /*0000*/ 	.byte	0x04, 0x37
        /*0002*/ 	.short	(.L_4831 - .L_4830)
.L_4830:
        /*0004*/ 	.word	0x00000082


	//----- nvinfo : EIATTR_KPARAM_INFO
	.align		4
.L_4831:
        /*0008*/ 	.byte	0x04, 0x17
        /*000a*/ 	.short	(.L_4833 - .L_4832)
.L_4832:
        /*000c*/ 	.word	0x00000000
        /*0010*/ 	.short	0x0002
        /*0012*/ 	.short	0x0c49
        /*0014*/ 	.byte	0x00, 0xf0, 0x05, 0x00


	//----- nvinfo : EIATTR_KPARAM_INFO
	.align		4
.L_4833:
        /*0018*/ 	.byte	0x04, 0x17
        /*001a*/ 	.short	(.L_4835 - .L_4834)
.L_4834:
        /*001c*/ 	.word	0x00000000
        /*0020*/ 	.short	0x0001
        /*0022*/ 	.short	0x0c48
        /*0024*/ 	.byte	0x00, 0xf0, 0x05, 0x00


	//----- nvinfo : EIATTR_KPARAM_INFO
	.align		4
.L_4835:
        /*0028*/ 	.byte	0x04, 0x17
        /*002a*/ 	.short	(.L_4837 - .L_4836)
.L_4836:
        /*002c*/ 	.word	0x00000000
        /*0030*/ 	.short	0x0000
        /*0032*/ 	.short	0x0000
        /*0034*/ 	.byte	0x00, 0xf0, 0x21, 0x31


	//----- nvinfo : EIATTR_SPARSE_MMA_MASK
	.align		4
.L_4837:
        /*0038*/ 	.byte	0x03, 0x50
        /*003a*/ 	.short	0x0000


	//----- nvinfo : EIATTR_MAXREG_COUNT
	.align		4
        /*003c*/ 	.byte	0x03, 0x1b
        /*003e*/ 	.short	0x0080


	//----- nvinfo : EIATTR_MERCURY_ISA_VERSION
	.align		4
        /*0040*/ 	.byte	0x03, 0x5f
        /*0042*/ 	.short	0x0101


	//----- nvinfo : EIATTR_EXIT_INSTR_OFFSETS
	.align		4
        /*0044*/ 	.byte	0x04, 0x1c
        /*0046*/ 	.short	(.L_4839 - .L_4838)


	//   ....[0]....
.L_4838:
        /*0048*/ 	.word	0x00000190


	//   ....[1]....
        /*004c*/ 	.word	0x00000c90


	//   ....[2]....
        /*0050*/ 	.word	0x00000cf0


	//   ....[3]....
        /*0054*/ 	.word	0x00001600


	//----- nvinfo : EIATTR_MAX_THREADS
	.align		4
.L_4839:
        /*0058*/ 	.byte	0x04, 0x05
        /*005a*/ 	.short	(.L_4841 - .L_4840)
.L_4840:
        /*005c*/ 	.word	0x00000200
        /*0060*/ 	.word	0x00000001
        /*0064*/ 	.word	0x00000001


	//----- nvinfo : EIATTR_CRS_STACK_SIZE
	.align		4
.L_4841:
        /*0068*/ 	.byte	0x04, 0x1e
        /*006a*/ 	.short	(.L_4843 - .L_4842)
.L_4842:
        /*006c*/ 	.word	0x00000000


	//----- nvinfo : EIATTR_CBANK_PARAM_SIZE
	.align		4
.L_4843:
        /*0070*/ 	.byte	0x03, 0x19
        /*0072*/ 	.short	0x0c4a


	//----- nvinfo : EIATTR_PARAM_CBANK
	.align		4
        /*0074*/ 	.byte	0x04, 0x0a
        /*0076*/ 	.short	(.L_4845 - .L_4844)
	.align		4
.L_4844:
        /*0078*/ 	.word	index@(.nv.constant0._ZN2at6native55_GLOBAL__N__de093ff9_22_ForeachBinaryOpList_cu_a911ec4325multi_tensor_apply_kernelINS1_18TensorListMetadataILi2EEENS1_11CopyFunctorIN3c107complexIdEENS6_15Float8_e5m2fnuzELi2ELi1ELi1EEEJNS0_4CopyIS8_S9_EEEEEvT_T0_DpT1_)
        /*007c*/ 	.short	0x0210
        /*007e*/ 	.short	0x0c4a


	//----- nvinfo : EIATTR_SW_WAR
	.align		4
.L_4845:
        /*0080*/ 	.byte	0x04, 0x36
        /*0082*/ 	.short	(.L_4847 - .L_4846)
.L_4846:
        /*0084*/ 	.word	0x00000008
.L_4847:


//--------------------- .nv.info._ZN2at6native55_GLOBAL__N__de093ff9_22_ForeachBinaryOpList_cu_a911ec4325multi_tensor_apply_kernelINS1_18TensorListMetadataILi2EEENS1_11CopyFunctorIN3c107complexIdEENS6_11Float8_e5m2ELi2ELi1ELi1EEEJNS0_4CopyIS8_S9_EEEEEvT_T0_DpT1_ --------------------------
	.section	.nv.info._ZN2at6native55_GLOBAL__N__de093ff9_22_ForeachBinaryOpList_cu_a911ec4325multi_tensor_apply_kernelINS1_18TensorListMetadataILi2EEENS1_11CopyFunctorIN3c107complexIdEENS6_11Float8_e5m2ELi2ELi1ELi1EEEJNS0_4CopyIS8_S9_EEEEEvT_T0_DpT1_,"",@"SHT_CUDA_INFO"
	.sectionflags	@""
	.align	4


	//----- nvinfo : EIATTR_CUDA_API_VERSION
	.align		4
        /*0000*/ 	.byte	0x04, 0x37
        /*0002*/ 	.short	(.L_4849 - .L_4848)
.L_4848:
        /*0004*/ 	.word	0x00000082


	//----- nvinfo : EIATTR_KPARAM_INFO
	.align		4
.L_4849:
        /*0008*/ 	.byte	0x04, 0x17
        /*000a*/ 	.short	(.L_4851 - .L_4850)
.L_4850:
        /*000c*/ 	.word	0x00000000
        /*0010*/ 	.short	0x0002
        /*0012*/ 	.short	0x0c49
        /*0014*/ 	.byte	0x00, 0xf0, 0x05, 0x00


	//----- nvinfo : EIATTR_KPARAM_INFO
	.align		4
.L_4851:
        /*0018*/ 	.byte	0x04, 0x17
        /*001a*/ 	.short	(.L_4853 - .L_4852)
.L_4852:
        /*001c*/ 	.word	0x00000000
        /*0020*/ 	.short	0x0001
        /*0022*/ 	.short	0x0c48
        /*0024*/ 	.byte	0x00, 0xf0, 0x05, 0x00


	//----- nvinfo : EIATTR_KPARAM_INFO
	.align		4
.L_4853:
        /*0028*/ 	.byte	0x04, 0x17
        /*002a*/ 	.short	(.L_4855 - .L_4854)
.L_4854:
        /*002c*/ 	.word	0x00000000
        /*0030*/ 	.short	0x0000
        /*0032*/ 	.short	0x0000
        /*0034*/ 	.byte	0x00, 0xf0, 0x21, 0x31


	//----- nvinfo : EIATTR_SPARSE_MMA_MASK
	.align		4
.L_4855:
        /*0038*/ 	.byte	0x03, 0x50
        /*003a*/ 	.short	0x0000


	//----- nvinfo : EIATTR_MAXREG_COUNT
	.align		4
        /*003c*/ 	.byte	0x03, 0x1b
        /*003e*/ 	.short	0x0080


	//----- nvinfo : EIATTR_MERCURY_ISA_VERSION
	.align		4
        /*0040*/ 	.byte	0x03, 0x5f
        /*0042*/ 	.short	0x0101


	//----- nvinfo : EIATTR_EXIT_INSTR_OFFSETS
	.align		4
        /*0044*/ 	.byte	0x04, 0x1c
        /*0046*/ 	.short	(.L_4857 - .L_4856)


	//   ....[0]....
.L_4856:
        /*0048*/ 	.word	0x00000190


	//   ....[1]....
        /*004c*/ 	.word	0x000008d0


	//   ....[2]....
        /*0050*/ 	.word	0x00000930


	//   ....[3]....
        /*0054*/ 	.word	0x00000e50


	//----- nvinfo : EIATTR_MAX_THREADS
	.align		4
.L_4857:
        /*0058*/ 	.byte	0x04, 0x05
        /*005a*/ 	.short	(.L_4859 - .L_4858)
.L_4858:
        /*005c*/ 	.word	0x00000200
        /*0060*/ 	.word	0x00000001
        /*0064*/ 	.word	0x00000001


	//----- nvinfo : EIATTR_CRS_STACK_SIZE
	.align		4
.L_4859:
        /*0068*/ 	.byte	0x04, 0x1e
        /*006a*/ 	.short	(.L_4861 - .L_4860)
.L_4860:
        /*006c*/ 	.word	0x00000000


	//----- nvinfo : EIATTR_CBANK_PARAM_SIZE
	.align		4
.L_4861:
        /*0070*/ 	.byte	0x03, 0x19
        /*0072*/ 	.short	0x0c4a


	//----- nvinfo : EIATTR_PARAM_CBANK
	.align		4
        /*0074*/ 	.byte	0x04, 0x0a
        /*0076*/ 	.short	(.L_4863 - .L_4862)
	.align		4
.L_4862:
        /*0078*/ 	.word	index@(.nv.constant0._ZN2at6native55_GLOBAL__N__de093ff9_22_ForeachBinaryOpList_cu_a911ec4325multi_tensor_apply_kernelINS1_18TensorListMetadataILi2EEENS1_11CopyFunctorIN3c107complexIdEENS6_11Float8_e5m2ELi2ELi1ELi1EEEJNS0_4CopyIS8_S9_EEEEEvT_T0_DpT1_)
        /*007c*/ 	.short	0x0210
        /*007e*/ 	.short	0x0c4a


	//----- nvinfo : EIATTR_SW_WAR
	.align		4
.L_4863:
        /*0080*/ 	.byte	0x04, 0x36
        /*0082*/ 	.short	(.L_4865 - .L_4864)
.L_4864:
        /*0084*/ 	.word	0x00000008
.L_4865:


//--------------------- .nv.info._ZN2at6native55_GLOBAL__N__de093ff9_22_ForeachBinaryOpList_cu_a911ec4325multi_tensor_apply_kernelINS1_18TensorListMetadataILi2EEENS1_11CopyFunctorIN3c107complexIdEENS6_15Float8_e4m3fnuzELi2ELi1ELi1EEEJNS0_4CopyIS8_S9_EEEEEvT_T0_DpT1_ --------------------------
	.section	.nv.info._ZN2at6native55_GLOBAL__N__de093ff9_22_ForeachBinaryOpList_cu_a911ec4325multi_tensor_apply_kernelINS1_18TensorListMetadataILi2EEENS1_11CopyFunctorIN3c107complexIdEENS6_15Float8_e4m3fnuzELi2ELi1ELi1EEEJNS0_4CopyIS8_S9_EEEEEvT_T0_DpT1_,"",@"SHT_CUDA_INFO"
	.sectionflags	@""
	.align	4


	//----- nvinfo : EIATTR_CUDA_API_VERSION
	.align		4
        /*0000*/ 	.byte	0x04, 0x37
        /*0002*/ 	.short	(.L_4867 - .L_4866)
.L_4866:
        /*0004*/ 	.word	0x00000082


	//----- nvinfo : EIATTR_KPARAM_INFO
	.align		4
.L_4867:
        /*0008*/ 	.byte	0x04, 0x17
        /*000a*/ 	.short	(.L_4869 - .L_4868)
.L_4868:
        /*000c*/ 	.word	0x00000000
        /*0010*/ 	.short	0x0002
        /*0012*/ 	.short	0x0c49
        /*0014*/ 	.byte	0x00, 0xf0, 0x05, 0x00


	//----- nvinfo : EIATTR_KPARAM_INFO
	.align		4
.L_4869:
        /*0018*/ 	.byte	0x04, 0x17
        /*001a*/ 	.short	(.L_4871 - .L_4870)
.L_4870:
        /*001c*/ 	.word	0x00000000
        /*0020*/ 	.short	0x0001
        /*0022*/ 	.short	0x0c48
        /*0024*/ 	.byte	0x00, 0xf0, 0x05, 0x00


	//----- nvinfo : EIATTR_KPARAM_INFO
	.align		4
.L_4871:
        /*0028*/ 	.byte	0x04, 0x17
        /*002a*/ 	.short	(.L_4873 - .L_4872)
.L_4872:
        /*002c*/ 	.word	0x00000000
        /*0030*/ 	.short	0x0000
        /*0032*/ 	.short	0x0000
        /*0034*/ 	.byte	0x00, 0xf0, 0x21, 0x31


	//----- nvinfo : EIATTR_SPARSE_MMA_MASK
	.align		4
.L_4873:
        /*0038*/ 	.byte	0x03, 0x50
        /*003a*/ 	.short	0x0000


	//----- nvinfo : EIATTR_MAXREG_COUNT
	.align		4
        /*003c*/ 	.byte	0x03, 0x1b
        /*003e*/ 	.short	0x0080


	//----- nvinfo : EIATTR_MERCURY_ISA_VERSION
	.align		4
        /*0040*/ 	.byte	0x03, 0x5f
        /*0042*/ 	.short	0x0101


	//----- nvinfo : EIATTR_EXIT_INSTR_OFFSETS
	.align		4
        /*0044*/ 	.byte	0x04, 0x1c
        /*0046*/ 	.short	(.L_4875 - .L_4874)


	//   ....[0]....
.L_4874:
        /*0048*/ 	.word	0x00000190


	//   ....[1]....
        /*004c*/ 	.word	0x00000c90


	//   ....[2]....
        /*0050*/ 	.word	0x00000cf0


	//   ....[3]....
        /*0054*/ 	.word	0x00001600


	//----- nvinfo : EIATTR_MAX_THREADS
	.align		4
.L_4875:
        /*0058*/ 	.byte	0x04, 0x05
        /*005a*/ 	.short	(.L_4877 - .L_4876)
.L_4876:
        /*005c*/ 	.word	0x00000200
        /*0060*/ 	.word	0x00000001
        /*0064*/ 	.word	0x00000001


	//----- nvinfo : EIATTR_CRS_STACK_SIZE
	.align		4
.L_4877:
        /*0068*/ 	.byte	0x04, 0x1e
        /*006a*/ 	.short	(.L_4879 - .L_4878)
.L_4878:
        /*006c*/ 	.word	0x00000000


	//----- nvinfo : EIATTR_CBANK_PARAM_SIZE
	.align		4
.L_4879:
        /*0070*/ 	.byte	0x03, 0x19
        /*0072*/ 	.short	0x0c4a


	//----- nvinfo : EIATTR_PARAM_CBANK
	.align		4
        /*0074*/ 	.byte	0x04, 0x0a
        /*0076*/ 	.short	(.L_4881 - .L_4880)
	.align		4
.L_4880:
        /*0078*/ 	.word	index@(.nv.constant0._ZN2at6native55_GLOBAL__N__de093ff9_22_ForeachBinaryOpList_cu_a911ec4325multi_tensor_apply_kernelINS1_18TensorListMetadataILi2EEENS1_11CopyFunctorIN3c107complexIdEENS6_15Float8_e4m3fnuzELi2ELi1ELi1EEEJNS0_4CopyIS8_S9_EEEEEvT_T0_DpT1_)
        /*007c*/ 	.short	0x0210
        /*007e*/ 	.short	0x0c4a


	//----- nvinfo : EIATTR_SW_WAR
	.align		4
.L_4881:
        /*0080*/ 	.byte	0x04, 0x36
        /*0082*/ 	.short	(.L_4883 - .L_4882)
.L_4882:
        /*0084*/ 	.word	0x00000008
.L_4883:


//--------------------- .nv.info._ZN2at6native55_GLOBAL__N__de093ff9_22_ForeachBinaryOpList_cu_a911ec4325multi_tensor_apply_kernelINS1_18TensorListMetadataILi2EEENS1_11CopyFunctorIN3c107complexIdEENS6_13Float8_e4m3fnELi2ELi1ELi1EEEJNS0_4CopyIS8_S9_EEEEEvT_T0_DpT1_ --------------------------
	.section	.nv.info._ZN2at6native55_GLOBAL__N__de093ff9_22_ForeachBinaryOpList_cu_a911ec4325multi_tensor_apply_kernelINS1_18TensorListMetadataILi2EEENS1_11CopyFunctorIN3c107complexIdEENS6_13Float8_e4m3fnELi2ELi1ELi1EEEJNS0_4CopyIS8_S9_EEEEEvT_T0_DpT1_,"",@"SHT_CUDA_INFO"
	.sectionflags	@""
	.align	4


	//----- nvinfo : EIATTR_CUDA_API_VERSION
	.align		4
        /*0000*/ 	.byte	0x04, 0x37
        /*0002*/ 	.short	(.L_4885 - .L_4884)
.L_4884:
        /*0004*/ 	.word	0x00000082


	//----- nvinfo : EIATTR_KPARAM_INFO
	.align		4
.L_4885:
        /*0008*/ 	.byte	0x04, 0x17
        /*000a*/ 	.short	(.L_4887 - .L_4886)
.L_4886:
        /*000c*/ 	.word	0x00000000
        /*0010*/ 	.short	0x0002
        /*0012*/ 	.short	0x0c49
        /*0014*/ 	.byte	0x00, 0xf0, 0x05, 0x00


	//----- nvinfo : EIATTR_KPARAM_INFO
	.align		4
.L_4887:
        /*0018*/ 	.byte	0x04, 0x17
        /*001a*/ 	.short	(.L_4889 - .L_4888)
.L_4888:
        /*001c*/ 	.word	0x00000000
        /*0020*/ 	.short	0x0001
        /*0022*/ 	.short	0x0c48
        /*0024*/ 	.byte	0x00, 0xf0, 0x05, 0x00


	//----- nvinfo : EIATTR_KPARAM_INFO
	.align		4
.L_4889:
        /*0028*/ 	.byte	0x04, 0x17
        /*002a*/ 	.short	(.L_4891 - .L_4890)
.L_4890:
        /*002c*/ 	.word	0x00000000
        /*0030*/ 	.short	0x0000
        /*0032*/ 	.short	0x0000
        /*0034*/ 	.byte	0x00, 0xf0, 0x21, 0x31


	//----- nvinfo : EIATTR_SPARSE_MMA_MASK
	.align		4
.L_4891:
        /*0038*/ 	.byte	0x03, 0x50
        /*003a*/ 	.short	0x0000


	//----- nvinfo : EIATTR_MAXREG_COUNT
	.align		4
        /*003c*/ 	.byte	0x03, 0x1b
        /*003e*/ 	.short	0x0080


	//----- nvinfo : EIATTR_MERCURY_ISA_VERSION
	.align		4
        /*0040*/ 	.byte	0x03, 0x5f
        /*0042*/ 	.short	0x0101


	//----- nvinfo : EIATTR_EXIT_INSTR_OFFSETS
	.align		4
        /*0044*/ 	.byte	0x04, 0x1c
        /*0046*/ 	.short	(.L_4893 - .L_4892)


	//   ....[0]....
.L_4892:
        /*0048*/ 	.word	0x00000170


	//   ....[1]....
        /*004c*/ 	.word	0x00000b30


	//   ....[2]....
        /*0050*/ 	.word	0x00000b90


	//   ....[3]....
        /*0054*/ 	.word	0x00001230


	//----- nvinfo : EIATTR_MAX_THREADS
	.align		4
.L_4893:
        /*0058*/ 	.byte	0x04, 0x05
        /*005a*/ 	.short	(.L_4895 - .L_4894)
.L_4894:
        /*005c*/ 	.word	0x00000200
        /*0060*/ 	.word	0x00000001
        /*0064*/ 	.word	0x00000001


	//----- nvinfo : EIATTR_CRS_STACK_SIZE
	.align		4
.L_4895:
        /*0068*/ 	.byte	0x04, 0x1e
        /*006a*/ 	.short	(.L_4897 - .L_4896)
.L_4896:
        /*006c*/ 	.word	0x00000000


	//----- nvinfo : EIATTR_CBANK_PARAM_SIZE
	.align		4
.L_4897:
        /*0070*/ 	.byte	0x03, 0x19
        /*0072*/ 	.short	0x0c4a


	//----- nvinfo : EIATTR_PARAM_CBANK
	.align		4
        /*0074*/ 	.byte	0x04, 0x0a
        /*0076*/ 	.short	(.L_4899 - .L_4898)
	.align		4
.L_4898:
        /*0078*/ 	.word	index@(.nv.constant0._ZN2at6native55_GLOBAL__N__de093ff9_22_ForeachBinaryOpList_cu_a911ec4325multi_tensor_apply_kernelINS1_18TensorListMetadataILi2EEENS1_11CopyFunctorIN3c107complexIdEENS6_13Float8_e4m3fnELi2ELi1ELi1EEEJNS0_4CopyIS8_S9_EEEEEvT_T0_DpT1_)
        /*007c*/ 	.short	0x0210
        /*007e*/ 	.short	0x0c4a


	//----- nvinfo : EIATTR_SW_WAR
	.align		4
.L_4899:
        /*0080*/ 	.byte	0x04, 0x36
        /*0082*/ 	.short	(.L_4901 - .L_4900)
.L_4900:
        /*0084*/ 	.word	0x00000008
.L_4901:


//--------------------- .nv.info._ZN2at6native55_GLOBAL__N__de093ff9_22_ForeachBinaryOpList_cu_a911ec4325multi_tensor_apply_kernelINS1_18TensorListMetadataILi2EEENS1_11CopyFunctorIN3c107complexIdEEbLi2ELi1ELi1EEEJNS0_4CopyIS8_bEEEEEvT_T0_DpT1_ --------------------------
	.section	.nv.info._ZN2at6native55_GLOBAL__N__de093ff9_22_ForeachBinaryOpList_cu_a911ec4325multi_tensor_apply_kernelINS1_18TensorListMetadataILi2EEENS1_11CopyFunctorIN3c107complexIdEEbLi2ELi1ELi1EEEJNS0_4CopyIS8_bEEEEEvT_T0_DpT1_,"",@"SHT_CUDA_INFO"
	.sectionflags	@""
	.align	4


	//----- nvinfo : EIATTR_CUDA_API_VERSION
	.align		4
        /*0000*/ 	.byte	0x04, 0x37
        /*0002*/ 	.short	(.L_4903 - .L_4902)
.L_4902:
        /*0004*/ 	.word	0x00000082


	//----- nvinfo : EIATTR_KPARAM_INFO
	.align		4
.L_4903:
        /*0008*/ 	.byte	0x04, 0x17
        /*000a*/ 	.short	(.L_4905 - .L_4904)
.L_4904:
        /*000c*/ 	.word	0x00000000
        /*0010*/ 	.short	0x0002
        /*0012*/ 	.short	0x0c49
        /*0014*/ 	.byte	0x00, 0xf0, 0x05, 0x00


	//----- nvinfo : EIATTR_KPARAM_INFO
	.align		4
.L_4905:
        /*0018*/ 	.byte	0x04, 0x17
        /*001a*/ 	.short	(.L_4907 - .L_4906)
.L_4906:
        /*001c*/ 	.word	0x00000000
        /*0020*/ 	.short	0x0001
        /*0022*/ 	.short	0x0c48
        /*0024*/ 	.byte	0x00, 0xf0, 0x05, 0x00


	//----- nvinfo : EIATTR_KPARAM_INFO
	.align		4
.L_4907:
        /*0028*/ 	.byte	0x04, 0x17
        /*002a*/ 	.short	(.L_4909 - .L_4908)
.L_4908:
        /*002c*/ 	.word	0x00000000
        /*0030*/ 	.short	0x0000
        /*0032*/ 	.short	0x0000
        /*0034*/ 	.byte	0x00, 0xf0, 0x21, 0x31


	//----- nvinfo : EIATTR_SPARSE_MMA_MASK
	.align		4
.L_4909:
        /*0038*/ 	.byte	0x03, 0x50
        /*003a*/ 	.short	0x0000


	//----- nvinfo : EIATTR_MAXREG_COUNT
	.align		4
        /*003c*/ 	.byte	0x03, 0x1b
        /*003e*/ 	.short	0x0080


	//----- nvinfo : EIATTR_MERCURY_ISA_VERSION
	.align		4
        /*0040*/ 	.byte	0x03, 0x5f
        /*0042*/ 	.short	0x0101


	//----- nvinfo : EIATTR_EXIT_INSTR_OFFSETS
	.align		4
        /*0044*/ 	.byte	0x04, 0x1c
        /*0046*/ 	.short	(.L_4911 - .L_4910)


	//   ....[0]....
.L_4910:
        /*0048*/ 	.word	0x00000170


	//   ....[1]....
        /*004c*/ 	.word	0x00000620


	//   ....[2]....
        /*0050*/ 	.word	0x00000680


	//   ....[3]....
        /*0054*/ 	.word	0x000008d0


	//----- nvinfo : EIATTR_MAX_THREADS
	.align		4
.L_4911:
        /*0058*/ 	.byte	0x04, 0x05
        /*005a*/ 	.short	(.L_4913 - .L_4912)
.L_4912:
        /*005c*/ 	.word	0x00000200
        /*0060*/ 	.word	0x00000001
        /*0064*/ 	.word	0x00000001


	//----- nvinfo : EIATTR_CRS_STACK_SIZE
	.align		4
.L_4913:
        /*0068*/ 	.byte	0x04, 0x1e
        /*006a*/ 	.short	(.L_4915 - .L_4914)
.L_4914:
        /*006c*/ 	.word	0x00000000


	//----- nvinfo : EIATTR_CBANK_PARAM_SIZE
	.align		4
.L_4915:
        /*0070*/ 	.byte	0x03, 0x19
        /*0072*/ 	.short	0x0c4a


	//----- nvinfo : EIATTR_PARAM_CBANK
	.align		4
        /*0074*/ 	.byte	0x04, 0x0a
        /*0076*/ 	.short	(.L_4917 - .L_4916)
	.align		4
.L_4916:
        /*0078*/ 	.word	index@(.nv.constant0._ZN2at6native55_GLOBAL__N__de093ff9_22_ForeachBinaryOpList_cu_a911ec4325multi_tensor_apply_kernelINS1_18TensorListMetadataILi2EEENS1_11CopyFunctorIN3c107complexIdEEbLi2ELi1ELi1EEEJNS0_4CopyIS8_bEEEEEvT_T0_DpT1_)
        /*007c*/ 	.short	0x0210
        /*007e*/ 	.short	0x0c4a


	//----- nvinfo : EIATTR_SW_WAR
	.align		4
.L_4917:
        /*0080*/ 	.byte	0x04, 0x36
        /*0082*/ 	.short	(.L_4919 - .L_4918)
.L_4918:
        /*0084*/ 	.word	0x00000008
.L_4919:


//--------------------- .nv.info._ZN2at6native55_GLOBAL__N__de093ff9_22_ForeachBinaryOpList_cu_a911ec4325multi_tensor_apply_kernelINS1_18TensorListMetadataILi2EEENS1_11CopyFunctorIN3c107complexIdEENS6_8BFloat16ELi2ELi1ELi1EEEJNS0_4CopyIS8_S9_EEEEEvT_T0_DpT1_ --------------------------
	.section	.nv.info._ZN2at6native55_GLOBAL__N__de093ff9_22_ForeachBinaryOpList_cu_a911ec4325multi_tensor_apply_kernelINS1_18TensorListMetadataILi2EEENS1_11CopyFunctorIN3c107complexIdEENS6_8BFloat16ELi2ELi1ELi1EEEJNS0_4CopyIS8_S9_EEEEEvT_T0_DpT1_,"",@"SHT_CUDA_INFO"
	.sectionflags	@""
	.align	4


	//----- nvinfo : EIATTR_CUDA_API_VERSION
	.align		4
        /*0000*/ 	.byte	0x04, 0x37
        /*0002*/ 	.short	(.L_4921 - .L_4920)
.L_4920:
        /*0004*/ 	.word	0x00000082


	//----- nvinfo : EIATTR_KPARAM_INFO
	.align		4
.L_4921:
        /*0008*/ 	.byte	0x04, 0x17
        /*000a*/ 	.short	(.L_4923 - .L_4922)
.L_4922:
        /*000c*/ 	.word	0x00000000
        /*0010*/ 	.short	0x0002
        /*0012*/ 	.short	0x0c49
        /*0014*/ 	.byte	0x00, 0xf0, 0x05, 0x00


	//----- nvinfo : EIATTR_KPARAM_INFO
	.align		4
.L_4923:
        /*0018*/ 	.byte	0x04, 0x17
        /*001a*/ 	.short	(.L_4925 - .L_4924)
.L_4924:
        /*001c*/ 	.word	0x00000000
        /*0020*/ 	.short	0x0001
        /*0022*/ 	.short	0x0c48
        /*0024*/ 	.byte	0x00, 0xf0, 0x05, 0x00


	//----- nvinfo : EIATTR_KPARAM_INFO
	.align		4
.L_4925:
        /*0028*/ 	.byte	0x04, 0x17
        /*002a*/ 	.short	(.L_4927 - .L_4926)
.L_4926:
        /*002c*/ 	.word	0x00000000
        /*0030*/ 	.short	0x0000
        /*0032*/ 	.short	0x0000
        /*0034*/ 	.byte	0x00, 0xf0, 0x21, 0x31


	//----- nvinfo : EIATTR_SPARSE_MMA_MASK
	.align		4
.L_4927:
        /*0038*/ 	.byte	0x03, 0x50
        /*003a*/ 	.short	0x0000


	//----- nvinfo : EIATTR_MAXREG_COUNT
	.align		4
        /*003c*/ 	.byte	0x03, 0x1b
        /*003e*/ 	.short	0x0080


	//----- nvinfo : EIATTR_MERCURY_ISA_VERSION
	.align		4
        /*0040*/ 	.byte	0x03, 0x5f
        /*0042*/ 	.short	0x0101


	//----- nvinfo : EIATTR_EXIT_INSTR_OFFSETS
	.align		4
        /*0044*/ 	.byte	0x04, 0x1c
        /*0046*/ 	.short	(.L_4929 - .L_4928)


	//   ....[0]....
.L_4928:
        /*0048*/ 	.word	0x00000170


	//   ....[1]....
        /*004c*/ 	.word	0x00000650


	//   ....[2]....
        /*0050*/ 	.word	0x000006b0


	//   ....[3]....
        /*0054*/ 	.word	0x00000920


	//----- nvinfo : EIATTR_MAX_THREADS
	.align		4
.L_4929:
        /*0058*/ 	.byte	0x04, 0x05
        /*005a*/ 	.short	(.L_4931 - .L_4930)
.L_4930:
        /*005c*/ 	.word	0x00000200
        /*0060*/ 	.word	0x00000001
        /*0064*/ 	.word	0x00000001


	//----- nvinfo : EIATTR_CRS_STACK_SIZE
	.align		4
.L_4931:
        /*0068*/ 	.byte	0x04, 0x1e
        /*006a*/ 	.short	(.L_4933 - .L_4932)
.L_4932:
        /*006c*/ 	.word	0x00000000


	//----- nvinfo : EIATTR_CBANK_PARAM_SIZE
	.align		4
.L_4933:
        /*0070*/ 	.byte	0x03, 0x19
        /*0072*/ 	.short	0x0c4a


	//----- nvinfo : EIATTR_PARAM_CBANK
	.align		4
        /*0074*/ 	.byte	0x04, 0x0a
        /*0076*/ 	.short	(.L_4935 - .L_4934)
	.align		4
.L_4934:
        /*0078*/ 	.word	index@(.nv.constant0._ZN2at6native55_GLOBAL__N__de093ff9_22_ForeachBinaryOpList_cu_a911ec4325multi_tensor_apply_kernelINS1_18TensorListMetadataILi2EEENS1_11CopyFunctorIN3c107complexIdEENS6_8BFloat16ELi2ELi1ELi1EEEJNS0_4CopyIS8_S9_EEEEEvT_T0_DpT1_)
        /*007c*/ 	.short	0x0210
        /*007e*/ 	.short	0x0c4a


	//----- nvinfo : EIATTR_SW_WAR
	.align		4
.L_4935:
        /*0080*/ 	.byte	0x04, 0x36
        /*0082*/ 	.short	(.L_4937 - .L_4936)
.L_4936:
        /*0084*/ 	.word	0x00000008
.L_4937:


//--------------------- .nv.info._ZN2at6native55_GLOBAL__N__de093ff9_22_ForeachBinaryOpList_cu_a911ec4325multi_tensor_apply_kernelINS1_18TensorListMetadataILi2EEENS1_11CopyFunctorIN3c107complexIdEENS6_4HalfELi2ELi1ELi1EEEJNS0_4CopyIS8_S9_EEEEEvT_T0_DpT1_ --------------------------
	.section	.nv.info._ZN2at6native55_GLOBAL__N__de093ff9_22_ForeachBinaryOpList_cu_a911ec4325multi_tensor_apply_kernelINS1_18TensorListMetadataILi2EEENS1_11CopyFunctorIN3c107complexIdEENS6_4HalfELi2ELi1ELi1EEEJNS0_4CopyIS8_S9_EEEEEvT_T0_DpT1_,"",@"SHT_CUDA_INFO"
	.sectionflags	@""
	.align	4


	//----- nvinfo : EIATTR_CUDA_API_VERSION
	.align		4
        /*0000*/ 	.byte	0x04, 0x37
        /*0002*/ 	.short	(.L_4939 - .L_4938)
.L_4938:
        /*0004*/ 	.word	0x00000082


	//----- nvinfo : EIATTR_KPARAM_INFO
	.align		4
.L_4939:
        /*0008*/ 	.byte	0x04, 0x17
        /*000a*/ 	.short	(.L_4941 - .L_4940)
.L_4940:
        /*000c*/ 	.word	0x00000000
        /*0010*/ 	.short	0x0002
        /*0012*/ 	.short	0x0c49
        /*0014*/ 	.byte	0x00, 0xf0, 0x05, 0x00


	//----- nvinfo : EIATTR_KPARAM_INFO
	.align		4
.L_4941:
        /*0018*/ 	.byte	0x04, 0x17
        /*001a*/ 	.short	(.L_4943 - .L_4942)
.L_4942:
        /*001c*/ 	.word	0x00000000
        /*0020*/ 	.short	0x0001
        /*0022*/ 	.short	0x0c48
        /*0024*/ 	.byte	0x00, 0xf0, 0x05, 0x00


	//----- nvinfo : EIATTR_KPARAM_INFO
	.align		4
.L_4943:
        /*0028*/ 	.byte	0x04, 0x17
        /*002a*/ 	.short	(.L_4945 - .L_4944)
.L_4944:
        /*002c*/ 	.word	0x00000000
        /*0030*/ 	.short	0x0000
        /*0032*/ 	.short	0x0000
        /*0034*/ 	.byte	0x00, 0xf0, 0x21, 0x31


	//----- nvinfo : EIATTR_SPARSE_MMA_MASK
	.align		4
.L_4945:
        /*0038*/ 	.byte	0x03, 0x50
        /*003a*/ 	.short	0x0000


	//----- nvinfo : EIATTR_MAXREG_COUNT
	.align		4
        /*003c*/ 	.byte	0x03, 0x1b
        /*003e*/ 	.short	0x0080


	//----- nvinfo : EIATTR_MERCURY_ISA_VERSION
	.align		4
        /*0040*/ 	.byte	0x03, 0x5f
        /*0042*/ 	.short	0x0101


	//----- nvinfo : EIATTR_EXIT_INSTR_OFFSETS
	.align		4
        /*0044*/ 	.byte	0x04, 0x1c
        /*0046*/ 	.short	(.L_4947 - .L_4946)


	//   ....[0]....
.L_4946:
        /*0048*/ 	.word	0x00000170


	//   ....[1]....
        /*004c*/ 	.word	0x00000650


	//   ....[2]....
        /*0050*/ 	.word	0x000006b0


	//   ....[3]....
        /*0054*/ 	.word	0x00000900


	//----- nvinfo : EIATTR_MAX_THREADS
	.align		4
.L_4947:
        /*0058*/ 	.byte	0x04, 0x05
        /*005a*/ 	.short	(.L_4949 - .L_4948)
.L_4948:
        /*005c*/ 	.word	0x00000200
        /*0060*/ 	.word	0x00000001
        /*0064*/ 	.word	0x00000001


	//----- nvinfo : EIATTR_CRS_STACK_SIZE
	.align		4
.L_4949:
        /*0068*/ 	.byte	0x04, 0x1e
        /*006a*/ 	.short	(.L_4951 - .L_4950)
.L_4950:
        /*006c*/ 	.word	0x00000000


	//----- nvinfo : EIATTR_CBANK_PARAM_SIZE
	.align		4
.L_4951:
        /*0070*/ 	.byte	0x03, 0x19
        /*0072*/ 	.short	0x0c4a


	//----- nvinfo : EIATTR_PARAM_CBANK
	.align		4
        /*0074*/ 	.byte	0x04, 0x0a
        /*0076*/ 	.short	(.L_4953 - .L_4952)
	.align		4
.L_4952:
        /*0078*/ 	.word	index@(.nv.constant0._ZN2at6native55_GLOBAL__N__de093ff9_22_ForeachBinaryOpList_cu_a911ec4325multi_tensor_apply_kernelINS1_18TensorListMetadataILi2EEENS1_11CopyFunctorIN3c107complexIdEENS6_4HalfELi2ELi1ELi1EEEJNS0_4CopyIS8_S9_EEEEEvT_T0_DpT1_)
        /*007c*/ 	.short	0x0210
        /*007e*/ 	.short	0x0c4a


	//----- nvinfo : EIATTR_SW_WAR
	.align		4
.L_4953:
        /*0080*/ 	.byte	0x04, 0x36
        /*0082*/ 	.short	(.L_4955 - .L_4954)
.L_4954:
        /*0084*/ 	.word	0x00000008
.L_4955:


//--------------------- .nv.info._ZN2at6native55_GLOBAL__N__de093ff9_22_ForeachBinaryOpList_cu_a911ec4325multi_tensor_apply_kernelINS1_18TensorListMetadataILi2EEENS1_11CopyFunctorIN3c107complexIdEENS7_IfEELi2ELi1ELi1EEEJNS0_4CopyIS8_S9_EEEEEvT_T0_DpT1_ --------------------------
	.section	.nv.info._ZN2at6native55_GLOBAL__N__de093ff9_22_ForeachBinaryOpList_cu_a911ec4325multi_tensor_apply_kernelINS1_18TensorListMetadataILi2EEENS1_11CopyFunctorIN3c107complexIdEENS7_IfEELi2ELi1ELi1EEEJNS0_4CopyIS8_S9_EEEEEvT_T0_DpT1_,"",@"SHT_CUDA_INFO"
	.sectionflags	@""
	.align	4


	//----- nvinfo : EIATTR_CUDA_API_VERSION
	.align		4
        /*0000*/ 	.byte	0x04, 0x37
        /*0002*/ 	.short	(.L_4957 - .L_4956)
.L_4956:
        /*0004*/ 	.word	0x00000082


	//----- nvinfo : EIATTR_KPARAM_INFO
	.align		4
.L_4957:
        /*0008*/ 	.byte	0x04, 0x17
        /*000a*/ 	.short	(.L_4959 - .L_4958)
.L_4958:
        /*000c*/ 	.word	0x00000000
        /*0010*/ 	.short	0x0002
        /*0012*/ 	.short	0x0c49
        /*0014*/ 	.byte	0x00, 0xf0, 0x05, 0x00


	//----- nvinfo : EIATTR_KPARAM_INFO
	.align		4
.L_4959:
        /*0018*/ 	.byte	0x04, 0x17
        /*001a*/ 	.short	(.L_4961 - .L_4960)
.L_4960:
        /*001c*/ 	.word	0x00000000
        /*0020*/ 	.short	0x0001
        /*0022*/ 	.short	0x0c48
        /*0024*/ 	.byte	0x00, 0xf0, 0x05, 0x00


	//----- nvinfo : EIATTR_KPARAM_INFO
	.align		4
.L_4961:
        /*0028*/ 	.byte	0x04, 0x17
        /*002a*/ 	.short	(.L_4963 - .L_4962)
.L_4962:
        /*002c*/ 	.word	0x00000000
        /*0030*/ 	.short	0x0000
        /*0032*/ 	.short	0x0000
        /*0034*/ 	.byte	0x00, 0xf0, 0x21, 0x31


	//----- nvinfo : EIATTR_SPARSE_MMA_MASK
	.align		4
.L_4963:
        /*0038*/ 	.byte	0x03, 0x50
        /*003a*/ 	.short	0x0000


	//----- nvinfo : EIATTR_MAXREG_COUNT
	.align		4
        /*003c*/ 	.byte	0x03, 0x1b
        /*003e*/ 	.short	0x0080


	//----- nvinfo : EIATTR_MERCURY_ISA_VERSION
	.align		4
        /*0040*/ 	.byte	0x03, 0x5f
        /*0042*/ 	.short	0x0101


	//----- nvinfo : EIATTR_EXIT_INSTR_OFFSETS
	.align		4
        /*0044*/ 	.byte	0x04, 0x1c
        /*0046*/ 	.short	(.L_4965 - .L_4964)


	//   ....[0]....
.L_4964:
        /*0048*/ 	.word	0x00000190


	//   ....[1]....
        /*004c*/ 	.word	0x000006b0


	//   ....[2]....
        /*0050*/ 	.word	0x00000710


	//   ....[3]....
        /*0054*/ 	.word	0x00000970


	//----- nvinfo : EIATTR_MAX_THREADS
	.align		4
.L_4965:
        /*0058*/ 	.byte	0x04, 0x05
        /*005a*/ 	.short	(.L_4967 - .L_4966)
.L_4966:
        /*005c*/ 	.word	0x00000200
        /*0060*/ 	.word	0x00000001
        /*0064*/ 	.word	0x00000001


	//----- nvinfo : EIATTR_CRS_STACK_SIZE
	.align		4
.L_4967:
        /*0068*/ 	.byte	0x04, 0x1e
        /*006a*/ 	.short	(.L_4969 - .L_4968)
.L_4968:
        /*006c*/ 	.word	0x00000000


	//----- nvinfo : EIATTR_CBANK_PARAM_SIZE
	.align		4
.L_4969:
        /*0070*/ 	.byte	0x03, 0x19
        /*0072*/ 	.short	0x0c4a


	//----- nvinfo : EIATTR_PARAM_CBANK
	.align		4
        /*0074*/ 	.byte	0x04, 0x0a
        /*0076*/ 	.short	(.L_4971 - .L_4970)
	.align		4
.L_4970:
        /*0078*/ 	.word	index@(.nv.constant0._ZN2at6native55_GLOBAL__N__de093ff9_22_ForeachBinaryOpList_cu_a911ec4325multi_tensor_apply_kernelINS1_18TensorListMetadataILi2EEENS1_11CopyFunctorIN3c107complexIdEENS7_IfEELi2ELi1ELi1EEEJNS0_4CopyIS8_S9_EEEEEvT_T0_DpT1_)
        /*007c*/ 	.short	0x0210
        /*007e*/ 	.short	0x0c4a


	//----- nvinfo : EIATTR_SW_WAR
	.align		4
.L_4971:
        /*0080*/ 	.byte	0x04, 0x36
        /*0082*/ 	.short	(.L_4973 - .L_4972)
.L_4972:
        /*0084*/ 	.word	0x00000008
.L_4973:


//--------------------- .nv.info._ZN2at6native55_GLOBAL__N__de093ff9_22_ForeachBinaryOpList_cu_a911ec4325multi_tensor_apply_kernelINS1_18TensorListMetadataILi2EEENS1_11CopyFunctorIN3c107complexIdEEfLi2ELi1ELi1EEEJNS0_4CopyIS8_fEEEEEvT_T0_DpT1_ --------------------------
	.section	.nv.info._ZN2at6native55_GLOBAL__N__de093ff9_22_ForeachBinaryOpList_cu_a911ec4325multi_tensor_apply_kernelINS1_18TensorListMetadataILi2EEENS1_11CopyFunctorIN3c107complexIdEEfLi2ELi1ELi1EEEJNS0_4CopyIS8_fEEEEEvT_T0_DpT1_,"",@"SHT_CUDA_INFO"
	.sectionflags	@""
	.align	4


	//----- nvinfo : EIATTR_CUDA_API_VERSION
	.align		4
        /*0000*/ 	.byte	0x04, 0x37
        /*0002*/ 	.short	(.L_4975 - .L_4974)
.L_4974:
        /*0004*/ 	.word	0x00000082


	//----- nvinfo : EIATTR_KPARAM_INFO
	.align		4
.L_4975:
        /*0008*/ 	.byte	0x04, 0x17
        /*000a*/ 	.short	(.L_4977 - .L_4976)
.L_4976:
        /*000c*/ 	.word	0x00000000
        /*0010*/ 	.short	0x0002
        /*0012*/ 	.short	0x0c49
        /*0014*/ 	.byte	0x00, 0xf0, 0x05, 0x00


	//----- nvinfo : EIATTR_KPARAM_INFO
	.align		4
.L_4977:
        /*0018*/ 	.byte	0x04, 0x17
        /*001a*/ 	.short	(.L_4979 - .L_4978)
.L_4978:
        /*001c*/ 	.word	0x00000000
        /*0020*/ 	.short	0x0001
        /*0022*/ 	.short	0x0c48
        /*0024*/ 	.byte	0x00, 0xf0, 0x05, 0x00


	//----- nvinfo : EIATTR_KPARAM_INFO
	.align		4
.L_4979:
        /*0028*/ 	.byte	0x04, 0x17
        /*002a*/ 	.short	(.L_4981 - .L_4980)
.L_4980:
        /*002c*/ 	.word	0x00000000
        /*0030*/ 	.short	0x0000
        /*0032*/ 	.short	0x0000
        /*0034*/ 	.byte	0x00, 0xf0, 0x21, 0x31


	//----- nvinfo : EIATTR_SPARSE_MMA_MASK
	.align		4
.L_4981:
        /*0038*/ 	.byte	0x03, 0x50
        /*003a*/ 	.short	0x0000


	//----- nvinfo : EIATTR_MAXREG_COUNT
	.align		4
        /*003c*/ 	.byte	0x03, 0x1b
        /*003e*/ 	.short	0x0080


	//----- nvinfo : EIATTR_MERCURY_ISA_VERSION
	.align		4
        /*0040*/ 	.byte	0x03, 0x5f
        /*0042*/ 	.short	0x0101


	//----- nvinfo : EIATTR_EXIT_INSTR_OFFSETS
	.align		4
        /*0044*/ 	.byte	0x04, 0x1c
        /*0046*/ 	.short	(.L_4983 - .L_4982)


	//   ....[0]....
.L_4982:
        /*0048*/ 	.word	0x00000170


	//   ....[1]....
        /*004c*/ 	.word	0x00000610


	//   ....[2]....
        /*0050*/ 	.word	0x00000670


	//   ....[3]....
        /*0054*/ 	.word	0x00000880


	//----- nvinfo : EIATTR_MAX_THREADS
	.align		4
.L_4983:
        /*0058*/ 	.byte	0x04, 0x05
        /*005a*/ 	.short	(.L_4985 - .L_4984)
.L_4984:
        /*005c*/ 	.word	0x00000200
        /*0060*/ 	.word	0x00000001
        /*0064*/ 	.word	0x00000001


	//----- nvinfo : EIATTR_CRS_STACK_SIZE
	.align		4
.L_4985:
        /*0068*/ 	.byte	0x04, 0x1e
        /*006a*/ 	.short	(.L_4987 - .L_4986)
.L_4986:
        /*006c*/ 	.word	0x00000000


	//----- nvinfo : EIATTR_CBANK_PARAM_SIZE
	.align		4
.L_4987:
        /*0070*/ 	.byte	0x03, 0x19
        /*0072*/ 	.short	0x0c4a


	//----- nvinfo : EIATTR_PARAM_CBANK
	.align		4
        /*0074*/ 	.byte	0x04, 0x0a
        /*0076*/ 	.short	(.L_4989 - .L_4988)
	.align		4
.L_4988:
        /*0078*/ 	.word	index@(.nv.constant0._ZN2at6native55_GLOBAL__N__de093ff9_22_ForeachBinaryOpList_cu_a911ec4325multi_tensor_apply_kernelINS1_18TensorListMetadataILi2EEENS1_11CopyFunctorIN3c107complexIdEEfLi2ELi1ELi1EEEJNS0_4CopyIS8_fEEEEEvT_T0_DpT1_)
        /*007c*/ 	.short	0x0210
        /*007e*/ 	.short	0x0c4a


	//----- nvinfo : EIATTR_SW_WAR
	.align		4
.L_4989:
        /*0080*/ 	.byte	0x04, 0x36
        /*0082*/ 	.short	(.L_4991 - .L_4990)
.L_4990:
        /*0084*/ 	.word	0x00000008
.L_4991:


//--------------------- .nv.info._ZN2at6native55_GLOBAL__N__de093ff9_22_ForeachBinaryOpList_cu_a911ec4325multi_tensor_apply_kernelINS1_18TensorListMetadataILi2EEENS1_11CopyFunctorIN3c107complexIdEEdLi2ELi1ELi1EEEJNS0_4CopyIS8_dEEEEEvT_T0_DpT1_ --------------------------
	.section	.nv.info._ZN2at6native55_GLOBAL__N__de093ff9_22_ForeachBinaryOpList_cu_a911ec4325multi_tensor_apply_kernelINS1_18TensorListMetadataILi2EEENS1_11CopyFunctorIN3c107complexIdEEdLi2ELi1ELi1EEEJNS0_4CopyIS8_dEEEEEvT_T0_DpT1_,"",@"SHT_CUDA_INFO"
	.sectionflags	@""
	.align	4


	//----- nvinfo : EIATTR_CUDA_API_VERSION
	.align		4
        /*0000*/ 	.byte	0x04, 0x37
        /*0002*/ 	.short	(.L_4993 - .L_4992)
.L_4992:
        /*0004*/ 	.word	0x00000082


	//----- nvinfo : EIATTR_KPARAM_INFO
	.align		4
.L_4993:
        /*0008*/ 	.byte	0x04, 0x17
        /*000a*/ 	.short	(.L_4995 - .L_4994)
.L_4994:
        /*000c*/ 	.word	0x00000000
        /*0010*/ 	.short	0x0002
        /*0012*/ 	.short	0x0c49
        /*0014*/ 	.byte	0x00, 0xf0, 0x05, 0x00


	//----- nvinfo : EIATTR_KPARAM_INFO
	.align		4
.L_4995:
        /*0018*/ 	.byte	0x04, 0x17
        /*001a*/ 	.short	(.L_4997 - .L_4996)
.L_4996:
        /*001c*/ 	.word	0x00000000
        /*0020*/ 	.short	0x0001
        /*0022*/ 	.short	0x0c48
        /*0024*/ 	.byte	0x00, 0xf0, 0x05, 0x00


	//----- nvinfo : EIATTR_KPARAM_INFO
	.align		4
.L_4997:
        /*0028*/ 	.byte	0x04, 0x17
        /*002a*/ 	.short	(.L_4999 - .L_4998)
.L_4998:
        /*002c*/ 	.word	0x00000000
        /*0030*/ 	.short	0x0000
        /*0032*/ 	.short	0x0000
        /*0034*/ 	.byte	0x00, 0xf0, 0x21, 0x31


	//----- nvinfo : EIATTR_SPARSE_MMA_MASK
	.align		4
.L_4999:
        /*0038*/ 	.byte	0x03, 0x50
        /*003a*/ 	.short	0x0000


	//----- nvinfo : EIATTR_MAXREG_COUNT
	.align		4
        /*003c*/ 	.byte	0x03, 0x1b
        /*003e*/ 	.short	0x0080


	//----- nvinfo : EIATTR_MERCURY_ISA_VERSION
	.align		4
        /*0040*/ 	.byte	0x03, 0x5f
        /*0042*/ 	.short	0x0101


	//----- nvinfo : EIATTR_EXIT_INSTR_OFFSETS
	.align		4
        /*0044*/ 	.byte	0x04, 0x1c
        /*0046*/ 	.short	(.L_5001 - .L_5000)


	//   ....[0]....
.L_5000:
        /*0048*/ 	.word	0x00000190


	//   ....[1]....
        /*004c*/ 	.word	0x00000580


	//   ....[2]....
        /*0050*/ 	.word	0x000005e0


	//   ....[3]....
        /*0054*/ 	.word	0x00000800


	//----- nvinfo : EIATTR_MAX_THREADS
	.align		4
.L_5001:
        /*0058*/ 	.byte	0x04, 0x05
        /*005a*/ 	.short	(.L_5003 - .L_5002)
.L_5002:
        /*005c*/ 	.word	0x00000200
        /*0060*/ 	.word	0x00000001
        /*0064*/ 	.word	0x00000001


	//----- nvinfo : EIATTR_CRS_STACK_SIZE
	.align		4
.L_5003:
        /*0068*/ 	.byte	0x04, 0x1e
        /*006a*/ 	.short	(.L_5005 - .L_5004)
.L_5004:
        /*006c*/ 	.word	0x00000000


	//----- nvinfo : EIATTR_CBANK_PARAM_SIZE
	.align		4
.L_5005:
        /*0070*/ 	.byte	0x03, 0x19
        /*0072*/ 	.short	0x0c4a


	//----- nvinfo : EIATTR_PARAM_CBANK
	.align		4
        /*0074*/ 	.byte	0x04, 0x0a
        /*0076*/ 	.short	(.L_5007 - .L_5006)
	.align		4
.L_5006:
        /*0078*/ 	.word	index@(.nv.constant0._ZN2at6native55_GLOBAL__N__de093ff9_22_ForeachBinaryOpList_cu_a911ec4325multi_tensor_apply_kernelINS1_18TensorListMetadataILi2EEENS1_11CopyFunctorIN3c107complexIdEEdLi2ELi1ELi1EEEJNS0_4CopyIS8_dEEEEEvT_T0_DpT1_)
        /*007c*/ 	.short	0x0210
        /*007e*/ 	.short	0x0c4a


	//----- nvinfo : EIATTR_SW_WAR
	.align		4
.L_5007:
        /*0080*/ 	.byte	0x04, 0x36
        /*0082*/ 	.short	(.L_5009 - .L_5008)
.L_5008:
        /*0084*/ 	.word	0x00000008
.L_5009:


//--------------------- .nv.info._ZN2at6native55_GLOBAL__N__de093ff9_22_ForeachBinaryOpList_cu_a911ec4325multi_tensor_apply_kernelINS1_18TensorListMetadataILi2EEENS1_11CopyFunctorIN3c107complexIdEEiLi2ELi1ELi1EEEJNS0_4CopyIS8_iEEEEEvT_T0_DpT1_ --------------------------
	.section	.nv.info._ZN2at6native55_GLOBAL__N__de093ff9_22_ForeachBinaryOpList_cu_a911ec4325multi_tensor_apply_kernelINS1_18TensorListMetadataILi2EEENS1_11CopyFunctorIN3c107complexIdEEiLi2ELi1ELi1EEEJNS0_4CopyIS8_iEEEEEvT_T0_DpT1_,"",@"SHT_CUDA_INFO"
	.sectionflags	@""
	.align	4


	//----- nvinfo : EIATTR_CUDA_API_VERSION
	.align		4
        /*0000*/ 	.byte	0x04, 0x37
        /*0002*/ 	.short	(.L_5011 - .L_5010)
.L_5010:
        /*0004*/ 	.word	0x00000082


	//----- nvinfo : EIATTR_KPARAM_INFO
	.align		4
.L_5011:
        /*0008*/ 	.byte	0x04, 0x17
        /*000a*/ 	.short	(.L_5013 - .L_5012)
.L_5012:
        /*000c*/ 	.word	0x00000000
        /*0010*/ 	.short	0x0002
        /*0012*/ 	.short	0x0c49
        /*0014*/ 	.byte	0x00, 0xf0, 0x05, 0x00


	//----- nvinfo : EIATTR_KPARAM_INFO
	.align		4
.L_5013:
        /*0018*/ 	.byte	0x04, 0x17
        /*001a*/ 	.short	(.L_5015 - .L_5014)
.L_5014:
        /*001c*/ 	.word	0x00000000
        /*0020*/ 	.short	0x0001
        /*0022*/ 	.short	0x0c48
        /*0024*/ 	.byte	0x00, 0xf0, 0x05, 0x00


	//----- nvinfo : EIATTR_KPARAM_INFO
	.align		4
.L_5015:
        /*0028*/ 	.byte	0x04, 0x17
        /*002a*/ 	.short	(.L_5017 - .L_5016)
.L_5016:
        /*002c*/ 	.word	0x00000000
        /*0030*/ 	.short	0x0000
        /*0032*/ 	.short	0x0000
        /*0034*/ 	.byte	0x00, 0xf0, 0x21, 0x31


	//----- nvinfo : EIATTR_SPARSE_MMA_MASK
	.align		4
.L_5017:
        /*0038*/ 	.byte	0x03, 0x50
        /*003a*/ 	.short	0x0000


	//----- nvinfo : EIATTR_MAXREG_COUNT
	.align		4
        /*003c*/ 	.byte	0x03, 0x1b
        /*003e*/ 	.short	0x0080


	//----- nvinfo : EIATTR_MERCURY_ISA_VERSION
	.align		4
        /*0040*/ 	.byte	0x03, 0x5f
        /*0042*/ 	.short	0x0101


	//----- nvinfo : EIATTR_EXIT_INSTR_OFFSETS
	.align		4
        /*0044*/ 	.byte	0x04, 0x1c
        /*0046*/ 	.short	(.L_5019 - .L_5018)


	//   ....[0]....
.L_5018:
        /*0048*/ 	.word	0x00000170


	//   ....[1]....
        /*004c*/ 	.word	0x000005d0


	//   ....[2]....
        /*0050*/ 	.word	0x00000630


	//   ....[3]....
        /*0054*/ 	.word	0x00000800


	//----- nvinfo : EIATTR_MAX_THREADS
	.align		4
.L_5019:
        /*0058*/ 	.byte	0x04, 0x05
        /*005a*/ 	.short	(.L_5021 - .L_5020)
.L_5020:
        /*005c*/ 	.word	0x00000200
        /*0060*/ 	.word	0x00000001
        /*0064*/ 	.word	0x00000001


	//----- nvinfo : EIATTR_CRS_STACK_SIZE
	.align		4
.L_5021:
        /*0068*/ 	.byte	0x04, 0x1e
        /*006a*/ 	.short	(.L_5023 - .L_5022)
.L_5022:
        /*006c*/ 	.word	0x00000000


	//----- nvinfo : EIATTR_CBANK_PARAM_SIZE
	.align		4
.L_5023:
        /*0070*/ 	.byte	0x03, 0x19
        /*0072*/ 	.short	0x0c4a


	//----- nvinfo : EIATTR_PARAM_CBANK
	.align		4
        /*0074*/ 	.byte	0x04, 0x0a
        /*0076*/ 	.short	(.L_5025 - .L_5024)
	.align		4
.L_5024:
        /*0078*/ 	.word	index@(.nv.constant0._ZN2at6native55_GLOBAL__N__de093ff9_22_ForeachBinaryOpList_cu_a911ec4325multi_tensor_apply_kernelINS1_18TensorListMetadataILi2EEENS1_11CopyFunctorIN3c107complexIdEEiLi2ELi1ELi1EEEJNS0_4CopyIS8_iEEEEEvT_T0_DpT1_)
        /*007c*/ 	.short	0x0210
        /*007e*/ 	.short	0x0c4a


	//----- nvinfo : EIATTR_SW_WAR
	.align		4
.L_5025:
        /*0080*/ 	.byte	0x04, 0x36
        /*0082*/ 	.short	(.L_5027 - .L_5026)
.L_5026:
        /*0084*/ 	.word	0x00000008
.L_5027:


//--------------------- .nv.info._ZN2at6native55_GLOBAL__N__de093ff9_22_ForeachBinaryOpList_cu_a911ec4325multi_tensor_apply_kernelINS1_18TensorListMetadataILi2EEENS1_11CopyFunctorIN3c107complexIdEEsLi2ELi1ELi1EEEJNS0_4CopyIS8_sEEEEEvT_T0_DpT1_ --------------------------
	.section	.nv.info._ZN2at6native55_GLOBAL__N__de093ff9_22_ForeachBinaryOpList_cu_a911ec4325multi_tensor_apply_kernelINS1_18TensorListMetadataILi2EEENS1_11CopyFunctorIN3c107complexIdEEsLi2ELi1ELi1EEEJNS0_4CopyIS8_sEEEEEvT_T0_DpT1_,"",@"SHT_CUDA_INFO"
	.sectionflags	@""
	.align	4


	//----- nvinfo : EIATTR_CUDA_API_VERSION
	.align		4
        /*0000*/ 	.byte	0x04, 0x37
        /*0002*/ 	.short	(.L_5029 - .L_5028)
.L_5028:
        /*0004*/ 	.word	0x00000082


	//----- nvinfo : EIATTR_KPARAM_INFO
	.align		4
.L_5029:
        /*0008*/ 	.byte	0x04, 0x17
        /*000a*/ 	.short	(.L_5031 - .L_5030)
.L_5030:
        /*000c*/ 	.word	0x00000000
        /*0010*/ 	.short	0x0002
        /*0012*/ 	.short	0x0c49
        /*0014*/ 	.byte	0x00, 0xf0, 0x05, 0x00


	//----- nvinfo : EIATTR_KPARAM_INFO
	.align		4
.L_5031:
        /*0018*/ 	.byte	0x04, 0x17
        /*001a*/ 	.short	(.L_5033 - .L_5032)
.L_5032:
        /*001c*/ 	.word	0x00000000
        /*0020*/ 	.short	0x0001
        /*0022*/ 	.short	0x0c48
        /*0024*/ 	.byte	0x00, 0xf0, 0x05, 0x00


	//----- nvinfo : EIATTR_KPARAM_INFO
	.align		4
.L_5033:
        /*0028*/ 	.byte	0x04, 0x17
        /*002a*/ 	.short	(.L_5035 - .L_5034)
.L_5034:
        /*002c*/ 	.word	0x00000000
        /*0030*/ 	.short	0x0000
        /*0032*/ 	.short	0x0000
        /*0034*/ 	.byte	0x00, 0xf0, 0x21, 0x31


	//----- nvinfo : EIATTR_SPARSE_MMA_MASK
	.align		4
.L_5035:
        /*0038*/ 	.byte	0x03, 0x50
        /*003a*/ 	.short	0x0000


	//----- nvinfo : EIATTR_MAXREG_COUNT
	.align		4
        /*003c*/ 	.byte	0x03, 0x1b
        /*003e*/ 	.short	0x0080


	//----- nvinfo : EIATTR_MERCURY_ISA_VERSION
	.align		4
        /*0040*/ 	.byte	0x03, 0x5f
        /*0042*/ 	.short	0x0101


	//----- nvinfo : EIATTR_EXIT_INSTR_OFFSETS
	.align		4
        /*0044*/ 	.byte	0x04, 0x1c
        /*0046*/ 	.short	(.L_5037 - .L_5036)


	//   ....[0]....
.L_5036:
        /*0048*/ 	.word	0x00000170


	//   ....[1]....
        /*004c*/ 	.word	0x000005d0


	//   ....[2]....
        /*0050*/ 	.word	0x00000630


	//   ....[3]....
        /*0054*/ 	.word	0x00000800


	//----- nvinfo : EIATTR_MAX_THREADS
	.align		4
.L_5037:
        /*0058*/ 	.byte	0x04, 0x05
        /*005a*/ 	.short	(.L_5039 - .L_5038)
.L_5038:
        /*005c*/ 	.word	0x00000200
        /*0060*/ 	.word	0x00000001
        /*0064*/ 	.word	0x00000001


	//----- nvinfo : EIATTR_CRS_STACK_SIZE
	.align		4
.L_5039:
        /*0068*/ 	.byte	0x04, 0x1e
        /*006a*/ 	.short	(.L_5041 - .L_5040)
.L_5040:
        /*006c*/ 	.word	0x00000000


	//----- nvinfo : EIATTR_CBANK_PARAM_SIZE
	.align		4
.L_5041:
        /*0070*/ 	.byte	0x03, 0x19
        /*0072*/ 	.short	0x0c4a


	//----- nvinfo : EIATTR_PARAM_CBANK
	.align		4
        /*0074*/ 	.byte	0x04, 0x0a
        /*0076*/ 	.short	(.L_5043 - .L_5042)
	.align		4
.L_5042:
        /*0078*/ 	.word	index@(.nv.constant0._ZN2at6native55_GLOBAL__N__de093ff9_22_ForeachBinaryOpList_cu_a911ec4325multi_tensor_apply_kernelINS1_18TensorListMetadataILi2EEENS1_11CopyFunctorIN3c107complexIdEEsLi2ELi1ELi1EEEJNS0_4CopyIS8_sEEEEEvT_T0_DpT1_)
        /*007c*/ 	.short	0x0210
        /*007e*/ 	.short	0x0c4a


	//----- nvinfo : EIATTR_SW_WAR
	.align		4
.L_5043:
        /*0080*/ 	.byte	0x04, 0x36
        /*0082*/ 	.short	(.L_5045 - .L_5044)
.L_5044:
        /*0084*/ 	.word	0x00000008
.L_5045:


//--------------------- .nv.info._ZN2at6native55_GLOBAL__N__de093ff9_22_ForeachBinaryOpList_cu_a911ec4325multi_tensor_apply_kernelINS1_18TensorListMetadataILi2EEENS1_11CopyFunctorIN3c107complexIdEElLi2ELi1ELi1EEEJNS0_4CopyIS8_lEEEEEvT_T0_DpT1_ --------------------------
	.section	.nv.info._ZN2at6native55_GLOBAL__N__de093ff9_22_ForeachBinaryOpList_cu_a911ec4325multi_tensor_apply_kernelINS1_18TensorListMetadataILi2EEENS1_11CopyFunctorIN3c107complexIdEElLi2ELi1ELi1EEEJNS0_4CopyIS8_lEEEEEvT_T0_DpT1_,"",@"SHT_CUDA_INFO"
	.sectionflags	@""
	.align	4


	//----- nvinfo : EIATTR_CUDA_API_VERSION
	.align		4
        /*0000*/ 	.byte	0x04, 0x37
        /*0002*/ 	.short	(.L_5047 - .L_5046)
.L_5046:
        /*0004*/ 	.word	0x00000082


	//----- nvinfo : EIATTR_KPARAM_INFO
	.align		4
.L_5047:
        /*0008*/ 	.byte	0x04, 0x17
        /*000a*/ 	.short	(.L_5049 - .L_5048)
.L_5048:
        /*000c*/ 	.word	0x00000000
        /*0010*/ 	.short	0x0002
        /*0012*/ 	.short	0x0c49
        /*0014*/ 	.byte	0x00, 0xf0, 0x05, 0x00


	//----- nvinfo : EIATTR_KPARAM_INFO
	.align		4
.L_5049:
        /*0018*/ 	.byte	0x04, 0x17
        /*001a*/ 	.short	(.L_5051 - .L_5050)
.L_5050:
        /*001c*/ 	.word	0x00000000
        /*0020*/ 	.short	0x0001
        /*0022*/ 	.short	0x0c48
        /*0024*/ 	.byte	0x00, 0xf0, 0x05, 0x00


	//----- nvinfo : EIATTR_KPARAM_INFO
	.align		4
.L_5051:
        /*0028*/ 	.byte	0x04, 0x17
        /*002a*/ 	.short	(.L_5053 - .L_5052)
.L_5052:
        /*002c*/ 	.word	0x00000000
        /*0030*/ 	.short	0x0000
        /*0032*/ 	.short	0x0000
        /*0034*/ 	.byte	0x00, 0xf0, 0x21, 0x31


	//----- nvinfo : EIATTR_SPARSE_MMA_MASK
	.align		4
.L_5053:
        /*0038*/ 	.byte	0x03, 0x50
        /*003a*/ 	.short	0x0000


	//----- nvinfo : EIATTR_MAXREG_COUNT
	.align		4
        /*003c*/ 	.byte	0x03, 0x1b
        /*003e*/ 	.short	0x0080


	//----- nvinfo : EIATTR_MERCURY_ISA_VERSION
	.align		4
        /*0040*/ 	.byte	0x03, 0x5f
        /*0042*/ 	.short	0x0101


	//----- nvinfo : EIATTR_EXIT_INSTR_OFFSETS
	.align		4
        /*0044*/ 	.byte	0x04, 0x1c
        /*0046*/ 	.short	(.L_5055 - .L_5054)


	//   ....[0]....
.L_5054:
        /*0048*/ 	.word	0x00000190


	//   ....[1]....
        /*004c*/ 	.word	0x000005c0


	//   ....[2]....
        /*0050*/ 	.word	0x00000620


	//   ....[3]....
        /*0054*/ 	.word	0x00000800


	//----- nvinfo : EIATTR_MAX_THREADS
	.align		4
.L_5055:
        /*0058*/ 	.byte	0x04, 0x05
        /*005a*/ 	.short	(.L_5057 - .L_5056)
.L_5056:
        /*005c*/ 	.word	0x00000200
        /*0060*/ 	.word	0x00000001
        /*0064*/ 	.word	0x00000001


	//----- nvinfo : EIATTR_CRS_STACK_SIZE
	.align		4
.L_5057:
        /*0068*/ 	.byte	0x04, 0x1e
        /*006a*/ 	.short	(.L_5059 - .L_5058)
.L_5058:
        /*006c*/ 	.word	0x00000000


	//----- nvinfo : EIATTR_CBANK_PARAM_SIZE
	.align		4
.L_5059:
        /*0070*/ 	.byte	0x03, 0x19
        /*0072*/ 	.short	0x0c4a


	//----- nvinfo : EIATTR_PARAM_CBANK
	.align		4
        /*0074*/ 	.byte	0x04, 0x0a
        /*0076*/ 	.short	(.L_5061 - .L_5060)
	.align		4
.L_5060:
        /*0078*/ 	.word	index@(.nv.constant0._ZN2at6native55_GLOBAL__N__de093ff9_22_ForeachBinaryOpList_cu_a911ec4325multi_tensor_apply_kernelINS1_18TensorListMetadataILi2EEENS1_11CopyFunctorIN3c107complexIdEElLi2ELi1ELi1EEEJNS0_4CopyIS8_lEEEEEvT_T0_DpT1_)
        /*007c*/ 	.short	0x0210
        /*007e*/ 	.short	0x0c4a


	//----- nvinfo : EIATTR_SW_WAR
	.align		4
.L_5061:
        /*0080*/ 	.byte	0x04, 0x36
        /*0082*/ 	.short	(.L_5063 - .L_5062)
.L_5062:
        /*0084*/ 	.word	0x00000008
.L_5063:


//--------------------- .nv.info._ZN2at6native55_GLOBAL__N__de093ff9_22_ForeachBinaryOpList_cu_a911ec4325multi_tensor_apply_kernelINS1_18TensorListMetadataILi2EEENS1_11CopyFunctorIN3c107complexIdEEaLi2ELi1ELi1EEEJNS0_4CopyIS8_aEEEEEvT_T0_DpT1_ --------------------------
	.section	.nv.info._ZN2at6native55_GLOBAL__N__de093ff9_22_ForeachBinaryOpList_cu_a911ec4325multi_tensor_apply_kernelINS1_18TensorListMetadataILi2EEENS1_11CopyFunctorIN3c107complexIdEEaLi2ELi1ELi1EEEJNS0_4CopyIS8_aEEEEEvT_T0_DpT1_,"",@"SHT_CUDA_INFO"
	.sectionflags	@""
	.align	4


	//----- nvinfo : EIATTR_CUDA_API_VERSION
	.align		4
        /*0000*/ 	.byte	0x04, 0x37
        /*0002*/ 	.short	(.L_5065 - .L_5064)
.L_5064:
        /*0004*/ 	.word	0x00000082


	//----- nvinfo : EIATTR_KPARAM_INFO
	.align		4
.L_5065:
        /*0008*/ 	.byte	0x04, 0x17
        /*000a*/ 	.short	(.L_5067 - .L_5066)
.L_5066:
        /*000c*/ 	.word	0x00000000
        /*0010*/ 	.short	0x0002
        /*0012*/ 	.short	0x0c49
        /*0014*/ 	.byte	0x00, 0xf0, 0x05, 0x00


	//----- nvinfo : EIATTR_KPARAM_INFO
	.align		4
.L_5067:
        /*0018*/ 	.byte	0x04, 0x17
        /*001a*/ 	.short	(.L_5069 - .L_5068)
.L_5068:
        /*001c*/ 	.word	0x00000000
        /*0020*/ 	.short	0x0001
        /*0022*/ 	.short	0x0c48
        /*0024*/ 	.byte	0x00, 0xf0, 0x05, 0x00


	//----- nvinfo : EIATTR_KPARAM_INFO
	.align		4
.L_5069:
        /*0028*/ 	.byte	0x04, 0x17
        /*002a*/ 	.short	(.L_5071 - .L_5070)
.L_5070:
        /*002c*/ 	.word	0x00000000
        /*0030*/ 	.short	0x0000
        /*0032*/ 	.short	0x0000
        /*0034*/ 	.byte	0x00, 0xf0, 0x21, 0x31


	//----- nvinfo : EIATTR_SPARSE_MMA_MASK
	.align		4
.L_5071:
        /*0038*/ 	.byte	0x03, 0x50
        /*003a*/ 	.short	0x0000


	//----- nvinfo : EIATTR_MAXREG_COUNT
	.align		4
        /*003c*/ 	.byte	0x03, 0x1b
        /*003e*/ 	.short	0x0080


	//----- nvinfo : EIATTR_MERCURY_ISA_VERSION
	.align		4
        /*0040*/ 	.byte	0x03, 0x5f
        /*0042*/ 	.short	0x0101


	//----- nvinfo : EIATTR_EXIT_INSTR_OFFSETS
	.align		4
        /*0044*/ 	.byte	0x04, 0x1c
        /*0046*/ 	.short	(.L_5073 - .L_5072)


	//   ....[0]....
.L_5072:
        /*0048*/ 	.word	0x00000170


	//   ....[1]....
        /*004c*/ 	.word	0x00000620


	//   ....[2]....
        /*0050*/ 	.word	0x00000680


	//   ....[3]....
        /*0054*/ 	.word	0x000008d0


	//----- nvinfo : EIATTR_MAX_THREADS
	.align		4
.L_5073:
        /*0058*/ 	.byte	0x04, 0x05
        /*005a*/ 	.short	(.L_5075 - .L_5074)
.L_5074:
        /*005c*/ 	.word	0x00000200
        /*0060*/ 	.word	0x00000001
        /*0064*/ 	.word	0x00000001


	//----- nvinfo : EIATTR_CRS_STACK_SIZE
	.align		4
.L_5075:
        /*0068*/ 	.byte	0x04, 0x1e
        /*006a*/ 	.short	(.L_5077 - .L_5076)
.L_5076:
        /*006c*/ 	.word	0x00000000


	//----- nvinfo : EIATTR_CBANK_PARAM_SIZE
	.align		4
.L_5077:
        /*0070*/ 	.byte	0x03, 0x19
        /*0072*/ 	.short	0x0c4a


	//----- nvinfo : EIATTR_PARAM_CBANK
	.align		4
        /*0074*/ 	.byte	0x04, 0x0a
        /*0076*/ 	.short	(.L_5079 - .L_5078)
	.align		4
.L_5078:
        /*0078*/ 	.word	index@(.nv.constant0._ZN2at6native55_GLOBAL__N__de093ff9_22_ForeachBinaryOpList_cu_a911ec4325multi_tensor_apply_kernelINS1_18TensorListMetadataILi2EEENS1_11CopyFunctorIN3c107complexIdEEaLi2ELi1ELi1EEEJNS0_4CopyIS8_aEEEEEvT_T0_DpT1_)
        /*007c*/ 	.short	0x0210
        /*007e*/ 	.short	0x0c4a


	//----- nvinfo : EIATTR_SW_WAR
	.align		4
.L_5079:
        /*0080*/ 	.byte	0x04, 0x36
        /*0082*/ 	.short	(.L_5081 - .L_5080)
.L_5080:
        /*0084*/ 	.word	0x00000008
.L_5081:


//--------------------- .nv.info._ZN2at6native55_GLOBAL__N__de093ff9_22_ForeachBinaryOpList_cu_a911ec4325multi_tensor_apply_kernelINS1_18TensorListMetadataILi2EEENS1_11CopyFunctorIN3c107complexIdEEhLi2ELi1ELi1EEEJNS0_4CopyIS8_hEEEEEvT_T0_DpT1_ --------------------------
	.section	.nv.info._ZN2at6native55_GLOBAL__N__de093ff9_22_ForeachBinaryOpList_cu_a911ec4325multi_tensor_apply_kernelINS1_18TensorListMetadataILi2EEENS1_11CopyFunctorIN3c107complexIdEEhLi2ELi1ELi1EEEJNS0_4CopyIS8_hEEEEEvT_T0_DpT1_,"",@"SHT_CUDA_INFO"
	.sectionflags	@""
	.align	4


	//----- nvinfo : EIATTR_CUDA_API_VERSION
	.align		4
        /*0000*/ 	.byte	0x04, 0x37
        /*0002*/ 	.short	(.L_5083 - .L_5082)
.L_5082:
        /*0004*/ 	.word	0x00000082


	//----- nvinfo : EIATTR_KPARAM_INFO
	.align		4
.L_5083:
        /*0008*/ 	.byte	0x04, 0x17
        /*000a*/ 	.short	(.L_5085 - .L_5084)
.L_5084:
        /*000c*/ 	.word	0x00000000
        /*0010*/ 	.short	0x0002
        /*0012*/ 	.short	0x0c49
        /*0014*/ 	.byte	0x00, 0xf0, 0x05, 0x00


	//----- nvinfo : EIATTR_KPARAM_INFO
	.align		4
.L_5085:
        /*0018*/ 	.byte	0x04, 0x17
        /*001a*/ 	.short	(.L_5087 - .L_5086)
.L_5086:
        /*001c*/ 	.word	0x00000000
        /*0020*/ 	.short	0x0001
        /*0022*/ 	.short	0x0c48
        /*0024*/ 	.byte	0x00, 0xf0, 0x05, 0x00


	//----- nvinfo : EIATTR_KPARAM_INFO
	.align		4
.L_5087:
        /*0028*/ 	.byte	0x04, 0x17
        /*002a*/ 	.short	(.L_5089 - .L_5088)
.L_5088:
        /*002c*/ 	.word	0x00000000
        /*0030*/ 	.short	0x0000
        /*0032*/ 	.short	0x0000
        /*0034*/ 	.byte	0x00, 0xf0, 0x21, 0x31


	//----- nvinfo : EIATTR_SPARSE_MMA_MASK
	.align		4
.L_5089:
        /*0038*/ 	.byte	0x03, 0x50
        /*003a*/ 	.short	0x0000


	//----- nvinfo : EIATTR_MAXREG_COUNT
	.align		4
        /*003c*/ 	.byte	0x03, 0x1b
        /*003e*/ 	.short	0x0080


	//----- nvinfo : EIATTR_MERCURY_ISA_VERSION
	.align		4
        /*0040*/ 	.byte	0x03, 0x5f
        /*0042*/ 	.short	0x0101


	//----- nvinfo : EIATTR_EXIT_INSTR_OFFSETS
	.align		4
        /*0044*/ 	.byte	0x04, 0x1c
        /*0046*/ 	.short	(.L_5091 - .L_5090)


	//   ....[0]....
.L_5090:
        /*0048*/ 	.word	0x00000170


	//   ....[1]....
        /*004c*/ 	.word	0x000005a0


	//   ....[2]....
        /*0050*/ 	.word	0x00000600


	//   ....[3]....
        /*0054*/ 	.word	0x000007d0


	//----- nvinfo : EIATTR_MAX_THREADS
	.align		4
.L_5091:
        /*0058*/ 	.byte	0x04, 0x05
        /*005a*/ 	.short	(.L_5093 - .L_5092)
.L_5092:
        /*005c*/ 	.word	0x00000200
        /*0060*/ 	.word	0x00000001
        /*0064*/ 	.word	0x00000001


	//----- nvinfo : EIATTR_CRS_STACK_SIZE
	.align		4
.L_5093:
        /*0068*/ 	.byte	0x04, 0x1e
        /*006a*/ 	.short	(.L_5095 - .L_5094)
.L_5094:
        /*006c*/ 	.word	0x00000000


	//----- nvinfo : EIATTR_CBANK_PARAM_SIZE
	.align		4
.L_5095:
        /*0070*/ 	.byte	0x03, 0x19
        /*0072*/ 	.short	0x0c4a


	//----- nvinfo : EIATTR_PARAM_CBANK
	.align		4
        /*0074*/ 	.byte	0x04, 0x0a
        /*0076*/ 	.short	(.L_5097 - .L_5096)
	.align		4
.L_5096:
        /*0078*/ 	.word	index@(.nv.constant0._ZN2at6native55_GLOBAL__N__de093ff9_22_ForeachBinaryOpList_cu_a911ec4325multi_tensor_apply_kernelINS1_18TensorListMetadataILi2EEENS1_11CopyFunctorIN3c107complexIdEEhLi2ELi1ELi1EEEJNS0_4CopyIS8_hEEEEEvT_T0_DpT1_)
        /*007c*/ 	.short	0x0210
        /*007e*/ 	.short	0x0c4a


	//----- nvinfo : EIATTR_SW_WAR
	.align		4
.L_5097:
        /*0080*/ 	.byte	0x04, 0x36
        /*0082*/ 	.short	(.L_5099 - .L_5098)
.L_5098:
        /*0084*/ 	.word	0x00000008
.L_5099:


//--------------------- .nv.info._ZN2at6native55_GLOBAL__N__de093ff9_22_ForeachBinaryOpList_cu_a911ec4325multi_tensor_apply_kernelINS1_18TensorListMetadataILi2EEENS1_14UnaryOpFunctorIN3c107complexIdEELi2ELi1ELi1EEEJNS0_4CopyIS8_S8_EEEEEvT_T0_DpT1_ --------------------------
	.section	.nv.info._ZN2at6native55_GLOBAL__N__de093ff9_22_ForeachBinaryOpList_cu_a911ec4325multi_tensor_apply_kernelINS1_18TensorListMetadataILi2EEENS1_14UnaryOpFunctorIN3c107complexIdEELi2ELi1ELi1EEEJNS0_4CopyIS8_S8_EEEEEvT_T0_DpT1_,"",@"SHT_CUDA_INFO"
	.sectionflags	@""
	.align	4


	//----- nvinfo : EIATTR_CUDA_API_VERSION
	.align		4
        /*0000*/ 	.byte	0x04, 0x37
        /*0002*/ 	.short	(.L_5101 - .L_5100)
.L_5100:
        /*0004*/ 	.word	0x00000082


	//----- nvinfo : EIATTR_KPARAM_INFO
	.align		4
.L_5101:
        /*0008*/ 	.byte	0x04, 0x17
        /*000a*/ 	.short	(.L_5103 - .L_5102)
.L_5102:
        /*000c*/ 	.word	0x00000000
        /*0010*/ 	.short	0x0002
        /*0012*/ 	.short	0x0c49
        /*0014*/ 	.byte	0x00, 0xf0, 0x05, 0x00


	//----- nvinfo : EIATTR_KPARAM_INFO
	.align		4
.L_5103:
        /*0018*/ 	.byte	0x04, 0x17
        /*001a*/ 	.short	(.L_5105 - .L_5104)
.L_5104:
        /*001c*/ 	.word	0x00000000
        /*0020*/ 	.short	0x0001
        /*0022*/ 	.short	0x0c48
        /*0024*/ 	.byte	0x00, 0xf0, 0x05, 0x00


	//----- nvinfo : EIATTR_KPARAM_INFO
	.align		4
.L_5105:
        /*0028*/ 	.byte	0x04, 0x17
        /*002a*/ 	.short	(.L_5107 - .L_5106)
.L_5106:
        /*002c*/ 	.word	0x00000000
        /*0030*/ 	.short	0x0000
        /*0032*/ 	.short	0x0000
        /*0034*/ 	.byte	0x00, 0xf0, 0x21, 0x31


	//----- nvinfo : EIATTR_SPARSE_MMA_MASK
	.align		4
.L_5107:
        /*0038*/ 	.byte	0x03, 0x50
        /*003a*/ 	.short	0x0000


	//----- nvinfo : EIATTR_MAXREG_COUNT
	.align		4
        /*003c*/ 	.byte	0x03, 0x1b
        /*003e*/ 	.short	0x0080


	//----- nvinfo : EIATTR_MERCURY_ISA_VERSION
	.align		4
        /*0040*/ 	.byte	0x03, 0x5f
        /*0042*/ 	.short	0x0101


	//----- nvinfo : EIATTR_EXIT_INSTR_OFFSETS
	.align		4
        /*0044*/ 	.byte	0x04, 0x1c
        /*0046*/ 	.short	(.L_5109 - .L_5108)


	//   ....[0]....
.L_5108:
        /*0048*/ 	.word	0x00000180


	//   ....[1]....
        /*004c*/ 	.word	0x00000620


	//   ....[2]....
        /*0050*/ 	.word	0x00000680


	//   ....[3]....
        /*0054*/ 	.word	0x00000820


	//----- nvinfo : EIATTR_MAX_THREADS
	.align		4
.L_5109:
        /*0058*/ 	.byte	0x04, 0x05
        /*005a*/ 	.short	(.L_5111 - .L_5110)
.L_5110:
        /*005c*/ 	.word	0x00000200
        /*0060*/ 	.word	0x00000001
        /*0064*/ 	.word	0x00000001


	//----- nvinfo : EIATTR_CRS_STACK_SIZE
	.align		4
.L_5111:
        /*0068*/ 	.byte	0x04, 0x1e
        /*006a*/ 	.short	(.L_5113 - .L_5112)
.L_5112:
        /*006c*/ 	.word	0x00000000


	//----- nvinfo : EIATTR_CBANK_PARAM_SIZE
	.align		4
.L_5113:
        /*0070*/ 	.byte	0x03, 0x19
        /*0072*/ 	.short	0x0c4a


	//----- nvinfo : EIATTR_PARAM_CBANK
	.align		4
        /*0074*/ 	.byte	0x04, 0x0a
        /*0076*/ 	.short	(.L_5115 - .L_5114)
	.align		4
.L_5114:
        /*0078*/ 	.word	index@(.nv.constant0._ZN2at6native55_GLOBAL__N__de093ff9_22_ForeachBinaryOpList_cu_a911ec4325multi_tensor_apply_kernelINS1_18TensorListMetadataILi2EEENS1_14UnaryOpFunctorIN3c107complexIdEELi2ELi1ELi1EEEJNS0_4CopyIS8_S8_EEEEEvT_T0_DpT1_)
        /*007c*/ 	.short	0x0210
        /*007e*/ 	.short	0x0c4a


	//----- nvinfo : EIATTR_SW_WAR
	.align		4
.L_5115:
        /*0080*/ 	.byte	0x04, 0x36
        /*0082*/ 	.short	(.L_5117 - .L_5116)
.L_5116:
        /*0084*/ 	.word	0x00000008
.L_5117:


//--------------------- .nv.info._ZN2at6native55_GLOBAL__N__de093ff9_22_ForeachBinaryOpList_cu_a911ec4325multi_tensor_apply_kernelINS1_18TensorListMetadataILi2EEENS1_11CopyFunctorIfN3c1015Float8_e5m2fnuzELi2ELi1ELi1EEEJNS0_4CopyIfS7_EEEEEvT_T0_DpT1_ --------------------------
	.section	.nv.info._ZN2at6native55_GLOBAL__N__de093ff9_22_ForeachBinaryOpList_cu_a911ec4325multi_tensor_apply_kernelINS1_18TensorListMetadataILi2EEENS1_11CopyFunctorIfN3c1015Float8_e5m2fnuzELi2ELi1ELi1EEEJNS0_4CopyIfS7_EEEEEvT_T0_DpT1_,"",@"SHT_CUDA_INFO"
	.sectionflags	@""
	.align	4


	//----- nvinfo : EIATTR_CUDA_API_VERSION
	.align		4
        /*0000*/ 	.byte	0x04, 0x37
        /*0002*/ 	.short	(.L_5119 - .L_5118)
.L_5118:
        /*0004*/ 	.word	0x00000082


	//----- nvinfo : EIATTR_KPARAM_INFO
	.align		4
.L_5119:
        /*0008*/ 	.byte	0x04, 0x17
        /*000a*/ 	.short	(.L_5121 - .L_5120)
.L_5120:
        /*000c*/ 	.word	0x00000000
        /*0010*/ 	.short	0x0002
        /*0012*/ 	.short	0x0c49
        /*0014*/ 	.byte	0x00, 0xf0, 0x05, 0x00


	//----- nvinfo : EIATTR_KPARAM_INFO
	.align		4
.L_5121:
        /*0018*/ 	.byte	0x04, 0x17
        /*001a*/ 	.short	(.L_5123 - .L_5122)
.L_5122:
        /*001c*/ 	.word	0x00000000
        /*0020*/ 	.short	0x0001
        /*0022*/ 	.short	0x0c48
        /*0024*/ 	.byte	0x00, 0xf0, 0x05, 0x00


	//----- nvinfo : EIATTR_KPARAM_INFO
	.align		4
.L_5123:
        /*0028*/ 	.byte	0x04, 0x17
        /*002a*/ 	.short	(.L_5125 - .L_5124)
.L_5124:
        /*002c*/ 	.word	0x00000000
        /*0030*/ 	.short	0x0000
        /*0032*/ 	.short	0x0000
        /*0034*/ 	.byte	0x00, 0xf0, 0x21, 0x31


	//----- nvinfo : EIATTR_SPARSE_MMA_MASK
	.align		4
.L_5125:
        /*0038*/ 	.byte	0x03, 0x50
        /*003a*/ 	.short	0x0000


	//----- nvinfo : EIATTR_MAXREG_COUNT
	.align		4
        /*003c*/ 	.byte	0x03, 0x1b
        /*003e*/ 	.short	0x0080


	//----- nvinfo : EIATTR_MERCURY_ISA_VERSION
	.align		4
        /*0040*/ 	.byte	0x03, 0x5f
        /*0042*/ 	.short	0x0101


	//----- nvinfo : EIATTR_EXIT_INSTR_OFFSETS
	.align		4
        /*0044*/ 	.byte	0x04, 0x1c
        /*0046*/ 	.short	(.L_5127 - .L_5126)


	//   ....[0]....
.L_5126:
        /*0048*/ 	.word	0x00000190


	//   ....[1]....
        /*004c*/ 	.word	0x00000bd0


	//   ....[2]....
        /*0050*/ 	.word	0x00000c30


	//   ....[3]....
        /*0054*/ 	.word	0x00001430


	//----- nvinfo : EIATTR_MAX_THREADS
	.align		4
.L_5127:
        /*0058*/ 	.byte	0x04, 0x05
        /*005a*/ 	.short	(.L_5129 - .L_5128)
.L_5128:
        /*005c*/ 	.word	0x00000200
        /*0060*/ 	.word	0x00000001
        /*0064*/ 	.word	0x00000001


	//----- nvinfo : EIATTR_CRS_STACK_SIZE
	.align		4
.L_5129:
        /*0068*/ 	.byte	0x04, 0x1e
        /*006a*/ 	.short	(.L_5131 - .L_5130)
.L_5130:
        /*006c*/ 	.word	0x00000000


	//----- nvinfo : EIATTR_CBANK_PARAM_SIZE
	.align		4
.L_5131:
        /*0070*/ 	.byte	0x03, 0x19
        /*0072*/ 	.short	0x0c4a


	//----- nvinfo : EIATTR_PARAM_CBANK
	.align		4
        /*0074*/ 	.byte	0x04, 0x0a
        /*0076*/ 	.short	(.L_5133 - .L_5132)
	.align		4
.L_5132:
        /*0078*/ 	.word	index@(.nv.constant0._ZN2at6native55_GLOBAL__N__de093ff9_22_ForeachBinaryOpList_cu_a911ec4325multi_tensor_apply_kernelINS1_18TensorListMetadataILi2EEENS1_11CopyFunctorIfN3c1015Float8_e5m2fnuzELi2ELi1ELi1EEEJNS0_4CopyIfS7_EEEEEvT_T0_DpT1_)
        /*007c*/ 	.short	0x0210
        /*007e*/ 	.short	0x0c4a


	//----- nvinfo : EIATTR_SW_WAR
	.align		4
.L_5133:
        /*0080*/ 	.byte	0x04, 0x36
        /*0082*/ 	.short	(.L_5135 - .L_5134)
.L_5134:
        /*0084*/ 	.word	0x00000008
.L_5135:


//--------------------- .nv.info._ZN2at6native55_GLOBAL__N__de093ff9_22_ForeachBinaryOpList_cu_a911ec4325multi_tensor_apply_kernelINS1_18TensorListMetadataILi2EEENS1_11CopyFunctorIfN3c1011Float8_e5m2ELi2ELi1ELi1EEEJNS0_4CopyIfS7_EEEEEvT_T0_DpT1_ --------------------------
	.section	.nv.info._ZN2at6native55_GLOBAL__N__de093ff9_22_ForeachBinaryOpList_cu_a911ec4325multi_tensor_apply_kernelINS1_18TensorListMetadataILi2EEENS1_11CopyFunctorIfN3c1011Float8_e5m2ELi2ELi1ELi1EEEJNS0_4CopyIfS7_EEEEEvT_T0_DpT1_,"",@"SHT_CUDA_INFO"
	.sectionflags	@""
	.align	4


	//----- nvinfo : EIATTR_CUDA_API_VERSION
	.align		4
        /*0000*/ 	.byte	0x04, 0x37
        /*0002*/ 	.short	(.L_5137 - .L_5136)
.L_5136:
        /*0004*/ 	.word	0x00000082


	//----- nvinfo : EIATTR_KPARAM_INFO
	.align		4
.L_5137:
        /*0008*/ 	.byte	0x04, 0x17
        /*000a*/ 	.short	(.L_5139 - .L_5138)
.L_5138:
        /*000c*/ 	.word	0x00000000
        /*0010*/ 	.short	0x0002
        /*0012*/ 	.short	0x0c49
        /*0014*/ 	.byte	0x00, 0xf0, 0x05, 0x00


	//----- nvinfo : EIATTR_KPARAM_INFO
	.align		4
.L_5139:
        /*0018*/ 	.byte	0x04, 0x17
        /*001a*/ 	.short	(.L_5141 - .L_5140)
.L_5140:
        /*001c*/ 	.word	0x00000000
        /*0020*/ 	.short	0x0001
        /*0022*/ 	.short	0x0c48
        /*0024*/ 	.byte	0x00, 0xf0, 0x05, 0x00


	//----- nvinfo : EIATTR_KPARAM_INFO
	.align		4
.L_5141:
        /*0028*/ 	.byte	0x04, 0x17
        /*002a*/ 	.short	(.L_5143 - .L_5142)
.L_5142:
        /*002c*/ 	.word	0x00000000
        /*0030*/ 	.short	0x0000
        /*0032*/ 	.short	0x0000
        /*0034*/ 	.byte	0x00, 0xf0, 0x21, 0x31


	//----- nvinfo : EIATTR_SPARSE_MMA_MASK
	.align		4
.L_5143:
        /*0038*/ 	.byte	0x03, 0x50
        /*003a*/ 	.short	0x0000


	//----- nvinfo : EIATTR_MAXREG_COUNT
	.align		4
        /*003c*/ 	.byte	0x03, 0x1b
        /*003e*/ 	.short	0x0080


	//----- nvinfo : EIATTR_MERCURY_ISA_VERSION
	.align		4
        /*0040*/ 	.byte	0x03, 0x5f
        /*0042*/ 	.short	0x0101


	//----- nvinfo : EIATTR_EXIT_INSTR_OFFSETS
	.align		4
        /*0044*/ 	.byte	0x04, 0x1c
        /*0046*/ 	.short	(.L_5145 - .L_5144)


	//   ....[0]....
.L_5144:
        /*0048*/ 	.word	0x00000190


	//   ....[1]....
        /*004c*/ 	.word	0x00000810


	//   ....[2]....
        /*0050*/ 	.word	0x00000870


	//   ....[3]....
        /*0054*/ 	.word	0x00000ca0


	//----- nvinfo : EIATTR_MAX_THREADS
	.align		4
.L_5145:
        /*0058*/ 	.byte	0x04, 0x05
        /*005a*/ 	.short	(.L_5147 - .L_5146)
.L_5146:
        /*005c*/ 	.word	0x00000200
        /*0060*/ 	.word	0x00000001
        /*0064*/ 	.word	0x00000001


	//----- nvinfo : EIATTR_CRS_STACK_SIZE
	.align		4
.L_5147:
        /*0068*/ 	.byte	0x04, 0x1e
        /*006a*/ 	.short	(.L_5149 - .L_5148)
.L_5148:
        /*006c*/ 	.word	0x00000000


	//----- nvinfo : EIATTR_CBANK_PARAM_SIZE
	.align		4
.L_5149:
        /*0070*/ 	.byte	0x03, 0x19
        /*0072*/ 	.short	0x0c4a


	//----- nvinfo : EIATTR_PARAM_CBANK
	.align		4
        /*0074*/ 	.byte	0x04, 0x0a
        /*0076*/ 	.short	(.L_5151 - .L_5150)
	.align		4
.L_5150:
        /*0078*/ 	.word	index@(.nv.constant0._ZN2at6native55_GLOBAL__N__de093ff9_22_ForeachBinaryOpList_cu_a911ec4325multi_tensor_apply_kernelINS1_18TensorListMetadataILi2EEENS1_11CopyFunctorIfN3c1011Float8_e5m2ELi2ELi1ELi1EEEJNS0_4CopyIfS7_EEEEEvT_T0_DpT1_)
        /*007c*/ 	.short	0x0210
        /*007e*/ 	.short	0x0c4a


	//----- nvinfo : EIATTR_SW_WAR
	.align		4
.L_5151:
        /*0080*/ 	.byte	0x04, 0x36
        /*0082*/ 	.short	(.L_5153 - .L_5152)
.L_5152:
        /*0084*/ 	.word	0x00000008
.L_5153:


//--------------------- .nv.info._ZN2at6native55_GLOBAL__N__de093ff9_22_ForeachBinaryOpList_cu_a911ec4325multi_tensor_apply_kernelINS1_18TensorListMetadataILi2EEENS1_11CopyFunctorIfN3c1015Float8_e4m3fnuzELi2ELi1ELi1EEEJNS0_4CopyIfS7_EEEEEvT_T0_DpT1_ --------------------------
	.section	.nv.info._ZN2at6native55_GLOBAL__N__de093ff9_22_ForeachBinaryOpList_cu_a911ec4325multi_tensor_apply_kernelINS1_18TensorListMetadataILi2EEENS1_11CopyFunctorIfN3c1015Float8_e4m3fnuzELi2ELi1ELi1EEEJNS0_4CopyIfS7_EEEEEvT_T0_DpT1_,"",@"SHT_CUDA_INFO"
	.sectionflags	@""
	.align	4


	//----- nvinfo : EIATTR_CUDA_API_VERSION
	.align		4
        /*0000*/ 	.byte	0x04, 0x37
        /*0002*/ 	.short	(.L_5155 - .L_5154)
.L_5154:
        /*0004*/ 	.word	0x00000082


	//----- nvinfo : EIATTR_KPARAM_INFO
	.align		4
.L_5155:
        /*0008*/ 	.byte	0x04, 0x17
        /*000a*/ 	.short	(.L_5157 - .L_5156)
.L_5156:
        /*000c*/ 	.word	0x00000000
        /*0010*/ 	.short	0x0002
        /*0012*/ 	.short	0x0c49
        /*0014*/ 	.byte	0x00, 0xf0, 0x05, 0x00


	//----- nvinfo : EIATTR_KPARAM_INFO
	.align		4
.L_5157:
        /*0018*/ 	.byte	0x04, 0x17
        /*001a*/ 	.short	(.L_5159 - .L_5158)
.L_5158:
        /*001c*/ 	.word	0x00000000
        /*0020*/ 	.short	0x0001
        /*0022*/ 	.short	0x0c48
        /*0024*/ 	.byte	0x00, 0xf0, 0x05, 0x00


	//----- nvinfo : EIATTR_KPARAM_INFO
	.align		4
.L_5159:
        /*0028*/ 	.byte	0x04, 0x17
        /*002a*/ 	.short	(.L_5161 - .L_5160)
.L_5160:
        /*002c*/ 	.word	0x00000000
        /*0030*/ 	.short	0x0000
        /*0032*/ 	.short	0x0000
        /*0034*/ 	.byte	0x00, 0xf0, 0x21, 0x31


	//----- nvinfo : EIATTR_SPARSE_MMA_MASK
	.align		4
.L_5161:
        /*0038*/ 	.byte	0x03, 0x50
        /*003a*/ 	.short	0x0000


	//----- nvinfo : EIATTR_MAXREG_COUNT
	.align		4
        /*003c*/ 	.byte	0x03, 0x1b
        /*003e*/ 	.short	0x0080


	//----- nvinfo : EIATTR_MERCURY_ISA_VERSION
	.align		4
        /*0040*/ 	.byte	0x03, 0x5f
        /*0042*/ 	.short	0x0101


	//----- nvinfo : EIATTR_EXIT_INSTR_OFFSETS
	.align		4
        /*0044*/ 	.byte	0x04, 0x1c
        /*0046*/ 	.short	(.L_5163 - .L_5162)


	//   ....[0]....
.L_5162:
        /*0048*/ 	.word	0x00000190


	//   ....[1]....
        /*004c*/ 	.word	0x00000bd0


	//   ....[2]....
        /*0050*/ 	.word	0x00000c30


	//   ....[3]....
        /*0054*/ 	.word	0x00001430


	//----- nvinfo : EIATTR_MAX_THREADS
	.align		4
.L_5163:
        /*0058*/ 	.byte	0x04, 0x05
        /*005a*/ 	.short	(.L_5165 - .L_5164)
.L_5164:
        /*005c*/ 	.word	0x00000200
        /*0060*/ 	.word	0x00000001
        /*0064*/ 	.word	0x00000001


	//----- nvinfo : EIATTR_CRS_STACK_SIZE
	.align		4
.L_5165:
        /*0068*/ 	.byte	0x04, 0x1e
        /*006a*/ 	.short	(.L_5167 - .L_5166)
.L_5166:
        /*006c*/ 	.word	0x00000000


	//----- nvinfo : EIATTR_CBANK_PARAM_SIZE
	.align		4
.L_5167:
        /*0070*/ 	.byte	0x03, 0x19
        /*0072*/ 	.short	0x0c4a


	//----- nvinfo : EIATTR_PARAM_CBANK
	.align		4
        /*0074*/ 	.byte	0x04, 0x0a
        /*0076*/ 	.short	(.L_5169 - .L_5168)
	.align		4
.L_5168:
        /*0078*/ 	.word	index@(.nv.constant0._ZN2at6native55_GLOBAL__N__de093ff9_22_ForeachBinaryOpList_cu_a911ec4325multi_tensor_apply_kernelINS1_18TensorListMetadataILi2EEENS1_11CopyFunctorIfN3c1015Float8_e4m3fnuzELi2ELi1ELi1EEEJNS0_4CopyIfS7_EEEEEvT_T0_DpT1_)
        /*007c*/ 	.short	0x0210
        /*007e*/ 	.short	0x0c4a


	//----- nvinfo : EIATTR_SW_WAR
	.align		4
.L_5169:
        /*0080*/ 	.byte	0x04, 0x36
        /*0082*/ 	.short	(.L_5171 - .L_5170)
.L_5170:
        /*0084*/ 	.word	0x00000008
.L_5171:


//--------------------- .nv.info._ZN2at6native55_GLOBAL__N__de093ff9_22_ForeachBinaryOpList_cu_a911ec4325multi_tensor_apply_kernelINS1_18TensorListMetadataILi2EEENS1_11CopyFunctorIfN3c1013Float8_e4m3fnELi2ELi1ELi1EEEJNS0_4CopyIfS7_EEEEEvT_T0_DpT1_ --------------------------
	.section	.nv.info._ZN2at6native55_GLOBAL__N__de093ff9_22_ForeachBinaryOpList_cu_a911ec4325multi_tensor_apply_kernelINS1_18TensorListMetadataILi2EEENS1_11CopyFunctorIfN3c1013Float8_e4m3fnELi2ELi1ELi1EEEJNS0_4CopyIfS7_EEEEEvT_T0_DpT1_,"",@"SHT_CUDA_INFO"
	.sectionflags	@""
	.align	4


	//----- nvinfo : EIATTR_CUDA_API_VERSION
	.align		4
        /*0000*/ 	.byte	0x04, 0x37
        /*0002*/ 	.short	(.L_5173 - .L_5172)
.L_5172:
        /*0004*/ 	.word	0x00000082


	//----- nvinfo : EIATTR_KPARAM_INFO
	.align		4
.L_5173:
        /*0008*/ 	.byte	0x04, 0x17
        /*000a*/ 	.short	(.L_5175 - .L_5174)
.L_5174:
        /*000c*/ 	.word	0x00000000
        /*0010*/ 	.short	0x0002
        /*0012*/ 	.short	0x0c49
        /*0014*/ 	.byte	0x00, 0xf0, 0x05, 0x00


	//----- nvinfo : EIATTR_KPARAM_INFO
	.align		4
.L_5175:
        /*0018*/ 	.byte	0x04, 0x17
        /*001a*/ 	.short	(.L_5177 - .L_5176)
.L_5176:
        /*001c*/ 	.word	0x00000000
        /*0020*/ 	.short	0x0001
        /*0022*/ 	.short	0x0c48
        /*0024*/ 	.byte	0x00, 0xf0, 0x05, 0x00


	//----- nvinfo : EIATTR_KPARAM_INFO
	.align		4
.L_5177:
        /*0028*/ 	.byte	0x04, 0x17
        /*002a*/ 	.short	(.L_5179 - .L_5178)
.L_5178:
        /*002c*/ 	.word	0x00000000
        /*0030*/ 	.short	0x0000
        /*0032*/ 	.short	0x0000
        /*0034*/ 	.byte	0x00, 0xf0, 0x21, 0x31


	//----- nvinfo : EIATTR_SPARSE_MMA_MASK
	.align		4
.L_5179:
        /*0038*/ 	.byte	0x03, 0x50
        /*003a*/ 	.short	0x0000


	//----- nvinfo : EIATTR_MAXREG_COUNT
	.align		4
        /*003c*/ 	.byte	0x03, 0x1b
        /*003e*/ 	.short	0x0080


	//----- nvinfo : EIATTR_MERCURY_ISA_VERSION
	.align		4
        /*0040*/ 	.byte	0x03, 0x5f
        /*0042*/ 	.short	0x0101


	//----- nvinfo : EIATTR_EXIT_INSTR_OFFSETS
	.align		4
        /*0044*/ 	.byte	0x04, 0x1c
        /*0046*/ 	.short	(.L_5181 - .L_5180)


	//   ....[0]....
.L_5180:
        /*0048*/ 	.word	0x00000190


	//   ....[1]....
        /*004c*/ 	.word	0x00000a80


	//   ....[2]....
        /*0050*/ 	.word	0x00000ae0


	//   ....[3]....
        /*0054*/ 	.word	0x00001090


	//----- nvinfo : EIATTR_MAX_THREADS
	.align		4
.L_5181:
        /*0058*/ 	.byte	0x04, 0x05
        /*005a*/ 	.short	(.L_5183 - .L_5182)
.L_5182:
        /*005c*/ 	.word	0x00000200
        /*0060*/ 	.word	0x00000001
        /*0064*/ 	.word	0x00000001


	//----- nvinfo : EIATTR_CRS_STACK_SIZE
	.align		4
.L_5183:
        /*0068*/ 	.byte	0x04, 0x1e
        /*006a*/ 	.short	(.L_5185 - .L_5184)
.L_5184:
        /*006c*/ 	.word	0x00000000


	//----- nvinfo : EIATTR_CBANK_PARAM_SIZE
	.align		4
.L_5185:
        /*0070*/ 	.byte	0x03, 0x19
        /*0072*/ 	.short	0x0c4a


	//----- nvinfo : EIATTR_PARAM_CBANK
	.align		4
        /*0074*/ 	.byte	0x04, 0x0a
        /*0076*/ 	.short	(.L_5187 - .L_5186)
	.align		4
.L_5186:
        /*0078*/ 	.word	index@(.nv.constant0._ZN2at6native55_GLOBAL__N__de093ff9_22_ForeachBinaryOpList_cu_a911ec4325multi_tensor_apply_kernelINS1_18TensorListMetadataILi2EEENS1_11CopyFunctorIfN3c1013Float8_e4m3fnELi2ELi1ELi1EEEJNS0_4CopyIfS7_EEEEEvT_T0_DpT1_)
        /*007c*/ 	.short	0x0210
        /*007e*/ 	.short	0x0c4a


	//----- nvinfo : EIATTR_SW_WAR
	.align		4
.L_5187:
        /*0080*/ 	.byte	0x04, 0x36
        /*0082*/ 	.short	(.L_5189 - .L_5188)
.L_5188:
        /*0084*/ 	.word	0x00000008
.L_5189:


//--------------------- .nv.info._ZN2at6native55_GLOBAL__N__de093ff9_22_ForeachBinaryOpList_cu_a911ec4325multi_tensor_apply_kernelINS1_18TensorListMetadataILi2EEENS1_11CopyFunctorIfbLi2ELi1ELi1EEEJNS0_4CopyIfbEEEEEvT_T0_DpT1_ --------------------------
	.section	.nv.info._ZN2at6native55_GLOBAL__N__de093ff9_22_ForeachBinaryOpList_cu_a911ec4325multi_tensor_apply_kernelINS1_18TensorListMetadataILi2EEENS1_11CopyFunctorIfbLi2ELi1ELi1EEEJNS0_4CopyIfbEEEEEvT_T0_DpT1_,"",@"SHT_CUDA_INFO"
	.sectionflags	@""
	.align	4


	//----- nvinfo : EIATTR_CUDA_API_VERSION
	.align		4
        /*0000*/ 	.byte	0x04, 0x37
        /*0002*/ 	.short	(.L_5191 - .L_5190)
.L_5190:
        /*0004*/ 	.word	0x00000082


	//----- nvinfo : EIATTR_KPARAM_INFO
	.align		4
.L_5191:
        /*0008*/ 	.byte	0x04, 0x17
        /*000a*/ 	.short	(.L_5193 - .L_5192)
.L_5192:
        /*000c*/ 	.word	0x00000000
        /*0010*/ 	.short	0x0002
        /*0012*/ 	.short	0x0c49
        /*0014*/ 	.byte	0x00, 0xf0, 0x05, 0x00


	//----- nvinfo : EIATTR_KPARAM_INFO
	.align		4
.L_5193:
        /*0018*/ 	.byte	0x04, 0x17
        /*001a*/ 	.short	(.L_5195 - .L_5194)
.L_5194:
        /*001c*/ 	.word	0x00000000
        /*0020*/ 	.short	0x0001
        /*0022*/ 	.short	0x0c48
        /*0024*/ 	.byte	0x00, 0xf0, 0x05, 0x00


	//----- nvinfo : EIATTR_KPARAM_INFO
	.align		4
.L_5195:
        /*0028*/ 	.byte	0x04, 0x17
        /*002a*/ 	.short	(.L_5197 - .L_5196)
.L_5196:
        /*002c*/ 	.word	0x00000000
        /*0030*/ 	.short	0x0000
        /*0032*/ 	.short	0x0000
        /*0034*/ 	.byte	0x00, 0xf0, 0x21, 0x31


	//----- nvinfo : EIATTR_SPARSE_MMA_MASK
	.align		4
.L_5197:
        /*0038*/ 	.byte	0x03, 0x50
        /*003a*/ 	.short	0x0000


	//----- nvinfo : EIATTR_MAXREG_COUNT
	.align		4
        /*003c*/ 	.byte	0x03, 0x1b
        /*003e*/ 	.short	0x0080


	//----- nvinfo : EIATTR_MERCURY_ISA_VERSION
	.align		4
        /*0040*/ 	.byte	0x03, 0x5f
        /*0042*/ 	.short	0x0101


	//----- nvinfo : EIATTR_EXIT_INSTR_OFFSETS
	.align		4
        /*0044*/ 	.byte	0x04, 0x1c
        /*0046*/ 	.short	(.L_5199 - .L_5198)


	//   ....[0]....
.L_5198:
        /*0048*/ 	.word	0x00000170


	//   ....[1]....
        /*004c*/ 	.word	0x00000590


	//   ....[2]....
        /*0050*/ 	.word	0x000005f0


	//   ....[3]....
        /*0054*/ 	.word	0x00000750


	//----- nvinfo : EIATTR_MAX_THREADS
	.align		4
.L_5199:
        /*0058*/ 	.byte	0x04, 0x05
        /*005a*/ 	.short	(.L_5201 - .L_5200)
.L_5200:
        /*005c*/ 	.word	0x00000200
        /*0060*/ 	.word	0x00000001
        /*0064*/ 	.word	0x00000001


	//----- nvinfo : EIATTR_CRS_STACK_SIZE
	.align		4
.L_5201:
        /*0068*/ 	.byte	0x04, 0x1e
        /*006a*/ 	.short	(.L_5203 - .L_5202)
.L_5202:
        /*006c*/ 	.word	0x00000000


	//----- nvinfo : EIATTR_CBANK_PARAM_SIZE
	.align		4
.L_5203:
        /*0070*/ 	.byte	0x03, 0x19
        /*0072*/ 	.short	0x0c4a


	//----- nvinfo : EIATTR_PARAM_CBANK
	.align		4
        /*0074*/ 	.byte	0x04, 0x0a
        /*0076*/ 	.short	(.L_5205 - .L_5204)
	.align		4
.L_5204:
        /*0078*/ 	.word	index@(.nv.constant0._ZN2at6native55_GLOBAL__N__de093ff9_22_ForeachBinaryOpList_cu_a911ec4325multi_tensor_apply_kernelINS1_18TensorListMetadataILi2EEENS1_11CopyFunctorIfbLi2ELi1ELi1EEEJNS0_4CopyIfbEEEEEvT_T0_DpT1_)
        /*007c*/ 	.short	0x0210
        /*007e*/ 	.short	0x0c4a


	//----- nvinfo : EIATTR_SW_WAR
	.align		4
.L_5205:
        /*0080*/ 	.byte	0x04, 0x36
        /*0082*/ 	.short	(.L_5207 - .L_5206)
.L_5206:
        /*0084*/ 	.word	0x00000008
.L_5207:


//--------------------- .nv.info._ZN2at6native55_GLOBAL__N__de093ff9_22_ForeachBinaryOpList_cu_a911ec4325multi_tensor_apply_kernelINS1_18TensorListMetadataILi2EEENS1_11CopyFunctorIfN3c108BFloat16ELi2ELi1ELi1EEEJNS0_4CopyIfS7_EEEEEvT_T0_DpT1_ --------------------------
	.section	.nv.info._ZN2at6native55_GLOBAL__N__de093ff9_22_ForeachBinaryOpList_cu_a911ec4325multi_tensor_apply_kernelINS1_18TensorListMetadataILi2EEENS1_11CopyFunctorIfN3c108BFloat16ELi2ELi1ELi1EEEJNS0_4CopyIfS7_EEEEEvT_T0_DpT1_,"",@"SHT_CUDA_INFO"
	.sectionflags	@""
	.align	4


	//----- nvinfo : EIATTR_CUDA_API_VERSION
	.align		4
        /*0000*/ 	.byte	0x04, 0x37
        /*0002*/ 	.short	(.L_5209 - .L_5208)
.L_5208:
        /*0004*/ 	.word	0x00000082


	//----- nvinfo : EIATTR_KPARAM_INFO
	.align		4
.L_5209:
        /*0008*/ 	.byte	0x04, 0x17
        /*000a*/ 	.short	(.L_5211 - .L_5210)
.L_5210:
        /*000c*/ 	.word	0x00000000
        /*0010*/ 	.short	0x0002
        /*0012*/ 	.short	0x0c49
        /*0014*/ 	.byte	0x00, 0xf0, 0x05, 0x00


	//----- nvinfo : EIATTR_KPARAM_INFO
	.align		4
.L_5211:
        /*0018*/ 	.byte	0x04, 0x17
        /*001a*/ 	.short	(.L_5213 - .L_5212)
.L_5212:
        /*001c*/ 	.word	0x00000000
        /*0020*/ 	.short	0x0001
        /*0022*/ 	.short	0x0c48
        /*0024*/ 	.byte	0x00, 0xf0, 0x05, 0x00


	//----- nvinfo : EIATTR_KPARAM_INFO
	.align		4
.L_5213:
        /*0028*/ 	.byte	0x04, 0x17
        /*002a*/ 	.short	(.L_5215 - .L_5214)
.L_5214:
        /*002c*/ 	.word	0x00000000
        /*0030*/ 	.short	0x0000
        /*0032*/ 	.short	0x0000
        /*0034*/ 	.byte	0x00, 0xf0, 0x21, 0x31


	//----- nvinfo : EIATTR_SPARSE_MMA_MASK
	.align		4
.L_5215:
        /*0038*/ 	.byte	0x03, 0x50
        /*003a*/ 	.short	0x0000


	//----- nvinfo : EIATTR_MAXREG_COUNT
	.align		4
        /*003c*/ 	.byte	0x03, 0x1b
        /*003e*/ 	.short	0x0080


	//----- nvinfo : EIATTR_MERCURY_ISA_VERSION
	.align		4
        /*0040*/ 	.byte	0x03, 0x5f
        /*0042*/ 	.short	0x0101


	//----- nvinfo : EIATTR_EXIT_INSTR_OFFSETS
	.align		4
        /*0044*/ 	.byte	0x04, 0x1c
        /*0046*/ 	.short	(.L_5217 - .L_5216)


	//   ....[0]....
.L_5216:
        /*0048*/ 	.word	0x00000170


	//   ....[1]....
        /*004c*/ 	.word	0x00000560


	//   ....[2]....
        /*0050*/ 	.word	0x000005c0


	//   ....[3]....
        /*0054*/ 	.word	0x00000740


	//----- nvinfo : EIATTR_MAX_THREADS
	.align		4
.L_5217:
        /*0058*/ 	.byte	0x04, 0x05
        /*005a*/ 	.short	(.L_5219 - .L_5218)
.L_5218:
        /*005c*/ 	.word	0x00000200
        /*0060*/ 	.word	0x00000001
        /*0064*/ 	.word	0x00000001


	//----- nvinfo : EIATTR_CRS_STACK_SIZE
	.align		4
.L_5219:
        /*0068*/ 	.byte	0x04, 0x1e
        /*006a*/ 	.short	(.L_5221 - .L_5220)
.L_5220:
        /*006c*/ 	.word	0x00000000


	//----- nvinfo : EIATTR_CBANK_PARAM_SIZE
	.align		4
.L_5221:
        /*0070*/ 	.byte	0x03, 0x19
        /*0072*/ 	.short	0x0c4a


	//----- nvinfo : EIATTR_PARAM_CBANK
	.align		4
        /*0074*/ 	.byte	0x04, 0x0a
        /*0076*/ 	.short	(.L_5223 - .L_5222)
	.align		4
.L_5222:
        /*0078*/ 	.word	index@(.nv.constant0._ZN2at6native55_GLOBAL__N__de093ff9_22_ForeachBinaryOpList_cu_a911ec4325multi_tensor_apply_kernelINS1_18TensorListMetadataILi2EEENS1_11CopyFunctorIfN3c108BFloat16ELi2ELi1ELi1EEEJNS0_4CopyIfS7_EEEEEvT_T0_DpT1_)
        /*007c*/ 	.short	0x0210
        /*007e*/ 	.short	0x0c4a


	//----- nvinfo : EIATTR_SW_WAR
	.align		4
.L_5223:
        /*0080*/ 	.byte	0x04, 0x36
        /*0082*/ 	.short	(.L_5225 - .L_5224)
.L_5224:
        /*0084*/ 	.word	0x00000008
.L_5225:


//--------------------- .nv.info._ZN2at6native55_GLOBAL__N__de093ff9_22_ForeachBinaryOpList_cu_a911ec4325multi_tensor_apply_kernelINS1_18TensorListMetadataILi2EEENS1_11CopyFunctorIfN3c104HalfELi2ELi1ELi1EEEJNS0_4CopyIfS7_EEEEEvT_T0_DpT1_ --------------------------
	.section	.nv.info._ZN2at6native55_GLOBAL__N__de093ff9_22_ForeachBinaryOpList_cu_a911ec4325multi_tensor_apply_kernelINS1_18TensorListMetadataILi2EEENS1_11CopyFunctorIfN3c104HalfELi2ELi1ELi1EEEJNS0_4CopyIfS7_EEEEEvT_T0_DpT1_,"",@"SHT_CUDA_INFO"
	.sectionflags	@""
	.align	4


	//----- nvinfo : EIATTR_CUDA_API_VERSION
	.align		4
        /*0000*/ 	.byte	0x04, 0x37
        /*0002*/ 	.short	(.L_5227 - .L_5226)
.L_5226:
        /*0004*/ 	.word	0x00000082


	//----- nvinfo : EIATTR_KPARAM_INFO
	.align		4
.L_5227:
        /*0008*/ 	.byte	0x04, 0x17
        /*000a*/ 	.short	(.L_5229 - .L_5228)
.L_5228:
        /*000c*/ 	.word	0x00000000
        /*0010*/ 	.short	0x0002
        /*0012*/ 	.short	0x0c49
        /*0014*/ 	.byte	0x00, 0xf0, 0x05, 0x00


	//----- nvinfo : EIATTR_KPARAM_INFO
	.align		4
.L_5229:
        /*0018*/ 	.byte	0x04, 0x17
        /*001a*/ 	.short	(.L_5231 - .L_5230)
.L_5230:
        /*001c*/ 	.word	0x00000000
        /*0020*/ 	.short	0x0001
        /*0022*/ 	.short	0x0c48
        /*0024*/ 	.byte	0x00, 0xf0, 0x05, 0x00


	//----- nvinfo : EIATTR_KPARAM_INFO
	.align		4
.L_5231:
        /*0028*/ 	.byte	0x04, 0x17
        /*002a*/ 	.short	(.L_5233 - .L_5232)
.L_5232:
        /*002c*/ 	.word	0x00000000
        /*0030*/ 	.short	0x0000
        /*0032*/ 	.short	0x0000
        /*0034*/ 	.byte	0x00, 0xf0, 0x21, 0x31


	//----- nvinfo : EIATTR_SPARSE_MMA_MASK
	.align		4
.L_5233:
        /*0038*/ 	.byte	0x03, 0x50
        /*003a*/ 	.short	0x0000


	//----- nvinfo : EIATTR_MAXREG_COUNT
	.align		4
        /*003c*/ 	.byte	0x03, 0x1b
        /*003e*/ 	.short	0x0080


	//----- nvinfo : EIATTR_MERCURY_ISA_VERSION
	.align		4
        /*0040*/ 	.byte	0x03, 0x5f
        /*0042*/ 	.short	0x0101


	//----- nvinfo : EIATTR_EXIT_INSTR_OFFSETS
	.align		4
        /*0044*/ 	.byte	0x04, 0x1c
        /*0046*/ 	.short	(.L_5235 - .L_5234)


	//   ....[0]....
.L_5234:
        /*0048*/ 	.word	0x00000170


	//   ....[1]....
        /*004c*/ 	.word	0x00000560


	//   ....[2]....
        /*0050*/ 	.word	0x000005c0


	//   ....[3]....
        /*0054*/ 	.word	0x00000720


	//----- nvinfo : EIATTR_MAX_THREADS
	.align		4
.L_5235:
        /*0058*/ 	.byte	0x04, 0x05
        /*005a*/ 	.short	(.L_5237 - .L_5236)
.L_5236:
        /*005c*/ 	.word	0x00000200
        /*0060*/ 	.word	0x00000001
        /*0064*/ 	.word	0x00000001


	//----- nvinfo : EIATTR_CRS_STACK_SIZE
	.align		4
.L_5237:
        /*0068*/ 	.byte	0x04, 0x1e
        /*006a*/ 	.short	(.L_5239 - .L_5238)
.L_5238:
        /*006c*/ 	.word	0x00000000


	//----- nvinfo : EIATTR_CBANK_PARAM_SIZE
	.align		4
.L_5239:
        /*0070*/ 	.byte	0x03, 0x19
        /*0072*/ 	.short	0x0c4a


	//----- nvinfo : EIATTR_PARAM_CBANK
	.align		4
        /*0074*/ 	.byte	0x04, 0x0a
        /*0076*/ 	.short	(.L_5241 - .L_5240)
	.align		4
.L_5240:
        /*0078*/ 	.word	index@(.nv.constant0._ZN2at6native55_GLOBAL__N__de093ff9_22_ForeachBinaryOpList_cu_a911ec4325multi_tensor_apply_kernelINS1_18TensorListMetadataILi2EEENS1_11CopyFunctorIfN3c104HalfELi2ELi1ELi1EEEJNS0_4CopyIfS7_EEEEEvT_T0_DpT1_)
        /*007c*/ 	.short	0x0210
        /*007e*/ 	.short	0x0c4a


	//----- nvinfo : EIATTR_SW_WAR
	.align		4
.L_5241:
        /*0080*/ 	.byte	0x04, 0x36
        /*0082*/ 	.short	(.L_5243 - .L_5242)
.L_5242:
        /*0084*/ 	.word	0x00000008
.L_5243:


//--------------------- .nv.info._ZN2at6native55_GLOBAL__N__de093ff9_22_ForeachBinaryOpList_cu_a911ec4325multi_tensor_apply_kernelINS1_18TensorListMetadataILi2EEENS1_11CopyFunctorIfN3c107complexIfEELi2ELi1ELi1EEEJNS0_4CopyIfS8_EEEEEvT_T0_DpT1_ --------------------------
	.section	.nv.info._ZN2at6native55_GLOBAL__N__de093ff9_22_ForeachBinaryOpList_cu_a911ec4325multi_tensor_apply_kernelINS1_18TensorListMetadataILi2EEENS1_11CopyFunctorIfN3c107complexIfEELi2ELi1ELi1EEEJNS0_4CopyIfS8_EEEEEvT_T0_DpT1_,"",@"SHT_CUDA_INFO"
	.sectionflags	@""
	.align	4


	//----- nvinfo : EIATTR_CUDA_API_VERSION
	.align		4
        /*0000*/ 	.byte	0x04, 0x37
        /*0002*/ 	.short	(.L_5245 - .L_5244)
.L_5244:
        /*0004*/ 	.word	0x00000082


	//----- nvinfo : EIATTR_KPARAM_INFO
	.align		4
.L_5245:
        /*0008*/ 	.byte	0x04, 0x17
        /*000a*/ 	.short	(.L_5247 - .L_5246)
.L_5246:
        /*000c*/ 	.word	0x00000000
        /*0010*/ 	.short	0x0002
        /*0012*/ 	.short	0x0c49
        /*0014*/ 	.byte	0x00, 0xf0, 0x05, 0x00


	//----- nvinfo : EIATTR_KPARAM_INFO
	.align		4
.L_5247:
        /*0018*/ 	.byte	0x04, 0x17
        /*001a*/ 	.short	(.L_5249 - .L_5248)
.L_5248:
        /*001c*/ 	.word	0x00000000
        /*0020*/ 	.short	0x0001
        /*0022*/ 	.short	0x0c48
        /*0024*/ 	.byte	0x00, 0xf0, 0x05, 0x00


	//----- nvinfo : EIATTR_KPARAM_INFO
	.align		4
.L_5249:
        /*0028*/ 	.byte	0x04, 0x17
        /*002a*/ 	.short	(.L_5251 - .L_5250)
.L_5250:
        /*002c*/ 	.word	0x00000000
        /*0030*/ 	.short	0x0000
        /*0032*/ 	.short	0x0000
        /*0034*/ 	.byte	0x00, 0xf0, 0x21, 0x31


	//----- nvinfo : EIATTR_SPARSE_MMA_MASK
	.align		4
.L_5251:
        /*0038*/ 	.byte	0x03, 0x50
        /*003a*/ 	.short	0x0000


	//----- nvinfo : EIATTR_MAXREG_COUNT
	.align		4
        /*003c*/ 	.byte	0x03, 0x1b
        /*003e*/ 	.short	0x0080


	//----- nvinfo : EIATTR_MERCURY_ISA_VERSION
	.align		4
        /*0040*/ 	.byte	0x03, 0x5f
        /*0042*/ 	.short	0x0101


	//----- nvinfo : EIATTR_EXIT_INSTR_OFFSETS
	.align		4
        /*0044*/ 	.byte	0x04, 0x1c
        /*0046*/ 	.short	(.L_5253 - .L_5252)


	//   ....[0]....
.L_5252:
        /*0048*/ 	.word	0x00000170


	//   ....[1]....
        /*004c*/ 	.word	0x00000550


	//   ....[2]....
        /*0050*/ 	.word	0x000005b0


	//   ....[3]....
        /*0054*/ 	.word	0x00000700


	//----- nvinfo : EIATTR_MAX_THREADS
	.align		4
.L_5253:
        /*0058*/ 	.byte	0x04, 0x05
        /*005a*/ 	.short	(.L_5255 - .L_5254)
.L_5254:
        /*005c*/ 	.word	0x00000200
        /*0060*/ 	.word	0x00000001
        /*0064*/ 	.word	0x00000001


	//----- nvinfo : EIATTR_CRS_STACK_SIZE
	.align		4
.L_5255:
        /*0068*/ 	.byte	0x04, 0x1e
        /*006a*/ 	.short	(.L_5257 - .L_5256)
.L_5256:
        /*006c*/ 	.word	0x00000000


	//----- nvinfo : EIATTR_CBANK_PARAM_SIZE
	.align		4
.L_5257:
        /*0070*/ 	.byte	0x03, 0x19
        /*0072*/ 	.short	0x0c4a


	//----- nvinfo : EIATTR_PARAM_CBANK
	.align		4
        /*0074*/ 	.byte	0x04, 0x0a
        /*0076*/ 	.short	(.L_5259 - .L_5258)
	.align		4
.L_5258:
        /*0078*/ 	.word	index@(.nv.constant0._ZN2at6native55_GLOBAL__N__de093ff9_22_ForeachBinaryOpList_cu_a911ec4325multi_tensor_apply_kernelINS1_18TensorListMetadataILi2EEENS1_11CopyFunctorIfN3c107complexIfEELi2ELi1ELi1EEEJNS0_4CopyIfS8_EEEEEvT_T0_DpT1_)
        /*007c*/ 	.short	0x0210
        /*007e*/ 	.short	0x0c4a


	//----- nvinfo : EIATTR_SW_WAR
	.align		4
.L_5259:
        /*0080*/ 	.byte	0x04, 0x36
        /*0082*/ 	.short	(.L_5261 - .L_5260)
.L_5260:
        /*0084*/ 	.word	0x00000008
.L_5261:


//--------------------- .nv.info._ZN2at6native55_GLOBAL__N__de093ff9_22_ForeachBinaryOpList_cu_a911ec4325multi_tensor_apply_kernelINS1_18TensorListMetadataILi2EEENS1_11CopyFunctorIfN3c107complexIdEELi2ELi1ELi1EEEJNS0_4CopyIfS8_EEEEEvT_T0_DpT1_ --------------------------
	.section	.nv.info._ZN2at6native55_GLOBAL__N__de093ff9_22_ForeachBinaryOpList_cu_a911ec4325multi_tensor_apply_kernelINS1_18TensorListMetadataILi2EEENS1_11CopyFunctorIfN3c107complexIdEELi2ELi1ELi1EEEJNS0_4CopyIfS8_EEEEEvT_T0_DpT1_,"",@"SHT_CUDA_INFO"
	.sectionflags	@""
	.align	4


	//----- nvinfo : EIATTR_CUDA_API_VERSION
	.align		4
        /*0000*/ 	.byte	0x04, 0x37
        /*0002*/ 	.short	(.L_5263 - .L_5262)
.L_5262:
        /*0004*/ 	.word	0x00000082


	//----- nvinfo : EIATTR_KPARAM_INFO
	.align		4
.L_5263:
        /*0008*/ 	.byte	0x04, 0x17
        /*000a*/ 	.short	(.L_5265 - .L_5264)
.L_5264:
        /*000c*/ 	.word	0x00000000
        /*0010*/ 	.short	0x0002
        /*0012*/ 	.short	0x0c49
        /*0014*/ 	.byte	0x00, 0xf0, 0x05, 0x00


	//----- nvinfo : EIATTR_KPARAM_INFO
	.align		4
.L_5265:
        /*0018*/ 	.byte	0x04, 0x17
        /*001a*/ 	.short	(.L_5267 - .L_5266)
.L_5266:
        /*001c*/ 	.word	0x00000000
        /*0020*/ 	.short	0x0001
        /*0022*/ 	.short	0x0c48
        /*0024*/ 	.byte	0x00, 0xf0, 0x05, 0x00


	//----- nvinfo : EIATTR_KPARAM_INFO
	.align		4
.L_5267:
        /*0028*/ 	.byte	0x04, 0x17
        /*002a*/ 	.short	(.L_5269 - .L_5268)
.L_5268:
        /*002c*/ 	.word	0x00000000
        /*0030*/ 	.short	0x0000
        /*0032*/ 	.short	0x0000
        /*0034*/ 	.byte	0x00, 0xf0, 0x21, 0x31


	//----- nvinfo : EIATTR_SPARSE_MMA_MASK
	.align		4
.L_5269:
        /*0038*/ 	.byte	0x03, 0x50
        /*003a*/ 	.short	0x0000


	//----- nvinfo : EIATTR_MAXREG_COUNT
	.align		4
        /*003c*/ 	.byte	0x03, 0x1b
        /*003e*/ 	.short	0x0080


	//----- nvinfo : EIATTR_MERCURY_ISA_VERSION
	.align		4
        /*0040*/ 	.byte	0x03, 0x5f
        /*0042*/ 	.short	0x0101


	//----- nvinfo : EIATTR_EXIT_INSTR_OFFSETS
	.align		4
        /*0044*/ 	.byte	0x04, 0x1c
        /*0046*/ 	.short	(.L_5271 - .L_5270)


	//   ....[0]....
.L_5270:
        /*0048*/ 	.word	0x00000190


	//   ....[1]....
        /*004c*/ 	.word	0x00000780


	//   ....[2]....
        /*0050*/ 	.word	0x000007e0


	//   ....[3]....
        /*0054*/ 	.word	0x00000a10


	//----- nvinfo : EIATTR_MAX_THREADS
	.align		4
.L_5271:
        /*0058*/ 	.byte	0x04, 0x05
        /*005a*/ 	.short	(.L_5273 - .L_5272)
.L_5272:
        /*005c*/ 	.word	0x00000200
        /*0060*/ 	.word	0x00000001
        /*0064*/ 	.word	0x00000001


	//----- nvinfo : EIATTR_CRS_STACK_SIZE
	.align		4
.L_5273:
        /*0068*/ 	.byte	0x04, 0x1e
        /*006a*/ 	.short	(.L_5275 - .L_5274)
.L_5274:
        /*006c*/ 	.word	0x00000000


	//----- nvinfo : EIATTR_CBANK_PARAM_SIZE
	.align		4
.L_5275:
        /*0070*/ 	.byte	0x03, 0x19
        /*0072*/ 	.short	0x0c4a


	//----- nvinfo : EIATTR_PARAM_CBANK
	.align		4
        /*0074*/ 	.byte	0x04, 0x0a
        /*0076*/ 	.short	(.L_5277 - .L_5276)
	.align		4
.L_5276:
        /*0078*/ 	.word	index@(.nv.constant0._ZN2at6native55_GLOBAL__N__de093ff9_22_ForeachBinaryOpList_cu_a911ec4325multi_tensor_apply_kernelINS1_18TensorListMetadataILi2EEENS1_11CopyFunctorIfN3c107complexIdEELi2ELi1ELi1EEEJNS0_4CopyIfS8_EEEEEvT_T0_DpT1_)
        /*007c*/ 	.short	0x0210
        /*007e*/ 	.short	0x0c4a


	//----- nvinfo : EIATTR_SW_WAR
	.align		4
.L_5277:
        /*0080*/ 	.byte	0x04, 0x36
        /*0082*/ 	.short	(.L_5279 - .L_5278)
.L_5278:
        /*0084*/ 	.word	0x00000008
.L_5279:


//--------------------- .nv.info._ZN2at6native55_GLOBAL__N__de093ff9_22_ForeachBinaryOpList_cu_a911ec4325multi_tensor_apply_kernelINS1_18TensorListMetadataILi2EEENS1_11CopyFunctorIfdLi2ELi1ELi1EEEJNS0_4CopyIfdEEEEEvT_T0_DpT1_ --------------------------
	.section	.nv.info._ZN2at6native55_GLOBAL__N__de093ff9_22_ForeachBinaryOpList_cu_a911ec4325multi_tensor_apply_kernelINS1_18TensorListMetadataILi2EEENS1_11CopyFunctorIfdLi2ELi1ELi1EEEJNS0_4CopyIfdEEEEEvT_T0_DpT1_,"",@"SHT_CUDA_INFO"
	.sectionflags	@""
	.align	4


	//----- nvinfo : EIATTR_CUDA_API_VERSION
	.align		4
        /*0000*/ 	.byte	0x04, 0x37
        /*0002*/ 	.short	(.L_5281 - .L_5280)
.L_5280:
        /*0004*/ 	.word	0x00000082


	//----- nvinfo : EIATTR_KPARAM_INFO
	.align		4
.L_5281:
        /*0008*/ 	.byte	0x04, 0x17
        /*000a*/ 	.short	(.L_5283 - .L_5282)
.L_5282:
        /*000c*/ 	.word	0x00000000
        /*0010*/ 	.short	0x0002
        /*0012*/ 	.short	0x0c49
        /*0014*/ 	.byte	0x00, 0xf0, 0x05, 0x00


	//----- nvinfo : EIATTR_KPARAM_INFO
	.align		4
.L_5283:
        /*0018*/ 	.byte	0x04, 0x17
        /*001a*/ 	.short	(.L_5285 - .L_5284)
.L_5284:
        /*001c*/ 	.word	0x00000000
        /*0020*/ 	.short	0x0001
        /*0022*/ 	.short	0x0c48
        /*0024*/ 	.byte	0x00, 0xf0, 0x05, 0x00


	//----- nvinfo : EIATTR_KPARAM_INFO
	.align		4
.L_5285:
        /*0028*/ 	.byte	0x04, 0x17
        /*002a*/ 	.short	(.L_5287 - .L_5286)
.L_5286:
        /*002c*/ 	.word	0x00000000
        /*0030*/ 	.short	0x0000
        /*0032*/ 	.short	0x0000
        /*0034*/ 	.byte	0x00, 0xf0, 0x21, 0x31


	//----- nvinfo : EIATTR_SPARSE_MMA_MASK
	.align		4
.L_5287:
        /*0038*/ 	.byte	0x03, 0x50
        /*003a*/ 	.short	0x0000


	//----- nvinfo : EIATTR_MAXREG_COUNT
	.align		4
        /*003c*/ 	.byte	0x03, 0x1b
        /*003e*/ 	.short	0x0080


	//----- nvinfo : EIATTR_MERCURY_ISA_VERSION
	.align		4
        /*0040*/ 	.byte	0x03, 0x5f
        /*0042*/ 	.short	0x0101


	//----- nvinfo : EIATTR_EXIT_INSTR_OFFSETS
	.align		4
        /*0044*/ 	.byte	0x04, 0x1c
        /*0046*/ 	.short	(.L_5289 - .L_5288)


	//   ....[0]....
.L_5288:
        /*0048*/ 	.word	0x00000190


	//   ....[1]....
        /*004c*/ 	.word	0x00000740


	//   ....[2]....
        /*0050*/ 	.word	0x000007a0


	//   ....[3]....
        /*0054*/ 	.word	0x000009b0


	//----- nvinfo : EIATTR_MAX_THREADS
	.align		4
.L_5289:
        /*0058*/ 	.byte	0x04, 0x05
        /*005a*/ 	.short	(.L_5291 - .L_5290)
.L_5290:
        /*005c*/ 	.word	0x00000200
        /*0060*/ 	.word	0x00000001
        /*0064*/ 	.word	0x00000001


	//----- nvinfo : EIATTR_CRS_STACK_SIZE
	.align		4
.L_5291:
        /*0068*/ 	.byte	0x04, 0x1e
        /*006a*/ 	.short	(.L_5293 - .L_5292)
.L_5292:
        /*006c*/ 	.word	0x00000000


	//----- nvinfo : EIATTR_CBANK_PARAM_SIZE
	.align		4
.L_5293:
        /*0070*/ 	.byte	0x03, 0x19
        /*0072*/ 	.short	0x0c4a


	//----- nvinfo : EIATTR_PARAM_CBANK
	.align		4
        /*0074*/ 	.byte	0x04, 0x0a
        /*0076*/ 	.short	(.L_5295 - .L_5294)
	.align		4
.L_5294:
        /*0078*/ 	.word	index@(.nv.constant0._ZN2at6native55_GLOBAL__N__de093ff9_22_ForeachBinaryOpList_cu_a911ec4325multi_tensor_apply_kernelINS1_18TensorListMetadataILi2EEENS1_11CopyFunctorIfdLi2ELi1ELi1EEEJNS0_4CopyIfdEEEEEvT_T0_DpT1_)
        /*007c*/ 	.short	0x0210
        /*007e*/ 	.short	0x0c4a


	//----- nvinfo : EIATTR_SW_WAR
	.align		4
.L_5295:
        /*0080*/ 	.byte	0x04, 0x36
        /*0082*/ 	.short	(.L_5297 - .L_5296)
.L_5296:
        /*0084*/ 	.word	0x00000008
.L_5297:


//--------------------- .nv.info._ZN2at6native55_GLOBAL__N__de093ff9_22_ForeachBinaryOpList_cu_a911ec4325multi_tensor_apply_kernelINS1_18TensorListMetadataILi2EEENS1_11CopyFunctorIfiLi2ELi1ELi1EEEJNS0_4CopyIfiEEEEEvT_T0_DpT1_ --------------------------
	.section	.nv.info._ZN2at6native55_GLOBAL__N__de093ff9_22_ForeachBinaryOpList_cu_a911ec4325multi_tensor_apply_kernelINS1_18TensorListMetadataILi2EEENS1_11CopyFunctorIfiLi2ELi1ELi1EEEJNS0_4CopyIfiEEEEEvT_T0_DpT1_,"",@"SHT_CUDA_INFO"
	.sectionflags	@""
	.align	4


	//----- nvinfo : EIATTR_CUDA_API_VERSION
	.align		4
        /*0000*/ 	.byte	0x04, 0x37
        /*0002*/ 	.short	(.L_5299 - .L_5298)
.L_5298:
        /*0004*/ 	.word	0x00000082


	//----- nvinfo : EIATTR_KPARAM_INFO
	.align		4
.L_5299:
        /*0008*/ 	.byte	0x04, 0x17
        /*000a*/ 	.short	(.L_5301 - .L_5300)
.L_5300:
        /*000c*/ 	.word	0x00000000
        /*0010*/ 	.short	0x0002
        /*0012*/ 	.short	0x0c49
        /*0014*/ 	.byte	0x00, 0xf0, 0x05, 0x00


	//----- nvinfo : EIATTR_KPARAM_INFO
	.align		4
.L_5301:
        /*0018*/ 	.byte	0x04, 0x17
        /*001a*/ 	.short	(.L_5303 - .L_5302)
.L_5302:
        /*001c*/ 	.word	0x00000000
        /*0020*/ 	.short	0x0001
        /*0022*/ 	.short	0x0c48
        /*0024*/ 	.byte	0x00, 0xf0, 0x05, 0x00


	//----- nvinfo : EIATTR_KPARAM_INFO
	.align		4
.L_5303:
        /*0028*/ 	.byte	0x04, 0x17
        /*002a*/ 	.short	(.L_5305 - .L_5304)
.L_5304:
        /*002c*/ 	.word	0x00000000
        /*0030*/ 	.short	0x0000
        /*0032*/ 	.short	0x0000
        /*0034*/ 	.byte	0x00, 0xf0, 0x21, 0x31


	//----- nvinfo : EIATTR_SPARSE_MMA_MASK
	.align		4
.L_5305:
        /*0038*/ 	.byte	0x03, 0x50
        /*003a*/ 	.short	0x0000


	//----- nvinfo : EIATTR_MAXREG_COUNT
	.align		4
        /*003c*/ 	.byte	0x03, 0x1b
        /*003e*/ 	.short	0x0080


	//----- nvinfo : EIATTR_MERCURY_ISA_VERSION
	.align		4
        /*0040*/ 	.byte	0x03, 0x5f
        /*0042*/ 	.short	0x0101


	//----- nvinfo : EIATTR_EXIT_INSTR_OFFSETS
	.align		4
        /*0044*/ 	.byte	0x04, 0x1c
        /*0046*/ 	.short	(.L_5307 - .L_5306)


	//   ....[0]....
.L_5306:
        /*0048*/ 	.word	0x00000160


	//   ....[1]....
        /*004c*/ 	.word	0x00000550


	//   ....[2]....
        /*0050*/ 	.word	0x000005b0


	//   ....[3]....
        /*0054*/ 	.word	0x00000730


	//----- nvinfo : EIATTR_MAX_THREADS
	.align		4
.L_5307:
        /*0058*/ 	.byte	0x04, 0x05
        /*005a*/ 	.short	(.L_5309 - .L_5308)
.L_5308:
        /*005c*/ 	.word	0x00000200
        /*0060*/ 	.word	0x00000001
        /*0064*/ 	.word	0x00000001


	//----- nvinfo : EIATTR_CRS_STACK_SIZE
	.align		4
.L_5309:
        /*0068*/ 	.byte	0x04, 0x1e
        /*006a*/ 	.short	(.L_5311 - .L_5310)
.L_5310:
        /*006c*/ 	.word	0x00000000


	//----- nvinfo : EIATTR_CBANK_PARAM_SIZE
	.align		4
.L_5311:
        /*0070*/ 	.byte	0x03, 0x19
        /*0072*/ 	.short	0x0c4a


	//----- nvinfo : EIATTR_PARAM_CBANK
	.align		4
        /*0074*/ 	.byte	0x04, 0x0a
        /*0076*/ 	.short	(.L_5313 - .L_5312)
	.align		4
.L_5312:
        /*0078*/ 	.word	index@(.nv.constant0._ZN2at6native55_GLOBAL__N__de093ff9_22_ForeachBinaryOpList_cu_a911ec4325multi_tensor_apply_kernelINS1_18TensorListMetadataILi2EEENS1_11CopyFunctorIfiLi2ELi1ELi1EEEJNS0_4CopyIfiEEEEEvT_T0_DpT1_)
        /*007c*/ 	.short	0x0210
        /*007e*/ 	.short	0x0c4a


	//----- nvinfo : EIATTR_SW_WAR
	.align		4
.L_5313:
        /*0080*/ 	.byte	0x04, 0x36
        /*0082*/ 	.short	(.L_5315 - .L_5314)
.L_5314:
        /*0084*/ 	.word	0x00000008
.L_5315:


//--------------------- .nv.info._ZN2at6native55_GLOBAL__N__de093ff9_22_ForeachBinaryOpList_cu_a911ec4325multi_tensor_apply_kernelINS1_18TensorListMetadataILi2EEENS1_11CopyFunctorIfsLi2ELi1ELi1EEEJNS0_4CopyIfsEEEEEvT_T0_DpT1_ --------------------------
	.section	.nv.info._ZN2at6native55_GLOBAL__N__de093ff9_22_ForeachBinaryOpList_cu_a911ec4325multi_tensor_apply_kernelINS1_18TensorListMetadataILi2EEENS1_11CopyFunctorIfsLi2ELi1ELi1EEEJNS0_4CopyIfsEEEEEvT_T0_DpT1_,"",@"SHT_CUDA_INFO"
	.sectionflags	@""
	.align	4


	//----- nvinfo : EIATTR_CUDA_API_VERSION
	.align		4
        /*0000*/ 	.byte	0x04, 0x37
        /*0002*/ 	.short	(.L_5317 - .L_5316)
.L_5316:
        /*0004*/ 	.word	0x00000082


	//----- nvinfo : EIATTR_KPARAM_INFO
	.align		4
.L_5317:
        /*0008*/ 	.byte	0x04, 0x17
        /*000a*/ 	.short	(.L_5319 - .L_5318)
.L_5318:
        /*000c*/ 	.word	0x00000000
        /*0010*/ 	.short	0x0002
        /*0012*/ 	.short	0x0c49
        /*0014*/ 	.byte	0x00, 0xf0, 0x05, 0x00


	//----- nvinfo : EIATTR_KPARAM_INFO
	.align		4
.L_5319:
        /*0018*/ 	.byte	0x04, 0x17
        /*001a*/ 	.short	(.L_5321 - .L_5320)
.L_5320:
        /*001c*/ 	.word	0x00000000
        /*0020*/ 	.short	0x0001
        /*0022*/ 	.short	0x0c48
        /*0024*/ 	.byte	0x00, 0xf0, 0x05, 0x00


	//----- nvinfo : EIATTR_KPARAM_INFO
	.align		4
.L_5321:
        /*0028*/ 	.byte	0x04, 0x17
        /*002a*/ 	.short	(.L_5323 - .L_5322)
.L_5322:
        /*002c*/ 	.word	0x00000000
        /*0030*/ 	.short	0x0000
        /*0032*/ 	.short	0x0000
        /*0034*/ 	.byte	0x00, 0xf0, 0x21, 0x31


	//----- nvinfo : EIATTR_SPARSE_MMA_MASK
	.align		4
.L_5323:
        /*0038*/ 	.byte	0x03, 0x50
        /*003a*/ 	.short	0x0000


	//----- nvinfo : EIATTR_MAXREG_COUNT
	.align		4
        /*003c*/ 	.byte	0x03, 0x1b
        /*003e*/ 	.short	0x0080


	//----- nvinfo : EIATTR_MERCURY_ISA_VERSION
	.align		4
        /*0040*/ 	.byte	0x03, 0x5f
        /*0042*/ 	.short	0x0101


	//----- nvinfo : EIATTR_EXIT_INSTR_OFFSETS
	.align		4
        /*0044*/ 	.byte	0x04, 0x1c
        /*0046*/ 	.short	(.L_5325 - .L_5324)


	//   ....[0]....
.L_5324:
        /*0048*/ 	.word	0x00000170


	//   ....[1]....
        /*004c*/ 	.word	0x00000590


	//   ....[2]....
        /*0050*/ 	.word	0x000005f0


	//   ....[3]....
        /*0054*/ 	.word	0x00000750


	//----- nvinfo : EIATTR_MAX_THREADS
	.align		4
.L_5325:
        /*0058*/ 	.byte	0x04, 0x05
        /*005a*/ 	.short	(.L_5327 - .L_5326)
.L_5326:
        /*005c*/ 	.word	0x00000200
        /*0060*/ 	.word	0x00000001
        /*0064*/ 	.word	0x00000001


	//----- nvinfo : EIATTR_CRS_STACK_SIZE
	.align		4
.L_5327:
        /*0068*/ 	.byte	0x04, 0x1e
        /*006a*/ 	.short	(.L_5329 - .L_5328)
.L_5328:
        /*006c*/ 	.word	0x00000000


	//----- nvinfo : EIATTR_CBANK_PARAM_SIZE
	.align		4
.L_5329:
        /*0070*/ 	.byte	0x03, 0x19
        /*0072*/ 	.short	0x0c4a


	//----- nvinfo : EIATTR_PARAM_CBANK
	.align		4
        /*0074*/ 	.byte	0x04, 0x0a
        /*0076*/ 	.short	(.L_5331 - .L_5330)
	.align		4
.L_5330:
        /*0078*/ 	.word	index@(.nv.constant0._ZN2at6native55_GLOBAL__N__de093ff9_22_ForeachBinaryOpList_cu_a911ec4325multi_tensor_apply_kernelINS1_18TensorListMetadataILi2EEENS1_11CopyFunctorIfsLi2ELi1ELi1EEEJNS0_4CopyIfsEEEEEvT_T0_DpT1_)
        /*007c*/ 	.short	0x0210
        /*007e*/ 	.short	0x0c4a


	//----- nvinfo : EIATTR_SW_WAR
	.align		4
.L_5331:
        /*0080*/ 	.byte	0x04, 0x36
        /*0082*/ 	.short	(.L_5333 - .L_5332)
.L_5332:
        /*0084*/ 	.word	0x00000008
.L_5333:


//--------------------- .nv.info._ZN2at6native55_GLOBAL__N__de093ff9_22_ForeachBinaryOpList_cu_a911ec4325multi_tensor_apply_kernelINS1_18TensorListMetadataILi2EEENS1_11CopyFunctorIflLi2ELi1ELi1EEEJNS0_4CopyIflEEEEEvT_T0_DpT1_ --------------------------
	.section	.nv.info._ZN2at6native55_GLOBAL__N__de093ff9_22_ForeachBinaryOpList_cu_a911ec4325multi_tensor_apply_kernelINS1_18TensorListMetadataILi2EEENS1_11CopyFunctorIflLi2ELi1ELi1EEEJNS0_4CopyIflEEEEEvT_T0_DpT1_,"",@"SHT_CUDA_INFO"
	.sectionflags	@""
	.align	4


	//----- nvinfo : EIATTR_CUDA_API_VERSION
	.align		4
        /*0000*/ 	.byte	0x04, 0x37
        /*0002*/ 	.short	(.L_5335 - .L_5334)
.L_5334:
        /*0004*/ 	.word	0x00000082


	//----- nvinfo : EIATTR_KPARAM_INFO
	.align		4
.L_5335:
        /*0008*/ 	.byte	0x04, 0x17
        /*000a*/ 	.short	(.L_5337 - .L_5336)
.L_5336:
        /*000c*/ 	.word	0x00000000
        /*0010*/ 	.short	0x0002
        /*0012*/ 	.short	0x0c49
        /*0014*/ 	.byte	0x00, 0xf0, 0x05, 0x00


	//----- nvinfo : EIATTR_KPARAM_INFO
	.align		4
.L_5337:
        /*0018*/ 	.byte	0x04, 0x17
        /*001a*/ 	.short	(.L_5339 - .L_5338)
.L_5338:
        /*001c*/ 	.word	0x00000000
        /*0020*/ 	.short	0x0001
        /*0022*/ 	.short	0x0c48
        /*0024*/ 	.byte	0x00, 0xf0, 0x05, 0x00


	//----- nvinfo : EIATTR_KPARAM_INFO
	.align		4
.L_5339:
        /*0028*/ 	.byte	0x04, 0x17
        /*002a*/ 	.short	(.L_5341 - .L_5340)
.L_5340:
        /*002c*/ 	.word	0x00000000
        /*0030*/ 	.short	0x0000
        /*0032*/ 	.short	0x0000
        /*0034*/ 	.byte	0x00, 0xf0, 0x21, 0x31


	//----- nvinfo : EIATTR_SPARSE_MMA_MASK
	.align		4
.L_5341:
        /*0038*/ 	.byte	0x03, 0x50
        /*003a*/ 	.short	0x0000


	//----- nvinfo : EIATTR_MAXREG_COUNT
	.align		4
        /*003c*/ 	.byte	0x03, 0x1b
        /*003e*/ 	.short	0x0080


	//----- nvinfo : EIATTR_MERCURY_ISA_VERSION
	.align		4
        /*0040*/ 	.byte	0x03, 0x5f
        /*0042*/ 	.short	0x0101


	//----- nvinfo : EIATTR_EXIT_INSTR_OFFSETS
	.align		4
        /*0044*/ 	.byte	0x04, 0x1c
        /*0046*/ 	.short	(.L_5343 - .L_5342)


	//   ....[0]....
.L_5342:
        /*0048*/ 	.word	0x00000190


	//   ....[1]....
        /*004c*/ 	.word	0x00000580


	//   ....[2]....
        /*0050*/ 	.word	0x000005e0


	//   ....[3]....
        /*0054*/ 	.word	0x00000750


	//----- nvinfo : EIATTR_MAX_THREADS
	.align		4
.L_5343:
        /*0058*/ 	.byte	0x04, 0x05
        /*005a*/ 	.short	(.L_5345 - .L_5344)
.L_5344:
        /*005c*/ 	.word	0x00000200
        /*0060*/ 	.word	0x00000001
        /*0064*/ 	.word	0x00000001


	//----- nvinfo : EIATTR_CRS_STACK_SIZE
	.align		4
.L_5345:
        /*0068*/ 	.byte	0x04, 0x1e
        /*006a*/ 	.short	(.L_5347 - .L_5346)
.L_5346:
        /*006c*/ 	.word	0x00000000


	//----- nvinfo : EIATTR_CBANK_PARAM_SIZE
	.align		4
.L_5347:
        /*0070*/ 	.byte	0x03, 0x19
        /*0072*/ 	.short	0x0c4a


	//----- nvinfo : EIATTR_PARAM_CBANK
	.align		4
        /*0074*/ 	.byte	0x04, 0x0a
        /*0076*/ 	.short	(.L_5349 - .L_5348)
	.align		4
.L_5348:
        /*0078*/ 	.word	index@(.nv.constant0._ZN2at6native55_GLOBAL__N__de093ff9_22_ForeachBinaryOpList_cu_a911ec4325multi_tensor_apply_kernelINS1_18TensorListMetadataILi2EEENS1_11CopyFunctorIflLi2ELi1ELi1EEEJNS0_4CopyIflEEEEEvT_T0_DpT1_)
        /*007c*/ 	.short	0x0210
        /*007e*/ 	.short	0x0c4a


	//----- nvinfo : EIATTR_SW_WAR
	.align		4
.L_5349:
        /*0080*/ 	.byte	0x04, 0x36
        /*0082*/ 	.short	(.L_5351 - .L_5350)
.L_5350:
        /*0084*/ 	.word	0x00000008
.L_5351:


//--------------------- .nv.info._ZN2at6native55_GLOBAL__N__de093ff9_22_ForeachBinaryOpList_cu_a911ec4325multi_tensor_apply_kernelINS1_18TensorListMetadataILi2EEENS1_11CopyFunctorIfaLi2ELi1ELi1EEEJNS0_4CopyIfaEEEEEvT_T0_DpT1_ --------------------------
	.section	.nv.info._ZN2at6native55_GLOBAL__N__de093ff9_22_ForeachBinaryOpList_cu_a911ec4325multi_tensor_apply_kernelINS1_18TensorListMetadataILi2EEENS1_11CopyFunctorIfaLi2ELi1ELi1EEEJNS0_4CopyIfaEEEEEvT_T0_DpT1_,"",@"SHT_CUDA_INFO"
	.sectionflags	@""
	.align	4


	//----- nvinfo : EIATTR_CUDA_API_VERSION
	.align		4
        /*0000*/ 	.byte	0x04, 0x37
        /*0002*/ 	.short	(.L_5353 - .L_5352)
.L_5352:
        /*0004*/ 	.word	0x00000082


	//----- nvinfo : EIATTR_KPARAM_INFO
	.align		4
.L_5353:
        /*0008*/ 	.byte	0x04, 0x17
        /*000a*/ 	.short	(.L_5355 - .L_5354)
.L_5354:
        /*000c*/ 	.word	0x00000000
        /*0010*/ 	.short	0x0002
        /*0012*/ 	.short	0x0c49
        /*0014*/ 	.byte	0x00, 0xf0, 0x05, 0x00


	//----- nvinfo : EIATTR_KPARAM_INFO
	.align		4
.L_5355:
        /*0018*/ 	.byte	0x04, 0x17
        /*001a*/ 	.short	(.L_5357 - .L_5356)
.L_5356:
        /*001c*/ 	.word	0x00000000
        /*0020*/ 	.short	0x0001
        /*0022*/ 	.short	0x0c48
        /*0024*/ 	.byte	0x00, 0xf0, 0x05, 0x00


	//----- nvinfo : EIATTR_KPARAM_INFO
	.align		4
.L_5357:
        /*0028*/ 	.byte	0x04, 0x17
        /*002a*/ 	.short	(.L_5359 - .L_5358)
.L_5358:
        /*002c*/ 	.word	0x00000000
        /*0030*/ 	.short	0x0000
        /*0032*/ 	.short	0x0000
        /*0034*/ 	.byte	0x00, 0xf0, 0x21, 0x31


	//----- nvinfo : EIATTR_SPARSE_MMA_MASK
	.align		4
.L_5359:
        /*0038*/ 	.byte	0x03, 0x50
        /*003a*/ 	.short	0x0000


	//----- nvinfo : EIATTR_MAXREG_COUNT
	.align		4
        /*003c*/ 	.byte	0x03, 0x1b
        /*003e*/ 	.short	0x0080


	//----- nvinfo : EIATTR_MERCURY_ISA_VERSION
	.align		4
        /*0040*/ 	.byte	0x03, 0x5f
        /*0042*/ 	.short	0x0101


	//----- nvinfo : EIATTR_EXIT_INSTR_OFFSETS
	.align		4
        /*0044*/ 	.byte	0x04, 0x1c
        /*0046*/ 	.short	(.L_5361 - .L_5360)


	//   ....[0]....
.L_5360:
        /*0048*/ 	.word	0x00000170


	//   ....[1]....
        /*004c*/ 	.word	0x00000590


	//   ....[2]....
        /*0050*/ 	.word	0x000005f0


	//   ....[3]....
        /*0054*/ 	.word	0x00000750


	//----- nvinfo : EIATTR_MAX_THREADS
	.align		4
.L_5361:
        /*0058*/ 	.byte	0x04, 0x05
        /*005a*/ 	.short	(.L_5363 - .L_5362)
.L_5362:
        /*005c*/ 	.word	0x00000200
        /*0060*/ 	.word	0x00000001
        /*0064*/ 	.word	0x00000001


	//----- nvinfo : EIATTR_CRS_STACK_SIZE
	.align		4
.L_5363:
        /*0068*/ 	.byte	0x04, 0x1e
        /*006a*/ 	.short	(.L_5365 - .L_5364)
.L_5364:
        /*006c*/ 	.word	0x00000000


	//----- nvinfo : EIATTR_CBANK_PARAM_SIZE
	.align		4
.L_5365:
        /*0070*/ 	.byte	0x03, 0x19
        /*0072*/ 	.short	0x0c4a


	//----- nvinfo : EIATTR_PARAM_CBANK
	.align		4
        /*0074*/ 	.byte	0x04, 0x0a
        /*0076*/ 	.short	(.L_5367 - .L_5366)
	.align		4
.L_5366:
        /*0078*/ 	.word	index@(.nv.constant0._ZN2at6native55_GLOBAL__N__de093ff9_22_ForeachBinaryOpList_cu_a911ec4325multi_tensor_apply_kernelINS1_18TensorListMetadataILi2EEENS1_11CopyFunctorIfaLi2ELi1ELi1EEEJNS0_4CopyIfaEEEEEvT_T0_DpT1_)
        /*007c*/ 	.short	0x0210
        /*007e*/ 	.short	0x0c4a


	//----- nvinfo : EIATTR_SW_WAR
	.align		4
.L_5367:
        /*0080*/ 	.byte	0x04, 0x36
        /*0082*/ 	.short	(.L_5369 - .L_5368)
.L_5368:
        /*0084*/ 	.word	0x00000008
.L_5369:


//--------------------- .nv.info._ZN2at6native55_GLOBAL__N__de093ff9_22_ForeachBinaryOpList_cu_a911ec4325multi_tensor_apply_kernelINS1_18TensorListMetadataILi2EEENS1_11CopyFunctorIfhLi2ELi1ELi1EEEJNS0_4CopyIfhEEEEEvT_T0_DpT1_ --------------------------
	.section	.nv.info._ZN2at6native55_GLOBAL__N__de093ff9_22_ForeachBinaryOpList_cu_a911ec4325multi_tensor_apply_kernelINS1_18TensorListMetadataILi2EEENS1_11CopyFunctorIfhLi2ELi1ELi1EEEJNS0_4CopyIfhEEEEEvT_T0_DpT1_,"",@"SHT_CUDA_INFO"
	.sectionflags	@""
	.align	4


	//----- nvinfo : EIATTR_CUDA_API_VERSION
	.align		4
        /*0000*/ 	.byte	0x04, 0x37
        /*0002*/ 	.short	(.L_5371 - .L_5370)
.L_5370:
        /*0004*/ 	.word	0x00000082


	//----- nvinfo : EIATTR_KPARAM_INFO
	.align		4
.L_5371:
        /*0008*/ 	.byte	0x04, 0x17
        /*000a*/ 	.short	(.L_5373 - .L_5372)
.L_5372:
        /*000c*/ 	.word	0x00000000
        /*0010*/ 	.short	0x0002
        /*0012*/ 	.short	0x0c49
        /*0014*/ 	.byte	0x00, 0xf0, 0x05, 0x00


	//----- nvinfo : EIATTR_KPARAM_INFO
	.align		4
.L_5373:
        /*0018*/ 	.byte	0x04, 0x17
        /*001a*/ 	.short	(.L_5375 - .L_5374)
.L_5374:
        /*001c*/ 	.word	0x00000000
        /*0020*/ 	.short	0x0001
        /*0022*/ 	.short	0x0c48
        /*0024*/ 	.byte	0x00, 0xf0, 0x05, 0x00


	//----- nvinfo : EIATTR_KPARAM_INFO
	.align		4
.L_5375:
        /*0028*/ 	.byte	0x04, 0x17
        /*002a*/ 	.short	(.L_5377 - .L_5376)
.L_5376:
        /*002c*/ 	.word	0x00000000
        /*0030*/ 	.short	0x0000
        /*0032*/ 	.short	0x0000
        /*0034*/ 	.byte	0x00, 0xf0, 0x21, 0x31


	//----- nvinfo : EIATTR_SPARSE_MMA_MASK
	.align		4
.L_5377:
        /*0038*/ 	.byte	0x03, 0x50
        /*003a*/ 	.short	0x0000


	//----- nvinfo : EIATTR_MAXREG_COUNT
	.align		4
        /*003c*/ 	.byte	0x03, 0x1b
        /*003e*/ 	.short	0x0080


	//----- nvinfo : EIATTR_MERCURY_ISA_VERSION
	.align		4
        /*0040*/ 	.byte	0x03, 0x5f
        /*0042*/ 	.short	0x0101


	//----- nvinfo : EIATTR_EXIT_INSTR_OFFSETS
	.align		4
        /*0044*/ 	.byte	0x04, 0x1c
        /*0046*/ 	.short	(.L_5379 - .L_5378)


	//   ....[0]....
.L_5378:
        /*0048*/ 	.word	0x00000170


	//   ....[1]....
        /*004c*/ 	.word	0x000005a0


	//   ....[2]....
        /*0050*/ 	.word	0x00000600


	//   ....[3]....
        /*0054*/ 	.word	0x000007a0


	//----- nvinfo : EIATTR_MAX_THREADS
	.align		4
.L_5379:
        /*0058*/ 	.byte	0x04, 0x05
        /*005a*/ 	.short	(.L_5381 - .L_5380)
.L_5380:
        /*005c*/ 	.word	0x00000200
        /*0060*/ 	.word	0x00000001
        /*0064*/ 	.word	0x00000001


	//----- nvinfo : EIATTR_CRS_STACK_SIZE
	.align		4
.L_5381:
        /*0068*/ 	.byte	0x04, 0x1e
        /*006a*/ 	.short	(.L_5383 - .L_5382)
.L_5382:
        /*006c*/ 	.word	0x00000000


	//----- nvinfo : EIATTR_CBANK_PARAM_SIZE
	.align		4
.L_5383:
        /*0070*/ 	.byte	0x03, 0x19
        /*0072*/ 	.short	0x0c4a


	//----- nvinfo : EIATTR_PARAM_CBANK
	.align		4
        /*0074*/ 	.byte	0x04, 0x0a
        /*0076*/ 	.short	(.L_5385 - .L_5384)
	.align		4
.L_5384:
        /*0078*/ 	.word	index@(.nv.constant0._ZN2at6native55_GLOBAL__N__de093ff9_22_ForeachBinaryOpList_cu_a911ec4325multi_tensor_apply_kernelINS1_18TensorListMetadataILi2EEENS1_11CopyFunctorIfhLi2ELi1ELi1EEEJNS0_4CopyIfhEEEEEvT_T0_DpT1_)
        /*007c*/ 	.short	0x0210
        /*007e*/ 	.short	0x0c4a


	//----- nvinfo : EIATTR_SW_WAR
	.align		4
.L_5385:
        /*0080*/ 	.byte	0x04, 0x36
        /*0082*/ 	.short	(.L_5387 - .L_5386)
.L_5386:
        /*0084*/ 	.word	0x00000008
.L_5387:


//--------------------- .nv.info._ZN2at6native55_GLOBAL__N__de093ff9_22_ForeachBinaryOpList_cu_a911ec4325multi_tensor_apply_kernelINS1_18TensorListMetadataILi2EEENS1_14UnaryOpFunctorIfLi2ELi1ELi1EEEJNS0_4CopyIffEEEEEvT_T0_DpT1_ --------------------------
	.section	.nv.info._ZN2at6native55_GLOBAL__N__de093ff9_22_ForeachBinaryOpList_cu_a911ec4325multi_tensor_apply_kernelINS1_18TensorListMetadataILi2EEENS1_14UnaryOpFunctorIfLi2ELi1ELi1EEEJNS0_4CopyIffEEEEEvT_T0_DpT1_,"",@"SHT_CUDA_INFO"
	.sectionflags	@""
	.align	4


	//----- nvinfo : EIATTR_CUDA_API_VERSION
	.align		4
        /*0000*/ 	.byte	0x04, 0x37
        /*0002*/ 	.short	(.L_5389 - .L_5388)
.L_5388:
        /*0004*/ 	.word	0x00000082


	//----- nvinfo : EIATTR_KPARAM_INFO
	.align		4
.L_5389:
        /*0008*/ 	.byte	0x04, 0x17
        /*000a*/ 	.short	(.L_5391 - .L_5390)
.L_5390:
        /*000c*/ 	.word	0x00000000
        /*0010*/ 	.short	0x0002
        /*0012*/ 	.short	0x0c49
        /*0014*/ 	.byte	0x00, 0xf0, 0x05, 0x00


	//----- nvinfo : EIATTR_KPARAM_INFO
	.align		4
.L_5391:
        /*0018*/ 	.byte	0x04, 0x17
        /*001a*/ 	.short	(.L_5393 - .L_5392)
.L_5392:
        /*001c*/ 	.word	0x00000000
        /*0020*/ 	.short	0x0001
        /*0022*/ 	.short	0x0c48
        /*0024*/ 	.byte	0x00, 0xf0, 0x05, 0x00


	//----- nvinfo : EIATTR_KPARAM_INFO
	.align		4
.L_5393:
        /*0028*/ 	.byte	0x04, 0x17
        /*002a*/ 	.short	(.L_5395 - .L_5394)
.L_5394:
        /*002c*/ 	.word	0x00000000
        /*0030*/ 	.short	0x0000
        /*0032*/ 	.short	0x0000
        /*0034*/ 	.byte	0x00, 0xf0, 0x21, 0x31


	//----- nvinfo : EIATTR_SPARSE_MMA_MASK
	.align		4
.L_5395:
        /*0038*/ 	.byte	0x03, 0x50
        /*003a*/ 	.short	0x0000


	//----- nvinfo : EIATTR_MAXREG_COUNT
	.align		4
        /*003c*/ 	.byte	0x03, 0x1b
        /*003e*/ 	.short	0x0080


	//----- nvinfo : EIATTR_MERCURY_ISA_VERSION
	.align		4
        /*0040*/ 	.byte	0x03, 0x5f
        /*0042*/ 	.short	0x0101


	//----- nvinfo : EIATTR_EXIT_INSTR_OFFSETS
	.align		4
        /*0044*/ 	.byte	0x04, 0x1c
        /*0046*/ 	.short	(.L_5397 - .L_5396)


	//   ....[0]....
.L_5396:
        /*0048*/ 	.word	0x00000160


	//   ....[1]....
        /*004c*/ 	.word	0x00000540


	//   ....[2]....
        /*0050*/ 	.word	0x000005a0


	//   ....[3]....
        /*0054*/ 	.word	0x000006e0


	//----- nvinfo : EIATTR_MAX_THREADS
	.align		4
.L_5397:
        /*0058*/ 	.byte	0x04, 0x05
        /*005a*/ 	.short	(.L_5399 - .L_5398)
.L_5398:
        /*005c*/ 	.word	0x00000200
        /*0060*/ 	.word	0x00000001
        /*0064*/ 	.word	0x00000001


	//----- nvinfo : EIATTR_CRS_STACK_SIZE
	.align		4
.L_5399:
        /*0068*/ 	.byte	0x04, 0x1e
        /*006a*/ 	.short	(.L_5401 - .L_5400)
.L_5400:
        /*006c*/ 	.word	0x00000000


	//----- nvinfo : EIATTR_CBANK_PARAM_SIZE
	.align		4
.L_5401:
        /*0070*/ 	.byte	0x03, 0x19
        /*0072*/ 	.short	0x0c4a


	//----- nvinfo : EIATTR_PARAM_CBANK
	.align		4
        /*0074*/ 	.byte	0x04, 0x0a
        /*0076*/ 	.short	(.L_5403 - .L_5402)
	.align		4
.L_5402:
        /*0078*/ 	.word	index@(.nv.constant0._ZN2at6native55_GLOBAL__N__de093ff9_22_ForeachBinaryOpList_cu_a911ec4325multi_tensor_apply_kernelINS1_18TensorListMetadataILi2EEENS1_14UnaryOpFunctorIfLi2ELi1ELi1EEEJNS0_4CopyIffEEEEEvT_T0_DpT1_)
        /*007c*/ 	.short	0x0210
        /*007e*/ 	.short	0x0c4a


	//----- nvinfo : EIATTR_SW_WAR
	.align		4
.L_5403:
        /*0080*/ 	.byte	0x04, 0x36
        /*0082*/ 	.short	(.L_5405 - .L_5404)
.L_5404:
        /*0084*/ 	.word	0x00000008
.L_5405:


//--------------------- .nv.info._ZN2at6native55_GLOBAL__N__de093ff9_22_ForeachBinaryOpList_cu_a911ec4325multi_tensor_apply_kernelINS1_18TensorListMetadataILi2EEENS1_11CopyFunctorIdN3c1015Float8_e5m2fnuzELi2ELi1ELi1EEEJNS0_4CopyIdS7_EEEEEvT_T0_DpT1_ --------------------------
	.section	.nv.info._ZN2at6native55_GLOBAL__N__de093ff9_22_ForeachBinaryOpList_cu_a911ec4325multi_tensor_apply_kernelINS1_18TensorListMetadataILi2EEENS1_11CopyFunctorIdN3c1015Float8_e5m2fnuzELi2ELi1ELi1EEEJNS0_4CopyIdS7_EEEEEvT_T0_DpT1_,"",@"SHT_CUDA_INFO"
	.sectionflags	@""
	.align	4


	//----- nvinfo : EIATTR_CUDA_API_VERSION
	.align		4
        /*0000*/ 	.byte	0x04, 0x37
        /*0002*/ 	.short	(.L_5407 - .L_5406)
.L_5406:
        /*0004*/ 	.word	0x00000082


	//----- nvinfo : EIATTR_KPARAM_INFO
	.align		4
.L_5407:
        /*0008*/ 	.byte	0x04, 0x17
        /*000a*/ 	.short	(.L_5409 - .L_5408)
.L_5408:
        /*000c*/ 	.word	0x00000000
        /*0010*/ 	.short	0x0002
        /*0012*/ 	.short	0x0c49
        /*0014*/ 	.byte	0x00, 0xf0, 0x05, 0x00


	//----- nvinfo : EIATTR_KPARAM_INFO
	.align		4
.L_5409:
        /*0018*/ 	.byte	0x04, 0x17
        /*001a*/ 	.short	(.L_5411 - .L_5410)
.L_5410:
        /*001c*/ 	.word	0x00000000
        /*0020*/ 	.short	0x0001
        /*0022*/ 	.short	0x0c48
        /*0024*/ 	.byte	0x00, 0xf0, 0x05, 0x00


	//----- nvinfo : EIATTR_KPARAM_INFO
	.align		4
.L_5411:
        /*0028*/ 	.byte	0x04, 0x17
        /*002a*/ 	.short	(.L_5413 - .L_5412)
.L_5412:
        /*002c*/ 	.word	0x00000000
        /*0030*/ 	.short	0x0000
        /*0032*/ 	.short	0x0000
        /*0034*/ 	.byte	0x00, 0xf0, 0x21, 0x31


	//----- nvinfo : EIATTR_SPARSE_MMA_MASK
	.align		4
.L_5413:
        /*0038*/ 	.byte	0x03, 0x50
        /*003a*/ 	.short	0x0000


	//----- nvinfo : EIATTR_MAXREG_COUNT
	.align		4
        /*003c*/ 	.byte	0x03, 0x1b
        /*003e*/ 	.short	0x0080


	//----- nvinfo : EIATTR_MERCURY_ISA_VERSION
	.align		4
        /*0040*/ 	.byte	0x03, 0x5f
        /*0042*/ 	.short	0x0101


	//----- nvinfo : EIATTR_EXIT_INSTR_OFFSETS
	.align		4
        /*0044*/ 	.byte	0x04, 0x1c
        /*0046*/ 	.short	(.L_5415 - .L_5414)


	//   ....[0]....
.L_5414:
        /*0048*/ 	.word	0x00000190


	//   ....[1]....
        /*004c*/ 	.word	0x00000c50


	//   ....[2]....
        /*0050*/ 	.word	0x00000cb0


	//   ....[3]....
        /*0054*/ 	.word	0x00001550


	//----- nvinfo : EIATTR_MAX_THREADS
	.align		4
.L_5415:
        /*0058*/ 	.byte	0x04, 0x05
        /*005a*/ 	.short	(.L_5417 - .L_5416)
.L_5416:
        /*005c*/ 	.word	0x00000200
        /*0060*/ 	.word	0x00000001
        /*0064*/ 	.word	0x00000001


	//----- nvinfo : EIATTR_CRS_STACK_SIZE
	.align		4
.L_5417:
        /*0068*/ 	.byte	0x04, 0x1e
        /*006a*/ 	.short	(.L_5419 - .L_5418)
.L_5418:
        /*006c*/ 	.word	0x00000000


	//----- nvinfo : EIATTR_CBANK_PARAM_SIZE
	.align		4
.L_5419:
        /*0070*/ 	.byte	0x03, 0x19
        /*0072*/ 	.short	0x0c4a


	//----- nvinfo : EIATTR_PARAM_CBANK
	.align		4
        /*0074*/ 	.byte	0x04, 0x0a
        /*0076*/ 	.short	(.L_5421 - .L_5420)
	.align		4
.L_5420:
        /*0078*/ 	.word	index@(.nv.constant0._ZN2at6native55_GLOBAL__N__de093ff9_22_ForeachBinaryOpList_cu_a911ec4325multi_tensor_apply_kernelINS1_18TensorListMetadataILi2EEENS1_11CopyFunctorIdN3c1015Float8_e5m2fnuzELi2ELi1ELi1EEEJNS0_4CopyIdS7_EEEEEvT_T0_DpT1_)
        /*007c*/ 	.short	0x0210
        /*007e*/ 	.short	0x0c4a


	//----- nvinfo : EIATTR_SW_WAR
	.align		4
.L_5421:
        /*0080*/ 	.byte	0x04, 0x36
        /*0082*/ 	.short	(.L_5423 - .L_5422)
.L_5422:
        /*0084*/ 	.word	0x00000008
.L_5423:


//--------------------- .nv.info._ZN2at6native55_GLOBAL__N__de093ff9_22_ForeachBinaryOpList_cu_a911ec4325multi_tensor_apply_kernelINS1_18TensorListMetadataILi2EEENS1_11CopyFunctorIdN3c1011Float8_e5m2ELi2ELi1ELi1EEEJNS0_4CopyIdS7_EEEEEvT_T0_DpT1_ --------------------------
	.section	.nv.info._ZN2at6native55_GLOBAL__N__de093ff9_22_ForeachBinaryOpList_cu_a911ec4325multi_tensor_apply_kernelINS1_18TensorListMetadataILi2EEENS1_11CopyFunctorIdN3c1011Float8_e5m2ELi2ELi1ELi1EEEJNS0_4CopyIdS7_EEEEEvT_T0_DpT1_,"",@"SHT_CUDA_INFO"
	.sectionflags	@""
	.align	4


	//----- nvinfo : EIATTR_CUDA_API_VERSION
	.align		4
        /*0000*/ 	.byte	0x04, 0x37
        /*0002*/ 	.short	(.L_5425 - .L_5424)
.L_5424:
        /*0004*/ 	.word	0x00000082


	//----- nvinfo : EIATTR_KPARAM_INFO
	.align		4
.L_5425:
        /*0008*/ 	.byte	0x04, 0x17
        /*000a*/ 	.short	(.L_5427 - .L_5426)
.L_5426:
        /*000c*/ 	.word	0x00000000
        /*0010*/ 	.short	0x0002
        /*0012*/ 	.short	0x0c49
        /*0014*/ 	.byte	0x00, 0xf0, 0x05, 0x00


	//----- nvinfo : EIATTR_KPARAM_INFO
	.align		4
.L_5427:
        /*0018*/ 	.byte	0x04, 0x17
        /*001a*/ 	.short	(.L_5429 - .L_5428)
.L_5428:
        /*001c*/ 	.word	0x00000000
        /*0020*/ 	.short	0x0001
        /*0022*/ 	.short	0x0c48
        /*0024*/ 	.byte	0x00, 0xf0, 0x05, 0x00


	//----- nvinfo : EIATTR_KPARAM_INFO
	.align		4
.L_5429:
        /*0028*/ 	.byte	0x04, 0x17
        /*002a*/ 	.short	(.L_5431 - .L_5430)
.L_5430:
        /*002c*/ 	.word	0x00000000
        /*0030*/ 	.short	0x0000
        /*0032*/ 	.short	0x0000
        /*0034*/ 	.byte	0x00, 0xf0, 0x21, 0x31


	//----- nvinfo : EIATTR_SPARSE_MMA_MASK
	.align		4
.L_5431:
        /*0038*/ 	.byte	0x03, 0x50
        /*003a*/ 	.short	0x0000


	//----- nvinfo : EIATTR_MAXREG_COUNT
	.align		4
        /*003c*/ 	.byte	0x03, 0x1b
        /*003e*/ 	.short	0x0080


	//----- nvinfo : EIATTR_MERCURY_ISA_VERSION
	.align		4
        /*0040*/ 	.byte	0x03, 0x5f
        /*0042*/ 	.short	0x0101


	//----- nvinfo : EIATTR_EXIT_INSTR_OFFSETS
	.align		4
        /*0044*/ 	.byte	0x04, 0x1c
        /*0046*/ 	.short	(.L_5433 - .L_5432)


	//   ....[0]....
.L_5432:
        /*0048*/ 	.word	0x00000190


	//   ....[1]....
        /*004c*/ 	.word	0x00000890


	//   ....[2]....
        /*0050*/ 	.word	0x000008f0


	//   ....[3]....
        /*0054*/ 	.word	0x00000db0


	//----- nvinfo : EIATTR_MAX_THREADS
	.align		4
.L_5433:
        /*0058*/ 	.byte	0x04, 0x05
        /*005a*/ 	.short	(.L_5435 - .L_5434)
.L_5434:
        /*005c*/ 	.word	0x00000200
        /*0060*/ 	.word	0x00000001
        /*0064*/ 	.word	0x00000001


	//----- nvinfo : EIATTR_CRS_STACK_SIZE
	.align		4
.L_5435:
        /*0068*/ 	.byte	0x04, 0x1e
        /*006a*/ 	.short	(.L_5437 - .L_5436)
.L_5436:
        /*006c*/ 	.word	0x00000000


	//----- nvinfo : EIATTR_CBANK_PARAM_SIZE
	.align		4
.L_5437:
        /*0070*/ 	.byte	0x03, 0x19
        /*0072*/ 	.short	0x0c4a


	//----- nvinfo : EIATTR_PARAM_CBANK
	.align		4
        /*0074*/ 	.byte	0x04, 0x0a
        /*0076*/ 	.short	(.L_5439 - .L_5438)
	.align		4
.L_5438:
        /*0078*/ 	.word	index@(.nv.constant0._ZN2at6native55_GLOBAL__N__de093ff9_22_ForeachBinaryOpList_cu_a911ec4325multi_tensor_apply_kernelINS1_18TensorListMetadataILi2EEENS1_11CopyFunctorIdN3c1011Float8_e5m2ELi2ELi1ELi1EEEJNS0_4CopyIdS7_EEEEEvT_T0_DpT1_)
        /*007c*/ 	.short	0x0210
        /*007e*/ 	.short	0x0c4a


	//----- nvinfo : EIATTR_SW_WAR
	.align		4
.L_5439:
        /*0080*/ 	.byte	0x04, 0x36
        /*0082*/ 	.short	(.L_5441 - .L_5440)
.L_5440:
        /*0084*/ 	.word	0x00000008
.L_5441:


//--------------------- .nv.info._ZN2at6native55_GLOBAL__N__de093ff9_22_ForeachBinaryOpList_cu_a911ec4325multi_tensor_apply_kernelINS1_18TensorListMetadataILi2EEENS1_11CopyFunctorIdN3c1015Float8_e4m3fnuzELi2ELi1ELi1EEEJNS0_4CopyIdS7_EEEEEvT_T0_DpT1_ --------------------------
	.section	.nv.info._ZN2at6native55_GLOBAL__N__de093ff9_22_ForeachBinaryOpList_cu_a911ec4325multi_tensor_apply_kernelINS1_18TensorListMetadataILi2EEENS1_11CopyFunctorIdN3c1015Float8_e4m3fnuzELi2ELi1ELi1EEEJNS0_4CopyIdS7_EEEEEvT_T0_DpT1_,"",@"SHT_CUDA_INFO"
	.sectionflags	@""
	.align	4


	//----- nvinfo : EIATTR_CUDA_API_VERSION
	.align		4
        /*0000*/ 	.byte	0x04, 0x37
        /*0002*/ 	.short	(.L_5443 - .L_5442)
.L_5442:
        /*0004*/ 	.word	0x00000082


	//----- nvinfo : EIATTR_KPARAM_INFO
	.align		4
.L_5443:
        /*0008*/ 	.byte	0x04, 0x17
        /*000a*/ 	.short	(.L_5445 - .L_5444)
.L_5444:
        /*000c*/ 	.word	0x00000000
        /*0010*/ 	.short	0x0002
        /*0012*/ 	.short	0x0c49
        /*0014*/ 	.byte	0x00, 0xf0, 0x05, 0x00


	//----- nvinfo : EIATTR_KPARAM_INFO
	.align		4
.L_5445:
        /*0018*/ 	.byte	0x04, 0x17
        /*001a*/ 	.short	(.L_5447 - .L_5446)
.L_5446:
        /*001c*/ 	.word	0x00000000
        /*0020*/ 	.short	0x0001
        /*0022*/ 	.short	0x0c48
        /*0024*/ 	.byte	0x00, 0xf0, 0x05, 0x00


	//----- nvinfo : EIATTR_KPARAM_INFO
	.align		4
.L_5447:
        /*0028*/ 	.byte	0x04, 0x17
        /*002a*/ 	.short	(.L_5449 - .L_5448)
.L_5448:
        /*002c*/ 	.word	0x00000000
        /*0030*/ 	.short	0x0000
        /*0032*/ 	.short	0x0000
        /*0034*/ 	.byte	0x00, 0xf0, 0x21, 0x31


	//----- nvinfo : EIATTR_SPARSE_MMA_MASK
	.align		4
.L_5449:
        /*0038*/ 	.byte	0x03, 0x50
        /*003a*/ 	.short	0x0000


	//----- nvinfo : EIATTR_MAXREG_COUNT
	.align		4
        /*003c*/ 	.byte	0x03, 0x1b
        /*003e*/ 	.short	0x0080


	//----- nvinfo : EIATTR_MERCURY_ISA_VERSION
	.align		4
        /*0040*/ 	.byte	0x03, 0x5f
        /*0042*/ 	.short	0x0101


	//----- nvinfo : EIATTR_EXIT_INSTR_OFFSETS
	.align		4
        /*0044*/ 	.byte	0x04, 0x1c
        /*0046*/ 	.short	(.L_5451 - .L_5450)


	//   ....[0]....
.L_5450:
        /*0048*/ 	.word	0x00000190


	//   ....[1]....
        /*004c*/ 	.word	0x00000c50


	//   ....[2]....
        /*0050*/ 	.word	0x00000cb0


	//   ....[3]....
        /*0054*/ 	.word	0x00001550


	//----- nvinfo : EIATTR_MAX_THREADS
	.align		4
.L_5451:
        /*0058*/ 	.byte	0x04, 0x05
        /*005a*/ 	.short	(.L_5453 - .L_5452)
.L_5452:
        /*005c*/ 	.word	0x00000200
        /*0060*/ 	.word	0x00000001
        /*0064*/ 	.word	0x00000001


	//----- nvinfo : EIATTR_CRS_STACK_SIZE
	.align		4
.L_5453:
        /*0068*/ 	.byte	0x04, 0x1e
        /*006a*/ 	.short	(.L_5455 - .L_5454)
.L_5454:
        /*006c*/ 	.word	0x00000000


	//----- nvinfo : EIATTR_CBANK_PARAM_SIZE
	.align		4
.L_5455:
        /*0070*/ 	.byte	0x03, 0x19
        /*0072*/ 	.short	0x0c4a


	//----- nvinfo : EIATTR_PARAM_CBANK
	.align		4
        /*0074*/ 	.byte	0x04, 0x0a
        /*0076*/ 	.short	(.L_5457 - .L_5456)
	.align		4
.L_5456:
        /*0078*/ 	.word	index@(.nv.constant0._ZN2at6native55_GLOBAL__N__de093ff9_22_ForeachBinaryOpList_cu_a911ec4325multi_tensor_apply_kernelINS1_18TensorListMetadataILi2EEENS1_11CopyFunctorIdN3c1015Float8_e4m3fnuzELi2ELi1ELi1EEEJNS0_4CopyIdS7_EEEEEvT_T0_DpT1_)
        /*007c*/ 	.short	0x0210
        /*007e*/ 	.short	0x0c4a


	//----- nvinfo : EIATTR_SW_WAR
	.align		4
.L_5457:
        /*0080*/ 	.byte	0x04, 0x36
        /*0082*/ 	.short	(.L_5459 - .L_5458)
.L_5458:
        /*0084*/ 	.word	0x00000008
.L_5459:


//--------------------- .nv.info._ZN2at6native55_GLOBAL__N__de093ff9_22_ForeachBinaryOpList_cu_a911ec4325multi_tensor_apply_kernelINS1_18TensorListMetadataILi2EEENS1_11CopyFunctorIdN3c1013Float8_e4m3fnELi2ELi1ELi1EEEJNS0_4CopyIdS7_EEEEEvT_T0_DpT1_ --------------------------
	.section	.nv.info._ZN2at6native55_GLOBAL__N__de093ff9_22_ForeachBinaryOpList_cu_a911ec4325multi_tensor_apply_kernelINS1_18TensorListMetadataILi2EEENS1_11CopyFunctorIdN3c1013Float8_e4m3fnELi2ELi1ELi1EEEJNS0_4CopyIdS7_EEEEEvT_T0_DpT1_,"",@"SHT_CUDA_INFO"
	.sectionflags	@""
	.align	4


	//----- nvinfo : EIATTR_CUDA_API_VERSION
	.align		4
        /*0000*/ 	.byte	0x04, 0x37
        /*0002*/ 	.short	(.L_5461 - .L_5460)
.L_5460:
        /*0004*/ 	.word	0x00000082


	//----- nvinfo : EIATTR_KPARAM_INFO
	.align		4
.L_5461:
        /*0008*/ 	.byte	0x04, 0x17
        /*000a*/ 	.short	(.L_5463 - .L_5462)
.L_5462:
        /*000c*/ 	.word	0x00000000
        /*0010*/ 	.short	0x0002
        /*0012*/ 	.short	0x0c49
        /*0014*/ 	.byte	0x00, 0xf0, 0x05, 0x00


	//----- nvinfo : EIATTR_KPARAM_INFO
	.align		4
.L_5463:
        /*0018*/ 	.byte	0x04, 0x17
        /*001a*/ 	.short	(.L_5465 - .L_5464)
.L_5464:
        /*001c*/ 	.word	0x00000000
        /*0020*/ 	.short	0x0001
        /*0022*/ 	.short	0x0c48
        /*0024*/ 	.byte	0x00, 0xf0, 0x05, 0x00


	//----- nvinfo : EIATTR_KPARAM_INFO
	.align		4
.L_5465:
        /*0028*/ 	.byte	0x04, 0x17
        /*002a*/ 	.short	(.L_5467 - .L_5466)
.L_5466:
        /*002c*/ 	.word	0x00000000
        /*0030*/ 	.short	0x0000
        /*0032*/ 	.short	0x0000
        /*0034*/ 	.byte	0x00, 0xf0, 0x21, 0x31


	//----- nvinfo : EIATTR_SPARSE_MMA_MASK
	.align		4
.L_5467:
        /*0038*/ 	.byte	0x03, 0x50
        /*003a*/ 	.short	0x0000


	//----- nvinfo : EIATTR_MAXREG_COUNT
	.align		4
        /*003c*/ 	.byte	0x03, 0x1b
        /*003e*/ 	.short	0x0080


	//----- nvinfo : EIATTR_MERCURY_ISA_VERSION
	.align		4
        /*0040*/ 	.byte	0x03, 0x5f
        /*0042*/ 	.short	0x0101


	//----- nvinfo : EIATTR_EXIT_INSTR_OFFSETS
	.align		4
        /*0044*/ 	.byte	0x04, 0x1c
        /*0046*/ 	.short	(.L_5469 - .L_5468)


	//   ....[0]....
.L_5468:
        /*0048*/ 	.word	0x00000190


	//   ....[1]....
        /*004c*/ 	.word	0x00000b00


	//   ....[2]....
        /*0050*/ 	.word	0x00000b60


	//   ....[3]....
        /*0054*/ 	.word	0x000011a0


	//----- nvinfo : EIATTR_MAX_THREADS
	.align		4
.L_5469:
        /*0058*/ 	.byte	0x04, 0x05
        /*005a*/ 	.short	(.L_5471 - .L_5470)
.L_5470:
        /*005c*/ 	.word	0x00000200
        /*0060*/ 	.word	0x00000001
        /*0064*/ 	.word	0x00000001


	//----- nvinfo : EIATTR_CRS_STACK_SIZE
	.align		4
.L_5471:
        /*0068*/ 	.byte	0x04, 0x1e
        /*006a*/ 	.short	(.L_5473 - .L_5472)
.L_5472:
        /*006c*/ 	.word	0x00000000


	//----- nvinfo : EIATTR_CBANK_PARAM_SIZE
	.align		4
.L_5473:
        /*0070*/ 	.byte	0x03, 0x19
        /*0072*/ 	.short	0x0c4a


	//----- nvinfo : EIATTR_PARAM_CBANK
	.align		4
        /*0074*/ 	.byte	0x04, 0x0a
        /*0076*/ 	.short	(.L_5475 - .L_5474)
	.align		4
.L_5474:
        /*0078*/ 	.word	index@(.nv.constant0._ZN2at6native55_GLOBAL__N__de093ff9_22_ForeachBinaryOpList_cu_a911ec4325multi_tensor_apply_kernelINS1_18TensorListMetadataILi2EEENS1_11CopyFunctorIdN3c1013Float8_e4m3fnELi2ELi1ELi1EEEJNS0_4CopyIdS7_EEEEEvT_T0_DpT1_)
        /*007c*/ 	.short	0x0210
        /*007e*/ 	.short	0x0c4a


	//----- nvinfo : EIATTR_SW_WAR
	.align		4
.L_5475:
        /*0080*/ 	.byte	0x04, 0x36
        /*0082*/ 	.short	(.L_5477 - .L_5476)
.L_5476:
        /*0084*/ 	.word	0x00000008
.L_5477:


//--------------------- .nv.info._ZN2at6native55_GLOBAL__N__de093ff9_22_ForeachBinaryOpList_cu_a911ec4325multi_tensor_apply_kernelINS1_18TensorListMetadataILi2EEENS1_11CopyFunctorIdbLi2ELi1ELi1EEEJNS0_4CopyIdbEEEEEvT_T0_DpT1_ --------------------------
	.section	.nv.info._ZN2at6native55_GLOBAL__N__de093ff9_22_ForeachBinaryOpList_cu_a911ec4325multi_tensor_apply_kernelINS1_18TensorListMetadataILi2EEENS1_11CopyFunctorIdbLi2ELi1ELi1EEEJNS0_4CopyIdbEEEEEvT_T0_DpT1_,"",@"SHT_CUDA_INFO"
	.sectionflags	@""
	.align	4


	//----- nvinfo : EIATTR_CUDA_API_VERSION
	.align		4
        /*0000*/ 	.byte	0x04, 0x37
        /*0002*/ 	.short	(.L_5479 - .L_5478)
.L_5478:
        /*0004*/ 	.word	0x00000082


	//----- nvinfo : EIATTR_KPARAM_INFO
	.align		4
.L_5479:
        /*0008*/ 	.byte	0x04, 0x17
        /*000a*/ 	.short	(.L_5481 - .L_5480)
.L_5480:
        /*000c*/ 	.word	0x00000000
        /*0010*/ 	.short	0x0002
        /*0012*/ 	.short	0x0c49
        /*0014*/ 	.byte	0x00, 0xf0, 0x05, 0x00


	//----- nvinfo : EIATTR_KPARAM_INFO
	.align		4
.L_5481:
        /*0018*/ 	.byte	0x04, 0x17
        /*001a*/ 	.short	(.L_5483 - .L_5482)
.L_5482:
        /*001c*/ 	.word	0x00000000
        /*0020*/ 	.short	0x0001
        /*0022*/ 	.short	0x0c48
        /*0024*/ 	.byte	0x00, 0xf0, 0x05, 0x00


	//----- nvinfo : EIATTR_KPARAM_INFO
	.align		4
.L_5483:
        /*0028*/ 	.byte	0x04, 0x17
        /*002a*/ 	.short	(.L_5485 - .L_5484)
.L_5484:
        /*002c*/ 	.word	0x00000000
        /*0030*/ 	.short	0x0000
        /*0032*/ 	.short	0x0000
        /*0034*/ 	.byte	0x00, 0xf0, 0x21, 0x31


	//----- nvinfo : EIATTR_SPARSE_MMA_MASK
	.align		4
.L_5485:
        /*0038*/ 	.byte	0x03, 0x50
        /*003a*/ 	.short	0x0000


	//----- nvinfo : EIATTR_MAXREG_COUNT
	.align		4
        /*003c*/ 	.byte	0x03, 0x1b
        /*003e*/ 	.short	0x0080


	//----- nvinfo : EIATTR_MERCURY_ISA_VERSION
	.align		4
        /*0040*/ 	.byte	0x03, 0x5f
        /*0042*/ 	.short	0x0101


	//----- nvinfo : EIATTR_EXIT_INSTR_OFFSETS
	.align		4
        /*0044*/ 	.byte	0x04, 0x1c
        /*0046*/ 	.short	(.L_5487 - .L_5486)


	//   ....[0]....
.L_5486:
        /*0048*/ 	.word	0x00000170


	//   ....[1]....
        /*004c*/ 	.word	0x00000610


	//   ....[2]....
        /*0050*/ 	.word	0x00000670


	//   ....[3]....
        /*0054*/ 	.word	0x00000860


	//----- nvinfo : EIATTR_MAX_THREADS
	.align		4
.L_5487:
        /*0058*/ 	.byte	0x04, 0x05
        /*005a*/ 	.short	(.L_5489 - .L_5488)
.L_5488:
        /*005c*/ 	.word	0x00000200
        /*0060*/ 	.word	0x00000001
        /*0064*/ 	.word	0x00000001


	//----- nvinfo : EIATTR_CRS_STACK_SIZE
	.align		4
.L_5489:
        /*0068*/ 	.byte	0x04, 0x1e
        /*006a*/ 	.short	(.L_5491 - .L_5490)
.L_5490:
        /*006c*/ 	.word	0x00000000


	//----- nvinfo : EIATTR_CBANK_PARAM_SIZE
	.align		4
.L_5491:
        /*0070*/ 	.byte	0x03, 0x19
        /*0072*/ 	.short	0x0c4a


	//----- nvinfo : EIATTR_PARAM_CBANK
	.align		4
        /*0074*/ 	.byte	0x04, 0x0a
        /*0076*/ 	.short	(.L_5493 - .L_5492)
	.align		4
.L_5492:
        /*0078*/ 	.word	index@(.nv.constant0._ZN2at6native55_GLOBAL__N__de093ff9_22_ForeachBinaryOpList_cu_a911ec4325multi_tensor_apply_kernelINS1_18TensorListMetadataILi2EEENS1_11CopyFunctorIdbLi2ELi1ELi1EEEJNS0_4CopyIdbEEEEEvT_T0_DpT1_)
        /*007c*/ 	.short	0x0210
        /*007e*/ 	.short	0x0c4a


	//----- nvinfo : EIATTR_SW_WAR
	.align		4
.L_5493:
        /*0080*/ 	.byte	0x04, 0x36
        /*0082*/ 	.short	(.L_5495 - .L_5494)
.L_5494:
        /*0084*/ 	.word	0x00000008
.L_5495:


//--------------------- .nv.info._ZN2at6native55_GLOBAL__N__de093ff9_22_ForeachBinaryOpList_cu_a911ec4325multi_tensor_apply_kernelINS1_18TensorListMetadataILi2EEENS1_11CopyFunctorIdN3c108BFloat16ELi2ELi1ELi1EEEJNS0_4CopyIdS7_EEEEEvT_T0_DpT1_ --------------------------
	.section	.nv.info._ZN2at6native55_GLOBAL__N__de093ff9_22_ForeachBinaryOpList_cu_a911ec4325multi_tensor_apply_kernelINS1_18TensorListMetadataILi2EEENS1_11CopyFunctorIdN3c108BFloat16ELi2ELi1ELi1EEEJNS0_4CopyIdS7_EEEEEvT_T0_DpT1_,"",@"SHT_CUDA_INFO"
	.sectionflags	@""
	.align	4


	//----- nvinfo : EIATTR_CUDA_API_VERSION
	.align		4
        /*0000*/ 	.byte	0x04, 0x37
        /*0002*/ 	.short	(.L_5497 - .L_5496)
.L_5496:
        /*0004*/ 	.word	0x00000082


	//----- nvinfo : EIATTR_KPARAM_INFO
	.align		4
.L_5497:
        /*0008*/ 	.byte	0x04, 0x17
        /*000a*/ 	.short	(.L_5499 - .L_5498)
.L_5498:
        /*000c*/ 	.word	0x00000000
        /*0010*/ 	.short	0x0002
        /*0012*/ 	.short	0x0c49
        /*0014*/ 	.byte	0x00, 0xf0, 0x05, 0x00


	//----- nvinfo : EIATTR_KPARAM_INFO
	.align		4
.L_5499:
        /*0018*/ 	.byte	0x04, 0x17
        /*001a*/ 	.short	(.L_5501 - .L_5500)
.L_5500:
        /*001c*/ 	.word	0x00000000
        /*0020*/ 	.short	0x0001
        /*0022*/ 	.short	0x0c48
        /*0024*/ 	.byte	0x00, 0xf0, 0x05, 0x00


	//----- nvinfo : EIATTR_KPARAM_INFO
	.align		4
.L_5501:
        /*0028*/ 	.byte	0x04, 0x17
        /*002a*/ 	.short	(.L_5503 - .L_5502)
.L_5502:
        /*002c*/ 	.word	0x00000000
        /*0030*/ 	.short	0x0000
        /*0032*/ 	.short	0x0000
        /*0034*/ 	.byte	0x00, 0xf0, 0x21, 0x31


	//----- nvinfo : EIATTR_SPARSE_MMA_MASK
	.align		4
.L_5503:
        /*0038*/ 	.byte	0x03, 0x50
        /*003a*/ 	.short	0x0000


	//----- nvinfo : EIATTR_MAXREG_COUNT
	.align		4
        /*003c*/ 	.byte	0x03, 0x1b
        /*003e*/ 	.short	0x0080


	//----- nvinfo : EIATTR_MERCURY_ISA_VERSION
	.align		4
        /*0040*/ 	.byte	0x03, 0x5f
        /*0042*/ 	.short	0x0101


	//----- nvinfo : EIATTR_EXIT_INSTR_OFFSETS
	.align		4
        /*0044*/ 	.byte	0x04, 0x1c
        /*0046*/ 	.short	(.L_5505 - .L_5504)


	//   ....[0]....
.L_5504:
        /*0048*/ 	.word	0x00000170


	//   ....[1]....
        /*004c*/ 	.word	0x00000610


	//   ....[2]....
        /*0050*/ 	.word	0x00000670


	//   ....[3]....
        /*0054*/ 	.word	0x00000880


	//----- nvinfo : EIATTR_MAX_THREADS
	.align		4
.L_5505:
        /*0058*/ 	.byte	0x04, 0x05
        /*005a*/ 	.short	(.L_5507 - .L_5506)
.L_5506:
        /*005c*/ 	.word	0x00000200
        /*0060*/ 	.word	0x00000001
        /*0064*/ 	.word	0x00000001


	//----- nvinfo : EIATTR_CRS_STACK_SIZE
	.align		4
.L_5507:
        /*0068*/ 	.byte	0x04, 0x1e
        /*006a*/ 	.short	(.L_5509 - .L_5508)
.L_5508:
        /*006c*/ 	.word	0x00000000


	//----- nvinfo : EIATTR_CBANK_PARAM_SIZE
	.align		4
.L_5509:
        /*0070*/ 	.byte	0x03, 0x19
        /*0072*/ 	.short	0x0c4a


	//----- nvinfo : EIATTR_PARAM_CBANK
	.align		4
        /*0074*/ 	.byte	0x04, 0x0a
        /*0076*/ 	.short	(.L_5511 - .L_5510)
	.align		4
.L_5510:
        /*0078*/ 	.word	index@(.nv.constant0._ZN2at6native55_GLOBAL__N__de093ff9_22_ForeachBinaryOpList_cu_a911ec4325multi_tensor_apply_kernelINS1_18TensorListMetadataILi2EEENS1_11CopyFunctorIdN3c108BFloat16ELi2ELi1ELi1EEEJNS0_4CopyIdS7_EEEEEvT_T0_DpT1_)
        /*007c*/ 	.short	0x0210
        /*007e*/ 	.short	0x0c4a


	//----- nvinfo : EIATTR_SW_WAR
	.align		4
.L_5511:
        /*0080*/ 	.byte	0x04, 0x36
        /*0082*/ 	.short	(.L_5513 - .L_5512)
.L_5512:
        /*0084*/ 	.word	0x00000008
.L_5513:


//--------------------- .nv.info._ZN2at6native55_GLOBAL__N__de093ff9_22_ForeachBinaryOpList_cu_a911ec4325multi_tensor_apply_kernelINS1_18TensorListMetadataILi2EEENS1_11CopyFunctorIdN3c104HalfELi2ELi1ELi1EEEJNS0_4CopyIdS7_EEEEEvT_T0_DpT1_ --------------------------
	.section	.nv.info._ZN2at6native55_GLOBAL__N__de093ff9_22_ForeachBinaryOpList_cu_a911ec4325multi_tensor_apply_kernelINS1_18TensorListMetadataILi2EEENS1_11CopyFunctorIdN3c104HalfELi2ELi1ELi1EEEJNS0_4CopyIdS7_EEEEEvT_T0_DpT1_,"",@"SHT_CUDA_INFO"
	.sectionflags	@""
	.align	4


	//----- nvinfo : EIATTR_CUDA_API_VERSION
	.align		4
        /*0000*/ 	.byte	0x04, 0x37
        /*0002*/ 	.short	(.L_5515 - .L_5514)
.L_5514:
        /*0004*/ 	.word	0x00000082


	//----- nvinfo : EIATTR_KPARAM_INFO
	.align		4
.L_5515:
        /*0008*/ 	.byte	0x04, 0x17
        /*000a*/ 	.short	(.L_5517 - .L_5516)
.L_5516:
        /*000c*/ 	.word	0x00000000
        /*0010*/ 	.short	0x0002
        /*0012*/ 	.short	0x0c49
        /*0014*/ 	.byte	0x00, 0xf0, 0x05, 0x00


	//----- nvinfo : EIATTR_KPARAM_INFO
	.align		4
.L_5517:
        /*0018*/ 	.byte	0x04, 0x17
        /*001a*/ 	.short	(.L_5519 - .L_5518)
.L_5518:
        /*001c*/ 	.word	0x00000000
        /*0020*/ 	.short	0x0001
        /*0022*/ 	.short	0x0c48
        /*0024*/ 	.byte	0x00, 0xf0, 0x05, 0x00


	//----- nvinfo : EIATTR_KPARAM_INFO
	.align		4
.L_5519:
        /*0028*/ 	.byte	0x04, 0x17
        /*002a*/ 	.short	(.L_5521 - .L_5520)
.L_5520:
        /*002c*/ 	.word	0x00000000
        /*0030*/ 	.short	0x0000
        /*0032*/ 	.short	0x0000
        /*0034*/ 	.byte	0x00, 0xf0, 0x21, 0x31


	//----- nvinfo : EIATTR_SPARSE_MMA_MASK
	.align		4
.L_5521:
        /*0038*/ 	.byte	0x03, 0x50
        /*003a*/ 	.short	0x0000


	//----- nvinfo : EIATTR_MAXREG_COUNT
	.align		4
        /*003c*/ 	.byte	0x03, 0x1b
        /*003e*/ 	.short	0x0080


	//----- nvinfo : EIATTR_MERCURY_ISA_VERSION
	.align		4
        /*0040*/ 	.byte	0x03, 0x5f
        /*0042*/ 	.short	0x0101


	//----- nvinfo : EIATTR_EXIT_INSTR_OFFSETS
	.align		4
        /*0044*/ 	.byte	0x04, 0x1c
        /*0046*/ 	.short	(.L_5523 - .L_5522)


	//   ....[0]....
.L_5522:
        /*0048*/ 	.word	0x00000170


	//   ....[1]....
        /*004c*/ 	.word	0x00000610


	//   ....[2]....
        /*0050*/ 	.word	0x00000670


	//   ....[3]....
        /*0054*/ 	.word	0x00000860


	//----- nvinfo : EIATTR_MAX_THREADS
	.align		4
.L_5523:
        /*0058*/ 	.byte	0x04, 0x05
        /*005a*/ 	.short	(.L_5525 - .L_5524)
.L_5524:
        /*005c*/ 	.word	0x00000200
        /*0060*/ 	.word	0x00000001
        /*0064*/ 	.word	0x00000001


	//----- nvinfo : EIATTR_CRS_STACK_SIZE
	.align		4
.L_5525:
        /*0068*/ 	.byte	0x04, 0x1e
        /*006a*/ 	.short	(.L_5527 - .L_5526)
.L_5526:
        /*006c*/ 	.word	0x00000000


	//----- nvinfo : EIATTR_CBANK_PARAM_SIZE
	.align		4
.L_5527:
        /*0070*/ 	.byte	0x03, 0x19
        /*0072*/ 	.short	0x0c4a


	//----- nvinfo : EIATTR_PARAM_CBANK
	.align		4
        /*0074*/ 	.byte	0x04, 0x0a
        /*0076*/ 	.short	(.L_5529 - .L_5528)
	.align		4
.L_5528:
        /*0078*/ 	.word	index@(.nv.constant0._ZN2at6native55_GLOBAL__N__de093ff9_22_ForeachBinaryOpList_cu_a911ec4325multi_tensor_apply_kernelINS1_18TensorListMetadataILi2EEENS1_11CopyFunctorIdN3c104HalfELi2ELi1ELi1EEEJNS0_4CopyIdS7_EEEEEvT_T0_DpT1_)
        /*007c*/ 	.short	0x0210
        /*007e*/ 	.short	0x0c4a


	//----- nvinfo : EIATTR_SW_WAR
	.align		4
.L_5529:
        /*0080*/ 	.byte	0x04, 0x36
        /*0082*/ 	.short	(.L_5531 - .L_5530)
.L_5530:
        /*0084*/ 	.word	0x00000008
.L_5531:


//--------------------- .nv.info._ZN2at6native55_GLOBAL__N__de093ff9_22_ForeachBinaryOpList_cu_a911ec4325multi_tensor_apply_kernelINS1_18TensorListMetadataILi2EEENS1_11CopyFunctorIdN3c107complexIfEELi2ELi1ELi1EEEJNS0_4CopyIdS8_EEEEEvT_T0_DpT1_ --------------------------
	.section	.nv.info._ZN2at6native55_GLOBAL__N__de093ff9_22_ForeachBinaryOpList_cu_a911ec4325multi_tensor_apply_kernelINS1_18TensorListMetadataILi2EEENS1_11CopyFunctorIdN3c107complexIfEELi2ELi1ELi1EEEJNS0_4CopyIdS8_EEEEEvT_T0_DpT1_,"",@"SHT_CUDA_INFO"
	.sectionflags	@""
	.align	4


	//----- nvinfo : EIATTR_CUDA_API_VERSION
	.align		4
        /*0000*/ 	.byte	0x04, 0x37
        /*0002*/ 	.short	(.L_5533 - .L_5532)
.L_5532:
        /*0004*/ 	.word	0x00000082


	//----- nvinfo : EIATTR_KPARAM_INFO
	.align		4
.L_5533:
        /*0008*/ 	.byte	0x04, 0x17
        /*000a*/ 	.short	(.L_5535 - .L_5534)
.L_5534:
        /*000c*/ 	.word	0x00000000
        /*0010*/ 	.short	0x0002
        /*0012*/ 	.short	0x0c49
        /*0014*/ 	.byte	0x00, 0xf0, 0x05, 0x00


	//----- nvinfo : EIATTR_KPARAM_INFO
	.align		4
.L_5535:
        /*0018*/ 	.byte	0x04, 0x17
        /*001a*/ 	.short	(.L_5537 - .L_5536)
.L_5536:
        /*001c*/ 	.word	0x00000000
        /*0020*/ 	.short	0x0001
        /*0022*/ 	.short	0x0c48
        /*0024*/ 	.byte	0x00, 0xf0, 0x05, 0x00


	//----- nvinfo : EIATTR_KPARAM_INFO
	.align		4
.L_5537:
        /*0028*/ 	.byte	0x04, 0x17
        /*002a*/ 	.short	(.L_5539 - .L_5538)
.L_5538:
        /*002c*/ 	.word	0x00000000
        /*0030*/ 	.short	0x0000
        /*0032*/ 	.short	0x0000
        /*0034*/ 	.byte	0x00, 0xf0, 0x21, 0x31


	//----- nvinfo : EIATTR_SPARSE_MMA_MASK
	.align		4
.L_5539:
        /*0038*/ 	.byte	0x03, 0x50
        /*003a*/ 	.short	0x0000


	//----- nvinfo : EIATTR_MAXREG_COUNT
	.align		4
        /*003c*/ 	.byte	0x03, 0x1b
        /*003e*/ 	.short	0x0080


	//----- nvinfo : EIATTR_MERCURY_ISA_VERSION
	.align		4
        /*0040*/ 	.byte	0x03, 0x5f
        /*0042*/ 	.short	0x0101


	//----- nvinfo : EIATTR_EXIT_INSTR_OFFSETS
	.align		4
        /*0044*/ 	.byte	0x04, 0x1c
        /*0046*/ 	.short	(.L_5541 - .L_5540)


	//   ....[0]....
.L_5540:
        /*0048*/ 	.word	0x00000160


	//   ....[1]....
        /*004c*/ 	.word	0x000005f0


	//   ....[2]....
        /*0050*/ 	.word	0x00000650


	//   ....[3]....
        /*0054*/ 	.word	0x00000850


	//----- nvinfo : EIATTR_MAX_THREADS
	.align		4
.L_5541:
        /*0058*/ 	.byte	0x04, 0x05
        /*005a*/ 	.short	(.L_5543 - .L_5542)
.L_5542:
        /*005c*/ 	.word	0x00000200
        /*0060*/ 	.word	0x00000001
        /*0064*/ 	.word	0x00000001


	//----- nvinfo : EIATTR_CRS_STACK_SIZE
	.align		4
.L_5543:
        /*0068*/ 	.byte	0x04, 0x1e
        /*006a*/ 	.short	(.L_5545 - .L_5544)
.L_5544:
        /*006c*/ 	.word	0x00000000


	//----- nvinfo : EIATTR_CBANK_PARAM_SIZE
	.align		4
.L_5545:
        /*0070*/ 	.byte	0x03, 0x19
        /*0072*/ 	.short	0x0c4a


	//----- nvinfo : EIATTR_PARAM_CBANK
	.align		4
        /*0074*/ 	.byte	0x04, 0x0a
        /*0076*/ 	.short	(.L_5547 - .L_5546)
	.align		4
.L_5546:
        /*0078*/ 	.word	index@(.nv.constant0._ZN2at6native55_GLOBAL__N__de093ff9_22_ForeachBinaryOpList_cu_a911ec4325multi_tensor_apply_kernelINS1_18TensorListMetadataILi2EEENS1_11CopyFunctorIdN3c107complexIfEELi2ELi1ELi1EEEJNS0_4CopyIdS8_EEEEEvT_T0_DpT1_)
        /*007c*/ 	.short	0x0210
        /*007e*/ 	.short	0x0c4a


	//----- nvinfo : EIATTR_SW_WAR
	.align		4
.L_5547:
        /*0080*/ 	.byte	0x04, 0x36
        /*0082*/ 	.short	(.L_5549 - .L_5548)
.L_5548:
        /*0084*/ 	.word	0x00000008
.L_5549:


//--------------------- .nv.info._ZN2at6native55_GLOBAL__N__de093ff9_22_ForeachBinaryOpList_cu_a911ec4325multi_tensor_apply_kernelINS1_18TensorListMetadataILi2EEENS1_11CopyFunctorIdN3c107complexIdEELi2ELi1ELi1EEEJNS0_4CopyIdS8_EEEEEvT_T0_DpT1_ --------------------------
	.section	.nv.info._ZN2at6native55_GLOBAL__N__de093ff9_22_ForeachBinaryOpList_cu_a911ec4325multi_tensor_apply_kernelINS1_18TensorListMetadataILi2EEENS1_11CopyFunctorIdN3c107complexIdEELi2ELi1ELi1EEEJNS0_4CopyIdS8_EEEEEvT_T0_DpT1_,"",@"SHT_CUDA_INFO"
	.sectionflags	@""
	.align	4


	//----- nvinfo : EIATTR_CUDA_API_VERSION
	.align		4
        /*0000*/ 	.byte	0x04, 0x37
        /*0002*/ 	.short	(.L_5551 - .L_5550)
.L_5550:
        /*0004*/ 	.word	0x00000082


	//----- nvinfo : EIATTR_KPARAM_INFO
	.align		4
.L_5551:
        /*0008*/ 	.byte	0x04, 0x17
        /*000a*/ 	.short	(.L_5553 - .L_5552)
.L_5552:
        /*000c*/ 	.word	0x00000000
        /*0010*/ 	.short	0x0002
        /*0012*/ 	.short	0x0c49
        /*0014*/ 	.byte	0x00, 0xf0, 0x05, 0x00


	//----- nvinfo : EIATTR_KPARAM_INFO
	.align		4
.L_5553:
        /*0018*/ 	.byte	0x04, 0x17
        /*001a*/ 	.short	(.L_5555 - .L_5554)
.L_5554:
        /*001c*/ 	.word	0x00000000
        /*0020*/ 	.short	0x0001
        /*0022*/ 	.short	0x0c48
        /*0024*/ 	.byte	0x00, 0xf0, 0x05, 0x00


	//----- nvinfo : EIATTR_KPARAM_INFO
	.align		4
.L_5555:
        /*0028*/ 	.byte	0x04, 0x17
        /*002a*/ 	.short	(.L_5557 - .L_5556)
.L_5556:
        /*002c*/ 	.word	0x00000000
        /*0030*/ 	.short	0x0000
        /*0032*/ 	.short	0x0000
        /*0034*/ 	.byte	0x00, 0xf0, 0x21, 0x31


	//----- nvinfo : EIATTR_SPARSE_MMA_MASK
	.align		4
.L_5557:
        /*0038*/ 	.byte	0x03, 0x50
        /*003a*/ 	.short	0x0000


	//----- nvinfo : EIATTR_MAXREG_COUNT
	.align		4
        /*003c*/ 	.byte	0x03, 0x1b
        /*003e*/ 	.short	0x0080


	//----- nvinfo : EIATTR_MERCURY_ISA_VERSION
	.align		4
        /*0040*/ 	.byte	0x03, 0x5f
        /*0042*/ 	.short	0x0101


	//----- nvinfo : EIATTR_EXIT_INSTR_OFFSETS
	.align		4
        /*0044*/ 	.byte	0x04, 0x1c
        /*0046*/ 	.short	(.L_5559 - .L_5558)


	//   ....[0]....
.L_5558:
        /*0048*/ 	.word	0x00000190


	//   ....[1]....
        /*004c*/ 	.word	0x00000580


	//   ....[2]....
        /*0050*/ 	.word	0x000005e0


	//   ....[3]....
        /*0054*/ 	.word	0x00000740


	//----- nvinfo : EIATTR_MAX_THREADS
	.align		4
.L_5559:
        /*0058*/ 	.byte	0x04, 0x05
        /*005a*/ 	.short	(.L_5561 - .L_5560)
.L_5560:
        /*005c*/ 	.word	0x00000200
        /*0060*/ 	.word	0x00000001
        /*0064*/ 	.word	0x00000001


	//----- nvinfo : EIATTR_CRS_STACK_SIZE
	.align		4
.L_5561:
        /*0068*/ 	.byte	0x04, 0x1e
        /*006a*/ 	.short	(.L_5563 - .L_5562)
.L_5562:
        /*006c*/ 	.word	0x00000000


	//----- nvinfo : EIATTR_CBANK_PARAM_SIZE
	.align		4
.L_5563:
        /*0070*/ 	.byte	0x03, 0x19
        /*0072*/ 	.short	0x0c4a


	//----- nvinfo : EIATTR_PARAM_CBANK
	.align		4
        /*0074*/ 	.byte	0x04, 0x0a
        /*0076*/ 	.short	(.L_5565 - .L_5564)
	.align		4
.L_5564:
        /*0078*/ 	.word	index@(.nv.constant0._ZN2at6native55_GLOBAL__N__de093ff9_22_ForeachBinaryOpList_cu_a911ec4325multi_tensor_apply_kernelINS1_18TensorListMetadataILi2EEENS1_11CopyFunctorIdN3c107complexIdEELi2ELi1ELi1EEEJNS0_4CopyIdS8_EEEEEvT_T0_DpT1_)
        /*007c*/ 	.short	0x0210
        /*007e*/ 	.short	0x0c4a


	//----- nvinfo : EIATTR_SW_WAR
	.align		4
.L_5565:
        /*0080*/ 	.byte	0x04, 0x36
        /*0082*/ 	.short	(.L_5567 - .L_5566)
.L_5566:
        /*0084*/ 	.word	0x00000008
.L_5567:


//--------------------- .nv.info._ZN2at6native55_GLOBAL__N__de093ff9_22_ForeachBinaryOpList_cu_a911ec4325multi_tensor_apply_kernelINS1_18TensorListMetadataILi2EEENS1_11CopyFunctorIdfLi2ELi1ELi1EEEJNS0_4CopyIdfEEEEEvT_T0_DpT1_ --------------------------
	.section	.nv.info._ZN2at6native55_GLOBAL__N__de093ff9_22_ForeachBinaryOpList_cu_a911ec4325multi_tensor_apply_kernelINS1_18TensorListMetadataILi2EEENS1_11CopyFunctorIdfLi2ELi1ELi1EEEJNS0_4CopyIdfEEEEEvT_T0_DpT1_,"",@"SHT_CUDA_INFO"
	.sectionflags	@""
	.align	4


	//----- nvinfo : EIATTR_CUDA_API_VERSION
	.align		4
        /*0000*/ 	.byte	0x04, 0x37
        /*0002*/ 	.short	(.L_5569 - .L_5568)
.L_5568:
        /*0004*/ 	.word	0x00000082


	//----- nvinfo : EIATTR_KPARAM_INFO
	.align		4
.L_5569:
        /*0008*/ 	.byte	0x04, 0x17
        /*000a*/ 	.short	(.L_5571 - .L_5570)
.L_5570:
        /*000c*/ 	.word	0x00000000
        /*0010*/ 	.short	0x0002
        /*0012*/ 	.short	0x0c49
        /*0014*/ 	.byte	0x00, 0xf0, 0x05, 0x00


	//----- nvinfo : EIATTR_KPARAM_INFO
	.align		4
.L_5571:
        /*0018*/ 	.byte	0x04, 0x17
        /*001a*/ 	.short	(.L_5573 - .L_5572)
.L_5572:
        /*001c*/ 	.word	0x00000000
        /*0020*/ 	.short	0x0001
        /*0022*/ 	.short	0x0c48
        /*0024*/ 	.byte	0x00, 0xf0, 0x05, 0x00


	//----- nvinfo : EIATTR_KPARAM_INFO
	.align		4
.L_5573:
        /*0028*/ 	.byte	0x04, 0x17
        /*002a*/ 	.short	(.L_5575 - .L_5574)
.L_5574:
        /*002c*/ 	.word	0x00000000
        /*0030*/ 	.short	0x0000
        /*0032*/ 	.short	0x0000
        /*0034*/ 	.byte	0x00, 0xf0, 0x21, 0x31


	//----- nvinfo : EIATTR_SPARSE_MMA_MASK
	.align		4
.L_5575:
        /*0038*/ 	.byte	0x03, 0x50
        /*003a*/ 	.short	0x0000


	//----- nvinfo : EIATTR_MAXREG_COUNT
	.align		4
        /*003c*/ 	.byte	0x03, 0x1b
        /*003e*/ 	.short	0x0080


	//----- nvinfo : EIATTR_MERCURY_ISA_VERSION
	.align		4
        /*0040*/ 	.byte	0x03, 0x5f
        /*0042*/ 	.short	0x0101


	//----- nvinfo : EIATTR_EXIT_INSTR_OFFSETS
	.align		4
        /*0044*/ 	.byte	0x04, 0x1c
        /*0046*/ 	.short	(.L_5577 - .L_5576)


	//   ....[0]....
.L_5576:
        /*0048*/ 	.word	0x00000170


	//   ....[1]....
        /*004c*/ 	.word	0x000005d0


	//   ....[2]....
        /*0050*/ 	.word	0x00000630


	//   ....[3]....
        /*0054*/ 	.word	0x000007e0


	//----- nvinfo : EIATTR_MAX_THREADS
	.align		4
.L_5577:
        /*0058*/ 	.byte	0x04, 0x05
        /*005a*/ 	.short	(.L_5579 - .L_5578)
.L_5578:
        /*005c*/ 	.word	0x00000200
        /*0060*/ 	.word	0x00000001
        /*0064*/ 	.word	0x00000001


	//----- nvinfo : EIATTR_CRS_STACK_SIZE
	.align		4
.L_5579:
        /*0068*/ 	.byte	0x04, 0x1e
        /*006a*/ 	.short	(.L_5581 - .L_5580)
.L_5580:
        /*006c*/ 	.word	0x00000000


	//----- nvinfo : EIATTR_CBANK_PARAM_SIZE
	.align		4
.L_5581:
        /*0070*/ 	.byte	0x03, 0x19
        /*0072*/ 	.short	0x0c4a


	//----- nvinfo : EIATTR_PARAM_CBANK
	.align		4
        /*0074*/ 	.byte	0x04, 0x0a
        /*0076*/ 	.short	(.L_5583 - .L_5582)
	.align		4
.L_5582:
        /*0078*/ 	.word	index@(.nv.constant0._ZN2at6native55_GLOBAL__N__de093ff9_22_ForeachBinaryOpList_cu_a911ec4325multi_tensor_apply_kernelINS1_18TensorListMetadataILi2EEENS1_11CopyFunctorIdfLi2ELi1ELi1EEEJNS0_4CopyIdfEEEEEvT_T0_DpT1_)
        /*007c*/ 	.short	0x0210
        /*007e*/ 	.short	0x0c4a


	//----- nvinfo : EIATTR_SW_WAR
	.align		4
.L_5583:
        /*0080*/ 	.byte	0x04, 0x36
        /*0082*/ 	.short	(.L_5585 - .L_5584)
.L_5584:
        /*0084*/ 	.word	0x00000008
.L_5585:


//--------------------- .nv.info._ZN2at6native55_GLOBAL__N__de093ff9_22_ForeachBinaryOpList_cu_a911ec4325multi_tensor_apply_kernelINS1_18TensorListMetadataILi2EEENS1_11CopyFunctorIdiLi2ELi1ELi1EEEJNS0_4CopyIdiEEEEEvT_T0_DpT1_ --------------------------
	.section	.nv.info._ZN2at6native55_GLOBAL__N__de093ff9_22_ForeachBinaryOpList_cu_a911ec4325multi_tensor_apply_kernelINS1_18TensorListMetadataILi2EEENS1_11CopyFunctorIdiLi2ELi1ELi1EEEJNS0_4CopyIdiEEEEEvT_T0_DpT1_,"",@"SHT_CUDA_INFO"
	.sectionflags	@""
	.align	4


	//----- nvinfo : EIATTR_CUDA_API_VERSION
	.align		4
        /*0000*/ 	.byte	0x04, 0x37
        /*0002*/ 	.short	(.L_5587 - .L_5586)
.L_5586:
        /*0004*/ 	.word	0x00000082


	//----- nvinfo : EIATTR_KPARAM_INFO
	.align		4
.L_5587:
        /*0008*/ 	.byte	0x04, 0x17
        /*000a*/ 	.short	(.L_5589 - .L_5588)
.L_5588:
        /*000c*/ 	.word	0x00000000
        /*0010*/ 	.short	0x0002
        /*0012*/ 	.short	0x0c49
        /*0014*/ 	.byte	0x00, 0xf0, 0x05, 0x00


	//----- nvinfo : EIATTR_KPARAM_INFO
	.align		4
.L_5589:
        /*0018*/ 	.byte	0x04, 0x17
        /*001a*/ 	.short	(.L_5591 - .L_5590)
.L_5590:
        /*001c*/ 	.word	0x00000000
        /*0020*/ 	.short	0x0001
        /*0022*/ 	.short	0x0c48
        /*0024*/ 	.byte	0x00, 0xf0, 0x05, 0x00


	//----- nvinfo : EIATTR_KPARAM_INFO
	.align		4
.L_5591:
        /*0028*/ 	.byte	0x04, 0x17
        /*002a*/ 	.short	(.L_5593 - .L_5592)
.L_5592:
        /*002c*/ 	.word	0x00000000
        /*0030*/ 	.short	0x0000
        /*0032*/ 	.short	0x0000
        /*0034*/ 	.byte	0x00, 0xf0, 0x21, 0x31


	//----- nvinfo : EIATTR_SPARSE_MMA_MASK
	.align		4
.L_5593:
        /*0038*/ 	.byte	0x03, 0x50
        /*003a*/ 	.short	0x0000


	//----- nvinfo : EIATTR_MAXREG_COUNT
	.align		4
        /*003c*/ 	.byte	0x03, 0x1b
        /*003e*/ 	.short	0x0080


	//----- nvinfo : EIATTR_MERCURY_ISA_VERSION
	.align		4
        /*0040*/ 	.byte	0x03, 0x5f
        /*0042*/ 	.short	0x0101


	//----- nvinfo : EIATTR_EXIT_INSTR_OFFSETS
	.align		4
        /*0044*/ 	.byte	0x04, 0x1c
        /*0046*/ 	.short	(.L_5595 - .L_5594)


	//   ....[0]....
.L_5594:
        /*0048*/ 	.word	0x00000170


	//   ....[1]....
        /*004c*/ 	.word	0x00000590


	//   ....[2]....
        /*0050*/ 	.word	0x000005f0


	//   ....[3]....
        /*0054*/ 	.word	0x00000760


	//----- nvinfo : EIATTR_MAX_THREADS
	.align		4
.L_5595:
        /*0058*/ 	.byte	0x04, 0x05
        /*005a*/ 	.short	(.L_5597 - .L_5596)
.L_5596:
        /*005c*/ 	.word	0x00000200
        /*0060*/ 	.word	0x00000001
        /*0064*/ 	.word	0x00000001


	//----- nvinfo : EIATTR_CRS_STACK_SIZE
	.align		4
.L_5597:
        /*0068*/ 	.byte	0x04, 0x1e
        /*006a*/ 	.short	(.L_5599 - .L_5598)
.L_5598:
        /*006c*/ 	.word	0x00000000


	//----- nvinfo : EIATTR_CBANK_PARAM_SIZE
	.align		4
.L_5599:
        /*0070*/ 	.byte	0x03, 0x19
        /*0072*/ 	.short	0x0c4a


	//----- nvinfo : EIATTR_PARAM_CBANK
	.align		4
        /*0074*/ 	.byte	0x04, 0x0a
        /*0076*/ 	.short	(.L_5601 - .L_5600)
	.align		4
.L_5600:
        /*0078*/ 	.word	index@(.nv.constant0._ZN2at6native55_GLOBAL__N__de093ff9_22_ForeachBinaryOpList_cu_a911ec4325multi_tensor_apply_kernelINS1_18TensorListMetadataILi2EEENS1_11CopyFunctorIdiLi2ELi1ELi1EEEJNS0_4CopyIdiEEEEEvT_T0_DpT1_)
        /*007c*/ 	.short	0x0210
        /*007e*/ 	.short	0x0c4a


	//----- nvinfo : EIATTR_SW_WAR
	.align		4
.L_5601:
        /*0080*/ 	.byte	0x04, 0x36
        /*0082*/ 	.short	(.L_5603 - .L_5602)
.L_5602:
        /*0084*/ 	.word	0x00000008
.L_5603:


//--------------------- .nv.info._ZN2at6native55_GLOBAL__N__de093ff9_22_ForeachBinaryOpList_cu_a911ec4325multi_tensor_apply_kernelINS1_18TensorListMetadataILi2EEENS1_11CopyFunctorIdsLi2ELi1ELi1EEEJNS0_4CopyIdsEEEEEvT_T0_DpT1_ --------------------------
	.section	.nv.info._ZN2at6native55_GLOBAL__N__de093ff9_22_ForeachBinaryOpList_cu_a911ec4325multi_tensor_apply_kernelINS1_18TensorListMetadataILi2EEENS1_11CopyFunctorIdsLi2ELi1ELi1EEEJNS0_4CopyIdsEEEEEvT_T0_DpT1_,"",@"SHT_CUDA_INFO"
	.sectionflags	@""
	.align	4


	//----- nvinfo : EIATTR_CUDA_API_VERSION
	.align		4
        /*0000*/ 	.byte	0x04, 0x37
        /*0002*/ 	.short	(.L_5605 - .L_5604)
.L_5604:
        /*0004*/ 	.word	0x00000082


	//----- nvinfo : EIATTR_KPARAM_INFO
	.align		4
.L_5605:
        /*0008*/ 	.byte	0x04, 0x17
        /*000a*/ 	.short	(.L_5607 - .L_5606)
.L_5606:
        /*000c*/ 	.word	0x00000000
        /*0010*/ 	.short	0x0002
        /*0012*/ 	.short	0x0c49
        /*0014*/ 	.byte	0x00, 0xf0, 0x05, 0x00


	//----- nvinfo : EIATTR_KPARAM_INFO
	.align		4
.L_5607:
        /*0018*/ 	.byte	0x04, 0x17
        /*001a*/ 	.short	(.L_5609 - .L_5608)
.L_5608:
        /*001c*/ 	.word	0x00000000
        /*0020*/ 	.short	0x0001
        /*0022*/ 	.short	0x0c48
        /*0024*/ 	.byte	0x00, 0xf0, 0x05, 0x00


	//----- nvinfo : EIATTR_KPARAM_INFO
	.align		4
.L_5609:
        /*0028*/ 	.byte	0x04, 0x17
        /*002a*/ 	.short	(.L_5611 - .L_5610)
.L_5610:
        /*002c*/ 	.word	0x00000000
        /*0030*/ 	.short	0x0000
        /*0032*/ 	.short	0x0000
        /*0034*/ 	.byte	0x00, 0xf0, 0x21, 0x31


	//----- nvinfo : EIATTR_SPARSE_MMA_MASK
	.align		4
.L_5611:
        /*0038*/ 	.byte	0x03, 0x50
        /*003a*/ 	.short	0x0000


	//----- nvinfo : EIATTR_MAXREG_COUNT
	.align		4
        /*003c*/ 	.byte	0x03, 0x1b
        /*003e*/ 	.short	0x0080


	//----- nvinfo : EIATTR_MERCURY_ISA_VERSION
	.align		4
        /*0040*/ 	.byte	0x03, 0x5f
        /*0042*/ 	.short	0x0101


	//----- nvinfo : EIATTR_EXIT_INSTR_OFFSETS
	.align		4
        /*0044*/ 	.byte	0x04, 0x1c
        /*0046*/ 	.short	(.L_5613 - .L_5612)


	//   ....[0]....
.L_5612:
        /*0048*/ 	.word	0x00000170


	//   ....[1]....
        /*004c*/ 	.word	0x00000590


	//   ....[2]....
        /*0050*/ 	.word	0x000005f0


	//   ....[3]....
        /*0054*/ 	.word	0x00000760


	//----- nvinfo : EIATTR_MAX_THREADS
	.align		4
.L_5613:
        /*0058*/ 	.byte	0x04, 0x05
        /*005a*/ 	.short	(.L_5615 - .L_5614)
.L_5614:
        /*005c*/ 	.word	0x00000200
        /*0060*/ 	.word	0x00000001
        /*0064*/ 	.word	0x00000001


	//----- nvinfo : EIATTR_CRS_STACK_SIZE
	.align		4
.L_5615:
        /*0068*/ 	.byte	0x04, 0x1e
        /*006a*/ 	.short	(.L_5617 - .L_5616)
.L_5616:
        /*006c*/ 	.word	0x00000000


	//----- nvinfo : EIATTR_CBANK_PARAM_SIZE
	.align		4
.L_5617:
        /*0070*/ 	.byte	0x03, 0x19
        /*0072*/ 	.short	0x0c4a


	//----- nvinfo : EIATTR_PARAM_CBANK
	.align		4
        /*0074*/ 	.byte	0x04, 0x0a
        /*0076*/ 	.short	(.L_5619 - .L_5618)
	.align		4
.L_5618:
        /*0078*/ 	.word	index@(.nv.constant0._ZN2at6native55_GLOBAL__N__de093ff9_22_ForeachBinaryOpList_cu_a911ec4325multi_tensor_apply_kernelINS1_18TensorListMetadataILi2EEENS1_11CopyFunctorIdsLi2ELi1ELi1EEEJNS0_4CopyIdsEEEEEvT_T0_DpT1_)
        /*007c*/ 	.short	0x0210
        /*007e*/ 	.short	0x0c4a


	//----- nvinfo : EIATTR_SW_WAR
	.align		4
.L_5619:
        /*0080*/ 	.byte	0x04, 0x36
        /*0082*/ 	.short	(.L_5621 - .L_5620)
.L_5620:
        /*0084*/ 	.word	0x00000008
.L_5621:


//--------------------- .nv.info._ZN2at6native55_GLOBAL__N__de093ff9_22_ForeachBinaryOpList_cu_a911ec4325multi_tensor_apply_kernelINS1_18TensorListMetadataILi2EEENS1_11CopyFunctorIdlLi2ELi1ELi1EEEJNS0_4CopyIdlEEEEEvT_T0_DpT1_ --------------------------
	.section	.nv.info._ZN2at6native55_GLOBAL__N__de093ff9_22_ForeachBinaryOpList_cu_a911ec4325multi_tensor_apply_kernelINS1_18TensorListMetadataILi2EEENS1_11CopyFunctorIdlLi2ELi1ELi1EEEJNS0_4CopyIdlEEEEEvT_T0_DpT1_,"",@"SHT_CUDA_INFO"
	.sectionflags	@""
	.align	4


	//----- nvinfo : EIATTR_CUDA_API_VERSION
	.align		4
        /*0000*/ 	.byte	0x04, 0x37
        /*0002*/ 	.short	(.L_5623 - .L_5622)
.L_5622:
        /*0004*/ 	.word	0x00000082


	//----- nvinfo : EIATTR_KPARAM_INFO
	.align		4
.L_5623:
        /*0008*/ 	.byte	0x04, 0x17
        /*000a*/ 	.short	(.L_5625 - .L_5624)
.L_5624:
        /*000c*/ 	.word	0x00000000
        /*0010*/ 	.short	0x0002
        /*0012*/ 	.short	0x0c49
        /*0014*/ 	.byte	0x00, 0xf0, 0x05, 0x00


	//----- nvinfo : EIATTR_KPARAM_INFO
	.align		4
.L_5625:
        /*0018*/ 	.byte	0x04, 0x17
        /*001a*/ 	.short	(.L_5627 - .L_5626)
.L_5626:
        /*001c*/ 	.word	0x00000000
        /*0020*/ 	.short	0x0001
        /*0022*/ 	.short	0x0c48
        /*0024*/ 	.byte	0x00, 0xf0, 0x05, 0x00


	//----- nvinfo : EIATTR_KPARAM_INFO
	.align		4
.L_5627:
        /*0028*/ 	.byte	0x04, 0x17
        /*002a*/ 	.short	(.L_5629 - .L_5628)
.L_5628:
        /*002c*/ 	.word	0x00000000
        /*0030*/ 	.short	0x0000
        /*0032*/ 	.short	0x0000
        /*0034*/ 	.byte	0x00, 0xf0, 0x21, 0x31


	//----- nvinfo : EIATTR_SPARSE_MMA_MASK
	.align		4
.L_5629:
        /*0038*/ 	.byte	0x03, 0x50
        /*003a*/ 	.short	0x0000


	//----- nvinfo : EIATTR_MAXREG_COUNT
	.align		4
        /*003c*/ 	.byte	0x03, 0x1b
        /*003e*/ 	.short	0x0080


	//----- nvinfo : EIATTR_MERCURY_ISA_VERSION
	.align		4
        /*0040*/ 	.byte	0x03, 0x5f
        /*0042*/ 	.short	0x0101


	//----- nvinfo : EIATTR_EXIT_INSTR_OFFSETS
	.align		4
        /*0044*/ 	.byte	0x04, 0x1c
        /*0046*/ 	.short	(.L_5631 - .L_5630)


	//   ....[0]....
.L_5630:
        /*0048*/ 	.word	0x00000180


	//   ....[1]....
        /*004c*/ 	.word	0x00000570


	//   ....[2]....
        /*0050*/ 	.word	0x000005d0


	//   ....[3]....
        /*0054*/ 	.word	0x00000770


	//----- nvinfo : EIATTR_MAX_THREADS
	.align		4
.L_5631:
        /*0058*/ 	.byte	0x04, 0x05
        /*005a*/ 	.short	(.L_5633 - .L_5632)
.L_5632:
        /*005c*/ 	.word	0x00000200
        /*0060*/ 	.word	0x00000001
        /*0064*/ 	.word	0x00000001


	//----- nvinfo : EIATTR_CRS_STACK_SIZE
	.align		4
.L_5633:
        /*0068*/ 	.byte	0x04, 0x1e
        /*006a*/ 	.short	(.L_5635 - .L_5634)
.L_5634:
        /*006c*/ 	.word	0x00000000


	//----- nvinfo : EIATTR_CBANK_PARAM_SIZE
	.align		4
.L_5635:
        /*0070*/ 	.byte	0x03, 0x19
        /*0072*/ 	.short	0x0c4a


	//----- nvinfo : EIATTR_PARAM_CBANK
	.align		4
        /*0074*/ 	.byte	0x04, 0x0a
        /*0076*/ 	.short	(.L_5637 - .L_5636)
	.align		4
.L_5636:
        /*0078*/ 	.word	index@(.nv.constant0._ZN2at6native55_GLOBAL__N__de093ff9_22_ForeachBinaryOpList_cu_a911ec4325multi_tensor_apply_kernelINS1_18TensorListMetadataILi2EEENS1_11CopyFunctorIdlLi2ELi1ELi1EEEJNS0_4CopyIdlEEEEEvT_T0_DpT1_)
        /*007c*/ 	.short	0x0210
        /*007e*/ 	.short	0x0c4a


	//----- nvinfo : EIATTR_SW_WAR
	.align		4
.L_5637:
        /*0080*/ 	.byte	0x04, 0x36
        /*0082*/ 	.short	(.L_5639 - .L_5638)
.L_5638:
        /*0084*/ 	.word	0x00000008
.L_5639:


//--------------------- .nv.info._ZN2at6native55_GLOBAL__N__de093ff9_22_ForeachBinaryOpList_cu_a911ec4325multi_tensor_apply_kernelINS1_18TensorListMetadataILi2EEENS1_11CopyFunctorIdaLi2ELi1ELi1EEEJNS0_4CopyIdaEEEEEvT_T0_DpT1_ --------------------------
	.section	.nv.info._ZN2at6native55_GLOBAL__N__de093ff9_22_ForeachBinaryOpList_cu_a911ec4325multi_tensor_apply_kernelINS1_18TensorListMetadataILi2EEENS1_11CopyFunctorIdaLi2ELi1ELi1EEEJNS0_4CopyIdaEEEEEvT_T0_DpT1_,"",@"SHT_CUDA_INFO"
	.sectionflags	@""
	.align	4


	//----- nvinfo : EIATTR_CUDA_API_VERSION
	.align		4
        /*0000*/ 	.byte	0x04, 0x37
        /*0002*/ 	.short	(.L_5641 - .L_5640)
.L_5640:
        /*0004*/ 	.word	0x00000082


	//----- nvinfo : EIATTR_KPARAM_INFO
	.align		4
.L_5641:
        /*0008*/ 	.byte	0x04, 0x17
        /*000a*/ 	.short	(.L_5643 - .L_5642)
.L_5642:
        /*000c*/ 	.word	0x00000000
        /*0010*/ 	.short	0x0002
        /*0012*/ 	.short	0x0c49
        /*0014*/ 	.byte	0x00, 0xf0, 0x05, 0x00


	//----- nvinfo : EIATTR_KPARAM_INFO
	.align		4
.L_5643:
        /*0018*/ 	.byte	0x04, 0x17
        /*001a*/ 	.short	(.L_5645 - .L_5644)
.L_5644:
        /*001c*/ 	.word	0x00000000
        /*0020*/ 	.short	0x0001
        /*0022*/ 	.short	0x0c48
        /*0024*/ 	.byte	0x00, 0xf0, 0x05, 0x00


	//----- nvinfo : EIATTR_KPARAM_INFO
	.align		4
.L_5645:
        /*0028*/ 	.byte	0x04, 0x17
        /*002a*/ 	.short	(.L_5647 - .L_5646)
.L_5646:
        /*002c*/ 	.word	0x00000000
        /*0030*/ 	.short	0x0000
        /*0032*/ 	.short	0x0000
        /*0034*/ 	.byte	0x00, 0xf0, 0x21, 0x31


	//----- nvinfo : EIATTR_SPARSE_MMA_MASK
	.align		4
.L_5647:
        /*0038*/ 	.byte	0x03, 0x50
        /*003a*/ 	.short	0x0000


	//----- nvinfo : EIATTR_MAXREG_COUNT
	.align		4
        /*003c*/ 	.byte	0x03, 0x1b
        /*003e*/ 	.short	0x0080


	//----- nvinfo : EIATTR_MERCURY_ISA_VERSION
	.align		4
        /*0040*/ 	.byte	0x03, 0x5f
        /*0042*/ 	.short	0x0101


	//----- nvinfo : EIATTR_EXIT_INSTR_OFFSETS
	.align		4
        /*0044*/ 	.byte	0x04, 0x1c
        /*0046*/ 	.short	(.L_5649 - .L_5648)


	//   ....[0]....
.L_5648:
        /*0048*/ 	.word	0x00000170


	//   ....[1]....
        /*004c*/ 	.word	0x00000610


	//   ....[2]....
        /*0050*/ 	.word	0x00000670


	//   ....[3]....
        /*0054*/ 	.word	0x00000860


	//----- nvinfo : EIATTR_MAX_THREADS
	.align		4
.L_5649:
        /*0058*/ 	.byte	0x04, 0x05
        /*005a*/ 	.short	(.L_5651 - .L_5650)
.L_5650:
        /*005c*/ 	.word	0x00000200
        /*0060*/ 	.word	0x00000001
        /*0064*/ 	.word	0x00000001


	//----- nvinfo : EIATTR_CRS_STACK_SIZE
	.align		4
.L_5651:
        /*0068*/ 	.byte	0x04, 0x1e
        /*006a*/ 	.short	(.L_5653 - .L_5652)
.L_5652:
        /*006c*/ 	.word	0x00000000


	//----- nvinfo : EIATTR_CBANK_PARAM_SIZE
	.align		4
.L_5653:
        /*0070*/ 	.byte	0x03, 0x19
        /*0072*/ 	.short	0x0c4a


	//----- nvinfo : EIATTR_PARAM_CBANK
	.align		4
        /*0074*/ 	.byte	0x04, 0x0a
        /*0076*/ 	.short	(.L_5655 - .L_5654)
	.align		4
.L_5654:
        /*0078*/ 	.word	index@(.nv.constant0._ZN2at6native55_GLOBAL__N__de093ff9_22_ForeachBinaryOpList_cu_a911ec4325multi_tensor_apply_kernelINS1_18TensorListMetadataILi2EEENS1_11CopyFunctorIdaLi2ELi1ELi1EEEJNS0_4CopyIdaEEEEEvT_T0_DpT1_)
        /*007c*/ 	.short	0x0210
        /*007e*/ 	.short	0x0c4a


	//----- nvinfo : EIATTR_SW_WAR
	.align		4
.L_5655:
        /*0080*/ 	.byte	0x04, 0x36
        /*0082*/ 	.short	(.L_5657 - .L_5656)
.L_5656:
        /*0084*/ 	.word	0x00000008
.L_5657:


//--------------------- .nv.info._ZN2at6native55_GLOBAL__N__de093ff9_22_ForeachBinaryOpList_cu_a911ec4325multi_tensor_apply_kernelINS1_18TensorListMetadataILi2EEENS1_11CopyFunctorIdhLi2ELi1ELi1EEEJNS0_4CopyIdhEEEEEvT_T0_DpT1_ --------------------------
	.section	.nv.info._ZN2at6native55_GLOBAL__N__de093ff9_22_ForeachBinaryOpList_cu_a911ec4325multi_tensor_apply_kernelINS1_18TensorListMetadataILi2EEENS1_11CopyFunctorIdhLi2ELi1ELi1EEEJNS0_4CopyIdhEEEEEvT_T0_DpT1_,"",@"SHT_CUDA_INFO"
	.sectionflags	@""
	.align	4


	//----- nvinfo : EIATTR_CUDA_API_VERSION
	.align		4
        /*0000*/ 	.byte	0x04, 0x37
        /*0002*/ 	.short	(.L_5659 - .L_5658)
.L_5658:
        /*0004*/ 	.word	0x00000082


	//----- nvinfo : EIATTR_KPARAM_INFO
	.align		4
.L_5659:
        /*0008*/ 	.byte	0x04, 0x17
        /*000a*/ 	.short	(.L_5661 - .L_5660)
.L_5660:
        /*000c*/ 	.word	0x00000000
        /*0010*/ 	.short	0x0002
        /*0012*/ 	.short	0x0c49
        /*0014*/ 	.byte	0x00, 0xf0, 0x05, 0x00


	//----- nvinfo : EIATTR_KPARAM_INFO
	.align		4
.L_5661:
        /*0018*/ 	.byte	0x04, 0x17
        /*001a*/ 	.short	(.L_5663 - .L_5662)
.L_5662:
        /*001c*/ 	.word	0x00000000
        /*0020*/ 	.short	0x0001
        /*0022*/ 	.short	0x0c48
        /*0024*/ 	.byte	0x00, 0xf0, 0x05, 0x00


	//----- nvinfo : EIATTR_KPARAM_INFO
	.align		4
.L_5663:
        /*0028*/ 	.byte	0x04, 0x17
        /*002a*/ 	.short	(.L_5665 - .L_5664)
.L_5664:
        /*002c*/ 	.word	0x00000000
        /*0030*/ 	.short	0x0000
        /*0032*/ 	.short	0x0000
        /*0034*/ 	.byte	0x00, 0xf0, 0x21, 0x31


	//----- nvinfo : EIATTR_SPARSE_MMA_MASK
	.align		4
.L_5665:
        /*0038*/ 	.byte	0x03, 0x50
        /*003a*/ 	.short	0x0000


	//----- nvinfo : EIATTR_MAXREG_COUNT
	.align		4
        /*003c*/ 	.byte	0x03, 0x1b
        /*003e*/ 	.short	0x0080


	//----- nvinfo : EIATTR_MERCURY_ISA_VERSION
	.align		4
        /*0040*/ 	.byte	0x03, 0x5f
        /*0042*/ 	.short	0x0101


	//----- nvinfo : EIATTR_EXIT_INSTR_OFFSETS
	.align		4
        /*0044*/ 	.byte	0x04, 0x1c
        /*0046*/ 	.short	(.L_5667 - .L_5666)


	//   ....[0]....
.L_5666:
        /*0048*/ 	.word	0x00000170


	//   ....[1]....
        /*004c*/ 	.word	0x00000590


	//   ....[2]....
        /*0050*/ 	.word	0x000005f0


	//   ....[3]....
        /*0054*/ 	.word	0x00000760


	//----- nvinfo : EIATTR_MAX_THREADS
	.align		4
.L_5667:
        /*0058*/ 	.byte	0x04, 0x05
        /*005a*/ 	.short	(.L_5669 - .L_5668)
.L_5668:
        /*005c*/ 	.word	0x00000200
        /*0060*/ 	.word	0x00000001
        /*0064*/ 	.word	0x00000001


	//----- nvinfo : EIATTR_CRS_STACK_SIZE
	.align		4
.L_5669:
        /*0068*/ 	.byte	0x04, 0x1e
        /*006a*/ 	.short	(.L_5671 - .L_5670)
.L_5670:
        /*006c*/ 	.word	0x00000000


	//----- nvinfo : EIATTR_CBANK_PARAM_SIZE
	.align		4
.L_5671:
        /*0070*/ 	.byte	0x03, 0x19
        /*0072*/ 	.short	0x0c4a


	//----- nvinfo : EIATTR_PARAM_CBANK
	.align		4
        /*0074*/ 	.byte	0x04, 0x0a
        /*0076*/ 	.short	(.L_5673 - .L_5672)
	.align		4
.L_5672:
        /*0078*/ 	.word	index@(.nv.constant0._ZN2at6native55_GLOBAL__N__de093ff9_22_ForeachBinaryOpList_cu_a911ec4325multi_tensor_apply_kernelINS1_18TensorListMetadataILi2EEENS1_11CopyFunctorIdhLi2ELi1ELi1EEEJNS0_4CopyIdhEEEEEvT_T0_DpT1_)
        /*007c*/ 	.short	0x0210
        /*007e*/ 	.short	0x0c4a


	//----- nvinfo : EIATTR_SW_WAR
	.align		4
.L_5673:
        /*0080*/ 	.byte	0x04, 0x36
        /*0082*/ 	.short	(.L_5675 - .L_5674)
.L_5674:
        /*0084*/ 	.word	0x00000008
.L_5675:


//--------------------- .nv.info._ZN2at6native55_GLOBAL__N__de093ff9_22_ForeachBinaryOpList_cu_a911ec4325multi_tensor_apply_kernelINS1_18TensorListMetadataILi2EEENS1_14UnaryOpFunctorIdLi2ELi1ELi1EEEJNS0_4CopyIddEEEEEvT_T0_DpT1_ --------------------------
	.section	.nv.info._ZN2at6native55_GLOBAL__N__de093ff9_22_ForeachBinaryOpList_cu_a911ec4325multi_tensor_apply_kernelINS1_18TensorListMetadataILi2EEENS1_14UnaryOpFunctorIdLi2ELi1ELi1EEEJNS0_4CopyIddEEEEEvT_T0_DpT1_,"",@"SHT_CUDA_INFO"
	.sectionflags	@""
	.align	4


	//----- nvinfo : EIATTR_CUDA_API_VERSION
	.align		4
        /*0000*/ 	.byte	0x04, 0x37
        /*0002*/ 	.short	(.L_5677 - .L_5676)
.L_5676:
        /*0004*/ 	.word	0x00000082


	//----- nvinfo : EIATTR_KPARAM_INFO
	.align		4
.L_5677:
        /*0008*/ 	.byte	0x04, 0x17
        /*000a*/ 	.short	(.L_5679 - .L_5678)
.L_5678:
        /*000c*/ 	.word	0x00000000
        /*0010*/ 	.short	0x0002
        /*0012*/ 	.short	0x0c49
        /*0014*/ 	.byte	0x00, 0xf0, 0x05, 0x00


	//----- nvinfo : EIATTR_KPARAM_INFO
	.align		4
.L_5679:
        /*0018*/ 	.byte	0x04, 0x17
        /*001a*/ 	.short	(.L_5681 - .L_5680)
.L_5680:
        /*001c*/ 	.word	0x00000000
        /*0020*/ 	.short	0x0001
        /*0022*/ 	.short	0x0c48
        /*0024*/ 	.byte	0x00, 0xf0, 0x05, 0x00


	//----- nvinfo : EIATTR_KPARAM_INFO
	.align		4
.L_5681:
        /*0028*/ 	.byte	0x04, 0x17
        /*002a*/ 	.short	(.L_5683 - .L_5682)
.L_5682:
        /*002c*/ 	.word	0x00000000
        /*0030*/ 	.short	0x0000
        /*0032*/ 	.short	0x0000
        /*0034*/ 	.byte	0x00, 0xf0, 0x21, 0x31


	//----- nvinfo : EIATTR_SPARSE_MMA_MASK
	.align		4
.L_5683:
        /*0038*/ 	.byte	0x03, 0x50
        /*003a*/ 	.short	0x0000


	//----- nvinfo : EIATTR_MAXREG_COUNT
	.align		4
        /*003c*/ 	.byte	0x03, 0x1b
        /*003e*/ 	.short	0x0080


	//----- nvinfo : EIATTR_MERCURY_ISA_VERSION
	.align		4
        /*0040*/ 	.byte	0x03, 0x5f
        /*0042*/ 	.short	0x0101


	//----- nvinfo : EIATTR_EXIT_INSTR_OFFSETS
	.align		4
        /*0044*/ 	.byte	0x04, 0x1c
        /*0046*/ 	.short	(.L_5685 - .L_5684)


	//   ....[0]....
.L_5684:
        /*0048*/ 	.word	0x00000180


	//   ....[1]....
        /*004c*/ 	.word	0x00000570


	//   ....[2]....
        /*0050*/ 	.word	0x000005d0


	//   ....[3]....
        /*0054*/ 	.word	0x00000730


	//----- nvinfo : EIATTR_MAX_THREADS
	.align		4
.L_5685:
        /*0058*/ 	.byte	0x04, 0x05
        /*005a*/ 	.short	(.L_5687 - .L_5686)
.L_5686:
        /*005c*/ 	.word	0x00000200
        /*0060*/ 	.word	0x00000001
        /*0064*/ 	.word	0x00000001


	//----- nvinfo : EIATTR_CRS_STACK_SIZE
	.align		4
.L_5687:
        /*0068*/ 	.byte	0x04, 0x1e
        /*006a*/ 	.short	(.L_5689 - .L_5688)
.L_5688:
        /*006c*/ 	.word	0x00000000


	//----- nvinfo : EIATTR_CBANK_PARAM_SIZE
	.align		4
.L_5689:
        /*0070*/ 	.byte	0x03, 0x19
        /*0072*/ 	.short	0x0c4a


	//----- nvinfo : EIATTR_PARAM_CBANK
	.align		4
        /*0074*/ 	.byte	0x04, 0x0a
        /*0076*/ 	.short	(.L_5691 - .L_5690)
	.align		4
.L_5690:
        /*0078*/ 	.word	index@(.nv.constant0._ZN2at6native55_GLOBAL__N__de093ff9_22_ForeachBinaryOpList_cu_a911ec4325multi_tensor_apply_kernelINS1_18TensorListMetadataILi2EEENS1_14UnaryOpFunctorIdLi2ELi1ELi1EEEJNS0_4CopyIddEEEEEvT_T0_DpT1_)
        /*007c*/ 	.short	0x0210
        /*007e*/ 	.short	0x0c4a


	//----- nvinfo : EIATTR_SW_WAR
	.align		4
.L_5691:
        /*0080*/ 	.byte	0x04, 0x36
        /*0082*/ 	.short	(.L_5693 - .L_5692)
.L_5692:
        /*0084*/ 	.word	0x00000008
.L_5693:


//--------------------- .nv.info._ZN2at6native55_GLOBAL__N__de093ff9_22_ForeachBinaryOpList_cu_a911ec4325multi_tensor_apply_kernelINS1_18TensorListMetadataILi2EEENS1_11CopyFunctorIsN3c1015Float8_e5m2fnuzELi2ELi1ELi1EEEJNS0_4CopyIsS7_EEEEEvT_T0_DpT1_ --------------------------
	.section	.nv.info._ZN2at6native55_GLOBAL__N__de093ff9_22_ForeachBinaryOpList_cu_a911ec4325multi_tensor_apply_kernelINS1_18TensorListMetadataILi2EEENS1_11CopyFunctorIsN3c1015Float8_e5m2fnuzELi2ELi1ELi1EEEJNS0_4CopyIsS7_EEEEEvT_T0_DpT1_,"",@"SHT_CUDA_INFO"
	.sectionflags	@""
	.align	4


	//----- nvinfo : EIATTR_CUDA_API_VERSION
	.align		4
        /*0000*/ 	.byte	0x04, 0x37
        /*0002*/ 	.short	(.L_5695 - .L_5694)
.L_5694:
        /*0004*/ 	.word	0x00000082


	//----- nvinfo : EIATTR_KPARAM_INFO
	.align		4
.L_5695:
        /*0008*/ 	.byte	0x04, 0x17
        /*000a*/ 	.short	(.L_5697 - .L_5696)
.L_5696:
        /*000c*/ 	.word	0x00000000
        /*0010*/ 	.short	0x0002
        /*0012*/ 	.short	0x0c49
        /*0014*/ 	.byte	0x00, 0xf0, 0x05, 0x00


	//----- nvinfo : EIATTR_KPARAM_INFO
	.align		4
.L_5697:
        /*0018*/ 	.byte	0x04, 0x17
        /*001a*/ 	.short	(.L_5699 - .L_5698)
.L_5698:
        /*001c*/ 	.word	0x00000000
        /*0020*/ 	.short	0x0001
        /*0022*/ 	.short	0x0c48
        /*0024*/ 	.byte	0x00, 0xf0, 0x05, 0x00


	//----- nvinfo : EIATTR_KPARAM_INFO
	.align		4
.L_5699:
        /*0028*/ 	.byte	0x04, 0x17
        /*002a*/ 	.short	(.L_5701 - .L_5700)
.L_5700:
        /*002c*/ 	.word	0x00000000
        /*0030*/ 	.short	0x0000
        /*0032*/ 	.short	0x0000
        /*0034*/ 	.byte	0x00, 0xf0, 0x21, 0x31


	//----- nvinfo : EIATTR_SPARSE_MMA_MASK
	.align		4
.L_5701:
        /*0038*/ 	.byte	0x03, 0x50
        /*003a*/ 	.short	0x0000


	//----- nvinfo : EIATTR_MAXREG_COUNT
	.align		4
        /*003c*/ 	.byte	0x03, 0x1b
        /*003e*/ 	.short	0x0080


	//----- nvinfo : EIATTR_MERCURY_ISA_VERSION
	.align		4
        /*0040*/ 	.byte	0x03, 0x5f
        /*0042*/ 	.short	0x0101


	//----- nvinfo : EIATTR_EXIT_INSTR_OFFSETS
	.align		4
        /*0044*/ 	.byte	0x04, 0x1c
        /*0046*/ 	.short	(.L_5703 - .L_5702)


	//   ....[0]....
.L_5702:
        /*0048*/ 	.word	0x00000190


	//   ....[1]....
        /*004c*/ 	.word	0x00000c10


	//   ....[2]....
        /*0050*/ 	.word	0x00000c70


	//   ....[3]....
        /*0054*/ 	.word	0x000014f0


	//----- nvinfo : EIATTR_MAX_THREADS
	.align		4
.L_5703:
        /*0058*/ 	.byte	0x04, 0x05
        /*005a*/ 	.short	(.L_5705 - .L_5704)
.L_5704:
        /*005c*/ 	.word	0x00000200
        /*0060*/ 	.word	0x00000001
        /*0064*/ 	.word	0x00000001


	//----- nvinfo : EIATTR_CRS_STACK_SIZE
	.align		4
.L_5705:
        /*0068*/ 	.byte	0x04, 0x1e
        /*006a*/ 	.short	(.L_5707 - .L_5706)
.L_5706:
        /*006c*/ 	.word	0x00000000


	//----- nvinfo : EIATTR_CBANK_PARAM_SIZE
	.align		4
.L_5707:
        /*0070*/ 	.byte	0x03, 0x19
        /*0072*/ 	.short	0x0c4a


	//----- nvinfo : EIATTR_PARAM_CBANK
	.align		4
        /*0074*/ 	.byte	0x04, 0x0a
        /*0076*/ 	.short	(.L_5709 - .L_5708)
	.align		4
.L_5708:
        /*0078*/ 	.word	index@(.nv.constant0._ZN2at6native55_GLOBAL__N__de093ff9_22_ForeachBinaryOpList_cu_a911ec4325multi_tensor_apply_kernelINS1_18TensorListMetadataILi2EEENS1_11CopyFunctorIsN3c1015Float8_e5m2fnuzELi2ELi1ELi1EEEJNS0_4CopyIsS7_EEEEEvT_T0_DpT1_)
        /*007c*/ 	.short	0x0210
        /*007e*/ 	.short	0x0c4a


	//----- nvinfo : EIATTR_SW_WAR
	.align		4
.L_5709:
        /*0080*/ 	.byte	0x04, 0x36
        /*0082*/ 	.short	(.L_5711 - .L_5710)
.L_5710:
        /*0084*/ 	.word	0x00000008
.L_5711:


//--------------------- .nv.info._ZN2at6native55_GLOBAL__N__de093ff9_22_ForeachBinaryOpList_cu_a911ec4325multi_tensor_apply_kernelINS1_18TensorListMetadataILi2EEENS1_11CopyFunctorIsN3c1011Float8_e5m2ELi2ELi1ELi1EEEJNS0_4CopyIsS7_EEEEEvT_T0_DpT1_ --------------------------
	.section	.nv.info._ZN2at6native55_GLOBAL__N__de093ff9_22_ForeachBinaryOpList_cu_a911ec4325multi_tensor_apply_kernelINS1_18TensorListMetadataILi2EEENS1_11CopyFunctorIsN3c1011Float8_e5m2ELi2ELi1ELi1EEEJNS0_4CopyIsS7_EEEEEvT_T0_DpT1_,"",@"SHT_CUDA_INFO"
	.sectionflags	@""
	.align	4


	//----- nvinfo : EIATTR_CUDA_API_VERSION
	.align		4
        /*0000*/ 	.byte	0x04, 0x37
        /*0002*/ 	.short	(.L_5713 - .L_5712)
.L_5712:
        /*0004*/ 	.word	0x00000082


	//----- nvinfo : EIATTR_KPARAM_INFO
	.align		4
.L_5713:
        /*0008*/ 	.byte	0x04, 0x17
        /*000a*/ 	.short	(.L_5715 - .L_5714)
.L_5714:
        /*000c*/ 	.word	0x00000000
        /*0010*/ 	.short	0x0002
        /*0012*/ 	.short	0x0c49
        /*0014*/ 	.byte	0x00, 0xf0, 0x05, 0x00


	//----- nvinfo : EIATTR_KPARAM_INFO
	.align		4
.L_5715:
        /*0018*/ 	.byte	0x04, 0x17
        /*001a*/ 	.short	(.L_5717 - .L_5716)
.L_5716:
        /*001c*/ 	.word	0x00000000
        /*0020*/ 	.short	0x0001
        /*0022*/ 	.short	0x0c48
        /*0024*/ 	.byte	0x00, 0xf0, 0x05, 0x00


	//----- nvinfo : EIATTR_KPARAM_INFO
	.align		4
.L_5717:
        /*0028*/ 	.byte	0x04, 0x17
        /*002a*/ 	.short	(.L_5719 - .L_5718)
.L_5718:
        /*002c*/ 	.word	0x00000000
        /*0030*/ 	.short	0x0000
        /*0032*/ 	.short	0x0000
        /*0034*/ 	.byte	0x00, 0xf0, 0x21, 0x31


	//----- nvinfo : EIATTR_SPARSE_MMA_MASK
	.align		4
.L_5719:
        /*0038*/ 	.byte	0x03, 0x50
        /*003a*/ 	.short	0x0000


	//----- nvinfo : EIATTR_MAXREG_COUNT
	.align		4
        /*003c*/ 	.byte	0x03, 0x1b
        /*003e*/ 	.short	0x0080


	//----- nvinfo : EIATTR_MERCURY_ISA_VERSION
	.align		4
        /*0040*/ 	.byte	0x03, 0x5f
        /*0042*/ 	.short	0x0101


	//----- nvinfo : EIATTR_EXIT_INSTR_OFFSETS
	.align		4
        /*0044*/ 	.byte	0x04, 0x1c
        /*0046*/ 	.short	(.L_5721 - .L_5720)


	//   ....[0]....
.L_5720:
        /*0048*/ 	.word	0x00000190


	//   ....[1]....
        /*004c*/ 	.word	0x00000850


	//   ....[2]....
        /*0050*/ 	.word	0x000008b0


	//   ....[3]....
        /*0054*/ 	.word	0x00000d40


	//----- nvinfo : EIATTR_MAX_THREADS
	.align		4
.L_5721:
        /*0058*/ 	.byte	0x04, 0x05
        /*005a*/ 	.short	(.L_5723 - .L_5722)
.L_5722:
        /*005c*/ 	.word	0x00000200
        /*0060*/ 	.word	0x00000001
        /*0064*/ 	.word	0x00000001


	//----- nvinfo : EIATTR_CRS_STACK_SIZE
	.align		4
.L_5723:
        /*0068*/ 	.byte	0x04, 0x1e
        /*006a*/ 	.short	(.L_5725 - .L_5724)
.L_5724:
        /*006c*/ 	.word	0x00000000


	//----- nvinfo : EIATTR_CBANK_PARAM_SIZE
	.align		4
.L_5725:
        /*0070*/ 	.byte	0x03, 0x19
        /*0072*/ 	.short	0x0c4a


	//----- nvinfo : EIATTR_PARAM_CBANK
	.align		4
        /*0074*/ 	.byte	0x04, 0x0a
        /*0076*/ 	.short	(.L_5727 - .L_5726)
	.align		4
.L_5726:
        /*0078*/ 	.word	index@(.nv.constant0._ZN2at6native55_GLOBAL__N__de093ff9_22_ForeachBinaryOpList_cu_a911ec4325multi_tensor_apply_kernelINS1_18TensorListMetadataILi2EEENS1_11CopyFunctorIsN3c1011Float8_e5m2ELi2ELi1ELi1EEEJNS0_4CopyIsS7_EEEEEvT_T0_DpT1_)
        /*007c*/ 	.short	0x0210
        /*007e*/ 	.short	0x0c4a


	//----- nvinfo : EIATTR_SW_WAR
	.align		4
.L_5727:
        /*0080*/ 	.byte	0x04, 0x36
        /*0082*/ 	.short	(.L_5729 - .L_5728)
.L_5728:
        /*0084*/ 	.word	0x00000008
.L_5729:


//--------------------- .nv.info._ZN2at6native55_GLOBAL__N__de093ff9_22_ForeachBinaryOpList_cu_a911ec4325multi_tensor_apply_kernelINS1_18TensorListMetadataILi2EEENS1_11CopyFunctorIsN3c1015Float8_e4m3fnuzELi2ELi1ELi1EEEJNS0_4CopyIsS7_EEEEEvT_T0_DpT1_ --------------------------
	.section	.nv.info._ZN2at6native55_GLOBAL__N__de093ff9_22_ForeachBinaryOpList_cu_a911ec4325multi_tensor_apply_kernelINS1_18TensorListMetadataILi2EEENS1_11CopyFunctorIsN3c1015Float8_e4m3fnuzELi2ELi1ELi1EEEJNS0_4CopyIsS7_EEEEEvT_T0_DpT1_,"",@"SHT_CUDA_INFO"
	.sectionflags	@""
	.align	4


	//----- nvinfo : EIATTR_CUDA_API_VERSION
	.align		4
        /*0000*/ 	.byte	0x04, 0x37
        /*0002*/ 	.short	(.L_5731 - .L_5730)
.L_5730:
        /*0004*/ 	.word	0x00000082


	//----- nvinfo : EIATTR_KPARAM_INFO
	.align		4
.L_5731:
        /*0008*/ 	.byte	0x04, 0x17
        /*000a*/ 	.short	(.L_5733 - .L_5732)
.L_5732:
        /*000c*/ 	.word	0x00000000
        /*0010*/ 	.short	0x0002
        /*0012*/ 	.short	0x0c49
        /*0014*/ 	.byte	0x00, 0xf0, 0x05, 0x00


	//----- nvinfo : EIATTR_KPARAM_INFO
	.align		4
.L_5733:
        /*0018*/ 	.byte	0x04, 0x17
        /*001a*/ 	.short	(.L_5735 - .L_5734)
.L_5734:
        /*001c*/ 	.word	0x00000000
        /*0020*/ 	.short	0x0001
        /*0022*/ 	.short	0x0c48
        /*0024*/ 	.byte	0x00, 0xf0, 0x05, 0x00


	//----- nvinfo : EIATTR_KPARAM_INFO
	.align		4
.L_5735:
        /*0028*/ 	.byte	0x04, 0x17
        /*002a*/ 	.short	(.L_5737 - .L_5736)
.L_5736:
        /*002c*/ 	.word	0x00000000
        /*0030*/ 	.short	0x0000
        /*0032*/ 	.short	0x0000
        /*0034*/ 	.byte	0x00, 0xf0, 0x21, 0x31


	//----- nvinfo : EIATTR_SPARSE_MMA_MASK
	.align		4
.L_5737:
        /*0038*/ 	.byte	0x03, 0x50
        /*003a*/ 	.short	0x0000


	//----- nvinfo : EIATTR_MAXREG_COUNT
	.align		4
        /*003c*/ 	.byte	0x03, 0x1b
        /*003e*/ 	.short	0x0080


	//----- nvinfo : EIATTR_MERCURY_ISA_VERSION
	.align		4
        /*0040*/ 	.byte	0x03, 0x5f
        /*0042*/ 	.short	0x0101


	//----- nvinfo : EIATTR_EXIT_INSTR_OFFSETS
	.align		4
        /*0044*/ 	.byte	0x04, 0x1c
        /*0046*/ 	.short	(.L_5739 - .L_5738)


	//   ....[0]....
.L_5738:
        /*0048*/ 	.word	0x00000190


	//   ....[1]....
        /*004c*/ 	.word	0x00000c10


	//   ....[2]....
        /*0050*/ 	.word	0x00000c70


	//   ....[3]....
        /*0054*/ 	.word	0x000014f0


	//----- nvinfo : EIATTR_MAX_THREADS
	.align		4
.L_5739:
        /*0058*/ 	.byte	0x04, 0x05
        /*005a*/ 	.short	(.L_5741 - .L_5740)
.L_5740:
        /*005c*/ 	.word	0x00000200
        /*0060*/ 	.word	0x00000001
        /*0064*/ 	.word	0x00000001


	//----- nvinfo : EIATTR_CRS_STACK_SIZE
	.align		4
.L_5741:
        /*0068*/ 	.byte	0x04, 0x1e
        /*006a*/ 	.short	(.L_5743 - .L_5742)
.L_5742:
        /*006c*/ 	.word	0x00000000


	//----- nvinfo : EIATTR_CBANK_PARAM_SIZE
	.align		4
.L_5743:
        /*0070*/ 	.byte	0x03, 0x19
        /*0072*/ 	.short	0x0c4a


	//----- nvinfo : EIATTR_PARAM_CBANK
	.align		4
        /*0074*/ 	.byte	0x04, 0x0a
        /*0076*/ 	.short	(.L_5745 - .L_5744)
	.align		4
.L_5744:
        /*0078*/ 	.word	index@(.nv.constant0._ZN2at6native55_GLOBAL__N__de093ff9_22_ForeachBinaryOpList_cu_a911ec4325multi_tensor_apply_kernelINS1_18TensorListMetadataILi2EEENS1_11CopyFunctorIsN3c1015Float8_e4m3fnuzELi2ELi1ELi1EEEJNS0_4CopyIsS7_EEEEEvT_T0_DpT1_)
        /*007c*/ 	.short	0x0210
        /*007e*/ 	.short	0x0c4a


	//----- nvinfo : EIATTR_SW_WAR
	.align		4
.L_5745:
        /*0080*/ 	.byte	0x04, 0x36
        /*0082*/ 	.short	(.L_5747 - .L_5746)
.L_5746:
        /*0084*/ 	.word	0x00000008
.L_5747:


//--------------------- .nv.info._ZN2at6native55_GLOBAL__N__de093ff9_22_ForeachBinaryOpList_cu_a911ec4325multi_tensor_apply_kernelINS1_18TensorListMetadataILi2EEENS1_11CopyFunctorIsN3c1013Float8_e4m3fnELi2ELi1ELi1EEEJNS0_4CopyIsS7_EEEEEvT_T0_DpT1_ --------------------------
	.section	.nv.info._ZN2at6native55_GLOBAL__N__de093ff9_22_ForeachBinaryOpList_cu_a911ec4325multi_tensor_apply_kernelINS1_18TensorListMetadataILi2EEENS1_11CopyFunctorIsN3c1013Float8_e4m3fnELi2ELi1ELi1EEEJNS0_4CopyIsS7_EEEEEvT_T0_DpT1_,"",@"SHT_CUDA_INFO"
	.sectionflags	@""
	.align	4


	//----- nvinfo : EIATTR_CUDA_API_VERSION
	.align		4
        /*0000*/ 	.byte	0x04, 0x37
        /*0002*/ 	.short	(.L_5749 - .L_5748)
.L_5748:
        /*0004*/ 	.word	0x00000082


	//----- nvinfo : EIATTR_KPARAM_INFO
	.align		4
.L_5749:
        /*0008*/ 	.byte	0x04, 0x17
        /*000a*/ 	.short	(.L_5751 - .L_5750)
.L_5750:
        /*000c*/ 	.word	0x00000000
        /*0010*/ 	.short	0x0002
        /*0012*/ 	.short	0x0c49
        /*0014*/ 	.byte	0x00, 0xf0, 0x05, 0x00


	//----- nvinfo : EIATTR_KPARAM_INFO
	.align		4
.L_5751:
        /*0018*/ 	.byte	0x04, 0x17
        /*001a*/ 	.short	(.L_5753 - .L_5752)
.L_5752:
        /*001c*/ 	.word	0x00000000
        /*0020*/ 	.short	0x0001
        /*0022*/ 	.short	0x0c48
        /*0024*/ 	.byte	0x00, 0xf0, 0x05, 0x00


	//----- nvinfo : EIATTR_KPARAM_INFO
	.align		4
.L_5753:
        /*0028*/ 	.byte	0x04, 0x17
        /*002a*/ 	.short	(.L_5755 - .L_5754)
.L_5754:
        /*002c*/ 	.word	0x00000000
        /*0030*/ 	.short	0x0000
        /*0032*/ 	.short	0x0000
        /*0034*/ 	.byte	0x00, 0xf0, 0x21, 0x31


	//----- nvinfo : EIATTR_SPARSE_MMA_MASK
	.align		4
.L_5755:
        /*0038*/ 	.byte	0x03, 0x50
        /*003a*/ 	.short	0x0000


	//----- nvinfo : EIATTR_MAXREG_COUNT
	.align		4
        /*003c*/ 	.byte	0x03, 0x1b
        /*003e*/ 	.short	0x0080


	//----- nvinfo : EIATTR_MERCURY_ISA_VERSION
	.align		4
        /*0040*/ 	.byte	0x03, 0x5f
        /*0042*/ 	.short	0x0101


	//----- nvinfo : EIATTR_EXIT_INSTR_OFFSETS
	.align		4
        /*0044*/ 	.byte	0x04, 0x1c
        /*0046*/ 	.short	(.L_5757 - .L_5756)


	//   ....[0]....
.L_5756:
        /*0048*/ 	.word	0x00000190


	//   ....[1]....
        /*004c*/ 	.word	0x00000ac0


	//   ....[2]....
        /*0050*/ 	.word	0x00000b20


	//   ....[3]....
        /*0054*/ 	.word	0x00001130


	//----- nvinfo : EIATTR_MAX_THREADS
	.align		4
.L_5757:
        /*0058*/ 	.byte	0x04, 0x05
        /*005a*/ 	.short	(.L_5759 - .L_5758)
.L_5758:
        /*005c*/ 	.word	0x00000200
        /*0060*/ 	.word	0x00000001
        /*0064*/ 	.word	0x00000001


	//----- nvinfo : EIATTR_CRS_STACK_SIZE
	.align		4
.L_5759:
        /*0068*/ 	.byte	0x04, 0x1e
        /*006a*/ 	.short	(.L_5761 - .L_5760)
.L_5760:
        /*006c*/ 	.word	0x00000000


	//----- nvinfo : EIATTR_CBANK_PARAM_SIZE
	.align		4
.L_5761:
        /*0070*/ 	.byte	0x03, 0x19
        /*0072*/ 	.short	0x0c4a


	//----- nvinfo : EIATTR_PARAM_CBANK
	.align		4
        /*0074*/ 	.byte	0x04, 0x0a
        /*0076*/ 	.short	(.L_5763 - .L_5762)
	.align		4
.L_5762:
        /*0078*/ 	.word	index@(.nv.constant0._ZN2at6native55_GLOBAL__N__de093ff9_22_ForeachBinaryOpList_cu_a911ec4325multi_tensor_apply_kernelINS1_18TensorListMetadataILi2EEENS1_11CopyFunctorIsN3c1013Float8_e4m3fnELi2ELi1ELi1EEEJNS0_4CopyIsS7_EEEEEvT_T0_DpT1_)
        /*007c*/ 	.short	0x0210
        /*007e*/ 	.short	0x0c4a


	//----- nvinfo : EIATTR_SW_WAR
	.align		4
.L_5763:
        /*0080*/ 	.byte	0x04, 0x36
        /*0082*/ 	.short	(.L_5765 - .L_5764)
.L_5764:
        /*0084*/ 	.word	0x00000008
.L_5765:


//--------------------- .nv.info._ZN2at6native55_GLOBAL__N__de093ff9_22_ForeachBinaryOpList_cu_a911ec4325multi_tensor_apply_kernelINS1_18TensorListMetadataILi2EEENS1_11CopyFunctorIsbLi2ELi1ELi1EEEJNS0_4CopyIsbEEEEEvT_T0_DpT1_ --------------------------
	.section	.nv.info._ZN2at6native55_GLOBAL__N__de093ff9_22_ForeachBinaryOpList_cu_a911ec4325multi_tensor_apply_kernelINS1_18TensorListMetadataILi2EEENS1_11CopyFunctorIsbLi2ELi1ELi1EEEJNS0_4CopyIsbEEEEEvT_T0_DpT1_,"",@"SHT_CUDA_INFO"
	.sectionflags	@""
	.align	4


	//----- nvinfo : EIATTR_CUDA_API_VERSION
	.align		4
        /*0000*/ 	.byte	0x04, 0x37
        /*0002*/ 	.short	(.L_5767 - .L_5766)
.L_5766:
        /*0004*/ 	.word	0x00000082


	//----- nvinfo : EIATTR_KPARAM_INFO
	.align		4
.L_5767:
        /*0008*/ 	.byte	0x04, 0x17
        /*000a*/ 	.short	(.L_5769 - .L_5768)
.L_5768:
        /*000c*/ 	.word	0x00000000
        /*0010*/ 	.short	0x0002
        /*0012*/ 	.short	0x0c49
        /*0014*/ 	.byte	0x00, 0xf0, 0x05, 0x00


	//----- nvinfo : EIATTR_KPARAM_INFO
	.align		4
.L_5769:
        /*0018*/ 	.byte	0x04, 0x17
        /*001a*/ 	.short	(.L_5771 - .L_5770)
.L_5770:
        /*001c*/ 	.word	0x00000000
        /*0020*/ 	.short	0x0001
        /*0022*/ 	.short	0x0c48
        /*0024*/ 	.byte	0x00, 0xf0, 0x05, 0x00


	//----- nvinfo : EIATTR_KPARAM_INFO
	.align		4
.L_5771:
        /*0028*/ 	.byte	0x04, 0x17
        /*002a*/ 	.short	(.L_5773 - .L_5772)
.L_5772:
        /*002c*/ 	.word	0x00000000
        /*0030*/ 	.short	0x0000
        /*0032*/ 	.short	0x0000
        /*0034*/ 	.byte	0x00, 0xf0, 0x21, 0x31


	//----- nvinfo : EIATTR_SPARSE_MMA_MASK
	.align		4
.L_5773:
        /*0038*/ 	.byte	0x03, 0x50
        /*003a*/ 	.short	0x0000


	//----- nvinfo : EIATTR_MAXREG_COUNT
	.align		4
        /*003c*/ 	.byte	0x03, 0x1b
        /*003e*/ 	.short	0x0080


	//----- nvinfo : EIATTR_MERCURY_ISA_VERSION
	.align		4
        /*0040*/ 	.byte	0x03, 0x5f
        /*0042*/ 	.short	0x0101


	//----- nvinfo : EIATTR_EXIT_INSTR_OFFSETS
	.align		4
        /*0044*/ 	.byte	0x04, 0x1c
        /*0046*/ 	.short	(.L_5775 - .L_5774)


	//   ....[0]....
.L_5774:
        /*0048*/ 	.word	0x00000170


	//   ....[1]....
        /*004c*/ 	.word	0x000005a0


	//   ....[2]....
        /*0050*/ 	.word	0x00000600


	//   ....[3]....
        /*0054*/ 	.word	0x000007c0


	//----- nvinfo : EIATTR_MAX_THREADS
	.align		4
.L_5775:
        /*0058*/ 	.byte	0x04, 0x05
        /*005a*/ 	.short	(.L_5777 - .L_5776)
.L_5776:
        /*005c*/ 	.word	0x00000200
        /*0060*/ 	.word	0x00000001
        /*0064*/ 	.word	0x00000001


	//----- nvinfo : EIATTR_CRS_STACK_SIZE
	.align		4
.L_5777:
        /*0068*/ 	.byte	0x04, 0x1e
        /*006a*/ 	.short	(.L_5779 - .L_5778)
.L_5778:
        /*006c*/ 	.word	0x00000000


	//----- nvinfo : EIATTR_CBANK_PARAM_SIZE
	.align		4
.L_5779:
        /*0070*/ 	.byte	0x03, 0x19
        /*0072*/ 	.short	0x0c4a


	//----- nvinfo : EIATTR_PARAM_CBANK
	.align		4
        /*0074*/ 	.byte	0x04, 0x0a
        /*0076*/ 	.short	(.L_5781 - .L_5780)
	.align		4
.L_5780:
        /*0078*/ 	.word	index@(.nv.constant0._ZN2at6native55_GLOBAL__N__de093ff9_22_ForeachBinaryOpList_cu_a911ec4325multi_tensor_apply_kernelINS1_18TensorListMetadataILi2EEENS1_11CopyFunctorIsbLi2ELi1ELi1EEEJNS0_4CopyIsbEEEEEvT_T0_DpT1_)
        /*007c*/ 	.short	0x0210
        /*007e*/ 	.short	0x0c4a


	//----- nvinfo : EIATTR_SW_WAR
	.align		4
.L_5781:
        /*0080*/ 	.byte	0x04, 0x36
        /*0082*/ 	.short	(.L_5783 - .L_5782)
.L_5782:
        /*0084*/ 	.word	0x00000008
.L_5783:


//--------------------- .nv.info._ZN2at6native55_GLOBAL__N__de093ff9_22_ForeachBinaryOpList_cu_a911ec4325multi_tensor_apply_kernelINS1_18TensorListMetadataILi2EEENS1_11CopyFunctorIsN3c108BFloat16ELi2ELi1ELi1EEEJNS0_4CopyIsS7_EEEEEvT_T0_DpT1_ --------------------------
	.section	.nv.info._ZN2at6native55_GLOBAL__N__de093ff9_22_ForeachBinaryOpList_cu_a911ec4325multi_tensor_apply_kernelINS1_18TensorListMetadataILi2EEENS1_11CopyFunctorIsN3c108BFloat16ELi2ELi1ELi1EEEJNS0_4CopyIsS7_EEEEEvT_T0_DpT1_,"",@"SHT_CUDA_INFO"
	.sectionflags	@""
	.align	4


	//----- nvinfo : EIATTR_CUDA_API_VERSION
	.align		4
        /*0000*/ 	.byte	0x04, 0x37
        /*0002*/ 	.short	(.L_5785 - .L_5784)
.L_5784:
        /*0004*/ 	.word	0x00000082


	//----- nvinfo : EIATTR_KPARAM_INFO
	.align		4
.L_5785:
        /*0008*/ 	.byte	0x04, 0x17
        /*000a*/ 	.short	(.L_5787 - .L_5786)
.L_5786:
        /*000c*/ 	.word	0x00000000
        /*0010*/ 	.short	0x0002
        /*0012*/ 	.short	0x0c49
        /*0014*/ 	.byte	0x00, 0xf0, 0x05, 0x00


	//----- nvinfo : EIATTR_KPARAM_INFO
	.align		4
.L_5787:
        /*0018*/ 	.byte	0x04, 0x17
        /*001a*/ 	.short	(.L_5789 - .L_5788)
.L_5788:
        /*001c*/ 	.word	0x00000000
        /*0020*/ 	.short	0x0001
        /*0022*/ 	.short	0x0c48
        /*0024*/ 	.byte	0x00, 0xf0, 0x05, 0x00


	//----- nvinfo : EIATTR_KPARAM_INFO
	.align		4
.L_5789:
        /*0028*/ 	.byte	0x04, 0x17
        /*002a*/ 	.short	(.L_5791 - .L_5790)
.L_5790:
        /*002c*/ 	.word	0x00000000
        /*0030*/ 	.short	0x0000
        /*0032*/ 	.short	0x0000
        /*0034*/ 	.byte	0x00, 0xf0, 0x21, 0x31


	//----- nvinfo : EIATTR_SPARSE_MMA_MASK
	.align		4
.L_5791:
        /*0038*/ 	.byte	0x03, 0x50
        /*003a*/ 	.short	0x0000


	//----- nvinfo : EIATTR_MAXREG_COUNT
	.align		4
        /*003c*/ 	.byte	0x03, 0x1b
        /*003e*/ 	.short	0x0080


	//----- nvinfo : EIATTR_MERCURY_ISA_VERSION
	.align		4
        /*0040*/ 	.byte	0x03, 0x5f
        /*0042*/ 	.short	0x0101


	//----- nvinfo : EIATTR_EXIT_INSTR_OFFSETS
	.align		4
        /*0044*/ 	.byte	0x04, 0x1c
        /*0046*/ 	.short	(.L_5793 - .L_5792)


	//   ....[0]....
.L_5792:
        /*0048*/ 	.word	0x00000160


	//   ....[1]....
        /*004c*/ 	.word	0x000005c0


	//   ....[2]....
        /*0050*/ 	.word	0x00000620


	//   ....[3]....
        /*0054*/ 	.word	0x00000830


	//----- nvinfo : EIATTR_MAX_THREADS
	.align		4
.L_5793:
        /*0058*/ 	.byte	0x04, 0x05
        /*005a*/ 	.short	(.L_5795 - .L_5794)
.L_5794:
        /*005c*/ 	.word	0x00000200
        /*0060*/ 	.word	0x00000001
        /*0064*/ 	.word	0x00000001


	//----- nvinfo : EIATTR_CRS_STACK_SIZE
	.align		4
.L_5795:
        /*0068*/ 	.byte	0x04, 0x1e
        /*006a*/ 	.short	(.L_5797 - .L_5796)
.L_5796:
        /*006c*/ 	.word	0x00000000


	//----- nvinfo : EIATTR_CBANK_PARAM_SIZE
	.align		4
.L_5797:
        /*0070*/ 	.byte	0x03, 0x19
        /*0072*/ 	.short	0x0c4a


	//----- nvinfo : EIATTR_PARAM_CBANK
	.align		4
        /*0074*/ 	.byte	0x04, 0x0a
        /*0076*/ 	.short	(.L_5799 - .L_5798)
	.align		4
.L_5798:
        /*0078*/ 	.word	index@(.nv.constant0._ZN2at6native55_GLOBAL__N__de093ff9_22_ForeachBinaryOpList_cu_a911ec4325multi_tensor_apply_kernelINS1_18TensorListMetadataILi2EEENS1_11CopyFunctorIsN3c108BFloat16ELi2ELi1ELi1EEEJNS0_4CopyIsS7_EEEEEvT_T0_DpT1_)
        /*007c*/ 	.short	0x0210
        /*007e*/ 	.short	0x0c4a


	//----- nvinfo : EIATTR_SW_WAR
	.align		4
.L_5799:
        /*0080*/ 	.byte	0x04, 0x36
        /*0082*/ 	.short	(.L_5801 - .L_5800)
.L_5800:
        /*0084*/ 	.word	0x00000008
.L_5801:


//--------------------- .nv.info._ZN2at6native55_GLOBAL__N__de093ff9_22_ForeachBinaryOpList_cu_a911ec4325multi_tensor_apply_kernelINS1_18TensorListMetadataILi2EEENS1_11CopyFunctorIsN3c104HalfELi2ELi1ELi1EEEJNS0_4CopyIsS7_EEEEEvT_T0_DpT1_ --------------------------
	.section	.nv.info._ZN2at6native55_GLOBAL__N__de093ff9_22_ForeachBinaryOpList_cu_a911ec4325multi_tensor_apply_kernelINS1_18TensorListMetadataILi2EEENS1_11CopyFunctorIsN3c104HalfELi2ELi1ELi1EEEJNS0_4CopyIsS7_EEEEEvT_T0_DpT1_,"",@"SHT_CUDA_INFO"
	.sectionflags	@""
	.align	4


	//----- nvinfo : EIATTR_CUDA_API_VERSION
	.align		4
        /*0000*/ 	.byte	0x04, 0x37
        /*0002*/ 	.short	(.L_5803 - .L_5802)
.L_5802:
        /*0004*/ 	.word	0x00000082


	//----- nvinfo : EIATTR_KPARAM_INFO
	.align		4
.L_5803:
        /*0008*/ 	.byte	0x04, 0x17
        /*000a*/ 	.short	(.L_5805 - .L_5804)
.L_5804:
        /*000c*/ 	.word	0x00000000
        /*0010*/ 	.short	0x0002
        /*0012*/ 	.short	0x0c49
        /*0014*/ 	.byte	0x00, 0xf0, 0x05, 0x00


	//----- nvinfo : EIATTR_KPARAM_INFO
	.align		4
.L_5805:
        /*0018*/ 	.byte	0x04, 0x17
        /*001a*/ 	.short	(.L_5807 - .L_5806)
.L_5806:
        /*001c*/ 	.word	0x00000000
        /*0020*/ 	.short	0x0001
        /*0022*/ 	.short	0x0c48
        /*0024*/ 	.byte	0x00, 0xf0, 0x05, 0x00


	//----- nvinfo : EIATTR_KPARAM_INFO
	.align		4
.L_5807:
        /*0028*/ 	.byte	0x04, 0x17
        /*002a*/ 	.short	(.L_5809 - .L_5808)
.L_5808:
        /*002c*/ 	.word	0x00000000
        /*0030*/ 	.short	0x0000
        /*0032*/ 	.short	0x0000
        /*0034*/ 	.byte	0x00, 0xf0, 0x21, 0x31


	//----- nvinfo : EIATTR_SPARSE_MMA_MASK
	.align		4
.L_5809:
        /*0038*/ 	.byte	0x03, 0x50
        /*003a*/ 	.short	0x0000


	//----- nvinfo : EIATTR_MAXREG_COUNT
	.align		4
        /*003c*/ 	.byte	0x03, 0x1b
        /*003e*/ 	.short	0x0080


	//----- nvinfo : EIATTR_MERCURY_ISA_VERSION
	.align		4
        /*0040*/ 	.byte	0x03, 0x5f
        /*0042*/ 	.short	0x0101


	//----- nvinfo : EIATTR_EXIT_INSTR_OFFSETS
	.align		4
        /*0044*/ 	.byte	0x04, 0x1c
        /*0046*/ 	.short	(.L_5811 - .L_5810)


	//   ....[0]....
.L_5810:
        /*0048*/ 	.word	0x00000160


	//   ....[1]....
        /*004c*/ 	.word	0x000005c0


	//   ....[2]....
        /*0050*/ 	.word	0x00000620


	//   ....[3]....
        /*0054*/ 	.word	0x00000800


	//----- nvinfo : EIATTR_MAX_THREADS
	.align		4
.L_5811:
        /*0058*/ 	.byte	0x04, 0x05
        /*005a*/ 	.short	(.L_5813 - .L_5812)
.L_5812:
        /*005c*/ 	.word	0x00000200
        /*0060*/ 	.word	0x00000001
        /*0064*/ 	.word	0x00000001


	//----- nvinfo : EIATTR_CRS_STACK_SIZE
	.align		4
.L_5813:
        /*0068*/ 	.byte	0x04, 0x1e
        /*006a*/ 	.short	(.L_5815 - .L_5814)
.L_5814:
        /*006c*/ 	.word	0x00000000


	//----- nvinfo : EIATTR_CBANK_PARAM_SIZE
	.align		4
.L_5815:
        /*0070*/ 	.byte	0x03, 0x19
        /*0072*/ 	.short	0x0c4a


	//----- nvinfo : EIATTR_PARAM_CBANK
	.align		4
        /*0074*/ 	.byte	0x04, 0x0a
        /*0076*/ 	.short	(.L_5817 - .L_5816)
	.align		4
.L_5816:
        /*0078*/ 	.word	index@(.nv.constant0._ZN2at6native55_GLOBAL__N__de093ff9_22_ForeachBinaryOpList_cu_a911ec4325multi_tensor_apply_kernelINS1_18TensorListMetadataILi2EEENS1_11CopyFunctorIsN3c104HalfELi2ELi1ELi1EEEJNS0_4CopyIsS7_EEEEEvT_T0_DpT1_)
        /*007c*/ 	.short	0x0210
        /*007e*/ 	.short	0x0c4a


	//----- nvinfo : EIATTR_SW_WAR
	.align		4
.L_5817:
        /*0080*/ 	.byte	0x04, 0x36
        /*0082*/ 	.short	(.L_5819 - .L_5818)
.L_5818:
        /*0084*/ 	.word	0x00000008
.L_5819:


//--------------------- .nv.info._ZN2at6native55_GLOBAL__N__de093ff9_22_ForeachBinaryOpList_cu_a911ec4325multi_tensor_apply_kernelINS1_18TensorListMetadataILi2EEENS1_11CopyFunctorIsN3c107complexIfEELi2ELi1ELi1EEEJNS0_4CopyIsS8_EEEEEvT_T0_DpT1_ --------------------------
	.section	.nv.info._ZN2at6native55_GLOBAL__N__de093ff9_22_ForeachBinaryOpList_cu_a911ec4325multi_tensor_apply_kernelINS1_18TensorListMetadataILi2EEENS1_11CopyFunctorIsN3c107complexIfEELi2ELi1ELi1EEEJNS0_4CopyIsS8_EEEEEvT_T0_DpT1_,"",@"SHT_CUDA_INFO"
	.sectionflags	@""
	.align	4


	//----- nvinfo : EIATTR_CUDA_API_VERSION
	.align		4
        /*0000*/ 	.byte	0x04, 0x37
        /*0002*/ 	.short	(.L_5821 - .L_5820)
.L_5820:
        /*0004*/ 	.word	0x00000082


	//----- nvinfo : EIATTR_KPARAM_INFO
	.align		4
.L_5821:
        /*0008*/ 	.byte	0x04, 0x17
        /*000a*/ 	.short	(.L_5823 - .L_5822)
.L_5822:
        /*000c*/ 	.word	0x00000000
        /*0010*/ 	.short	0x0002
        /*0012*/ 	.short	0x0c49
        /*0014*/ 	.byte	0x00, 0xf0, 0x05, 0x00


	//----- nvinfo : EIATTR_KPARAM_INFO
	.align		4
.L_5823:
        /*0018*/ 	.byte	0x04, 0x17
        /*001a*/ 	.short	(.L_5825 - .L_5824)
.L_5824:
        /*001c*/ 	.word	0x00000000
        /*0020*/ 	.short	0x0001
        /*0022*/ 	.short	0x0c48
        /*0024*/ 	.byte	0x00, 0xf0, 0x05, 0x00


	//----- nvinfo : EIATTR_KPARAM_INFO
	.align		4
.L_5825:
        /*0028*/ 	.byte	0x04, 0x17
        /*002a*/ 	.short	(.L_5827 - .L_5826)
.L_5826:
        /*002c*/ 	.word	0x00000000
        /*0030*/ 	.short	0x0000
        /*0032*/ 	.short	0x0000
        /*0034*/ 	.byte	0x00, 0xf0, 0x21, 0x31


	//----- nvinfo : EIATTR_SPARSE_MMA_MASK
	.align		4
.L_5827:
        /*0038*/ 	.byte	0x03, 0x50
        /*003a*/ 	.short	0x0000


	//----- nvinfo : EIATTR_MAXREG_COUNT
	.align		4
        /*003c*/ 	.byte	0x03, 0x1b
        /*003e*/ 	.short	0x0080


	//----- nvinfo : EIATTR_MERCURY_ISA_VERSION
	.align		4
        /*0040*/ 	.byte	0x03, 0x5f
        /*0042*/ 	.short	0x0101


	//----- nvinfo : EIATTR_EXIT_INSTR_OFFSETS
	.align		4
        /*0044*/ 	.byte	0x04, 0x1c
        /*0046*/ 	.short	(.L_5829 - .L_5828)


	//   ....[0]....
.L_5828:
        /*0048*/ 	.word	0x00000170


	//   ....[1]....
        /*004c*/ 	.word	0x000005c0


	//   ....[2]....
        /*0050*/ 	.word	0x00000620


	//   ....[3]....
        /*0054*/ 	.word	0x000007d0


	//----- nvinfo : EIATTR_MAX_THREADS
	.align		4
.L_5829:
        /*0058*/ 	.byte	0x04, 0x05
        /*005a*/ 	.short	(.L_5831 - .L_5830)
.L_5830:
        /*005c*/ 	.word	0x00000200
        /*0060*/ 	.word	0x00000001
        /*0064*/ 	.word	0x00000001


	//----- nvinfo : EIATTR_CRS_STACK_SIZE
	.align		4
.L_5831:
        /*0068*/ 	.byte	0x04, 0x1e
        /*006a*/ 	.short	(.L_5833 - .L_5832)
.L_5832:
        /*006c*/ 	.word	0x00000000


	//----- nvinfo : EIATTR_CBANK_PARAM_SIZE
	.align		4
.L_5833:
        /*0070*/ 	.byte	0x03, 0x19
        /*0072*/ 	.short	0x0c4a


	//----- nvinfo : EIATTR_PARAM_CBANK
	.align		4
        /*0074*/ 	.byte	0x04, 0x0a
        /*0076*/ 	.short	(.L_5835 - .L_5834)
	.align		4
.L_5834:
        /*0078*/ 	.word	index@(.nv.constant0._ZN2at6native55_GLOBAL__N__de093ff9_22_ForeachBinaryOpList_cu_a911ec4325multi_tensor_apply_kernelINS1_18TensorListMetadataILi2EEENS1_11CopyFunctorIsN3c107complexIfEELi2ELi1ELi1EEEJNS0_4CopyIsS8_EEEEEvT_T0_DpT1_)
        /*007c*/ 	.short	0x0210
        /*007e*/ 	.short	0x0c4a


	//----- nvinfo : EIATTR_SW_WAR
	.align		4
.L_5835:
        /*0080*/ 	.byte	0x04, 0x36
        /*0082*/ 	.short	(.L_5837 - .L_5836)
.L_5836:
        /*0084*/ 	.word	0x00000008
.L_5837:


//--------------------- .nv.info._ZN2at6native55_GLOBAL__N__de093ff9_22_ForeachBinaryOpList_cu_a911ec4325multi_tensor_apply_kernelINS1_18TensorListMetadataILi2EEENS1_11CopyFunctorIsN3c107complexIdEELi2ELi1ELi1EEEJNS0_4CopyIsS8_EEEEEvT_T0_DpT1_ --------------------------
	.section	.nv.info._ZN2at6native55_GLOBAL__N__de093ff9_22_ForeachBinaryOpList_cu_a911ec4325multi_tensor_apply_kernelINS1_18TensorListMetadataILi2EEENS1_11CopyFunctorIsN3c107complexIdEELi2ELi1ELi1EEEJNS0_4CopyIsS8_EEEEEvT_T0_DpT1_,"",@"SHT_CUDA_INFO"
	.sectionflags	@""
	.align	4


	//----- nvinfo : EIATTR_CUDA_API_VERSION
	.align		4
        /*0000*/ 	.byte	0x04, 0x37
        /*0002*/ 	.short	(.L_5839 - .L_5838)
.L_5838:
        /*0004*/ 	.word	0x00000082


	//----- nvinfo : EIATTR_KPARAM_INFO
	.align		4
.L_5839:
        /*0008*/ 	.byte	0x04, 0x17
        /*000a*/ 	.short	(.L_5841 - .L_5840)
.L_5840:
        /*000c*/ 	.word	0x00000000
        /*0010*/ 	.short	0x0002
        /*0012*/ 	.short	0x0c49
        /*0014*/ 	.byte	0x00, 0xf0, 0x05, 0x00


	//----- nvinfo : EIATTR_KPARAM_INFO
	.align		4
.L_5841:
        /*0018*/ 	.byte	0x04, 0x17
        /*001a*/ 	.short	(.L_5843 - .L_5842)
.L_5842:
        /*001c*/ 	.word	0x00000000
        /*0020*/ 	.short	0x0001
        /*0022*/ 	.short	0x0c48
        /*0024*/ 	.byte	0x00, 0xf0, 0x05, 0x00


	//----- nvinfo : EIATTR_KPARAM_INFO
	.align		4
.L_5843:
        /*0028*/ 	.byte	0x04, 0x17
        /*002a*/ 	.short	(.L_5845 - .L_5844)
.L_5844:
        /*002c*/ 	.word	0x00000000
        /*0030*/ 	.short	0x0000
        /*0032*/ 	.short	0x0000
        /*0034*/ 	.byte	0x00, 0xf0, 0x21, 0x31


	//----- nvinfo : EIATTR_SPARSE_MMA_MASK
	.align		4
.L_5845:
        /*0038*/ 	.byte	0x03, 0x50
        /*003a*/ 	.short	0x0000


	//----- nvinfo : EIATTR_MAXREG_COUNT
	.align		4
        /*003c*/ 	.byte	0x03, 0x1b
        /*003e*/ 	.short	0x0080


	//----- nvinfo : EIATTR_MERCURY_ISA_VERSION
	.align		4
        /*0040*/ 	.byte	0x03, 0x5f
        /*0042*/ 	.short	0x0101


	//----- nvinfo : EIATTR_EXIT_INSTR_OFFSETS
	.align		4
        /*0044*/ 	.byte	0x04, 0x1c
        /*0046*/ 	.short	(.L_5847 - .L_5846)


	//   ....[0]....
.L_5846:
        /*0048*/ 	.word	0x00000190


	//   ....[1]....
        /*004c*/ 	.word	0x000005c0


	//   ....[2]....
        /*0050*/ 	.word	0x00000620


	//   ....[3]....
        /*0054*/ 	.word	0x000007d0


	//----- nvinfo : EIATTR_MAX_THREADS
	.align		4
.L_5847:
        /*0058*/ 	.byte	0x04, 0x05
        /*005a*/ 	.short	(.L_5849 - .L_5848)
.L_5848:
        /*005c*/ 	.word	0x00000200
        /*0060*/ 	.word	0x00000001
        /*0064*/ 	.word	0x00000001


	//----- nvinfo : EIATTR_CRS_STACK_SIZE
	.align		4
.L_5849:
        /*0068*/ 	.byte	0x04, 0x1e
        /*006a*/ 	.short	(.L_5851 - .L_5850)
.L_5850:
        /*006c*/ 	.word	0x00000000


	//----- nvinfo : EIATTR_CBANK_PARAM_SIZE
	.align		4
.L_5851:
        /*0070*/ 	.byte	0x03, 0x19
        /*0072*/ 	.short	0x0c4a


	//----- nvinfo : EIATTR_PARAM_CBANK
	.align		4
        /*0074*/ 	.byte	0x04, 0x0a
        /*0076*/ 	.short	(.L_5853 - .L_5852)
	.align		4
.L_5852:
        /*0078*/ 	.word	index@(.nv.constant0._ZN2at6native55_GLOBAL__N__de093ff9_22_ForeachBinaryOpList_cu_a911ec4325multi_tensor_apply_kernelINS1_18TensorListMetadataILi2EEENS1_11CopyFunctorIsN3c107complexIdEELi2ELi1ELi1EEEJNS0_4CopyIsS8_EEEEEvT_T0_DpT1_)
        /*007c*/ 	.short	0x0210
        /*007e*/ 	.short	0x0c4a


	//----- nvinfo : EIATTR_SW_WAR
	.align		4
.L_5853:
        /*0080*/ 	.byte	0x04, 0x36
        /*0082*/ 	.short	(.L_5855 - .L_5854)
.L_5854:
        /*0084*/ 	.word	0x00000008
.L_5855:


//--------------------- .nv.info._ZN2at6native55_GLOBAL__N__de093ff9_22_ForeachBinaryOpList_cu_a911ec4325multi_tensor_apply_kernelINS1_18TensorListMetadataILi2EEENS1_11CopyFunctorIsfLi2ELi1ELi1EEEJNS0_4CopyIsfEEEEEvT_T0_DpT1_ --------------------------
	.section	.nv.info._ZN2at6native55_GLOBAL__N__de093ff9_22_ForeachBinaryOpList_cu_a911ec4325multi_tensor_apply_kernelINS1_18TensorListMetadataILi2EEENS1_11CopyFunctorIsfLi2ELi1ELi1EEEJNS0_4CopyIsfEEEEEvT_T0_DpT1_,"",@"SHT_CUDA_INFO"
	.sectionflags	@""
	.align	4


	//----- nvinfo : EIATTR_CUDA_API_VERSION
	.align		4
        /*0000*/ 	.byte	0x04, 0x37
        /*0002*/ 	.short	(.L_5857 - .L_5856)
.L_5856:
        /*0004*/ 	.word	0x00000082


	//----- nvinfo : EIATTR_KPARAM_INFO
	.align		4
.L_5857:
        /*0008*/ 	.byte	0x04, 0x17
        /*000a*/ 	.short	(.L_5859 - .L_5858)
.L_5858:
        /*000c*/ 	.word	0x00000000
        /*0010*/ 	.short	0x0002
        /*0012*/ 	.short	0x0c49
        /*0014*/ 	.byte	0x00, 0xf0, 0x05, 0x00


	//----- nvinfo : EIATTR_KPARAM_INFO
	.align		4
.L_5859:
        /*0018*/ 	.byte	0x04, 0x17
        /*001a*/ 	.short	(.L_5861 - .L_5860)
.L_5860:
        /*001c*/ 	.word	0x00000000
        /*0020*/ 	.short	0x0001
        /*0022*/ 	.short	0x0c48
        /*0024*/ 	.byte	0x00, 0xf0, 0x05, 0x00


	//----- nvinfo : EIATTR_KPARAM_INFO
	.align		4
.L_5861:
        /*0028*/ 	.byte	0x04, 0x17
        /*002a*/ 	.short	(.L_5863 - .L_5862)
.L_5862:
        /*002c*/ 	.word	0x00000000
        /*0030*/ 	.short	0x0000
        /*0032*/ 	.short	0x0000
        /*0034*/ 	.byte	0x00, 0xf0, 0x21, 0x31


	//----- nvinfo : EIATTR_SPARSE_MMA_MASK
	.align		4
.L_5863:
        /*0038*/ 	.byte	0x03, 0x50
        /*003a*/ 	.short	0x0000


	//----- nvinfo : EIATTR_MAXREG_COUNT
	.align		4
        /*003c*/ 	.byte	0x03, 0x1b
        /*003e*/ 	.short	0x0080


	//----- nvinfo : EIATTR_MERCURY_ISA_VERSION
	.align		4
        /*0040*/ 	.byte	0x03, 0x5f
        /*0042*/ 	.short	0x0101


	//----- nvinfo : EIATTR_EXIT_INSTR_OFFSETS
	.align		4
        /*0044*/ 	.byte	0x04, 0x1c
        /*0046*/ 	.short	(.L_5865 - .L_5864)


	//   ....[0]....
.L_5864:
        /*0048*/ 	.word	0x00000170


	//   ....[1]....
        /*004c*/ 	.word	0x00000590


	//   ....[2]....
        /*0050*/ 	.word	0x000005f0


	//   ....[3]....
        /*0054*/ 	.word	0x00000770


	//----- nvinfo : EIATTR_MAX_THREADS
	.align		4
.L_5865:
        /*0058*/ 	.byte	0x04, 0x05
        /*005a*/ 	.short	(.L_5867 - .L_5866)
.L_5866:
        /*005c*/ 	.word	0x00000200
        /*0060*/ 	.word	0x00000001
        /*0064*/ 	.word	0x00000001


	//----- nvinfo : EIATTR_CRS_STACK_SIZE
	.align		4
.L_5867:
        /*0068*/ 	.byte	0x04, 0x1e
        /*006a*/ 	.short	(.L_5869 - .L_5868)
.L_5868:
        /*006c*/ 	.word	0x00000000


	//----- nvinfo : EIATTR_CBANK_PARAM_SIZE
	.align		4
.L_5869:
        /*0070*/ 	.byte	0x03, 0x19
        /*0072*/ 	.short	0x0c4a


	//----- nvinfo : EIATTR_PARAM_CBANK
	.align		4
        /*0074*/ 	.byte	0x04, 0x0a
        /*0076*/ 	.short	(.L_5871 - .L_5870)
	.align		4
.L_5870:
        /*0078*/ 	.word	index@(.nv.constant0._ZN2at6native55_GLOBAL__N__de093ff9_22_ForeachBinaryOpList_cu_a911ec4325multi_tensor_apply_kernelINS1_18TensorListMetadataILi2EEENS1_11CopyFunctorIsfLi2ELi1ELi1EEEJNS0_4CopyIsfEEEEEvT_T0_DpT1_)
        /*007c*/ 	.short	0x0210
        /*007e*/ 	.short	0x0c4a


	//----- nvinfo : EIATTR_SW_WAR
	.align		4
.L_5871:
        /*0080*/ 	.byte	0x04, 0x36
        /*0082*/ 	.short	(.L_5873 - .L_5872)
.L_5872:
        /*0084*/ 	.word	0x00000008
.L_5873:


//--------------------- .nv.info._ZN2at6native55_GLOBAL__N__de093ff9_22_ForeachBinaryOpList_cu_a911ec4325multi_tensor_apply_kernelINS1_18TensorListMetadataILi2EEENS1_11CopyFunctorIsdLi2ELi1ELi1EEEJNS0_4CopyIsdEEEEEvT_T0_DpT1_ --------------------------
	.section	.nv.info._ZN2at6native55_GLOBAL__N__de093ff9_22_ForeachBinaryOpList_cu_a911ec4325multi_tensor_apply_kernelINS1_18TensorListMetadataILi2EEENS1_11CopyFunctorIsdLi2ELi1ELi1EEEJNS0_4CopyIsdEEEEEvT_T0_DpT1_,"",@"SHT_CUDA_INFO"
	.sectionflags	@""
	.align	4


	//----- nvinfo : EIATTR_CUDA_API_VERSION
	.align		4
        /*0000*/ 	.byte	0x04, 0x37
        /*0002*/ 	.short	(.L_5875 - .L_5874)
.L_5874:
        /*0004*/ 	.word	0x00000082


	//----- nvinfo : EIATTR_KPARAM_INFO
	.align		4
.L_5875:
        /*0008*/ 	.byte	0x04, 0x17
        /*000a*/ 	.short	(.L_5877 - .L_5876)
.L_5876:
        /*000c*/ 	.word	0x00000000
        /*0010*/ 	.short	0x0002
        /*0012*/ 	.short	0x0c49
        /*0014*/ 	.byte	0x00, 0xf0, 0x05, 0x00


	//----- nvinfo : EIATTR_KPARAM_INFO
	.align		4
.L_5877:
        /*0018*/ 	.byte	0x04, 0x17
        /*001a*/ 	.short	(.L_5879 - .L_5878)
.L_5878:
        /*001c*/ 	.word	0x00000000
        /*0020*/ 	.short	0x0001
        /*0022*/ 	.short	0x0c48
        /*0024*/ 	.byte	0x00, 0xf0, 0x05, 0x00


	//----- nvinfo : EIATTR_KPARAM_INFO
	.align		4
.L_5879:
        /*0028*/ 	.byte	0x04, 0x17
        /*002a*/ 	.short	(.L_5881 - .L_5880)
.L_5880:
        /*002c*/ 	.word	0x00000000
        /*0030*/ 	.short	0x0000
        /*0032*/ 	.short	0x0000
        /*0034*/ 	.byte	0x00, 0xf0, 0x21, 0x31


	//----- nvinfo : EIATTR_SPARSE_MMA_MASK
	.align		4
.L_5881:
        /*0038*/ 	.byte	0x03, 0x50
        /*003a*/ 	.short	0x0000


	//----- nvinfo : EIATTR_MAXREG_COUNT
	.align		4
        /*003c*/ 	.byte	0x03, 0x1b
        /*003e*/ 	.short	0x0080


	//----- nvinfo : EIATTR_MERCURY_ISA_VERSION
	.align		4
        /*0040*/ 	.byte	0x03, 0x5f
        /*0042*/ 	.short	0x0101


	//----- nvinfo : EIATTR_EXIT_INSTR_OFFSETS
	.align		4
        /*0044*/ 	.byte	0x04, 0x1c
        /*0046*/ 	.short	(.L_5883 - .L_5882)


	//   ....[0]....
.L_5882:
        /*0048*/ 	.word	0x00000190


	//   ....[1]....
        /*004c*/ 	.word	0x00000580


	//   ....[2]....
        /*0050*/ 	.word	0x000005e0


	//   ....[3]....
        /*0054*/ 	.word	0x00000770


	//----- nvinfo : EIATTR_MAX_THREADS
	.align		4
.L_5883:
        /*0058*/ 	.byte	0x04, 0x05
        /*005a*/ 	.short	(.L_5885 - .L_5884)
.L_5884:
        /*005c*/ 	.word	0x00000200
        /*0060*/ 	.word	0x00000001
        /*0064*/ 	.word	0x00000001


	//----- nvinfo : EIATTR_CRS_STACK_SIZE
	.align		4
.L_5885:
        /*0068*/ 	.byte	0x04, 0x1e
        /*006a*/ 	.short	(.L_5887 - .L_5886)
.L_5886:
        /*006c*/ 	.word	0x00000000


	//----- nvinfo : EIATTR_CBANK_PARAM_SIZE
	.align		4
.L_5887:
        /*0070*/ 	.byte	0x03, 0x19
        /*0072*/ 	.short	0x0c4a


	//----- nvinfo : EIATTR_PARAM_CBANK
	.align		4
        /*0074*/ 	.byte	0x04, 0x0a
        /*0076*/ 	.short	(.L_5889 - .L_5888)
	.align		4
.L_5888:
        /*0078*/ 	.word	index@(.nv.constant0._ZN2at6native55_GLOBAL__N__de093ff9_22_ForeachBinaryOpList_cu_a911ec4325multi_tensor_apply_kernelINS1_18TensorListMetadataILi2EEENS1_11CopyFunctorIsdLi2ELi1ELi1EEEJNS0_4CopyIsdEEEEEvT_T0_DpT1_)
        /*007c*/ 	.short	0x0210
        /*007e*/ 	.short	0x0c4a


	//----- nvinfo : EIATTR_SW_WAR
	.align		4
.L_5889:
        /*0080*/ 	.byte	0x04, 0x36
        /*0082*/ 	.short	(.L_5891 - .L_5890)
.L_5890:
        /*0084*/ 	.word	0x00000008
.L_5891:


//--------------------- .nv.info._ZN2at6native55_GLOBAL__N__de093ff9_22_ForeachBinaryOpList_cu_a911ec4325multi_tensor_apply_kernelINS1_18TensorListMetadataILi2EEENS1_11CopyFunctorIsiLi2ELi1ELi1EEEJNS0_4CopyIsiEEEEEvT_T0_DpT1_ --------------------------
	.section	.nv.info._ZN2at6native55_GLOBAL__N__de093ff9_22_ForeachBinaryOpList_cu_a911ec4325multi_tensor_apply_kernelINS1_18TensorListMetadataILi2EEENS1_11CopyFunctorIsiLi2ELi1ELi1EEEJNS0_4CopyIsiEEEEEvT_T0_DpT1_,"",@"SHT_CUDA_INFO"
	.sectionflags	@""
	.align	4


	//----- nvinfo : EIATTR_CUDA_API_VERSION
	.align		4
        /*0000*/ 	.byte	0x04, 0x37
        /*0002*/ 	.short	(.L_5893 - .L_5892)
.L_5892:
        /*0004*/ 	.word	0x00000082


	//----- nvinfo : EIATTR_KPARAM_INFO
	.align		4
.L_5893:
        /*0008*/ 	.byte	0x04, 0x17
        /*000a*/ 	.short	(.L_5895 - .L_5894)
.L_5894:
        /*000c*/ 	.word	0x00000000
        /*0010*/ 	.short	0x0002
        /*0012*/ 	.short	0x0c49
        /*0014*/ 	.byte	0x00, 0xf0, 0x05, 0x00


	//----- nvinfo : EIATTR_KPARAM_INFO
	.align		4
.L_5895:
        /*0018*/ 	.byte	0x04, 0x17
        /*001a*/ 	.short	(.L_5897 - .L_5896)
.L_5896:
        /*001c*/ 	.word	0x00000000
        /*0020*/ 	.short	0x0001
        /*0022*/ 	.short	0x0c48
        /*0024*/ 	.byte	0x00, 0xf0, 0x05, 0x00


	//----- nvinfo : EIATTR_KPARAM_INFO
	.align		4
.L_5897:
        /*0028*/ 	.byte	0x04, 0x17
        /*002a*/ 	.short	(.L_5899 - .L_5898)
.L_5898:
        /*002c*/ 	.word	0x00000000
        /*0030*/ 	.short	0x0000
        /*0032*/ 	.short	0x0000
        /*0034*/ 	.byte	0x00, 0xf0, 0x21, 0x31


	//----- nvinfo : EIATTR_SPARSE_MMA_MASK
	.align		4
.L_5899:
        /*0038*/ 	.byte	0x03, 0x50
        /*003a*/ 	.short	0x0000


	//----- nvinfo : EIATTR_MAXREG_COUNT
	.align		4
        /*003c*/ 	.byte	0x03, 0x1b
        /*003e*/ 	.short	0x0080


	//----- nvinfo : EIATTR_MERCURY_ISA_VERSION
	.align		4
        /*0040*/ 	.byte	0x03, 0x5f
        /*0042*/ 	.short	0x0101


	//----- nvinfo : EIATTR_EXIT_INSTR_OFFSETS
	.align		4
        /*0044*/ 	.byte	0x04, 0x1c
        /*0046*/ 	.short	(.L_5901 - .L_5900)


	//   ....[0]....
.L_5900:
        /*0048*/ 	.word	0x00000170


	//   ....[1]....
        /*004c*/ 	.word	0x00000520


	//   ....[2]....
        /*0050*/ 	.word	0x00000580


	//   ....[3]....
        /*0054*/ 	.word	0x000006c0


	//----- nvinfo : EIATTR_MAX_THREADS
	.align		4
.L_5901:
        /*0058*/ 	.byte	0x04, 0x05
        /*005a*/ 	.short	(.L_5903 - .L_5902)
.L_5902:
        /*005c*/ 	.word	0x00000200
        /*0060*/ 	.word	0x00000001
        /*0064*/ 	.word	0x00000001


	//----- nvinfo : EIATTR_CRS_STACK_SIZE
	.align		4
.L_5903:
        /*0068*/ 	.byte	0x04, 0x1e
        /*006a*/ 	.short	(.L_5905 - .L_5904)
.L_5904:
        /*006c*/ 	.word	0x00000000


	//----- nvinfo : EIATTR_CBANK_PARAM_SIZE
	.align		4
.L_5905:
        /*0070*/ 	.byte	0x03, 0x19
        /*0072*/ 	.short	0x0c4a


	//----- nvinfo : EIATTR_PARAM_CBANK
	.align		4
        /*0074*/ 	.byte	0x04, 0x0a
        /*0076*/ 	.short	(.L_5907 - .L_5906)
	.align		4
.L_5906:
        /*0078*/ 	.word	index@(.nv.constant0._ZN2at6native55_GLOBAL__N__de093ff9_22_ForeachBinaryOpList_cu_a911ec4325multi_tensor_apply_kernelINS1_18TensorListMetadataILi2EEENS1_11CopyFunctorIsiLi2ELi1ELi1EEEJNS0_4CopyIsiEEEEEvT_T0_DpT1_)
        /*007c*/ 	.short	0x0210
        /*007e*/ 	.short	0x0c4a


	//----- nvinfo : EIATTR_SW_WAR
	.align		4
.L_5907:
        /*0080*/ 	.byte	0x04, 0x36
        /*0082*/ 	.short	(.L_5909 - .L_5908)
.L_5908:
        /*0084*/ 	.word	0x00000008
.L_5909:


//--------------------- .nv.info._ZN2at6native55_GLOBAL__N__de093ff9_22_ForeachBinaryOpList_cu_a911ec4325multi_tensor_apply_kernelINS1_18TensorListMetadataILi2EEENS1_11CopyFunctorIslLi2ELi1ELi1EEEJNS0_4CopyIslEEEEEvT_T0_DpT1_ --------------------------
	.section	.nv.info._ZN2at6native55_GLOBAL__N__de093ff9_22_ForeachBinaryOpList_cu_a911ec4325multi_tensor_apply_kernelINS1_18TensorListMetadataILi2EEENS1_11CopyFunctorIslLi2ELi1ELi1EEEJNS0_4CopyIslEEEEEvT_T0_DpT1_,"",@"SHT_CUDA_INFO"
	.sectionflags	@""
	.align	4


	//----- nvinfo : EIATTR_CUDA_API_VERSION
	.align		4
        /*0000*/ 	.byte	0x04, 0x37
        /*0002*/ 	.short	(.L_5911 - .L_5910)
.L_5910:
        /*0004*/ 	.word	0x00000082


	//----- nvinfo : EIATTR_KPARAM_INFO
	.align		4
.L_5911:
        /*0008*/ 	.byte	0x04, 0x17
        /*000a*/ 	.short	(.L_5913 - .L_5912)
.L_5912:
        /*000c*/ 	.word	0x00000000
        /*0010*/ 	.short	0x0002
        /*0012*/ 	.short	0x0c49
        /*0014*/ 	.byte	0x00, 0xf0, 0x05, 0x00


	//----- nvinfo : EIATTR_KPARAM_INFO
	.align		4
.L_5913:
        /*0018*/ 	.byte	0x04, 0x17
        /*001a*/ 	.short	(.L_5915 - .L_5914)
.L_5914:
        /*001c*/ 	.word	0x00000000
        /*0020*/ 	.short	0x0001
        /*0022*/ 	.short	0x0c48
        /*0024*/ 	.byte	0x00, 0xf0, 0x05, 0x00


	//----- nvinfo : EIATTR_KPARAM_INFO
	.align		4
.L_5915:
        /*0028*/ 	.byte	0x04, 0x17
        /*002a*/ 	.short	(.L_5917 - .L_5916)
.L_5916:
        /*002c*/ 	.word	0x00000000
        /*0030*/ 	.short	0x0000
        /*0032*/ 	.short	0x0000
        /*0034*/ 	.byte	0x00, 0xf0, 0x21, 0x31


	//----- nvinfo : EIATTR_SPARSE_MMA_MASK
	.align		4
.L_5917:
        /*0038*/ 	.byte	0x03, 0x50
        /*003a*/ 	.short	0x0000


	//----- nvinfo : EIATTR_MAXREG_COUNT
	.align		4
        /*003c*/ 	.byte	0x03, 0x1b
        /*003e*/ 	.short	0x0080


	//----- nvinfo : EIATTR_MERCURY_ISA_VERSION
	.align		4
        /*0040*/ 	.byte	0x03, 0x5f
        /*0042*/ 	.short	0x0101


	//----- nvinfo : EIATTR_EXIT_INSTR_OFFSETS
	.align		4
        /*0044*/ 	.byte	0x04, 0x1c
        /*0046*/ 	.short	(.L_5919 - .L_5918)


	//   ....[0]....
.L_5918:
        /*0048*/ 	.word	0x00000170


	//   ....[1]....
        /*004c*/ 	.word	0x00000520


	//   ....[2]....
        /*0050*/ 	.word	0x00000580


	//   ....[3]....
        /*0054*/ 	.word	0x000006f0


	//----- nvinfo : EIATTR_MAX_THREADS
	.align		4
.L_5919:
        /*0058*/ 	.byte	0x04, 0x05
        /*005a*/ 	.short	(.L_5921 - .L_5920)
.L_5920:
        /*005c*/ 	.word	0x00000200
        /*0060*/ 	.word	0x00000001
        /*0064*/ 	.word	0x00000001


	//----- nvinfo : EIATTR_CRS_STACK_SIZE
	.align		4
.L_5921:
        /*0068*/ 	.byte	0x04, 0x1e
        /*006a*/ 	.short	(.L_5923 - .L_5922)
.L_5922:
        /*006c*/ 	.word	0x00000000


	//----- nvinfo : EIATTR_CBANK_PARAM_SIZE
	.align		4
.L_5923:
        /*0070*/ 	.byte	0x03, 0x19
        /*0072*/ 	.short	0x0c4a


	//----- nvinfo : EIATTR_PARAM_CBANK
	.align		4
        /*0074*/ 	.byte	0x04, 0x0a
        /*0076*/ 	.short	(.L_5925 - .L_5924)
	.align		4
.L_5924:
        /*0078*/ 	.word	index@(.nv.constant0._ZN2at6native55_GLOBAL__N__de093ff9_22_ForeachBinaryOpList_cu_a911ec4325multi_tensor_apply_kernelINS1_18TensorListMetadataILi2EEENS1_11CopyFunctorIslLi2ELi1ELi1EEEJNS0_4CopyIslEEEEEvT_T0_DpT1_)
        /*007c*/ 	.short	0x0210
        /*007e*/ 	.short	0x0c4a


	//----- nvinfo : EIATTR_SW_WAR
	.align		4
.L_5925:
        /*0080*/ 	.byte	0x04, 0x36
        /*0082*/ 	.short	(.L_5927 - .L_5926)
.L_5926:
        /*0084*/ 	.word	0x00000008
.L_5927:


//--------------------- .nv.info._ZN2at6native55_GLOBAL__N__de093ff9_22_ForeachBinaryOpList_cu_a911ec4325multi_tensor_apply_kernelINS1_18TensorListMetadataILi2EEENS1_11CopyFunctorIsaLi2ELi1ELi1EEEJNS0_4CopyIsaEEEEEvT_T0_DpT1_ --------------------------
	.section	.nv.info._ZN2at6native55_GLOBAL__N__de093ff9_22_ForeachBinaryOpList_cu_a911ec4325multi_tensor_apply_kernelINS1_18TensorListMetadataILi2EEENS1_11CopyFunctorIsaLi2ELi1ELi1EEEJNS0_4CopyIsaEEEEEvT_T0_DpT1_,"",@"SHT_CUDA_INFO"
	.sectionflags	@""
	.align	4


	//----- nvinfo : EIATTR_CUDA_API_VERSION
	.align		4
        /*0000*/ 	.byte	0x04, 0x37
        /*0002*/ 	.short	(.L_5929 - .L_5928)
.L_5928:
        /*0004*/ 	.word	0x00000082


	//----- nvinfo : EIATTR_KPARAM_INFO
	.align		4
.L_5929:
        /*0008*/ 	.byte	0x04, 0x17
        /*000a*/ 	.short	(.L_5931 - .L_5930)
.L_5930:
        /*000c*/ 	.word	0x00000000
        /*0010*/ 	.short	0x0002
        /*0012*/ 	.short	0x0c49
        /*0014*/ 	.byte	0x00, 0xf0, 0x05, 0x00


	//----- nvinfo : EIATTR_KPARAM_INFO
	.align		4
.L_5931:
        /*0018*/ 	.byte	0x04, 0x17
        /*001a*/ 	.short	(.L_5933 - .L_5932)
.L_5932:
        /*001c*/ 	.word	0x00000000
        /*0020*/ 	.short	0x0001
        /*0022*/ 	.short	0x0c48
        /*0024*/ 	.byte	0x00, 0xf0, 0x05, 0x00


	//----- nvinfo : EIATTR_KPARAM_INFO
	.align		4
.L_5933:
        /*0028*/ 	.byte	0x04, 0x17
        /*002a*/ 	.short	(.L_5935 - .L_5934)
.L_5934:
        /*002c*/ 	.word	0x00000000
        /*0030*/ 	.short	0x0000
        /*0032*/ 	.short	0x0000
        /*0034*/ 	.byte	0x00, 0xf0, 0x21, 0x31


	//----- nvinfo : EIATTR_SPARSE_MMA_MASK
	.align		4
.L_5935:
        /*0038*/ 	.byte	0x03, 0x50
        /*003a*/ 	.short	0x0000


	//----- nvinfo : EIATTR_MAXREG_COUNT
	.align		4
        /*003c*/ 	.byte	0x03, 0x1b
        /*003e*/ 	.short	0x0080


	//----- nvinfo : EIATTR_MERCURY_ISA_VERSION
	.align		4
        /*0040*/ 	.byte	0x03, 0x5f
        /*0042*/ 	.short	0x0101


	//----- nvinfo : EIATTR_EXIT_INSTR_OFFSETS
	.align		4
        /*0044*/ 	.byte	0x04, 0x1c
        /*0046*/ 	.short	(.L_5937 - .L_5936)


	//   ....[0]....
.L_5936:
        /*0048*/ 	.word	0x00000170


	//   ....[1]....
        /*004c*/ 	.word	0x000005a0


	//   ....[2]....
        /*0050*/ 	.word	0x00000600


	//   ....[3]....
        /*0054*/ 	.word	0x000007c0


	//----- nvinfo : EIATTR_MAX_THREADS
	.align		4
.L_5937:
        /*0058*/ 	.byte	0x04, 0x05
        /*005a*/ 	.short	(.L_5939 - .L_5938)
.L_5938:
        /*005c*/ 	.word	0x00000200
        /*0060*/ 	.word	0x00000001
        /*0064*/ 	.word	0x00000001


	//----- nvinfo : EIATTR_CRS_STACK_SIZE
	.align		4
.L_5939:
        /*0068*/ 	.byte	0x04, 0x1e
        /*006a*/ 	.short	(.L_5941 - .L_5940)
.L_5940:
        /*006c*/ 	.word	0x00000000


	//----- nvinfo : EIATTR_CBANK_PARAM_SIZE
	.align		4
.L_5941:
        /*0070*/ 	.byte	0x03, 0x19
        /*0072*/ 	.short	0x0c4a


	//----- nvinfo : EIATTR_PARAM_CBANK
	.align		4
        /*0074*/ 	.byte	0x04, 0x0a
        /*0076*/ 	.short	(.L_5943 - .L_5942)
	.align		4
.L_5942:
        /*0078*/ 	.word	index@(.nv.constant0._ZN2at6native55_GLOBAL__N__de093ff9_22_ForeachBinaryOpList_cu_a911ec4325multi_tensor_apply_kernelINS1_18TensorListMetadataILi2EEENS1_11CopyFunctorIsaLi2ELi1ELi1EEEJNS0_4CopyIsaEEEEEvT_T0_DpT1_)
        /*007c*/ 	.short	0x0210
        /*007e*/ 	.short	0x0c4a


	//----- nvinfo : EIATTR_SW_WAR
	.align		4
.L_5943:
        /*0080*/ 	.byte	0x04, 0x36
        /*0082*/ 	.short	(.L_5945 - .L_5944)
.L_5944:
        /*0084*/ 	.word	0x00000008
.L_5945:


//--------------------- .nv.info._ZN2at6native55_GLOBAL__N__de093ff9_22_ForeachBinaryOpList_cu_a911ec4325multi_tensor_apply_kernelINS1_18TensorListMetadataILi2EEENS1_11CopyFunctorIshLi2ELi1ELi1EEEJNS0_4CopyIshEEEEEvT_T0_DpT1_ --------------------------
	.section	.nv.info._ZN2at6native55_GLOBAL__N__de093ff9_22_ForeachBinaryOpList_cu_a911ec4325multi_tensor_apply_kernelINS1_18TensorListMetadataILi2EEENS1_11CopyFunctorIshLi2ELi1ELi1EEEJNS0_4CopyIshEEEEEvT_T0_DpT1_,"",@"SHT_CUDA_INFO"
	.sectionflags	@""
	.align	4


	//----- nvinfo : EIATTR_CUDA_API_VERSION
	.align		4
        /*0000*/ 	.byte	0x04, 0x37
        /*0002*/ 	.short	(.L_5947 - .L_5946)
.L_5946:
        /*0004*/ 	.word	0x00000082


	//----- nvinfo : EIATTR_KPARAM_INFO
	.align		4
.L_5947:
        /*0008*/ 	.byte	0x04, 0x17
        /*000a*/ 	.short	(.L_5949 - .L_5948)
.L_5948:
        /*000c*/ 	.word	0x00000000
        /*0010*/ 	.short	0x0002
        /*0012*/ 	.short	0x0c49
        /*0014*/ 	.byte	0x00, 0xf0, 0x05, 0x00


	//----- nvinfo : EIATTR_KPARAM_INFO
	.align		4
.L_5949:
        /*0018*/ 	.byte	0x04, 0x17
        /*001a*/ 	.short	(.L_5951 - .L_5950)
.L_5950:
        /*001c*/ 	.word	0x00000000
        /*0020*/ 	.short	0x0001
        /*0022*/ 	.short	0x0c48
        /*0024*/ 	.byte	0x00, 0xf0, 0x05, 0x00


	//----- nvinfo : EIATTR_KPARAM_INFO
	.align		4
.L_5951:
        /*0028*/ 	.byte	0x04, 0x17
        /*002a*/ 	.short	(.L_5953 - .L_5952)
.L_5952:
        /*002c*/ 	.word	0x00000000
        /*0030*/ 	.short	0x0000
        /*0032*/ 	.short	0x0000
        /*0034*/ 	.byte	0x00, 0xf0, 0x21, 0x31


	//----- nvinfo : EIATTR_SPARSE_MMA_MASK
	.align		4
.L_5953:
        /*0038*/ 	.byte	0x03, 0x50
        /*003a*/ 	.short	0x0000


	//----- nvinfo : EIATTR_MAXREG_COUNT
	.align		4
        /*003c*/ 	.byte	0x03, 0x1b
        /*003e*/ 	.short	0x0080


	//----- nvinfo : EIATTR_MERCURY_ISA_VERSION
	.align		4
        /*0040*/ 	.byte	0x03, 0x5f
        /*0042*/ 	.short	0x0101


	//----- nvinfo : EIATTR_EXIT_INSTR_OFFSETS
	.align		4
        /*0044*/ 	.byte	0x04, 0x1c
        /*0046*/ 	.short	(.L_5955 - .L_5954)


	//   ....[0]....
.L_5954:
        /*0048*/ 	.word	0x00000170


	//   ....[1]....
        /*004c*/ 	.word	0x00000550


	//   ....[2]....
        /*0050*/ 	.word	0x000005b0


	//   ....[3]....
        /*0054*/ 	.word	0x00000730


	//----- nvinfo : EIATTR_MAX_THREADS
	.align		4
.L_5955:
        /*0058*/ 	.byte	0x04, 0x05
        /*005a*/ 	.short	(.L_5957 - .L_5956)
.L_5956:
        /*005c*/ 	.word	0x00000200
        /*0060*/ 	.word	0x00000001
        /*0064*/ 	.word	0x00000001


	//----- nvinfo : EIATTR_CRS_STACK_SIZE
	.align		4
.L_5957:
        /*0068*/ 	.byte	0x04, 0x1e
        /*006a*/ 	.short	(.L_5959 - .L_5958)
.L_5958:
        /*006c*/ 	.word	0x00000000


	//----- nvinfo : EIATTR_CBANK_PARAM_SIZE
	.align		4
.L_5959:
        /*0070*/ 	.byte	0x03, 0x19
        /*0072*/ 	.short	0x0c4a


	//----- nvinfo : EIATTR_PARAM_CBANK
	.align		4
        /*0074*/ 	.byte	0x04, 0x0a
        /*0076*/ 	.short	(.L_5961 - .L_5960)
	.align		4
.L_5960:
        /*0078*/ 	.word	index@(.nv.constant0._ZN2at6native55_GLOBAL__N__de093ff9_22_ForeachBinaryOpList_cu_a911ec4325multi_tensor_apply_kernelINS1_18TensorListMetadataILi2EEENS1_11CopyFunctorIshLi2ELi1ELi1EEEJNS0_4CopyIshEEEEEvT_T0_DpT1_)
        /*007c*/ 	.short	0x0210
        /*007e*/ 	.short	0x0c4a


	//----- nvinfo : EIATTR_SW_WAR
	.align		4
.L_5961:
        /*0080*/ 	.byte	0x04, 0x36
        /*0082*/ 	.short	(.L_5963 - .L_5962)
.L_5962:
        /*0084*/ 	.word	0x00000008
.L_5963:


//--------------------- .nv.info._ZN2at6native55_GLOBAL__N__de093ff9_22_ForeachBinaryOpList_cu_a911ec4325multi_tensor_apply_kernelINS1_18TensorListMetadataILi2EEENS1_14UnaryOpFunctorIsLi2ELi1ELi1EEEJNS0_4CopyIssEEEEEvT_T0_DpT1_ --------------------------
	.section	.nv.info._ZN2at6native55_GLOBAL__N__de093ff9_22_ForeachBinaryOpList_cu_a911ec4325multi_tensor_apply_kernelINS1_18TensorListMetadataILi2EEENS1_14UnaryOpFunctorIsLi2ELi1ELi1EEEJNS0_4CopyIssEEEEEvT_T0_DpT1_,"",@"SHT_CUDA_INFO"
	.sectionflags	@""
	.align	4


	//----- nvinfo : EIATTR_CUDA_API_VERSION
	.align		4
        /*0000*/ 	.byte	0x04, 0x37
        /*0002*/ 	.short	(.L_5965 - .L_5964)
.L_5964:
        /*0004*/ 	.word	0x00000082


	//----- nvinfo : EIATTR_KPARAM_INFO
	.align		4
.L_5965:
        /*0008*/ 	.byte	0x04, 0x17
        /*000a*/ 	.short	(.L_5967 - .L_5966)
.L_5966:
        /*000c*/ 	.word	0x00000000
        /*0010*/ 	.short	0x0002
        /*0012*/ 	.short	0x0c49
        /*0014*/ 	.byte	0x00, 0xf0, 0x05, 0x00


	//----- nvinfo : EIATTR_KPARAM_INFO
	.align		4
.L_5967:
        /*0018*/ 	.byte	0x04, 0x17
        /*001a*/ 	.short	(.L_5969 - .L_5968)
.L_5968:
        /*001c*/ 	.word	0x00000000
        /*0020*/ 	.short	0x0001
        /*0022*/ 	.short	0x0c48
        /*0024*/ 	.byte	0x00, 0xf0, 0x05, 0x00


	//----- nvinfo : EIATTR_KPARAM_INFO
	.align		4
.L_5969:
        /*0028*/ 	.byte	0x04, 0x17
        /*002a*/ 	.short	(.L_5971 - .L_5970)
.L_5970:
        /*002c*/ 	.word	0x00000000
        /*0030*/ 	.short	0x0000
        /*0032*/ 	.short	0x0000
        /*0034*/ 	.byte	0x00, 0xf0, 0x21, 0x31


	//----- nvinfo : EIATTR_SPARSE_MMA_MASK
	.align		4
.L_5971:
        /*0038*/ 	.byte	0x03, 0x50
        /*003a*/ 	.short	0x0000


	//----- nvinfo : EIATTR_MAXREG_COUNT
	.align		4
        /*003c*/ 	.byte	0x03, 0x1b
        /*003e*/ 	.short	0x0080


	//----- nvinfo : EIATTR_MERCURY_ISA_VERSION
	.align		4
        /*0040*/ 	.byte	0x03, 0x5f
        /*0042*/ 	.short	0x0101


	//----- nvinfo : EIATTR_EXIT_INSTR_OFFSETS
	.align		4
        /*0044*/ 	.byte	0x04, 0x1c
        /*0046*/ 	.short	(.L_5973 - .L_5972)


	//   ....[0]....
.L_5972:
        /*0048*/ 	.word	0x00000160


	//   ....[1]....
        /*004c*/ 	.word	0x00000550


	//   ....[2]....
        /*0050*/ 	.word	0x000005b0


	//   ....[3]....
        /*0054*/ 	.word	0x000006f0


	//----- nvinfo : EIATTR_MAX_THREADS
	.align		4
.L_5973:
        /*0058*/ 	.byte	0x04, 0x05
        /*005a*/ 	.short	(.L_5975 - .L_5974)
.L_5974:
        /*005c*/ 	.word	0x00000200
        /*0060*/ 	.word	0x00000001
        /*0064*/ 	.word	0x00000001


	//----- nvinfo : EIATTR_CRS_STACK_SIZE
	.align		4
.L_5975:
        /*0068*/ 	.byte	0x04, 0x1e
        /*006a*/ 	.short	(.L_5977 - .L_5976)
.L_5976:
        /*006c*/ 	.word	0x00000000


	//----- nvinfo : EIATTR_CBANK_PARAM_SIZE
	.align		4
.L_5977:
        /*0070*/ 	.byte	0x03, 0x19
        /*0072*/ 	.short	0x0c4a


	//----- nvinfo : EIATTR_PARAM_CBANK
	.align		4
        /*0074*/ 	.byte	0x04, 0x0a
        /*0076*/ 	.short	(.L_5979 - .L_5978)
	.align		4
.L_5978:
        /*0078*/ 	.word	index@(.nv.constant0._ZN2at6native55_GLOBAL__N__de093ff9_22_ForeachBinaryOpList_cu_a911ec4325multi_tensor_apply_kernelINS1_18TensorListMetadataILi2EEENS1_14UnaryOpFunctorIsLi2ELi1ELi1EEEJNS0_4CopyIssEEEEEvT_T0_DpT1_)
        /*007c*/ 	.short	0x0210
        /*007e*/ 	.short	0x0c4a


	//----- nvinfo : EIATTR_SW_WAR
	.align		4
.L_5979:
        /*0080*/ 	.byte	0x04, 0x36
        /*0082*/ 	.short	(.L_5981 - .L_5980)
.L_5980:
        /*0084*/ 	.word	0x00000008
.L_5981:


//--------------------- .nv.info._ZN2at6native55_GLOBAL__N__de093ff9_22_ForeachBinaryOpList_cu_a911ec4325multi_tensor_apply_kernelINS1_18TensorListMetadataILi2EEENS1_11CopyFunctorIlN3c1015Float8_e5m2fnuzELi2ELi1ELi1EEEJNS0_4CopyIlS7_EEEEEvT_T0_DpT1_ --------------------------
	.section	.nv.info._ZN2at6native55_GLOBAL__N__de093ff9_22_ForeachBinaryOpList_cu_a911ec4325multi_tensor_apply_kernelINS1_18TensorListMetadataILi2EEENS1_11CopyFunctorIlN3c1015Float8_e5m2fnuzELi2ELi1ELi1EEEJNS0_4CopyIlS7_EEEEEvT_T0_DpT1_,"",@"SHT_CUDA_INFO"
	.sectionflags	@""
	.align	4


	//----- nvinfo : EIATTR_CUDA_API_VERSION
	.align		4
        /*0000*/ 	.byte	0x04, 0x37
        /*0002*/ 	.short	(.L_5983 - .L_5982)
.L_5982:
        /*0004*/ 	.word	0x00000082


	//----- nvinfo : EIATTR_KPARAM_INFO
	.align		4
.L_5983:
        /*0008*/ 	.byte	0x04, 0x17
        /*000a*/ 	.short	(.L_5985 - .L_5984)
.L_5984:
        /*000c*/ 	.word	0x00000000
        /*0010*/ 	.short	0x0002
        /*0012*/ 	.short	0x0c49
        /*0014*/ 	.byte	0x00, 0xf0, 0x05, 0x00


	//----- nvinfo : EIATTR_KPARAM_INFO
	.align		4
.L_5985:
        /*0018*/ 	.byte	0x04, 0x17
        /*001a*/ 	.short	(.L_5987 - .L_5986)
.L_5986:
        /*001c*/ 	.word	0x00000000
        /*0020*/ 	.short	0x0001
        /*0022*/ 	.short	0x0c48
        /*0024*/ 	.byte	0x00, 0xf0, 0x05, 0x00


	//----- nvinfo : EIATTR_KPARAM_INFO
	.align		4
.L_5987:
        /*0028*/ 	.byte	0x04, 0x17
        /*002a*/ 	.short	(.L_5989 - .L_5988)
.L_5988:
        /*002c*/ 	.word	0x00000000
        /*0030*/ 	.short	0x0000
        /*0032*/ 	.short	0x0000
        /*0034*/ 	.byte	0x00, 0xf0, 0x21, 0x31


	//----- nvinfo : EIATTR_SPARSE_MMA_MASK
	.align		4
.L_5989:
        /*0038*/ 	.byte	0x03, 0x50
        /*003a*/ 	.short	0x0000


	//----- nvinfo : EIATTR_MAXREG_COUNT
	.align		4
        /*003c*/ 	.byte	0x03, 0x1b
        /*003e*/ 	.short	0x0080


	//----- nvinfo : EIATTR_MERCURY_ISA_VERSION
	.align		4
        /*0040*/ 	.byte	0x03, 0x5f
        /*0042*/ 	.short	0x0101


	//----- nvinfo : EIATTR_EXIT_INSTR_OFFSETS
	.align		4
        /*0044*/ 	.byte	0x04, 0x1c
        /*0046*/ 	.short	(.L_5991 - .L_5990)


	//   ....[0]....
.L_5990:
        /*0048*/ 	.word	0x00000190


	//   ....[1]....
        /*004c*/ 	.word	0x00000c00


	//   ....[2]....
        /*0050*/ 	.word	0x00000c60


	//   ....[3]....
        /*0054*/ 	.word	0x000014d0


	//----- nvinfo : EIATTR_MAX_THREADS
	.align		4
.L_5991:
        /*0058*/ 	.byte	0x04, 0x05
        /*005a*/ 	.short	(.L_5993 - .L_5992)
.L_5992:
        /*005c*/ 	.word	0x00000200
        /*0060*/ 	.word	0x00000001
        /*0064*/ 	.word	0x00000001


	//----- nvinfo : EIATTR_CRS_STACK_SIZE
	.align		4
.L_5993:
        /*0068*/ 	.byte	0x04, 0x1e
        /*006a*/ 	.short	(.L_5995 - .L_5994)
.L_5994:
        /*006c*/ 	.word	0x00000000


	//----- nvinfo : EIATTR_CBANK_PARAM_SIZE
	.align		4
.L_5995:
        /*0070*/ 	.byte	0x03, 0x19
        /*0072*/ 	.short	0x0c4a


	//----- nvinfo : EIATTR_PARAM_CBANK
	.align		4
        /*0074*/ 	.byte	0x04, 0x0a
        /*0076*/ 	.short	(.L_5997 - .L_5996)
	.align		4
.L_5996:
        /*0078*/ 	.word	index@(.nv.constant0._ZN2at6native55_GLOBAL__N__de093ff9_22_ForeachBinaryOpList_cu_a911ec4325multi_tensor_apply_kernelINS1_18TensorListMetadataILi2EEENS1_11CopyFunctorIlN3c1015Float8_e5m2fnuzELi2ELi1ELi1EEEJNS0_4CopyIlS7_EEEEEvT_T0_DpT1_)
        /*007c*/ 	.short	0x0210
        /*007e*/ 	.short	0x0c4a


	//----- nvinfo : EIATTR_SW_WAR
	.align		4
.L_5997:
        /*0080*/ 	.byte	0x04, 0x36
        /*0082*/ 	.short	(.L_5999 - .L_5998)
.L_5998:
        /*0084*/ 	.word	0x00000008
.L_5999:


//--------------------- .nv.info._ZN2at6native55_GLOBAL__N__de093ff9_22_ForeachBinaryOpList_cu_a911ec4325multi_tensor_apply_kernelINS1_18TensorListMetadataILi2EEENS1_11CopyFunctorIlN3c1011Float8_e5m2ELi2ELi1ELi1EEEJNS0_4CopyIlS7_EEEEEvT_T0_DpT1_ --------------------------
	.section	.nv.info._ZN2at6native55_GLOBAL__N__de093ff9_22_ForeachBinaryOpList_cu_a911ec4325multi_tensor_apply_kernelINS1_18TensorListMetadataILi2EEENS1_11CopyFunctorIlN3c1011Float8_e5m2ELi2ELi1ELi1EEEJNS0_4CopyIlS7_EEEEEvT_T0_DpT1_,"",@"SHT_CUDA_INFO"
	.sectionflags	@""
	.align	4


	//----- nvinfo : EIATTR_CUDA_API_VERSION
	.align		4
        /*0000*/ 	.byte	0x04, 0x37
        /*0002*/ 	.short	(.L_6001 - .L_6000)
.L_6000:
        /*0004*/ 	.word	0x00000082


	//----- nvinfo : EIATTR_KPARAM_INFO
	.align		4
.L_6001:
        /*0008*/ 	.byte	0x04, 0x17
        /*000a*/ 	.short	(.L_6003 - .L_6002)
.L_6002:
        /*000c*/ 	.word	0x00000000
        /*0010*/ 	.short	0x0002
        /*0012*/ 	.short	0x0c49
        /*0014*/ 	.byte	0x00, 0xf0, 0x05, 0x00


	//----- nvinfo : EIATTR_KPARAM_INFO
	.align		4
.L_6003:
        /*0018*/ 	.byte	0x04, 0x17
        /*001a*/ 	.short	(.L_6005 - .L_6004)
.L_6004:
        /*001c*/ 	.word	0x00000000
        /*0020*/ 	.short	0x0001
        /*0022*/ 	.short	0x0c48
        /*0024*/ 	.byte	0x00, 0xf0, 0x05, 0x00


	//----- nvinfo : EIATTR_KPARAM_INFO
	.align		4
.L_6005:
        /*0028*/ 	.byte	0x04, 0x17
        /*002a*/ 	.short	(.L_6007 - .L_6006)
.L_6006:
        /*002c*/ 	.word	0x00000000
        /*0030*/ 	.short	0x0000
        /*0032*/ 	.short	0x0000
        /*0034*/ 	.byte	0x00, 0xf0, 0x21, 0x31


	//----- nvinfo : EIATTR_SPARSE_MMA_MASK
	.align		4
.L_6007:
        /*0038*/ 	.byte	0x03, 0x50
        /*003a*/ 	.short	0x0000


	//----- nvinfo : EIATTR_MAXREG_COUNT
	.align		4
        /*003c*/ 	.byte	0x03, 0x1b
        /*003e*/ 	.short	0x0080


	//----- nvinfo : EIATTR_MERCURY_ISA_VERSION
	.align		4
        /*0040*/ 	.byte	0x03, 0x5f
        /*0042*/ 	.short	0x0101


	//----- nvinfo : EIATTR_EXIT_INSTR_OFFSETS
	.align		4
        /*0044*/ 	.byte	0x04, 0x1c
        /*0046*/ 	.short	(.L_6009 - .L_6008)


	//   ....[0]....
.L_6008:
        /*0048*/ 	.word	0x00000190


	//   ....[1]....
        /*004c*/ 	.word	0x00000850


	//   ....[2]....
        /*0050*/ 	.word	0x000008b0


	//   ....[3]....
        /*0054*/ 	.word	0x00000d30


	//----- nvinfo : EIATTR_MAX_THREADS
	.align		4
.L_6009:
        /*0058*/ 	.byte	0x04, 0x05
        /*005a*/ 	.short	(.L_6011 - .L_6010)
.L_6010:
        /*005c*/ 	.word	0x00000200
        /*0060*/ 	.word	0x00000001
        /*0064*/ 	.word	0x00000001


	//----- nvinfo : EIATTR_CRS_STACK_SIZE
	.align		4
.L_6011:
        /*0068*/ 	.byte	0x04, 0x1e
        /*006a*/ 	.short	(.L_6013 - .L_6012)
.L_6012:
        /*006c*/ 	.word	0x00000000


	//----- nvinfo : EIATTR_CBANK_PARAM_SIZE
	.align		4
.L_6013:
        /*0070*/ 	.byte	0x03, 0x19
        /*0072*/ 	.short	0x0c4a


	//----- nvinfo : EIATTR_PARAM_CBANK
	.align		4
        /*0074*/ 	.byte	0x04, 0x0a
        /*0076*/ 	.short	(.L_6015 - .L_6014)
	.align		4
.L_6014:
        /*0078*/ 	.word	index@(.nv.constant0._ZN2at6native55_GLOBAL__N__de093ff9_22_ForeachBinaryOpList_cu_a911ec4325multi_tensor_apply_kernelINS1_18TensorListMetadataILi2EEENS1_11CopyFunctorIlN3c1011Float8_e5m2ELi2ELi1ELi1EEEJNS0_4CopyIlS7_EEEEEvT_T0_DpT1_)
        /*007c*/ 	.short	0x0210
        /*007e*/ 	.short	0x0c4a


	//----- nvinfo : EIATTR_SW_WAR
	.align		4
.L_6015:
        /*0080*/ 	.byte	0x04, 0x36
        /*0082*/ 	.short	(.L_6017 - .L_6016)
.L_6016:
        /*0084*/ 	.word	0x00000008
.L_6017:


//--------------------- .nv.info._ZN2at6native55_GLOBAL__N__de093ff9_22_ForeachBinaryOpList_cu_a911ec4325multi_tensor_apply_kernelINS1_18TensorListMetadataILi2EEENS1_11CopyFunctorIlN3c1015Float8_e4m3fnuzELi2ELi1ELi1EEEJNS0_4CopyIlS7_EEEEEvT_T0_DpT1_ --------------------------
	.section	.nv.info._ZN2at6native55_GLOBAL__N__de093ff9_22_ForeachBinaryOpList_cu_a911ec4325multi_tensor_apply_kernelINS1_18TensorListMetadataILi2EEENS1_11CopyFunctorIlN3c1015Float8_e4m3fnuzELi2ELi1ELi1EEEJNS0_4CopyIlS7_EEEEEvT_T0_DpT1_,"",@"SHT_CUDA_INFO"
	.sectionflags	@""
	.align	4


	//----- nvinfo : EIATTR_CUDA_API_VERSION
	.align		4
        /*0000*/ 	.byte	0x04, 0x37
        /*0002*/ 	.short	(.L_6019 - .L_6018)
.L_6018:
        /*0004*/ 	.word	0x00000082


	//----- nvinfo : EIATTR_KPARAM_INFO
	.align		4
.L_6019:
        /*0008*/ 	.byte	0x04, 0x17
        /*000a*/ 	.short	(.L_6021 - .L_6020)
.L_6020:
        /*000c*/ 	.word	0x00000000
        /*0010*/ 	.short	0x0002
        /*0012*/ 	.short	0x0c49
        /*0014*/ 	.byte	0x00, 0xf0, 0x05, 0x00


	//----- nvinfo : EIATTR_KPARAM_INFO
	.align		4
.L_6021:
        /*0018*/ 	.byte	0x04, 0x17
        /*001a*/ 	.short	(.L_6023 - .L_6022)
.L_6022:
        /*001c*/ 	.word	0x00000000
        /*0020*/ 	.short	0x0001
        /*0022*/ 	.short	0x0c48
        /*0024*/ 	.byte	0x00, 0xf0, 0x05, 0x00


	//----- nvinfo : EIATTR_KPARAM_INFO
	.align		4
.L_6023:
        /*0028*/ 	.byte	0x04, 0x17
        /*002a*/ 	.short	(.L_6025 - .L_6024)
.L_6024:
        /*002c*/ 	.word	0x00000000
        /*0030*/ 	.short	0x0000
        /*0032*/ 	.short	0x0000
        /*0034*/ 	.byte	0x00, 0xf0, 0x21, 0x31


	//----- nvinfo : EIATTR_SPARSE_MMA_MASK
	.align		4
.L_6025:
        /*0038*/ 	.byte	0x03, 0x50
        /*003a*/ 	.short	0x0000


	//----- nvinfo : EIATTR_MAXREG_COUNT
	.align		4
        /*003c*/ 	.byte	0x03, 0x1b
        /*003e*/ 	.short	0x0080


	//----- nvinfo : EIATTR_MERCURY_ISA_VERSION
	.align		4
        /*0040*/ 	.byte	0x03, 0x5f
        /*0042*/ 	.short	0x0101


	//----- nvinfo : EIATTR_EXIT_INSTR_OFFSETS
	.align		4
        /*0044*/ 	.byte	0x04, 0x1c
        /*0046*/ 	.short	(.L_6027 - .L_6026)


	//   ....[0]....
.L_6026:
        /*0048*/ 	.word	0x00000190


	//   ....[1]....
        /*004c*/ 	.word	0x00000c00


	//   ....[2]....
        /*0050*/ 	.word	0x00000c60


	//   ....[3]....
        /*0054*/ 	.word	0x000014d0


	//----- nvinfo : EIATTR_MAX_THREADS
	.align		4
.L_6027:
        /*0058*/ 	.byte	0x04, 0x05
        /*005a*/ 	.short	(.L_6029 - .L_6028)
.L_6028:
        /*005c*/ 	.word	0x00000200
        /*0060*/ 	.word	0x00000001
        /*0064*/ 	.word	0x00000001


	//----- nvinfo : EIATTR_CRS_STACK_SIZE
	.align		4
.L_6029:
        /*0068*/ 	.byte	0x04, 0x1e
        /*006a*/ 	.short	(.L_6031 - .L_6030)
.L_6030:
        /*006c*/ 	.word	0x00000000


	//----- nvinfo : EIATTR_CBANK_PARAM_SIZE
	.align		4
.L_6031:
        /*0070*/ 	.byte	0x03, 0x19
        /*0072*/ 	.short	0x0c4a


	//----- nvinfo : EIATTR_PARAM_CBANK
	.align		4
        /*0074*/ 	.byte	0x04, 0x0a
        /*0076*/ 	.short	(.L_6033 - .L_6032)
	.align		4
.L_6032:
        /*0078*/ 	.word	index@(.nv.constant0._ZN2at6native55_GLOBAL__N__de093ff9_22_ForeachBinaryOpList_cu_a911ec4325multi_tensor_apply_kernelINS1_18TensorListMetadataILi2EEENS1_11CopyFunctorIlN3c1015Float8_e4m3fnuzELi2ELi1ELi1EEEJNS0_4CopyIlS7_EEEEEvT_T0_DpT1_)
        /*007c*/ 	.short	0x0210
        /*007e*/ 	.short	0x0c4a


	//----- nvinfo : EIATTR_SW_WAR
	.align		4
.L_6033:
        /*0080*/ 	.byte	0x04, 0x36
        /*0082*/ 	.short	(.L_6035 - .L_6034)
.L_6034:
        /*0084*/ 	.word	0x00000008
.L_6035:


//--------------------- .nv.info._ZN2at6native55_GLOBAL__N__de093ff9_22_ForeachBinaryOpList_cu_a911ec4325multi_tensor_apply_kernelINS1_18TensorListMetadataILi2EEENS1_11CopyFunctorIlN3c1013Float8_e4m3fnELi2ELi1ELi1EEEJNS0_4CopyIlS7_EEEEEvT_T0_DpT1_ --------------------------
	.section	.nv.info._ZN2at6native55_GLOBAL__N__de093ff9_22_ForeachBinaryOpList_cu_a911ec4325multi_tensor_apply_kernelINS1_18TensorListMetadataILi2EEENS1_11CopyFunctorIlN3c1013Float8_e4m3fnELi2ELi1ELi1EEEJNS0_4CopyIlS7_EEEEEvT_T0_DpT1_,"",@"SHT_CUDA_INFO"
	.sectionflags	@""
	.align	4


	//----- nvinfo : EIATTR_CUDA_API_VERSION
	.align		4
        /*0000*/ 	.byte	0x04, 0x37
        /*0002*/ 	.short	(.L_6037 - .L_6036)
.L_6036:
        /*0004*/ 	.word	0x00000082


	//----- nvinfo : EIATTR_KPARAM_INFO
	.align		4
.L_6037:
        /*0008*/ 	.byte	0x04, 0x17
        /*000a*/ 	.short	(.L_6039 - .L_6038)
.L_6038:
        /*000c*/ 	.word	0x00000000
        /*0010*/ 	.short	0x0002
        /*0012*/ 	.short	0x0c49
        /*0014*/ 	.byte	0x00, 0xf0, 0x05, 0x00


	//----- nvinfo : EIATTR_KPARAM_INFO
	.align		4
.L_6039:
        /*0018*/ 	.byte	0x04, 0x17
        /*001a*/ 	.short	(.L_6041 - .L_6040)
.L_6040:
        /*001c*/ 	.word	0x00000000
        /*0020*/ 	.short	0x0001
        /*0022*/ 	.short	0x0c48
        /*0024*/ 	.byte	0x00, 0xf0, 0x05, 0x00


	//----- nvinfo : EIATTR_KPARAM_INFO
	.align		4
.L_6041:
        /*0028*/ 	.byte	0x04, 0x17
        /*002a*/ 	.short	(.L_6043 - .L_6042)
.L_6042:
        /*002c*/ 	.word	0x00000000
        /*0030*/ 	.short	0x0000
        /*0032*/ 	.short	0x0000
        /*0034*/ 	.byte	0x00, 0xf0, 0x21, 0x31


	//----- nvinfo : EIATTR_SPARSE_MMA_MASK
	.align		4
.L_6043:
        /*0038*/ 	.byte	0x03, 0x50
        /*003a*/ 	.short	0x0000


	//----- nvinfo : EIATTR_MAXREG_COUNT
	.align		4
        /*003c*/ 	.byte	0x03, 0x1b
        /*003e*/ 	.short	0x0080


	//----- nvinfo : EIATTR_MERCURY_ISA_VERSION
	.align		4
        /*0040*/ 	.byte	0x03, 0x5f
        /*0042*/ 	.short	0x0101


	//----- nvinfo : EIATTR_EXIT_INSTR_OFFSETS
	.align		4
        /*0044*/ 	.byte	0x04, 0x1c
        /*0046*/ 	.short	(.L_6045 - .L_6044)


	//   ....[0]....
.L_6044:
        /*0048*/ 	.word	0x00000190


	//   ....[1]....
        /*004c*/ 	.word	0x00000ac0


	//   ....[2]....
        /*0050*/ 	.word	0x00000b20


	//   ....[3]....
        /*0054*/ 	.word	0x00001120


	//----- nvinfo : EIATTR_MAX_THREADS
	.align		4
.L_6045:
        /*0058*/ 	.byte	0x04, 0x05
        /*005a*/ 	.short	(.L_6047 - .L_6046)
.L_6046:
        /*005c*/ 	.word	0x00000200
        /*0060*/ 	.word	0x00000001
        /*0064*/ 	.word	0x00000001


	//----- nvinfo : EIATTR_CRS_STACK_SIZE
	.align		4
.L_6047:
        /*0068*/ 	.byte	0x04, 0x1e
        /*006a*/ 	.short	(.L_6049 - .L_6048)
.L_6048:
        /*006c*/ 	.word	0x00000000


	//----- nvinfo : EIATTR_CBANK_PARAM_SIZE
	.align		4
.L_6049:
        /*0070*/ 	.byte	0x03, 0x19
        /*0072*/ 	.short	0x0c4a


	//----- nvinfo : EIATTR_PARAM_CBANK
	.align		4
        /*0074*/ 	.byte	0x04, 0x0a
        /*0076*/ 	.short	(.L_6051 - .L_6050)
	.align		4
.L_6050:
        /*0078*/ 	.word	index@(.nv.constant0._ZN2at6native55_GLOBAL__N__de093ff9_22_ForeachBinaryOpList_cu_a911ec4325multi_tensor_apply_kernelINS1_18TensorListMetadataILi2EEENS1_11CopyFunctorIlN3c1013Float8_e4m3fnELi2ELi1ELi1EEEJNS0_4CopyIlS7_EEEEEvT_T0_DpT1_)
        /*007c*/ 	.short	0x0210
        /*007e*/ 	.short	0x0c4a


	//----- nvinfo : EIATTR_SW_WAR
	.align		4
.L_6051:
        /*0080*/ 	.byte	0x04, 0x36
        /*0082*/ 	.short	(.L_6053 - .L_6052)
.L_6052:
        /*0084*/ 	.word	0x00000008
.L_6053:


//--------------------- .nv.info._ZN2at6native55_GLOBAL__N__de093ff9_22_ForeachBinaryOpList_cu_a911ec4325multi_tensor_apply_kernelINS1_18TensorListMetadataILi2EEENS1_11CopyFunctorIlbLi2ELi1ELi1EEEJNS0_4CopyIlbEEEEEvT_T0_DpT1_ --------------------------
	.section	.nv.info._ZN2at6native55_GLOBAL__N__de093ff9_22_ForeachBinaryOpList_cu_a911ec4325multi_tensor_apply_kernelINS1_18TensorListMetadataILi2EEENS1_11CopyFunctorIlbLi2ELi1ELi1EEEJNS0_4CopyIlbEEEEEvT_T0_DpT1_,"",@"SHT_CUDA_INFO"
	.sectionflags	@""
	.align	4


	//----- nvinfo : EIATTR_CUDA_API_VERSION
	.align		4
        /*0000*/ 	.byte	0x04, 0x37
        /*0002*/ 	.short	(.L_6055 - .L_6054)
.L_6054:
        /*0004*/ 	.word	0x00000082


	//----- nvinfo : EIATTR_KPARAM_INFO
	.align		4
.L_6055:
        /*0008*/ 	.byte	0x04, 0x17
        /*000a*/ 	.short	(.L_6057 - .L_6056)
.L_6056:
        /*000c*/ 	.word	0x00000000
        /*0010*/ 	.short	0x0002
        /*0012*/ 	.short	0x0c49
        /*0014*/ 	.byte	0x00, 0xf0, 0x05, 0x00


	//----- nvinfo : EIATTR_KPARAM_INFO
	.align		4
.L_6057:
        /*0018*/ 	.byte	0x04, 0x17
        /*001a*/ 	.short	(.L_6059 - .L_6058)
.L_6058:
        /*001c*/ 	.word	0x00000000
        /*0020*/ 	.short	0x0001
        /*0022*/ 	.short	0x0c48
        /*0024*/ 	.byte	0x00, 0xf0, 0x05, 0x00


	//----- nvinfo : EIATTR_KPARAM_INFO
	.align		4
.L_6059:
        /*0028*/ 	.byte	0x04, 0x17
        /*002a*/ 	.short	(.L_6061 - .L_6060)
.L_6060:
        /*002c*/ 	.word	0x00000000
        /*0030*/ 	.short	0x0000
        /*0032*/ 	.short	0x0000
        /*0034*/ 	.byte	0x00, 0xf0, 0x21, 0x31


	//----- nvinfo : EIATTR_SPARSE_MMA_MASK
	.align		4
.L_6061:
        /*0038*/ 	.byte	0x03, 0x50
        /*003a*/ 	.short	0x0000


	//----- nvinfo : EIATTR_MAXREG_COUNT
	.align		4
        /*003c*/ 	.byte	0x03, 0x1b
        /*003e*/ 	.short	0x0080


	//----- nvinfo : EIATTR_MERCURY_ISA_VERSION
	.align		4
        /*0040*/ 	.byte	0x03, 0x5f
        /*0042*/ 	.short	0x0101


	//----- nvinfo : EIATTR_EXIT_INSTR_OFFSETS
	.align		4
        /*0044*/ 	.byte	0x04, 0x1c
        /*0046*/ 	.short	(.L_6063 - .L_6062)


	//   ....[0]....
.L_6062:
        /*0048*/ 	.word	0x00000170


	//   ....[1]....
        /*004c*/ 	.word	0x000005f0


	//   ....[2]....
        /*0050*/ 	.word	0x00000650


	//   ....[3]....
        /*0054*/ 	.word	0x000008a0


	//----- nvinfo : EIATTR_MAX_THREADS
	.align		4
.L_6063:
        /*0058*/ 	.byte	0x04, 0x05
        /*005a*/ 	.short	(.L_6065 - .L_6064)
.L_6064:
        /*005c*/ 	.word	0x00000200
        /*0060*/ 	.word	0x00000001
        /*0064*/ 	.word	0x00000001


	//----- nvinfo : EIATTR_CRS_STACK_SIZE
	.align		4
.L_6065:
        /*0068*/ 	.byte	0x04, 0x1e
        /*006a*/ 	.short	(.L_6067 - .L_6066)
.L_6066:
        /*006c*/ 	.word	0x00000000


	//----- nvinfo : EIATTR_CBANK_PARAM_SIZE
	.align		4
.L_6067:
        /*0070*/ 	.byte	0x03, 0x19
        /*0072*/ 	.short	0x0c4a


	//----- nvinfo : EIATTR_PARAM_CBANK
	.align		4
        /*0074*/ 	.byte	0x04, 0x0a
        /*0076*/ 	.short	(.L_6069 - .L_6068)
	.align		4
.L_6068:
        /*0078*/ 	.word	index@(.nv.constant0._ZN2at6native55_GLOBAL__N__de093ff9_22_ForeachBinaryOpList_cu_a911ec4325multi_tensor_apply_kernelINS1_18TensorListMetadataILi2EEENS1_11CopyFunctorIlbLi2ELi1ELi1EEEJNS0_4CopyIlbEEEEEvT_T0_DpT1_)
        /*007c*/ 	.short	0x0210
        /*007e*/ 	.short	0x0c4a


	//----- nvinfo : EIATTR_SW_WAR
	.align		4
.L_6069:
        /*0080*/ 	.byte	0x04, 0x36
        /*0082*/ 	.short	(.L_6071 - .L_6070)
.L_6070:
        /*0084*/ 	.word	0x00000008
.L_6071:


//--------------------- .nv.info._ZN2at6native55_GLOBAL__N__de093ff9_22_ForeachBinaryOpList_cu_a911ec4325multi_tensor_apply_kernelINS1_18TensorListMetadataILi2EEENS1_11CopyFunctorIlN3c108BFloat16ELi2ELi1ELi1EEEJNS0_4CopyIlS7_EEEEEvT_T0_DpT1_ --------------------------
	.section	.nv.info._ZN2at6native55_GLOBAL__N__de093ff9_22_ForeachBinaryOpList_cu_a911ec4325multi_tensor_apply_kernelINS1_18TensorListMetadataILi2EEENS1_11CopyFunctorIlN3c108BFloat16ELi2ELi1ELi1EEEJNS0_4CopyIlS7_EEEEEvT_T0_DpT1_,"",@"SHT_CUDA_INFO"
	.sectionflags	@""
	.align	4


	//----- nvinfo : EIATTR_CUDA_API_VERSION
	.align		4
        /*0000*/ 	.byte	0x04, 0x37
        /*0002*/ 	.short	(.L_6073 - .L_6072)
.L_6072:
        /*0004*/ 	.word	0x00000082


	//----- nvinfo : EIATTR_KPARAM_INFO
	.align		4
.L_6073:
        /*0008*/ 	.byte	0x04, 0x17
        /*000a*/ 	.short	(.L_6075 - .L_6074)
.L_6074:
        /*000c*/ 	.word	0x00000000
        /*0010*/ 	.short	0x0002
        /*0012*/ 	.short	0x0c49
        /*0014*/ 	.byte	0x00, 0xf0, 0x05, 0x00


	//----- nvinfo : EIATTR_KPARAM_INFO
	.align		4
.L_6075:
        /*0018*/ 	.byte	0x04, 0x17
        /*001a*/ 	.short	(.L_6077 - .L_6076)
.L_6076:
        /*001c*/ 	.word	0x00000000
        /*0020*/ 	.short	0x0001
        /*0022*/ 	.short	0x0c48
        /*0024*/ 	.byte	0x00, 0xf0, 0x05, 0x00


	//----- nvinfo : EIATTR_KPARAM_INFO
	.align		4
.L_6077:
        /*0028*/ 	.byte	0x04, 0x17
        /*002a*/ 	.short	(.L_6079 - .L_6078)
.L_6078:
        /*002c*/ 	.word	0x00000000
        /*0030*/ 	.short	0x0000
        /*0032*/ 	.short	0x0000
        /*0034*/ 	.byte	0x00, 0xf0, 0x21, 0x31


	//----- nvinfo : EIATTR_SPARSE_MMA_MASK
	.align		4
.L_6079:
        /*0038*/ 	.byte	0x03, 0x50
        /*003a*/ 	.short	0x0000


	//----- nvinfo : EIATTR_MAXREG_COUNT
	.align		4
        /*003c*/ 	.byte	0x03, 0x1b
        /*003e*/ 	.short	0x0080


	//----- nvinfo : EIATTR_MERCURY_ISA_VERSION
	.align		4
        /*0040*/ 	.byte	0x03, 0x5f
        /*0042*/ 	.short	0x0101


	//----- nvinfo : EIATTR_EXIT_INSTR_OFFSETS
	.align		4
        /*0044*/ 	.byte	0x04, 0x1c
        /*0046*/ 	.short	(.L_6081 - .L_6080)


	//   ....[0]....
.L_6080:
        /*0048*/ 	.word	0x00000170


	//   ....[1]....
        /*004c*/ 	.word	0x000005d0


	//   ....[2]....
        /*0050*/ 	.word	0x00000630


	//   ....[3]....
        /*0054*/ 	.word	0x00000800


	//----- nvinfo : EIATTR_MAX_THREADS
	.align		4
.L_6081:
        /*0058*/ 	.byte	0x04, 0x05
        /*005a*/ 	.short	(.L_6083 - .L_6082)
.L_6082:
        /*005c*/ 	.word	0x00000200
        /*0060*/ 	.word	0x00000001
        /*0064*/ 	.word	0x00000001


	//----- nvinfo : EIATTR_CRS_STACK_SIZE
	.align		4
.L_6083:
        /*0068*/ 	.byte	0x04, 0x1e
        /*006a*/ 	.short	(.L_6085 - .L_6084)
.L_6084:
        /*006c*/ 	.word	0x00000000


	//----- nvinfo : EIATTR_CBANK_PARAM_SIZE
	.align		4
.L_6085:
        /*0070*/ 	.byte	0x03, 0x19
        /*0072*/ 	.short	0x0c4a


	//----- nvinfo : EIATTR_PARAM_CBANK
	.align		4
        /*0074*/ 	.byte	0x04, 0x0a
        /*0076*/ 	.short	(.L_6087 - .L_6086)
	.align		4
.L_6086:
        /*0078*/ 	.word	index@(.nv.constant0._ZN2at6native55_GLOBAL__N__de093ff9_22_ForeachBinaryOpList_cu_a911ec4325multi_tensor_apply_kernelINS1_18TensorListMetadataILi2EEENS1_11CopyFunctorIlN3c108BFloat16ELi2ELi1ELi1EEEJNS0_4CopyIlS7_EEEEEvT_T0_DpT1_)
        /*007c*/ 	.short	0x0210
        /*007e*/ 	.short	0x0c4a


	//----- nvinfo : EIATTR_SW_WAR
	.align		4
.L_6087:
        /*0080*/ 	.byte	0x04, 0x36
        /*0082*/ 	.short	(.L_6089 - .L_6088)
.L_6088:
        /*0084*/ 	.word	0x00000008
.L_6089:


//--------------------- .nv.info._ZN2at6native55_GLOBAL__N__de093ff9_22_ForeachBinaryOpList_cu_a911ec4325multi_tensor_apply_kernelINS1_18TensorListMetadataILi2EEENS1_11CopyFunctorIlN3c104HalfELi2ELi1ELi1EEEJNS0_4CopyIlS7_EEEEEvT_T0_DpT1_ --------------------------
	.section	.nv.info._ZN2at6native55_GLOBAL__N__de093ff9_22_ForeachBinaryOpList_cu_a911ec4325multi_tensor_apply_kernelINS1_18TensorListMetadataILi2EEENS1_11CopyFunctorIlN3c104HalfELi2ELi1ELi1EEEJNS0_4CopyIlS7_EEEEEvT_T0_DpT1_,"",@"SHT_CUDA_INFO"
	.sectionflags	@""
	.align	4


	//----- nvinfo : EIATTR_CUDA_API_VERSION
	.align		4
        /*0000*/ 	.byte	0x04, 0x37
        /*0002*/ 	.short	(.L_6091 - .L_6090)
.L_6090:
        /*0004*/ 	.word	0x00000082


	//----- nvinfo : EIATTR_KPARAM_INFO
	.align		4
.L_6091:
        /*0008*/ 	.byte	0x04, 0x17
        /*000a*/ 	.short	(.L_6093 - .L_6092)
.L_6092:
        /*000c*/ 	.word	0x00000000
        /*0010*/ 	.short	0x0002
        /*0012*/ 	.short	0x0c49
        /*0014*/ 	.byte	0x00, 0xf0, 0x05, 0x00


	//----- nvinfo : EIATTR_KPARAM_INFO
	.align		4
.L_6093:
        /*0018*/ 	.byte	0x04, 0x17
        /*001a*/ 	.short	(.L_6095 - .L_6094)
.L_6094:
        /*001c*/ 	.word	0x00000000
        /*0020*/ 	.short	0x0001
        /*0022*/ 	.short	0x0c48
        /*0024*/ 	.byte	0x00, 0xf0, 0x05, 0x00


	//----- nvinfo : EIATTR_KPARAM_INFO
	.align		4
.L_6095:
        /*0028*/ 	.byte	0x04, 0x17
        /*002a*/ 	.short	(.L_6097 - .L_6096)
.L_6096:
        /*002c*/ 	.word	0x00000000
        /*0030*/ 	.short	0x0000
        /*0032*/ 	.short	0x0000
        /*0034*/ 	.byte	0x00, 0xf0, 0x21, 0x31


	//----- nvinfo : EIATTR_SPARSE_MMA_MASK
	.align		4
.L_6097:
        /*0038*/ 	.byte	0x03, 0x50
        /*003a*/ 	.short	0x0000


	//----- nvinfo : EIATTR_MAXREG_COUNT
	.align		4
        /*003c*/ 	.byte	0x03, 0x1b
        /*003e*/ 	.short	0x0080


	//----- nvinfo : EIATTR_MERCURY_ISA_VERSION
	.align		4
        /*0040*/ 	.byte	0x03, 0x5f
        /*0042*/ 	.short	0x0101


	//----- nvinfo : EIATTR_EXIT_INSTR_OFFSETS
	.align		4
        /*0044*/ 	.byte	0x04, 0x1c
        /*0046*/ 	.short	(.L_6099 - .L_6098)


	//   ....[0]....
.L_6098:
        /*0048*/ 	.word	0x00000170


	//   ....[1]....
        /*004c*/ 	.word	0x000005d0


	//   ....[2]....
        /*0050*/ 	.word	0x00000630


	//   ....[3]....
        /*0054*/ 	.word	0x000007e0


	//----- nvinfo : EIATTR_MAX_THREADS
	.align		4
.L_6099:
        /*0058*/ 	.byte	0x04, 0x05
        /*005a*/ 	.short	(.L_6101 - .L_6100)
.L_6100:
        /*005c*/ 	.word	0x00000200
        /*0060*/ 	.word	0x00000001
        /*0064*/ 	.word	0x00000001


	//----- nvinfo : EIATTR_CRS_STACK_SIZE
	.align		4
.L_6101:
        /*0068*/ 	.byte	0x04, 0x1e
        /*006a*/ 	.short	(.L_6103 - .L_6102)
.L_6102:
        /*006c*/ 	.word	0x00000000


	//----- nvinfo : EIATTR_CBANK_PARAM_SIZE
	.align		4
.L_6103:
        /*0070*/ 	.byte	0x03, 0x19
        /*0072*/ 	.short	0x0c4a


	//----- nvinfo : EIATTR_PARAM_CBANK
	.align		4
        /*0074*/ 	.byte	0x04, 0x0a
        /*0076*/ 	.short	(.L_6105 - .L_6104)
	.align		4
.L_6104:
        /*0078*/ 	.word	index@(.nv.constant0._ZN2at6native55_GLOBAL__N__de093ff9_22_ForeachBinaryOpList_cu_a911ec4325multi_tensor_apply_kernelINS1_18TensorListMetadataILi2EEENS1_11CopyFunctorIlN3c104HalfELi2ELi1ELi1EEEJNS0_4CopyIlS7_EEEEEvT_T0_DpT1_)
        /*007c*/ 	.short	0x0210
        /*007e*/ 	.short	0x0c4a


	//----- nvinfo : EIATTR_SW_WAR
	.align		4
.L_6105:
        /*0080*/ 	.byte	0x04, 0x36
        /*0082*/ 	.short	(.L_6107 - .L_6106)
.L_6106:
        /*0084*/ 	.word	0x00000008
.L_6107:


//--------------------- .nv.info._ZN2at6native55_GLOBAL__N__de093ff9_22_ForeachBinaryOpList_cu_a911ec4325multi_tensor_apply_kernelINS1_18TensorListMetadataILi2EEENS1_11CopyFunctorIlN3c107complexIfEELi2ELi1ELi1EEEJNS0_4CopyIlS8_EEEEEvT_T0_DpT1_ --------------------------
	.section	.nv.info._ZN2at6native55_GLOBAL__N__de093ff9_22_ForeachBinaryOpList_cu_a911ec4325multi_tensor_apply_kernelINS1_18TensorListMetadataILi2EEENS1_11CopyFunctorIlN3c107complexIfEELi2ELi1ELi1EEEJNS0_4CopyIlS8_EEEEEvT_T0_DpT1_,"",@"SHT_CUDA_INFO"
	.sectionflags	@""
	.align	4


	//----- nvinfo : EIATTR_CUDA_API_VERSION
	.align		4
        /*0000*/ 	.byte	0x04, 0x37
        /*0002*/ 	.short	(.L_6109 - .L_6108)
.L_6108:
        /*0004*/ 	.word	0x00000082


	//----- nvinfo : EIATTR_KPARAM_INFO
	.align		4
.L_6109:
        /*0008*/ 	.byte	0x04, 0x17
        /*000a*/ 	.short	(.L_6111 - .L_6110)
.L_6110:
        /*000c*/ 	.word	0x00000000
        /*0010*/ 	.short	0x0002
        /*0012*/ 	.short	0x0c49
        /*0014*/ 	.byte	0x00, 0xf0, 0x05, 0x00


	//----- nvinfo : EIATTR_KPARAM_INFO
	.align		4
.L_6111:
        /*0018*/ 	.byte	0x04, 0x17
        /*001a*/ 	.short	(.L_6113 - .L_6112)
.L_6112:
        /*001c*/ 	.word	0x00000000
        /*0020*/ 	.short	0x0001
        /*0022*/ 	.short	0x0c48
        /*0024*/ 	.byte	0x00, 0xf0, 0x05, 0x00


	//----- nvinfo : EIATTR_KPARAM_INFO
	.align		4
.L_6113:
        /*0028*/ 	.byte	0x04, 0x17
        /*002a*/ 	.short	(.L_6115 - .L_6114)
.L_6114:
        /*002c*/ 	.word	0x00000000
        /*0030*/ 	.short	0x0000
        /*0032*/ 	.short	0x0000
        /*0034*/ 	.byte	0x00, 0xf0, 0x21, 0x31


	//----- nvinfo : EIATTR_SPARSE_MMA_MASK
	.align		4
.L_6115:
        /*0038*/ 	.byte	0x03, 0x50
        /*003a*/ 	.short	0x0000


	//----- nvinfo : EIATTR_MAXREG_COUNT
	.align		4
        /*003c*/ 	.byte	0x03, 0x1b
        /*003e*/ 	.short	0x0080


	//----- nvinfo : EIATTR_MERCURY_ISA_VERSION
	.align		4
        /*0040*/ 	.byte	0x03, 0x5f
        /*0042*/ 	.short	0x0101


	//----- nvinfo : EIATTR_EXIT_INSTR_OFFSETS
	.align		4
        /*0044*/ 	.byte	0x04, 0x1c
        /*0046*/ 	.short	(.L_6117 - .L_6116)


	//   ....[0]....
.L_6116:
        /*0048*/ 	.word	0x00000160


	//   ....[1]....
        /*004c*/ 	.word	0x000005b0


	//   ....[2]....
        /*0050*/ 	.word	0x00000610


	//   ....[3]....
        /*0054*/ 	.word	0x000007d0


	//----- nvinfo : EIATTR_MAX_THREADS
	.align		4
.L_6117:
        /*0058*/ 	.byte	0x04, 0x05
        /*005a*/ 	.short	(.L_6119 - .L_6118)
.L_6118:
        /*005c*/ 	.word	0x00000200
        /*0060*/ 	.word	0x00000001
        /*0064*/ 	.word	0x00000001


	//----- nvinfo : EIATTR_CRS_STACK_SIZE
	.align		4
.L_6119:
        /*0068*/ 	.byte	0x04, 0x1e
        /*006a*/ 	.short	(.L_6121 - .L_6120)
.L_6120:
        /*006c*/ 	.word	0x00000000


	//----- nvinfo : EIATTR_CBANK_PARAM_SIZE
	.align		4
.L_6121:
        /*0070*/ 	.byte	0x03, 0x19
        /*0072*/ 	.short	0x0c4a


	//----- nvinfo : EIATTR_PARAM_CBANK
	.align		4
        /*0074*/ 	.byte	0x04, 0x0a
        /*0076*/ 	.short	(.L_6123 - .L_6122)
	.align		4
.L_6122:
        /*0078*/ 	.word	index@(.nv.constant0._ZN2at6native55_GLOBAL__N__de093ff9_22_ForeachBinaryOpList_cu_a911ec4325multi_tensor_apply_kernelINS1_18TensorListMetadataILi2EEENS1_11CopyFunctorIlN3c107complexIfEELi2ELi1ELi1EEEJNS0_4CopyIlS8_EEEEEvT_T0_DpT1_)
        /*007c*/ 	.short	0x0210
        /*007e*/ 	.short	0x0c4a


	//----- nvinfo : EIATTR_SW_WAR
	.align		4
.L_6123:
        /*0080*/ 	.byte	0x04, 0x36
        /*0082*/ 	.short	(.L_6125 - .L_6124)
.L_6124:
        /*0084*/ 	.word	0x00000008
.L_6125:


//--------------------- .nv.info._ZN2at6native55_GLOBAL__N__de093ff9_22_ForeachBinaryOpList_cu_a911ec4325multi_tensor_apply_kernelINS1_18TensorListMetadataILi2EEENS1_11CopyFunctorIlN3c107complexIdEELi2ELi1ELi1EEEJNS0_4CopyIlS8_EEEEEvT_T0_DpT1_ --------------------------
	.section	.nv.info._ZN2at6native55_GLOBAL__N__de093ff9_22_ForeachBinaryOpList_cu_a911ec4325multi_tensor_apply_kernelINS1_18TensorListMetadataILi2EEENS1_11CopyFunctorIlN3c107complexIdEELi2ELi1ELi1EEEJNS0_4CopyIlS8_EEEEEvT_T0_DpT1_,"",@"SHT_CUDA_INFO"
	.sectionflags	@""
	.align	4


	//----- nvinfo : EIATTR_CUDA_API_VERSION
	.align		4
        /*0000*/ 	.byte	0x04, 0x37
        /*0002*/ 	.short	(.L_6127 - .L_6126)
.L_6126:
        /*0004*/ 	.word	0x00000082


	//----- nvinfo : EIATTR_KPARAM_INFO
	.align		4
.L_6127:
        /*0008*/ 	.byte	0x04, 0x17
        /*000a*/ 	.short	(.L_6129 - .L_6128)
.L_6128:
        /*000c*/ 	.word	0x00000000
        /*0010*/ 	.short	0x0002
        /*0012*/ 	.short	0x0c49
        /*0014*/ 	.byte	0x00, 0xf0, 0x05, 0x00


	//----- nvinfo : EIATTR_KPARAM_INFO
	.align		4
.L_6129:
        /*0018*/ 	.byte	0x04, 0x17
        /*001a*/ 	.short	(.L_6131 - .L_6130)
.L_6130:
        /*001c*/ 	.word	0x00000000
        /*0020*/ 	.short	0x0001
        /*0022*/ 	.short	0x0c48
        /*0024*/ 	.byte	0x00, 0xf0, 0x05, 0x00


	//----- nvinfo : EIATTR_KPARAM_INFO
	.align		4
.L_6131:
        /*0028*/ 	.byte	0x04, 0x17
        /*002a*/ 	.short	(.L_6133 - .L_6132)
.L_6132:
        /*002c*/ 	.word	0x00000000
        /*0030*/ 	.short	0x0000
        /*0032*/ 	.short	0x0000
        /*0034*/ 	.byte	0x00, 0xf0, 0x21, 0x31


	//----- nvinfo : EIATTR_SPARSE_MMA_MASK
	.align		4
.L_6133:
        /*0038*/ 	.byte	0x03, 0x50
        /*003a*/ 	.short	0x0000


	//----- nvinfo : EIATTR_MAXREG_COUNT
	.align		4
        /*003c*/ 	.byte	0x03, 0x1b
        /*003e*/ 	.short	0x0080


	//----- nvinfo : EIATTR_MERCURY_ISA_VERSION
	.align		4
        /*0040*/ 	.byte	0x03, 0x5f
        /*0042*/ 	.short	0x0101


	//----- nvinfo : EIATTR_EXIT_INSTR_OFFSETS
	.align		4
        /*0044*/ 	.byte	0x04, 0x1c
        /*0046*/ 	.short	(.L_6135 - .L_6134)


	//   ....[0]....
.L_6134:
        /*0048*/ 	.word	0x00000190


	//   ....[1]....
        /*004c*/ 	.word	0x000005c0


	//   ....[2]....
        /*0050*/ 	.word	0x00000620


	//   ....[3]....
        /*0054*/ 	.word	0x000007c0


	//----- nvinfo : EIATTR_MAX_THREADS
	.align		4
.L_6135:
        /*0058*/ 	.byte	0x04, 0x05
        /*005a*/ 	.short	(.L_6137 - .L_6136)
.L_6136:
        /*005c*/ 	.word	0x00000200
        /*0060*/ 	.word	0x00000001
        /*0064*/ 	.word	0x00000001


	//----- nvinfo : EIATTR_CRS_STACK_SIZE
	.align		4
.L_6137:
        /*0068*/ 	.byte	0x04, 0x1e
        /*006a*/ 	.short	(.L_6139 - .L_6138)
.L_6138:
        /*006c*/ 	.word	0x00000000


	//----- nvinfo : EIATTR_CBANK_PARAM_SIZE
	.align		4
.L_6139:
        /*0070*/ 	.byte	0x03, 0x19
        /*0072*/ 	.short	0x0c4a


	//----- nvinfo : EIATTR_PARAM_CBANK
	.align		4
        /*0074*/ 	.byte	0x04, 0x0a
        /*0076*/ 	.short	(.L_6141 - .L_6140)
	.align		4
.L_6140:
        /*0078*/ 	.word	index@(.nv.constant0._ZN2at6native55_GLOBAL__N__de093ff9_22_ForeachBinaryOpList_cu_a911ec4325multi_tensor_apply_kernelINS1_18TensorListMetadataILi2EEENS1_11CopyFunctorIlN3c107complexIdEELi2ELi1ELi1EEEJNS0_4CopyIlS8_EEEEEvT_T0_DpT1_)
        /*007c*/ 	.short	0x0210
        /*007e*/ 	.short	0x0c4a


	//----- nvinfo : EIATTR_SW_WAR
	.align		4
.L_6141:
        /*0080*/ 	.byte	0x04, 0x36
        /*0082*/ 	.short	(.L_6143 - .L_6142)
.L_6142:
        /*0084*/ 	.word	0x00000008
.L_6143:


//--------------------- .nv.info._ZN2at6native55_GLOBAL__N__de093ff9_22_ForeachBinaryOpList_cu_a911ec4325multi_tensor_apply_kernelINS1_18TensorListMetadataILi2EEENS1_11CopyFunctorIlfLi2ELi1ELi1EEEJNS0_4CopyIlfEEEEEvT_T0_DpT1_ --------------------------
	.section	.nv.info._ZN2at6native55_GLOBAL__N__de093ff9_22_ForeachBinaryOpList_cu_a911ec4325multi_tensor_apply_kernelINS1_18TensorListMetadataILi2EEENS1_11CopyFunctorIlfLi2ELi1ELi1EEEJNS0_4CopyIlfEEEEEvT_T0_DpT1_,"",@"SHT_CUDA_INFO"
	.sectionflags	@""
	.align	4


	//----- nvinfo : EIATTR_CUDA_API_VERSION
	.align		4
        /*0000*/ 	.byte	0x04, 0x37
        /*0002*/ 	.short	(.L_6145 - .L_6144)
.L_6144:
        /*0004*/ 	.word	0x00000082


	//----- nvinfo : EIATTR_KPARAM_INFO
	.align		4
.L_6145:
        /*0008*/ 	.byte	0x04, 0x17
        /*000a*/ 	.short	(.L_6147 - .L_6146)
.L_6146:
        /*000c*/ 	.word	0x00000000
        /*0010*/ 	.short	0x0002
        /*0012*/ 	.short	0x0c49
        /*0014*/ 	.byte	0x00, 0xf0, 0x05, 0x00


	//----- nvinfo : EIATTR_KPARAM_INFO
	.align		4
.L_6147:
        /*0018*/ 	.byte	0x04, 0x17
        /*001a*/ 	.short	(.L_6149 - .L_6148)
.L_6148:
        /*001c*/ 	.word	0x00000000
        /*0020*/ 	.short	0x0001
        /*0022*/ 	.short	0x0c48
        /*0024*/ 	.byte	0x00, 0xf0, 0x05, 0x00


	//----- nvinfo : EIATTR_KPARAM_INFO
	.align		4
.L_6149:
        /*0028*/ 	.byte	0x04, 0x17
        /*002a*/ 	.short	(.L_6151 - .L_6150)
.L_6150:
        /*002c*/ 	.word	0x00000000
        /*0030*/ 	.short	0x0000
        /*0032*/ 	.short	0x0000
        /*0034*/ 	.byte	0x00, 0xf0, 0x21, 0x31


	//----- nvinfo : EIATTR_SPARSE_MMA_MASK
	.align		4
.L_6151:
        /*0038*/ 	.byte	0x03, 0x50
        /*003a*/ 	.short	0x0000


	//----- nvinfo : EIATTR_MAXREG_COUNT
	.align		4
        /*003c*/ 	.byte	0x03, 0x1b
        /*003e*/ 	.short	0x0080


	//----- nvinfo : EIATTR_MERCURY_ISA_VERSION
	.align		4
        /*0040*/ 	.byte	0x03, 0x5f
        /*0042*/ 	.short	0x0101


	//----- nvinfo : EIATTR_EXIT_INSTR_OFFSETS
	.align		4
        /*0044*/ 	.byte	0x04, 0x1c
        /*0046*/ 	.short	(.L_6153 - .L_6152)


	//   ....[0]....
.L_6152:
        /*0048*/ 	.word	0x00000170


	//   ....[1]....
        /*004c*/ 	.word	0x00000590


	//   ....[2]....
        /*0050*/ 	.word	0x000005f0


	//   ....[3]....
        /*0054*/ 	.word	0x00000760


	//----- nvinfo : EIATTR_MAX_THREADS
	.align		4
.L_6153:
        /*0058*/ 	.byte	0x04, 0x05
        /*005a*/ 	.short	(.L_6155 - .L_6154)
.L_6154:
        /*005c*/ 	.word	0x00000200
        /*0060*/ 	.word	0x00000001
        /*0064*/ 	.word	0x00000001


	//----- nvinfo : EIATTR_CRS_STACK_SIZE
	.align		4
.L_6155:
        /*0068*/ 	.byte	0x04, 0x1e
        /*006a*/ 	.short	(.L_6157 - .L_6156)
.L_6156:
        /*006c*/ 	.word	0x00000000


	//----- nvinfo : EIATTR_CBANK_PARAM_SIZE
	.align		4
.L_6157:
        /*0070*/ 	.byte	0x03, 0x19
        /*0072*/ 	.short	0x0c4a


	//----- nvinfo : EIATTR_PARAM_CBANK
	.align		4
        /*0074*/ 	.byte	0x04, 0x0a
        /*0076*/ 	.short	(.L_6159 - .L_6158)
	.align		4
.L_6158:
        /*0078*/ 	.word	index@(.nv.constant0._ZN2at6native55_GLOBAL__N__de093ff9_22_ForeachBinaryOpList_cu_a911ec4325multi_tensor_apply_kernelINS1_18TensorListMetadataILi2EEENS1_11CopyFunctorIlfLi2ELi1ELi1EEEJNS0_4CopyIlfEEEEEvT_T0_DpT1_)
        /*007c*/ 	.short	0x0210
        /*007e*/ 	.short	0x0c4a


	//----- nvinfo : EIATTR_SW_WAR
	.align		4
.L_6159:
        /*0080*/ 	.byte	0x04, 0x36
        /*0082*/ 	.short	(.L_6161 - .L_6160)
.L_6160:
        /*0084*/ 	.word	0x00000008
.L_6161:


//--------------------- .nv.info._ZN2at6native55_GLOBAL__N__de093ff9_22_ForeachBinaryOpList_cu_a911ec4325multi_tensor_apply_kernelINS1_18TensorListMetadataILi2EEENS1_11CopyFunctorIldLi2ELi1ELi1EEEJNS0_4CopyIldEEEEEvT_T0_DpT1_ --------------------------
	.section	.nv.info._ZN2at6native55_GLOBAL__N__de093ff9_22_ForeachBinaryOpList_cu_a911ec4325multi_tensor_apply_kernelINS1_18TensorListMetadataILi2EEENS1_11CopyFunctorIldLi2ELi1ELi1EEEJNS0_4CopyIldEEEEEvT_T0_DpT1_,"",@"SHT_CUDA_INFO"
	.sectionflags	@""
	.align	4


	//----- nvinfo : EIATTR_CUDA_API_VERSION
	.align		4
        /*0000*/ 	.byte	0x04, 0x37
        /*0002*/ 	.short	(.L_6163 - .L_6162)
.L_6162:
        /*0004*/ 	.word	0x00000082


	//----- nvinfo : EIATTR_KPARAM_INFO
	.align		4
.L_6163:
        /*0008*/ 	.byte	0x04, 0x17
        /*000a*/ 	.short	(.L_6165 - .L_6164)
.L_6164:
        /*000c*/ 	.word	0x00000000
        /*0010*/ 	.short	0x0002
        /*0012*/ 	.short	0x0c49
        /*0014*/ 	.byte	0x00, 0xf0, 0x05, 0x00


	//----- nvinfo : EIATTR_KPARAM_INFO
	.align		4
.L_6165:
        /*0018*/ 	.byte	0x04, 0x17
        /*001a*/ 	.short	(.L_6167 - .L_6166)
.L_6166:
        /*001c*/ 	.word	0x00000000
        /*0020*/ 	.short	0x0001
        /*0022*/ 	.short	0x0c48
        /*0024*/ 	.byte	0x00, 0xf0, 0x05, 0x00


	//----- nvinfo : EIATTR_KPARAM_INFO
	.align		4
.L_6167:
        /*0028*/ 	.byte	0x04, 0x17
        /*002a*/ 	.short	(.L_6169 - .L_6168)
.L_6168:
        /*002c*/ 	.word	0x00000000
        /*0030*/ 	.short	0x0000
        /*0032*/ 	.short	0x0000
        /*0034*/ 	.byte	0x00, 0xf0, 0x21, 0x31


	//----- nvinfo : EIATTR_SPARSE_MMA_MASK
	.align		4
.L_6169:
        /*0038*/ 	.byte	0x03, 0x50
        /*003a*/ 	.short	0x0000


	//----- nvinfo : EIATTR_MAXREG_COUNT
	.align		4
        /*003c*/ 	.byte	0x03, 0x1b
        /*003e*/ 	.short	0x0080


	//----- nvinfo : EIATTR_MERCURY_ISA_VERSION
	.align		4
        /*0040*/ 	.byte	0x03, 0x5f
        /*0042*/ 	.short	0x0101


	//----- nvinfo : EIATTR_EXIT_INSTR_OFFSETS
	.align		4
        /*0044*/ 	.byte	0x04, 0x1c
        /*0046*/ 	.short	(.L_6171 - .L_6170)


	//   ....[0]....
.L_6170:
        /*0048*/ 	.word	0x00000180


	//   ....[1]....
        /*004c*/ 	.word	0x00000570


	//   ....[2]....
        /*0050*/ 	.word	0x000005d0


	//   ....[3]....
        /*0054*/ 	.word	0x00000770


	//----- nvinfo : EIATTR_MAX_THREADS
	.align		4
.L_6171:
        /*0058*/ 	.byte	0x04, 0x05
        /*005a*/ 	.short	(.L_6173 - .L_6172)
.L_6172:
        /*005c*/ 	.word	0x00000200
        /*0060*/ 	.word	0x00000001
        /*0064*/ 	.word	0x00000001


	//----- nvinfo : EIATTR_CRS_STACK_SIZE
	.align		4
.L_6173:
        /*0068*/ 	.byte	0x04, 0x1e
        /*006a*/ 	.short	(.L_6175 - .L_6174)
.L_6174:
        /*006c*/ 	.word	0x00000000


	//----- nvinfo : EIATTR_CBANK_PARAM_SIZE
	.align		4
.L_6175:
        /*0070*/ 	.byte	0x03, 0x19
        /*0072*/ 	.short	0x0c4a


	//----- nvinfo : EIATTR_PARAM_CBANK
	.align		4
        /*0074*/ 	.byte	0x04, 0x0a
        /*0076*/ 	.short	(.L_6177 - .L_6176)
	.align		4
.L_6176:
        /*0078*/ 	.word	index@(.nv.constant0._ZN2at6native55_GLOBAL__N__de093ff9_22_ForeachBinaryOpList_cu_a911ec4325multi_tensor_apply_kernelINS1_18TensorListMetadataILi2EEENS1_11CopyFunctorIldLi2ELi1ELi1EEEJNS0_4CopyIldEEEEEvT_T0_DpT1_)
        /*007c*/ 	.short	0x0210
        /*007e*/ 	.short	0x0c4a


	//----- nvinfo : EIATTR_SW_WAR
	.align		4
.L_6177:
        /*0080*/ 	.byte	0x04, 0x36
        /*0082*/ 	.short	(.L_6179 - .L_6178)
.L_6178:
        /*0084*/ 	.word	0x00000008
.L_6179:


//--------------------- .nv.info._ZN2at6native55_GLOBAL__N__de093ff9_22_ForeachBinaryOpList_cu_a911ec4325multi_tensor_apply_kernelINS1_18TensorListMetadataILi2EEENS1_11CopyFunctorIliLi2ELi1ELi1EEEJNS0_4CopyIliEEEEEvT_T0_DpT1_ --------------------------
	.section	.nv.info._ZN2at6native55_GLOBAL__N__de093ff9_22_ForeachBinaryOpList_cu_a911ec4325multi_tensor_apply_kernelINS1_18TensorListMetadataILi2EEENS1_11CopyFunctorIliLi2ELi1ELi1EEEJNS0_4CopyIliEEEEEvT_T0_DpT1_,"",@"SHT_CUDA_INFO"
	.sectionflags	@""
	.align	4


	//----- nvinfo : EIATTR_CUDA_API_VERSION
	.align		4
        /*0000*/ 	.byte	0x04, 0x37
        /*0002*/ 	.short	(.L_6181 - .L_6180)
.L_6180:
        /*0004*/ 	.word	0x00000082


	//----- nvinfo : EIATTR_KPARAM_INFO
	.align		4
.L_6181:
        /*0008*/ 	.byte	0x04, 0x17
        /*000a*/ 	.short	(.L_6183 - .L_6182)
.L_6182:
        /*000c*/ 	.word	0x00000000
        /*0010*/ 	.short	0x0002
        /*0012*/ 	.short	0x0c49
        /*0014*/ 	.byte	0x00, 0xf0, 0x05, 0x00


	//----- nvinfo : EIATTR_KPARAM_INFO
	.align		4
.L_6183:
        /*0018*/ 	.byte	0x04, 0x17
        /*001a*/ 	.short	(.L_6185 - .L_6184)
.L_6184:
        /*001c*/ 	.word	0x00000000
        /*0020*/ 	.short	0x0001
        /*0022*/ 	.short	0x0c48
        /*0024*/ 	.byte	0x00, 0xf0, 0x05, 0x00


	//----- nvinfo : EIATTR_KPARAM_INFO
	.align		4
.L_6185:
        /*0028*/ 	.byte	0x04, 0x17
        /*002a*/ 	.short	(.L_6187 - .L_6186)
.L_6186:
        /*002c*/ 	.word	0x00000000
        /*0030*/ 	.short	0x0000
        /*0032*/ 	.short	0x0000
        /*0034*/ 	.byte	0x00, 0xf0, 0x21, 0x31


	//----- nvinfo : EIATTR_SPARSE_MMA_MASK
	.align		4
.L_6187:
        /*0038*/ 	.byte	0x03, 0x50
        /*003a*/ 	.short	0x0000


	//----- nvinfo : EIATTR_MAXREG_COUNT
	.align		4
        /*003c*/ 	.byte	0x03, 0x1b
        /*003e*/ 	.short	0x0080


	//----- nvinfo : EIATTR_MERCURY_ISA_VERSION
	.align		4
        /*0040*/ 	.byte	0x03, 0x5f
        /*0042*/ 	.short	0x0101


	//----- nvinfo : EIATTR_EXIT_INSTR_OFFSETS
	.align		4
        /*0044*/ 	.byte	0x04, 0x1c
        /*0046*/ 	.short	(.L_6189 - .L_6188)


	//   ....[0]....
.L_6188:
        /*0048*/ 	.word	0x00000170


	//   ....[1]....
        /*004c*/ 	.word	0x000005b0


	//   ....[2]....
        /*0050*/ 	.word	0x00000610


	//   ....[3]....
        /*0054*/ 	.word	0x000007c0


	//----- nvinfo : EIATTR_MAX_THREADS
	.align		4
.L_6189:
        /*0058*/ 	.byte	0x04, 0x05
        /*005a*/ 	.short	(.L_6191 - .L_6190)
.L_6190:
        /*005c*/ 	.word	0x00000200
        /*0060*/ 	.word	0x00000001
        /*0064*/ 	.word	0x00000001


	//----- nvinfo : EIATTR_CRS_STACK_SIZE
	.align		4
.L_6191:
        /*0068*/ 	.byte	0x04, 0x1e
        /*006a*/ 	.short	(.L_6193 - .L_6192)
.L_6192:
        /*006c*/ 	.word	0x00000000


	//----- nvinfo : EIATTR_CBANK_PARAM_SIZE
	.align		4
.L_6193:
        /*0070*/ 	.byte	0x03, 0x19
        /*0072*/ 	.short	0x0c4a


	//----- nvinfo : EIATTR_PARAM_CBANK
	.align		4
        /*0074*/ 	.byte	0x04, 0x0a
        /*0076*/ 	.short	(.L_6195 - .L_6194)
	.align		4
.L_6194:
        /*0078*/ 	.word	index@(.nv.constant0._ZN2at6native55_GLOBAL__N__de093ff9_22_ForeachBinaryOpList_cu_a911ec4325multi_tensor_apply_kernelINS1_18TensorListMetadataILi2EEENS1_11CopyFunctorIliLi2ELi1ELi1EEEJNS0_4CopyIliEEEEEvT_T0_DpT1_)
        /*007c*/ 	.short	0x0210
        /*007e*/ 	.short	0x0c4a


	//----- nvinfo : EIATTR_SW_WAR
	.align		4
.L_6195:
        /*0080*/ 	.byte	0x04, 0x36
        /*0082*/ 	.short	(.L_6197 - .L_6196)
.L_6196:
        /*0084*/ 	.word	0x00000008
.L_6197:


//--------------------- .nv.info._ZN2at6native55_GLOBAL__N__de093ff9_22_ForeachBinaryOpList_cu_a911ec4325multi_tensor_apply_kernelINS1_18TensorListMetadataILi2EEENS1_11CopyFunctorIlsLi2ELi1ELi1EEEJNS0_4CopyIlsEEEEEvT_T0_DpT1_ --------------------------
	.section	.nv.info._ZN2at6native55_GLOBAL__N__de093ff9_22_ForeachBinaryOpList_cu_a911ec4325multi_tensor_apply_kernelINS1_18TensorListMetadataILi2EEENS1_11CopyFunctorIlsLi2ELi1ELi1EEEJNS0_4CopyIlsEEEEEvT_T0_DpT1_,"",@"SHT_CUDA_INFO"
	.sectionflags	@""
	.align	4


	//----- nvinfo : EIATTR_CUDA_API_VERSION
	.align		4
        /*0000*/ 	.byte	0x04, 0x37
        /*0002*/ 	.short	(.L_6199 - .L_6198)
.L_6198:
        /*0004*/ 	.word	0x00000082


	//----- nvinfo : EIATTR_KPARAM_INFO
	.align		4
.L_6199:
        /*0008*/ 	.byte	0x04, 0x17
        /*000a*/ 	.short	(.L_6201 - .L_6200)
.L_6200:
        /*000c*/ 	.word	0x00000000
        /*0010*/ 	.short	0x0002
        /*0012*/ 	.short	0x0c49
        /*0014*/ 	.byte	0x00, 0xf0, 0x05, 0x00


	//----- nvinfo : EIATTR_KPARAM_INFO
	.align		4
.L_6201:
        /*0018*/ 	.byte	0x04, 0x17
        /*001a*/ 	.short	(.L_6203 - .L_6202)
.L_6202:
        /*001c*/ 	.word	0x00000000
        /*0020*/ 	.short	0x0001
        /*0022*/ 	.short	0x0c48
        /*0024*/ 	.byte	0x00, 0xf0, 0x05, 0x00


	//----- nvinfo : EIATTR_KPARAM_INFO
	.align		4
.L_6203:
        /*0028*/ 	.byte	0x04, 0x17
        /*002a*/ 	.short	(.L_6205 - .L_6204)
.L_6204:
        /*002c*/ 	.word	0x00000000
        /*0030*/ 	.short	0x0000
        /*0032*/ 	.short	0x0000
        /*0034*/ 	.byte	0x00, 0xf0, 0x21, 0x31


	//----- nvinfo : EIATTR_SPARSE_MMA_MASK
	.align		4
.L_6205:
        /*0038*/ 	.byte	0x03, 0x50
        /*003a*/ 	.short	0x0000


	//----- nvinfo : EIATTR_MAXREG_COUNT
	.align		4
        /*003c*/ 	.byte	0x03, 0x1b
        /*003e*/ 	.short	0x0080


	//----- nvinfo : EIATTR_MERCURY_ISA_VERSION
	.align		4
        /*0040*/ 	.byte	0x03, 0x5f
        /*0042*/ 	.short	0x0101


	//----- nvinfo : EIATTR_EXIT_INSTR_OFFSETS
	.align		4
        /*0044*/ 	.byte	0x04, 0x1c
        /*0046*/ 	.short	(.L_6207 - .L_6206)


	//   ....[0]....
.L_6206:
        /*0048*/ 	.word	0x00000170


	//   ....[1]....
        /*004c*/ 	.word	0x000005f0


	//   ....[2]....
        /*0050*/ 	.word	0x00000650


	//   ....[3]....
        /*0054*/ 	.word	0x00000840


	//----- nvinfo : EIATTR_MAX_THREADS
	.align		4
.L_6207:
        /*0058*/ 	.byte	0x04, 0x05
        /*005a*/ 	.short	(.L_6209 - .L_6208)
.L_6208:
        /*005c*/ 	.word	0x00000200
        /*0060*/ 	.word	0x00000001
        /*0064*/ 	.word	0x00000001


	//----- nvinfo : EIATTR_CRS_STACK_SIZE
	.align		4
.L_6209:
        /*0068*/ 	.byte	0x04, 0x1e
        /*006a*/ 	.short	(.L_6211 - .L_6210)
.L_6210:
        /*006c*/ 	.word	0x00000000


	//----- nvinfo : EIATTR_CBANK_PARAM_SIZE
	.align		4
.L_6211:
        /*0070*/ 	.byte	0x03, 0x19
        /*0072*/ 	.short	0x0c4a


	//----- nvinfo : EIATTR_PARAM_CBANK
	.align		4
        /*0074*/ 	.byte	0x04, 0x0a
        /*0076*/ 	.short	(.L_6213 - .L_6212)
	.align		4
.L_6212:
        /*0078*/ 	.word	index@(.nv.constant0._ZN2at6native55_GLOBAL__N__de093ff9_22_ForeachBinaryOpList_cu_a911ec4325multi_tensor_apply_kernelINS1_18TensorListMetadataILi2EEENS1_11CopyFunctorIlsLi2ELi1ELi1EEEJNS0_4CopyIlsEEEEEvT_T0_DpT1_)
        /*007c*/ 	.short	0x0210
        /*007e*/ 	.short	0x0c4a


	//----- nvinfo : EIATTR_SW_WAR
	.align		4
.L_6213:
        /*0080*/ 	.byte	0x04, 0x36
        /*0082*/ 	.short	(.L_6215 - .L_6214)
.L_6214:
        /*0084*/ 	.word	0x00000008
.L_6215:


//--------------------- .nv.info._ZN2at6native55_GLOBAL__N__de093ff9_22_ForeachBinaryOpList_cu_a911ec4325multi_tensor_apply_kernelINS1_18TensorListMetadataILi2EEENS1_11CopyFunctorIlaLi2ELi1ELi1EEEJNS0_4CopyIlaEEEEEvT_T0_DpT1_ --------------------------
	.section	.nv.info._ZN2at6native55_GLOBAL__N__de093ff9_22_ForeachBinaryOpList_cu_a911ec4325multi_tensor_apply_kernelINS1_18TensorListMetadataILi2EEENS1_11CopyFunctorIlaLi2ELi1ELi1EEEJNS0_4CopyIlaEEEEEvT_T0_DpT1_,"",@"SHT_CUDA_INFO"
	.sectionflags	@""
	.align	4


	//----- nvinfo : EIATTR_CUDA_API_VERSION
	.align		4
        /*0000*/ 	.byte	0x04, 0x37
        /*0002*/ 	.short	(.L_6217 - .L_6216)
.L_6216:
        /*0004*/ 	.word	0x00000082


	//----- nvinfo : EIATTR_KPARAM_INFO
	.align		4
.L_6217:
        /*0008*/ 	.byte	0x04, 0x17
        /*000a*/ 	.short	(.L_6219 - .L_6218)
.L_6218:
        /*000c*/ 	.word	0x00000000
        /*0010*/ 	.short	0x0002
        /*0012*/ 	.short	0x0c49
        /*0014*/ 	.byte	0x00, 0xf0, 0x05, 0x00


	//----- nvinfo : EIATTR_KPARAM_INFO
	.align		4
.L_6219:
        /*0018*/ 	.byte	0x04, 0x17
        /*001a*/ 	.short	(.L_6221 - .L_6220)
.L_6220:
        /*001c*/ 	.word	0x00000000
        /*0020*/ 	.short	0x0001
        /*0022*/ 	.short	0x0c48
        /*0024*/ 	.byte	0x00, 0xf0, 0x05, 0x00


	//----- nvinfo : EIATTR_KPARAM_INFO
	.align		4
.L_6221:
        /*0028*/ 	.byte	0x04, 0x17
        /*002a*/ 	.short	(.L_6223 - .L_6222)
.L_6222:
        /*002c*/ 	.word	0x00000000
        /*0030*/ 	.short	0x0000
        /*0032*/ 	.short	0x0000
        /*0034*/ 	.byte	0x00, 0xf0, 0x21, 0x31


	//----- nvinfo : EIATTR_SPARSE_MMA_MASK
	.align		4
.L_6223:
        /*0038*/ 	.byte	0x03, 0x50
        /*003a*/ 	.short	0x0000


	//----- nvinfo : EIATTR_MAXREG_COUNT
	.align		4
        /*003c*/ 	.byte	0x03, 0x1b
        /*003e*/ 	.short	0x0080


	//----- nvinfo : EIATTR_MERCURY_ISA_VERSION
	.align		4
        /*0040*/ 	.byte	0x03, 0x5f
        /*0042*/ 	.short	0x0101


	//----- nvinfo : EIATTR_EXIT_INSTR_OFFSETS
	.align		4
        /*0044*/ 	.byte	0x04, 0x1c
        /*0046*/ 	.short	(.L_6225 - .L_6224)


	//   ....[0]....
.L_6224:
        /*0048*/ 	.word	0x00000170


	//   ....[1]....
        /*004c*/ 	.word	0x000005f0


	//   ....[2]....
        /*0050*/ 	.word	0x00000650


	//   ....[3]....
        /*0054*/ 	.word	0x000008a0


	//----- nvinfo : EIATTR_MAX_THREADS
	.align		4
.L_6225:
        /*0058*/ 	.byte	0x04, 0x05
        /*005a*/ 	.short	(.L_6227 - .L_6226)
.L_6226:
        /*005c*/ 	.word	0x00000200
        /*0060*/ 	.word	0x00000001
        /*0064*/ 	.word	0x00000001


	//----- nvinfo : EIATTR_CRS_STACK_SIZE
	.align		4
.L_6227:
        /*0068*/ 	.byte	0x04, 0x1e
        /*006a*/ 	.short	(.L_6229 - .L_6228)
.L_6228:
        /*006c*/ 	.word	0x00000000


	//----- nvinfo : EIATTR_CBANK_PARAM_SIZE
	.align		4
.L_6229:
        /*0070*/ 	.byte	0x03, 0x19
        /*0072*/ 	.short	0x0c4a


	//----- nvinfo : EIATTR_PARAM_CBANK
	.align		4
        /*0074*/ 	.byte	0x04, 0x0a
        /*0076*/ 	.short	(.L_6231 - .L_6230)
	.align		4
.L_6230:
        /*0078*/ 	.word	index@(.nv.constant0._ZN2at6native55_GLOBAL__N__de093ff9_22_ForeachBinaryOpList_cu_a911ec4325multi_tensor_apply_kernelINS1_18TensorListMetadataILi2EEENS1_11CopyFunctorIlaLi2ELi1ELi1EEEJNS0_4CopyIlaEEEEEvT_T0_DpT1_)
        /*007c*/ 	.short	0x0210
        /*007e*/ 	.short	0x0c4a


	//----- nvinfo : EIATTR_SW_WAR
	.align		4
.L_6231:
        /*0080*/ 	.byte	0x04, 0x36
        /*0082*/ 	.short	(.L_6233 - .L_6232)
.L_6232:
        /*0084*/ 	.word	0x00000008
.L_6233:


//--------------------- .nv.info._ZN2at6native55_GLOBAL__N__de093ff9_22_ForeachBinaryOpList_cu_a911ec4325multi_tensor_apply_kernelINS1_18TensorListMetadataILi2EEENS1_11CopyFunctorIlhLi2ELi1ELi1EEEJNS0_4CopyIlhEEEEEvT_T0_DpT1_ --------------------------
	.section	.nv.info._ZN2at6native55_GLOBAL__N__de093ff9_22_ForeachBinaryOpList_cu_a911ec4325multi_tensor_apply_kernelINS1_18TensorListMetadataILi2EEENS1_11CopyFunctorIlhLi2ELi1ELi1EEEJNS0_4CopyIlhEEEEEvT_T0_DpT1_,"",@"SHT_CUDA_INFO"
	.sectionflags	@""
	.align	4


	//----- nvinfo : EIATTR_CUDA_API_VERSION
	.align		4
        /*0000*/ 	.byte	0x04, 0x37
        /*0002*/ 	.short	(.L_6235 - .L_6234)
.L_6234:
        /*0004*/ 	.word	0x00000082


	//----- nvinfo : EIATTR_KPARAM_INFO
	.align		4
.L_6235:
        /*0008*/ 	.byte	0x04, 0x17
        /*000a*/ 	.short	(.L_6237 - .L_6236)
.L_6236:
        /*000c*/ 	.word	0x00000000
        /*0010*/ 	.short	0x0002
        /*0012*/ 	.short	0x0c49
        /*0014*/ 	.byte	0x00, 0xf0, 0x05, 0x00


	//----- nvinfo : EIATTR_KPARAM_INFO
	.align		4
.L_6237:
        /*0018*/ 	.byte	0x04, 0x17
        /*001a*/ 	.short	(.L_6239 - .L_6238)
.L_6238:
        /*001c*/ 	.word	0x00000000
        /*0020*/ 	.short	0x0001
        /*0022*/ 	.short	0x0c48
        /*0024*/ 	.byte	0x00, 0xf0, 0x05, 0x00


	//----- nvinfo : EIATTR_KPARAM_INFO
	.align		4
.L_6239:
        /*0028*/ 	.byte	0x04, 0x17
        /*002a*/ 	.short	(.L_6241 - .L_6240)
.L_6240:
        /*002c*/ 	.word	0x00000000
        /*0030*/ 	.short	0x0000
        /*0032*/ 	.short	0x0000
        /*0034*/ 	.byte	0x00, 0xf0, 0x21, 0x31


	//----- nvinfo : EIATTR_SPARSE_MMA_MASK
	.align		4
.L_6241:
        /*0038*/ 	.byte	0x03, 0x50
        /*003a*/ 	.short	0x0000


	//----- nvinfo : EIATTR_MAXREG_COUNT
	.align		4
        /*003c*/ 	.byte	0x03, 0x1b
        /*003e*/ 	.short	0x0080


	//----- nvinfo : EIATTR_MERCURY_ISA_VERSION
	.align		4
        /*0040*/ 	.byte	0x03, 0x5f
        /*0042*/ 	.short	0x0101


	//----- nvinfo : EIATTR_EXIT_INSTR_OFFSETS
	.align		4
        /*0044*/ 	.byte	0x04, 0x1c
        /*0046*/ 	.short	(.L_6243 - .L_6242)


	//   ....[0]....
.L_6242:
        /*0048*/ 	.word	0x00000170


	//   ....[1]....
        /*004c*/ 	.word	0x000005d0


	//   ....[2]....
        /*0050*/ 	.word	0x00000630


	//   ....[3]....
        /*0054*/ 	.word	0x000007e0


	//----- nvinfo : EIATTR_MAX_THREADS
	.align		4
.L_6243:
        /*0058*/ 	.byte	0x04, 0x05
        /*005a*/ 	.short	(.L_6245 - .L_6244)
.L_6244:
        /*005c*/ 	.word	0x00000200
        /*0060*/ 	.word	0x00000001
        /*0064*/ 	.word	0x00000001


	//----- nvinfo : EIATTR_CRS_STACK_SIZE
	.align		4
.L_6245:
        /*0068*/ 	.byte	0x04, 0x1e
        /*006a*/ 	.short	(.L_6247 - .L_6246)
.L_6246:
        /*006c*/ 	.word	0x00000000


	//----- nvinfo : EIATTR_CBANK_PARAM_SIZE
	.align		4
.L_6247:
        /*0070*/ 	.byte	0x03, 0x19
        /*0072*/ 	.short	0x0c4a


	//----- nvinfo : EIATTR_PARAM_CBANK
	.align		4
        /*0074*/ 	.byte	0x04, 0x0a
        /*0076*/ 	.short	(.L_6249 - .L_6248)
	.align		4
.L_6248:
        /*0078*/ 	.word	index@(.nv.constant0._ZN2at6native55_GLOBAL__N__de093ff9_22_ForeachBinaryOpList_cu_a911ec4325multi_tensor_apply_kernelINS1_18TensorListMetadataILi2EEENS1_11CopyFunctorIlhLi2ELi1ELi1EEEJNS0_4CopyIlhEEEEEvT_T0_DpT1_)
        /*007c*/ 	.short	0x0210
        /*007e*/ 	.short	0x0c4a


	//----- nvinfo : EIATTR_SW_WAR
	.align		4
.L_6249:
        /*0080*/ 	.byte	0x04, 0x36
        /*0082*/ 	.short	(.L_6251 - .L_6250)
.L_6250:
        /*0084*/ 	.word	0x00000008
.L_6251:


//--------------------- .nv.info._ZN2at6native55_GLOBAL__N__de093ff9_22_ForeachBinaryOpList_cu_a911ec4325multi_tensor_apply_kernelINS1_18TensorListMetadataILi2EEENS1_14UnaryOpFunctorIlLi2ELi1ELi1EEEJNS0_4CopyIllEEEEEvT_T0_DpT1_ --------------------------
	.section	.nv.info._ZN2at6native55_GLOBAL__N__de093ff9_22_ForeachBinaryOpList_cu_a911ec4325multi_tensor_apply_kernelINS1_18TensorListMetadataILi2EEENS1_14UnaryOpFunctorIlLi2ELi1ELi1EEEJNS0_4CopyIllEEEEEvT_T0_DpT1_,"",@"SHT_CUDA_INFO"
	.sectionflags	@""
	.align	4


	//----- nvinfo : EIATTR_CUDA_API_VERSION
	.align		4
        /*0000*/ 	.byte	0x04, 0x37
        /*0002*/ 	.short	(.L_6253 - .L_6252)
.L_6252:
        /*0004*/ 	.word	0x00000082


	//----- nvinfo : EIATTR_KPARAM_INFO
	.align		4
.L_6253:
        /*0008*/ 	.byte	0x04, 0x17
        /*000a*/ 	.short	(.L_6255 - .L_6254)
.L_6254:
        /*000c*/ 	.word	0x00000000
        /*0010*/ 	.short	0x0002
        /*0012*/ 	.short	0x0c49
        /*0014*/ 	.byte	0x00, 0xf0, 0x05, 0x00


	//----- nvinfo : EIATTR_KPARAM_INFO
	.align		4
.L_6255:
        /*0018*/ 	.byte	0x04, 0x17
        /*001a*/ 	.short	(.L_6257 - .L_6256)
.L_6256:
        /*001c*/ 	.word	0x00000000
        /*0020*/ 	.short	0x0001
        /*0022*/ 	.short	0x0c48
        /*0024*/ 	.byte	0x00, 0xf0, 0x05, 0x00


	//----- nvinfo : EIATTR_KPARAM_INFO
	.align		4
.L_6257:
        /*0028*/ 	.byte	0x04, 0x17
        /*002a*/ 	.short	(.L_6259 - .L_6258)
.L_6258:
        /*002c*/ 	.word	0x00000000
        /*0030*/ 	.short	0x0000
        /*0032*/ 	.short	0x0000
        /*0034*/ 	.byte	0x00, 0xf0, 0x21, 0x31


	//----- nvinfo : EIATTR_SPARSE_MMA_MASK
	.align		4
.L_6259:
        /*0038*/ 	.byte	0x03, 0x50
        /*003a*/ 	.short	0x0000


	//----- nvinfo : EIATTR_MAXREG_COUNT
	.align		4
        /*003c*/ 	.byte	0x03, 0x1b
        /*003e*/ 	.short	0x0080


	//----- nvinfo : EIATTR_MERCURY_ISA_VERSION
	.align		4
        /*0040*/ 	.byte	0x03, 0x5f
        /*0042*/ 	.short	0x0101


	//----- nvinfo : EIATTR_EXIT_INSTR_OFFSETS
	.align		4
        /*0044*/ 	.byte	0x04, 0x1c
        /*0046*/ 	.short	(.L_6261 - .L_6260)


	//   ....[0]....
.L_6260:
        /*0048*/ 	.word	0x00000180


	//   ....[1]....
        /*004c*/ 	.word	0x00000570


	//   ....[2]....
        /*0050*/ 	.word	0x000005d0


	//   ....[3]....
        /*0054*/ 	.word	0x00000730


	//----- nvinfo : EIATTR_MAX_THREADS
	.align		4
.L_6261:
        /*0058*/ 	.byte	0x04, 0x05
        /*005a*/ 	.short	(.L_6263 - .L_6262)
.L_6262:
        /*005c*/ 	.word	0x00000200
        /*0060*/ 	.word	0x00000001
        /*0064*/ 	.word	0x00000001


	//----- nvinfo : EIATTR_CRS_STACK_SIZE
	.align		4
.L_6263:
        /*0068*/ 	.byte	0x04, 0x1e
        /*006a*/ 	.short	(.L_6265 - .L_6264)
.L_6264:
        /*006c*/ 	.word	0x00000000


	//----- nvinfo : EIATTR_CBANK_PARAM_SIZE
	.align		4
.L_6265:
        /*0070*/ 	.byte	0x03, 0x19
        /*0072*/ 	.short	0x0c4a


	//----- nvinfo : EIATTR_PARAM_CBANK
	.align		4
        /*0074*/ 	.byte	0x04, 0x0a
        /*0076*/ 	.short	(.L_6267 - .L_6266)
	.align		4
.L_6266:
        /*0078*/ 	.word	index@(.nv.constant0._ZN2at6native55_GLOBAL__N__de093ff9_22_ForeachBinaryOpList_cu_a911ec4325multi_tensor_apply_kernelINS1_18TensorListMetadataILi2EEENS1_14UnaryOpFunctorIlLi2ELi1ELi1EEEJNS0_4CopyIllEEEEEvT_T0_DpT1_)
        /*007c*/ 	.short	0x0210
        /*007e*/ 	.short	0x0c4a


	//----- nvinfo : EIATTR_SW_WAR
	.align		4
.L_6267:
        /*0080*/ 	.byte	0x04, 0x36
        /*0082*/ 	.short	(.L_6269 - .L_6268)
.L_6268:
        /*0084*/ 	.word	0x00000008
.L_6269:


//--------------------- .nv.info._ZN2at6native55_GLOBAL__N__de093ff9_22_ForeachBinaryOpList_cu_a911ec4325multi_tensor_apply_kernelINS1_18TensorListMetadataILi2EEENS1_11CopyFunctorIiN3c1015Float8_e5m2fnuzELi2ELi1ELi1EEEJNS0_4CopyIiS7_EEEEEvT_T0_DpT1_ --------------------------
	.section	.nv.info._ZN2at6native55_GLOBAL__N__de093ff9_22_ForeachBinaryOpList_cu_a911ec4325multi_tensor_apply_kernelINS1_18TensorListMetadataILi2EEENS1_11CopyFunctorIiN3c1015Float8_e5m2fnuzELi2ELi1ELi1EEEJNS0_4CopyIiS7_EEEEEvT_T0_DpT1_,"",@"SHT_CUDA_INFO"
	.sectionflags	@""
	.align	4


	//----- nvinfo : EIATTR_CUDA_API_VERSION
	.align		4
        /*0000*/ 	.byte	0x04, 0x37
        /*0002*/ 	.short	(.L_6271 - .L_6270)
.L_6270:
        /*0004*/ 	.word	0x00000082


	//----- nvinfo : EIATTR_KPARAM_INFO
	.align		4
.L_6271:
        /*0008*/ 	.byte	0x04, 0x17
        /*000a*/ 	.short	(.L_6273 - .L_6272)
.L_6272:
        /*000c*/ 	.word	0x00000000
        /*0010*/ 	.short	0x0002
        /*0012*/ 	.short	0x0c49
        /*0014*/ 	.byte	0x00, 0xf0, 0x05, 0x00


	//----- nvinfo : EIATTR_KPARAM_INFO
	.align		4
.L_6273:
        /*0018*/ 	.byte	0x04, 0x17
        /*001a*/ 	.short	(.L_6275 - .L_6274)
.L_6274:
        /*001c*/ 	.word	0x00000000
        /*0020*/ 	.short	0x0001
        /*0022*/ 	.short	0x0c48
        /*0024*/ 	.byte	0x00, 0xf0, 0x05, 0x00


	//----- nvinfo : EIATTR_KPARAM_INFO
	.align		4
.L_6275:
        /*0028*/ 	.byte	0x04, 0x17
        /*002a*/ 	.short	(.L_6277 - .L_6276)
.L_6276:
        /*002c*/ 	.word	0x00000000
        /*0030*/ 	.short	0x0000
        /*0032*/ 	.short	0x0000
        /*0034*/ 	.byte	0x00, 0xf0, 0x21, 0x31


	//----- nvinfo : EIATTR_SPARSE_MMA_MASK
	.align		4
.L_6277:
        /*0038*/ 	.byte	0x03, 0x50
        /*003a*/ 	.short	0x0000


	//----- nvinfo : EIATTR_MAXREG_COUNT
	.align		4
        /*003c*/ 	.byte	0x03, 0x1b
        /*003e*/ 	.short	0x0080


	//----- nvinfo : EIATTR_MERCURY_ISA_VERSION
	.align		4
        /*0040*/ 	.byte	0x03, 0x5f
        /*0042*/ 	.short	0x0101


	//----- nvinfo : EIATTR_EXIT_INSTR_OFFSETS
	.align		4
        /*0044*/ 	.byte	0x04, 0x1c
        /*0046*/ 	.short	(.L_6279 - .L_6278)


	//   ....[0]....
.L_6278:
        /*0048*/ 	.word	0x00000190


	//   ....[1]....
        /*004c*/ 	.word	0x00000c10


	//   ....[2]....
        /*0050*/ 	.word	0x00000c70


	//   ....[3]....
        /*0054*/ 	.word	0x000014c0


	//----- nvinfo : EIATTR_MAX_THREADS
	.align		4
.L_6279:
        /*0058*/ 	.byte	0x04, 0x05
        /*005a*/ 	.short	(.L_6281 - .L_6280)
.L_6280:
        /*005c*/ 	.word	0x00000200
        /*0060*/ 	.word	0x00000001
        /*0064*/ 	.word	0x00000001


	//----- nvinfo : EIATTR_CRS_STACK_SIZE
	.align		4
.L_6281:
        /*0068*/ 	.byte	0x04, 0x1e
        /*006a*/ 	.short	(.L_6283 - .L_6282)
.L_6282:
        /*006c*/ 	.word	0x00000000


	//----- nvinfo : EIATTR_CBANK_PARAM_SIZE
	.align		4
.L_6283:
        /*0070*/ 	.byte	0x03, 0x19
        /*0072*/ 	.short	0x0c4a


	//----- nvinfo : EIATTR_PARAM_CBANK
	.align		4
        /*0074*/ 	.byte	0x04, 0x0a
        /*0076*/ 	.short	(.L_6285 - .L_6284)
	.align		4
.L_6284:
        /*0078*/ 	.word	index@(.nv.constant0._ZN2at6native55_GLOBAL__N__de093ff9_22_ForeachBinaryOpList_cu_a911ec4325multi_tensor_apply_kernelINS1_18TensorListMetadataILi2EEENS1_11CopyFunctorIiN3c1015Float8_e5m2fnuzELi2ELi1ELi1EEEJNS0_4CopyIiS7_EEEEEvT_T0_DpT1_)
        /*007c*/ 	.short	0x0210
        /*007e*/ 	.short	0x0c4a


	//----- nvinfo : EIATTR_SW_WAR
	.align		4
.L_6285:
        /*0080*/ 	.byte	0x04, 0x36
        /*0082*/ 	.short	(.L_6287 - .L_6286)
.L_6286:
        /*0084*/ 	.word	0x00000008
.L_6287:


//--------------------- .nv.info._ZN2at6native55_GLOBAL__N__de093ff9_22_ForeachBinaryOpList_cu_a911ec4325multi_tensor_apply_kernelINS1_18TensorListMetadataILi2EEENS1_11CopyFunctorIiN3c1011Float8_e5m2ELi2ELi1ELi1EEEJNS0_4CopyIiS7_EEEEEvT_T0_DpT1_ --------------------------
	.section	.nv.info._ZN2at6native55_GLOBAL__N__de093ff9_22_ForeachBinaryOpList_cu_a911ec4325multi_tensor_apply_kernelINS1_18TensorListMetadataILi2EEENS1_11CopyFunctorIiN3c1011Float8_e5m2ELi2ELi1ELi1EEEJNS0_4CopyIiS7_EEEEEvT_T0_DpT1_,"",@"SHT_CUDA_INFO"
	.sectionflags	@""
	.align	4


	//----- nvinfo : EIATTR_CUDA_API_VERSION
	.align		4
        /*0000*/ 	.byte	0x04, 0x37
        /*0002*/ 	.short	(.L_6289 - .L_6288)
.L_6288:
        /*0004*/ 	.word	0x00000082


	//----- nvinfo : EIATTR_KPARAM_INFO
	.align		4
.L_6289:
        /*0008*/ 	.byte	0x04, 0x17
        /*000a*/ 	.short	(.L_6291 - .L_6290)
.L_6290:
        /*000c*/ 	.word	0x00000000
        /*0010*/ 	.short	0x0002
        /*0012*/ 	.short	0x0c49
        /*0014*/ 	.byte	0x00, 0xf0, 0x05, 0x00


	//----- nvinfo : EIATTR_KPARAM_INFO
	.align		4
.L_6291:
        /*0018*/ 	.byte	0x04, 0x17
        /*001a*/ 	.short	(.L_6293 - .L_6292)
.L_6292:
        /*001c*/ 	.word	0x00000000
        /*0020*/ 	.short	0x0001
        /*0022*/ 	.short	0x0c48
        /*0024*/ 	.byte	0x00, 0xf0, 0x05, 0x00


	//----- nvinfo : EIATTR_KPARAM_INFO
	.align		4
.L_6293:
        /*0028*/ 	.byte	0x04, 0x17
        /*002a*/ 	.short	(.L_6295 - .L_6294)
.L_6294:
        /*002c*/ 	.word	0x00000000
        /*0030*/ 	.short	0x0000
        /*0032*/ 	.short	0x0000
        /*0034*/ 	.byte	0x00, 0xf0, 0x21, 0x31


	//----- nvinfo : EIATTR_SPARSE_MMA_MASK
	.align		4
.L_6295:
        /*0038*/ 	.byte	0x03, 0x50
        /*003a*/ 	.short	0x0000


	//----- nvinfo : EIATTR_MAXREG_COUNT
	.align		4
        /*003c*/ 	.byte	0x03, 0x1b
        /*003e*/ 	.short	0x0080


	//----- nvinfo : EIATTR_MERCURY_ISA_VERSION
	.align		4
        /*0040*/ 	.byte	0x03, 0x5f
        /*0042*/ 	.short	0x0101


	//----- nvinfo : EIATTR_EXIT_INSTR_OFFSETS
	.align		4
        /*0044*/ 	.byte	0x04, 0x1c
        /*0046*/ 	.short	(.L_6297 - .L_6296)


	//   ....[0]....
.L_6296:
        /*0048*/ 	.word	0x00000190


	//   ....[1]....
        /*004c*/ 	.word	0x00000850


	//   ....[2]....
        /*0050*/ 	.word	0x000008b0


	//   ....[3]....
        /*0054*/ 	.word	0x00000d20


	//----- nvinfo : EIATTR_MAX_THREADS
	.align		4
.L_6297:
        /*0058*/ 	.byte	0x04, 0x05
        /*005a*/ 	.short	(.L_6299 - .L_6298)
.L_6298:
        /*005c*/ 	.word	0x00000200
        /*0060*/ 	.word	0x00000001
        /*0064*/ 	.word	0x00000001


	//----- nvinfo : EIATTR_CRS_STACK_SIZE
	.align		4
.L_6299:
        /*0068*/ 	.byte	0x04, 0x1e
        /*006a*/ 	.short	(.L_6301 - .L_6300)
.L_6300:
        /*006c*/ 	.word	0x00000000


	//----- nvinfo : EIATTR_CBANK_PARAM_SIZE
	.align		4
.L_6301:
        /*0070*/ 	.byte	0x03, 0x19
        /*0072*/ 	.short	0x0c4a


	//----- nvinfo : EIATTR_PARAM_CBANK
	.align		4
        /*0074*/ 	.byte	0x04, 0x0a
        /*0076*/ 	.short	(.L_6303 - .L_6302)
	.align		4
.L_6302:
        /*0078*/ 	.word	index@(.nv.constant0._ZN2at6native55_GLOBAL__N__de093ff9_22_ForeachBinaryOpList_cu_a911ec4325multi_tensor_apply_kernelINS1_18TensorListMetadataILi2EEENS1_11CopyFunctorIiN3c1011Float8_e5m2ELi2ELi1ELi1EEEJNS0_4CopyIiS7_EEEEEvT_T0_DpT1_)
        /*007c*/ 	.short	0x0210
        /*007e*/ 	.short	0x0c4a


	//----- nvinfo : EIATTR_SW_WAR
	.align		4
.L_6303:
        /*0080*/ 	.byte	0x04, 0x36
        /*0082*/ 	.short	(.L_6305 - .L_6304)
.L_6304:
        /*0084*/ 	.word	0x00000008
.L_6305:


//--------------------- .nv.info._ZN2at6native55_GLOBAL__N__de093ff9_22_ForeachBinaryOpList_cu_a911ec4325multi_tensor_apply_kernelINS1_18TensorListMetadataILi2EEENS1_11CopyFunctorIiN3c1015Float8_e4m3fnuzELi2ELi1ELi1EEEJNS0_4CopyIiS7_EEEEEvT_T0_DpT1_ --------------------------
	.section	.nv.info._ZN2at6native55_GLOBAL__N__de093ff9_22_ForeachBinaryOpList_cu_a911ec4325multi_tensor_apply_kernelINS1_18TensorListMetadataILi2EEENS1_11CopyFunctorIiN3c1015Float8_e4m3fnuzELi2ELi1ELi1EEEJNS0_4CopyIiS7_EEEEEvT_T0_DpT1_,"",@"SHT_CUDA_INFO"
	.sectionflags	@""
	.align	4


	//----- nvinfo : EIATTR_CUDA_API_VERSION
	.align		4
        /*0000*/ 	.byte	0x04, 0x37
        /*0002*/ 	.short	(.L_6307 - .L_6306)
.L_6306:
        /*0004*/ 	.word	0x00000082


	//----- nvinfo : EIATTR_KPARAM_INFO
	.align		4
.L_6307:
        /*0008*/ 	.byte	0x04, 0x17
        /*000a*/ 	.short	(.L_6309 - .L_6308)
.L_6308:
        /*000c*/ 	.word	0x00000000
        /*0010*/ 	.short	0x0002
        /*0012*/ 	.short	0x0c49
        /*0014*/ 	.byte	0x00, 0xf0, 0x05, 0x00


	//----- nvinfo : EIATTR_KPARAM_INFO
	.align		4
.L_6309:
        /*0018*/ 	.byte	0x04, 0x17
        /*001a*/ 	.short	(.L_6311 - .L_6310)
.L_6310:
        /*001c*/ 	.word	0x00000000
        /*0020*/ 	.short	0x0001
        /*0022*/ 	.short	0x0c48
        /*0024*/ 	.byte	0x00, 0xf0, 0x05, 0x00


	//----- nvinfo : EIATTR_KPARAM_INFO
	.align		4
.L_6311:
        /*0028*/ 	.byte	0x04, 0x17
        /*002a*/ 	.short	(.L_6313 - .L_6312)
.L_6312:
        /*002c*/ 	.word	0x00000000
        /*0030*/ 	.short	0x0000
        /*0032*/ 	.short	0x0000
        /*0034*/ 	.byte	0x00, 0xf0, 0x21, 0x31


	//----- nvinfo : EIATTR_SPARSE_MMA_MASK
	.align		4
.L_6313:
        /*0038*/ 	.byte	0x03, 0x50
        /*003a*/ 	.short	0x0000


	//----- nvinfo : EIATTR_MAXREG_COUNT
	.align		4
        /*003c*/ 	.byte	0x03, 0x1b
        /*003e*/ 	.short	0x0080


	//----- nvinfo : EIATTR_MERCURY_ISA_VERSION
	.align		4
        /*0040*/ 	.byte	0x03, 0x5f
        /*0042*/ 	.short	0x0101


	//----- nvinfo : EIATTR_EXIT_INSTR_OFFSETS
	.align		4
        /*0044*/ 	.byte	0x04, 0x1c
        /*0046*/ 	.short	(.L_6315 - .L_6314)


	//   ....[0]....
.L_6314:
        /*0048*/ 	.word	0x00000190


	//   ....[1]....
        /*004c*/ 	.word	0x00000c10


	//   ....[2]....
        /*0050*/ 	.word	0x00000c70


	//   ....[3]....
        /*0054*/ 	.word	0x000014c0


	//----- nvinfo : EIATTR_MAX_THREADS
	.align		4
.L_6315:
        /*0058*/ 	.byte	0x04, 0x05
        /*005a*/ 	.short	(.L_6317 - .L_6316)
.L_6316:
        /*005c*/ 	.word	0x00000200
        /*0060*/ 	.word	0x00000001
        /*0064*/ 	.word	0x00000001


	//----- nvinfo : EIATTR_CRS_STACK_SIZE
	.align		4
.L_6317:
        /*0068*/ 	.byte	0x04, 0x1e
        /*006a*/ 	.short	(.L_6319 - .L_6318)
.L_6318:
        /*006c*/ 	.word	0x00000000


	//----- nvinfo : EIATTR_CBANK_PARAM_SIZE
	.align		4
.L_6319:
        /*0070*/ 	.byte	0x03, 0x19
        /*0072*/ 	.short	0x0c4a


	//----- nvinfo : EIATTR_PARAM_CBANK
	.align		4
        /*0074*/ 	.byte	0x04, 0x0a
        /*0076*/ 	.short	(.L_6321 - .L_6320)
	.align		4
.L_6320:
        /*0078*/ 	.word	index@(.nv.constant0._ZN2at6native55_GLOBAL__N__de093ff9_22_ForeachBinaryOpList_cu_a911ec4325multi_tensor_apply_kernelINS1_18TensorListMetadataILi2EEENS1_11CopyFunctorIiN3c1015Float8_e4m3fnuzELi2ELi1ELi1EEEJNS0_4CopyIiS7_EEEEEvT_T0_DpT1_)
        /*007c*/ 	.short	0x0210
        /*007e*/ 	.short	0x0c4a


	//----- nvinfo : EIATTR_SW_WAR
	.align		4
.L_6321:
        /*0080*/ 	.byte	0x04, 0x36
        /*0082*/ 	.short	(.L_6323 - .L_6322)
.L_6322:
        /*0084*/ 	.word	0x00000008
.L_6323:


//--------------------- .nv.info._ZN2at6native55_GLOBAL__N__de093ff9_22_ForeachBinaryOpList_cu_a911ec4325multi_tensor_apply_kernelINS1_18TensorListMetadataILi2EEENS1_11CopyFunctorIiN3c1013Float8_e4m3fnELi2ELi1ELi1EEEJNS0_4CopyIiS7_EEEEEvT_T0_DpT1_ --------------------------
	.section	.nv.info._ZN2at6native55_GLOBAL__N__de093ff9_22_ForeachBinaryOpList_cu_a911ec4325multi_tensor_apply_kernelINS1_18TensorListMetadataILi2EEENS1_11CopyFunctorIiN3c1013Float8_e4m3fnELi2ELi1ELi1EEEJNS0_4CopyIiS7_EEEEEvT_T0_DpT1_,"",@"SHT_CUDA_INFO"
	.sectionflags	@""
	.align	4


	//----- nvinfo : EIATTR_CUDA_API_VERSION
	.align		4
        /*0000*/ 	.byte	0x04, 0x37
        /*0002*/ 	.short	(.L_6325 - .L_6324)
.L_6324:
        /*0004*/ 	.word	0x00000082


	//----- nvinfo : EIATTR_KPARAM_INFO
	.align		4
.L_6325:
        /*0008*/ 	.byte	0x04, 0x17
        /*000a*/ 	.short	(.L_6327 - .L_6326)
.L_6326:
        /*000c*/ 	.word	0x00000000
        /*0010*/ 	.short	0x0002
        /*0012*/ 	.short	0x0c49
        /*0014*/ 	.byte	0x00, 0xf0, 0x05, 0x00


	//----- nvinfo : EIATTR_KPARAM_INFO
	.align		4
.L_6327:
        /*0018*/ 	.byte	0x04, 0x17
        /*001a*/ 	.short	(.L_6329 - .L_6328)
.L_6328:
        /*001c*/ 	.word	0x00000000
        /*0020*/ 	.short	0x0001
        /*0022*/ 	.short	0x0c48
        /*0024*/ 	.byte	0x00, 0xf0, 0x05, 0x00


	//----- nvinfo : EIATTR_KPARAM_INFO
	.align		4
.L_6329:
        /*0028*/ 	.byte	0x04, 0x17
        /*002a*/ 	.short	(.L_6331 - .L_6330)
.L_6330:
        /*002c*/ 	.word	0x00000000
        /*0030*/ 	.short	0x0000
        /*0032*/ 	.short	0x0000
        /*0034*/ 	.byte	0x00, 0xf0, 0x21, 0x31


	//----- nvinfo : EIATTR_SPARSE_MMA_MASK
	.align		4
.L_6331:
        /*0038*/ 	.byte	0x03, 0x50
        /*003a*/ 	.short	0x0000


	//----- nvinfo : EIATTR_MAXREG_COUNT
	.align		4
        /*003c*/ 	.byte	0x03, 0x1b
        /*003e*/ 	.short	0x0080


	//----- nvinfo : EIATTR_MERCURY_ISA_VERSION
	.align		4
        /*0040*/ 	.byte	0x03, 0x5f
        /*0042*/ 	.short	0x0101


	//----- nvinfo : EIATTR_EXIT_INSTR_OFFSETS
	.align		4
        /*0044*/ 	.byte	0x04, 0x1c
        /*0046*/ 	.short	(.L_6333 - .L_6332)


	//   ....[0]....
.L_6332:
        /*0048*/ 	.word	0x00000190


	//   ....[1]....
        /*004c*/ 	.word	0x00000ac0


	//   ....[2]....
        /*0050*/ 	.word	0x00000b20


	//   ....[3]....
        /*0054*/ 	.word	0x00001110


	//----- nvinfo : EIATTR_MAX_THREADS
	.align		4
.L_6333:
        /*0058*/ 	.byte	0x04, 0x05
        /*005a*/ 	.short	(.L_6335 - .L_6334)
.L_6334:
        /*005c*/ 	.word	0x00000200
        /*0060*/ 	.word	0x00000001
        /*0064*/ 	.word	0x00000001


	//----- nvinfo : EIATTR_CRS_STACK_SIZE
	.align		4
.L_6335:
        /*0068*/ 	.byte	0x04, 0x1e
        /*006a*/ 	.short	(.L_6337 - .L_6336)
.L_6336:
        /*006c*/ 	.word	0x00000000


	//----- nvinfo : EIATTR_CBANK_PARAM_SIZE
	.align		4
.L_6337:
        /*0070*/ 	.byte	0x03, 0x19
        /*0072*/ 	.short	0x0c4a


	//----- nvinfo : EIATTR_PARAM_CBANK
	.align		4
        /*0074*/ 	.byte	0x04, 0x0a
        /*0076*/ 	.short	(.L_6339 - .L_6338)
	.align		4
.L_6338:
        /*0078*/ 	.word	index@(.nv.constant0._ZN2at6native55_GLOBAL__N__de093ff9_22_ForeachBinaryOpList_cu_a911ec4325multi_tensor_apply_kernelINS1_18TensorListMetadataILi2EEENS1_11CopyFunctorIiN3c1013Float8_e4m3fnELi2ELi1ELi1EEEJNS0_4CopyIiS7_EEEEEvT_T0_DpT1_)
        /*007c*/ 	.short	0x0210
        /*007e*/ 	.short	0x0c4a


	//----- nvinfo : EIATTR_SW_WAR
	.align		4
.L_6339:
        /*0080*/ 	.byte	0x04, 0x36
        /*0082*/ 	.short	(.L_6341 - .L_6340)
.L_6340:
        /*0084*/ 	.word	0x00000008
.L_6341:


//--------------------- .nv.info._ZN2at6native55_GLOBAL__N__de093ff9_22_ForeachBinaryOpList_cu_a911ec4325multi_tensor_apply_kernelINS1_18TensorListMetadataILi2EEENS1_11CopyFunctorIibLi2ELi1ELi1EEEJNS0_4CopyIibEEEEEvT_T0_DpT1_ --------------------------
	.section	.nv.info._ZN2at6native55_GLOBAL__N__de093ff9_22_ForeachBinaryOpList_cu_a911ec4325multi_tensor_apply_kernelINS1_18TensorListMetadataILi2EEENS1_11CopyFunctorIibLi2ELi1ELi1EEEJNS0_4CopyIibEEEEEvT_T0_DpT1_,"",@"SHT_CUDA_INFO"
	.sectionflags	@""
	.align	4


	//----- nvinfo : EIATTR_CUDA_API_VERSION
	.align		4
        /*0000*/ 	.byte	0x04, 0x37
        /*0002*/ 	.short	(.L_6343 - .L_6342)
.L_6342:
        /*0004*/ 	.word	0x00000082


	//----- nvinfo : EIATTR_KPARAM_INFO
	.align		4
.L_6343:
        /*0008*/ 	.byte	0x04, 0x17
        /*000a*/ 	.short	(.L_6345 - .L_6344)
.L_6344:
        /*000c*/ 	.word	0x00000000
        /*0010*/ 	.short	0x0002
        /*0012*/ 	.short	0x0c49
        /*0014*/ 	.byte	0x00, 0xf0, 0x05, 0x00


	//----- nvinfo : EIATTR_KPARAM_INFO
	.align		4
.L_6345:
        /*0018*/ 	.byte	0x04, 0x17
        /*001a*/ 	.short	(.L_6347 - .L_6346)
.L_6346:
        /*001c*/ 	.word	0x00000000
        /*0020*/ 	.short	0x0001
        /*0022*/ 	.short	0x0c48
        /*0024*/ 	.byte	0x00, 0xf0, 0x05, 0x00


	//----- nvinfo : EIATTR_KPARAM_INFO
	.align		4
.L_6347:
        /*0028*/ 	.byte	0x04, 0x17
        /*002a*/ 	.short	(.L_6349 - .L_6348)
.L_6348:
        /*002c*/ 	.word	0x00000000
        /*0030*/ 	.short	0x0000
        /*0032*/ 	.short	0x0000
        /*0034*/ 	.byte	0x00, 0xf0, 0x21, 0x31


	//----- nvinfo : EIATTR_SPARSE_MMA_MASK
	.align		4
.L_6349:
        /*0038*/ 	.byte	0x03, 0x50
        /*003a*/ 	.short	0x0000


	//----- nvinfo : EIATTR_MAXREG_COUNT
	.align		4
        /*003c*/ 	.byte	0x03, 0x1b
        /*003e*/ 	.short	0x0080


	//----- nvinfo : EIATTR_MERCURY_ISA_VERSION
	.align		4
        /*0040*/ 	.byte	0x03, 0x5f
        /*0042*/ 	.short	0x0101


	//----- nvinfo : EIATTR_EXIT_INSTR_OFFSETS
	.align		4
        /*0044*/ 	.byte	0x04, 0x1c
        /*0046*/ 	.short	(.L_6351 - .L_6350)


	//   ....[0]....
.L_6350:
        /*0048*/ 	.word	0x00000170


	//   ....[1]....
        /*004c*/ 	.word	0x00000580


	//   ....[2]....
        /*0050*/ 	.word	0x000005e0


	//   ....[3]....
        /*0054*/ 	.word	0x00000740


	//----- nvinfo : EIATTR_MAX_THREADS
	.align		4
.L_6351:
        /*0058*/ 	.byte	0x04, 0x05
        /*005a*/ 	.short	(.L_6353 - .L_6352)
.L_6352:
        /*005c*/ 	.word	0x00000200
        /*0060*/ 	.word	0x00000001
        /*0064*/ 	.word	0x00000001


	//----- nvinfo : EIATTR_CRS_STACK_SIZE
	.align		4
.L_6353:
        /*0068*/ 	.byte	0x04, 0x1e
        /*006a*/ 	.short	(.L_6355 - .L_6354)
.L_6354:
        /*006c*/ 	.word	0x00000000


	//----- nvinfo : EIATTR_CBANK_PARAM_SIZE
	.align		4
.L_6355:
        /*0070*/ 	.byte	0x03, 0x19
        /*0072*/ 	.short	0x0c4a


	//----- nvinfo : EIATTR_PARAM_CBANK
	.align		4
        /*0074*/ 	.byte	0x04, 0x0a
        /*0076*/ 	.short	(.L_6357 - .L_6356)
	.align		4
.L_6356:
        /*0078*/ 	.word	index@(.nv.constant0._ZN2at6native55_GLOBAL__N__de093ff9_22_ForeachBinaryOpList_cu_a911ec4325multi_tensor_apply_kernelINS1_18TensorListMetadataILi2EEENS1_11CopyFunctorIibLi2ELi1ELi1EEEJNS0_4CopyIibEEEEEvT_T0_DpT1_)
        /*007c*/ 	.short	0x0210
        /*007e*/ 	.short	0x0c4a


	//----- nvinfo : EIATTR_SW_WAR
	.align		4
.L_6357:
        /*0080*/ 	.byte	0x04, 0x36
        /*0082*/ 	.short	(.L_6359 - .L_6358)
.L_6358:
        /*0084*/ 	.word	0x00000008
.L_6359:


//--------------------- .nv.info._ZN2at6native55_GLOBAL__N__de093ff9_22_ForeachBinaryOpList_cu_a911ec4325multi_tensor_apply_kernelINS1_18TensorListMetadataILi2EEENS1_11CopyFunctorIiN3c108BFloat16ELi2ELi1ELi1EEEJNS0_4CopyIiS7_EEEEEvT_T0_DpT1_ --------------------------
	.section	.nv.info._ZN2at6native55_GLOBAL__N__de093ff9_22_ForeachBinaryOpList_cu_a911ec4325multi_tensor_apply_kernelINS1_18TensorListMetadataILi2EEENS1_11CopyFunctorIiN3c108BFloat16ELi2ELi1ELi1EEEJNS0_4CopyIiS7_EEEEEvT_T0_DpT1_,"",@"SHT_CUDA_INFO"
	.sectionflags	@""
	.align	4


	//----- nvinfo : EIATTR_CUDA_API_VERSION
	.align		4
        /*0000*/ 	.byte	0x04, 0x37
        /*0002*/ 	.short	(.L_6361 - .L_6360)
.L_6360:
        /*0004*/ 	.word	0x00000082


	//----- nvinfo : EIATTR_KPARAM_INFO
	.align		4
.L_6361:
        /*0008*/ 	.byte	0x04, 0x17
        /*000a*/ 	.short	(.L_6363 - .L_6362)
.L_6362:
        /*000c*/ 	.word	0x00000000
        /*0010*/ 	.short	0x0002
        /*0012*/ 	.short	0x0c49
        /*0014*/ 	.byte	0x00, 0xf0, 0x05, 0x00


	//----- nvinfo : EIATTR_KPARAM_INFO
	.align		4
.L_6363:
        /*0018*/ 	.byte	0x04, 0x17
        /*001a*/ 	.short	(.L_6365 - .L_6364)
.L_6364:
        /*001c*/ 	.word	0x00000000
        /*0020*/ 	.short	0x0001
        /*0022*/ 	.short	0x0c48
        /*0024*/ 	.byte	0x00, 0xf0, 0x05, 0x00


	//----- nvinfo : EIATTR_KPARAM_INFO
	.align		4
.L_6365:
        /*0028*/ 	.byte	0x04, 0x17
        /*002a*/ 	.short	(.L_6367 - .L_6366)
.L_6366:
        /*002c*/ 	.word	0x00000000
        /*0030*/ 	.short	0x0000
        /*0032*/ 	.short	0x0000
        /*0034*/ 	.byte	0x00, 0xf0, 0x21, 0x31


	//----- nvinfo : EIATTR_SPARSE_MMA_MASK
	.align		4
.L_6367:
        /*0038*/ 	.byte	0x03, 0x50
        /*003a*/ 	.short	0x0000


	//----- nvinfo : EIATTR_MAXREG_COUNT
	.align		4
        /*003c*/ 	.byte	0x03, 0x1b
        /*003e*/ 	.short	0x0080


	//----- nvinfo : EIATTR_MERCURY_ISA_VERSION
	.align		4
        /*0040*/ 	.byte	0x03, 0x5f
        /*0042*/ 	.short	0x0101


	//----- nvinfo : EIATTR_EXIT_INSTR_OFFSETS
	.align		4
        /*0044*/ 	.byte	0x04, 0x1c
        /*0046*/ 	.short	(.L_6369 - .L_6368)


	//   ....[0]....
.L_6368:
        /*0048*/ 	.word	0x00000170


	//   ....[1]....
        /*004c*/ 	.word	0x000005d0


	//   ....[2]....
        /*0050*/ 	.word	0x00000630


	//   ....[3]....
        /*0054*/ 	.word	0x000007f0


	//----- nvinfo : EIATTR_MAX_THREADS
	.align		4
.L_6369:
        /*0058*/ 	.byte	0x04, 0x05
        /*005a*/ 	.short	(.L_6371 - .L_6370)
.L_6370:
        /*005c*/ 	.word	0x00000200
        /*0060*/ 	.word	0x00000001
        /*0064*/ 	.word	0x00000001


	//----- nvinfo : EIATTR_CRS_STACK_SIZE
	.align		4
.L_6371:
        /*0068*/ 	.byte	0x04, 0x1e
        /*006a*/ 	.short	(.L_6373 - .L_6372)
.L_6372:
        /*006c*/ 	.word	0x00000000


	//----- nvinfo : EIATTR_CBANK_PARAM_SIZE
	.align		4
.L_6373:
        /*0070*/ 	.byte	0x03, 0x19
        /*0072*/ 	.short	0x0c4a


	//----- nvinfo : EIATTR_PARAM_CBANK
	.align		4
        /*0074*/ 	.byte	0x04, 0x0a
        /*0076*/ 	.short	(.L_6375 - .L_6374)
	.align		4
.L_6374:
        /*0078*/ 	.word	index@(.nv.constant0._ZN2at6native55_GLOBAL__N__de093ff9_22_ForeachBinaryOpList_cu_a911ec4325multi_tensor_apply_kernelINS1_18TensorListMetadataILi2EEENS1_11CopyFunctorIiN3c108BFloat16ELi2ELi1ELi1EEEJNS0_4CopyIiS7_EEEEEvT_T0_DpT1_)
        /*007c*/ 	.short	0x0210
        /*007e*/ 	.short	0x0c4a


	//----- nvinfo : EIATTR_SW_WAR
	.align		4
.L_6375:
        /*0080*/ 	.byte	0x04, 0x36
        /*0082*/ 	.short	(.L_6377 - .L_6376)
.L_6376:
        /*0084*/ 	.word	0x00000008
.L_6377:


//--------------------- .nv.info._ZN2at6native55_GLOBAL__N__de093ff9_22_ForeachBinaryOpList_cu_a911ec4325multi_tensor_apply_kernelINS1_18TensorListMetadataILi2EEENS1_11CopyFunctorIiN3c104HalfELi2ELi1ELi1EEEJNS0_4CopyIiS7_EEEEEvT_T0_DpT1_ --------------------------
	.section	.nv.info._ZN2at6native55_GLOBAL__N__de093ff9_22_ForeachBinaryOpList_cu_a911ec4325multi_tensor_apply_kernelINS1_18TensorListMetadataILi2EEENS1_11CopyFunctorIiN3c104HalfELi2ELi1ELi1EEEJNS0_4CopyIiS7_EEEEEvT_T0_DpT1_,"",@"SHT_CUDA_INFO"
	.sectionflags	@""
	.align	4


	//----- nvinfo : EIATTR_CUDA_API_VERSION
	.align		4
        /*0000*/ 	.byte	0x04, 0x37
        /*0002*/ 	.short	(.L_6379 - .L_6378)
.L_6378:
        /*0004*/ 	.word	0x00000082


	//----- nvinfo : EIATTR_KPARAM_INFO
	.align		4
.L_6379:
        /*0008*/ 	.byte	0x04, 0x17
        /*000a*/ 	.short	(.L_6381 - .L_6380)
.L_6380:
        /*000c*/ 	.word	0x00000000
        /*0010*/ 	.short	0x0002
        /*0012*/ 	.short	0x0c49
        /*0014*/ 	.byte	0x00, 0xf0, 0x05, 0x00


	//----- nvinfo : EIATTR_KPARAM_INFO
	.align		4
.L_6381:
        /*0018*/ 	.byte	0x04, 0x17
        /*001a*/ 	.short	(.L_6383 - .L_6382)
.L_6382:
        /*001c*/ 	.word	0x00000000
        /*0020*/ 	.short	0x0001
        /*0022*/ 	.short	0x0c48
        /*0024*/ 	.byte	0x00, 0xf0, 0x05, 0x00


	//----- nvinfo : EIATTR_KPARAM_INFO
	.align		4
.L_6383:
        /*0028*/ 	.byte	0x04, 0x17
        /*002a*/ 	.short	(.L_6385 - .L_6384)
.L_6384:
        /*002c*/ 	.word	0x00000000
        /*0030*/ 	.short	0x0000
        /*0032*/ 	.short	0x0000
        /*0034*/ 	.byte	0x00, 0xf0, 0x21, 0x31


	//----- nvinfo : EIATTR_SPARSE_MMA_MASK
	.align		4
.L_6385:
        /*0038*/ 	.byte	0x03, 0x50
        /*003a*/ 	.short	0x0000


	//----- nvinfo : EIATTR_MAXREG_COUNT
	.align		4
        /*003c*/ 	.byte	0x03, 0x1b
        /*003e*/ 	.short	0x0080


	//----- nvinfo : EIATTR_MERCURY_ISA_VERSION
	.align		4
        /*0040*/ 	.byte	0x03, 0x5f
        /*0042*/ 	.short	0x0101


	//----- nvinfo : EIATTR_EXIT_INSTR_OFFSETS
	.align		4
        /*0044*/ 	.byte	0x04, 0x1c
        /*0046*/ 	.short	(.L_6387 - .L_6386)


	//   ....[0]....
.L_6386:
        /*0048*/ 	.word	0x00000170


	//   ....[1]....
        /*004c*/ 	.word	0x000005d0


	//   ....[2]....
        /*0050*/ 	.word	0x00000630


	//   ....[3]....
        /*0054*/ 	.word	0x000007d0


	//----- nvinfo : EIATTR_MAX_THREADS
	.align		4
.L_6387:
        /*0058*/ 	.byte	0x04, 0x05
        /*005a*/ 	.short	(.L_6389 - .L_6388)
.L_6388:
        /*005c*/ 	.word	0x00000200
        /*0060*/ 	.word	0x00000001
        /*0064*/ 	.word	0x00000001


	//----- nvinfo : EIATTR_CRS_STACK_SIZE
	.align		4
.L_6389:
        /*0068*/ 	.byte	0x04, 0x1e
        /*006a*/ 	.short	(.L_6391 - .L_6390)
.L_6390:
        /*006c*/ 	.word	0x00000000


	//----- nvinfo : EIATTR_CBANK_PARAM_SIZE
	.align		4
.L_6391:
        /*0070*/ 	.byte	0x03, 0x19
        /*0072*/ 	.short	0x0c4a


	//----- nvinfo : EIATTR_PARAM_CBANK
	.align		4
        /*0074*/ 	.byte	0x04, 0x0a
        /*0076*/ 	.short	(.L_6393 - .L_6392)
	.align		4
.L_6392:
        /*0078*/ 	.word	index@(.nv.constant0._ZN2at6native55_GLOBAL__N__de093ff9_22_ForeachBinaryOpList_cu_a911ec4325multi_tensor_apply_kernelINS1_18TensorListMetadataILi2EEENS1_11CopyFunctorIiN3c104HalfELi2ELi1ELi1EEEJNS0_4CopyIiS7_EEEEEvT_T0_DpT1_)
        /*007c*/ 	.short	0x0210
        /*007e*/ 	.short	0x0c4a


	//----- nvinfo : EIATTR_SW_WAR
	.align		4
.L_6393:
        /*0080*/ 	.byte	0x04, 0x36
        /*0082*/ 	.short	(.L_6395 - .L_6394)
.L_6394:
        /*0084*/ 	.word	0x00000008
.L_6395:


//--------------------- .nv.info._ZN2at6native55_GLOBAL__N__de093ff9_22_ForeachBinaryOpList_cu_a911ec4325multi_tensor_apply_kernelINS1_18TensorListMetadataILi2EEENS1_11CopyFunctorIiN3c107complexIfEELi2ELi1ELi1EEEJNS0_4CopyIiS8_EEEEEvT_T0_DpT1_ --------------------------
	.section	.nv.info._ZN2at6native55_GLOBAL__N__de093ff9_22_ForeachBinaryOpList_cu_a911ec4325multi_tensor_apply_kernelINS1_18TensorListMetadataILi2EEENS1_11CopyFunctorIiN3c107complexIfEELi2ELi1ELi1EEEJNS0_4CopyIiS8_EEEEEvT_T0_DpT1_,"",@"SHT_CUDA_INFO"
	.sectionflags	@""
	.align	4


	//----- nvinfo : EIATTR_CUDA_API_VERSION
	.align		4
        /*0000*/ 	.byte	0x04, 0x37
        /*0002*/ 	.short	(.L_6397 - .L_6396)
.L_6396:
        /*0004*/ 	.word	0x00000082


	//----- nvinfo : EIATTR_KPARAM_INFO
	.align		4
.L_6397:
        /*0008*/ 	.byte	0x04, 0x17
        /*000a*/ 	.short	(.L_6399 - .L_6398)
.L_6398:
        /*000c*/ 	.word	0x00000000
        /*0010*/ 	.short	0x0002
        /*0012*/ 	.short	0x0c49
        /*0014*/ 	.byte	0x00, 0xf0, 0x05, 0x00


	//----- nvinfo : EIATTR_KPARAM_INFO
	.align		4
.L_6399:
        /*0018*/ 	.byte	0x04, 0x17
        /*001a*/ 	.short	(.L_6401 - .L_6400)
.L_6400:
        /*001c*/ 	.word	0x00000000
        /*0020*/ 	.short	0x0001
        /*0022*/ 	.short	0x0c48
        /*0024*/ 	.byte	0x00, 0xf0, 0x05, 0x00


	//----- nvinfo : EIATTR_KPARAM_INFO
	.align		4
.L_6401:
        /*0028*/ 	.byte	0x04, 0x17
        /*002a*/ 	.short	(.L_6403 - .L_6402)
.L_6402:
        /*002c*/ 	.word	0x00000000
        /*0030*/ 	.short	0x0000
        /*0032*/ 	.short	0x0000
        /*0034*/ 	.byte	0x00, 0xf0, 0x21, 0x31


	//----- nvinfo : EIATTR_SPARSE_MMA_MASK
	.align		4
.L_6403:
        /*0038*/ 	.byte	0x03, 0x50
        /*003a*/ 	.short	0x0000


	//----- nvinfo : EIATTR_MAXREG_COUNT
	.align		4
        /*003c*/ 	.byte	0x03, 0x1b
        /*003e*/ 	.short	0x0080


	//----- nvinfo : EIATTR_MERCURY_ISA_VERSION
	.align		4
        /*0040*/ 	.byte	0x03, 0x5f
        /*0042*/ 	.short	0x0101


	//----- nvinfo : EIATTR_EXIT_INSTR_OFFSETS
	.align		4
        /*0044*/ 	.byte	0x04, 0x1c
        /*0046*/ 	.short	(.L_6405 - .L_6404)


	//   ....[0]....
.L_6404:
        /*0048*/ 	.word	0x00000170


	//   ....[1]....
        /*004c*/ 	.word	0x000005c0


	//   ....[2]....
        /*0050*/ 	.word	0x00000620


	//   ....[3]....
        /*0054*/ 	.word	0x000007b0


	//----- nvinfo : EIATTR_MAX_THREADS
	.align		4
.L_6405:
        /*0058*/ 	.byte	0x04, 0x05
        /*005a*/ 	.short	(.L_6407 - .L_6406)
.L_6406:
        /*005c*/ 	.word	0x00000200
        /*0060*/ 	.word	0x00000001
        /*0064*/ 	.word	0x00000001


	//----- nvinfo : EIATTR_CRS_STACK_SIZE
	.align		4
.L_6407:
        /*0068*/ 	.byte	0x04, 0x1e
        /*006a*/ 	.short	(.L_6409 - .L_6408)
.L_6408:
        /*006c*/ 	.word	0x00000000


	//----- nvinfo : EIATTR_CBANK_PARAM_SIZE
	.align		4
.L_6409:
        /*0070*/ 	.byte	0x03, 0x19
        /*0072*/ 	.short	0x0c4a


	//----- nvinfo : EIATTR_PARAM_CBANK
	.align		4
        /*0074*/ 	.byte	0x04, 0x0a
        /*0076*/ 	.short	(.L_6411 - .L_6410)
	.align		4
.L_6410:
        /*0078*/ 	.word	index@(.nv.constant0._ZN2at6native55_GLOBAL__N__de093ff9_22_ForeachBinaryOpList_cu_a911ec4325multi_tensor_apply_kernelINS1_18TensorListMetadataILi2EEENS1_11CopyFunctorIiN3c107complexIfEELi2ELi1ELi1EEEJNS0_4CopyIiS8_EEEEEvT_T0_DpT1_)
        /*007c*/ 	.short	0x0210
        /*007e*/ 	.short	0x0c4a


	//----- nvinfo : EIATTR_SW_WAR
	.align		4
.L_6411:
        /*0080*/ 	.byte	0x04, 0x36
        /*0082*/ 	.short	(.L_6413 - .L_6412)
.L_6412:
        /*0084*/ 	.word	0x00000008
.L_6413:


//--------------------- .nv.info._ZN2at6native55_GLOBAL__N__de093ff9_22_ForeachBinaryOpList_cu_a911ec4325multi_tensor_apply_kernelINS1_18TensorListMetadataILi2EEENS1_11CopyFunctorIiN3c107complexIdEELi2ELi1ELi1EEEJNS0_4CopyIiS8_EEEEEvT_T0_DpT1_ --------------------------
	.section	.nv.info._ZN2at6native55_GLOBAL__N__de093ff9_22_ForeachBinaryOpList_cu_a911ec4325multi_tensor_apply_kernelINS1_18TensorListMetadataILi2EEENS1_11CopyFunctorIiN3c107complexIdEELi2ELi1ELi1EEEJNS0_4CopyIiS8_EEEEEvT_T0_DpT1_,"",@"SHT_CUDA_INFO"
	.sectionflags	@""
	.align	4


	//----- nvinfo : EIATTR_CUDA_API_VERSION
	.align		4
        /*0000*/ 	.byte	0x04, 0x37
        /*0002*/ 	.short	(.L_6415 - .L_6414)
.L_6414:
        /*0004*/ 	.word	0x00000082


	//----- nvinfo : EIATTR_KPARAM_INFO
	.align		4
.L_6415:
        /*0008*/ 	.byte	0x04, 0x17
        /*000a*/ 	.short	(.L_6417 - .L_6416)
.L_6416:
        /*000c*/ 	.word	0x00000000
        /*0010*/ 	.short	0x0002
        /*0012*/ 	.short	0x0c49
        /*0014*/ 	.byte	0x00, 0xf0, 0x05, 0x00


	//----- nvinfo : EIATTR_KPARAM_INFO
	.align		4
.L_6417:
        /*0018*/ 	.byte	0x04, 0x17
        /*001a*/ 	.short	(.L_6419 - .L_6418)
.L_6418:
        /*001c*/ 	.word	0x00000000
        /*0020*/ 	.short	0x0001
        /*0022*/ 	.short	0x0c48
        /*0024*/ 	.byte	0x00, 0xf0, 0x05, 0x00


	//----- nvinfo : EIATTR_KPARAM_INFO
	.align		4
.L_6419:
        /*0028*/ 	.byte	0x04, 0x17
        /*002a*/ 	.short	(.L_6421 - .L_6420)
.L_6420:
        /*002c*/ 	.word	0x00000000
        /*0030*/ 	.short	0x0000
        /*0032*/ 	.short	0x0000
        /*0034*/ 	.byte	0x00, 0xf0, 0x21, 0x31


	//----- nvinfo : EIATTR_SPARSE_MMA_MASK
	.align		4
.L_6421:
        /*0038*/ 	.byte	0x03, 0x50
        /*003a*/ 	.short	0x0000


	//----- nvinfo : EIATTR_MAXREG_COUNT
	.align		4
        /*003c*/ 	.byte	0x03, 0x1b
        /*003e*/ 	.short	0x0080


	//----- nvinfo : EIATTR_MERCURY_ISA_VERSION
	.align		4
        /*0040*/ 	.byte	0x03, 0x5f
        /*0042*/ 	.short	0x0101


	//----- nvinfo : EIATTR_EXIT_INSTR_OFFSETS
	.align		4
        /*0044*/ 	.byte	0x04, 0x1c
        /*0046*/ 	.short	(.L_6423 - .L_6422)


	//   ....[0]....
.L_6422:
        /*0048*/ 	.word	0x00000190


	//   ....[1]....
        /*004c*/ 	.word	0x000005c0


	//   ....[2]....
        /*0050*/ 	.word	0x00000620


	//   ....[3]....
        /*0054*/ 	.word	0x000007b0


	//----- nvinfo : EIATTR_MAX_THREADS
	.align		4
.L_6423:
        /*0058*/ 	.byte	0x04, 0x05
        /*005a*/ 	.short	(.L_6425 - .L_6424)
.L_6424:
        /*005c*/ 	.word	0x00000200
        /*0060*/ 	.word	0x00000001
        /*0064*/ 	.word	0x00000001


	//----- nvinfo : EIATTR_CRS_STACK_SIZE
	.align		4
.L_6425:
        /*0068*/ 	.byte	0x04, 0x1e
        /*006a*/ 	.short	(.L_6427 - .L_6426)
.L_6426:
        /*006c*/ 	.word	0x00000000


	//----- nvinfo : EIATTR_CBANK_PARAM_SIZE
	.align		4
.L_6427:
        /*0070*/ 	.byte	0x03, 0x19
        /*0072*/ 	.short	0x0c4a


	//----- nvinfo : EIATTR_PARAM_CBANK
	.align		4
        /*0074*/ 	.byte	0x04, 0x0a
        /*0076*/ 	.short	(.L_6429 - .L_6428)
	.align		4
.L_6428:
        /*0078*/ 	.word	index@(.nv.constant0._ZN2at6native55_GLOBAL__N__de093ff9_22_ForeachBinaryOpList_cu_a911ec4325multi_tensor_apply_kernelINS1_18TensorListMetadataILi2EEENS1_11CopyFunctorIiN3c107complexIdEELi2ELi1ELi1EEEJNS0_4CopyIiS8_EEEEEvT_T0_DpT1_)
        /*007c*/ 	.short	0x0210
        /*007e*/ 	.short	0x0c4a


	//----- nvinfo : EIATTR_SW_WAR
	.align		4
.L_6429:
        /*0080*/ 	.byte	0x04, 0x36
        /*0082*/ 	.short	(.L_6431 - .L_6430)
.L_6430:
        /*0084*/ 	.word	0x00000008
.L_6431:


//--------------------- .nv.info._ZN2at6native55_GLOBAL__N__de093ff9_22_ForeachBinaryOpList_cu_a911ec4325multi_tensor_apply_kernelINS1_18TensorListMetadataILi2EEENS1_11CopyFunctorIifLi2ELi1ELi1EEEJNS0_4CopyIifEEEEEvT_T0_DpT1_ --------------------------
	.section	.nv.info._ZN2at6native55_GLOBAL__N__de093ff9_22_ForeachBinaryOpList_cu_a911ec4325multi_tensor_apply_kernelINS1_18TensorListMetadataILi2EEENS1_11CopyFunctorIifLi2ELi1ELi1EEEJNS0_4CopyIifEEEEEvT_T0_DpT1_,"",@"SHT_CUDA_INFO"
	.sectionflags	@""
	.align	4


	//----- nvinfo : EIATTR_CUDA_API_VERSION
	.align		4
        /*0000*/ 	.byte	0x04, 0x37
        /*0002*/ 	.short	(.L_6433 - .L_6432)
.L_6432:
        /*0004*/ 	.word	0x00000082


	//----- nvinfo : EIATTR_KPARAM_INFO
	.align		4
.L_6433:
        /*0008*/ 	.byte	0x04, 0x17
        /*000a*/ 	.short	(.L_6435 - .L_6434)
.L_6434:
        /*000c*/ 	.word	0x00000000
        /*0010*/ 	.short	0x0002
        /*0012*/ 	.short	0x0c49
        /*0014*/ 	.byte	0x00, 0xf0, 0x05, 0x00


	//----- nvinfo : EIATTR_KPARAM_INFO
	.align		4
.L_6435:
        /*0018*/ 	.byte	0x04, 0x17
        /*001a*/ 	.short	(.L_6437 - .L_6436)
.L_6436:
        /*001c*/ 	.word	0x00000000
        /*0020*/ 	.short	0x0001
        /*0022*/ 	.short	0x0c48
        /*0024*/ 	.byte	0x00, 0xf0, 0x05, 0x00


	//----- nvinfo : EIATTR_KPARAM_INFO
	.align		4
.L_6437:
        /*0028*/ 	.byte	0x04, 0x17
        /*002a*/ 	.short	(.L_6439 - .L_6438)
.L_6438:
        /*002c*/ 	.word	0x00000000
        /*0030*/ 	.short	0x0000
        /*0032*/ 	.short	0x0000
        /*0034*/ 	.byte	0x00, 0xf0, 0x21, 0x31


	//----- nvinfo : EIATTR_SPARSE_MMA_MASK
	.align		4
.L_6439:
        /*0038*/ 	.byte	0x03, 0x50
        /*003a*/ 	.short	0x0000


	//----- nvinfo : EIATTR_MAXREG_COUNT
	.align		4
        /*003c*/ 	.byte	0x03, 0x1b
        /*003e*/ 	.short	0x0080


	//----- nvinfo : EIATTR_MERCURY_ISA_VERSION
	.align		4
        /*0040*/ 	.byte	0x03, 0x5f
        /*0042*/ 	.short	0x0101


	//----- nvinfo : EIATTR_EXIT_INSTR_OFFSETS
	.align		4
        /*0044*/ 	.byte	0x04, 0x1c
        /*0046*/ 	.short	(.L_6441 - .L_6440)


	//   ....[0]....
.L_6440:
        /*0048*/ 	.word	0x00000160


	//   ....[1]....
        /*004c*/ 	.word	0x00000580


	//   ....[2]....
        /*0050*/ 	.word	0x000005e0


	//   ....[3]....
        /*0054*/ 	.word	0x00000760


	//----- nvinfo : EIATTR_MAX_THREADS
	.align		4
.L_6441:
        /*0058*/ 	.byte	0x04, 0x05
        /*005a*/ 	.short	(.L_6443 - .L_6442)
.L_6442:
        /*005c*/ 	.word	0x00000200
        /*0060*/ 	.word	0x00000001
        /*0064*/ 	.word	0x00000001


	//----- nvinfo : EIATTR_CRS_STACK_SIZE
	.align		4
.L_6443:
        /*0068*/ 	.byte	0x04, 0x1e
        /*006a*/ 	.short	(.L_6445 - .L_6444)
.L_6444:
        /*006c*/ 	.word	0x00000000


	//----- nvinfo : EIATTR_CBANK_PARAM_SIZE
	.align		4
.L_6445:
        /*0070*/ 	.byte	0x03, 0x19
        /*0072*/ 	.short	0x0c4a


	//----- nvinfo : EIATTR_PARAM_CBANK
	.align		4
        /*0074*/ 	.byte	0x04, 0x0a
        /*0076*/ 	.short	(.L_6447 - .L_6446)
	.align		4
.L_6446:
        /*0078*/ 	.word	index@(.nv.constant0._ZN2at6native55_GLOBAL__N__de093ff9_22_ForeachBinaryOpList_cu_a911ec4325multi_tensor_apply_kernelINS1_18TensorListMetadataILi2EEENS1_11CopyFunctorIifLi2ELi1ELi1EEEJNS0_4CopyIifEEEEEvT_T0_DpT1_)
        /*007c*/ 	.short	0x0210
        /*007e*/ 	.short	0x0c4a


	//----- nvinfo : EIATTR_SW_WAR
	.align		4
.L_6447:
        /*0080*/ 	.byte	0x04, 0x36
        /*0082*/ 	.short	(.L_6449 - .L_6448)
.L_6448:
        /*0084*/ 	.word	0x00000008
.L_6449:


//--------------------- .nv.info._ZN2at6native55_GLOBAL__N__de093ff9_22_ForeachBinaryOpList_cu_a911ec4325multi_tensor_apply_kernelINS1_18TensorListMetadataILi2EEENS1_11CopyFunctorIidLi2ELi1ELi1EEEJNS0_4CopyIidEEEEEvT_T0_DpT1_ --------------------------
	.section	.nv.info._ZN2at6native55_GLOBAL__N__de093ff9_22_ForeachBinaryOpList_cu_a911ec4325multi_tensor_apply_kernelINS1_18TensorListMetadataILi2EEENS1_11CopyFunctorIidLi2ELi1ELi1EEEJNS0_4CopyIidEEEEEvT_T0_DpT1_,"",@"SHT_CUDA_INFO"
	.sectionflags	@""
	.align	4


	//----- nvinfo : EIATTR_CUDA_API_VERSION
	.align		4
        /*0000*/ 	.byte	0x04, 0x37
        /*0002*/ 	.short	(.L_6451 - .L_6450)
.L_6450:
        /*0004*/ 	.word	0x00000082


	//----- nvinfo : EIATTR_KPARAM_INFO
	.align		4
.L_6451:
        /*0008*/ 	.byte	0x04, 0x17
        /*000a*/ 	.short	(.L_6453 - .L_6452)
.L_6452:
        /*000c*/ 	.word	0x00000000
        /*0010*/ 	.short	0x0002
        /*0012*/ 	.short	0x0c49
        /*0014*/ 	.byte	0x00, 0xf0, 0x05, 0x00


	//----- nvinfo : EIATTR_KPARAM_INFO
	.align		4
.L_6453:
        /*0018*/ 	.byte	0x04, 0x17
        /*001a*/ 	.short	(.L_6455 - .L_6454)
.L_6454:
        /*001c*/ 	.word	0x00000000
        /*0020*/ 	.short	0x0001
        /*0022*/ 	.short	0x0c48
        /*0024*/ 	.byte	0x00, 0xf0, 0x05, 0x00


	//----- nvinfo : EIATTR_KPARAM_INFO
	.align		4
.L_6455:
        /*0028*/ 	.byte	0x04, 0x17
        /*002a*/ 	.short	(.L_6457 - .L_6456)
.L_6456:
        /*002c*/ 	.word	0x00000000
        /*0030*/ 	.short	0x0000
        /*0032*/ 	.short	0x0000
        /*0034*/ 	.byte	0x00, 0xf0, 0x21, 0x31


	//----- nvinfo : EIATTR_SPARSE_MMA_MASK
	.align		4
.L_6457:
        /*0038*/ 	.byte	0x03, 0x50
        /*003a*/ 	.short	0x0000


	//----- nvinfo : EIATTR_MAXREG_COUNT
	.align		4
        /*003c*/ 	.byte	0x03, 0x1b
        /*003e*/ 	.short	0x0080


	//----- nvinfo : EIATTR_MERCURY_ISA_VERSION
	.align		4
        /*0040*/ 	.byte	0x03, 0x5f
        /*0042*/ 	.short	0x0101


	//----- nvinfo : EIATTR_EXIT_INSTR_OFFSETS
	.align		4
        /*0044*/ 	.byte	0x04, 0x1c
        /*0046*/ 	.short	(.L_6459 - .L_6458)


	//   ....[0]....
.L_6458:
        /*0048*/ 	.word	0x00000190


	//   ....[1]....
        /*004c*/ 	.word	0x00000580


	//   ....[2]....
        /*0050*/ 	.word	0x000005e0


	//   ....[3]....
        /*0054*/ 	.word	0x00000750


	//----- nvinfo : EIATTR_MAX_THREADS
	.align		4
.L_6459:
        /*0058*/ 	.byte	0x04, 0x05
        /*005a*/ 	.short	(.L_6461 - .L_6460)
.L_6460:
        /*005c*/ 	.word	0x00000200
        /*0060*/ 	.word	0x00000001
        /*0064*/ 	.word	0x00000001


	//----- nvinfo : EIATTR_CRS_STACK_SIZE
	.align		4
.L_6461:
        /*0068*/ 	.byte	0x04, 0x1e
        /*006a*/ 	.short	(.L_6463 - .L_6462)
.L_6462:
        /*006c*/ 	.word	0x00000000


	//----- nvinfo : EIATTR_CBANK_PARAM_SIZE
	.align		4
.L_6463:
        /*0070*/ 	.byte	0x03, 0x19
        /*0072*/ 	.short	0x0c4a


	//----- nvinfo : EIATTR_PARAM_CBANK
	.align		4
        /*0074*/ 	.byte	0x04, 0x0a
        /*0076*/ 	.short	(.L_6465 - .L_6464)
	.align		4
.L_6464:
        /*0078*/ 	.word	index@(.nv.constant0._ZN2at6native55_GLOBAL__N__de093ff9_22_ForeachBinaryOpList_cu_a911ec4325multi_tensor_apply_kernelINS1_18TensorListMetadataILi2EEENS1_11CopyFunctorIidLi2ELi1ELi1EEEJNS0_4CopyIidEEEEEvT_T0_DpT1_)
        /*007c*/ 	.short	0x0210
        /*007e*/ 	.short	0x0c4a


	//----- nvinfo : EIATTR_SW_WAR
	.align		4
.L_6465:
        /*0080*/ 	.byte	0x04, 0x36
        /*0082*/ 	.short	(.L_6467 - .L_6466)
.L_6466:
        /*0084*/ 	.word	0x00000008
.L_6467:


//--------------------- .nv.info._ZN2at6native55_GLOBAL__N__de093ff9_22_ForeachBinaryOpList_cu_a911ec4325multi_tensor_apply_kernelINS1_18TensorListMetadataILi2EEENS1_11CopyFunctorIisLi2ELi1ELi1EEEJNS0_4CopyIisEEEEEvT_T0_DpT1_ --------------------------
	.section	.nv.info._ZN2at6native55_GLOBAL__N__de093ff9_22_ForeachBinaryOpList_cu_a911ec4325multi_tensor_apply_kernelINS1_18TensorListMetadataILi2EEENS1_11CopyFunctorIisLi2ELi1ELi1EEEJNS0_4CopyIisEEEEEvT_T0_DpT1_,"",@"SHT_CUDA_INFO"
	.sectionflags	@""
	.align	4


	//----- nvinfo : EIATTR_CUDA_API_VERSION
	.align		4
        /*0000*/ 	.byte	0x04, 0x37
        /*0002*/ 	.short	(.L_6469 - .L_6468)
.L_6468:
        /*0004*/ 	.word	0x00000082


	//----- nvinfo : EIATTR_KPARAM_INFO
	.align		4
.L_6469:
        /*0008*/ 	.byte	0x04, 0x17
        /*000a*/ 	.short	(.L_6471 - .L_6470)
.L_6470:
        /*000c*/ 	.word	0x00000000
        /*0010*/ 	.short	0x0002
        /*0012*/ 	.short	0x0c49
        /*0014*/ 	.byte	0x00, 0xf0, 0x05, 0x00


	//----- nvinfo : EIATTR_KPARAM_INFO
	.align		4
.L_6471:
        /*0018*/ 	.byte	0x04, 0x17
        /*001a*/ 	.short	(.L_6473 - .L_6472)
.L_6472:
        /*001c*/ 	.word	0x00000000
        /*0020*/ 	.short	0x0001
        /*0022*/ 	.short	0x0c48
        /*0024*/ 	.byte	0x00, 0xf0, 0x05, 0x00


	//----- nvinfo : EIATTR_KPARAM_INFO
	.align		4
.L_6473:
        /*0028*/ 	.byte	0x04, 0x17
        /*002a*/ 	.short	(.L_6475 - .L_6474)
.L_6474:
        /*002c*/ 	.word	0x00000000
        /*0030*/ 	.short	0x0000
        /*0032*/ 	.short	0x0000
        /*0034*/ 	.byte	0x00, 0xf0, 0x21, 0x31


	//----- nvinfo : EIATTR_SPARSE_MMA_MASK
	.align		4
.L_6475:
        /*0038*/ 	.byte	0x03, 0x50
        /*003a*/ 	.short	0x0000


	//----- nvinfo : EIATTR_MAXREG_COUNT
	.align		4
        /*003c*/ 	.byte	0x03, 0x1b
        /*003e*/ 	.short	0x0080


	//----- nvinfo : EIATTR_MERCURY_ISA_VERSION
	.align		4
        /*0040*/ 	.byte	0x03, 0x5f
        /*0042*/ 	.short	0x0101


	//----- nvinfo : EIATTR_EXIT_INSTR_OFFSETS
	.align		4
        /*0044*/ 	.byte	0x04, 0x1c
        /*0046*/ 	.short	(.L_6477 - .L_6476)


	//   ....[0]....
.L_6476:
        /*0048*/ 	.word	0x00000170


	//   ....[1]....
        /*004c*/ 	.word	0x000005c0


	//   ....[2]....
        /*0050*/ 	.word	0x00000620


	//   ....[3]....
        /*0054*/ 	.word	0x00000780


	//----- nvinfo : EIATTR_MAX_THREADS
	.align		4
.L_6477:
        /*0058*/ 	.byte	0x04, 0x05
        /*005a*/ 	.short	(.L_6479 - .L_6478)
.L_6478:
        /*005c*/ 	.word	0x00000200
        /*0060*/ 	.word	0x00000001
        /*0064*/ 	.word	0x00000001


	//----- nvinfo : EIATTR_CRS_STACK_SIZE
	.align		4
.L_6479:
        /*0068*/ 	.byte	0x04, 0x1e
        /*006a*/ 	.short	(.L_6481 - .L_6480)
.L_6480:
        /*006c*/ 	.word	0x00000000


	//----- nvinfo : EIATTR_CBANK_PARAM_SIZE
	.align		4
.L_6481:
        /*0070*/ 	.byte	0x03, 0x19
        /*0072*/ 	.short	0x0c4a


	//----- nvinfo : EIATTR_PARAM_CBANK
	.align		4
        /*0074*/ 	.byte	0x04, 0x0a
        /*0076*/ 	.short	(.L_6483 - .L_6482)
	.align		4
.L_6482:
        /*0078*/ 	.word	index@(.nv.constant0._ZN2at6native55_GLOBAL__N__de093ff9_22_ForeachBinaryOpList_cu_a911ec4325multi_tensor_apply_kernelINS1_18TensorListMetadataILi2EEENS1_11CopyFunctorIisLi2ELi1ELi1EEEJNS0_4CopyIisEEEEEvT_T0_DpT1_)
        /*007c*/ 	.short	0x0210
        /*007e*/ 	.short	0x0c4a


	//----- nvinfo : EIATTR_SW_WAR
	.align		4
.L_6483:
        /*0080*/ 	.byte	0x04, 0x36
        /*0082*/ 	.short	(.L_6485 - .L_6484)
.L_6484:
        /*0084*/ 	.word	0x00000008
.L_6485:


//--------------------- .nv.info._ZN2at6native55_GLOBAL__N__de093ff9_22_ForeachBinaryOpList_cu_a911ec4325multi_tensor_apply_kernelINS1_18TensorListMetadataILi2EEENS1_11CopyFunctorIilLi2ELi1ELi1EEEJNS0_4CopyIilEEEEEvT_T0_DpT1_ --------------------------
	.section	.nv.info._ZN2at6native55_GLOBAL__N__de093ff9_22_ForeachBinaryOpList_cu_a911ec4325multi_tensor_apply_kernelINS1_18TensorListMetadataILi2EEENS1_11CopyFunctorIilLi2ELi1ELi1EEEJNS0_4CopyIilEEEEEvT_T0_DpT1_,"",@"SHT_CUDA_INFO"
	.sectionflags	@""
	.align	4


	//----- nvinfo : EIATTR_CUDA_API_VERSION
	.align		4
        /*0000*/ 	.byte	0x04, 0x37
        /*0002*/ 	.short	(.L_6487 - .L_6486)
.L_6486:
        /*0004*/ 	.word	0x00000082


	//----- nvinfo : EIATTR_KPARAM_INFO
	.align		4
.L_6487:
        /*0008*/ 	.byte	0x04, 0x17
        /*000a*/ 	.short	(.L_6489 - .L_6488)
.L_6488:
        /*000c*/ 	.word	0x00000000
        /*0010*/ 	.short	0x0002
        /*0012*/ 	.short	0x0c49
        /*0014*/ 	.byte	0x00, 0xf0, 0x05, 0x00


	//----- nvinfo : EIATTR_KPARAM_INFO
	.align		4
.L_6489:
        /*0018*/ 	.byte	0x04, 0x17
        /*001a*/ 	.short	(.L_6491 - .L_6490)
.L_6490:
        /*001c*/ 	.word	0x00000000
        /*0020*/ 	.short	0x0001
        /*0022*/ 	.short	0x0c48
        /*0024*/ 	.byte	0x00, 0xf0, 0x05, 0x00


	//----- nvinfo : EIATTR_KPARAM_INFO
	.align		4
.L_6491:
        /*0028*/ 	.byte	0x04, 0x17
        /*002a*/ 	.short	(.L_6493 - .L_6492)
.L_6492:
        /*002c*/ 	.word	0x00000000
        /*0030*/ 	.short	0x0000
        /*0032*/ 	.short	0x0000
        /*0034*/ 	.byte	0x00, 0xf0, 0x21, 0x31


	//----- nvinfo : EIATTR_SPARSE_MMA_MASK
	.align		4
.L_6493:
        /*0038*/ 	.byte	0x03, 0x50
        /*003a*/ 	.short	0x0000


	//----- nvinfo : EIATTR_MAXREG_COUNT
	.align		4
        /*003c*/ 	.byte	0x03, 0x1b
        /*003e*/ 	.short	0x0080


	//----- nvinfo : EIATTR_MERCURY_ISA_VERSION
	.align		4
        /*0040*/ 	.byte	0x03, 0x5f
        /*0042*/ 	.short	0x0101


	//----- nvinfo : EIATTR_EXIT_INSTR_OFFSETS
	.align		4
        /*0044*/ 	.byte	0x04, 0x1c
        /*0046*/ 	.short	(.L_6495 - .L_6494)


	//   ....[0]....
.L_6494:
        /*0048*/ 	.word	0x00000170


	//   ....[1]....
        /*004c*/ 	.word	0x00000520


	//   ....[2]....
        /*0050*/ 	.word	0x00000580


	//   ....[3]....
        /*0054*/ 	.word	0x000006d0


	//----- nvinfo : EIATTR_MAX_THREADS
	.align		4
.L_6495:
        /*0058*/ 	.byte	0x04, 0x05
        /*005a*/ 	.short	(.L_6497 - .L_6496)
.L_6496:
        /*005c*/ 	.word	0x00000200
        /*0060*/ 	.word	0x00000001
        /*0064*/ 	.word	0x00000001


	//----- nvinfo : EIATTR_CRS_STACK_SIZE
	.align		4
.L_6497:
        /*0068*/ 	.byte	0x04, 0x1e
        /*006a*/ 	.short	(.L_6499 - .L_6498)
.L_6498:
        /*006c*/ 	.word	0x00000000


	//----- nvinfo : EIATTR_CBANK_PARAM_SIZE
	.align		4
.L_6499:
        /*0070*/ 	.byte	0x03, 0x19
        /*0072*/ 	.short	0x0c4a


	//----- nvinfo : EIATTR_PARAM_CBANK
	.align		4
        /*0074*/ 	.byte	0x04, 0x0a
        /*0076*/ 	.short	(.L_6501 - .L_6500)
	.align		4
.L_6500:
        /*0078*/ 	.word	index@(.nv.constant0._ZN2at6native55_GLOBAL__N__de093ff9_22_ForeachBinaryOpList_cu_a911ec4325multi_tensor_apply_kernelINS1_18TensorListMetadataILi2EEENS1_11CopyFunctorIilLi2ELi1ELi1EEEJNS0_4CopyIilEEEEEvT_T0_DpT1_)
        /*007c*/ 	.short	0x0210
        /*007e*/ 	.short	0x0c4a


	//----- nvinfo : EIATTR_SW_WAR
	.align		4
.L_6501:
        /*0080*/ 	.byte	0x04, 0x36
        /*0082*/ 	.short	(.L_6503 - .L_6502)
.L_6502:
        /*0084*/ 	.word	0x00000008
.L_6503:


//--------------------- .nv.info._ZN2at6native55_GLOBAL__N__de093ff9_22_ForeachBinaryOpList_cu_a911ec4325multi_tensor_apply_kernelINS1_18TensorListMetadataILi2EEENS1_11CopyFunctorIiaLi2ELi1ELi1EEEJNS0_4CopyIiaEEEEEvT_T0_DpT1_ --------------------------
	.section	.nv.info._ZN2at6native55_GLOBAL__N__de093ff9_22_ForeachBinaryOpList_cu_a911ec4325multi_tensor_apply_kernelINS1_18TensorListMetadataILi2EEENS1_11CopyFunctorIiaLi2ELi1ELi1EEEJNS0_4CopyIiaEEEEEvT_T0_DpT1_,"",@"SHT_CUDA_INFO"
	.sectionflags	@""
	.align	4


	//----- nvinfo : EIATTR_CUDA_API_VERSION
	.align		4
        /*0000*/ 	.byte	0x04, 0x37
        /*0002*/ 	.short	(.L_6505 - .L_6504)
.L_6504:
        /*0004*/ 	.word	0x00000082


	//----- nvinfo : EIATTR_KPARAM_INFO
	.align		4
.L_6505:
        /*0008*/ 	.byte	0x04, 0x17
        /*000a*/ 	.short	(.L_6507 - .L_6506)
.L_6506:
        /*000c*/ 	.word	0x00000000
        /*0010*/ 	.short	0x0002
        /*0012*/ 	.short	0x0c49
        /*0014*/ 	.byte	0x00, 0xf0, 0x05, 0x00


	//----- nvinfo : EIATTR_KPARAM_INFO
	.align		4
.L_6507:
        /*0018*/ 	.byte	0x04, 0x17
        /*001a*/ 	.short	(.L_6509 - .L_6508)
.L_6508:
        /*001c*/ 	.word	0x00000000
        /*0020*/ 	.short	0x0001
        /*0022*/ 	.short	0x0c48
        /*0024*/ 	.byte	0x00, 0xf0, 0x05, 0x00


	//----- nvinfo : EIATTR_KPARAM_INFO
	.align		4
.L_6509:
        /*0028*/ 	.byte	0x04, 0x17
        /*002a*/ 	.short	(.L_6511 - .L_6510)
.L_6510:
        /*002c*/ 	.word	0x00000000
        /*0030*/ 	.short	0x0000
        /*0032*/ 	.short	0x0000
        /*0034*/ 	.byte	0x00, 0xf0, 0x21, 0x31


	//----- nvinfo : EIATTR_SPARSE_MMA_MASK
	.align		4
.L_6511:
        /*0038*/ 	.byte	0x03, 0x50
        /*003a*/ 	.short	0x0000


	//----- nvinfo : EIATTR_MAXREG_COUNT
	.align		4
        /*003c*/ 	.byte	0x03, 0x1b
        /*003e*/ 	.short	0x0080


	//----- nvinfo : EIATTR_MERCURY_ISA_VERSION
	.align		4
        /*0040*/ 	.byte	0x03, 0x5f
        /*0042*/ 	.short	0x0101


	//----- nvinfo : EIATTR_EXIT_INSTR_OFFSETS
	.align		4
        /*0044*/ 	.byte	0x04, 0x1c
        /*0046*/ 	.short	(.L_6513 - .L_6512)


	//   ....[0]....
.L_6512:
        /*0048*/ 	.word	0x00000170


	//   ....[1]....
        /*004c*/ 	.word	0x00000580


	//   ....[2]....
        /*0050*/ 	.word	0x000005e0


	//   ....[3]....
        /*0054*/ 	.word	0x00000740


	//----- nvinfo : EIATTR_MAX_THREADS
	.align		4
.L_6513:
        /*0058*/ 	.byte	0x04, 0x05
        /*005a*/ 	.short	(.L_6515 - .L_6514)
.L_6514:
        /*005c*/ 	.word	0x00000200
        /*0060*/ 	.word	0x00000001
        /*0064*/ 	.word	0x00000001


	//----- nvinfo : EIATTR_CRS_STACK_SIZE
	.align		4
.L_6515:
        /*0068*/ 	.byte	0x04, 0x1e
        /*006a*/ 	.short	(.L_6517 - .L_6516)
.L_6516:
        /*006c*/ 	.word	0x00000000


	//----- nvinfo : EIATTR_CBANK_PARAM_SIZE
	.align		4
.L_6517:
        /*0070*/ 	.byte	0x03, 0x19
        /*0072*/ 	.short	0x0c4a


	//----- nvinfo : EIATTR_PARAM_CBANK
	.align		4
        /*0074*/ 	.byte	0x04, 0x0a
        /*0076*/ 	.short	(.L_6519 - .L_6518)
	.align		4
.L_6518:
        /*0078*/ 	.word	index@(.nv.constant0._ZN2at6native55_GLOBAL__N__de093ff9_22_ForeachBinaryOpList_cu_a911ec4325multi_tensor_apply_kernelINS1_18TensorListMetadataILi2EEENS1_11CopyFunctorIiaLi2ELi1ELi1EEEJNS0_4CopyIiaEEEEEvT_T0_DpT1_)
        /*007c*/ 	.short	0x0210
        /*007e*/ 	.short	0x0c4a


	//----- nvinfo : EIATTR_SW_WAR
	.align		4
.L_6519:
        /*0080*/ 	.byte	0x04, 0x36
        /*0082*/ 	.short	(.L_6521 - .L_6520)
.L_6520:
        /*0084*/ 	.word	0x00000008
.L_6521:


//--------------------- .nv.info._ZN2at6native55_GLOBAL__N__de093ff9_22_ForeachBinaryOpList_cu_a911ec4325multi_tensor_apply_kernelINS1_18TensorListMetadataILi2EEENS1_11CopyFunctorIihLi2ELi1ELi1EEEJNS0_4CopyIihEEEEEvT_T0_DpT1_ --------------------------
	.section	.nv.info._ZN2at6native55_GLOBAL__N__de093ff9_22_ForeachBinaryOpList_cu_a911ec4325multi_tensor_apply_kernelINS1_18TensorListMetadataILi2EEENS1_11CopyFunctorIihLi2ELi1ELi1EEEJNS0_4CopyIihEEEEEvT_T0_DpT1_,"",@"SHT_CUDA_INFO"
	.sectionflags	@""
	.align	4


	//----- nvinfo : EIATTR_CUDA_API_VERSION
	.align		4
        /*0000*/ 	.byte	0x04, 0x37
        /*0002*/ 	.short	(.L_6523 - .L_6522)
.L_6522:
        /*0004*/ 	.word	0x00000082


	//----- nvinfo : EIATTR_KPARAM_INFO
	.align		4
.L_6523:
        /*0008*/ 	.byte	0x04, 0x17
        /*000a*/ 	.short	(.L_6525 - .L_6524)
.L_6524:
        /*000c*/ 	.word	0x00000000
        /*0010*/ 	.short	0x0002
        /*0012*/ 	.short	0x0c49
        /*0014*/ 	.byte	0x00, 0xf0, 0x05, 0x00


	//----- nvinfo : EIATTR_KPARAM_INFO
	.align		4
.L_6525:
        /*0018*/ 	.byte	0x04, 0x17
        /*001a*/ 	.short	(.L_6527 - .L_6526)
.L_6526:
        /*001c*/ 	.word	0x00000000
        /*0020*/ 	.short	0x0001
        /*0022*/ 	.short	0x0c48
        /*0024*/ 	.byte	0x00, 0xf0, 0x05, 0x00


	//----- nvinfo : EIATTR_KPARAM_INFO
	.align		4
.L_6527:
        /*0028*/ 	.byte	0x04, 0x17
        /*002a*/ 	.short	(.L_6529 - .L_6528)
.L_6528:
        /*002c*/ 	.word	0x00000000
        /*0030*/ 	.short	0x0000
        /*0032*/ 	.short	0x0000
        /*0034*/ 	.byte	0x00, 0xf0, 0x21, 0x31


	//----- nvinfo : EIATTR_SPARSE_MMA_MASK
	.align		4
.L_6529:
        /*0038*/ 	.byte	0x03, 0x50
        /*003a*/ 	.short	0x0000


	//----- nvinfo : EIATTR_MAXREG_COUNT
	.align		4
        /*003c*/ 	.byte	0x03, 0x1b
        /*003e*/ 	.short	0x0080


	//----- nvinfo : EIATTR_MERCURY_ISA_VERSION
	.align		4
        /*0040*/ 	.byte	0x03, 0x5f
        /*0042*/ 	.short	0x0101


	//----- nvinfo : EIATTR_EXIT_INSTR_OFFSETS
	.align		4
        /*0044*/ 	.byte	0x04, 0x1c
        /*0046*/ 	.short	(.L_6531 - .L_6530)


	//   ....[0]....
.L_6530:
        /*0048*/ 	.word	0x00000170


	//   ....[1]....
        /*004c*/ 	.word	0x00000550


	//   ....[2]....
        /*0050*/ 	.word	0x000005b0


	//   ....[3]....
        /*0054*/ 	.word	0x00000710


	//----- nvinfo : EIATTR_MAX_THREADS
	.align		4
.L_6531:
        /*0058*/ 	.byte	0x04, 0x05
        /*005a*/ 	.short	(.L_6533 - .L_6532)
.L_6532:
        /*005c*/ 	.word	0x00000200
        /*0060*/ 	.word	0x00000001
        /*0064*/ 	.word	0x00000001


	//----- nvinfo : EIATTR_CRS_STACK_SIZE
	.align		4
.L_6533:
        /*0068*/ 	.byte	0x04, 0x1e
        /*006a*/ 	.short	(.L_6535 - .L_6534)
.L_6534:
        /*006c*/ 	.word	0x00000000


	//----- nvinfo : EIATTR_CBANK_PARAM_SIZE
	.align		4
.L_6535:
        /*0070*/ 	.byte	0x03, 0x19
        /*0072*/ 	.short	0x0c4a


	//----- nvinfo : EIATTR_PARAM_CBANK
	.align		4
        /*0074*/ 	.byte	0x04, 0x0a
        /*0076*/ 	.short	(.L_6537 - .L_6536)
	.align		4
.L_6536:
        /*0078*/ 	.word	index@(.nv.constant0._ZN2at6native55_GLOBAL__N__de093ff9_22_ForeachBinaryOpList_cu_a911ec4325multi_tensor_apply_kernelINS1_18TensorListMetadataILi2EEENS1_11CopyFunctorIihLi2ELi1ELi1EEEJNS0_4CopyIihEEEEEvT_T0_DpT1_)
        /*007c*/ 	.short	0x0210
        /*007e*/ 	.short	0x0c4a


	//----- nvinfo : EIATTR_SW_WAR
	.align		4
.L_6537:
        /*0080*/ 	.byte	0x04, 0x36
        /*0082*/ 	.short	(.L_6539 - .L_6538)
.L_6538:
        /*0084*/ 	.word	0x00000008
.L_6539:


//--------------------- .nv.info._ZN2at6native55_GLOBAL__N__de093ff9_22_ForeachBinaryOpList_cu_a911ec4325multi_tensor_apply_kernelINS1_18TensorListMetadataILi2EEENS1_14UnaryOpFunctorIiLi2ELi1ELi1EEEJNS0_4CopyIiiEEEEEvT_T0_DpT1_ --------------------------
	.section	.nv.info._ZN2at6native55_GLOBAL__N__de093ff9_22_ForeachBinaryOpList_cu_a911ec4325multi_tensor_apply_kernelINS1_18TensorListMetadataILi2EEENS1_14UnaryOpFunctorIiLi2ELi1ELi1EEEJNS0_4CopyIiiEEEEEvT_T0_DpT1_,"",@"SHT_CUDA_INFO"
	.sectionflags	@""
	.align	4


	//----- nvinfo : EIATTR_CUDA_API_VERSION
	.align		4
        /*0000*/ 	.byte	0x04, 0x37
        /*0002*/ 	.short	(.L_6541 - .L_6540)
.L_6540:
        /*0004*/ 	.word	0x00000082


	//----- nvinfo : EIATTR_KPARAM_INFO
	.align		4
.L_6541:
        /*0008*/ 	.byte	0x04, 0x17
        /*000a*/ 	.short	(.L_6543 - .L_6542)
.L_6542:
        /*000c*/ 	.word	0x00000000
        /*0010*/ 	.short	0x0002
        /*0012*/ 	.short	0x0c49
        /*0014*/ 	.byte	0x00, 0xf0, 0x05, 0x00


	//----- nvinfo : EIATTR_KPARAM_INFO
	.align		4
.L_6543:
        /*0018*/ 	.byte	0x04, 0x17
        /*001a*/ 	.short	(.L_6545 - .L_6544)
.L_6544:
        /*001c*/ 	.word	0x00000000
        /*0020*/ 	.short	0x0001
        /*0022*/ 	.short	0x0c48
        /*0024*/ 	.byte	0x00, 0xf0, 0x05, 0x00


	//----- nvinfo : EIATTR_KPARAM_INFO
	.align		4
.L_6545:
        /*0028*/ 	.byte	0x04, 0x17
        /*002a*/ 	.short	(.L_6547 - .L_6546)
.L_6546:
        /*002c*/ 	.word	0x00000000
        /*0030*/ 	.short	0x0000
        /*0032*/ 	.short	0x0000
        /*0034*/ 	.byte	0x00, 0xf0, 0x21, 0x31


	//----- nvinfo : EIATTR_SPARSE_MMA_MASK
	.align		4
.L_6547:
        /*0038*/ 	.byte	0x03, 0x50
        /*003a*/ 	.short	0x0000


	//----- nvinfo : EIATTR_MAXREG_COUNT
	.align		4
        /*003c*/ 	.byte	0x03, 0x1b
        /*003e*/ 	.short	0x0080


	//----- nvinfo : EIATTR_MERCURY_ISA_VERSION
	.align		4
        /*0040*/ 	.byte	0x03, 0x5f
        /*0042*/ 	.short	0x0101


	//----- nvinfo : EIATTR_EXIT_INSTR_OFFSETS
	.align		4
        /*0044*/ 	.byte	0x04, 0x1c
        /*0046*/ 	.short	(.L_6549 - .L_6548)


	//   ....[0]....
.L_6548:
        /*0048*/ 	.word	0x00000160


	//   ....[1]....
        /*004c*/ 	.word	0x00000540


	//   ....[2]....
        /*0050*/ 	.word	0x000005a0


	//   ....[3]....
        /*0054*/ 	.word	0x000006e0


	//----- nvinfo : EIATTR_MAX_THREADS
	.align		4
.L_6549:
        /*0058*/ 	.byte	0x04, 0x05
        /*005a*/ 	.short	(.L_6551 - .L_6550)
.L_6550:
        /*005c*/ 	.word	0x00000200
        /*0060*/ 	.word	0x00000001
        /*0064*/ 	.word	0x00000001


	//----- nvinfo : EIATTR_CRS_STACK_SIZE
	.align		4
.L_6551:
        /*0068*/ 	.byte	0x04, 0x1e
        /*006a*/ 	.short	(.L_6553 - .L_6552)
.L_6552:
        /*006c*/ 	.word	0x00000000


	//----- nvinfo : EIATTR_CBANK_PARAM_SIZE
	.align		4
.L_6553:
        /*0070*/ 	.byte	0x03, 0x19
        /*0072*/ 	.short	0x0c4a


	//----- nvinfo : EIATTR_PARAM_CBANK
	.align		4
        /*0074*/ 	.byte	0x04, 0x0a
        /*0076*/ 	.short	(.L_6555 - .L_6554)
	.align		4
.L_6554:
        /*0078*/ 	.word	index@(.nv.constant0._ZN2at6native55_GLOBAL__N__de093ff9_22_ForeachBinaryOpList_cu_a911ec4325multi_tensor_apply_kernelINS1_18TensorListMetadataILi2EEENS1_14UnaryOpFunctorIiLi2ELi1ELi1EEEJNS0_4CopyIiiEEEEEvT_T0_DpT1_)
        /*007c*/ 	.short	0x0210
        /*007e*/ 	.short	0x0c4a


	//----- nvinfo : EIATTR_SW_WAR
	.align		4
.L_6555:
        /*0080*/ 	.byte	0x04, 0x36
        /*0082*/ 	.short	(.L_6557 - .L_6556)
.L_6556:
        /*0084*/ 	.word	0x00000008
.L_6557:


//--------------------- .nv.info._ZN2at6native55_GLOBAL__N__de093ff9_22_ForeachBinaryOpList_cu_a911ec4325multi_tensor_apply_kernelINS1_18TensorListMetadataILi2EEENS1_11CopyFunctorIaN3c1015Float8_e5m2fnuzELi2ELi1ELi1EEEJNS0_4CopyIaS7_EEEEEvT_T0_DpT1_ --------------------------
	.section	.nv.info._ZN2at6native55_GLOBAL__N__de093ff9_22_ForeachBinaryOpList_cu_a911ec4325multi_tensor_apply_kernelINS1_18TensorListMetadataILi2EEENS1_11CopyFunctorIaN3c1015Float8_e5m2fnuzELi2ELi1ELi1EEEJNS0_4CopyIaS7_EEEEEvT_T0_DpT1_,"",@"SHT_CUDA_INFO"
	.sectionflags	@""
	.align	4


	//----- nvinfo : EIATTR_CUDA_API_VERSION
	.align		4
        /*0000*/ 	.byte	0x04, 0x37
        /*0002*/ 	.short	(.L_6559 - .L_6558)
.L_6558:
        /*0004*/ 	.word	0x00000082


	//----- nvinfo : EIATTR_KPARAM_INFO
	.align		4
.L_6559:
        /*0008*/ 	.byte	0x04, 0x17
        /*000a*/ 	.short	(.L_6561 - .L_6560)
.L_6560:
        /*000c*/ 	.word	0x00000000
        /*0010*/ 	.short	0x0002
        /*0012*/ 	.short	0x0c49
        /*0014*/ 	.byte	0x00, 0xf0, 0x05, 0x00


	//----- nvinfo : EIATTR_KPARAM_INFO
	.align		4
.L_6561:
        /*0018*/ 	.byte	0x04, 0x17
        /*001a*/ 	.short	(.L_6563 - .L_6562)
.L_6562:
        /*001c*/ 	.word	0x00000000
        /*0020*/ 	.short	0x0001
        /*0022*/ 	.short	0x0c48
        /*0024*/ 	.byte	0x00, 0xf0, 0x05, 0x00


	//----- nvinfo : EIATTR_KPARAM_INFO
	.align		4
.L_6563:
        /*0028*/ 	.byte	0x04, 0x17
        /*002a*/ 	.short	(.L_6565 - .L_6564)
.L_6564:
        /*002c*/ 	.word	0x00000000
        /*0030*/ 	.short	0x0000
        /*0032*/ 	.short	0x0000
        /*0034*/ 	.byte	0x00, 0xf0, 0x21, 0x31


	//----- nvinfo : EIATTR_SPARSE_MMA_MASK
	.align		4
.L_6565:
        /*0038*/ 	.byte	0x03, 0x50
        /*003a*/ 	.short	0x0000


	//----- nvinfo : EIATTR_MAXREG_COUNT
	.align		4
        /*003c*/ 	.byte	0x03, 0x1b
        /*003e*/ 	.short	0x0080


	//----- nvinfo : EIATTR_MERCURY_ISA_VERSION
	.align		4
        /*0040*/ 	.byte	0x03, 0x5f
        /*0042*/ 	.short	0x0101


	//----- nvinfo : EIATTR_EXIT_INSTR_OFFSETS
	.align		4
        /*0044*/ 	.byte	0x04, 0x1c
        /*0046*/ 	.short	(.L_6567 - .L_6566)


	//   ....[0]....
.L_6566:
        /*0048*/ 	.word	0x00000190


	//   ....[1]....
        /*004c*/ 	.word	0x00000c10


	//   ....[2]....
        /*0050*/ 	.word	0x00000c70


	//   ....[3]....
        /*0054*/ 	.word	0x00001500


	//----- nvinfo : EIATTR_MAX_THREADS
	.align		4
.L_6567:
        /*0058*/ 	.byte	0x04, 0x05
        /*005a*/ 	.short	(.L_6569 - .L_6568)
.L_6568:
        /*005c*/ 	.word	0x00000200
        /*0060*/ 	.word	0x00000001
        /*0064*/ 	.word	0x00000001


	//----- nvinfo : EIATTR_CRS_STACK_SIZE
	.align		4
.L_6569:
        /*0068*/ 	.byte	0x04, 0x1e
        /*006a*/ 	.short	(.L_6571 - .L_6570)
.L_6570:
        /*006c*/ 	.word	0x00000000


	//----- nvinfo : EIATTR_CBANK_PARAM_SIZE
	.align		4
.L_6571:
        /*0070*/ 	.byte	0x03, 0x19
        /*0072*/ 	.short	0x0c4a


	//----- nvinfo : EIATTR_PARAM_CBANK
	.align		4
        /*0074*/ 	.byte	0x04, 0x0a
        /*0076*/ 	.short	(.L_6573 - .L_6572)
	.align		4
.L_6572:
        /*0078*/ 	.word	index@(.nv.constant0._ZN2at6native55_GLOBAL__N__de093ff9_22_ForeachBinaryOpList_cu_a911ec4325multi_tensor_apply_kernelINS1_18TensorListMetadataILi2EEENS1_11CopyFunctorIaN3c1015Float8_e5m2fnuzELi2ELi1ELi1EEEJNS0_4CopyIaS7_EEEEEvT_T0_DpT1_)
        /*007c*/ 	.short	0x0210
        /*007e*/ 	.short	0x0c4a


	//----- nvinfo : EIATTR_SW_WAR
	.align		4
.L_6573:
        /*0080*/ 	.byte	0x04, 0x36
        /*0082*/ 	.short	(.L_6575 - .L_6574)
.L_6574:
        /*0084*/ 	.word	0x00000008
.L_6575:


//--------------------- .nv.info._ZN2at6native55_GLOBAL__N__de093ff9_22_ForeachBinaryOpList_cu_a911ec4325multi_tensor_apply_kernelINS1_18TensorListMetadataILi2EEENS1_11CopyFunctorIaN3c1011Float8_e5m2ELi2ELi1ELi1EEEJNS0_4CopyIaS7_EEEEEvT_T0_DpT1_ --------------------------
	.section	.nv.info._ZN2at6native55_GLOBAL__N__de093ff9_22_ForeachBinaryOpList_cu_a911ec4325multi_tensor_apply_kernelINS1_18TensorListMetadataILi2EEENS1_11CopyFunctorIaN3c1011Float8_e5m2ELi2ELi1ELi1EEEJNS0_4CopyIaS7_EEEEEvT_T0_DpT1_,"",@"SHT_CUDA_INFO"
	.sectionflags	@""
	.align	4


	//----- nvinfo : EIATTR_CUDA_API_VERSION
	.align		4
        /*0000*/ 	.byte	0x04, 0x37
        /*0002*/ 	.short	(.L_6577 - .L_6576)
.L_6576:
        /*0004*/ 	.word	0x00000082


	//----- nvinfo : EIATTR_KPARAM_INFO
	.align		4
.L_6577:
        /*0008*/ 	.byte	0x04, 0x17
        /*000a*/ 	.short	(.L_6579 - .L_6578)
.L_6578:
        /*000c*/ 	.word	0x00000000
        /*0010*/ 	.short	0x0002
        /*0012*/ 	.short	0x0c49
        /*0014*/ 	.byte	0x00, 0xf0, 0x05, 0x00


	//----- nvinfo : EIATTR_KPARAM_INFO
	.align		4
.L_6579:
        /*0018*/ 	.byte	0x04, 0x17
        /*001a*/ 	.short	(.L_6581 - .L_6580)
.L_6580:
        /*001c*/ 	.word	0x00000000
        /*0020*/ 	.short	0x0001
        /*0022*/ 	.short	0x0c48
        /*0024*/ 	.byte	0x00, 0xf0, 0x05, 0x00


	//----- nvinfo : EIATTR_KPARAM_INFO
	.align		4
.L_6581:
        /*0028*/ 	.byte	0x04, 0x17
        /*002a*/ 	.short	(.L_6583 - .L_6582)
.L_6582:
        /*002c*/ 	.word	0x00000000
        /*0030*/ 	.short	0x0000
        /*0032*/ 	.short	0x0000
        /*0034*/ 	.byte	0x00, 0xf0, 0x21, 0x31


	//----- nvinfo : EIATTR_SPARSE_MMA_MASK
	.align		4
.L_6583:
        /*0038*/ 	.byte	0x03, 0x50
        /*003a*/ 	.short	0x0000


	//----- nvinfo : EIATTR_MAXREG_COUNT
	.align		4
        /*003c*/ 	.byte	0x03, 0x1b
        /*003e*/ 	.short	0x0080


	//----- nvinfo : EIATTR_MERCURY_ISA_VERSION
	.align		4
        /*0040*/ 	.byte	0x03, 0x5f
        /*0042*/ 	.short	0x0101


	//----- nvinfo : EIATTR_EXIT_INSTR_OFFSETS
	.align		4
        /*0044*/ 	.byte	0x04, 0x1c
        /*0046*/ 	.short	(.L_6585 - .L_6584)


	//   ....[0]....
.L_6584:
        /*0048*/ 	.word	0x00000190


	//   ....[1]....
        /*004c*/ 	.word	0x00000850


	//   ....[2]....
        /*0050*/ 	.word	0x000008b0


	//   ....[3]....
        /*0054*/ 	.word	0x00000d70


	//----- nvinfo : EIATTR_MAX_THREADS
	.align		4
.L_6585:
        /*0058*/ 	.byte	0x04, 0x05
        /*005a*/ 	.short	(.L_6587 - .L_6586)
.L_6586:
        /*005c*/ 	.word	0x00000200
        /*0060*/ 	.word	0x00000001
        /*0064*/ 	.word	0x00000001


	//----- nvinfo : EIATTR_CRS_STACK_SIZE
	.align		4
.L_6587:
        /*0068*/ 	.byte	0x04, 0x1e
        /*006a*/ 	.short	(.L_6589 - .L_6588)
.L_6588:
        /*006c*/ 	.word	0x00000000


	//----- nvinfo : EIATTR_CBANK_PARAM_SIZE
	.align		4
.L_6589:
        /*0070*/ 	.byte	0x03, 0x19
        /*0072*/ 	.short	0x0c4a


	//----- nvinfo : EIATTR_PARAM_CBANK
	.align		4
        /*0074*/ 	.byte	0x04, 0x0a
        /*0076*/ 	.short	(.L_6591 - .L_6590)
	.align		4
.L_6590:
        /*0078*/ 	.word	index@(.nv.constant0._ZN2at6native55_GLOBAL__N__de093ff9_22_ForeachBinaryOpList_cu_a911ec4325multi_tensor_apply_kernelINS1_18TensorListMetadataILi2EEENS1_11CopyFunctorIaN3c1011Float8_e5m2ELi2ELi1ELi1EEEJNS0_4CopyIaS7_EEEEEvT_T0_DpT1_)
        /*007c*/ 	.short	0x0210
        /*007e*/ 	.short	0x0c4a


	//----- nvinfo : EIATTR_SW_WAR
	.align		4
.L_6591:
        /*0080*/ 	.byte	0x04, 0x36
        /*0082*/ 	.short	(.L_6593 - .L_6592)
.L_6592:
        /*0084*/ 	.word	0x00000008
.L_6593:


//--------------------- .nv.info._ZN2at6native55_GLOBAL__N__de093ff9_22_ForeachBinaryOpList_cu_a911ec4325multi_tensor_apply_kernelINS1_18TensorListMetadataILi2EEENS1_11CopyFunctorIaN3c1015Float8_e4m3fnuzELi2ELi1ELi1EEEJNS0_4CopyIaS7_EEEEEvT_T0_DpT1_ --------------------------
	.section	.nv.info._ZN2at6native55_GLOBAL__N__de093ff9_22_ForeachBinaryOpList_cu_a911ec4325multi_tensor_apply_kernelINS1_18TensorListMetadataILi2EEENS1_11CopyFunctorIaN3c1015Float8_e4m3fnuzELi2ELi1ELi1EEEJNS0_4CopyIaS7_EEEEEvT_T0_DpT1_,"",@"SHT_CUDA_INFO"
	.sectionflags	@""
	.align	4


	//----- nvinfo : EIATTR_CUDA_API_VERSION
	.align		4
        /*0000*/ 	.byte	0x04, 0x37
        /*0002*/ 	.short	(.L_6595 - .L_6594)
.L_6594:
        /*0004*/ 	.word	0x00000082


	//----- nvinfo : EIATTR_KPARAM_INFO
	.align		4
.L_6595:
        /*0008*/ 	.byte	0x04, 0x17
        /*000a*/ 	.short	(.L_6597 - .L_6596)
.L_6596:
        /*000c*/ 	.word	0x00000000
        /*0010*/ 	.short	0x0002
        /*0012*/ 	.short	0x0c49
        /*0014*/ 	.byte	0x00, 0xf0, 0x05, 0x00


	//----- nvinfo : EIATTR_KPARAM_INFO
	.align		4
.L_6597:
        /*0018*/ 	.byte	0x04, 0x17
        /*001a*/ 	.short	(.L_6599 - .L_6598)
.L_6598:
        /*001c*/ 	.word	0x00000000
        /*0020*/ 	.short	0x0001
        /*0022*/ 	.short	0x0c48
        /*0024*/ 	.byte	0x00, 0xf0, 0x05, 0x00


	//----- nvinfo : EIATTR_KPARAM_INFO
	.align		4
.L_6599:
        /*0028*/ 	.byte	0x04, 0x17
        /*002a*/ 	.short	(.L_6601 - .L_6600)
.L_6600:
        /*002c*/ 	.word	0x00000000
        /*0030*/ 	.short	0x0000
        /*0032*/ 	.short	0x0000
        /*0034*/ 	.byte	0x00, 0xf0, 0x21, 0x31


	//----- nvinfo : EIATTR_SPARSE_MMA_MASK
	.align		4
.L_6601:
        /*0038*/ 	.byte	0x03, 0x50
        /*003a*/ 	.short	0x0000


	//----- nvinfo : EIATTR_MAXREG_COUNT
	.align		4
        /*003c*/ 	.byte	0x03, 0x1b
        /*003e*/ 	.short	0x0080


	//----- nvinfo : EIATTR_MERCURY_ISA_VERSION
	.align		4
        /*0040*/ 	.byte	0x03, 0x5f
        /*0042*/ 	.short	0x0101


	//----- nvinfo : EIATTR_EXIT_INSTR_OFFSETS
	.align		4
        /*0044*/ 	.byte	0x04, 0x1c
        /*0046*/ 	.short	(.L_6603 - .L_6602)


	//   ....[0]....
.L_6602:
        /*0048*/ 	.word	0x00000190


	//   ....[1]....
        /*004c*/ 	.word	0x00000c10


	//   ....[2]....
        /*0050*/ 	.word	0x00000c70


	//   ....[3]....
        /*0054*/ 	.word	0x00001500


	//----- nvinfo : EIATTR_MAX_THREADS
	.align		4
.L_6603:
        /*0058*/ 	.byte	0x04, 0x05
        /*005a*/ 	.short	(.L_6605 - .L_6604)
.L_6604:
        /*005c*/ 	.word	0x00000200
        /*0060*/ 	.word	0x00000001
        /*0064*/ 	.word	0x00000001


	//----- nvinfo : EIATTR_CRS_STACK_SIZE
	.align		4
.L_6605:
        /*0068*/ 	.byte	0x04, 0x1e
        /*006a*/ 	.short	(.L_6607 - .L_6606)
.L_6606:
        /*006c*/ 	.word	0x00000000


	//----- nvinfo : EIATTR_CBANK_PARAM_SIZE
	.align		4
.L_6607:
        /*0070*/ 	.byte	0x03, 0x19
        /*0072*/ 	.short	0x0c4a


	//----- nvinfo : EIATTR_PARAM_CBANK
	.align		4
        /*0074*/ 	.byte	0x04, 0x0a
        /*0076*/ 	.short	(.L_6609 - .L_6608)
	.align		4
.L_6608:
        /*0078*/ 	.word	index@(.nv.constant0._ZN2at6native55_GLOBAL__N__de093ff9_22_ForeachBinaryOpList_cu_a911ec4325multi_tensor_apply_kernelINS1_18TensorListMetadataILi2EEENS1_11CopyFunctorIaN3c1015Float8_e4m3fnuzELi2ELi1ELi1EEEJNS0_4CopyIaS7_EEEEEvT_T0_DpT1_)
        /*007c*/ 	.short	0x0210
        /*007e*/ 	.short	0x0c4a


	//----- nvinfo : EIATTR_SW_WAR
	.align		4
.L_6609:
        /*0080*/ 	.byte	0x04, 0x36
        /*0082*/ 	.short	(.L_6611 - .L_6610)
.L_6610:
        /*0084*/ 	.word	0x00000008
.L_6611:


//--------------------- .nv.info._ZN2at6native55_GLOBAL__N__de093ff9_22_ForeachBinaryOpList_cu_a911ec4325multi_tensor_apply_kernelINS1_18TensorListMetadataILi2EEENS1_11CopyFunctorIaN3c1013Float8_e4m3fnELi2ELi1ELi1EEEJNS0_4CopyIaS7_EEEEEvT_T0_DpT1_ --------------------------
	.section	.nv.info._ZN2at6native55_GLOBAL__N__de093ff9_22_ForeachBinaryOpList_cu_a911ec4325multi_tensor_apply_kernelINS1_18TensorListMetadataILi2EEENS1_11CopyFunctorIaN3c1013Float8_e4m3fnELi2ELi1ELi1EEEJNS0_4CopyIaS7_EEEEEvT_T0_DpT1_,"",@"SHT_CUDA_INFO"
	.sectionflags	@""
	.align	4


	//----- nvinfo : EIATTR_CUDA_API_VERSION
	.align		4
        /*0000*/ 	.byte	0x04, 0x37
        /*0002*/ 	.short	(.L_6613 - .L_6612)
.L_6612:
        /*0004*/ 	.word	0x00000082


	//----- nvinfo : EIATTR_KPARAM_INFO
	.align		4
.L_6613:
        /*0008*/ 	.byte	0x04, 0x17
        /*000a*/ 	.short	(.L_6615 - .L_6614)
.L_6614:
        /*000c*/ 	.word	0x00000000
        /*0010*/ 	.short	0x0002
        /*0012*/ 	.short	0x0c49
        /*0014*/ 	.byte	0x00, 0xf0, 0x05, 0x00


	//----- nvinfo : EIATTR_KPARAM_INFO
	.align		4
.L_6615:
        /*0018*/ 	.byte	0x04, 0x17
        /*001a*/ 	.short	(.L_6617 - .L_6616)
.L_6616:
        /*001c*/ 	.word	0x00000000
        /*0020*/ 	.short	0x0001
        /*0022*/ 	.short	0x0c48
        /*0024*/ 	.byte	0x00, 0xf0, 0x05, 0x00


	//----- nvinfo : EIATTR_KPARAM_INFO
	.align		4
.L_6617:
        /*0028*/ 	.byte	0x04, 0x17
        /*002a*/ 	.short	(.L_6619 - .L_6618)
.L_6618:
        /*002c*/ 	.word	0x00000000
        /*0030*/ 	.short	0x0000
        /*0032*/ 	.short	0x0000
        /*0034*/ 	.byte	0x00, 0xf0, 0x21, 0x31


	//----- nvinfo : EIATTR_SPARSE_MMA_MASK
	.align		4
.L_6619:
        /*0038*/ 	.byte	0x03, 0x50
        /*003a*/ 	.short	0x0000


	//----- nvinfo : EIATTR_MAXREG_COUNT
	.align		4
        /*003c*/ 	.byte	0x03, 0x1b
        /*003e*/ 	.short	0x0080


	//----- nvinfo : EIATTR_MERCURY_ISA_VERSION
	.align		4
        /*0040*/ 	.byte	0x03, 0x5f
        /*0042*/ 	.short	0x0101


	//----- nvinfo : EIATTR_EXIT_INSTR_OFFSETS
	.align		4
        /*0044*/ 	.byte	0x04, 0x1c
        /*0046*/ 	.short	(.L_6621 - .L_6620)


	//   ....[0]....
.L_6620:
        /*0048*/ 	.word	0x00000190


	//   ....[1]....
        /*004c*/ 	.word	0x00000b10


	//   ....[2]....
        /*0050*/ 	.word	0x00000b70


	//   ....[3]....
        /*0054*/ 	.word	0x000011b0


	//----- nvinfo : EIATTR_MAX_THREADS
	.align		4
.L_6621:
        /*0058*/ 	.byte	0x04, 0x05
        /*005a*/ 	.short	(.L_6623 - .L_6622)
.L_6622:
        /*005c*/ 	.word	0x00000200
        /*0060*/ 	.word	0x00000001
        /*0064*/ 	.word	0x00000001


	//----- nvinfo : EIATTR_CRS_STACK_SIZE
	.align		4
.L_6623:
        /*0068*/ 	.byte	0x04, 0x1e
        /*006a*/ 	.short	(.L_6625 - .L_6624)
.L_6624:
        /*006c*/ 	.word	0x00000000


	//----- nvinfo : EIATTR_CBANK_PARAM_SIZE
	.align		4
.L_6625:
        /*0070*/ 	.byte	0x03, 0x19
        /*0072*/ 	.short	0x0c4a


	//----- nvinfo : EIATTR_PARAM_CBANK
	.align		4
        /*0074*/ 	.byte	0x04, 0x0a
        /*0076*/ 	.short	(.L_6627 - .L_6626)
	.align		4
.L_6626:
        /*0078*/ 	.word	index@(.nv.constant0._ZN2at6native55_GLOBAL__N__de093ff9_22_ForeachBinaryOpList_cu_a911ec4325multi_tensor_apply_kernelINS1_18TensorListMetadataILi2EEENS1_11CopyFunctorIaN3c1013Float8_e4m3fnELi2ELi1ELi1EEEJNS0_4CopyIaS7_EEEEEvT_T0_DpT1_)
        /*007c*/ 	.short	0x0210
        /*007e*/ 	.short	0x0c4a


	//----- nvinfo : EIATTR_SW_WAR
	.align		4
.L_6627:
        /*0080*/ 	.byte	0x04, 0x36
        /*0082*/ 	.short	(.L_6629 - .L_6628)
.L_6628:
        /*0084*/ 	.word	0x00000008
.L_6629:


//--------------------- .nv.info._ZN2at6native55_GLOBAL__N__de093ff9_22_ForeachBinaryOpList_cu_a911ec4325multi_tensor_apply_kernelINS1_18TensorListMetadataILi2EEENS1_11CopyFunctorIabLi2ELi1ELi1EEEJNS0_4CopyIabEEEEEvT_T0_DpT1_ --------------------------
	.section	.nv.info._ZN2at6native55_GLOBAL__N__de093ff9_22_ForeachBinaryOpList_cu_a911ec4325multi_tensor_apply_kernelINS1_18TensorListMetadataILi2EEENS1_11CopyFunctorIabLi2ELi1ELi1EEEJNS0_4CopyIabEEEEEvT_T0_DpT1_,"",@"SHT_CUDA_INFO"
	.sectionflags	@""
	.align	4


	//----- nvinfo : EIATTR_CUDA_API_VERSION
	.align		4
        /*0000*/ 	.byte	0x04, 0x37
        /*0002*/ 	.short	(.L_6631 - .L_6630)
.L_6630:
        /*0004*/ 	.word	0x00000082


	//----- nvinfo : EIATTR_KPARAM_INFO
	.align		4
.L_6631:
        /*0008*/ 	.byte	0x04, 0x17
        /*000a*/ 	.short	(.L_6633 - .L_6632)
.L_6632:
        /*000c*/ 	.word	0x00000000
        /*0010*/ 	.short	0x0002
        /*0012*/ 	.short	0x0c49
        /*0014*/ 	.byte	0x00, 0xf0, 0x05, 0x00


	//----- nvinfo : EIATTR_KPARAM_INFO
	.align		4
.L_6633:
        /*0018*/ 	.byte	0x04, 0x17
        /*001a*/ 	.short	(.L_6635 - .L_6634)
.L_6634:
        /*001c*/ 	.word	0x00000000
        /*0020*/ 	.short	0x0001
        /*0022*/ 	.short	0x0c48
        /*0024*/ 	.byte	0x00, 0xf0, 0x05, 0x00


	//----- nvinfo : EIATTR_KPARAM_INFO
	.align		4
.L_6635:
        /*0028*/ 	.byte	0x04, 0x17
        /*002a*/ 	.short	(.L_6637 - .L_6636)
.L_6636:
        /*002c*/ 	.word	0x00000000
        /*0030*/ 	.short	0x0000
        /*0032*/ 	.short	0x0000
        /*0034*/ 	.byte	0x00, 0xf0, 0x21, 0x31


	//----- nvinfo : EIATTR_SPARSE_MMA_MASK
	.align		4
.L_6637:
        /*0038*/ 	.byte	0x03, 0x50
        /*003a*/ 	.short	0x0000


	//----- nvinfo : EIATTR_MAXREG_COUNT
	.align		4
        /*003c*/ 	.byte	0x03, 0x1b
        /*003e*/ 	.short	0x0080


	//----- nvinfo : EIATTR_MERCURY_ISA_VERSION
	.align		4
        /*0040*/ 	.byte	0x03, 0x5f
        /*0042*/ 	.short	0x0101


	//----- nvinfo : EIATTR_EXIT_INSTR_OFFSETS
	.align		4
        /*0044*/ 	.byte	0x04, 0x1c
        /*0046*/ 	.short	(.L_6639 - .L_6638)


	//   ....[0]....
.L_6638:
        /*0048*/ 	.word	0x00000170


	//   ....[1]....
        /*004c*/ 	.word	0x00000550


	//   ....[2]....
        /*0050*/ 	.word	0x000005b0


	//   ....[3]....
        /*0054*/ 	.word	0x000006f0


	//----- nvinfo : EIATTR_MAX_THREADS
	.align		4
.L_6639:
        /*0058*/ 	.byte	0x04, 0x05
        /*005a*/ 	.short	(.L_6641 - .L_6640)
.L_6640:
        /*005c*/ 	.word	0x00000200
        /*0060*/ 	.word	0x00000001
        /*0064*/ 	.word	0x00000001


	//----- nvinfo : EIATTR_CRS_STACK_SIZE
	.align		4
.L_6641:
        /*0068*/ 	.byte	0x04, 0x1e
        /*006a*/ 	.short	(.L_6643 - .L_6642)
.L_6642:
        /*006c*/ 	.word	0x00000000


	//----- nvinfo : EIATTR_CBANK_PARAM_SIZE
	.align		4
.L_6643:
        /*0070*/ 	.byte	0x03, 0x19
        /*0072*/ 	.short	0x0c4a


	//----- nvinfo : EIATTR_PARAM_CBANK
	.align		4
        /*0074*/ 	.byte	0x04, 0x0a
        /*0076*/ 	.short	(.L_6645 - .L_6644)
	.align		4
.L_6644:
        /*0078*/ 	.word	index@(.nv.constant0._ZN2at6native55_GLOBAL__N__de093ff9_22_ForeachBinaryOpList_cu_a911ec4325multi_tensor_apply_kernelINS1_18TensorListMetadataILi2EEENS1_11CopyFunctorIabLi2ELi1ELi1EEEJNS0_4CopyIabEEEEEvT_T0_DpT1_)
        /*007c*/ 	.short	0x0210
        /*007e*/ 	.short	0x0c4a


	//----- nvinfo : EIATTR_SW_WAR
	.align		4
.L_6645:
        /*0080*/ 	.byte	0x04, 0x36
        /*0082*/ 	.short	(.L_6647 - .L_6646)
.L_6646:
        /*0084*/ 	.word	0x00000008
.L_6647:


//--------------------- .nv.info._ZN2at6native55_GLOBAL__N__de093ff9_22_ForeachBinaryOpList_cu_a911ec4325multi_tensor_apply_kernelINS1_18TensorListMetadataILi2EEENS1_11CopyFunctorIaN3c108BFloat16ELi2ELi1ELi1EEEJNS0_4CopyIaS7_EEEEEvT_T0_DpT1_ --------------------------
	.section	.nv.info._ZN2at6native55_GLOBAL__N__de093ff9_22_ForeachBinaryOpList_cu_a911ec4325multi_tensor_apply_kernelINS1_18TensorListMetadataILi2EEENS1_11CopyFunctorIaN3c108BFloat16ELi2ELi1ELi1EEEJNS0_4CopyIaS7_EEEEEvT_T0_DpT1_,"",@"SHT_CUDA_INFO"
	.sectionflags	@""
	.align	4


	//----- nvinfo : EIATTR_CUDA_API_VERSION
	.align		4
        /*0000*/ 	.byte	0x04, 0x37
        /*0002*/ 	.short	(.L_6649 - .L_6648)
.L_6648:
        /*0004*/ 	.word	0x00000082


	//----- nvinfo : EIATTR_KPARAM_INFO
	.align		4
.L_6649:
        /*0008*/ 	.byte	0x04, 0x17
        /*000a*/ 	.short	(.L_6651 - .L_6650)
.L_6650:
        /*000c*/ 	.word	0x00000000
        /*0010*/ 	.short	0x0002
        /*0012*/ 	.short	0x0c49
        /*0014*/ 	.byte	0x00, 0xf0, 0x05, 0x00


	//----- nvinfo : EIATTR_KPARAM_INFO
	.align		4
.L_6651:
        /*0018*/ 	.byte	0x04, 0x17
        /*001a*/ 	.short	(.L_6653 - .L_6652)
.L_6652:
        /*001c*/ 	.word	0x00000000
        /*0020*/ 	.short	0x0001
        /*0022*/ 	.short	0x0c48
        /*0024*/ 	.byte	0x00, 0xf0, 0x05, 0x00


	//----- nvinfo : EIATTR_KPARAM_INFO
	.align		4
.L_6653:
        /*0028*/ 	.byte	0x04, 0x17
        /*002a*/ 	.short	(.L_6655 - .L_6654)
.L_6654:
        /*002c*/ 	.word	0x00000000
        /*0030*/ 	.short	0x0000
        /*0032*/ 	.short	0x0000
        /*0034*/ 	.byte	0x00, 0xf0, 0x21, 0x31


	//----- nvinfo : EIATTR_SPARSE_MMA_MASK
	.align		4
.L_6655:
        /*0038*/ 	.byte	0x03, 0x50
        /*003a*/ 	.short	0x0000


	//----- nvinfo : EIATTR_MAXREG_COUNT
	.align		4
        /*003c*/ 	.byte	0x03, 0x1b
        /*003e*/ 	.short	0x0080


	//----- nvinfo : EIATTR_MERCURY_ISA_VERSION
	.align		4
        /*0040*/ 	.byte	0x03, 0x5f
        /*0042*/ 	.short	0x0101


	//----- nvinfo : EIATTR_EXIT_INSTR_OFFSETS
	.align		4
        /*0044*/ 	.byte	0x04, 0x1c
        /*0046*/ 	.short	(.L_6657 - .L_6656)


	//   ....[0]....
.L_6656:
        /*0048*/ 	.word	0x00000180


	//   ....[1]....
        /*004c*/ 	.word	0x000005e0


	//   ....[2]....
        /*0050*/ 	.word	0x00000640


	//   ....[3]....
        /*0054*/ 	.word	0x00000830


	//----- nvinfo : EIATTR_MAX_THREADS
	.align		4
.L_6657:
        /*0058*/ 	.byte	0x04, 0x05
        /*005a*/ 	.short	(.L_6659 - .L_6658)
.L_6658:
        /*005c*/ 	.word	0x00000200
        /*0060*/ 	.word	0x00000001
        /*0064*/ 	.word	0x00000001


	//----- nvinfo : EIATTR_CRS_STACK_SIZE
	.align		4
.L_6659:
        /*0068*/ 	.byte	0x04, 0x1e
        /*006a*/ 	.short	(.L_6661 - .L_6660)
.L_6660:
        /*006c*/ 	.word	0x00000000


	//----- nvinfo : EIATTR_CBANK_PARAM_SIZE
	.align		4
.L_6661:
        /*0070*/ 	.byte	0x03, 0x19
        /*0072*/ 	.short	0x0c4a


	//----- nvinfo : EIATTR_PARAM_CBANK
	.align		4
        /*0074*/ 	.byte	0x04, 0x0a
        /*0076*/ 	.short	(.L_6663 - .L_6662)
	.align		4
.L_6662:
        /*0078*/ 	.word	index@(.nv.constant0._ZN2at6native55_GLOBAL__N__de093ff9_22_ForeachBinaryOpList_cu_a911ec4325multi_tensor_apply_kernelINS1_18TensorListMetadataILi2EEENS1_11CopyFunctorIaN3c108BFloat16ELi2ELi1ELi1EEEJNS0_4CopyIaS7_EEEEEvT_T0_DpT1_)
        /*007c*/ 	.short	0x0210
        /*007e*/ 	.short	0x0c4a


	//----- nvinfo : EIATTR_SW_WAR
	.align		4
.L_6663:
        /*0080*/ 	.byte	0x04, 0x36
        /*0082*/ 	.short	(.L_6665 - .L_6664)
.L_6664:
        /*0084*/ 	.word	0x00000008
.L_6665:


//--------------------- .nv.info._ZN2at6native55_GLOBAL__N__de093ff9_22_ForeachBinaryOpList_cu_a911ec4325multi_tensor_apply_kernelINS1_18TensorListMetadataILi2EEENS1_11CopyFunctorIaN3c104HalfELi2ELi1ELi1EEEJNS0_4CopyIaS7_EEEEEvT_T0_DpT1_ --------------------------
	.section	.nv.info._ZN2at6native55_GLOBAL__N__de093ff9_22_ForeachBinaryOpList_cu_a911ec4325multi_tensor_apply_kernelINS1_18TensorListMetadataILi2EEENS1_11CopyFunctorIaN3c104HalfELi2ELi1ELi1EEEJNS0_4CopyIaS7_EEEEEvT_T0_DpT1_,"",@"SHT_CUDA_INFO"
	.sectionflags	@""
	.align	4


	//----- nvinfo : EIATTR_CUDA_API_VERSION
	.align		4
        /*0000*/ 	.byte	0x04, 0x37
        /*0002*/ 	.short	(.L_6667 - .L_6666)
.L_6666:
        /*0004*/ 	.word	0x00000082


	//----- nvinfo : EIATTR_KPARAM_INFO
	.align		4
.L_6667:
        /*0008*/ 	.byte	0x04, 0x17
        /*000a*/ 	.short	(.L_6669 - .L_6668)
.L_6668:
        /*000c*/ 	.word	0x00000000
        /*0010*/ 	.short	0x0002
        /*0012*/ 	.short	0x0c49
        /*0014*/ 	.byte	0x00, 0xf0, 0x05, 0x00


	//----- nvinfo : EIATTR_KPARAM_INFO
	.align		4
.L_6669:
        /*0018*/ 	.byte	0x04, 0x17
        /*001a*/ 	.short	(.L_6671 - .L_6670)
.L_6670:
        /*001c*/ 	.word	0x00000000
        /*0020*/ 	.short	0x0001
        /*0022*/ 	.short	0x0c48
        /*0024*/ 	.byte	0x00, 0xf0, 0x05, 0x00


	//----- nvinfo : EIATTR_KPARAM_INFO
	.align		4
.L_6671:
        /*0028*/ 	.byte	0x04, 0x17
        /*002a*/ 	.short	(.L_6673 - .L_6672)
.L_6672:
        /*002c*/ 	.word	0x00000000
        /*0030*/ 	.short	0x0000
        /*0032*/ 	.short	0x0000
        /*0034*/ 	.byte	0x00, 0xf0, 0x21, 0x31


	//----- nvinfo : EIATTR_SPARSE_MMA_MASK
	.align		4
.L_6673:
        /*0038*/ 	.byte	0x03, 0x50
        /*003a*/ 	.short	0x0000


	//----- nvinfo : EIATTR_MAXREG_COUNT
	.align		4
        /*003c*/ 	.byte	0x03, 0x1b
        /*003e*/ 	.short	0x0080


	//----- nvinfo : EIATTR_MERCURY_ISA_VERSION
	.align		4
        /*0040*/ 	.byte	0x03, 0x5f
        /*0042*/ 	.short	0x0101


	//----- nvinfo : EIATTR_EXIT_INSTR_OFFSETS
	.align		4
        /*0044*/ 	.byte	0x04, 0x1c
        /*0046*/ 	.short	(.L_6675 - .L_6674)


	//   ....[0]....
.L_6674:
        /*0048*/ 	.word	0x00000180


	//   ....[1]....
        /*004c*/ 	.word	0x000005e0


	//   ....[2]....
        /*0050*/ 	.word	0x00000640


	//   ....[3]....
        /*0054*/ 	.word	0x00000810


	//----- nvinfo : EIATTR_MAX_THREADS
	.align		4
.L_6675:
        /*0058*/ 	.byte	0x04, 0x05
        /*005a*/ 	.short	(.L_6677 - .L_6676)
.L_6676:
        /*005c*/ 	.word	0x00000200
        /*0060*/ 	.word	0x00000001
        /*0064*/ 	.word	0x00000001


	//----- nvinfo : EIATTR_CRS_STACK_SIZE
	.align		4
.L_6677:
        /*0068*/ 	.byte	0x04, 0x1e
        /*006a*/ 	.short	(.L_6679 - .L_6678)
.L_6678:
        /*006c*/ 	.word	0x00000000


	//----- nvinfo : EIATTR_CBANK_PARAM_SIZE
	.align		4
.L_6679:
        /*0070*/ 	.byte	0x03, 0x19
        /*0072*/ 	.short	0x0c4a


	//----- nvinfo : EIATTR_PARAM_CBANK
	.align		4
        /*0074*/ 	.byte	0x04, 0x0a
        /*0076*/ 	.short	(.L_6681 - .L_6680)
	.align		4
.L_6680:
        /*0078*/ 	.word	index@(.nv.constant0._ZN2at6native55_GLOBAL__N__de093ff9_22_ForeachBinaryOpList_cu_a911ec4325multi_tensor_apply_kernelINS1_18TensorListMetadataILi2EEENS1_11CopyFunctorIaN3c104HalfELi2ELi1ELi1EEEJNS0_4CopyIaS7_EEEEEvT_T0_DpT1_)
        /*007c*/ 	.short	0x0210
        /*007e*/ 	.short	0x0c4a


	//----- nvinfo : EIATTR_SW_WAR
	.align		4
.L_6681:
        /*0080*/ 	.byte	0x04, 0x36
        /*0082*/ 	.short	(.L_6683 - .L_6682)
.L_6682:
        /*0084*/ 	.word	0x00000008
.L_6683:


//--------------------- .nv.info._ZN2at6native55_GLOBAL__N__de093ff9_22_ForeachBinaryOpList_cu_a911ec4325multi_tensor_apply_kernelINS1_18TensorListMetadataILi2EEENS1_11CopyFunctorIaN3c107complexIfEELi2ELi1ELi1EEEJNS0_4CopyIaS8_EEEEEvT_T0_DpT1_ --------------------------
	.section	.nv.info._ZN2at6native55_GLOBAL__N__de093ff9_22_ForeachBinaryOpList_cu_a911ec4325multi_tensor_apply_kernelINS1_18TensorListMetadataILi2EEENS1_11CopyFunctorIaN3c107complexIfEELi2ELi1ELi1EEEJNS0_4CopyIaS8_EEEEEvT_T0_DpT1_,"",@"SHT_CUDA_INFO"
	.sectionflags	@""
	.align	4


	//----- nvinfo : EIATTR_CUDA_API_VERSION
	.align		4
        /*0000*/ 	.byte	0x04, 0x37
        /*0002*/ 	.short	(.L_6685 - .L_6684)
.L_6684:
        /*0004*/ 	.word	0x00000082


	//----- nvinfo : EIATTR_KPARAM_INFO
	.align		4
.L_6685:
        /*0008*/ 	.byte	0x04, 0x17
        /*000a*/ 	.short	(.L_6687 - .L_6686)
.L_6686:
        /*000c*/ 	.word	0x00000000
        /*0010*/ 	.short	0x0002
        /*0012*/ 	.short	0x0c49
        /*0014*/ 	.byte	0x00, 0xf0, 0x05, 0x00


	//----- nvinfo : EIATTR_KPARAM_INFO
	.align		4
.L_6687:
        /*0018*/ 	.byte	0x04, 0x17
        /*001a*/ 	.short	(.L_6689 - .L_6688)
.L_6688:
        /*001c*/ 	.word	0x00000000
        /*0020*/ 	.short	0x0001
        /*0022*/ 	.short	0x0c48
        /*0024*/ 	.byte	0x00, 0xf0, 0x05, 0x00


	//----- nvinfo : EIATTR_KPARAM_INFO
	.align		4
.L_6689:
        /*0028*/ 	.byte	0x04, 0x17
        /*002a*/ 	.short	(.L_6691 - .L_6690)
.L_6690:
        /*002c*/ 	.word	0x00000000
        /*0030*/ 	.short	0x0000
        /*0032*/ 	.short	0x0000
        /*0034*/ 	.byte	0x00, 0xf0, 0x21, 0x31


	//----- nvinfo : EIATTR_SPARSE_MMA_MASK
	.align		4
.L_6691:
        /*0038*/ 	.byte	0x03, 0x50
        /*003a*/ 	.short	0x0000


	//----- nvinfo : EIATTR_MAXREG_COUNT
	.align		4
        /*003c*/ 	.byte	0x03, 0x1b
        /*003e*/ 	.short	0x0080


	//----- nvinfo : EIATTR_MERCURY_ISA_VERSION
	.align		4
        /*0040*/ 	.byte	0x03, 0x5f
        /*0042*/ 	.short	0x0101


	//----- nvinfo : EIATTR_EXIT_INSTR_OFFSETS
	.align		4
        /*0044*/ 	.byte	0x04, 0x1c
        /*0046*/ 	.short	(.L_6693 - .L_6692)


	//   ....[0]....
.L_6692:
        /*0048*/ 	.word	0x00000180


	//   ....[1]....
        /*004c*/ 	.word	0x000005d0


	//   ....[2]....
        /*0050*/ 	.word	0x00000630


	//   ....[3]....
        /*0054*/ 	.word	0x000007f0


	//----- nvinfo : EIATTR_MAX_THREADS
	.align		4
.L_6693:
        /*0058*/ 	.byte	0x04, 0x05
        /*005a*/ 	.short	(.L_6695 - .L_6694)
.L_6694:
        /*005c*/ 	.word	0x00000200
        /*0060*/ 	.word	0x00000001
        /*0064*/ 	.word	0x00000001


	//----- nvinfo : EIATTR_CRS_STACK_SIZE
	.align		4
.L_6695:
        /*0068*/ 	.byte	0x04, 0x1e
        /*006a*/ 	.short	(.L_6697 - .L_6696)
.L_6696:
        /*006c*/ 	.word	0x00000000


	//----- nvinfo : EIATTR_CBANK_PARAM_SIZE
	.align		4
.L_6697:
        /*0070*/ 	.byte	0x03, 0x19
        /*0072*/ 	.short	0x0c4a


	//----- nvinfo : EIATTR_PARAM_CBANK
	.align		4
        /*0074*/ 	.byte	0x04, 0x0a
        /*0076*/ 	.short	(.L_6699 - .L_6698)
	.align		4
.L_6698:
        /*0078*/ 	.word	index@(.nv.constant0._ZN2at6native55_GLOBAL__N__de093ff9_22_ForeachBinaryOpList_cu_a911ec4325multi_tensor_apply_kernelINS1_18TensorListMetadataILi2EEENS1_11CopyFunctorIaN3c107complexIfEELi2ELi1ELi1EEEJNS0_4CopyIaS8_EEEEEvT_T0_DpT1_)
        /*007c*/ 	.short	0x0210
        /*007e*/ 	.short	0x0c4a


	//----- nvinfo : EIATTR_SW_WAR
	.align		4
.L_6699:
        /*0080*/ 	.byte	0x04, 0x36
        /*0082*/ 	.short	(.L_6701 - .L_6700)
.L_6700:
        /*0084*/ 	.word	0x00000008
.L_6701:


//--------------------- .nv.info._ZN2at6native55_GLOBAL__N__de093ff9_22_ForeachBinaryOpList_cu_a911ec4325multi_tensor_apply_kernelINS1_18TensorListMetadataILi2EEENS1_11CopyFunctorIaN3c107complexIdEELi2ELi1ELi1EEEJNS0_4CopyIaS8_EEEEEvT_T0_DpT1_ --------------------------
	.section	.nv.info._ZN2at6native55_GLOBAL__N__de093ff9_22_ForeachBinaryOpList_cu_a911ec4325multi_tensor_apply_kernelINS1_18TensorListMetadataILi2EEENS1_11CopyFunctorIaN3c107complexIdEELi2ELi1ELi1EEEJNS0_4CopyIaS8_EEEEEvT_T0_DpT1_,"",@"SHT_CUDA_INFO"
	.sectionflags	@""
	.align	4


	//----- nvinfo : EIATTR_CUDA_API_VERSION
	.align		4
        /*0000*/ 	.byte	0x04, 0x37
        /*0002*/ 	.short	(.L_6703 - .L_6702)
.L_6702:
        /*0004*/ 	.word	0x00000082


	//----- nvinfo : EIATTR_KPARAM_INFO
	.align		4
.L_6703:
        /*0008*/ 	.byte	0x04, 0x17
        /*000a*/ 	.short	(.L_6705 - .L_6704)
.L_6704:
        /*000c*/ 	.word	0x00000000
        /*0010*/ 	.short	0x0002
        /*0012*/ 	.short	0x0c49
        /*0014*/ 	.byte	0x00, 0xf0, 0x05, 0x00


	//----- nvinfo : EIATTR_KPARAM_INFO
	.align		4
.L_6705:
        /*0018*/ 	.byte	0x04, 0x17
        /*001a*/ 	.short	(.L_6707 - .L_6706)
.L_6706:
        /*001c*/ 	.word	0x00000000
        /*0020*/ 	.short	0x0001
        /*0022*/ 	.short	0x0c48
        /*0024*/ 	.byte	0x00, 0xf0, 0x05, 0x00


	//----- nvinfo : EIATTR_KPARAM_INFO
	.align		4
.L_6707:
        /*0028*/ 	.byte	0x04, 0x17
        /*002a*/ 	.short	(.L_6709 - .L_6708)
.L_6708:
        /*002c*/ 	.word	0x00000000
        /*0030*/ 	.short	0x0000
        /*0032*/ 	.short	0x0000
        /*0034*/ 	.byte	0x00, 0xf0, 0x21, 0x31


	//----- nvinfo : EIATTR_SPARSE_MMA_MASK
	.align		4
.L_6709:
        /*0038*/ 	.byte	0x03, 0x50
        /*003a*/ 	.short	0x0000


	//----- nvinfo : EIATTR_MAXREG_COUNT
	.align		4
        /*003c*/ 	.byte	0x03, 0x1b
        /*003e*/ 	.short	0x0080


	//----- nvinfo : EIATTR_MERCURY_ISA_VERSION
	.align		4
        /*0040*/ 	.byte	0x03, 0x5f
        /*0042*/ 	.short	0x0101


	//----- nvinfo : EIATTR_EXIT_INSTR_OFFSETS
	.align		4
        /*0044*/ 	.byte	0x04, 0x1c
        /*0046*/ 	.short	(.L_6711 - .L_6710)


	//   ....[0]....
.L_6710:
        /*0048*/ 	.word	0x000001a0


	//   ....[1]....
        /*004c*/ 	.word	0x000005d0


	//   ....[2]....
        /*0050*/ 	.word	0x00000630


	//   ....[3]....
        /*0054*/ 	.word	0x000007f0


	//----- nvinfo : EIATTR_MAX_THREADS
	.align		4
.L_6711:
        /*0058*/ 	.byte	0x04, 0x05
        /*005a*/ 	.short	(.L_6713 - .L_6712)
.L_6712:
        /*005c*/ 	.word	0x00000200
        /*0060*/ 	.word	0x00000001
        /*0064*/ 	.word	0x00000001


	//----- nvinfo : EIATTR_CRS_STACK_SIZE
	.align		4
.L_6713:
        /*0068*/ 	.byte	0x04, 0x1e
        /*006a*/ 	.short	(.L_6715 - .L_6714)
.L_6714:
        /*006c*/ 	.word	0x00000000


	//----- nvinfo : EIATTR_CBANK_PARAM_SIZE
	.align		4
.L_6715:
        /*0070*/ 	.byte	0x03, 0x19
        /*0072*/ 	.short	0x0c4a


	//----- nvinfo : EIATTR_PARAM_CBANK
	.align		4
        /*0074*/ 	.byte	0x04, 0x0a
        /*0076*/ 	.short	(.L_6717 - .L_6716)
	.align		4
.L_6716:
        /*0078*/ 	.word	index@(.nv.constant0._ZN2at6native55_GLOBAL__N__de093ff9_22_ForeachBinaryOpList_cu_a911ec4325multi_tensor_apply_kernelINS1_18TensorListMetadataILi2EEENS1_11CopyFunctorIaN3c107complexIdEELi2ELi1ELi1EEEJNS0_4CopyIaS8_EEEEEvT_T0_DpT1_)
        /*007c*/ 	.short	0x0210
        /*007e*/ 	.short	0x0c4a


	//----- nvinfo : EIATTR_SW_WAR
	.align		4
.L_6717:
        /*0080*/ 	.byte	0x04, 0x36
        /*0082*/ 	.short	(.L_6719 - .L_6718)
.L_6718:
        /*0084*/ 	.word	0x00000008
.L_6719:


//--------------------- .nv.info._ZN2at6native55_GLOBAL__N__de093ff9_22_ForeachBinaryOpList_cu_a911ec4325multi_tensor_apply_kernelINS1_18TensorListMetadataILi2EEENS1_11CopyFunctorIafLi2ELi1ELi1EEEJNS0_4CopyIafEEEEEvT_T0_DpT1_ --------------------------
	.section	.nv.info._ZN2at6native55_GLOBAL__N__de093ff9_22_ForeachBinaryOpList_cu_a911ec4325multi_tensor_apply_kernelINS1_18TensorListMetadataILi2EEENS1_11CopyFunctorIafLi2ELi1ELi1EEEJNS0_4CopyIafEEEEEvT_T0_DpT1_,"",@"SHT_CUDA_INFO"
	.sectionflags	@""
	.align	4


	//----- nvinfo : EIATTR_CUDA_API_VERSION
	.align		4
        /*0000*/ 	.byte	0x04, 0x37
        /*0002*/ 	.short	(.L_6721 - .L_6720)
.L_6720:
        /*0004*/ 	.word	0x00000082


	//----- nvinfo : EIATTR_KPARAM_INFO
	.align		4
.L_6721:
        /*0008*/ 	.byte	0x04, 0x17
        /*000a*/ 	.short	(.L_6723 - .L_6722)
.L_6722:
        /*000c*/ 	.word	0x00000000
        /*0010*/ 	.short	0x0002
        /*0012*/ 	.short	0x0c49
        /*0014*/ 	.byte	0x00, 0xf0, 0x05, 0x00


	//----- nvinfo : EIATTR_KPARAM_INFO
	.align		4
.L_6723:
        /*0018*/ 	.byte	0x04, 0x17
        /*001a*/ 	.short	(.L_6725 - .L_6724)
.L_6724:
        /*001c*/ 	.word	0x00000000
        /*0020*/ 	.short	0x0001
        /*0022*/ 	.short	0x0c48
        /*0024*/ 	.byte	0x00, 0xf0, 0x05, 0x00


	//----- nvinfo : EIATTR_KPARAM_INFO
	.align		4
.L_6725:
        /*0028*/ 	.byte	0x04, 0x17
        /*002a*/ 	.short	(.L_6727 - .L_6726)
.L_6726:
        /*002c*/ 	.word	0x00000000
        /*0030*/ 	.short	0x0000
        /*0032*/ 	.short	0x0000
        /*0034*/ 	.byte	0x00, 0xf0, 0x21, 0x31


	//----- nvinfo : EIATTR_SPARSE_MMA_MASK
	.align		4
.L_6727:
        /*0038*/ 	.byte	0x03, 0x50
        /*003a*/ 	.short	0x0000


	//----- nvinfo : EIATTR_MAXREG_COUNT
	.align		4
        /*003c*/ 	.byte	0x03, 0x1b
        /*003e*/ 	.short	0x0080


	//----- nvinfo : EIATTR_MERCURY_ISA_VERSION
	.align		4
        /*0040*/ 	.byte	0x03, 0x5f
        /*0042*/ 	.short	0x0101


	//----- nvinfo : EIATTR_EXIT_INSTR_OFFSETS
	.align		4
        /*0044*/ 	.byte	0x04, 0x1c
        /*0046*/ 	.short	(.L_6729 - .L_6728)


	//   ....[0]....
.L_6728:
        /*0048*/ 	.word	0x00000180


	//   ....[1]....
        /*004c*/ 	.word	0x000005a0


	//   ....[2]....
        /*0050*/ 	.word	0x00000600


	//   ....[3]....
        /*0054*/ 	.word	0x00000790


	//----- nvinfo : EIATTR_MAX_THREADS
	.align		4
.L_6729:
        /*0058*/ 	.byte	0x04, 0x05
        /*005a*/ 	.short	(.L_6731 - .L_6730)
.L_6730:
        /*005c*/ 	.word	0x00000200
        /*0060*/ 	.word	0x00000001
        /*0064*/ 	.word	0x00000001


	//----- nvinfo : EIATTR_CRS_STACK_SIZE
	.align		4
.L_6731:
        /*0068*/ 	.byte	0x04, 0x1e
        /*006a*/ 	.short	(.L_6733 - .L_6732)
.L_6732:
        /*006c*/ 	.word	0x00000000


	//----- nvinfo : EIATTR_CBANK_PARAM_SIZE
	.align		4
.L_6733:
        /*0070*/ 	.byte	0x03, 0x19
        /*0072*/ 	.short	0x0c4a


	//----- nvinfo : EIATTR_PARAM_CBANK
	.align		4
        /*0074*/ 	.byte	0x04, 0x0a
        /*0076*/ 	.short	(.L_6735 - .L_6734)
	.align		4
.L_6734:
        /*0078*/ 	.word	index@(.nv.constant0._ZN2at6native55_GLOBAL__N__de093ff9_22_ForeachBinaryOpList_cu_a911ec4325multi_tensor_apply_kernelINS1_18TensorListMetadataILi2EEENS1_11CopyFunctorIafLi2ELi1ELi1EEEJNS0_4CopyIafEEEEEvT_T0_DpT1_)
        /*007c*/ 	.short	0x0210
        /*007e*/ 	.short	0x0c4a


	//----- nvinfo : EIATTR_SW_WAR
	.align		4
.L_6735:
        /*0080*/ 	.byte	0x04, 0x36
        /*0082*/ 	.short	(.L_6737 - .L_6736)
.L_6736:
        /*0084*/ 	.word	0x00000008
.L_6737:


//--------------------- .nv.info._ZN2at6native55_GLOBAL__N__de093ff9_22_ForeachBinaryOpList_cu_a911ec4325multi_tensor_apply_kernelINS1_18TensorListMetadataILi2EEENS1_11CopyFunctorIadLi2ELi1ELi1EEEJNS0_4CopyIadEEEEEvT_T0_DpT1_ --------------------------
	.section	.nv.info._ZN2at6native55_GLOBAL__N__de093ff9_22_ForeachBinaryOpList_cu_a911ec4325multi_tensor_apply_kernelINS1_18TensorListMetadataILi2EEENS1_11CopyFunctorIadLi2ELi1ELi1EEEJNS0_4CopyIadEEEEEvT_T0_DpT1_,"",@"SHT_CUDA_INFO"
	.sectionflags	@""
	.align	4


	//----- nvinfo : EIATTR_CUDA_API_VERSION
	.align		4
        /*0000*/ 	.byte	0x04, 0x37
        /*0002*/ 	.short	(.L_6739 - .L_6738)
.L_6738:
        /*0004*/ 	.word	0x00000082


	//----- nvinfo : EIATTR_KPARAM_INFO
	.align		4
.L_6739:
        /*0008*/ 	.byte	0x04, 0x17
        /*000a*/ 	.short	(.L_6741 - .L_6740)
.L_6740:
        /*000c*/ 	.word	0x00000000
        /*0010*/ 	.short	0x0002
        /*0012*/ 	.short	0x0c49
        /*0014*/ 	.byte	0x00, 0xf0, 0x05, 0x00


	//----- nvinfo : EIATTR_KPARAM_INFO
	.align		4
.L_6741:
        /*0018*/ 	.byte	0x04, 0x17
        /*001a*/ 	.short	(.L_6743 - .L_6742)
.L_6742:
        /*001c*/ 	.word	0x00000000
        /*0020*/ 	.short	0x0001
        /*0022*/ 	.short	0x0c48
        /*0024*/ 	.byte	0x00, 0xf0, 0x05, 0x00


	//----- nvinfo : EIATTR_KPARAM_INFO
	.align		4
.L_6743:
        /*0028*/ 	.byte	0x04, 0x17
        /*002a*/ 	.short	(.L_6745 - .L_6744)
.L_6744:
        /*002c*/ 	.word	0x00000000
        /*0030*/ 	.short	0x0000
        /*0032*/ 	.short	0x0000
        /*0034*/ 	.byte	0x00, 0xf0, 0x21, 0x31


	//----- nvinfo : EIATTR_SPARSE_MMA_MASK
	.align		4
.L_6745:
        /*0038*/ 	.byte	0x03, 0x50
        /*003a*/ 	.short	0x0000


	//----- nvinfo : EIATTR_MAXREG_COUNT
	.align		4
        /*003c*/ 	.byte	0x03, 0x1b
        /*003e*/ 	.short	0x0080


	//----- nvinfo : EIATTR_MERCURY_ISA_VERSION
	.align		4
        /*0040*/ 	.byte	0x03, 0x5f
        /*0042*/ 	.short	0x0101


	//----- nvinfo : EIATTR_EXIT_INSTR_OFFSETS
	.align		4
        /*0044*/ 	.byte	0x04, 0x1c
        /*0046*/ 	.short	(.L_6747 - .L_6746)


	//   ....[0]....
.L_6746:
        /*0048*/ 	.word	0x000001a0


	//   ....[1]....
        /*004c*/ 	.word	0x00000590


	//   ....[2]....
        /*0050*/ 	.word	0x000005f0


	//   ....[3]....
        /*0054*/ 	.word	0x00000790


	//----- nvinfo : EIATTR_MAX_THREADS
	.align		4
.L_6747:
        /*0058*/ 	.byte	0x04, 0x05
        /*005a*/ 	.short	(.L_6749 - .L_6748)
.L_6748:
        /*005c*/ 	.word	0x00000200
        /*0060*/ 	.word	0x00000001
        /*0064*/ 	.word	0x00000001


	//----- nvinfo : EIATTR_CRS_STACK_SIZE
	.align		4
.L_6749:
        /*0068*/ 	.byte	0x04, 0x1e
        /*006a*/ 	.short	(.L_6751 - .L_6750)
.L_6750:
        /*006c*/ 	.word	0x00000000


	//----- nvinfo : EIATTR_CBANK_PARAM_SIZE
	.align		4
.L_6751:
        /*0070*/ 	.byte	0x03, 0x19
        /*0072*/ 	.short	0x0c4a


	//----- nvinfo : EIATTR_PARAM_CBANK
	.align		4
        /*0074*/ 	.byte	0x04, 0x0a
        /*0076*/ 	.short	(.L_6753 - .L_6752)
	.align		4
.L_6752:
        /*0078*/ 	.word	index@(.nv.constant0._ZN2at6native55_GLOBAL__N__de093ff9_22_ForeachBinaryOpList_cu_a911ec4325multi_tensor_apply_kernelINS1_18TensorListMetadataILi2EEENS1_11CopyFunctorIadLi2ELi1ELi1EEEJNS0_4CopyIadEEEEEvT_T0_DpT1_)
        /*007c*/ 	.short	0x0210
        /*007e*/ 	.short	0x0c4a


	//----- nvinfo : EIATTR_SW_WAR
	.align		4
.L_6753:
        /*0080*/ 	.byte	0x04, 0x36
        /*0082*/ 	.short	(.L_6755 - .L_6754)
.L_6754:
        /*0084*/ 	.word	0x00000008
.L_6755:


//--------------------- .nv.info._ZN2at6native55_GLOBAL__N__de093ff9_22_ForeachBinaryOpList_cu_a911ec4325multi_tensor_apply_kernelINS1_18TensorListMetadataILi2EEENS1_11CopyFunctorIaiLi2ELi1ELi1EEEJNS0_4CopyIaiEEEEEvT_T0_DpT1_ --------------------------
	.section	.nv.info._ZN2at6native55_GLOBAL__N__de093ff9_22_ForeachBinaryOpList_cu_a911ec4325multi_tensor_apply_kernelINS1_18TensorListMetadataILi2EEENS1_11CopyFunctorIaiLi2ELi1ELi1EEEJNS0_4CopyIaiEEEEEvT_T0_DpT1_,"",@"SHT_CUDA_INFO"
	.sectionflags	@""
	.align	4


	//----- nvinfo : EIATTR_CUDA_API_VERSION
	.align		4
        /*0000*/ 	.byte	0x04, 0x37
        /*0002*/ 	.short	(.L_6757 - .L_6756)
.L_6756:
        /*0004*/ 	.word	0x00000082


	//----- nvinfo : EIATTR_KPARAM_INFO
	.align		4
.L_6757:
        /*0008*/ 	.byte	0x04, 0x17
        /*000a*/ 	.short	(.L_6759 - .L_6758)
.L_6758:
        /*000c*/ 	.word	0x00000000
        /*0010*/ 	.short	0x0002
        /*0012*/ 	.short	0x0c49
        /*0014*/ 	.byte	0x00, 0xf0, 0x05, 0x00


	//----- nvinfo : EIATTR_KPARAM_INFO
	.align		4
.L_6759:
        /*0018*/ 	.byte	0x04, 0x17
        /*001a*/ 	.short	(.L_6761 - .L_6760)
.L_6760:
        /*001c*/ 	.word	0x00000000
        /*0020*/ 	.short	0x0001
        /*0022*/ 	.short	0x0c48
        /*0024*/ 	.byte	0x00, 0xf0, 0x05, 0x00


	//----- nvinfo : EIATTR_KPARAM_INFO
	.align		4
.L_6761:
        /*0028*/ 	.byte	0x04, 0x17
        /*002a*/ 	.short	(.L_6763 - .L_6762)
.L_6762:
        /*002c*/ 	.word	0x00000000
        /*0030*/ 	.short	0x0000
        /*0032*/ 	.short	0x0000
        /*0034*/ 	.byte	0x00, 0xf0, 0x21, 0x31


	//----- nvinfo : EIATTR_SPARSE_MMA_MASK
	.align		4
.L_6763:
        /*0038*/ 	.byte	0x03, 0x50
        /*003a*/ 	.short	0x0000


	//----- nvinfo : EIATTR_MAXREG_COUNT
	.align		4
        /*003c*/ 	.byte	0x03, 0x1b
        /*003e*/ 	.short	0x0080


	//----- nvinfo : EIATTR_MERCURY_ISA_VERSION
	.align		4
        /*0040*/ 	.byte	0x03, 0x5f
        /*0042*/ 	.short	0x0101


	//----- nvinfo : EIATTR_EXIT_INSTR_OFFSETS
	.align		4
        /*0044*/ 	.byte	0x04, 0x1c
        /*0046*/ 	.short	(.L_6765 - .L_6764)


	//   ....[0]....
.L_6764:
        /*0048*/ 	.word	0x00000180


	//   ....[1]....
        /*004c*/ 	.word	0x00000560


	//   ....[2]....
        /*0050*/ 	.word	0x000005c0


	//   ....[3]....
        /*0054*/ 	.word	0x00000710


	//----- nvinfo : EIATTR_MAX_THREADS
	.align		4
.L_6765:
        /*0058*/ 	.byte	0x04, 0x05
        /*005a*/ 	.short	(.L_6767 - .L_6766)
.L_6766:
        /*005c*/ 	.word	0x00000200
        /*0060*/ 	.word	0x00000001
        /*0064*/ 	.word	0x00000001


	//----- nvinfo : EIATTR_CRS_STACK_SIZE
	.align		4
.L_6767:
        /*0068*/ 	.byte	0x04, 0x1e
        /*006a*/ 	.short	(.L_6769 - .L_6768)
.L_6768:
        /*006c*/ 	.word	0x00000000


	//----- nvinfo : EIATTR_CBANK_PARAM_SIZE
	.align		4
.L_6769:
        /*0070*/ 	.byte	0x03, 0x19
        /*0072*/ 	.short	0x0c4a


	//----- nvinfo : EIATTR_PARAM_CBANK
	.align		4
        /*0074*/ 	.byte	0x04, 0x0a
        /*0076*/ 	.short	(.L_6771 - .L_6770)
	.align		4
.L_6770:
        /*0078*/ 	.word	index@(.nv.constant0._ZN2at6native55_GLOBAL__N__de093ff9_22_ForeachBinaryOpList_cu_a911ec4325multi_tensor_apply_kernelINS1_18TensorListMetadataILi2EEENS1_11CopyFunctorIaiLi2ELi1ELi1EEEJNS0_4CopyIaiEEEEEvT_T0_DpT1_)
        /*007c*/ 	.short	0x0210
        /*007e*/ 	.short	0x0c4a


	//----- nvinfo : EIATTR_SW_WAR
	.align		4
.L_6771:
        /*0080*/ 	.byte	0x04, 0x36
        /*0082*/ 	.short	(.L_6773 - .L_6772)
.L_6772:
        /*0084*/ 	.word	0x00000008
.L_6773:


//--------------------- .nv.info._ZN2at6native55_GLOBAL__N__de093ff9_22_ForeachBinaryOpList_cu_a911ec4325multi_tensor_apply_kernelINS1_18TensorListMetadataILi2EEENS1_11CopyFunctorIasLi2ELi1ELi1EEEJNS0_4CopyIasEEEEEvT_T0_DpT1_ --------------------------
	.section	.nv.info._ZN2at6native55_GLOBAL__N__de093ff9_22_ForeachBinaryOpList_cu_a911ec4325multi_tensor_apply_kernelINS1_18TensorListMetadataILi2EEENS1_11CopyFunctorIasLi2ELi1ELi1EEEJNS0_4CopyIasEEEEEvT_T0_DpT1_,"",@"SHT_CUDA_INFO"
	.sectionflags	@""
	.align	4


	//----- nvinfo : EIATTR_CUDA_API_VERSION
	.align		4
        /*0000*/ 	.byte	0x04, 0x37
        /*0002*/ 	.short	(.L_6775 - .L_6774)
.L_6774:
        /*0004*/ 	.word	0x00000082


	//----- nvinfo : EIATTR_KPARAM_INFO
	.align		4
.L_6775:
        /*0008*/ 	.byte	0x04, 0x17
        /*000a*/ 	.short	(.L_6777 - .L_6776)
.L_6776:
        /*000c*/ 	.word	0x00000000
        /*0010*/ 	.short	0x0002
        /*0012*/ 	.short	0x0c49
        /*0014*/ 	.byte	0x00, 0xf0, 0x05, 0x00


	//----- nvinfo : EIATTR_KPARAM_INFO
	.align		4
.L_6777:
        /*0018*/ 	.byte	0x04, 0x17
        /*001a*/ 	.short	(.L_6779 - .L_6778)
.L_6778:
        /*001c*/ 	.word	0x00000000
        /*0020*/ 	.short	0x0001
        /*0022*/ 	.short	0x0c48
        /*0024*/ 	.byte	0x00, 0xf0, 0x05, 0x00


	//----- nvinfo : EIATTR_KPARAM_INFO
	.align		4
.L_6779:
        /*0028*/ 	.byte	0x04, 0x17
        /*002a*/ 	.short	(.L_6781 - .L_6780)
.L_6780:
        /*002c*/ 	.word	0x00000000
        /*0030*/ 	.short	0x0000
        /*0032*/ 	.short	0x0000
        /*0034*/ 	.byte	0x00, 0xf0, 0x21, 0x31


	//----- nvinfo : EIATTR_SPARSE_MMA_MASK
	.align		4
.L_6781:
        /*0038*/ 	.byte	0x03, 0x50
        /*003a*/ 	.short	0x0000


	//----- nvinfo : EIATTR_MAXREG_COUNT
	.align		4
        /*003c*/ 	.byte	0x03, 0x1b
        /*003e*/ 	.short	0x0080


	//----- nvinfo : EIATTR_MERCURY_ISA_VERSION
	.align		4
        /*0040*/ 	.byte	0x03, 0x5f
        /*0042*/ 	.short	0x0101


	//----- nvinfo : EIATTR_EXIT_INSTR_OFFSETS
	.align		4
        /*0044*/ 	.byte	0x04, 0x1c
        /*0046*/ 	.short	(.L_6783 - .L_6782)


	//   ....[0]....
.L_6782:
        /*0048*/ 	.word	0x00000180


	//   ....[1]....
        /*004c*/ 	.word	0x00000560


	//   ....[2]....
        /*0050*/ 	.word	0x000005c0


	//   ....[3]....
        /*0054*/ 	.word	0x00000730


	//----- nvinfo : EIATTR_MAX_THREADS
	.align		4
.L_6783:
        /*0058*/ 	.byte	0x04, 0x05
        /*005a*/ 	.short	(.L_6785 - .L_6784)
.L_6784:
        /*005c*/ 	.word	0x00000200
        /*0060*/ 	.word	0x00000001
        /*0064*/ 	.word	0x00000001


	//----- nvinfo : EIATTR_CRS_STACK_SIZE
	.align		4
.L_6785:
        /*0068*/ 	.byte	0x04, 0x1e
        /*006a*/ 	.short	(.L_6787 - .L_6786)
.L_6786:
        /*006c*/ 	.word	0x00000000


	//----- nvinfo : EIATTR_CBANK_PARAM_SIZE
	.align		4
.L_6787:
        /*0070*/ 	.byte	0x03, 0x19
        /*0072*/ 	.short	0x0c4a


	//----- nvinfo : EIATTR_PARAM_CBANK
	.align		4
        /*0074*/ 	.byte	0x04, 0x0a
        /*0076*/ 	.short	(.L_6789 - .L_6788)
	.align		4
.L_6788:
        /*0078*/ 	.word	index@(.nv.constant0._ZN2at6native55_GLOBAL__N__de093ff9_22_ForeachBinaryOpList_cu_a911ec4325multi_tensor_apply_kernelINS1_18TensorListMetadataILi2EEENS1_11CopyFunctorIasLi2ELi1ELi1EEEJNS0_4CopyIasEEEEEvT_T0_DpT1_)
        /*007c*/ 	.short	0x0210
        /*007e*/ 	.short	0x0c4a


	//----- nvinfo : EIATTR_SW_WAR
	.align		4
.L_6789:
        /*0080*/ 	.byte	0x04, 0x36
        /*0082*/ 	.short	(.L_6791 - .L_6790)
.L_6790:
        /*0084*/ 	.word	0x00000008
.L_6791:


//--------------------- .nv.info._ZN2at6native55_GLOBAL__N__de093ff9_22_ForeachBinaryOpList_cu_a911ec4325multi_tensor_apply_kernelINS1_18TensorListMetadataILi2EEENS1_11CopyFunctorIalLi2ELi1ELi1EEEJNS0_4CopyIalEEEEEvT_T0_DpT1_ --------------------------
	.section	.nv.info._ZN2at6native55_GLOBAL__N__de093ff9_22_ForeachBinaryOpList_cu_a911ec4325multi_tensor_apply_kernelINS1_18TensorListMetadataILi2EEENS1_11CopyFunctorIalLi2ELi1ELi1EEEJNS0_4CopyIalEEEEEvT_T0_DpT1_,"",@"SHT_CUDA_INFO"
	.sectionflags	@""
	.align	4


	//----- nvinfo : EIATTR_CUDA_API_VERSION
	.align		4
        /*0000*/ 	.byte	0x04, 0x37
        /*0002*/ 	.short	(.L_6793 - .L_6792)
.L_6792:
        /*0004*/ 	.word	0x00000082


	//----- nvinfo : EIATTR_KPARAM_INFO
	.align		4
.L_6793:
        /*0008*/ 	.byte	0x04, 0x17
        /*000a*/ 	.short	(.L_6795 - .L_6794)
.L_6794:
        /*000c*/ 	.word	0x00000000
        /*0010*/ 	.short	0x0002
        /*0012*/ 	.short	0x0c49
        /*0014*/ 	.byte	0x00, 0xf0, 0x05, 0x00


	//----- nvinfo : EIATTR_KPARAM_INFO
	.align		4
.L_6795:
        /*0018*/ 	.byte	0x04, 0x17
        /*001a*/ 	.short	(.L_6797 - .L_6796)
.L_6796:
        /*001c*/ 	.word	0x00000000
        /*0020*/ 	.short	0x0001
        /*0022*/ 	.short	0x0c48
        /*0024*/ 	.byte	0x00, 0xf0, 0x05, 0x00


	//----- nvinfo : EIATTR_KPARAM_INFO
	.align		4
.L_6797:
        /*0028*/ 	.byte	0x04, 0x17
        /*002a*/ 	.short	(.L_6799 - .L_6798)
.L_6798:
        /*002c*/ 	.word	0x00000000
        /*0030*/ 	.short	0x0000
        /*0032*/ 	.short	0x0000
        /*0034*/ 	.byte	0x00, 0xf0, 0x21, 0x31


	//----- nvinfo : EIATTR_SPARSE_MMA_MASK
	.align		4
.L_6799:
        /*0038*/ 	.byte	0x03, 0x50
        /*003a*/ 	.short	0x0000


	//----- nvinfo : EIATTR_MAXREG_COUNT
	.align		4
        /*003c*/ 	.byte	0x03, 0x1b
        /*003e*/ 	.short	0x0080


	//----- nvinfo : EIATTR_MERCURY_ISA_VERSION
	.align		4
        /*0040*/ 	.byte	0x03, 0x5f
        /*0042*/ 	.short	0x0101


	//----- nvinfo : EIATTR_EXIT_INSTR_OFFSETS
	.align		4
        /*0044*/ 	.byte	0x04, 0x1c
        /*0046*/ 	.short	(.L_6801 - .L_6800)


	//   ....[0]....
.L_6800:
        /*0048*/ 	.word	0x00000180


	//   ....[1]....
        /*004c*/ 	.word	0x00000560


	//   ....[2]....
        /*0050*/ 	.word	0x000005c0


	//   ....[3]....
        /*0054*/ 	.word	0x00000740


	//----- nvinfo : EIATTR_MAX_THREADS
	.align		4
.L_6801:
        /*0058*/ 	.byte	0x04, 0x05
        /*005a*/ 	.short	(.L_6803 - .L_6802)
.L_6802:
        /*005c*/ 	.word	0x00000200
        /*0060*/ 	.word	0x00000001
        /*0064*/ 	.word	0x00000001


	//----- nvinfo : EIATTR_CRS_STACK_SIZE
	.align		4
.L_6803:
        /*0068*/ 	.byte	0x04, 0x1e
        /*006a*/ 	.short	(.L_6805 - .L_6804)
.L_6804:
        /*006c*/ 	.word	0x00000000


	//----- nvinfo : EIATTR_CBANK_PARAM_SIZE
	.align		4
.L_6805:
        /*0070*/ 	.byte	0x03, 0x19
        /*0072*/ 	.short	0x0c4a


	//----- nvinfo : EIATTR_PARAM_CBANK
	.align		4
        /*0074*/ 	.byte	0x04, 0x0a
        /*0076*/ 	.short	(.L_6807 - .L_6806)
	.align		4
.L_6806:
        /*0078*/ 	.word	index@(.nv.constant0._ZN2at6native55_GLOBAL__N__de093ff9_22_ForeachBinaryOpList_cu_a911ec4325multi_tensor_apply_kernelINS1_18TensorListMetadataILi2EEENS1_11CopyFunctorIalLi2ELi1ELi1EEEJNS0_4CopyIalEEEEEvT_T0_DpT1_)
        /*007c*/ 	.short	0x0210
        /*007e*/ 	.short	0x0c4a


	//----- nvinfo : EIATTR_SW_WAR
	.align		4
.L_6807:
        /*0080*/ 	.byte	0x04, 0x36
        /*0082*/ 	.short	(.L_6809 - .L_6808)
.L_6808:
        /*0084*/ 	.word	0x00000008
.L_6809:


//--------------------- .nv.info._ZN2at6native55_GLOBAL__N__de093ff9_22_ForeachBinaryOpList_cu_a911ec4325multi_tensor_apply_kernelINS1_18TensorListMetadataILi2EEENS1_11CopyFunctorIahLi2ELi1ELi1EEEJNS0_4CopyIahEEEEEvT_T0_DpT1_ --------------------------
	.section	.nv.info._ZN2at6native55_GLOBAL__N__de093ff9_22_ForeachBinaryOpList_cu_a911ec4325multi_tensor_apply_kernelINS1_18TensorListMetadataILi2EEENS1_11CopyFunctorIahLi2ELi1ELi1EEEJNS0_4CopyIahEEEEEvT_T0_DpT1_,"",@"SHT_CUDA_INFO"
	.sectionflags	@""
	.align	4


	//----- nvinfo : EIATTR_CUDA_API_VERSION
	.align		4
        /*0000*/ 	.byte	0x04, 0x37
        /*0002*/ 	.short	(.L_6811 - .L_6810)
.L_6810:
        /*0004*/ 	.word	0x00000082


	//----- nvinfo : EIATTR_KPARAM_INFO
	.align		4
.L_6811:
        /*0008*/ 	.byte	0x04, 0x17
        /*000a*/ 	.short	(.L_6813 - .L_6812)
.L_6812:
        /*000c*/ 	.word	0x00000000
        /*0010*/ 	.short	0x0002
        /*0012*/ 	.short	0x0c49
        /*0014*/ 	.byte	0x00, 0xf0, 0x05, 0x00


	//----- nvinfo : EIATTR_KPARAM_INFO
	.align		4
.L_6813:
        /*0018*/ 	.byte	0x04, 0x17
        /*001a*/ 	.short	(.L_6815 - .L_6814)
.L_6814:
        /*001c*/ 	.word	0x00000000
        /*0020*/ 	.short	0x0001
        /*0022*/ 	.short	0x0c48
        /*0024*/ 	.byte	0x00, 0xf0, 0x05, 0x00


	//----- nvinfo : EIATTR_KPARAM_INFO
	.align		4
.L_6815:
        /*0028*/ 	.byte	0x04, 0x17
        /*002a*/ 	.short	(.L_6817 - .L_6816)
.L_6816:
        /*002c*/ 	.word	0x00000000
        /*0030*/ 	.short	0x0000
        /*0032*/ 	.short	0x0000
        /*0034*/ 	.byte	0x00, 0xf0, 0x21, 0x31


	//----- nvinfo : EIATTR_SPARSE_MMA_MASK
	.align		4
.L_6817:
        /*0038*/ 	.byte	0x03, 0x50
        /*003a*/ 	.short	0x0000


	//----- nvinfo : EIATTR_MAXREG_COUNT
	.align		4
        /*003c*/ 	.byte	0x03, 0x1b
        /*003e*/ 	.short	0x0080


	//----- nvinfo : EIATTR_MERCURY_ISA_VERSION
	.align		4
        /*0040*/ 	.byte	0x03, 0x5f
        /*0042*/ 	.short	0x0101


	//----- nvinfo : EIATTR_EXIT_INSTR_OFFSETS
	.align		4
        /*0044*/ 	.byte	0x04, 0x1c
        /*0046*/ 	.short	(.L_6819 - .L_6818)


	//   ....[0]....
.L_6818:
        /*0048*/ 	.word	0x00000170


	//   ....[1]....
        /*004c*/ 	.word	0x00000550


	//   ....[2]....
        /*0050*/ 	.word	0x000005b0


	//   ....[3]....
        /*0054*/ 	.word	0x000006f0


	//----- nvinfo : EIATTR_MAX_THREADS
	.align		4
.L_6819:
        /*0058*/ 	.byte	0x04, 0x05
        /*005a*/ 	.short	(.L_6821 - .L_6820)
.L_6820:
        /*005c*/ 	.word	0x00000200
        /*0060*/ 	.word	0x00000001
        /*0064*/ 	.word	0x00000001


	//----- nvinfo : EIATTR_CRS_STACK_SIZE
	.align		4
.L_6821:
        /*0068*/ 	.byte	0x04, 0x1e
        /*006a*/ 	.short	(.L_6823 - .L_6822)
.L_6822:
        /*006c*/ 	.word	0x00000000


	//----- nvinfo : EIATTR_CBANK_PARAM_SIZE
	.align		4
.L_6823:
        /*0070*/ 	.byte	0x03, 0x19
        /*0072*/ 	.short	0x0c4a


	//----- nvinfo : EIATTR_PARAM_CBANK
	.align		4
        /*0074*/ 	.byte	0x04, 0x0a
        /*0076*/ 	.short	(.L_6825 - .L_6824)
	.align		4
.L_6824:
        /*0078*/ 	.word	index@(.nv.constant0._ZN2at6native55_GLOBAL__N__de093ff9_22_ForeachBinaryOpList_cu_a911ec4325multi_tensor_apply_kernelINS1_18TensorListMetadataILi2EEENS1_11CopyFunctorIahLi2ELi1ELi1EEEJNS0_4CopyIahEEEEEvT_T0_DpT1_)
        /*007c*/ 	.short	0x0210
        /*007e*/ 	.short	0x0c4a


	//----- nvinfo : EIATTR_SW_WAR
	.align		4
.L_6825:
        /*0080*/ 	.byte	0x04, 0x36
        /*0082*/ 	.short	(.L_6827 - .L_6826)
.L_6826:
        /*0084*/ 	.word	0x00000008
.L_6827:


//--------------------- .nv.info._ZN2at6native55_GLOBAL__N__de093ff9_22_ForeachBinaryOpList_cu_a911ec4325multi_tensor_apply_kernelINS1_18TensorListMetadataILi2EEENS1_14UnaryOpFunctorIaLi2ELi1ELi1EEEJNS0_4CopyIaaEEEEEvT_T0_DpT1_ --------------------------
	.section	.nv.info._ZN2at6native55_GLOBAL__N__de093ff9_22_ForeachBinaryOpList_cu_a911ec4325multi_tensor_apply_kernelINS1_18TensorListMetadataILi2EEENS1_14UnaryOpFunctorIaLi2ELi1ELi1EEEJNS0_4CopyIaaEEEEEvT_T0_DpT1_,"",@"SHT_CUDA_INFO"
	.sectionflags	@""
	.align	4


	//----- nvinfo : EIATTR_CUDA_API_VERSION
	.align		4
        /*0000*/ 	.byte	0x04, 0x37
        /*0002*/ 	.short	(.L_6829 - .L_6828)
.L_6828:
        /*0004*/ 	.word	0x00000082


	//----- nvinfo : EIATTR_KPARAM_INFO
	.align		4
.L_6829:
        /*0008*/ 	.byte	0x04, 0x17
        /*000a*/ 	.short	(.L_6831 - .L_6830)
.L_6830:
        /*000c*/ 	.word	0x00000000
        /*0010*/ 	.short	0x0002
        /*0012*/ 	.short	0x0c49
        /*0014*/ 	.byte	0x00, 0xf0, 0x05, 0x00


	//----- nvinfo : EIATTR_KPARAM_INFO
	.align		4
.L_6831:
        /*0018*/ 	.byte	0x04, 0x17
        /*001a*/ 	.short	(.L_6833 - .L_6832)
.L_6832:
        /*001c*/ 	.word	0x00000000
        /*0020*/ 	.short	0x0001
        /*0022*/ 	.short	0x0c48
        /*0024*/ 	.byte	0x00, 0xf0, 0x05, 0x00


	//----- nvinfo : EIATTR_KPARAM_INFO
	.align		4
.L_6833:
        /*0028*/ 	.byte	0x04, 0x17
        /*002a*/ 	.short	(.L_6835 - .L_6834)
.L_6834:
        /*002c*/ 	.word	0x00000000
        /*0030*/ 	.short	0x0000
        /*0032*/ 	.short	0x0000
        /*0034*/ 	.byte	0x00, 0xf0, 0x21, 0x31


	//----- nvinfo : EIATTR_SPARSE_MMA_MASK
	.align		4
.L_6835:
        /*0038*/ 	.byte	0x03, 0x50
        /*003a*/ 	.short	0x0000


	//----- nvinfo : EIATTR_MAXREG_COUNT
	.align		4
        /*003c*/ 	.byte	0x03, 0x1b
        /*003e*/ 	.short	0x0080


	//----- nvinfo : EIATTR_MERCURY_ISA_VERSION
	.align		4
        /*0040*/ 	.byte	0x03, 0x5f
        /*0042*/ 	.short	0x0101


	//----- nvinfo : EIATTR_EXIT_INSTR_OFFSETS
	.align		4
        /*0044*/ 	.byte	0x04, 0x1c
        /*0046*/ 	.short	(.L_6837 - .L_6836)


	//   ....[0]....
.L_6836:
        /*0048*/ 	.word	0x00000170


	//   ....[1]....
        /*004c*/ 	.word	0x00000590


	//   ....[2]....
        /*0050*/ 	.word	0x000005f0


	//   ....[3]....
        /*0054*/ 	.word	0x00000730


	//----- nvinfo : EIATTR_MAX_THREADS
	.align		4
.L_6837:
        /*0058*/ 	.byte	0x04, 0x05
        /*005a*/ 	.short	(.L_6839 - .L_6838)
.L_6838:
        /*005c*/ 	.word	0x00000200
        /*0060*/ 	.word	0x00000001
        /*0064*/ 	.word	0x00000001


	//----- nvinfo : EIATTR_CRS_STACK_SIZE
	.align		4
.L_6839:
        /*0068*/ 	.byte	0x04, 0x1e
        /*006a*/ 	.short	(.L_6841 - .L_6840)
.L_6840:
        /*006c*/ 	.word	0x00000000


	//----- nvinfo : EIATTR_CBANK_PARAM_SIZE
	.align		4
.L_6841:
        /*0070*/ 	.byte	0x03, 0x19
        /*0072*/ 	.short	0x0c4a


	//----- nvinfo : EIATTR_PARAM_CBANK
	.align		4
        /*0074*/ 	.byte	0x04, 0x0a
        /*0076*/ 	.short	(.L_6843 - .L_6842)
	.align		4
.L_6842:
        /*0078*/ 	.word	index@(.nv.constant0._ZN2at6native55_GLOBAL__N__de093ff9_22_ForeachBinaryOpList_cu_a911ec4325multi_tensor_apply_kernelINS1_18TensorListMetadataILi2EEENS1_14UnaryOpFunctorIaLi2ELi1ELi1EEEJNS0_4CopyIaaEEEEEvT_T0_DpT1_)
        /*007c*/ 	.short	0x0210
        /*007e*/ 	.short	0x0c4a


	//----- nvinfo : EIATTR_SW_WAR
	.align		4
.L_6843:
        /*0080*/ 	.byte	0x04, 0x36
        /*0082*/ 	.short	(.L_6845 - .L_6844)
.L_6844:
        /*0084*/ 	.word	0x00000008
.L_6845:


//--------------------- .nv.info._ZN2at6native55_GLOBAL__N__de093ff9_22_ForeachBinaryOpList_cu_a911ec4325multi_tensor_apply_kernelINS1_18TensorListMetadataILi2EEENS1_11CopyFunctorIhN3c1015Float8_e5m2fnuzELi2ELi1ELi1EEEJNS0_4CopyIhS7_EEEEEvT_T0_DpT1_ --------------------------
	.section	.nv.info._ZN2at6native55_GLOBAL__N__de093ff9_22_ForeachBinaryOpList_cu_a911ec4325multi_tensor_apply_kernelINS1_18TensorListMetadataILi2EEENS1_11CopyFunctorIhN3c1015Float8_e5m2fnuzELi2ELi1ELi1EEEJNS0_4CopyIhS7_EEEEEvT_T0_DpT1_,"",@"SHT_CUDA_INFO"
	.sectionflags	@""
	.align	4


	//----- nvinfo : EIATTR_CUDA_API_VERSION
	.align		4
        /*0000*/ 	.byte	0x04, 0x37
        /*0002*/ 	.short	(.L_6847 - .L_6846)
.L_6846:
        /*0004*/ 	.word	0x00000082


	//----- nvinfo : EIATTR_KPARAM_INFO
	.align		4
.L_6847:
        /*0008*/ 	.byte	0x04, 0x17
        /*000a*/ 	.short	(.L_6849 - .L_6848)
.L_6848:
        /*000c*/ 	.word	0x00000000
        /*0010*/ 	.short	0x0002
        /*0012*/ 	.short	0x0c49
        /*0014*/ 	.byte	0x00, 0xf0, 0x05, 0x00


	//----- nvinfo : EIATTR_KPARAM_INFO
	.align		4
.L_6849:
        /*0018*/ 	.byte	0x04, 0x17
        /*001a*/ 	.short	(.L_6851 - .L_6850)
.L_6850:
        /*001c*/ 	.word	0x00000000
        /*0020*/ 	.short	0x0001
        /*0022*/ 	.short	0x0c48
        /*0024*/ 	.byte	0x00, 0xf0, 0x05, 0x00


	//----- nvinfo : EIATTR_KPARAM_INFO
	.align		4
.L_6851:
        /*0028*/ 	.byte	0x04, 0x17
        /*002a*/ 	.short	(.L_6853 - .L_6852)
.L_6852:
        /*002c*/ 	.word	0x00000000
        /*0030*/ 	.short	0x0000
        /*0032*/ 	.short	0x0000
        /*0034*/ 	.byte	0x00, 0xf0, 0x21, 0x31


	//----- nvinfo : EIATTR_SPARSE_MMA_MASK
	.align		4
.L_6853:
        /*0038*/ 	.byte	0x03, 0x50
        /*003a*/ 	.short	0x0000


	//----- nvinfo : EIATTR_MAXREG_COUNT
	.align		4
        /*003c*/ 	.byte	0x03, 0x1b
        /*003e*/ 	.short	0x0080


	//----- nvinfo : EIATTR_MERCURY_ISA_VERSION
	.align		4
        /*0040*/ 	.byte	0x03, 0x5f
        /*0042*/ 	.short	0x0101


	//----- nvinfo : EIATTR_EXIT_INSTR_OFFSETS
	.align		4
        /*0044*/ 	.byte	0x04, 0x1c
        /*0046*/ 	.short	(.L_6855 - .L_6854)


	//   ....[0]....
.L_6854:
        /*0048*/ 	.word	0x00000190


	//   ....[1]....
        /*004c*/ 	.word	0x00000c10


	//   ....[2]....
        /*0050*/ 	.word	0x00000c70


	//   ....[3]....
        /*0054*/ 	.word	0x00001500


	//----- nvinfo : EIATTR_MAX_THREADS
	.align		4
.L_6855:
        /*0058*/ 	.byte	0x04, 0x05
        /*005a*/ 	.short	(.L_6857 - .L_6856)
.L_6856:
        /*005c*/ 	.word	0x00000200
        /*0060*/ 	.word	0x00000001
        /*0064*/ 	.word	0x00000001


	//----- nvinfo : EIATTR_CRS_STACK_SIZE
	.align		4
.L_6857:
        /*0068*/ 	.byte	0x04, 0x1e
        /*006a*/ 	.short	(.L_6859 - .L_6858)
.L_6858:
        /*006c*/ 	.word	0x00000000


	//----- nvinfo : EIATTR_CBANK_PARAM_SIZE
	.align		4
.L_6859:
        /*0070*/ 	.byte	0x03, 0x19
        /*0072*/ 	.short	0x0c4a


	//----- nvinfo : EIATTR_PARAM_CBANK
	.align		4
        /*0074*/ 	.byte	0x04, 0x0a
        /*0076*/ 	.short	(.L_6861 - .L_6860)
	.align		4
.L_6860:
        /*0078*/ 	.word	index@(.nv.constant0._ZN2at6native55_GLOBAL__N__de093ff9_22_ForeachBinaryOpList_cu_a911ec4325multi_tensor_apply_kernelINS1_18TensorListMetadataILi2EEENS1_11CopyFunctorIhN3c1015Float8_e5m2fnuzELi2ELi1ELi1EEEJNS0_4CopyIhS7_EEEEEvT_T0_DpT1_)
        /*007c*/ 	.short	0x0210
        /*007e*/ 	.short	0x0c4a


	//----- nvinfo : EIATTR_SW_WAR
	.align		4
.L_6861:
        /*0080*/ 	.byte	0x04, 0x36
        /*0082*/ 	.short	(.L_6863 - .L_6862)
.L_6862:
        /*0084*/ 	.word	0x00000008
.L_6863:


//--------------------- .nv.info._ZN2at6native55_GLOBAL__N__de093ff9_22_ForeachBinaryOpList_cu_a911ec4325multi_tensor_apply_kernelINS1_18TensorListMetadataILi2EEENS1_11CopyFunctorIhN3c1011Float8_e5m2ELi2ELi1ELi1EEEJNS0_4CopyIhS7_EEEEEvT_T0_DpT1_ --------------------------
	.section	.nv.info._ZN2at6native55_GLOBAL__N__de093ff9_22_ForeachBinaryOpList_cu_a911ec4325multi_tensor_apply_kernelINS1_18TensorListMetadataILi2EEENS1_11CopyFunctorIhN3c1011Float8_e5m2ELi2ELi1ELi1EEEJNS0_4CopyIhS7_EEEEEvT_T0_DpT1_,"",@"SHT_CUDA_INFO"
	.sectionflags	@""
	.align	4


	//----- nvinfo : EIATTR_CUDA_API_VERSION
	.align		4
        /*0000*/ 	.byte	0x04, 0x37
        /*0002*/ 	.short	(.L_6865 - .L_6864)
.L_6864:
        /*0004*/ 	.word	0x00000082


	//----- nvinfo : EIATTR_KPARAM_INFO
	.align		4
.L_6865:
        /*0008*/ 	.byte	0x04, 0x17
        /*000a*/ 	.short	(.L_6867 - .L_6866)
.L_6866:
        /*000c*/ 	.word	0x00000000
        /*0010*/ 	.short	0x0002
        /*0012*/ 	.short	0x0c49
        /*0014*/ 	.byte	0x00, 0xf0, 0x05, 0x00


	//----- nvinfo : EIATTR_KPARAM_INFO
	.align		4
.L_6867:
        /*0018*/ 	.byte	0x04, 0x17
        /*001a*/ 	.short	(.L_6869 - .L_6868)
.L_6868:
        /*001c*/ 	.word	0x00000000
        /*0020*/ 	.short	0x0001
        /*0022*/ 	.short	0x0c48
        /*0024*/ 	.byte	0x00, 0xf0, 0x05, 0x00


	//----- nvinfo : EIATTR_KPARAM_INFO
	.align		4
.L_6869:
        /*0028*/ 	.byte	0x04, 0x17
        /*002a*/ 	.short	(.L_6871 - .L_6870)
.L_6870:
        /*002c*/ 	.word	0x00000000
        /*0030*/ 	.short	0x0000
        /*0032*/ 	.short	0x0000
        /*0034*/ 	.byte	0x00, 0xf0, 0x21, 0x31


	//----- nvinfo : EIATTR_SPARSE_MMA_MASK
	.align		4
.L_6871:
        /*0038*/ 	.byte	0x03, 0x50
        /*003a*/ 	.short	0x0000


	//----- nvinfo : EIATTR_MAXREG_COUNT
	.align		4
        /*003c*/ 	.byte	0x03, 0x1b
        /*003e*/ 	.short	0x0080


	//----- nvinfo : EIATTR_MERCURY_ISA_VERSION
	.align		4
        /*0040*/ 	.byte	0x03, 0x5f
        /*0042*/ 	.short	0x0101


	//----- nvinfo : EIATTR_EXIT_INSTR_OFFSETS
	.align		4
        /*0044*/ 	.byte	0x04, 0x1c
        /*0046*/ 	.short	(.L_6873 - .L_6872)


	//   ....[0]....
.L_6872:
        /*0048*/ 	.word	0x00000190


	//   ....[1]....
        /*004c*/ 	.word	0x00000850


	//   ....[2]....
        /*0050*/ 	.word	0x000008b0


	//   ....[3]....
        /*0054*/ 	.word	0x00000d70


	//----- nvinfo : EIATTR_MAX_THREADS
	.align		4
.L_6873:
        /*0058*/ 	.byte	0x04, 0x05
        /*005a*/ 	.short	(.L_6875 - .L_6874)
.L_6874:
        /*005c*/ 	.word	0x00000200
        /*0060*/ 	.word	0x00000001
        /*0064*/ 	.word	0x00000001


	//----- nvinfo : EIATTR_CRS_STACK_SIZE
	.align		4
.L_6875:
        /*0068*/ 	.byte	0x04, 0x1e
        /*006a*/ 	.short	(.L_6877 - .L_6876)
.L_6876:
        /*006c*/ 	.word	0x00000000


	//----- nvinfo : EIATTR_CBANK_PARAM_SIZE
	.align		4
.L_6877:
        /*0070*/ 	.byte	0x03, 0x19
        /*0072*/ 	.short	0x0c4a


	//----- nvinfo : EIATTR_PARAM_CBANK
	.align		4
        /*0074*/ 	.byte	0x04, 0x0a
        /*0076*/ 	.short	(.L_6879 - .L_6878)
	.align		4
.L_6878:
        /*0078*/ 	.word	index@(.nv.constant0._ZN2at6native55_GLOBAL__N__de093ff9_22_ForeachBinaryOpList_cu_a911ec4325multi_tensor_apply_kernelINS1_18TensorListMetadataILi2EEENS1_11CopyFunctorIhN3c1011Float8_e5m2ELi2ELi1ELi1EEEJNS0_4CopyIhS7_EEEEEvT_T0_DpT1_)
        /*007c*/ 	.short	0x0210
        /*007e*/ 	.short	0x0c4a


	//----- nvinfo : EIATTR_SW_WAR
	.align		4
.L_6879:
        /*0080*/ 	.byte	0x04, 0x36
        /*0082*/ 	.short	(.L_6881 - .L_6880)
.L_6880:
        /*0084*/ 	.word	0x00000008
.L_6881:


//--------------------- .nv.info._ZN2at6native55_GLOBAL__N__de093ff9_22_ForeachBinaryOpList_cu_a911ec4325multi_tensor_apply_kernelINS1_18TensorListMetadataILi2EEENS1_11CopyFunctorIhN3c1015Float8_e4m3fnuzELi2ELi1ELi1EEEJNS0_4CopyIhS7_EEEEEvT_T0_DpT1_ --------------------------
	.section	.nv.info._ZN2at6native55_GLOBAL__N__de093ff9_22_ForeachBinaryOpList_cu_a911ec4325multi_tensor_apply_kernelINS1_18TensorListMetadataILi2EEENS1_11CopyFunctorIhN3c1015Float8_e4m3fnuzELi2ELi1ELi1EEEJNS0_4CopyIhS7_EEEEEvT_T0_DpT1_,"",@"SHT_CUDA_INFO"
	.sectionflags	@""
	.align	4


	//----- nvinfo : EIATTR_CUDA_API_VERSION
	.align		4
        /*0000*/ 	.byte	0x04, 0x37
        /*0002*/ 	.short	(.L_6883 - .L_6882)
.L_6882:
        /*0004*/ 	.word	0x00000082


	//----- nvinfo : EIATTR_KPARAM_INFO
	.align		4
.L_6883:
        /*0008*/ 	.byte	0x04, 0x17
        /*000a*/ 	.short	(.L_6885 - .L_6884)
.L_6884:
        /*000c*/ 	.word	0x00000000
        /*0010*/ 	.short	0x0002
        /*0012*/ 	.short	0x0c49
        /*0014*/ 	.byte	0x00, 0xf0, 0x05, 0x00


	//----- nvinfo : EIATTR_KPARAM_INFO
	.align		4
.L_6885:
        /*0018*/ 	.byte	0x04, 0x17
        /*001a*/ 	.short	(.L_6887 - .L_6886)
.L_6886:
        /*001c*/ 	.word	0x00000000
        /*0020*/ 	.short	0x0001
        /*0022*/ 	.short	0x0c48
        /*0024*/ 	.byte	0x00, 0xf0, 0x05, 0x00


	//----- nvinfo : EIATTR_KPARAM_INFO
	.align		4
.L_6887:
        /*0028*/ 	.byte	0x04, 0x17
        /*002a*/ 	.short	(.L_6889 - .L_6888)
.L_6888:
        /*002c*/ 	.word	0x00000000
        /*0030*/ 	.short	0x0000
        /*0032*/ 	.short	0x0000
        /*0034*/ 	.byte	0x00, 0xf0, 0x21, 0x31


	//----- nvinfo : EIATTR_SPARSE_MMA_MASK
	.align		4
.L_6889:
        /*0038*/ 	.byte	0x03, 0x50
        /*003a*/ 	.short	0x0000


	//----- nvinfo : EIATTR_MAXREG_COUNT
	.align		4
        /*003c*/ 	.byte	0x03, 0x1b
        /*003e*/ 	.short	0x0080


	//----- nvinfo : EIATTR_MERCURY_ISA_VERSION
	.align		4
        /*0040*/ 	.byte	0x03, 0x5f
        /*0042*/ 	.short	0x0101


	//----- nvinfo : EIATTR_EXIT_INSTR_OFFSETS
	.align		4
        /*0044*/ 	.byte	0x04, 0x1c
        /*0046*/ 	.short	(.L_6891 - .L_6890)


	//   ....[0]....
.L_6890:
        /*0048*/ 	.word	0x00000190


	//   ....[1]....
        /*004c*/ 	.word	0x00000c10


	//   ....[2]....
        /*0050*/ 	.word	0x00000c70


	//   ....[3]....
        /*0054*/ 	.word	0x00001500


	//----- nvinfo : EIATTR_MAX_THREADS
	.align		4
.L_6891:
        /*0058*/ 	.byte	0x04, 0x05
        /*005a*/ 	.short	(.L_6893 - .L_6892)
.L_6892:
        /*005c*/ 	.word	0x00000200
        /*0060*/ 	.word	0x00000001
        /*0064*/ 	.word	0x00000001


	//----- nvinfo : EIATTR_CRS_STACK_SIZE
	.align		4
.L_6893:
        /*0068*/ 	.byte	0x04, 0x1e
        /*006a*/ 	.short	(.L_6895 - .L_6894)
.L_6894:
        /*006c*/ 	.word	0x00000000


	//----- nvinfo : EIATTR_CBANK_PARAM_SIZE
	.align		4
.L_6895:
        /*0070*/ 	.byte	0x03, 0x19
        /*0072*/ 	.short	0x0c4a


	//----- nvinfo : EIATTR_PARAM_CBANK
	.align		4
        /*0074*/ 	.byte	0x04, 0x0a
        /*0076*/ 	.short	(.L_6897 - .L_6896)
	.align		4
.L_6896:
        /*0078*/ 	.word	index@(.nv.constant0._ZN2at6native55_GLOBAL__N__de093ff9_22_ForeachBinaryOpList_cu_a911ec4325multi_tensor_apply_kernelINS1_18TensorListMetadataILi2EEENS1_11CopyFunctorIhN3c1015Float8_e4m3fnuzELi2ELi1ELi1EEEJNS0_4CopyIhS7_EEEEEvT_T0_DpT1_)
        /*007c*/ 	.short	0x0210
        /*007e*/ 	.short	0x0c4a


	//----- nvinfo : EIATTR_SW_WAR
	.align		4
.L_6897:
        /*0080*/ 	.byte	0x04, 0x36
        /*0082*/ 	.short	(.L_6899 - .L_6898)
.L_6898:
        /*0084*/ 	.word	0x00000008
.L_6899:


//--------------------- .nv.info._ZN2at6native55_GLOBAL__N__de093ff9_22_ForeachBinaryOpList_cu_a911ec4325multi_tensor_apply_kernelINS1_18TensorListMetadataILi2EEENS1_11CopyFunctorIhN3c1013Float8_e4m3fnELi2ELi1ELi1EEEJNS0_4CopyIhS7_EEEEEvT_T0_DpT1_ --------------------------
	.section	.nv.info._ZN2at6native55_GLOBAL__N__de093ff9_22_ForeachBinaryOpList_cu_a911ec4325multi_tensor_apply_kernelINS1_18TensorListMetadataILi2EEENS1_11CopyFunctorIhN3c1013Float8_e4m3fnELi2ELi1ELi1EEEJNS0_4CopyIhS7_EEEEEvT_T0_DpT1_,"",@"SHT_CUDA_INFO"
	.sectionflags	@""
	.align	4


	//----- nvinfo : EIATTR_CUDA_API_VERSION
	.align		4
        /*0000*/ 	.byte	0x04, 0x37
        /*0002*/ 	.short	(.L_6901 - .L_6900)
.L_6900:
        /*0004*/ 	.word	0x00000082


	//----- nvinfo : EIATTR_KPARAM_INFO
	.align		4
.L_6901:
        /*0008*/ 	.byte	0x04, 0x17
        /*000a*/ 	.short	(.L_6903 - .L_6902)
.L_6902:
        /*000c*/ 	.word	0x00000000
        /*0010*/ 	.short	0x0002
        /*0012*/ 	.short	0x0c49
        /*0014*/ 	.byte	0x00, 0xf0, 0x05, 0x00


	//----- nvinfo : EIATTR_KPARAM_INFO
	.align		4
.L_6903:
        /*0018*/ 	.byte	0x04, 0x17
        /*001a*/ 	.short	(.L_6905 - .L_6904)
.L_6904:
        /*001c*/ 	.word	0x00000000
        /*0020*/ 	.short	0x0001
        /*0022*/ 	.short	0x0c48
        /*0024*/ 	.byte	0x00, 0xf0, 0x05, 0x00


	//----- nvinfo : EIATTR_KPARAM_INFO
	.align		4
.L_6905:
        /*0028*/ 	.byte	0x04, 0x17
        /*002a*/ 	.short	(.L_6907 - .L_6906)
.L_6906:
        /*002c*/ 	.word	0x00000000
        /*0030*/ 	.short	0x0000
        /*0032*/ 	.short	0x0000
        /*0034*/ 	.byte	0x00, 0xf0, 0x21, 0x31


	//----- nvinfo : EIATTR_SPARSE_MMA_MASK
	.align		4
.L_6907:
        /*0038*/ 	.byte	0x03, 0x50
        /*003a*/ 	.short	0x0000


	//----- nvinfo : EIATTR_MAXREG_COUNT
	.align		4
        /*003c*/ 	.byte	0x03, 0x1b
        /*003e*/ 	.short	0x0080


	//----- nvinfo : EIATTR_MERCURY_ISA_VERSION
	.align		4
        /*0040*/ 	.byte	0x03, 0x5f
        /*0042*/ 	.short	0x0101


	//----- nvinfo : EIATTR_EXIT_INSTR_OFFSETS
	.align		4
        /*0044*/ 	.byte	0x04, 0x1c
        /*0046*/ 	.short	(.L_6909 - .L_6908)


	//   ....[0]....
.L_6908:
        /*0048*/ 	.word	0x00000190


	//   ....[1]....
        /*004c*/ 	.word	0x00000b10


	//   ....[2]....
        /*0050*/ 	.word	0x00000b70


	//   ....[3]....
        /*0054*/ 	.word	0x000011b0


	//----- nvinfo : EIATTR_MAX_THREADS
	.align		4
.L_6909:
        /*0058*/ 	.byte	0x04, 0x05
        /*005a*/ 	.short	(.L_6911 - .L_6910)
.L_6910:
        /*005c*/ 	.word	0x00000200
        /*0060*/ 	.word	0x00000001
        /*0064*/ 	.word	0x00000001


	//----- nvinfo : EIATTR_CRS_STACK_SIZE
	.align		4
.L_6911:
        /*0068*/ 	.byte	0x04, 0x1e
        /*006a*/ 	.short	(.L_6913 - .L_6912)
.L_6912:
        /*006c*/ 	.word	0x00000000


	//----- nvinfo : EIATTR_CBANK_PARAM_SIZE
	.align		4
.L_6913:
        /*0070*/ 	.byte	0x03, 0x19
        /*0072*/ 	.short	0x0c4a


	//----- nvinfo : EIATTR_PARAM_CBANK
	.align		4
        /*0074*/ 	.byte	0x04, 0x0a
        /*0076*/ 	.short	(.L_6915 - .L_6914)
	.align		4
.L_6914:
        /*0078*/ 	.word	index@(.nv.constant0._ZN2at6native55_GLOBAL__N__de093ff9_22_ForeachBinaryOpList_cu_a911ec4325multi_tensor_apply_kernelINS1_18TensorListMetadataILi2EEENS1_11CopyFunctorIhN3c1013Float8_e4m3fnELi2ELi1ELi1EEEJNS0_4CopyIhS7_EEEEEvT_T0_DpT1_)
        /*007c*/ 	.short	0x0210
        /*007e*/ 	.short	0x0c4a


	//----- nvinfo : EIATTR_SW_WAR
	.align		4
.L_6915:
        /*0080*/ 	.byte	0x04, 0x36
        /*0082*/ 	.short	(.L_6917 - .L_6916)
.L_6916:
        /*0084*/ 	.word	0x00000008
.L_6917:


//--------------------- .nv.info._ZN2at6native55_GLOBAL__N__de093ff9_22_ForeachBinaryOpList_cu_a911ec4325multi_tensor_apply_kernelINS1_18TensorListMetadataILi2EEENS1_11CopyFunctorIhbLi2ELi1ELi1EEEJNS0_4CopyIhbEEEEEvT_T0_DpT1_ --------------------------
	.section	.nv.info._ZN2at6native55_GLOBAL__N__de093ff9_22_ForeachBinaryOpList_cu_a911ec4325multi_tensor_apply_kernelINS1_18TensorListMetadataILi2EEENS1_11CopyFunctorIhbLi2ELi1ELi1EEEJNS0_4CopyIhbEEEEEvT_T0_DpT1_,"",@"SHT_CUDA_INFO"
	.sectionflags	@""
	.align	4


	//----- nvinfo : EIATTR_CUDA_API_VERSION
	.align		4
        /*0000*/ 	.byte	0x04, 0x37
        /*0002*/ 	.short	(.L_6919 - .L_6918)
.L_6918:
        /*0004*/ 	.word	0x00000082


	//----- nvinfo : EIATTR_KPARAM_INFO
	.align		4
.L_6919:
        /*0008*/ 	.byte	0x04, 0x17
        /*000a*/ 	.short	(.L_6921 - .L_6920)
.L_6920:
        /*000c*/ 	.word	0x00000000
        /*0010*/ 	.short	0x0002
        /*0012*/ 	.short	0x0c49
        /*0014*/ 	.byte	0x00, 0xf0, 0x05, 0x00


	//----- nvinfo : EIATTR_KPARAM_INFO
	.align		4
.L_6921:
        /*0018*/ 	.byte	0x04, 0x17
        /*001a*/ 	.short	(.L_6923 - .L_6922)
.L_6922:
        /*001c*/ 	.word	0x00000000
        /*0020*/ 	.short	0x0001
        /*0022*/ 	.short	0x0c48
        /*0024*/ 	.byte	0x00, 0xf0, 0x05, 0x00


	//----- nvinfo : EIATTR_KPARAM_INFO
	.align		4
.L_6923:
        /*0028*/ 	.byte	0x04, 0x17
        /*002a*/ 	.short	(.L_6925 - .L_6924)
.L_6924:
        /*002c*/ 	.word	0x00000000
        /*0030*/ 	.short	0x0000
        /*0032*/ 	.short	0x0000
        /*0034*/ 	.byte	0x00, 0xf0, 0x21, 0x31


	//----- nvinfo : EIATTR_SPARSE_MMA_MASK
	.align		4
.L_6925:
        /*0038*/ 	.byte	0x03, 0x50
        /*003a*/ 	.short	0x0000


	//----- nvinfo : EIATTR_MAXREG_COUNT
	.align		4
        /*003c*/ 	.byte	0x03, 0x1b
        /*003e*/ 	.short	0x0080


	//----- nvinfo : EIATTR_MERCURY_ISA_VERSION
	.align		4
        /*0040*/ 	.byte	0x03, 0x5f
        /*0042*/ 	.short	0x0101


	//----- nvinfo : EIATTR_EXIT_INSTR_OFFSETS
	.align		4
        /*0044*/ 	.byte	0x04, 0x1c
        /*0046*/ 	.short	(.L_6927 - .L_6926)


	//   ....[0]....
.L_6926:
        /*0048*/ 	.word	0x00000170


	//   ....[1]....
        /*004c*/ 	.word	0x00000550


	//   ....[2]....
        /*0050*/ 	.word	0x000005b0


	//   ....[3]....
        /*0054*/ 	.word	0x000006f0


	//----- nvinfo : EIATTR_MAX_THREADS
	.align		4
.L_6927:
        /*0058*/ 	.byte	0x04, 0x05
        /*005a*/ 	.short	(.L_6929 - .L_6928)
.L_6928:
        /*005c*/ 	.word	0x00000200
        /*0060*/ 	.word	0x00000001
        /*0064*/ 	.word	0x00000001


	//----- nvinfo : EIATTR_CRS_STACK_SIZE
	.align		4
.L_6929:
        /*0068*/ 	.byte	0x04, 0x1e
        /*006a*/ 	.short	(.L_6931 - .L_6930)
.L_6930:
        /*006c*/ 	.word	0x00000000


	//----- nvinfo : EIATTR_CBANK_PARAM_SIZE
	.align		4
.L_6931:
        /*0070*/ 	.byte	0x03, 0x19
        /*0072*/ 	.short	0x0c4a


	//----- nvinfo : EIATTR_PARAM_CBANK
	.align		4
        /*0074*/ 	.byte	0x04, 0x0a
        /*0076*/ 	.short	(.L_6933 - .L_6932)
	.align		4
.L_6932:
        /*0078*/ 	.word	index@(.nv.constant0._ZN2at6native55_GLOBAL__N__de093ff9_22_ForeachBinaryOpList_cu_a911ec4325multi_tensor_apply_kernelINS1_18TensorListMetadataILi2EEENS1_11CopyFunctorIhbLi2ELi1ELi1EEEJNS0_4CopyIhbEEEEEvT_T0_DpT1_)
        /*007c*/ 	.short	0x0210
        /*007e*/ 	.short	0x0c4a


	//----- nvinfo : EIATTR_SW_WAR
	.align		4
.L_6933:
        /*0080*/ 	.byte	0x04, 0x36
        /*0082*/ 	.short	(.L_6935 - .L_6934)
.L_6934:
        /*0084*/ 	.word	0x00000008
.L_6935:


//--------------------- .nv.info._ZN2at6native55_GLOBAL__N__de093ff9_22_ForeachBinaryOpList_cu_a911ec4325multi_tensor_apply_kernelINS1_18TensorListMetadataILi2EEENS1_11CopyFunctorIhN3c108BFloat16ELi2ELi1ELi1EEEJNS0_4CopyIhS7_EEEEEvT_T0_DpT1_ --------------------------
	.section	.nv.info._ZN2at6native55_GLOBAL__N__de093ff9_22_ForeachBinaryOpList_cu_a911ec4325multi_tensor_apply_kernelINS1_18TensorListMetadataILi2EEENS1_11CopyFunctorIhN3c108BFloat16ELi2ELi1ELi1EEEJNS0_4CopyIhS7_EEEEEvT_T0_DpT1_,"",@"SHT_CUDA_INFO"
	.sectionflags	@""
	.align	4


	//----- nvinfo : EIATTR_CUDA_API_VERSION
	.align		4
        /*0000*/ 	.byte	0x04, 0x37
        /*0002*/ 	.short	(.L_6937 - .L_6936)
.L_6936:
        /*0004*/ 	.word	0x00000082


	//----- nvinfo : EIATTR_KPARAM_INFO
	.align		4
.L_6937:
        /*0008*/ 	.byte	0x04, 0x17
        /*000a*/ 	.short	(.L_6939 - .L_6938)
.L_6938:
        /*000c*/ 	.word	0x00000000
        /*0010*/ 	.short	0x0002
        /*0012*/ 	.short	0x0c49
        /*0014*/ 	.byte	0x00, 0xf0, 0x05, 0x00


	//----- nvinfo : EIATTR_KPARAM_INFO
	.align		4
.L_6939:
        /*0018*/ 	.byte	0x04, 0x17
        /*001a*/ 	.short	(.L_6941 - .L_6940)
.L_6940:
        /*001c*/ 	.word	0x00000000
        /*0020*/ 	.short	0x0001
        /*0022*/ 	.short	0x0c48
        /*0024*/ 	.byte	0x00, 0xf0, 0x05, 0x00


	//----- nvinfo : EIATTR_KPARAM_INFO
	.align		4
.L_6941:
        /*0028*/ 	.byte	0x04, 0x17
        /*002a*/ 	.short	(.L_6943 - .L_6942)
.L_6942:
        /*002c*/ 	.word	0x00000000
        /*0030*/ 	.short	0x0000
        /*0032*/ 	.short	0x0000
        /*0034*/ 	.byte	0x00, 0xf0, 0x21, 0x31


	//----- nvinfo : EIATTR_SPARSE_MMA_MASK
	.align		4
.L_6943:
        /*0038*/ 	.byte	0x03, 0x50
        /*003a*/ 	.short	0x0000


	//----- nvinfo : EIATTR_MAXREG_COUNT
	.align		4
        /*003c*/ 	.byte	0x03, 0x1b
        /*003e*/ 	.short	0x0080


	//----- nvinfo : EIATTR_MERCURY_ISA_VERSION
	.align		4
        /*0040*/ 	.byte	0x03, 0x5f
        /*0042*/ 	.short	0x0101


	//----- nvinfo : EIATTR_EXIT_INSTR_OFFSETS
	.align		4
        /*0044*/ 	.byte	0x04, 0x1c
        /*0046*/ 	.short	(.L_6945 - .L_6944)


	//   ....[0]....
.L_6944:
        /*0048*/ 	.word	0x00000180


	//   ....[1]....
        /*004c*/ 	.word	0x000005e0


	//   ....[2]....
        /*0050*/ 	.word	0x00000640


	//   ....[3]....
        /*0054*/ 	.word	0x00000830


	//----- nvinfo : EIATTR_MAX_THREADS
	.align		4
.L_6945:
        /*0058*/ 	.byte	0x04, 0x05
        /*005a*/ 	.short	(.L_6947 - .L_6946)
.L_6946:
        /*005c*/ 	.word	0x00000200
        /*0060*/ 	.word	0x00000001
        /*0064*/ 	.word	0x00000001


	//----- nvinfo : EIATTR_CRS_STACK_SIZE
	.align		4
.L_6947:
        /*0068*/ 	.byte	0x04, 0x1e
        /*006a*/ 	.short	(.L_6949 - .L_6948)
.L_6948:
        /*006c*/ 	.word	0x00000000


	//----- nvinfo : EIATTR_CBANK_PARAM_SIZE
	.align		4
.L_6949:
        /*0070*/ 	.byte	0x03, 0x19
        /*0072*/ 	.short	0x0c4a


	//----- nvinfo : EIATTR_PARAM_CBANK
	.align		4
        /*0074*/ 	.byte	0x04, 0x0a
        /*0076*/ 	.short	(.L_6951 - .L_6950)
	.align		4
.L_6950:
        /*0078*/ 	.word	index@(.nv.constant0._ZN2at6native55_GLOBAL__N__de093ff9_22_ForeachBinaryOpList_cu_a911ec4325multi_tensor_apply_kernelINS1_18TensorListMetadataILi2EEENS1_11CopyFunctorIhN3c108BFloat16ELi2ELi1ELi1EEEJNS0_4CopyIhS7_EEEEEvT_T0_DpT1_)
        /*007c*/ 	.short	0x0210
        /*007e*/ 	.short	0x0c4a


	//----- nvinfo : EIATTR_SW_WAR
	.align		4
.L_6951:
        /*0080*/ 	.byte	0x04, 0x36
        /*0082*/ 	.short	(.L_6953 - .L_6952)
.L_6952:
        /*0084*/ 	.word	0x00000008
.L_6953:


//--------------------- .nv.info._ZN2at6native55_GLOBAL__N__de093ff9_22_ForeachBinaryOpList_cu_a911ec4325multi_tensor_apply_kernelINS1_18TensorListMetadataILi2EEENS1_11CopyFunctorIhN3c104HalfELi2ELi1ELi1EEEJNS0_4CopyIhS7_EEEEEvT_T0_DpT1_ --------------------------
	.section	.nv.info._ZN2at6native55_GLOBAL__N__de093ff9_22_ForeachBinaryOpList_cu_a911ec4325multi_tensor_apply_kernelINS1_18TensorListMetadataILi2EEENS1_11CopyFunctorIhN3c104HalfELi2ELi1ELi1EEEJNS0_4CopyIhS7_EEEEEvT_T0_DpT1_,"",@"SHT_CUDA_INFO"
	.sectionflags	@""
	.align	4


	//----- nvinfo : EIATTR_CUDA_API_VERSION
	.align		4
        /*0000*/ 	.byte	0x04, 0x37
        /*0002*/ 	.short	(.L_6955 - .L_6954)
.L_6954:
        /*0004*/ 	.word	0x00000082


	//----- nvinfo : EIATTR_KPARAM_INFO
	.align		4
.L_6955:
        /*0008*/ 	.byte	0x04, 0x17
        /*000a*/ 	.short	(.L_6957 - .L_6956)
.L_6956:
        /*000c*/ 	.word	0x00000000
        /*0010*/ 	.short	0x0002
        /*0012*/ 	.short	0x0c49
        /*0014*/ 	.byte	0x00, 0xf0, 0x05, 0x00


	//----- nvinfo : EIATTR_KPARAM_INFO
	.align		4
.L_6957:
        /*0018*/ 	.byte	0x04, 0x17
        /*001a*/ 	.short	(.L_6959 - .L_6958)
.L_6958:
        /*001c*/ 	.word	0x00000000
        /*0020*/ 	.short	0x0001
        /*0022*/ 	.short	0x0c48
        /*0024*/ 	.byte	0x00, 0xf0, 0x05, 0x00


	//----- nvinfo : EIATTR_KPARAM_INFO
	.align		4
.L_6959:
        /*0028*/ 	.byte	0x04, 0x17
        /*002a*/ 	.short	(.L_6961 - .L_6960)
.L_6960:
        /*002c*/ 	.word	0x00000000
        /*0030*/ 	.short	0x0000
        /*0032*/ 	.short	0x0000
        /*0034*/ 	.byte	0x00, 0xf0, 0x21, 0x31


	//----- nvinfo : EIATTR_SPARSE_MMA_MASK
	.align		4
.L_6961:
        /*0038*/ 	.byte	0x03, 0x50
        /*003a*/ 	.short	0x0000


	//----- nvinfo : EIATTR_MAXREG_COUNT
	.align		4
        /*003c*/ 	.byte	0x03, 0x1b
        /*003e*/ 	.short	0x0080


	//----- nvinfo : EIATTR_MERCURY_ISA_VERSION
	.align		4
        /*0040*/ 	.byte	0x03, 0x5f
        /*0042*/ 	.short	0x0101


	//----- nvinfo : EIATTR_EXIT_INSTR_OFFSETS
	.align		4
        /*0044*/ 	.byte	0x04, 0x1c
        /*0046*/ 	.short	(.L_6963 - .L_6962)


	//   ....[0]....
.L_6962:
        /*0048*/ 	.word	0x00000180


	//   ....[1]....
        /*004c*/ 	.word	0x000005e0


	//   ....[2]....
        /*0050*/ 	.word	0x00000640


	//   ....[3]....
        /*0054*/ 	.word	0x00000810


	//----- nvinfo : EIATTR_MAX_THREADS
	.align		4
.L_6963:
        /*0058*/ 	.byte	0x04, 0x05
        /*005a*/ 	.short	(.L_6965 - .L_6964)
.L_6964:
        /*005c*/ 	.word	0x00000200
        /*0060*/ 	.word	0x00000001
        /*0064*/ 	.word	0x00000001


	//----- nvinfo : EIATTR_CRS_STACK_SIZE
	.align		4
.L_6965:
        /*0068*/ 	.byte	0x04, 0x1e
        /*006a*/ 	.short	(.L_6967 - .L_6966)
.L_6966:
        /*006c*/ 	.word	0x00000000


	//----- nvinfo : EIATTR_CBANK_PARAM_SIZE
	.align		4
.L_6967:
        /*0070*/ 	.byte	0x03, 0x19
        /*0072*/ 	.short	0x0c4a


	//----- nvinfo : EIATTR_PARAM_CBANK
	.align		4
        /*0074*/ 	.byte	0x04, 0x0a
        /*0076*/ 	.short	(.L_6969 - .L_6968)
	.align		4
.L_6968:
        /*0078*/ 	.word	index@(.nv.constant0._ZN2at6native55_GLOBAL__N__de093ff9_22_ForeachBinaryOpList_cu_a911ec4325multi_tensor_apply_kernelINS1_18TensorListMetadataILi2EEENS1_11CopyFunctorIhN3c104HalfELi2ELi1ELi1EEEJNS0_4CopyIhS7_EEEEEvT_T0_DpT1_)
        /*007c*/ 	.short	0x0210
        /*007e*/ 	.short	0x0c4a


	//----- nvinfo : EIATTR_SW_WAR
	.align		4
.L_6969:
        /*0080*/ 	.byte	0x04, 0x36
        /*0082*/ 	.short	(.L_6971 - .L_6970)
.L_6970:
        /*0084*/ 	.word	0x00000008
.L_6971:


//--------------------- .nv.info._ZN2at6native55_GLOBAL__N__de093ff9_22_ForeachBinaryOpList_cu_a911ec4325multi_tensor_apply_kernelINS1_18TensorListMetadataILi2EEENS1_11CopyFunctorIhN3c107complexIfEELi2ELi1ELi1EEEJNS0_4CopyIhS8_EEEEEvT_T0_DpT1_ --------------------------
	.section	.nv.info._ZN2at6native55_GLOBAL__N__de093ff9_22_ForeachBinaryOpList_cu_a911ec4325multi_tensor_apply_kernelINS1_18TensorListMetadataILi2EEENS1_11CopyFunctorIhN3c107complexIfEELi2ELi1ELi1EEEJNS0_4CopyIhS8_EEEEEvT_T0_DpT1_,"",@"SHT_CUDA_INFO"
	.sectionflags	@""
	.align	4


	//----- nvinfo : EIATTR_CUDA_API_VERSION
	.align		4
        /*0000*/ 	.byte	0x04, 0x37
        /*0002*/ 	.short	(.L_6973 - .L_6972)
.L_6972:
        /*0004*/ 	.word	0x00000082


	//----- nvinfo : EIATTR_KPARAM_INFO
	.align		4
.L_6973:
        /*0008*/ 	.byte	0x04, 0x17
        /*000a*/ 	.short	(.L_6975 - .L_6974)
.L_6974:
        /*000c*/ 	.word	0x00000000
        /*0010*/ 	.short	0x0002
        /*0012*/ 	.short	0x0c49
        /*0014*/ 	.byte	0x00, 0xf0, 0x05, 0x00


	//----- nvinfo : EIATTR_KPARAM_INFO
	.align		4
.L_6975:
        /*0018*/ 	.byte	0x04, 0x17
        /*001a*/ 	.short	(.L_6977 - .L_6976)
.L_6976:
        /*001c*/ 	.word	0x00000000
        /*0020*/ 	.short	0x0001
        /*0022*/ 	.short	0x0c48
        /*0024*/ 	.byte	0x00, 0xf0, 0x05, 0x00


	//----- nvinfo : EIATTR_KPARAM_INFO
	.align		4
.L_6977:
        /*0028*/ 	.byte	0x04, 0x17
        /*002a*/ 	.short	(.L_6979 - .L_6978)
.L_6978:
        /*002c*/ 	.word	0x00000000
        /*0030*/ 	.short	0x0000
        /*0032*/ 	.short	0x0000
        /*0034*/ 	.byte	0x00, 0xf0, 0x21, 0x31


	//----- nvinfo : EIATTR_SPARSE_MMA_MASK
	.align		4
.L_6979:
        /*0038*/ 	.byte	0x03, 0x50
        /*003a*/ 	.short	0x0000


	//----- nvinfo : EIATTR_MAXREG_COUNT
	.align		4
        /*003c*/ 	.byte	0x03, 0x1b
        /*003e*/ 	.short	0x0080


	//----- nvinfo : EIATTR_MERCURY_ISA_VERSION
	.align		4
        /*0040*/ 	.byte	0x03, 0x5f
        /*0042*/ 	.short	0x0101


	//----- nvinfo : EIATTR_EXIT_INSTR_OFFSETS
	.align		4
        /*0044*/ 	.byte	0x04, 0x1c
        /*0046*/ 	.short	(.L_6981 - .L_6980)


	//   ....[0]....
.L_6980:
        /*0048*/ 	.word	0x00000180


	//   ....[1]....
        /*004c*/ 	.word	0x000005d0


	//   ....[2]....
        /*0050*/ 	.word	0x00000630


	//   ....[3]....
        /*0054*/ 	.word	0x000007f0


	//----- nvinfo : EIATTR_MAX_THREADS
	.align		4
.L_6981:
        /*0058*/ 	.byte	0x04, 0x05
        /*005a*/ 	.short	(.L_6983 - .L_6982)
.L_6982:
        /*005c*/ 	.word	0x00000200
        /*0060*/ 	.word	0x00000001
        /*0064*/ 	.word	0x00000001


	//----- nvinfo : EIATTR_CRS_STACK_SIZE
	.align		4
.L_6983:
        /*0068*/ 	.byte	0x04, 0x1e
        /*006a*/ 	.short	(.L_6985 - .L_6984)
.L_6984:
        /*006c*/ 	.word	0x00000000


	//----- nvinfo : EIATTR_CBANK_PARAM_SIZE
	.align		4
.L_6985:
        /*0070*/ 	.byte	0x03, 0x19
        /*0072*/ 	.short	0x0c4a


	//----- nvinfo : EIATTR_PARAM_CBANK
	.align		4
        /*0074*/ 	.byte	0x04, 0x0a
        /*0076*/ 	.short	(.L_6987 - .L_6986)
	.align		4
.L_6986:
        /*0078*/ 	.word	index@(.nv.constant0._ZN2at6native55_GLOBAL__N__de093ff9_22_ForeachBinaryOpList_cu_a911ec4325multi_tensor_apply_kernelINS1_18TensorListMetadataILi2EEENS1_11CopyFunctorIhN3c107complexIfEELi2ELi1ELi1EEEJNS0_4CopyIhS8_EEEEEvT_T0_DpT1_)
        /*007c*/ 	.short	0x0210
        /*007e*/ 	.short	0x0c4a


	//----- nvinfo : EIATTR_SW_WAR
	.align		4
.L_6987:
        /*0080*/ 	.byte	0x04, 0x36
        /*0082*/ 	.short	(.L_6989 - .L_6988)
.L_6988:
        /*0084*/ 	.word	0x00000008
.L_6989:


//--------------------- .nv.info._ZN2at6native55_GLOBAL__N__de093ff9_22_ForeachBinaryOpList_cu_a911ec4325multi_tensor_apply_kernelINS1_18TensorListMetadataILi2EEENS1_11CopyFunctorIhN3c107complexIdEELi2ELi1ELi1EEEJNS0_4CopyIhS8_EEEEEvT_T0_DpT1_ --------------------------
	.section	.nv.info._ZN2at6native55_GLOBAL__N__de093ff9_22_ForeachBinaryOpList_cu_a911ec4325multi_tensor_apply_kernelINS1_18TensorListMetadataILi2EEENS1_11CopyFunctorIhN3c107complexIdEELi2ELi1ELi1EEEJNS0_4CopyIhS8_EEEEEvT_T0_DpT1_,"",@"SHT_CUDA_INFO"
	.sectionflags	@""
	.align	4


	//----- nvinfo : EIATTR_CUDA_API_VERSION
	.align		4
        /*0000*/ 	.byte	0x04, 0x37
        /*0002*/ 	.short	(.L_6991 - .L_6990)
.L_6990:
        /*0004*/ 	.word	0x00000082


	//----- nvinfo : EIATTR_KPARAM_INFO
	.align		4
.L_6991:
        /*0008*/ 	.byte	0x04, 0x17
        /*000a*/ 	.short	(.L_6993 - .L_6992)
.L_6992:
        /*000c*/ 	.word	0x00000000
        /*0010*/ 	.short	0x0002
        /*0012*/ 	.short	0x0c49
        /*0014*/ 	.byte	0x00, 0xf0, 0x05, 0x00


	//----- nvinfo : EIATTR_KPARAM_INFO
	.align		4
.L_6993:
        /*0018*/ 	.byte	0x04, 0x17
        /*001a*/ 	.short	(.L_6995 - .L_6994)
.L_6994:
        /*001c*/ 	.word	0x00000000
        /*0020*/ 	.short	0x0001
        /*0022*/ 	.short	0x0c48
        /*0024*/ 	.byte	0x00, 0xf0, 0x05, 0x00


	//----- nvinfo : EIATTR_KPARAM_INFO
	.align		4
.L_6995:
        /*0028*/ 	.byte	0x04, 0x17
        /*002a*/ 	.short	(.L_6997 - .L_6996)
.L_6996:
        /*002c*/ 	.word	0x00000000
        /*0030*/ 	.short	0x0000
        /*0032*/ 	.short	0x0000
        /*0034*/ 	.byte	0x00, 0xf0, 0x21, 0x31


	//----- nvinfo : EIATTR_SPARSE_MMA_MASK
	.align		4
.L_6997:
        /*0038*/ 	.byte	0x03, 0x50
        /*003a*/ 	.short	0x0000


	//----- nvinfo : EIATTR_MAXREG_COUNT
	.align		4
        /*003c*/ 	.byte	0x03, 0x1b
        /*003e*/ 	.short	0x0080


	//----- nvinfo : EIATTR_MERCURY_ISA_VERSION
	.align		4
        /*0040*/ 	.byte	0x03, 0x5f
        /*0042*/ 	.short	0x0101


	//----- nvinfo : EIATTR_EXIT_INSTR_OFFSETS
	.align		4
        /*0044*/ 	.byte	0x04, 0x1c
        /*0046*/ 	.short	(.L_6999 - .L_6998)


	//   ....[0]....
.L_6998:
        /*0048*/ 	.word	0x000001a0


	//   ....[1]....
        /*004c*/ 	.word	0x000005d0


	//   ....[2]....
        /*0050*/ 	.word	0x00000630


	//   ....[3]....
        /*0054*/ 	.word	0x000007f0


	//----- nvinfo : EIATTR_MAX_THREADS
	.align		4
.L_6999:
        /*0058*/ 	.byte	0x04, 0x05
        /*005a*/ 	.short	(.L_7001 - .L_7000)
.L_7000:
        /*005c*/ 	.word	0x00000200
        /*0060*/ 	.word	0x00000001
        /*0064*/ 	.word	0x00000001


	//----- nvinfo : EIATTR_CRS_STACK_SIZE
	.align		4
.L_7001:
        /*0068*/ 	.byte	0x04, 0x1e
        /*006a*/ 	.short	(.L_7003 - .L_7002)
.L_7002:
        /*006c*/ 	.word	0x00000000


	//----- nvinfo : EIATTR_CBANK_PARAM_SIZE
	.align		4
.L_7003:
        /*0070*/ 	.byte	0x03, 0x19
        /*0072*/ 	.short	0x0c4a


	//----- nvinfo : EIATTR_PARAM_CBANK
	.align		4
        /*0074*/ 	.byte	0x04, 0x0a
        /*0076*/ 	.short	(.L_7005 - .L_7004)
	.align		4
.L_7004:
        /*0078*/ 	.word	index@(.nv.constant0._ZN2at6native55_GLOBAL__N__de093ff9_22_ForeachBinaryOpList_cu_a911ec4325multi_tensor_apply_kernelINS1_18TensorListMetadataILi2EEENS1_11CopyFunctorIhN3c107complexIdEELi2ELi1ELi1EEEJNS0_4CopyIhS8_EEEEEvT_T0_DpT1_)
        /*007c*/ 	.short	0x0210
        /*007e*/ 	.short	0x0c4a


	//----- nvinfo : EIATTR_SW_WAR
	.align		4
.L_7005:
        /*0080*/ 	.byte	0x04, 0x36
        /*0082*/ 	.short	(.L_7007 - .L_7006)
.L_7006:
        /*0084*/ 	.word	0x00000008
.L_7007:


//--------------------- .nv.info._ZN2at6native55_GLOBAL__N__de093ff9_22_ForeachBinaryOpList_cu_a911ec4325multi_tensor_apply_kernelINS1_18TensorListMetadataILi2EEENS1_11CopyFunctorIhfLi2ELi1ELi1EEEJNS0_4CopyIhfEEEEEvT_T0_DpT1_ --------------------------
	.section	.nv.info._ZN2at6native55_GLOBAL__N__de093ff9_22_ForeachBinaryOpList_cu_a911ec4325multi_tensor_apply_kernelINS1_18TensorListMetadataILi2EEENS1_11CopyFunctorIhfLi2ELi1ELi1EEEJNS0_4CopyIhfEEEEEvT_T0_DpT1_,"",@"SHT_CUDA_INFO"
	.sectionflags	@""
	.align	4


	//----- nvinfo : EIATTR_CUDA_API_VERSION
	.align		4
        /*0000*/ 	.byte	0x04, 0x37
        /*0002*/ 	.short	(.L_7009 - .L_7008)
.L_7008:
        /*0004*/ 	.word	0x00000082


	//----- nvinfo : EIATTR_KPARAM_INFO
	.align		4
.L_7009:
        /*0008*/ 	.byte	0x04, 0x17
        /*000a*/ 	.short	(.L_7011 - .L_7010)
.L_7010:
        /*000c*/ 	.word	0x00000000
        /*0010*/ 	.short	0x0002
        /*0012*/ 	.short	0x0c49
        /*0014*/ 	.byte	0x00, 0xf0, 0x05, 0x00


	//----- nvinfo : EIATTR_KPARAM_INFO
	.align		4
.L_7011:
        /*0018*/ 	.byte	0x04, 0x17
        /*001a*/ 	.short	(.L_7013 - .L_7012)
.L_7012:
        /*001c*/ 	.word	0x00000000
        /*0020*/ 	.short	0x0001
        /*0022*/ 	.short	0x0c48
        /*0024*/ 	.byte	0x00, 0xf0, 0x05, 0x00


	//----- nvinfo : EIATTR_KPARAM_INFO
	.align		4
.L_7013:
        /*0028*/ 	.byte	0x04, 0x17
        /*002a*/ 	.short	(.L_7015 - .L_7014)
.L_7014:
        /*002c*/ 	.word	0x00000000
        /*0030*/ 	.short	0x0000
        /*0032*/ 	.short	0x0000
        /*0034*/ 	.byte	0x00, 0xf0, 0x21, 0x31


	//----- nvinfo : EIATTR_SPARSE_MMA_MASK
	.align		4
.L_7015:
        /*0038*/ 	.byte	0x03, 0x50
        /*003a*/ 	.short	0x0000


	//----- nvinfo : EIATTR_MAXREG_COUNT
	.align		4
        /*003c*/ 	.byte	0x03, 0x1b
        /*003e*/ 	.short	0x0080


	//----- nvinfo : EIATTR_MERCURY_ISA_VERSION
	.align		4
        /*0040*/ 	.byte	0x03, 0x5f
        /*0042*/ 	.short	0x0101


	//----- nvinfo : EIATTR_EXIT_INSTR_OFFSETS
	.align		4
        /*0044*/ 	.byte	0x04, 0x1c
        /*0046*/ 	.short	(.L_7017 - .L_7016)


	//   ....[0]....
.L_7016:
        /*0048*/ 	.word	0x00000180


	//   ....[1]....
        /*004c*/ 	.word	0x000005a0


	//   ....[2]....
        /*0050*/ 	.word	0x00000600


	//   ....[3]....
        /*0054*/ 	.word	0x00000790


	//----- nvinfo : EIATTR_MAX_THREADS
	.align		4
.L_7017:
        /*0058*/ 	.byte	0x04, 0x05
        /*005a*/ 	.short	(.L_7019 - .L_7018)
.L_7018:
        /*005c*/ 	.word	0x00000200
        /*0060*/ 	.word	0x00000001
        /*0064*/ 	.word	0x00000001


	//----- nvinfo : EIATTR_CRS_STACK_SIZE
	.align		4
.L_7019:
        /*0068*/ 	.byte	0x04, 0x1e
        /*006a*/ 	.short	(.L_7021 - .L_7020)
.L_7020:
        /*006c*/ 	.word	0x00000000


	//----- nvinfo : EIATTR_CBANK_PARAM_SIZE
	.align		4
.L_7021:
        /*0070*/ 	.byte	0x03, 0x19
        /*0072*/ 	.short	0x0c4a


	//----- nvinfo : EIATTR_PARAM_CBANK
	.align		4
        /*0074*/ 	.byte	0x04, 0x0a
        /*0076*/ 	.short	(.L_7023 - .L_7022)
	.align		4
.L_7022:
        /*0078*/ 	.word	index@(.nv.constant0._ZN2at6native55_GLOBAL__N__de093ff9_22_ForeachBinaryOpList_cu_a911ec4325multi_tensor_apply_kernelINS1_18TensorListMetadataILi2EEENS1_11CopyFunctorIhfLi2ELi1ELi1EEEJNS0_4CopyIhfEEEEEvT_T0_DpT1_)
        /*007c*/ 	.short	0x0210
        /*007e*/ 	.short	0x0c4a


	//----- nvinfo : EIATTR_SW_WAR
	.align		4
.L_7023:
        /*0080*/ 	.byte	0x04, 0x36
        /*0082*/ 	.short	(.L_7025 - .L_7024)
.L_7024:
        /*0084*/ 	.word	0x00000008
.L_7025:


//--------------------- .nv.info._ZN2at6native55_GLOBAL__N__de093ff9_22_ForeachBinaryOpList_cu_a911ec4325multi_tensor_apply_kernelINS1_18TensorListMetadataILi2EEENS1_11CopyFunctorIhdLi2ELi1ELi1EEEJNS0_4CopyIhdEEEEEvT_T0_DpT1_ --------------------------
	.section	.nv.info._ZN2at6native55_GLOBAL__N__de093ff9_22_ForeachBinaryOpList_cu_a911ec4325multi_tensor_apply_kernelINS1_18TensorListMetadataILi2EEENS1_11CopyFunctorIhdLi2ELi1ELi1EEEJNS0_4CopyIhdEEEEEvT_T0_DpT1_,"",@"SHT_CUDA_INFO"
	.sectionflags	@""
	.align	4


	//----- nvinfo : EIATTR_CUDA_API_VERSION
	.align		4
        /*0000*/ 	.byte	0x04, 0x37
        /*0002*/ 	.short	(.L_7027 - .L_7026)
.L_7026:
        /*0004*/ 	.word	0x00000082


	//----- nvinfo : EIATTR_KPARAM_INFO
	.align		4
.L_7027:
        /*0008*/ 	.byte	0x04, 0x17
        /*000a*/ 	.short	(.L_7029 - .L_7028)
.L_7028:
        /*000c*/ 	.word	0x00000000
        /*0010*/ 	.short	0x0002
        /*0012*/ 	.short	0x0c49
        /*0014*/ 	.byte	0x00, 0xf0, 0x05, 0x00


	//----- nvinfo : EIATTR_KPARAM_INFO
	.align		4
.L_7029:
        /*0018*/ 	.byte	0x04, 0x17
        /*001a*/ 	.short	(.L_7031 - .L_7030)
.L_7030:
        /*001c*/ 	.word	0x00000000
        /*0020*/ 	.short	0x0001
        /*0022*/ 	.short	0x0c48
        /*0024*/ 	.byte	0x00, 0xf0, 0x05, 0x00


	//----- nvinfo : EIATTR_KPARAM_INFO
	.align		4
.L_7031:
        /*0028*/ 	.byte	0x04, 0x17
        /*002a*/ 	.short	(.L_7033 - .L_7032)
.L_7032:
        /*002c*/ 	.word	0x00000000
        /*0030*/ 	.short	0x0000
        /*0032*/ 	.short	0x0000
        /*0034*/ 	.byte	0x00, 0xf0, 0x21, 0x31


	//----- nvinfo : EIATTR_SPARSE_MMA_MASK
	.align		4
.L_7033:
        /*0038*/ 	.byte	0x03, 0x50
        /*003a*/ 	.short	0x0000


	//----- nvinfo : EIATTR_MAXREG_COUNT
	.align		4
        /*003c*/ 	.byte	0x03, 0x1b
        /*003e*/ 	.short	0x0080


	//----- nvinfo : EIATTR_MERCURY_ISA_VERSION
	.align		4
        /*0040*/ 	.byte	0x03, 0x5f
        /*0042*/ 	.short	0x0101


	//----- nvinfo : EIATTR_EXIT_INSTR_OFFSETS
	.align		4
        /*0044*/ 	.byte	0x04, 0x1c
        /*0046*/ 	.short	(.L_7035 - .L_7034)


	//   ....[0]....
.L_7034:
        /*0048*/ 	.word	0x000001a0


	//   ....[1]....
        /*004c*/ 	.word	0x00000590


	//   ....[2]....
        /*0050*/ 	.word	0x000005f0


	//   ....[3]....
        /*0054*/ 	.word	0x00000790


	//----- nvinfo : EIATTR_MAX_THREADS
	.align		4
.L_7035:
        /*0058*/ 	.byte	0x04, 0x05
        /*005a*/ 	.short	(.L_7037 - .L_7036)
.L_7036:
        /*005c*/ 	.word	0x00000200
        /*0060*/ 	.word	0x00000001
        /*0064*/ 	.word	0x00000001


	//----- nvinfo : EIATTR_CRS_STACK_SIZE
	.align		4
.L_7037:
        /*0068*/ 	.byte	0x04, 0x1e
        /*006a*/ 	.short	(.L_7039 - .L_7038)
.L_7038:
        /*006c*/ 	.word	0x00000000


	//----- nvinfo : EIATTR_CBANK_PARAM_SIZE
	.align		4
.L_7039:
        /*0070*/ 	.byte	0x03, 0x19
        /*0072*/ 	.short	0x0c4a


	//----- nvinfo : EIATTR_PARAM_CBANK
	.align		4
        /*0074*/ 	.byte	0x04, 0x0a
        /*0076*/ 	.short	(.L_7041 - .L_7040)
	.align		4
.L_7040:
        /*0078*/ 	.word	index@(.nv.constant0._ZN2at6native55_GLOBAL__N__de093ff9_22_ForeachBinaryOpList_cu_a911ec4325multi_tensor_apply_kernelINS1_18TensorListMetadataILi2EEENS1_11CopyFunctorIhdLi2ELi1ELi1EEEJNS0_4CopyIhdEEEEEvT_T0_DpT1_)
        /*007c*/ 	.short	0x0210
        /*007e*/ 	.short	0x0c4a


	//----- nvinfo : EIATTR_SW_WAR
	.align		4
.L_7041:
        /*0080*/ 	.byte	0x04, 0x36
        /*0082*/ 	.short	(.L_7043 - .L_7042)
.L_7042:
        /*0084*/ 	.word	0x00000008
.L_7043:


//--------------------- .nv.info._ZN2at6native55_GLOBAL__N__de093ff9_22_ForeachBinaryOpList_cu_a911ec4325multi_tensor_apply_kernelINS1_18TensorListMetadataILi2EEENS1_11CopyFunctorIhiLi2ELi1ELi1EEEJNS0_4CopyIhiEEEEEvT_T0_DpT1_ --------------------------
	.section	.nv.info._ZN2at6native55_GLOBAL__N__de093ff9_22_ForeachBinaryOpList_cu_a911ec4325multi_tensor_apply_kernelINS1_18TensorListMetadataILi2EEENS1_11CopyFunctorIhiLi2ELi1ELi1EEEJNS0_4CopyIhiEEEEEvT_T0_DpT1_,"",@"SHT_CUDA_INFO"
	.sectionflags	@""
	.align	4


	//----- nvinfo : EIATTR_CUDA_API_VERSION
	.align		4
        /*0000*/ 	.byte	0x04, 0x37
        /*0002*/ 	.short	(.L_7045 - .L_7044)
.L_7044:
        /*0004*/ 	.word	0x00000082


	//----- nvinfo : EIATTR_KPARAM_INFO
	.align		4
.L_7045:
        /*0008*/ 	.byte	0x04, 0x17
        /*000a*/ 	.short	(.L_7047 - .L_7046)
.L_7046:
        /*000c*/ 	.word	0x00000000
        /*0010*/ 	.short	0x0002
        /*0012*/ 	.short	0x0c49
        /*0014*/ 	.byte	0x00, 0xf0, 0x05, 0x00


	//----- nvinfo : EIATTR_KPARAM_INFO
	.align		4
.L_7047:
        /*0018*/ 	.byte	0x04, 0x17
        /*001a*/ 	.short	(.L_7049 - .L_7048)
.L_7048:
        /*001c*/ 	.word	0x00000000
        /*0020*/ 	.short	0x0001
        /*0022*/ 	.short	0x0c48
        /*0024*/ 	.byte	0x00, 0xf0, 0x05, 0x00


	//----- nvinfo : EIATTR_KPARAM_INFO
	.align		4
.L_7049:
        /*0028*/ 	.byte	0x04, 0x17
        /*002a*/ 	.short	(.L_7051 - .L_7050)
.L_7050:
        /*002c*/ 	.word	0x00000000
        /*0030*/ 	.short	0x0000
        /*0032*/ 	.short	0x0000
        /*0034*/ 	.byte	0x00, 0xf0, 0x21, 0x31


	//----- nvinfo : EIATTR_SPARSE_MMA_MASK
	.align		4
.L_7051:
        /*0038*/ 	.byte	0x03, 0x50
        /*003a*/ 	.short	0x0000


	//----- nvinfo : EIATTR_MAXREG_COUNT
	.align		4
        /*003c*/ 	.byte	0x03, 0x1b
        /*003e*/ 	.short	0x0080


	//----- nvinfo : EIATTR_MERCURY_ISA_VERSION
	.align		4
        /*0040*/ 	.byte	0x03, 0x5f
        /*0042*/ 	.short	0x0101


	//----- nvinfo : EIATTR_EXIT_INSTR_OFFSETS
	.align		4
        /*0044*/ 	.byte	0x04, 0x1c
        /*0046*/ 	.short	(.L_7053 - .L_7052)


	//   ....[0]....
.L_7052:
        /*0048*/ 	.word	0x00000180


	//   ....[1]....
        /*004c*/ 	.word	0x00000560


	//   ....[2]....
        /*0050*/ 	.word	0x000005c0


	//   ....[3]....
        /*0054*/ 	.word	0x00000710


	//----- nvinfo : EIATTR_MAX_THREADS
	.align		4
.L_7053:
        /*0058*/ 	.byte	0x04, 0x05
        /*005a*/ 	.short	(.L_7055 - .L_7054)
.L_7054:
        /*005c*/ 	.word	0x00000200
        /*0060*/ 	.word	0x00000001
        /*0064*/ 	.word	0x00000001


	//----- nvinfo : EIATTR_CRS_STACK_SIZE
	.align		4
.L_7055:
        /*0068*/ 	.byte	0x04, 0x1e
        /*006a*/ 	.short	(.L_7057 - .L_7056)
.L_7056:
        /*006c*/ 	.word	0x00000000


	//----- nvinfo : EIATTR_CBANK_PARAM_SIZE
	.align		4
.L_7057:
        /*0070*/ 	.byte	0x03, 0x19
        /*0072*/ 	.short	0x0c4a


	//----- nvinfo : EIATTR_PARAM_CBANK
	.align		4
        /*0074*/ 	.byte	0x04, 0x0a
        /*0076*/ 	.short	(.L_7059 - .L_7058)
	.align		4
.L_7058:
        /*0078*/ 	.word	index@(.nv.constant0._ZN2at6native55_GLOBAL__N__de093ff9_22_ForeachBinaryOpList_cu_a911ec4325multi_tensor_apply_kernelINS1_18TensorListMetadataILi2EEENS1_11CopyFunctorIhiLi2ELi1ELi1EEEJNS0_4CopyIhiEEEEEvT_T0_DpT1_)
        /*007c*/ 	.short	0x0210
        /*007e*/ 	.short	0x0c4a


	//----- nvinfo : EIATTR_SW_WAR
	.align		4
.L_7059:
        /*0080*/ 	.byte	0x04, 0x36
        /*0082*/ 	.short	(.L_7061 - .L_7060)
.L_7060:
        /*0084*/ 	.word	0x00000008
.L_7061:


//--------------------- .nv.info._ZN2at6native55_GLOBAL__N__de093ff9_22_ForeachBinaryOpList_cu_a911ec4325multi_tensor_apply_kernelINS1_18TensorListMetadataILi2EEENS1_11CopyFunctorIhsLi2ELi1ELi1EEEJNS0_4CopyIhsEEEEEvT_T0_DpT1_ --------------------------
	.section	.nv.info._ZN2at6native55_GLOBAL__N__de093ff9_22_ForeachBinaryOpList_cu_a911ec4325multi_tensor_apply_kernelINS1_18TensorListMetadataILi2EEENS1_11CopyFunctorIhsLi2ELi1ELi1EEEJNS0_4CopyIhsEEEEEvT_T0_DpT1_,"",@"SHT_CUDA_INFO"
	.sectionflags	@""
	.align	4


	//----- nvinfo : EIATTR_CUDA_API_VERSION
	.align		4
        /*0000*/ 	.byte	0x04, 0x37
        /*0002*/ 	.short	(.L_7063 - .L_7062)
.L_7062:
        /*0004*/ 	.word	0x00000082


	//----- nvinfo : EIATTR_KPARAM_INFO
	.align		4
.L_7063:
        /*0008*/ 	.byte	0x04, 0x17
        /*000a*/ 	.short	(.L_7065 - .L_7064)
.L_7064:
        /*000c*/ 	.word	0x00000000
        /*0010*/ 	.short	0x0002
        /*0012*/ 	.short	0x0c49
        /*0014*/ 	.byte	0x00, 0xf0, 0x05, 0x00


	//----- nvinfo : EIATTR_KPARAM_INFO
	.align		4
.L_7065:
        /*0018*/ 	.byte	0x04, 0x17
        /*001a*/ 	.short	(.L_7067 - .L_7066)
.L_7066:
        /*001c*/ 	.word	0x00000000
        /*0020*/ 	.short	0x0001
        /*0022*/ 	.short	0x0c48
        /*0024*/ 	.byte	0x00, 0xf0, 0x05, 0x00


	//----- nvinfo : EIATTR_KPARAM_INFO
	.align		4
.L_7067:
        /*0028*/ 	.byte	0x04, 0x17
        /*002a*/ 	.short	(.L_7069 - .L_7068)
.L_7068:
        /*002c*/ 	.word	0x00000000
        /*0030*/ 	.short	0x0000
        /*0032*/ 	.short	0x0000
        /*0034*/ 	.byte	0x00, 0xf0, 0x21, 0x31


	//----- nvinfo : EIATTR_SPARSE_MMA_MASK
	.align		4
.L_7069:
        /*0038*/ 	.byte	0x03, 0x50
        /*003a*/ 	.short	0x0000


	//----- nvinfo : EIATTR_MAXREG_COUNT
	.align		4
        /*003c*/ 	.byte	0x03, 0x1b
        /*003e*/ 	.short	0x0080


	//----- nvinfo : EIATTR_MERCURY_ISA_VERSION
	.align		4
        /*0040*/ 	.byte	0x03, 0x5f
        /*0042*/ 	.short	0x0101


	//----- nvinfo : EIATTR_EXIT_INSTR_OFFSETS
	.align		4
        /*0044*/ 	.byte	0x04, 0x1c
        /*0046*/ 	.short	(.L_7071 - .L_7070)


	//   ....[0]....
.L_7070:
        /*0048*/ 	.word	0x00000180


	//   ....[1]....
        /*004c*/ 	.word	0x00000560


	//   ....[2]....
        /*0050*/ 	.word	0x000005c0


	//   ....[3]....
        /*0054*/ 	.word	0x00000730


	//----- nvinfo : EIATTR_MAX_THREADS
	.align		4
.L_7071:
        /*0058*/ 	.byte	0x04, 0x05
        /*005a*/ 	.short	(.L_7073 - .L_7072)
.L_7072:
        /*005c*/ 	.word	0x00000200
        /*0060*/ 	.word	0x00000001
        /*0064*/ 	.word	0x00000001


	//----- nvinfo : EIATTR_CRS_STACK_SIZE
	.align		4
.L_7073:
        /*0068*/ 	.byte	0x04, 0x1e
        /*006a*/ 	.short	(.L_7075 - .L_7074)
.L_7074:
        /*006c*/ 	.word	0x00000000


	//----- nvinfo : EIATTR_CBANK_PARAM_SIZE
	.align		4
.L_7075:
        /*0070*/ 	.byte	0x03, 0x19
        /*0072*/ 	.short	0x0c4a


	//----- nvinfo : EIATTR_PARAM_CBANK
	.align		4
        /*0074*/ 	.byte	0x04, 0x0a
        /*0076*/ 	.short	(.L_7077 - .L_7076)
	.align		4
.L_7076:
        /*0078*/ 	.word	index@(.nv.constant0._ZN2at6native55_GLOBAL__N__de093ff9_22_ForeachBinaryOpList_cu_a911ec4325multi_tensor_apply_kernelINS1_18TensorListMetadataILi2EEENS1_11CopyFunctorIhsLi2ELi1ELi1EEEJNS0_4CopyIhsEEEEEvT_T0_DpT1_)
        /*007c*/ 	.short	0x0210
        /*007e*/ 	.short	0x0c4a


	//----- nvinfo : EIATTR_SW_WAR
	.align		4
.L_7077:
        /*0080*/ 	.byte	0x04, 0x36
        /*0082*/ 	.short	(.L_7079 - .L_7078)
.L_7078:
        /*0084*/ 	.word	0x00000008
.L_7079:


//--------------------- .nv.info._ZN2at6native55_GLOBAL__N__de093ff9_22_ForeachBinaryOpList_cu_a911ec4325multi_tensor_apply_kernelINS1_18TensorListMetadataILi2EEENS1_11CopyFunctorIhlLi2ELi1ELi1EEEJNS0_4CopyIhlEEEEEvT_T0_DpT1_ --------------------------
	.section	.nv.info._ZN2at6native55_GLOBAL__N__de093ff9_22_ForeachBinaryOpList_cu_a911ec4325multi_tensor_apply_kernelINS1_18TensorListMetadataILi2EEENS1_11CopyFunctorIhlLi2ELi1ELi1EEEJNS0_4CopyIhlEEEEEvT_T0_DpT1_,"",@"SHT_CUDA_INFO"
	.sectionflags	@""
	.align	4


	//----- nvinfo : EIATTR_CUDA_API_VERSION
	.align		4
        /*0000*/ 	.byte	0x04, 0x37
        /*0002*/ 	.short	(.L_7081 - .L_7080)
.L_7080:
        /*0004*/ 	.word	0x00000082


	//----- nvinfo : EIATTR_KPARAM_INFO
	.align		4
.L_7081:
        /*0008*/ 	.byte	0x04, 0x17
        /*000a*/ 	.short	(.L_7083 - .L_7082)
.L_7082:
        /*000c*/ 	.word	0x00000000
        /*0010*/ 	.short	0x0002
        /*0012*/ 	.short	0x0c49
        /*0014*/ 	.byte	0x00, 0xf0, 0x05, 0x00


	//----- nvinfo : EIATTR_KPARAM_INFO
	.align		4
.L_7083:
        /*0018*/ 	.byte	0x04, 0x17
        /*001a*/ 	.short	(.L_7085 - .L_7084)
.L_7084:
        /*001c*/ 	.word	0x00000000
        /*0020*/ 	.short	0x0001
        /*0022*/ 	.short	0x0c48
        /*0024*/ 	.byte	0x00, 0xf0, 0x05, 0x00


	//----- nvinfo : EIATTR_KPARAM_INFO
	.align		4
.L_7085:
        /*0028*/ 	.byte	0x04, 0x17
        /*002a*/ 	.short	(.L_7087 - .L_7086)
.L_7086:
        /*002c*/ 	.word	0x00000000
        /*0030*/ 	.short	0x0000
        /*0032*/ 	.short	0x0000
        /*0034*/ 	.byte	0x00, 0xf0, 0x21, 0x31


	//----- nvinfo : EIATTR_SPARSE_MMA_MASK
	.align		4
.L_7087:
        /*0038*/ 	.byte	0x03, 0x50
        /*003a*/ 	.short	0x0000


	//----- nvinfo : EIATTR_MAXREG_COUNT
	.align		4
        /*003c*/ 	.byte	0x03, 0x1b
        /*003e*/ 	.short	0x0080


	//----- nvinfo : EIATTR_MERCURY_ISA_VERSION
	.align		4
        /*0040*/ 	.byte	0x03, 0x5f
        /*0042*/ 	.short	0x0101


	//----- nvinfo : EIATTR_EXIT_INSTR_OFFSETS
	.align		4
        /*0044*/ 	.byte	0x04, 0x1c
        /*0046*/ 	.short	(.L_7089 - .L_7088)


	//   ....[0]....
.L_7088:
        /*0048*/ 	.word	0x00000180


	//   ....[1]....
        /*004c*/ 	.word	0x00000560


	//   ....[2]....
        /*0050*/ 	.word	0x000005c0


	//   ....[3]....
        /*0054*/ 	.word	0x00000740


	//----- nvinfo : EIATTR_MAX_THREADS
	.align		4
.L_7089:
        /*0058*/ 	.byte	0x04, 0x05
        /*005a*/ 	.short	(.L_7091 - .L_7090)
.L_7090:
        /*005c*/ 	.word	0x00000200
        /*0060*/ 	.word	0x00000001
        /*0064*/ 	.word	0x00000001


	//----- nvinfo : EIATTR_CRS_STACK_SIZE
	.align		4
.L_7091:
        /*0068*/ 	.byte	0x04, 0x1e
        /*006a*/ 	.short	(.L_7093 - .L_7092)
.L_7092:
        /*006c*/ 	.word	0x00000000


	//----- nvinfo : EIATTR_CBANK_PARAM_SIZE
	.align		4
.L_7093:
        /*0070*/ 	.byte	0x03, 0x19
        /*0072*/ 	.short	0x0c4a


	//----- nvinfo : EIATTR_PARAM_CBANK
	.align		4
        /*0074*/ 	.byte	0x04, 0x0a
        /*0076*/ 	.short	(.L_7095 - .L_7094)
	.align		4
.L_7094:
        /*0078*/ 	.word	index@(.nv.constant0._ZN2at6native55_GLOBAL__N__de093ff9_22_ForeachBinaryOpList_cu_a911ec4325multi_tensor_apply_kernelINS1_18TensorListMetadataILi2EEENS1_11CopyFunctorIhlLi2ELi1ELi1EEEJNS0_4CopyIhlEEEEEvT_T0_DpT1_)
        /*007c*/ 	.short	0x0210
        /*007e*/ 	.short	0x0c4a


	//----- nvinfo : EIATTR_SW_WAR
	.align		4
.L_7095:
        /*0080*/ 	.byte	0x04, 0x36
        /*0082*/ 	.short	(.L_7097 - .L_7096)
.L_7096:
        /*0084*/ 	.word	0x00000008
.L_7097:


//--------------------- .nv.info._ZN2at6native55_GLOBAL__N__de093ff9_22_ForeachBinaryOpList_cu_a911ec4325multi_tensor_apply_kernelINS1_18TensorListMetadataILi2EEENS1_11CopyFunctorIhaLi2ELi1ELi1EEEJNS0_4CopyIhaEEEEEvT_T0_DpT1_ --------------------------
	.section	.nv.info._ZN2at6native55_GLOBAL__N__de093ff9_22_ForeachBinaryOpList_cu_a911ec4325multi_tensor_apply_kernelINS1_18TensorListMetadataILi2EEENS1_11CopyFunctorIhaLi2ELi1ELi1EEEJNS0_4CopyIhaEEEEEvT_T0_DpT1_,"",@"SHT_CUDA_INFO"
	.sectionflags	@""
	.align	4


	//----- nvinfo : EIATTR_CUDA_API_VERSION
	.align		4
        /*0000*/ 	.byte	0x04, 0x37
        /*0002*/ 	.short	(.L_7099 - .L_7098)
.L_7098:
        /*0004*/ 	.word	0x00000082


	//----- nvinfo : EIATTR_KPARAM_INFO
	.align		4
.L_7099:
        /*0008*/ 	.byte	0x04, 0x17
        /*000a*/ 	.short	(.L_7101 - .L_7100)
.L_7100:
        /*000c*/ 	.word	0x00000000
        /*0010*/ 	.short	0x0002
        /*0012*/ 	.short	0x0c49
        /*0014*/ 	.byte	0x00, 0xf0, 0x05, 0x00


	//----- nvinfo : EIATTR_KPARAM_INFO
	.align		4
.L_7101:
        /*0018*/ 	.byte	0x04, 0x17
        /*001a*/ 	.short	(.L_7103 - .L_7102)
.L_7102:
        /*001c*/ 	.word	0x00000000
        /*0020*/ 	.short	0x0001
        /*0022*/ 	.short	0x0c48
        /*0024*/ 	.byte	0x00, 0xf0, 0x05, 0x00


	//----- nvinfo : EIATTR_KPARAM_INFO
	.align		4
.L_7103:
        /*0028*/ 	.byte	0x04, 0x17
        /*002a*/ 	.short	(.L_7105 - .L_7104)
.L_7104:
        /*002c*/ 	.word	0x00000000
        /*0030*/ 	.short	0x0000
        /*0032*/ 	.short	0x0000
        /*0034*/ 	.byte	0x00, 0xf0, 0x21, 0x31


	//----- nvinfo : EIATTR_SPARSE_MMA_MASK
	.align		4
.L_7105:
        /*0038*/ 	.byte	0x03, 0x50
        /*003a*/ 	.short	0x0000


	//----- nvinfo : EIATTR_MAXREG_COUNT
	.align		4
        /*003c*/ 	.byte	0x03, 0x1b
        /*003e*/ 	.short	0x0080


	//----- nvinfo : EIATTR_MERCURY_ISA_VERSION
	.align		4
        /*0040*/ 	.byte	0x03, 0x5f
        /*0042*/ 	.short	0x0101


	//----- nvinfo : EIATTR_EXIT_INSTR_OFFSETS
	.align		4
        /*0044*/ 	.byte	0x04, 0x1c
        /*0046*/ 	.short	(.L_7107 - .L_7106)


	//   ....[0]....
.L_7106:
        /*0048*/ 	.word	0x00000170


	//   ....[1]....
        /*004c*/ 	.word	0x00000550


	//   ....[2]....
        /*0050*/ 	.word	0x000005b0


	//   ....[3]....
        /*0054*/ 	.word	0x000006f0


	//----- nvinfo : EIATTR_MAX_THREADS
	.align		4
.L_7107:
        /*0058*/ 	.byte	0x04, 0x05
        /*005a*/ 	.short	(.L_7109 - .L_7108)
.L_7108:
        /*005c*/ 	.word	0x00000200
        /*0060*/ 	.word	0x00000001
        /*0064*/ 	.word	0x00000001


	//----- nvinfo : EIATTR_CRS_STACK_SIZE
	.align		4
.L_7109:
        /*0068*/ 	.byte	0x04, 0x1e
        /*006a*/ 	.short	(.L_7111 - .L_7110)
.L_7110:
        /*006c*/ 	.word	0x00000000


	//----- nvinfo : EIATTR_CBANK_PARAM_SIZE
	.align		4
.L_7111:
        /*0070*/ 	.byte	0x03, 0x19
        /*0072*/ 	.short	0x0c4a


	//----- nvinfo : EIATTR_PARAM_CBANK
	.align		4
        /*0074*/ 	.byte	0x04, 0x0a
        /*0076*/ 	.short	(.L_7113 - .L_7112)
	.align		4
.L_7112:
        /*0078*/ 	.word	index@(.nv.constant0._ZN2at6native55_GLOBAL__N__de093ff9_22_ForeachBinaryOpList_cu_a911ec4325multi_tensor_apply_kernelINS1_18TensorListMetadataILi2EEENS1_11CopyFunctorIhaLi2ELi1ELi1EEEJNS0_4CopyIhaEEEEEvT_T0_DpT1_)
        /*007c*/ 	.short	0x0210
        /*007e*/ 	.short	0x0c4a


	//----- nvinfo : EIATTR_SW_WAR
	.align		4
.L_7113:
        /*0080*/ 	.byte	0x04, 0x36
        /*0082*/ 	.short	(.L_7115 - .L_7114)
.L_7114:
        /*0084*/ 	.word	0x00000008
.L_7115:


//--------------------- .nv.info._ZN2at6native55_GLOBAL__N__de093ff9_22_ForeachBinaryOpList_cu_a911ec4325multi_tensor_apply_kernelINS1_18TensorListMetadataILi2EEENS1_14UnaryOpFunctorIhLi2ELi1ELi1EEEJNS0_4CopyIhhEEEEEvT_T0_DpT1_ --------------------------
	.section	.nv.info._ZN2at6native55_GLOBAL__N__de093ff9_22_ForeachBinaryOpList_cu_a911ec4325multi_tensor_apply_kernelINS1_18TensorListMetadataILi2EEENS1_14UnaryOpFunctorIhLi2ELi1ELi1EEEJNS0_4CopyIhhEEEEEvT_T0_DpT1_,"",@"SHT_CUDA_INFO"
	.sectionflags	@""
	.align	4


	//----- nvinfo : EIATTR_CUDA_API_VERSION
	.align		4
        /*0000*/ 	.byte	0x04, 0x37
        /*0002*/ 	.short	(.L_7117 - .L_7116)
.L_7116:
        /*0004*/ 	.word	0x00000082


	//----- nvinfo : EIATTR_KPARAM_INFO
	.align		4
.L_7117:
        /*0008*/ 	.byte	0x04, 0x17
        /*000a*/ 	.short	(.L_7119 - .L_7118)
.L_7118:
        /*000c*/ 	.word	0x00000000
        /*0010*/ 	.short	0x0002
        /*0012*/ 	.short	0x0c49
        /*0014*/ 	.byte	0x00, 0xf0, 0x05, 0x00


	//----- nvinfo : EIATTR_KPARAM_INFO
	.align		4
.L_7119:
        /*0018*/ 	.byte	0x04, 0x17
        /*001a*/ 	.short	(.L_7121 - .L_7120)
.L_7120:
        /*001c*/ 	.word	0x00000000
        /*0020*/ 	.short	0x0001
        /*0022*/ 	.short	0x0c48
        /*0024*/ 	.byte	0x00, 0xf0, 0x05, 0x00


	//----- nvinfo : EIATTR_KPARAM_INFO
	.align		4
.L_7121:
        /*0028*/ 	.byte	0x04, 0x17
        /*002a*/ 	.short	(.L_7123 - .L_7122)
.L_7122:
        /*002c*/ 	.word	0x00000000
        /*0030*/ 	.short	0x0000
        /*0032*/ 	.short	0x0000
        /*0034*/ 	.byte	0x00, 0xf0, 0x21, 0x31


	//----- nvinfo : EIATTR_SPARSE_MMA_MASK
	.align		4
.L_7123:
        /*0038*/ 	.byte	0x03, 0x50
        /*003a*/ 	.short	0x0000


	//----- nvinfo : EIATTR_MAXREG_COUNT
	.align		4
        /*003c*/ 	.byte	0x03, 0x1b
        /*003e*/ 	.short	0x0080


	//----- nvinfo : EIATTR_MERCURY_ISA_VERSION
	.align		4
        /*0040*/ 	.byte	0x03, 0x5f
        /*0042*/ 	.short	0x0101


	//----- nvinfo : EIATTR_EXIT_INSTR_OFFSETS
	.align		4
        /*0044*/ 	.byte	0x04, 0x1c
        /*0046*/ 	.short	(.L_7125 - .L_7124)


	//   ....[0]....
.L_7124:
        /*0048*/ 	.word	0x00000170


	//   ....[1]....
        /*004c*/ 	.word	0x00000590


	//   ....[2]....
        /*0050*/ 	.word	0x000005f0


	//   ....[3]....
        /*0054*/ 	.word	0x00000730


	//----- nvinfo : EIATTR_MAX_THREADS
	.align		4
.L_7125:
        /*0058*/ 	.byte	0x04, 0x05
        /*005a*/ 	.short	(.L_7127 - .L_7126)
.L_7126:
        /*005c*/ 	.word	0x00000200
        /*0060*/ 	.word	0x00000001
        /*0064*/ 	.word	0x00000001


	//----- nvinfo : EIATTR_CRS_STACK_SIZE
	.align		4
.L_7127:
        /*0068*/ 	.byte	0x04, 0x1e
        /*006a*/ 	.short	(.L_7129 - .L_7128)
.L_7128:
        /*006c*/ 	.word	0x00000000


	//----- nvinfo : EIATTR_CBANK_PARAM_SIZE
	.align		4
.L_7129:
        /*0070*/ 	.byte	0x03, 0x19
        /*0072*/ 	.short	0x0c4a


	//----- nvinfo : EIATTR_PARAM_CBANK
	.align		4
        /*0074*/ 	.byte	0x04, 0x0a
        /*0076*/ 	.short	(.L_7131 - .L_7130)
	.align		4
.L_7130:
        /*0078*/ 	.word	index@(.nv.constant0._ZN2at6native55_GLOBAL__N__de093ff9_22_ForeachBinaryOpList_cu_a911ec4325multi_tensor_apply_kernelINS1_18TensorListMetadataILi2EEENS1_14UnaryOpFunctorIhLi2ELi1ELi1EEEJNS0_4CopyIhhEEEEEvT_T0_DpT1_)
        /*007c*/ 	.short	0x0210
        /*007e*/ 	.short	0x0c4a


	//----- nvinfo : EIATTR_SW_WAR
	.align		4
.L_7131:
        /*0080*/ 	.byte	0x04, 0x36
        /*0082*/ 	.short	(.L_7133 - .L_7132)
.L_7132:
        /*0084*/ 	.word	0x00000008
.L_7133:


//--------------------- .nv.info._ZN2at6native55_GLOBAL__N__de093ff9_22_ForeachBinaryOpList_cu_a911ec4325multi_tensor_apply_kernelINS1_18TensorListMetadataILi3EEENS1_24BinaryOpListAlphaFunctorIN3c104HalfELi3ELi2ELi2EEEJNS1_13power_functorIfEEfEEEvT_T0_DpT1_ --------------------------
	.section	.nv.info._ZN2at6native55_GLOBAL__N__de093ff9_22_ForeachBinaryOpList_cu_a911ec4325multi_tensor_apply_kernelINS1_18TensorListMetadataILi3EEENS1_24BinaryOpListAlphaFunctorIN3c104HalfELi3ELi2ELi2EEEJNS1_13power_functorIfEEfEEEvT_T0_DpT1_,"",@"SHT_CUDA_INFO"
	.sectionflags	@""
	.align	4


	//----- nvinfo : EIATTR_CUDA_API_VERSION
	.align		4
        /*0000*/ 	.byte	0x04, 0x37
        /*0002*/ 	.short	(.L_7135 - .L_7134)
.L_7134:
        /*0004*/ 	.word	0x00000082


	//----- nvinfo : EIATTR_KPARAM_INFO
	.align		4
.L_7135:
        /*0008*/ 	.byte	0x04, 0x17
        /*000a*/ 	.short	(.L_7137 - .L_7136)
.L_7136:
        /*000c*/ 	.word	0x00000000
        /*0010*/ 	.short	0x0003
        /*0012*/ 	.short	0x0c4c
        /*0014*/ 	.byte	0x00, 0xf0, 0x11, 0x00


	//----- nvinfo : EIATTR_KPARAM_INFO
	.align		4
.L_7137:
        /*0018*/ 	.byte	0x04, 0x17
        /*001a*/ 	.short	(.L_7139 - .L_7138)
.L_7138:
        /*001c*/ 	.word	0x00000000
        /*0020*/ 	.short	0x0002
        /*0022*/ 	.short	0x0c49
        /*0024*/ 	.byte	0x00, 0xf0, 0x05, 0x00


	//----- nvinfo : EIATTR_KPARAM_INFO
	.align		4
.L_7139:
        /*0028*/ 	.byte	0x04, 0x17
        /*002a*/ 	.short	(.L_7141 - .L_7140)
.L_7140:
        /*002c*/ 	.word	0x00000000
        /*0030*/ 	.short	0x0001
        /*0032*/ 	.short	0x0c48
        /*0034*/ 	.byte	0x00, 0xf0, 0x05, 0x00


	//----- nvinfo : EIATTR_KPARAM_INFO
	.align		4
.L_7141:
        /*0038*/ 	.byte	0x04, 0x17
        /*003a*/ 	.short	(.L_7143 - .L_7142)
.L_7142:
        /*003c*/ 	.word	0x00000000
        /*0040*/ 	.short	0x0000
        /*0042*/ 	.short	0x0000
        /*0044*/ 	.byte	0x00, 0xf0, 0x21, 0x31


	//----- nvinfo : EIATTR_SPARSE_MMA_MASK
	.align		4
.L_7143:
        /*0048*/ 	.byte	0x03, 0x50
        /*004a*/ 	.short	0x0000


	//----- nvinfo : EIATTR_MAXREG_COUNT
	.align		4
        /*004c*/ 	.byte	0x03, 0x1b
        /*004e*/ 	.short	0x0080


	//----- nvinfo : EIATTR_MERCURY_ISA_VERSION
	.align		4
        /*0050*/ 	.byte	0x03, 0x5f
        /*0052*/ 	.short	0x0101


	//----- nvinfo : EIATTR_EXIT_INSTR_OFFSETS
	.align		4
        /*0054*/ 	.byte	0x04, 0x1c
        /*0056*/ 	.short	(.L_7145 - .L_7144)


	//   ....[0]....
.L_7144:
        /*0058*/ 	.word	0x000001b0


	//   ....[1]....
        /*005c*/ 	.word	0x00000880


	//   ....[2]....
        /*0060*/ 	.word	0x000008e0


	//   ....[3]....
        /*0064*/ 	.word	0x00000c00


	//----- nvinfo : EIATTR_MAX_THREADS
	.align		4
.L_7145:
        /*0068*/ 	.byte	0x04, 0x05
        /*006a*/ 	.short	(.L_7147 - .L_7146)
.L_7146:
        /*006c*/ 	.word	0x00000200
        /*0070*/ 	.word	0x00000001
        /*0074*/ 	.word	0x00000001


	//----- nvinfo : EIATTR_CRS_STACK_SIZE
	.align		4
.L_7147:
        /*0078*/ 	.byte	0x04, 0x1e
        /*007a*/ 	.short	(.L_7149 - .L_7148)
.L_7148:
        /*007c*/ 	.word	0x00000000


	//----- nvinfo : EIATTR_CBANK_PARAM_SIZE
	.align		4
.L_7149:
        /*0080*/ 	.byte	0x03, 0x19
        /*0082*/ 	.short	0x0c50


	//----- nvinfo : EIATTR_PARAM_CBANK
	.align		4
        /*0084*/ 	.byte	0x04, 0x0a
        /*0086*/ 	.short	(.L_7151 - .L_7150)
	.align		4
.L_7150:
        /*0088*/ 	.word	index@(.nv.constant0._ZN2at6native55_GLOBAL__N__de093ff9_22_ForeachBinaryOpList_cu_a911ec4325multi_tensor_apply_kernelINS1_18TensorListMetadataILi3EEENS1_24BinaryOpListAlphaFunctorIN3c104HalfELi3ELi2ELi2EEEJNS1_13power_functorIfEEfEEEvT_T0_DpT1_)
        /*008c*/ 	.short	0x0210
        /*008e*/ 	.short	0x0c50


	//----- nvinfo : EIATTR_SW_WAR
	.align		4
.L_7151:
        /*0090*/ 	.byte	0x04, 0x36
        /*0092*/ 	.short	(.L_7153 - .L_7152)
.L_7152:
        /*0094*/ 	.word	0x00000008
.L_7153:


//--------------------- .nv.info._ZN2at6native55_GLOBAL__N__de093ff9_22_ForeachBinaryOpList_cu_a911ec4325multi_tensor_apply_kernelINS1_18TensorListMetadataILi3EEENS1_24BinaryOpListAlphaFunctorIN3c108BFloat16ELi3ELi2ELi2EEEJNS1_13power_functorIfEEfEEEvT_T0_DpT1_ --------------------------
	.section	.nv.info._ZN2at6native55_GLOBAL__N__de093ff9_22_ForeachBinaryOpList_cu_a911ec4325multi_tensor_apply_kernelINS1_18TensorListMetadataILi3EEENS1_24BinaryOpListAlphaFunctorIN3c108BFloat16ELi3ELi2ELi2EEEJNS1_13power_functorIfEEfEEEvT_T0_DpT1_,"",@"SHT_CUDA_INFO"
	.sectionflags	@""
	.align	4


	//----- nvinfo : EIATTR_CUDA_API_VERSION
	.align		4
        /*0000*/ 	.byte	0x04, 0x37
        /*0002*/ 	.short	(.L_7155 - .L_7154)
.L_7154:
        /*0004*/ 	.word	0x00000082


	//----- nvinfo : EIATTR_KPARAM_INFO
	.align		4
.L_7155:
        /*0008*/ 	.byte	0x04, 0x17
        /*000a*/ 	.short	(.L_7157 - .L_7156)
.L_7156:
        /*000c*/ 	.word	0x00000000
        /*0010*/ 	.short	0x0003
        /*0012*/ 	.short	0x0c4c
        /*0014*/ 	.byte	0x00, 0xf0, 0x11, 0x00


	//----- nvinfo : EIATTR_KPARAM_INFO
	.align		4
.L_7157:
        /*0018*/ 	.byte	0x04, 0x17
        /*001a*/ 	.short	(.L_7159 - .L_7158)
.L_7158:
        /*001c*/ 	.word	0x00000000
        /*0020*/ 	.short	0x0002
        /*0022*/ 	.short	0x0c49
        /*0024*/ 	.byte	0x00, 0xf0, 0x05, 0x00


	//----- nvinfo : EIATTR_KPARAM_INFO
	.align		4
.L_7159:
        /*0028*/ 	.byte	0x04, 0x17
        /*002a*/ 	.short	(.L_7161 - .L_7160)
.L_7160:
        /*002c*/ 	.word	0x00000000
        /*0030*/ 	.short	0x0001
        /*0032*/ 	.short	0x0c48
        /*0034*/ 	.byte	0x00, 0xf0, 0x05, 0x00


	//----- nvinfo : EIATTR_KPARAM_INFO
	.align		4
.L_7161:
        /*0038*/ 	.byte	0x04, 0x17
        /*003a*/ 	.short	(.L_7163 - .L_7162)
.L_7162:
        /*003c*/ 	.word	0x00000000
        /*0040*/ 	.short	0x0000
        /*0042*/ 	.short	0x0000
        /*0044*/ 	.byte	0x00, 0xf0, 0x21, 0x31


	//----- nvinfo : EIATTR_SPARSE_MMA_MASK
	.align		4
.L_7163:
        /*0048*/ 	.byte	0x03, 0x50
        /*004a*/ 	.short	0x0000


	//----- nvinfo : EIATTR_MAXREG_COUNT
	.align		4
        /*004c*/ 	.byte	0x03, 0x1b
        /*004e*/ 	.short	0x0080


	//----- nvinfo : EIATTR_MERCURY_ISA_VERSION
	.align		4
        /*0050*/ 	.byte	0x03, 0x5f
        /*0052*/ 	.short	0x0101


	//----- nvinfo : EIATTR_EXIT_INSTR_OFFSETS
	.align		4
        /*0054*/ 	.byte	0x04, 0x1c
        /*0056*/ 	.short	(.L_7165 - .L_7164)


	//   ....[0]....
.L_7164:
        /*0058*/ 	.word	0x000001b0


	//   ....[1]....
        /*005c*/ 	.word	0x00000880


	//   ....[2]....
        /*0060*/ 	.word	0x000008e0


	//   ....[3]....
        /*0064*/ 	.word	0x00000c40


	//----- nvinfo : EIATTR_MAX_THREADS
	.align		4
.L_7165:
        /*0068*/ 	.byte	0x04, 0x05
        /*006a*/ 	.short	(.L_7167 - .L_7166)
.L_7166:
        /*006c*/ 	.word	0x00000200
        /*0070*/ 	.word	0x00000001
        /*0074*/ 	.word	0x00000001


	//----- nvinfo : EIATTR_CRS_STACK_SIZE
	.align		4
.L_7167:
        /*0078*/ 	.byte	0x04, 0x1e
        /*007a*/ 	.short	(.L_7169 - .L_7168)
.L_7168:
        /*007c*/ 	.word	0x00000000


	//----- nvinfo : EIATTR_CBANK_PARAM_SIZE
	.align		4
.L_7169:
        /*0080*/ 	.byte	0x03, 0x19
        /*0082*/ 	.short	0x0c50


	//----- nvinfo : EIATTR_PARAM_CBANK
	.align		4
        /*0084*/ 	.byte	0x04, 0x0a
        /*0086*/ 	.short	(.L_7171 - .L_7170)
	.align		4
.L_7170:
        /*0088*/ 	.word	index@(.nv.constant0._ZN2at6native55_GLOBAL__N__de093ff9_22_ForeachBinaryOpList_cu_a911ec4325multi_tensor_apply_kernelINS1_18TensorListMetadataILi3EEENS1_24BinaryOpListAlphaFunctorIN3c108BFloat16ELi3ELi2ELi2EEEJNS1_13power_functorIfEEfEEEvT_T0_DpT1_)
        /*008c*/ 	.short	0x0210
        /*008e*/ 	.short	0x0c50


	//----- nvinfo : EIATTR_SW_WAR
	.align		4
.L_7171:
        /*0090*/ 	.byte	0x04, 0x36
        /*0092*/ 	.short	(.L_7173 - .L_7172)
.L_7172:
        /*0094*/ 	.word	0x00000008
.L_7173:


//--------------------- .nv.info._ZN2at6native55_GLOBAL__N__de093ff9_22_ForeachBinaryOpList_cu_a911ec4325multi_tensor_apply_kernelINS1_18TensorListMetadataILi3EEENS1_24BinaryOpListAlphaFunctorIN3c107complexIfEELi3ELi2ELi2EEEJNS1_13power_functorIS8_EES8_EEEvT_T0_DpT1_ --------------------------
	.section	.nv.info._ZN2at6native55_GLOBAL__N__de093ff9_22_ForeachBinaryOpList_cu_a911ec4325multi_tensor_apply_kernelINS1_18TensorListMetadataILi3EEENS1_24BinaryOpListAlphaFunctorIN3c107complexIfEELi3ELi2ELi2EEEJNS1_13power_functorIS8_EES8_EEEvT_T0_DpT1_,"",@"SHT_CUDA_INFO"
	.sectionflags	@""
	.align	4


	//----- nvinfo : EIATTR_CUDA_API_VERSION
	.align		4
        /*0000*/ 	.byte	0x04, 0x37
        /*0002*/ 	.short	(.L_7175 - .L_7174)
.L_7174:
        /*0004*/ 	.word	0x00000082


	//----- nvinfo : EIATTR_KPARAM_INFO
	.align		4
.L_7175:
        /*0008*/ 	.byte	0x04, 0x17
        /*000a*/ 	.short	(.L_7177 - .L_7176)
.L_7176:
        /*000c*/ 	.word	0x00000000
        /*0010*/ 	.short	0x0003
        /*0012*/ 	.short	0x0c50
        /*0014*/ 	.byte	0x00, 0xf0, 0x21, 0x00


	//----- nvinfo : EIATTR_KPARAM_INFO
	.align		4
.L_7177:
        /*0018*/ 	.byte	0x04, 0x17
        /*001a*/ 	.short	(.L_7179 - .L_7178)
.L_7178:
        /*001c*/ 	.word	0x00000000
        /*0020*/ 	.short	0x0002
        /*0022*/ 	.short	0x0c49
        /*0024*/ 	.byte	0x00, 0xf0, 0x05, 0x00


	//----- nvinfo : EIATTR_KPARAM_INFO
	.align		4
.L_7179:
        /*0028*/ 	.byte	0x04, 0x17
        /*002a*/ 	.short	(.L_7181 - .L_7180)
.L_7180:
        /*002c*/ 	.word	0x00000000
        /*0030*/ 	.short	0x0001
        /*0032*/ 	.short	0x0c48
        /*0034*/ 	.byte	0x00, 0xf0, 0x05, 0x00


	//----- nvinfo : EIATTR_KPARAM_INFO
	.align		4
.L_7181:
        /*0038*/ 	.byte	0x04, 0x17
        /*003a*/ 	.short	(.L_7183 - .L_7182)
.L_7182:
        /*003c*/ 	.word	0x00000000
        /*0040*/ 	.short	0x0000
        /*0042*/ 	.short	0x0000
        /*0044*/ 	.byte	0x00, 0xf0, 0x21, 0x31


	//----- nvinfo : EIATTR_SPARSE_MMA_MASK
	.align		4
.L_7183:
        /*0048*/ 	.byte	0x03, 0x50
        /*004a*/ 	.short	0x0000


	//----- nvinfo : EIATTR_MAXREG_COUNT
	.align		4
        /*004c*/ 	.byte	0x03, 0x1b
        /*004e*/ 	.short	0x0080


	//----- nvinfo : EIATTR_MERCURY_ISA_VERSION
	.align		4
        /*0050*/ 	.byte	0x03, 0x5f
        /*0052*/ 	.short	0x0101


	//----- nvinfo : EIATTR_EXIT_INSTR_OFFSETS
	.align		4
        /*0054*/ 	.byte	0x04, 0x1c
        /*0056*/ 	.short	(.L_7185 - .L_7184)


	//   ....[0]....
.L_7184:
        /*0058*/ 	.word	0x000001b0


	//   ....[1]....
        /*005c*/ 	.word	0x0000b800


	//   ....[2]....
        /*0060*/ 	.word	0x0000b860


	//   ....[3]....
        /*0064*/ 	.word	0x00016a80


	//----- nvinfo : EIATTR_MAX_THREADS
	.align		4
.L_7185:
        /*0068*/ 	.byte	0x04, 0x05
        /*006a*/ 	.short	(.L_7187 - .L_7186)
.L_7186:
        /*006c*/ 	.word	0x00000200
        /*0070*/ 	.word	0x00000001
        /*0074*/ 	.word	0x00000001


	//----- nvinfo : EIATTR_CRS_STACK_SIZE
	.align		4
.L_7187:
        /*0078*/ 	.byte	0x04, 0x1e
        /*007a*/ 	.short	(.L_7189 - .L_7188)
.L_7188:
        /*007c*/ 	.word	0x00000000


	//----- nvinfo : EIATTR_CBANK_PARAM_SIZE
	.align		4
.L_7189:
        /*0080*/ 	.byte	0x03, 0x19
        /*0082*/ 	.short	0x0c58


	//----- nvinfo : EIATTR_PARAM_CBANK
	.align		4
        /*0084*/ 	.byte	0x04, 0x0a
        /*0086*/ 	.short	(.L_7191 - .L_7190)
	.align		4
.L_7190:
        /*0088*/ 	.word	index@(.nv.constant0._ZN2at6native55_GLOBAL__N__de093ff9_22_ForeachBinaryOpList_cu_a911ec4325multi_tensor_apply_kernelINS1_18TensorListMetadataILi3EEENS1_24BinaryOpListAlphaFunctorIN3c107complexIfEELi3ELi2ELi2EEEJNS1_13power_functorIS8_EES8_EEEvT_T0_DpT1_)
        /*008c*/ 	.short	0x0210
        /*008e*/ 	.short	0x0c58


	//----- nvinfo : EIATTR_SW_WAR
	.align		4
.L_7191:
        /*0090*/ 	.byte	0x04, 0x36
        /*0092*/ 	.short	(.L_7193 - .L_7192)
.L_7192:
        /*0094*/ 	.word	0x00000008
.L_7193:


//--------------------- .nv.info._ZN2at6native55_GLOBAL__N__de093ff9_22_ForeachBinaryOpList_cu_a911ec4325multi_tensor_apply_kernelINS1_18TensorListMetadataILi3EEENS1_24BinaryOpListAlphaFunctorIN3c107complexIdEELi3ELi2ELi2EEEJNS1_13power_functorIS8_EES8_EEEvT_T0_DpT1_ --------------------------
	.section	.nv.info._ZN2at6native55_GLOBAL__N__de093ff9_22_ForeachBinaryOpList_cu_a911ec4325multi_tensor_apply_kernelINS1_18TensorListMetadataILi3EEENS1_24BinaryOpListAlphaFunctorIN3c107complexIdEELi3ELi2ELi2EEEJNS1_13power_functorIS8_EES8_EEEvT_T0_DpT1_,"",@"SHT_CUDA_INFO"
	.sectionflags	@""
	.align	4


	//----- nvinfo : EIATTR_CUDA_API_VERSION
	.align		4
        /*0000*/ 	.byte	0x04, 0x37
        /*0002*/ 	.short	(.L_7195 - .L_7194)
.L_7194:
        /*0004*/ 	.word	0x00000082


	//----- nvinfo : EIATTR_KPARAM_INFO
	.align		4
.L_7195:
        /*0008*/ 	.byte	0x04, 0x17
        /*000a*/ 	.short	(.L_7197 - .L_7196)
.L_7196:
        /*000c*/ 	.word	0x00000000
        /*0010*/ 	.short	0x0003
        /*0012*/ 	.short	0x0c50
        /*0014*/ 	.byte	0x00, 0xf0, 0x41, 0x00


	//----- nvinfo : EIATTR_KPARAM_INFO
	.align		4
.L_7197:
        /*0018*/ 	.byte	0x04, 0x17
        /*001a*/ 	.short	(.L_7199 - .L_7198)
.L_7198:
        /*001c*/ 	.word	0x00000000
        /*0020*/ 	.short	0x0002
        /*0022*/ 	.short	0x0c49
        /*0024*/ 	.byte	0x00, 0xf0, 0x05, 0x00


	//----- nvinfo : EIATTR_KPARAM_INFO
	.align		4
.L_7199:
        /*0028*/ 	.byte	0x04, 0x17
        /*002a*/ 	.short	(.L_7201 - .L_7200)
.L_7200:
        /*002c*/ 	.word	0x00000000
        /*0030*/ 	.short	0x0001
        /*0032*/ 	.short	0x0c48
        /*0034*/ 	.byte	0x00, 0xf0, 0x05, 0x00


	//----- nvinfo : EIATTR_KPARAM_INFO
	.align		4
.L_7201:
        /*0038*/ 	.byte	0x04, 0x17
        /*003a*/ 	.short	(.L_7203 - .L_7202)
.L_7202:
        /*003c*/ 	.word	0x00000000
        /*0040*/ 	.short	0x0000
        /*0042*/ 	.short	0x0000
        /*0044*/ 	.byte	0x00, 0xf0, 0x21, 0x31


	//----- nvinfo : EIATTR_SPARSE_MMA_MASK
	.align		4
.L_7203:
        /*0048*/ 	.byte	0x03, 0x50
        /*004a*/ 	.short	0x0000


	//----- nvinfo : EIATTR_MAXREG_COUNT
	.align		4
        /*004c*/ 	.byte	0x03, 0x1b
        /*004e*/ 	.short	0x0080


	//----- nvinfo : EIATTR_MERCURY_ISA_VERSION
	.align		4
        /*0050*/ 	.byte	0x03, 0x5f
        /*0052*/ 	.short	0x0101


	//----- nvinfo : EIATTR_EXIT_INSTR_OFFSETS
	.align		4
        /*0054*/ 	.byte	0x04, 0x1c
        /*0056*/ 	.short	(.L_7205 - .L_7204)


	//   ....[0]....
.L_7204:
        /*0058*/ 	.word	0x000001a0


	//   ....[1]....
        /*005c*/ 	.word	0x00026e60


	//   ....[2]....
        /*0060*/ 	.word	0x00026ec0


	//   ....[3]....
        /*0064*/ 	.word	0x0004d4c0


	//----- nvinfo : EIATTR_MAX_THREADS
	.align		4
.L_7205:
        /*0068*/ 	.byte	0x04, 0x05
        /*006a*/ 	.short	(.L_7207 - .L_7206)
.L_7206:
        /*006c*/ 	.word	0x00000200
        /*0070*/ 	.word	0x00000001
        /*0074*/ 	.word	0x00000001


	//----- nvinfo : EIATTR_CRS_STACK_SIZE
	.align		4
.L_7207:
        /*0078*/ 	.byte	0x04, 0x1e
        /*007a*/ 	.short	(.L_7209 - .L_7208)
.L_7208:
        /*007c*/ 	.word	0x00000000


	//----- nvinfo : EIATTR_CBANK_PARAM_SIZE
	.align		4
.L_7209:
        /*0080*/ 	.byte	0x03, 0x19
        /*0082*/ 	.short	0x0c60


	//----- nvinfo : EIATTR_PARAM_CBANK
	.align		4
        /*0084*/ 	.byte	0x04, 0x0a
        /*0086*/ 	.short	(.L_7211 - .L_7210)
	.align		4
.L_7210:
        /*0088*/ 	.word	index@(.nv.constant0._ZN2at6native55_GLOBAL__N__de093ff9_22_ForeachBinaryOpList_cu_a911ec4325multi_tensor_apply_kernelINS1_18TensorListMetadataILi3EEENS1_24BinaryOpListAlphaFunctorIN3c107complexIdEELi3ELi2ELi2EEEJNS1_13power_functorIS8_EES8_EEEvT_T0_DpT1_)
        /*008c*/ 	.short	0x0210
        /*008e*/ 	.short	0x0c60


	//----- nvinfo : EIATTR_SW_WAR
	.align		4
.L_7211:
        /*0090*/ 	.byte	0x04, 0x36
        /*0092*/ 	.short	(.L_7213 - .L_7212)
.L_7212:
        /*0094*/ 	.word	0x00000008
.L_7213:


//--------------------- .nv.info._ZN2at6native55_GLOBAL__N__de093ff9_22_ForeachBinaryOpList_cu_a911ec4325multi_tensor_apply_kernelINS1_18TensorListMetadataILi3EEENS1_24BinaryOpListAlphaFunctorIfLi3ELi2ELi2EEEJNS1_13power_functorIfEEfEEEvT_T0_DpT1_ --------------------------
	.section	.nv.info._ZN2at6native55_GLOBAL__N__de093ff9_22_ForeachBinaryOpList_cu_a911ec4325multi_tensor_apply_kernelINS1_18TensorListMetadataILi3EEENS1_24BinaryOpListAlphaFunctorIfLi3ELi2ELi2EEEJNS1_13power_functorIfEEfEEEvT_T0_DpT1_,"",@"SHT_CUDA_INFO"
	.sectionflags	@""
	.align	4


	//----- nvinfo : EIATTR_CUDA_API_VERSION
	.align		4
        /*0000*/ 	.byte	0x04, 0x37
        /*0002*/ 	.short	(.L_7215 - .L_7214)
.L_7214:
        /*0004*/ 	.word	0x00000082


	//----- nvinfo : EIATTR_KPARAM_INFO
	.align		4
.L_7215:
        /*0008*/ 	.byte	0x04, 0x17
        /*000a*/ 	.short	(.L_7217 - .L_7216)
.L_7216:
        /*000c*/ 	.word	0x00000000
        /*0010*/ 	.short	0x0003
        /*0012*/ 	.short	0x0c4c
        /*0014*/ 	.byte	0x00, 0xf0, 0x11, 0x00


	//----- nvinfo : EIATTR_KPARAM_INFO
	.align		4
.L_7217:
        /*0018*/ 	.byte	0x04, 0x17
        /*001a*/ 	.short	(.L_7219 - .L_7218)
.L_7218:
        /*001c*/ 	.word	0x00000000
        /*0020*/ 	.short	0x0002
        /*0022*/ 	.short	0x0c49
        /*0024*/ 	.byte	0x00, 0xf0, 0x05, 0x00


	//----- nvinfo : EIATTR_KPARAM_INFO
	.align		4
.L_7219:
        /*0028*/ 	.byte	0x04, 0x17
        /*002a*/ 	.short	(.L_7221 - .L_7220)
.L_7220:
        /*002c*/ 	.word	0x00000000
        /*0030*/ 	.short	0x0001
        /*0032*/ 	.short	0x0c48
        /*0034*/ 	.byte	0x00, 0xf0, 0x05, 0x00


	//----- nvinfo : EIATTR_KPARAM_INFO
	.align		4
.L_7221:
        /*0038*/ 	.byte	0x04, 0x17
        /*003a*/ 	.short	(.L_7223 - .L_7222)
.L_7222:
        /*003c*/ 	.word	0x00000000
        /*0040*/ 	.short	0x0000
        /*0042*/ 	.short	0x0000
        /*0044*/ 	.byte	0x00, 0xf0, 0x21, 0x31


	//----- nvinfo : EIATTR_SPARSE_MMA_MASK
	.align		4
.L_7223:
        /*0048*/ 	.byte	0x03, 0x50
        /*004a*/ 	.short	0x0000


	//----- nvinfo : EIATTR_MAXREG_COUNT
	.align		4
        /*004c*/ 	.byte	0x03, 0x1b
        /*004e*/ 	.short	0x0080


	//----- nvinfo : EIATTR_MERCURY_ISA_VERSION
	.align		4
        /*0050*/ 	.byte	0x03, 0x5f
        /*0052*/ 	.short	0x0101


	//----- nvinfo : EIATTR_EXIT_INSTR_OFFSETS
	.align		4
        /*0054*/ 	.byte	0x04, 0x1c
        /*0056*/ 	.short	(.L_7225 - .L_7224)


	//   ....[0]....
.L_7224:
        /*0058*/ 	.word	0x000001b0


	//   ....[1]....
        /*005c*/ 	.word	0x00000780


	//   ....[2]....
        /*0060*/ 	.word	0x000007e0


	//   ....[3]....
        /*0064*/ 	.word	0x00000a60


	//----- nvinfo : EIATTR_MAX_THREADS
	.align		4
.L_7225:
        /*0068*/ 	.byte	0x04, 0x05
        /*006a*/ 	.short	(.L_7227 - .L_7226)
.L_7226:
        /*006c*/ 	.word	0x00000200
        /*0070*/ 	.word	0x00000001
        /*0074*/ 	.word	0x00000001


	//----- nvinfo : EIATTR_CRS_STACK_SIZE
	.align		4
.L_7227:
        /*0078*/ 	.byte	0x04, 0x1e
        /*007a*/ 	.short	(.L_7229 - .L_7228)
.L_7228:
        /*007c*/ 	.word	0x00000000


	//----- nvinfo : EIATTR_CBANK_PARAM_SIZE
	.align		4
.L_7229:
        /*0080*/ 	.byte	0x03, 0x19
        /*0082*/ 	.short	0x0c50


	//----- nvinfo : EIATTR_PARAM_CBANK
	.align		4
        /*0084*/ 	.byte	0x04, 0x0a
        /*0086*/ 	.short	(.L_7231 - .L_7230)
	.align		4
.L_7230:
        /*0088*/ 	.word	index@(.nv.constant0._ZN2at6native55_GLOBAL__N__de093ff9_22_ForeachBinaryOpList_cu_a911ec4325multi_tensor_apply_kernelINS1_18TensorListMetadataILi3EEENS1_24BinaryOpListAlphaFunctorIfLi3ELi2ELi2EEEJNS1_13power_functorIfEEfEEEvT_T0_DpT1_)
        /*008c*/ 	.short	0x0210
        /*008e*/ 	.short	0x0c50


	//----- nvinfo : EIATTR_SW_WAR
	.align		4
.L_7231:
        /*0090*/ 	.byte	0x04, 0x36
        /*0092*/ 	.short	(.L_7233 - .L_7232)
.L_7232:
        /*0094*/ 	.word	0x00000008
.L_7233:


//--------------------- .nv.info._ZN2at6native55_GLOBAL__N__de093ff9_22_ForeachBinaryOpList_cu_a911ec4325multi_tensor_apply_kernelINS1_18TensorListMetadataILi3EEENS1_24BinaryOpListAlphaFunctorIdLi3ELi2ELi2EEEJNS1_13power_functorIdEEdEEEvT_T0_DpT1_ --------------------------
	.section	.nv.info._ZN2at6native55_GLOBAL__N__de093ff9_22_ForeachBinaryOpList_cu_a911ec4325multi_tensor_apply_kernelINS1_18TensorListMetadataILi3EEENS1_24BinaryOpListAlphaFunctorIdLi3ELi2ELi2EEEJNS1_13power_functorIdEEdEEEvT_T0_DpT1_,"",@"SHT_CUDA_INFO"
	.sectionflags	@""
	.align	4


	//----- nvinfo : EIATTR_CUDA_API_VERSION
	.align		4
        /*0000*/ 	.byte	0x04, 0x37
        /*0002*/ 	.short	(.L_7235 - .L_7234)
.L_7234:
        /*0004*/ 	.word	0x00000082


	//----- nvinfo : EIATTR_KPARAM_INFO
	.align		4
.L_7235:
        /*0008*/ 	.byte	0x04, 0x17
        /*000a*/ 	.short	(.L_7237 - .L_7236)
.L_7236:
        /*000c*/ 	.word	0x00000000
        /*0010*/ 	.short	0x0003
        /*0012*/ 	.short	0x0c50
        /*0014*/ 	.byte	0x00, 0xf0, 0x21, 0x00


	//----- nvinfo : EIATTR_KPARAM_INFO
	.align		4
.L_7237:
        /*0018*/ 	.byte	0x04, 0x17
        /*001a*/ 	.short	(.L_7239 - .L_7238)
.L_7238:
        /*001c*/ 	.word	0x00000000
        /*0020*/ 	.short	0x0002
        /*0022*/ 	.short	0x0c49
        /*0024*/ 	.byte	0x00, 0xf0, 0x05, 0x00


	//----- nvinfo : EIATTR_KPARAM_INFO
	.align		4
.L_7239:
        /*0028*/ 	.byte	0x04, 0x17
        /*002a*/ 	.short	(.L_7241 - .L_7240)
.L_7240:
        /*002c*/ 	.word	0x00000000
        /*0030*/ 	.short	0x0001
        /*0032*/ 	.short	0x0c48
        /*0034*/ 	.byte	0x00, 0xf0, 0x05, 0x00


	//----- nvinfo : EIATTR_KPARAM_INFO
	.align		4
.L_7241:
        /*0038*/ 	.byte	0x04, 0x17
        /*003a*/ 	.short	(.L_7243 - .L_7242)
.L_7242:
        /*003c*/ 	.word	0x00000000
        /*0040*/ 	.short	0x0000
        /*0042*/ 	.short	0x0000
        /*0044*/ 	.byte	0x00, 0xf0, 0x21, 0x31


	//----- nvinfo : EIATTR_SPARSE_MMA_MASK
	.align		4
.L_7243:
        /*0048*/ 	.byte	0x03, 0x50
        /*004a*/ 	.short	0x0000


	//----- nvinfo : EIATTR_MAXREG_COUNT
	.align		4
        /*004c*/ 	.byte	0x03, 0x1b
        /*004e*/ 	.short	0x0080


	//----- nvinfo : EIATTR_MERCURY_ISA_VERSION
	.align		4
        /*0050*/ 	.byte	0x03, 0x5f
        /*0052*/ 	.short	0x0101


	//----- nvinfo : EIATTR_EXIT_INSTR_OFFSETS
	.align		4
        /*0054*/ 	.byte	0x04, 0x1c
        /*0056*/ 	.short	(.L_7245 - .L_7244)


	//   ....[0]....
.L_7244:
        /*0058*/ 	.word	0x00000190


	//   ....[1]....
        /*005c*/ 	.word	0x000019e0


	//   ....[2]....
        /*0060*/ 	.word	0x00001a40


	//   ....[3]....
        /*0064*/ 	.word	0x00002f50


	//----- nvinfo : EIATTR_MAX_THREADS
	.align		4
.L_7245:
        /*0068*/ 	.byte	0x04, 0x05
        /*006a*/ 	.short	(.L_7247 - .L_7246)
.L_7246:
        /*006c*/ 	.word	0x00000200
        /*0070*/ 	.word	0x00000001
        /*0074*/ 	.word	0x00000001


	//----- nvinfo : EIATTR_CRS_STACK_SIZE
	.align		4
.L_7247:
        /*0078*/ 	.byte	0x04, 0x1e
        /*007a*/ 	.short	(.L_7249 - .L_7248)
.L_7248:
        /*007c*/ 	.word	0x00000000


	//----- nvinfo : EIATTR_CBANK_PARAM_SIZE
	.align		4
.L_7249:
        /*0080*/ 	.byte	0x03, 0x19
        /*0082*/ 	.short	0x0c58


	//----- nvinfo : EIATTR_PARAM_CBANK
	.align		4
        /*0084*/ 	.byte	0x04, 0x0a
        /*0086*/ 	.short	(.L_7251 - .L_7250)
	.align		4
.L_7250:
        /*0088*/ 	.word	index@(.nv.constant0._ZN2at6native55_GLOBAL__N__de093ff9_22_ForeachBinaryOpList_cu_a911ec4325multi_tensor_apply_kernelINS1_18TensorListMetadataILi3EEENS1_24BinaryOpListAlphaFunctorIdLi3ELi2ELi2EEEJNS1_13power_functorIdEEdEEEvT_T0_DpT1_)
        /*008c*/ 	.short	0x0210
        /*008e*/ 	.short	0x0c58


	//----- nvinfo : EIATTR_SW_WAR
	.align		4
.L_7251:
        /*0090*/ 	.byte	0x04, 0x36
        /*0092*/ 	.short	(.L_7253 - .L_7252)
.L_7252:
        /*0094*/ 	.word	0x00000008
.L_7253:


//--------------------- .nv.info._ZN2at6native55_GLOBAL__N__de093ff9_22_ForeachBinaryOpList_cu_a911ec4325multi_tensor_apply_kernelINS1_18TensorListMetadataILi3EEENS1_24BinaryOpListAlphaFunctorIsLi3ELi2ELi2EEEJNS1_13power_functorIsEEsEEEvT_T0_DpT1_ --------------------------
	.section	.nv.info._ZN2at6native55_GLOBAL__N__de093ff9_22_ForeachBinaryOpList_cu_a911ec4325multi_tensor_apply_kernelINS1_18TensorListMetadataILi3EEENS1_24BinaryOpListAlphaFunctorIsLi3ELi2ELi2EEEJNS1_13power_functorIsEEsEEEvT_T0_DpT1_,"",@"SHT_CUDA_INFO"
	.sectionflags	@""
	.align	4


	//----- nvinfo : EIATTR_CUDA_API_VERSION
	.align		4
        /*0000*/ 	.byte	0x04, 0x37
        /*0002*/ 	.short	(.L_7255 - .L_7254)
.L_7254:
        /*0004*/ 	.word	0x00000082


	//----- nvinfo : EIATTR_KPARAM_INFO
	.align		4
.L_7255:
        /*0008*/ 	.byte	0x04, 0x17
        /*000a*/ 	.short	(.L_7257 - .L_7256)
.L_7256:
        /*000c*/ 	.word	0x00000000
        /*0010*/ 	.short	0x0003
        /*0012*/ 	.short	0x0c4a
        /*0014*/ 	.byte	0x00, 0xf0, 0x09, 0x00


	//----- nvinfo : EIATTR_KPARAM_INFO
	.align		4
.L_7257:
        /*0018*/ 	.byte	0x04, 0x17
        /*001a*/ 	.short	(.L_7259 - .L_7258)
.L_7258:
        /*001c*/ 	.word	0x00000000
        /*0020*/ 	.short	0x0002
        /*0022*/ 	.short	0x0c49
        /*0024*/ 	.byte	0x00, 0xf0, 0x05, 0x00


	//----- nvinfo : EIATTR_KPARAM_INFO
	.align		4
.L_7259:
        /*0028*/ 	.byte	0x04, 0x17
        /*002a*/ 	.short	(.L_7261 - .L_7260)
.L_7260:
        /*002c*/ 	.word	0x00000000
        /*0030*/ 	.short	0x0001
        /*0032*/ 	.short	0x0c48
        /*0034*/ 	.byte	0x00, 0xf0, 0x05, 0x00


	//----- nvinfo : EIATTR_KPARAM_INFO
	.align		4
.L_7261:
        /*0038*/ 	.byte	0x04, 0x17
        /*003a*/ 	.short	(.L_7263 - .L_7262)
.L_7262:
        /*003c*/ 	.word	0x00000000
        /*0040*/ 	.short	0x0000
        /*0042*/ 	.short	0x0000
        /*0044*/ 	.byte	0x00, 0xf0, 0x21, 0x31


	//----- nvinfo : EIATTR_SPARSE_MMA_MASK
	.align		4
.L_7263:
        /*0048*/ 	.byte	0x03, 0x50
        /*004a*/ 	.short	0x0000


	//----- nvinfo : EIATTR_MAXREG_COUNT
	.align		4
        /*004c*/ 	.byte	0x03, 0x1b
        /*004e*/ 	.short	0x0080


	//----- nvinfo : EIATTR_MERCURY_ISA_VERSION
	.align		4
        /*0050*/ 	.byte	0x03, 0x5f
        /*0052*/ 	.short	0x0101


	//----- nvinfo : EIATTR_EXIT_INSTR_OFFSETS
	.align		4
        /*0054*/ 	.byte	0x04, 0x1c
        /*0056*/ 	.short	(.L_7265 - .L_7264)


	//   ....[0]....
.L_7264:
        /*0058*/ 	.word	0x000001b0


	//   ....[1]....
        /*005c*/ 	.word	0x00001600


	//   ....[2]....
        /*0060*/ 	.word	0x00001660


	//   ....[3]....
        /*0064*/ 	.word	0x00002750


	//----- nvinfo : EIATTR_MAX_THREADS
	.align		4
.L_7265:
        /*0068*/ 	.byte	0x04, 0x05
        /*006a*/ 	.short	(.L_7267 - .L_7266)
.L_7266:
        /*006c*/ 	.word	0x00000200
        /*0070*/ 	.word	0x00000001
        /*0074*/ 	.word	0x00000001


	//----- nvinfo : EIATTR_CRS_STACK_SIZE
	.align		4
.L_7267:
        /*0078*/ 	.byte	0x04, 0x1e
        /*007a*/ 	.short	(.L_7269 - .L_7268)
.L_7268:
        /*007c*/ 	.word	0x00000000


	//----- nvinfo : EIATTR_CBANK_PARAM_SIZE
	.align		4
.L_7269:
        /*0080*/ 	.byte	0x03, 0x19
        /*0082*/ 	.short	0x0c4c


	//----- nvinfo : EIATTR_PARAM_CBANK
	.align		4
        /*0084*/ 	.byte	0x04, 0x0a
        /*0086*/ 	.short	(.L_7271 - .L_7270)
	.align		4
.L_7270:
        /*0088*/ 	.word	index@(.nv.constant0._ZN2at6native55_GLOBAL__N__de093ff9_22_ForeachBinaryOpList_cu_a911ec4325multi_tensor_apply_kernelINS1_18TensorListMetadataILi3EEENS1_24BinaryOpListAlphaFunctorIsLi3ELi2ELi2EEEJNS1_13power_functorIsEEsEEEvT_T0_DpT1_)
        /*008c*/ 	.short	0x0210
        /*008e*/ 	.short	0x0c4c


	//----- nvinfo : EIATTR_SW_WAR
	.align		4
.L_7271:
        /*0090*/ 	.byte	0x04, 0x36
        /*0092*/ 	.short	(.L_7273 - .L_7272)
.L_7272:
        /*0094*/ 	.word	0x00000008
.L_7273:


//--------------------- .nv.info._ZN2at6native55_GLOBAL__N__de093ff9_22_ForeachBinaryOpList_cu_a911ec4325multi_tensor_apply_kernelINS1_18TensorListMetadataILi3EEENS1_24BinaryOpListAlphaFunctorIlLi3ELi2ELi2EEEJNS1_13power_functorIlEElEEEvT_T0_DpT1_ --------------------------
	.section	.nv.info._ZN2at6native55_GLOBAL__N__de093ff9_22_ForeachBinaryOpList_cu_a911ec4325multi_tensor_apply_kernelINS1_18TensorListMetadataILi3EEENS1_24BinaryOpListAlphaFunctorIlLi3ELi2ELi2EEEJNS1_13power_functorIlEElEEEvT_T0_DpT1_,"",@"SHT_CUDA_INFO"
	.sectionflags	@""
	.align	4


	//----- nvinfo : EIATTR_CUDA_API_VERSION
	.align		4
        /*0000*/ 	.byte	0x04, 0x37
        /*0002*/ 	.short	(.L_7275 - .L_7274)
.L_7274:
        /*0004*/ 	.word	0x00000082


	//----- nvinfo : EIATTR_KPARAM_INFO
	.align		4
.L_7275:
        /*0008*/ 	.byte	0x04, 0x17
        /*000a*/ 	.short	(.L_7277 - .L_7276)
.L_7276:
        /*000c*/ 	.word	0x00000000
        /*0010*/ 	.short	0x0003
        /*0012*/ 	.short	0x0c50
        /*0014*/ 	.byte	0x00, 0xf0, 0x21, 0x00


	//----- nvinfo : EIATTR_KPARAM_INFO
	.align		4
.L_7277:
        /*0018*/ 	.byte	0x04, 0x17
        /*001a*/ 	.short	(.L_7279 - .L_7278)
.L_7278:
        /*001c*/ 	.word	0x00000000
        /*0020*/ 	.short	0x0002
        /*0022*/ 	.short	0x0c49
        /*0024*/ 	.byte	0x00, 0xf0, 0x05, 0x00


	//----- nvinfo : EIATTR_KPARAM_INFO
	.align		4
.L_7279:
        /*0028*/ 	.byte	0x04, 0x17
        /*002a*/ 	.short	(.L_7281 - .L_7280)
.L_7280:
        /*002c*/ 	.word	0x00000000
        /*0030*/ 	.short	0x0001
        /*0032*/ 	.short	0x0c48
        /*0034*/ 	.byte	0x00, 0xf0, 0x05, 0x00


	//----- nvinfo : EIATTR_KPARAM_INFO
	.align		4
.L_7281:
        /*0038*/ 	.byte	0x04, 0x17
        /*003a*/ 	.short	(.L_7283 - .L_7282)
.L_7282:
        /*003c*/ 	.word	0x00000000
        /*0040*/ 	.short	0x0000
        /*0042*/ 	.short	0x0000
        /*0044*/ 	.byte	0x00, 0xf0, 0x21, 0x31


	//----- nvinfo : EIATTR_SPARSE_MMA_MASK
	.align		4
.L_7283:
        /*0048*/ 	.byte	0x03, 0x50
        /*004a*/ 	.short	0x0000


	//----- nvinfo : EIATTR_MAXREG_COUNT
	.align		4
        /*004c*/ 	.byte	0x03, 0x1b
        /*004e*/ 	.short	0x0080


	//----- nvinfo : EIATTR_MERCURY_ISA_VERSION
	.align		4
        /*0050*/ 	.byte	0x03, 0x5f
        /*0052*/ 	.short	0x0101


	//----- nvinfo : EIATTR_EXIT_INSTR_OFFSETS
	.align		4
        /*0054*/ 	.byte	0x04, 0x1c
        /*0056*/ 	.short	(.L_7285 - .L_7284)


	//   ....[0]....
.L_7284:
        /*0058*/ 	.word	0x000001b0


	//   ....[1]....
        /*005c*/ 	.word	0x00001a60


	//   ....[2]....
        /*0060*/ 	.word	0x00001ac0


	//   ....[3]....
        /*0064*/ 	.word	0x00002f40


	//----- nvinfo : EIATTR_MAX_THREADS
	.align		4
.L_7285:
        /*0068*/ 	.byte	0x04, 0x05
        /*006a*/ 	.short	(.L_7287 - .L_7286)
.L_7286:
        /*006c*/ 	.word	0x00000200
        /*0070*/ 	.word	0x00000001
        /*0074*/ 	.word	0x00000001


	//----- nvinfo : EIATTR_CRS_STACK_SIZE
	.align		4
.L_7287:
        /*0078*/ 	.byte	0x04, 0x1e
        /*007a*/ 	.short	(.L_7289 - .L_7288)
.L_7288:
        /*007c*/ 	.word	0x00000000


	//----- nvinfo : EIATTR_CBANK_PARAM_SIZE
	.align		4
.L_7289:
        /*0080*/ 	.byte	0x03, 0x19
        /*0082*/ 	.short	0x0c58


	//----- nvinfo : EIATTR_PARAM_CBANK
	.align		4
        /*0084*/ 	.byte	0x04, 0x0a
        /*0086*/ 	.short	(.L_7291 - .L_7290)
	.align		4
.L_7290:
        /*0088*/ 	.word	index@(.nv.constant0._ZN2at6native55_GLOBAL__N__de093ff9_22_ForeachBinaryOpList_cu_a911ec4325multi_tensor_apply_kernelINS1_18TensorListMetadataILi3EEENS1_24BinaryOpListAlphaFunctorIlLi3ELi2ELi2EEEJNS1_13power_functorIlEElEEEvT_T0_DpT1_)
        /*008c*/ 	.short	0x0210
        /*008e*/ 	.short	0x0c58


	//----- nvinfo : EIATTR_SW_WAR
	.align		4
.L_7291:
        /*0090*/ 	.byte	0x04, 0x36
        /*0092*/ 	.short	(.L_7293 - .L_7292)
.L_7292:
        /*0094*/ 	.word	0x00000008
.L_7293:


//--------------------- .nv.info._ZN2at6native55_GLOBAL__N__de093ff9_22_ForeachBinaryOpList_cu_a911ec4325multi_tensor_apply_kernelINS1_18TensorListMetadataILi3EEENS1_24BinaryOpListAlphaFunctorIiLi3ELi2ELi2EEEJNS1_13power_functorIiEEiEEEvT_T0_DpT1_ --------------------------
	.section	.nv.info._ZN2at6native55_GLOBAL__N__de093ff9_22_ForeachBinaryOpList_cu_a911ec4325multi_tensor_apply_kernelINS1_18TensorListMetadataILi3EEENS1_24BinaryOpListAlphaFunctorIiLi3ELi2ELi2EEEJNS1_13power_functorIiEEiEEEvT_T0_DpT1_,"",@"SHT_CUDA_INFO"
	.sectionflags	@""
	.align	4


	//----- nvinfo : EIATTR_CUDA_API_VERSION
	.align		4
        /*0000*/ 	.byte	0x04, 0x37
        /*0002*/ 	.short	(.L_7295 - .L_7294)
.L_7294:
        /*0004*/ 	.word	0x00000082


	//----- nvinfo : EIATTR_KPARAM_INFO
	.align		4
.L_7295:
        /*0008*/ 	.byte	0x04, 0x17
        /*000a*/ 	.short	(.L_7297 - .L_7296)
.L_7296:
        /*000c*/ 	.word	0x00000000
        /*0010*/ 	.short	0x0003
        /*0012*/ 	.short	0x0c4c
        /*0014*/ 	.byte	0x00, 0xf0, 0x11, 0x00


	//----- nvinfo : EIATTR_KPARAM_INFO
	.align		4
.L_7297:
        /*0018*/ 	.byte	0x04, 0x17
        /*001a*/ 	.short	(.L_7299 - .L_7298)
.L_7298:
        /*001c*/ 	.word	0x00000000
        /*0020*/ 	.short	0x0002
        /*0022*/ 	.short	0x0c49
        /*0024*/ 	.byte	0x00, 0xf0, 0x05, 0x00


	//----- nvinfo : EIATTR_KPARAM_INFO
	.align		4
.L_7299:
        /*0028*/ 	.byte	0x04, 0x17
        /*002a*/ 	.short	(.L_7301 - .L_7300)
.L_7300:
        /*002c*/ 	.word	0x00000000
        /*0030*/ 	.short	0x0001
        /*0032*/ 	.short	0x0c48
        /*0034*/ 	.byte	0x00, 0xf0, 0x05, 0x00


	//----- nvinfo : EIATTR_KPARAM_INFO
	.align		4
.L_7301:
        /*0038*/ 	.byte	0x04, 0x17
        /*003a*/ 	.short	(.L_7303 - .L_7302)
.L_7302:
        /*003c*/ 	.word	0x00000000
        /*0040*/ 	.short	0x0000
        /*0042*/ 	.short	0x0000
        /*0044*/ 	.byte	0x00, 0xf0, 0x21, 0x31


	//----- nvinfo : EIATTR_SPARSE_MMA_MASK
	.align		4
.L_7303:
        /*0048*/ 	.byte	0x03, 0x50
        /*004a*/ 	.short	0x0000


	//----- nvinfo : EIATTR_MAXREG_COUNT
	.align		4
        /*004c*/ 	.byte	0x03, 0x1b
        /*004e*/ 	.short	0x0080


	//----- nvinfo : EIATTR_MERCURY_ISA_VERSION
	.align		4
        /*0050*/ 	.byte	0x03, 0x5f
        /*0052*/ 	.short	0x0101


	//----- nvinfo : EIATTR_EXIT_INSTR_OFFSETS
	.align		4
        /*0054*/ 	.byte	0x04, 0x1c
        /*0056*/ 	.short	(.L_7305 - .L_7304)


	//   ....[0]....
.L_7304:
        /*0058*/ 	.word	0x000001b0


	//   ....[1]....
        /*005c*/ 	.word	0x000010c0


	//   ....[2]....
        /*0060*/ 	.word	0x00001120


	//   ....[3]....
        /*0064*/ 	.word	0x00001c90


	//----- nvinfo : EIATTR_MAX_THREADS
	.align		4
.L_7305:
        /*0068*/ 	.byte	0x04, 0x05
        /*006a*/ 	.short	(.L_7307 - .L_7306)
.L_7306:
        /*006c*/ 	.word	0x00000200
        /*0070*/ 	.word	0x00000001
        /*0074*/ 	.word	0x00000001


	//----- nvinfo : EIATTR_CRS_STACK_SIZE
	.align		4
.L_7307:
        /*0078*/ 	.byte	0x04, 0x1e
        /*007a*/ 	.short	(.L_7309 - .L_7308)
.L_7308:
        /*007c*/ 	.word	0x00000000


	//----- nvinfo : EIATTR_CBANK_PARAM_SIZE
	.align		4
.L_7309:
        /*0080*/ 	.byte	0x03, 0x19
        /*0082*/ 	.short	0x0c50


	//----- nvinfo : EIATTR_PARAM_CBANK
	.align		4
        /*0084*/ 	.byte	0x04, 0x0a
        /*0086*/ 	.short	(.L_7311 - .L_7310)
	.align		4
.L_7310:
        /*0088*/ 	.word	index@(.nv.constant0._ZN2at6native55_GLOBAL__N__de093ff9_22_ForeachBinaryOpList_cu_a911ec4325multi_tensor_apply_kernelINS1_18TensorListMetadataILi3EEENS1_24BinaryOpListAlphaFunctorIiLi3ELi2ELi2EEEJNS1_13power_functorIiEEiEEEvT_T0_DpT1_)
        /*008c*/ 	.short	0x0210
        /*008e*/ 	.short	0x0c50


	//----- nvinfo : EIATTR_SW_WAR
	.align		4
.L_7311:
        /*0090*/ 	.byte	0x04, 0x36
        /*0092*/ 	.short	(.L_7313 - .L_7312)
.L_7312:
        /*0094*/ 	.word	0x00000008
.L_7313:


//--------------------- .nv.info._ZN2at6native55_GLOBAL__N__de093ff9_22_ForeachBinaryOpList_cu_a911ec4325multi_tensor_apply_kernelINS1_18TensorListMetadataILi3EEENS1_24BinaryOpListAlphaFunctorIaLi3ELi2ELi2EEEJNS1_13power_functorIaEEaEEEvT_T0_DpT1_ --------------------------
	.section	.nv.info._ZN2at6native55_GLOBAL__N__de093ff9_22_ForeachBinaryOpList_cu_a911ec4325multi_tensor_apply_kernelINS1_18TensorListMetadataILi3EEENS1_24BinaryOpListAlphaFunctorIaLi3ELi2ELi2EEEJNS1_13power_functorIaEEaEEEvT_T0_DpT1_,"",@"SHT_CUDA_INFO"
	.sectionflags	@""
	.align	4


	//----- nvinfo : EIATTR_CUDA_API_VERSION
	.align		4
        /*0000*/ 	.byte	0x04, 0x37
        /*0002*/ 	.short	(.L_7315 - .L_7314)
.L_7314:
        /*0004*/ 	.word	0x00000082


	//----- nvinfo : EIATTR_KPARAM_INFO
	.align		4
.L_7315:
        /*0008*/ 	.byte	0x04, 0x17
        /*000a*/ 	.short	(.L_7317 - .L_7316)
.L_7316:
        /*000c*/ 	.word	0x00000000
        /*0010*/ 	.short	0x0003
        /*0012*/ 	.short	0x0c4a
        /*0014*/ 	.byte	0x00, 0xf0, 0x05, 0x00


	//----- nvinfo : EIATTR_KPARAM_INFO
	.align		4
.L_7317:
        /*0018*/ 	.byte	0x04, 0x17
        /*001a*/ 	.short	(.L_7319 - .L_7318)
.L_7318:
        /*001c*/ 	.word	0x00000000
        /*0020*/ 	.short	0x0002
        /*0022*/ 	.short	0x0c49
        /*0024*/ 	.byte	0x00, 0xf0, 0x05, 0x00


	//----- nvinfo : EIATTR_KPARAM_INFO
	.align		4
.L_7319:
        /*0028*/ 	.byte	0x04, 0x17
        /*002a*/ 	.short	(.L_7321 - .L_7320)
.L_7320:
        /*002c*/ 	.word	0x00000000
        /*0030*/ 	.short	0x0001
        /*0032*/ 	.short	0x0c48
        /*0034*/ 	.byte	0x00, 0xf0, 0x05, 0x00


	//----- nvinfo : EIATTR_KPARAM_INFO
	.align		4
.L_7321:
        /*0038*/ 	.byte	0x04, 0x17
        /*003a*/ 	.short	(.L_7323 - .L_7322)
.L_7322:
        /*003c*/ 	.word	0x00000000
        /*0040*/ 	.short	0x0000
        /*0042*/ 	.short	0x0000
        /*0044*/ 	.byte	0x00, 0xf0, 0x21, 0x31


	//----- nvinfo : EIATTR_SPARSE_MMA_MASK
	.align		4
.L_7323:
        /*0048*/ 	.byte	0x03, 0x50
        /*004a*/ 	.short	0x0000


	//----- nvinfo : EIATTR_MAXREG_COUNT
	.align		4
        /*004c*/ 	.byte	0x03, 0x1b
        /*004e*/ 	.short	0x0080


	//----- nvinfo : EIATTR_MERCURY_ISA_VERSION
	.align		4
        /*0050*/ 	.byte	0x03, 0x5f
        /*0052*/ 	.short	0x0101


	//----- nvinfo : EIATTR_EXIT_INSTR_OFFSETS
	.align		4
        /*0054*/ 	.byte	0x04, 0x1c
        /*0056*/ 	.short	(.L_7325 - .L_7324)


	//   ....[0]....
.L_7324:
        /*0058*/ 	.word	0x000001c0


	//   ....[1]....
        /*005c*/ 	.word	0x00001690


	//   ....[2]....
        /*0060*/ 	.word	0x000016f0


	//   ....[3]....
        /*0064*/ 	.word	0x00002840


	//----- nvinfo : EIATTR_MAX_THREADS
	.align		4
.L_7325:
        /*0068*/ 	.byte	0x04, 0x05
        /*006a*/ 	.short	(.L_7327 - .L_7326)
.L_7326:
        /*006c*/ 	.word	0x00000200
        /*0070*/ 	.word	0x00000001
        /*0074*/ 	.word	0x00000001


	//----- nvinfo : EIATTR_CRS_STACK_SIZE
	.align		4
.L_7327:
        /*0078*/ 	.byte	0x04, 0x1e
        /*007a*/ 	.short	(.L_7329 - .L_7328)
.L_7328:
        /*007c*/ 	.word	0x00000000


	//----- nvinfo : EIATTR_CBANK_PARAM_SIZE
	.align		4
.L_7329:
        /*0080*/ 	.byte	0x03, 0x19
        /*0082*/ 	.short	0x0c4b


	//----- nvinfo : EIATTR_PARAM_CBANK
	.align		4
        /*0084*/ 	.byte	0x04, 0x0a
        /*0086*/ 	.short	(.L_7331 - .L_7330)
	.align		4
.L_7330:
        /*0088*/ 	.word	index@(.nv.constant0._ZN2at6native55_GLOBAL__N__de093ff9_22_ForeachBinaryOpList_cu_a911ec4325multi_tensor_apply_kernelINS1_18TensorListMetadataILi3EEENS1_24BinaryOpListAlphaFunctorIaLi3ELi2ELi2EEEJNS1_13power_functorIaEEaEEEvT_T0_DpT1_)
        /*008c*/ 	.short	0x0210
        /*008e*/ 	.short	0x0c4b


	//----- nvinfo : EIATTR_SW_WAR
	.align		4
.L_7331:
        /*0090*/ 	.byte	0x04, 0x36
        /*0092*/ 	.short	(.L_7333 - .L_7332)
.L_7332:
        /*0094*/ 	.word	0x00000008
.L_7333:


//--------------------- .nv.info._ZN2at6native55_GLOBAL__N__de093ff9_22_ForeachBinaryOpList_cu_a911ec4325multi_tensor_apply_kernelINS1_18TensorListMetadataILi3EEENS1_24BinaryOpListAlphaFunctorIhLi3ELi2ELi2EEEJNS1_13power_functorIhEEhEEEvT_T0_DpT1_ --------------------------
	.section	.nv.info._ZN2at6native55_GLOBAL__N__de093ff9_22_ForeachBinaryOpList_cu_a911ec4325multi_tensor_apply_kernelINS1_18TensorListMetadataILi3EEENS1_24BinaryOpListAlphaFunctorIhLi3ELi2ELi2EEEJNS1_13power_functorIhEEhEEEvT_T0_DpT1_,"",@"SHT_CUDA_INFO"
	.sectionflags	@""
	.align	4


	//----- nvinfo : EIATTR_CUDA_API_VERSION
	.align		4
        /*0000*/ 	.byte	0x04, 0x37
        /*0002*/ 	.short	(.L_7335 - .L_7334)
.L_7334:
        /*0004*/ 	.word	0x00000082


	//----- nvinfo : EIATTR_KPARAM_INFO
	.align		4
.L_7335:
        /*0008*/ 	.byte	0x04, 0x17
        /*000a*/ 	.short	(.L_7337 - .L_7336)
.L_7336:
        /*000c*/ 	.word	0x00000000
        /*0010*/ 	.short	0x0003
        /*0012*/ 	.short	0x0c4a
        /*0014*/ 	.byte	0x00, 0xf0, 0x05, 0x00


	//----- nvinfo : EIATTR_KPARAM_INFO
	.align		4
.L_7337:
        /*0018*/ 	.byte	0x04, 0x17
        /*001a*/ 	.short	(.L_7339 - .L_7338)
.L_7338:
        /*001c*/ 	.word	0x00000000
        /*0020*/ 	.short	0x0002
        /*0022*/ 	.short	0x0c49
        /*0024*/ 	.byte	0x00, 0xf0, 0x05, 0x00


	//----- nvinfo : EIATTR_KPARAM_INFO
	.align		4
.L_7339:
        /*0028*/ 	.byte	0x04, 0x17
        /*002a*/ 	.short	(.L_7341 - .L_7340)
.L_7340:
        /*002c*/ 	.word	0x00000000
        /*0030*/ 	.short	0x0001
        /*0032*/ 	.short	0x0c48
        /*0034*/ 	.byte	0x00, 0xf0, 0x05, 0x00


	//----- nvinfo : EIATTR_KPARAM_INFO
	.align		4
.L_7341:
        /*0038*/ 	.byte	0x04, 0x17
        /*003a*/ 	.short	(.L_7343 - .L_7342)
.L_7342:
        /*003c*/ 	.word	0x00000000
        /*0040*/ 	.short	0x0000
        /*0042*/ 	.short	0x0000
        /*0044*/ 	.byte	0x00, 0xf0, 0x21, 0x31


	//----- nvinfo : EIATTR_SPARSE_MMA_MASK
	.align		4
.L_7343:
        /*0048*/ 	.byte	0x03, 0x50
        /*004a*/ 	.short	0x0000


	//----- nvinfo : EIATTR_MAXREG_COUNT
	.align		4
        /*004c*/ 	.byte	0x03, 0x1b
        /*004e*/ 	.short	0x0080


	//----- nvinfo : EIATTR_MERCURY_ISA_VERSION
	.align		4
        /*0050*/ 	.byte	0x03, 0x5f
        /*0052*/ 	.short	0x0101


	//----- nvinfo : EIATTR_EXIT_INSTR_OFFSETS
	.align		4
        /*0054*/ 	.byte	0x04, 0x1c
        /*0056*/ 	.short	(.L_7345 - .L_7344)


	//   ....[0]....
.L_7344:
        /*0058*/ 	.word	0x000001d0


	//   ....[1]....
        /*005c*/ 	.word	0x00000c30


	//   ....[2]....
        /*0060*/ 	.word	0x00000c90


	//   ....[3]....
        /*0064*/ 	.word	0x00001410


	//----- nvinfo : EIATTR_MAX_THREADS
	.align		4
.L_7345:
        /*0068*/ 	.byte	0x04, 0x05
        /*006a*/ 	.short	(.L_7347 - .L_7346)
.L_7346:
        /*006c*/ 	.word	0x00000200
        /*0070*/ 	.word	0x00000001
        /*0074*/ 	.word	0x00000001


	//----- nvinfo : EIATTR_CRS_STACK_SIZE
	.align		4
.L_7347:
        /*0078*/ 	.byte	0x04, 0x1e
        /*007a*/ 	.short	(.L_7349 - .L_7348)
.L_7348:
        /*007c*/ 	.word	0x00000000


	//----- nvinfo : EIATTR_CBANK_PARAM_SIZE
	.align		4
.L_7349:
        /*0080*/ 	.byte	0x03, 0x19
        /*0082*/ 	.short	0x0c4b


	//----- nvinfo : EIATTR_PARAM_CBANK
	.align		4
        /*0084*/ 	.byte	0x04, 0x0a
        /*0086*/ 	.short	(.L_7351 - .L_7350)
	.align		4
.L_7350:
        /*0088*/ 	.word	index@(.nv.constant0._ZN2at6native55_GLOBAL__N__de093ff9_22_ForeachBinaryOpList_cu_a911ec4325multi_tensor_apply_kernelINS1_18TensorListMetadataILi3EEENS1_24BinaryOpListAlphaFunctorIhLi3ELi2ELi2EEEJNS1_13power_functorIhEEhEEEvT_T0_DpT1_)
        /*008c*/ 	.short	0x0210
        /*008e*/ 	.short	0x0c4b


	//----- nvinfo : EIATTR_SW_WAR
	.align		4
.L_7351:
        /*0090*/ 	.byte	0x04, 0x36
        /*0092*/ 	.short	(.L_7353 - .L_7352)
.L_7352:
        /*0094*/ 	.word	0x00000008
.L_7353:


//--------------------- .nv.info._ZN2at6native55_GLOBAL__N__de093ff9_22_ForeachBinaryOpList_cu_a911ec4325multi_tensor_apply_kernelINS1_18TensorListMetadataILi2EEENS1_24BinaryOpListAlphaFunctorIN3c104HalfELi2ELi2ELi0EEEJNS1_13power_functorIfEEfEEEvT_T0_DpT1_ --------------------------
	.section	.nv.info._ZN2at6native55_GLOBAL__N__de093ff9_22_ForeachBinaryOpList_cu_a911ec4325multi_tensor_apply_kernelINS1_18TensorListMetadataILi2EEENS1_24BinaryOpListAlphaFunctorIN3c104HalfELi2ELi2ELi0EEEJNS1_13power_functorIfEEfEEEvT_T0_DpT1_,"",@"SHT_CUDA_INFO"
	.sectionflags	@""
	.align	4


	//----- nvinfo : EIATTR_CUDA_API_VERSION
	.align		4
        /*0000*/ 	.byte	0x04, 0x37
        /*0002*/ 	.short	(.L_7355 - .L_7354)
.L_7354:
        /*0004*/ 	.word	0x00000082


	//----- nvinfo : EIATTR_KPARAM_INFO
	.align		4
.L_7355:
        /*0008*/ 	.byte	0x04, 0x17
        /*000a*/ 	.short	(.L_7357 - .L_7356)
.L_7356:
        /*000c*/ 	.word	0x00000000
        /*0010*/ 	.short	0x0003
        /*0012*/ 	.short	0x0c4c
        /*0014*/ 	.byte	0x00, 0xf0, 0x11, 0x00


	//----- nvinfo : EIATTR_KPARAM_INFO
	.align		4
.L_7357:
        /*0018*/ 	.byte	0x04, 0x17
        /*001a*/ 	.short	(.L_7359 - .L_7358)
.L_7358:
        /*001c*/ 	.word	0x00000000
        /*0020*/ 	.short	0x0002
        /*0022*/ 	.short	0x0c49
        /*0024*/ 	.byte	0x00, 0xf0, 0x05, 0x00


	//----- nvinfo : EIATTR_KPARAM_INFO
	.align		4
.L_7359:
        /*0028*/ 	.byte	0x04, 0x17
        /*002a*/ 	.short	(.L_7361 - .L_7360)
.L_7360:
        /*002c*/ 	.word	0x00000000
        /*0030*/ 	.short	0x0001
        /*0032*/ 	.short	0x0c48
        /*0034*/ 	.byte	0x00, 0xf0, 0x05, 0x00


	//----- nvinfo : EIATTR_KPARAM_INFO
	.align		4
.L_7361:
        /*0038*/ 	.byte	0x04, 0x17
        /*003a*/ 	.short	(.L_7363 - .L_7362)
.L_7362:
        /*003c*/ 	.word	0x00000000
        /*0040*/ 	.short	0x0000
        /*0042*/ 	.short	0x0000
        /*0044*/ 	.byte	0x00, 0xf0, 0x21, 0x31


	//----- nvinfo : EIATTR_SPARSE_MMA_MASK
	.align		4
.L_7363:
        /*0048*/ 	.byte	0x03, 0x50
        /*004a*/ 	.short	0x0000


	//----- nvinfo : EIATTR_MAXREG_COUNT
	.align		4
        /*004c*/ 	.byte	0x03, 0x1b
        /*004e*/ 	.short	0x0080


	//----- nvinfo : EIATTR_MERCURY_ISA_VERSION
	.align		4
        /*0050*/ 	.byte	0x03, 0x5f
        /*0052*/ 	.short	0x0101


	//----- nvinfo : EIATTR_EXIT_INSTR_OFFSETS
	.align		4
        /*0054*/ 	.byte	0x04, 0x1c
        /*0056*/ 	.short	(.L_7365 - .L_7364)


	//   ....[0]....
.L_7364:
        /*0058*/ 	.word	0x00000180


	//   ....[1]....
        /*005c*/ 	.word	0x00000840


	//   ....[2]....
        /*0060*/ 	.word	0x000008a0


	//   ....[3]....
        /*0064*/ 	.word	0x00000ba0


	//----- nvinfo : EIATTR_MAX_THREADS
	.align		4
.L_7365:
        /*0068*/ 	.byte	0x04, 0x05
        /*006a*/ 	.short	(.L_7367 - .L_7366)
.L_7366:
        /*006c*/ 	.word	0x00000200
        /*0070*/ 	.word	0x00000001
        /*0074*/ 	.word	0x00000001


	//----- nvinfo : EIATTR_CRS_STACK_SIZE
	.align		4
.L_7367:
        /*0078*/ 	.byte	0x04, 0x1e
        /*007a*/ 	.short	(.L_7369 - .L_7368)
.L_7368:
        /*007c*/ 	.word	0x00000000


	//----- nvinfo : EIATTR_CBANK_PARAM_SIZE
	.align		4
.L_7369:
        /*0080*/ 	.byte	0x03, 0x19
        /*0082*/ 	.short	0x0c50


	//----- nvinfo : EIATTR_PARAM_CBANK
	.align		4
        /*0084*/ 	.byte	0x04, 0x0a
        /*0086*/ 	.short	(.L_7371 - .L_7370)
	.align		4
.L_7370:
        /*0088*/ 	.word	index@(.nv.constant0._ZN2at6native55_GLOBAL__N__de093ff9_22_ForeachBinaryOpList_cu_a911ec4325multi_tensor_apply_kernelINS1_18TensorListMetadataILi2EEENS1_24BinaryOpListAlphaFunctorIN3c104HalfELi2ELi2ELi0EEEJNS1_13power_functorIfEEfEEEvT_T0_DpT1_)
        /*008c*/ 	.short	0x0210
        /*008e*/ 	.short	0x0c50


	//----- nvinfo : EIATTR_SW_WAR
	.align		4
.L_7371:
        /*0090*/ 	.byte	0x04, 0x36
        /*0092*/ 	.short	(.L_7373 - .L_7372)
.L_7372:
        /*0094*/ 	.word	0x00000008
.L_7373:


//--------------------- .nv.info._ZN2at6native55_GLOBAL__N__de093ff9_22_ForeachBinaryOpList_cu_a911ec4325multi_tensor_apply_kernelINS1_18TensorListMetadataILi2EEENS1_24BinaryOpListAlphaFunctorIN3c108BFloat16ELi2ELi2ELi0EEEJNS1_13power_functorIfEEfEEEvT_T0_DpT1_ --------------------------
	.section	.nv.info._ZN2at6native55_GLOBAL__N__de093ff9_22_ForeachBinaryOpList_cu_a911ec4325multi_tensor_apply_kernelINS1_18TensorListMetadataILi2EEENS1_24BinaryOpListAlphaFunctorIN3c108BFloat16ELi2ELi2ELi0EEEJNS1_13power_functorIfEEfEEEvT_T0_DpT1_,"",@"SHT_CUDA_INFO"
	.sectionflags	@""
	.align	4


	//----- nvinfo : EIATTR_CUDA_API_VERSION
	.align		4
        /*0000*/ 	.byte	0x04, 0x37
        /*0002*/ 	.short	(.L_7375 - .L_7374)
.L_7374:
        /*0004*/ 	.word	0x00000082


	//----- nvinfo : EIATTR_KPARAM_INFO
	.align		4
.L_7375:
        /*0008*/ 	.byte	0x04, 0x17
        /*000a*/ 	.short	(.L_7377 - .L_7376)
.L_7376:
        /*000c*/ 	.word	0x00000000
        /*0010*/ 	.short	0x0003
        /*0012*/ 	.short	0x0c4c
        /*0014*/ 	.byte	0x00, 0xf0, 0x11, 0x00


	//----- nvinfo : EIATTR_KPARAM_INFO
	.align		4
.L_7377:
        /*0018*/ 	.byte	0x04, 0x17
        /*001a*/ 	.short	(.L_7379 - .L_7378)
.L_7378:
        /*001c*/ 	.word	0x00000000
        /*0020*/ 	.short	0x0002
        /*0022*/ 	.short	0x0c49
        /*0024*/ 	.byte	0x00, 0xf0, 0x05, 0x00


	//----- nvinfo : EIATTR_KPARAM_INFO
	.align		4
.L_7379:
        /*0028*/ 	.byte	0x04, 0x17
        /*002a*/ 	.short	(.L_7381 - .L_7380)
.L_7380:
        /*002c*/ 	.word	0x00000000
        /*0030*/ 	.short	0x0001
        /*0032*/ 	.short	0x0c48
        /*0034*/ 	.byte	0x00, 0xf0, 0x05, 0x00


	//----- nvinfo : EIATTR_KPARAM_INFO
	.align		4
.L_7381:
        /*0038*/ 	.byte	0x04, 0x17
        /*003a*/ 	.short	(.L_7383 - .L_7382)
.L_7382:
        /*003c*/ 	.word	0x00000000
        /*0040*/ 	.short	0x0000
        /*0042*/ 	.short	0x0000
        /*0044*/ 	.byte	0x00, 0xf0, 0x21, 0x31


	//----- nvinfo : EIATTR_SPARSE_MMA_MASK
	.align		4
.L_7383:
        /*0048*/ 	.byte	0x03, 0x50
        /*004a*/ 	.short	0x0000


	//----- nvinfo : EIATTR_MAXREG_COUNT
	.align		4
        /*004c*/ 	.byte	0x03, 0x1b
        /*004e*/ 	.short	0x0080


	//----- nvinfo : EIATTR_MERCURY_ISA_VERSION
	.align		4
        /*0050*/ 	.byte	0x03, 0x5f
        /*0052*/ 	.short	0x0101


	//----- nvinfo : EIATTR_EXIT_INSTR_OFFSETS
	.align		4
        /*0054*/ 	.byte	0x04, 0x1c
        /*0056*/ 	.short	(.L_7385 - .L_7384)


	//   ....[0]....
.L_7384:
        /*0058*/ 	.word	0x00000180


	//   ....[1]....
        /*005c*/ 	.word	0x00000840


	//   ....[2]....
        /*0060*/ 	.word	0x000008a0


	//   ....[3]....
        /*0064*/ 	.word	0x00000be0


	//----- nvinfo : EIATTR_MAX_THREADS
	.align		4
.L_7385:
        /*0068*/ 	.byte	0x04, 0x05
        /*006a*/ 	.short	(.L_7387 - .L_7386)
.L_7386:
        /*006c*/ 	.word	0x00000200
        /*0070*/ 	.word	0x00000001
        /*0074*/ 	.word	0x00000001


	//----- nvinfo : EIATTR_CRS_STACK_SIZE
	.align		4
.L_7387:
        /*0078*/ 	.byte	0x04, 0x1e
        /*007a*/ 	.short	(.L_7389 - .L_7388)
.L_7388:
        /*007c*/ 	.word	0x00000000


	//----- nvinfo : EIATTR_CBANK_PARAM_SIZE
	.align		4
.L_7389:
        /*0080*/ 	.byte	0x03, 0x19
        /*0082*/ 	.short	0x0c50


	//----- nvinfo : EIATTR_PARAM_CBANK
	.align		4
        /*0084*/ 	.byte	0x04, 0x0a
        /*0086*/ 	.short	(.L_7391 - .L_7390)
	.align		4
.L_7390:
        /*0088*/ 	.word	index@(.nv.constant0._ZN2at6native55_GLOBAL__N__de093ff9_22_ForeachBinaryOpList_cu_a911ec4325multi_tensor_apply_kernelINS1_18TensorListMetadataILi2EEENS1_24BinaryOpListAlphaFunctorIN3c108BFloat16ELi2ELi2ELi0EEEJNS1_13power_functorIfEEfEEEvT_T0_DpT1_)
        /*008c*/ 	.short	0x0210
        /*008e*/ 	.short	0x0c50


	//----- nvinfo : EIATTR_SW_WAR
	.align		4
.L_7391:
        /*0090*/ 	.byte	0x04, 0x36
        /*0092*/ 	.short	(.L_7393 - .L_7392)
.L_7392:
        /*0094*/ 	.word	0x00000008
.L_7393:


//--------------------- .nv.info._ZN2at6native55_GLOBAL__N__de093ff9_22_ForeachBinaryOpList_cu_a911ec4325multi_tensor_apply_kernelINS1_18TensorListMetadataILi2EEENS1_24BinaryOpListAlphaFunctorIN3c107complexIfEELi2ELi2ELi0EEEJNS1_13power_functorIS8_EES8_EEEvT_T0_DpT1_ --------------------------
	.section	.nv.info._ZN2at6native55_GLOBAL__N__de093ff9_22_ForeachBinaryOpList_cu_a911ec4325multi_tensor_apply_kernelINS1_18TensorListMetadataILi2EEENS1_24BinaryOpListAlphaFunctorIN3c107complexIfEELi2ELi2ELi0EEEJNS1_13power_functorIS8_EES8_EEEvT_T0_DpT1_,"",@"SHT_CUDA_INFO"
	.sectionflags	@""
	.align	4


	//----- nvinfo : EIATTR_CUDA_API_VERSION
	.align		4
        /*0000*/ 	.byte	0x04, 0x37
        /*0002*/ 	.short	(.L_7395 - .L_7394)
.L_7394:
        /*0004*/ 	.word	0x00000082


	//----- nvinfo : EIATTR_KPARAM_INFO
	.align		4
.L_7395:
        /*0008*/ 	.byte	0x04, 0x17
        /*000a*/ 	.short	(.L_7397 - .L_7396)
.L_7396:
        /*000c*/ 	.word	0x00000000
        /*0010*/ 	.short	0x0003
        /*0012*/ 	.short	0x0c50
        /*0014*/ 	.byte	0x00, 0xf0, 0x21, 0x00


	//----- nvinfo : EIATTR_KPARAM_INFO
	.align		4
.L_7397:
        /*0018*/ 	.byte	0x04, 0x17
        /*001a*/ 	.short	(.L_7399 - .L_7398)
.L_7398:
        /*001c*/ 	.word	0x00000000
        /*0020*/ 	.short	0x0002
        /*0022*/ 	.short	0x0c49
        /*0024*/ 	.byte	0x00, 0xf0, 0x05, 0x00


	//----- nvinfo : EIATTR_KPARAM_INFO
	.align		4
.L_7399:
        /*0028*/ 	.byte	0x04, 0x17
        /*002a*/ 	.short	(.L_7401 - .L_7400)
.L_7400:
        /*002c*/ 	.word	0x00000000
        /*0030*/ 	.short	0x0001
        /*0032*/ 	.short	0x0c48
        /*0034*/ 	.byte	0x00, 0xf0, 0x05, 0x00


	//----- nvinfo : EIATTR_KPARAM_INFO
	.align		4
.L_7401:
        /*0038*/ 	.byte	0x04, 0x17
        /*003a*/ 	.short	(.L_7403 - .L_7402)
.L_7402:
        /*003c*/ 	.word	0x00000000
        /*0040*/ 	.short	0x0000
        /*0042*/ 	.short	0x0000
        /*0044*/ 	.byte	0x00, 0xf0, 0x21, 0x31


	//----- nvinfo : EIATTR_SPARSE_MMA_MASK
	.align		4
.L_7403:
        /*0048*/ 	.byte	0x03, 0x50
        /*004a*/ 	.short	0x0000


	//----- nvinfo : EIATTR_MAXREG_COUNT
	.align		4
        /*004c*/ 	.byte	0x03, 0x1b
        /*004e*/ 	.short	0x0080


	//----- nvinfo : EIATTR_MERCURY_ISA_VERSION
	.align		4
        /*0050*/ 	.byte	0x03, 0x5f
        /*0052*/ 	.short	0x0101


	//----- nvinfo : EIATTR_EXIT_INSTR_OFFSETS
	.align		4
        /*0054*/ 	.byte	0x04, 0x1c
        /*0056*/ 	.short	(.L_7405 - .L_7404)


	//   ....[0]....
.L_7404:
        /*0058*/ 	.word	0x00000180


	//   ....[1]....
        /*005c*/ 	.word	0x0000b7d0


	//   ....[2]....
        /*0060*/ 	.word	0x0000b830


	//   ....[3]....
        /*0064*/ 	.word	0x00016a30


	//----- nvinfo : EIATTR_MAX_THREADS
	.align		4
.L_7405:
        /*0068*/ 	.byte	0x04, 0x05
        /*006a*/ 	.short	(.L_7407 - .L_7406)
.L_7406:
        /*006c*/ 	.word	0x00000200
        /*0070*/ 	.word	0x00000001
        /*0074*/ 	.word	0x00000001


	//----- nvinfo : EIATTR_CRS_STACK_SIZE
	.align		4
.L_7407:
        /*0078*/ 	.byte	0x04, 0x1e
        /*007a*/ 	.short	(.L_7409 - .L_7408)
.L_7408:
        /*007c*/ 	.word	0x00000000


	//----- nvinfo : EIATTR_CBANK_PARAM_SIZE
	.align		4
.L_7409:
        /*0080*/ 	.byte	0x03, 0x19
        /*0082*/ 	.short	0x0c58


	//----- nvinfo : EIATTR_PARAM_CBANK
	.align		4
        /*0084*/ 	.byte	0x04, 0x0a
        /*0086*/ 	.short	(.L_7411 - .L_7410)
	.align		4
.L_7410:
        /*0088*/ 	.word	index@(.nv.constant0._ZN2at6native55_GLOBAL__N__de093ff9_22_ForeachBinaryOpList_cu_a911ec4325multi_tensor_apply_kernelINS1_18TensorListMetadataILi2EEENS1_24BinaryOpListAlphaFunctorIN3c107complexIfEELi2ELi2ELi0EEEJNS1_13power_functorIS8_EES8_EEEvT_T0_DpT1_)
        /*008c*/ 	.short	0x0210
        /*008e*/ 	.short	0x0c58


	//----- nvinfo : EIATTR_SW_WAR
	.align		4
.L_7411:
        /*0090*/ 	.byte	0x04, 0x36
        /*0092*/ 	.short	(.L_7413 - .L_7412)
.L_7412:
        /*0094*/ 	.word	0x00000008
.L_7413:


//--------------------- .nv.info._ZN2at6native55_GLOBAL__N__de093ff9_22_ForeachBinaryOpList_cu_a911ec4325multi_tensor_apply_kernelINS1_18TensorListMetadataILi2EEENS1_24BinaryOpListAlphaFunctorIN3c107complexIdEELi2ELi2ELi0EEEJNS1_13power_functorIS8_EES8_EEEvT_T0_DpT1_ --------------------------
	.section	.nv.info._ZN2at6native55_GLOBAL__N__de093ff9_22_ForeachBinaryOpList_cu_a911ec4325multi_tensor_apply_kernelINS1_18TensorListMetadataILi2EEENS1_24BinaryOpListAlphaFunctorIN3c107complexIdEELi2ELi2ELi0EEEJNS1_13power_functorIS8_EES8_EEEvT_T0_DpT1_,"",@"SHT_CUDA_INFO"
	.sectionflags	@""
	.align	4


	//----- nvinfo : EIATTR_CUDA_API_VERSION
	.align		4
        /*0000*/ 	.byte	0x04, 0x37
        /*0002*/ 	.short	(.L_7415 - .L_7414)
.L_7414:
        /*0004*/ 	.word	0x00000082


	//----- nvinfo : EIATTR_KPARAM_INFO
	.align		4
.L_7415:
        /*0008*/ 	.byte	0x04, 0x17
        /*000a*/ 	.short	(.L_7417 - .L_7416)
.L_7416:
        /*000c*/ 	.word	0x00000000
        /*0010*/ 	.short	0x0003
        /*0012*/ 	.short	0x0c50
        /*0014*/ 	.byte	0x00, 0xf0, 0x41, 0x00


	//----- nvinfo : EIATTR_KPARAM_INFO
	.align		4
.L_7417:
        /*0018*/ 	.byte	0x04, 0x17
        /*001a*/ 	.short	(.L_7419 - .L_7418)
.L_7418:
        /*001c*/ 	.word	0x00000000
        /*0020*/ 	.short	0x0002
        /*0022*/ 	.short	0x0c49
        /*0024*/ 	.byte	0x00, 0xf0, 0x05, 0x00


	//----- nvinfo : EIATTR_KPARAM_INFO
	.align		4
.L_7419:
        /*0028*/ 	.byte	0x04, 0x17
        /*002a*/ 	.short	(.L_7421 - .L_7420)
.L_7420:
        /*002c*/ 	.word	0x00000000
        /*0030*/ 	.short	0x0001
        /*0032*/ 	.short	0x0c48
        /*0034*/ 	.byte	0x00, 0xf0, 0x05, 0x00


	//----- nvinfo : EIATTR_KPARAM_INFO
	.align		4
.L_7421:
        /*0038*/ 	.byte	0x04, 0x17
        /*003a*/ 	.short	(.L_7423 - .L_7422)
.L_7422:
        /*003c*/ 	.word	0x00000000
        /*0040*/ 	.short	0x0000
        /*0042*/ 	.short	0x0000
        /*0044*/ 	.byte	0x00, 0xf0, 0x21, 0x31


	//----- nvinfo : EIATTR_SPARSE_MMA_MASK
	.align		4
.L_7423:
        /*0048*/ 	.byte	0x03, 0x50
        /*004a*/ 	.short	0x0000


	//----- nvinfo : EIATTR_MAXREG_COUNT
	.align		4
        /*004c*/ 	.byte	0x03, 0x1b
        /*004e*/ 	.short	0x0080


	//----- nvinfo : EIATTR_MERCURY_ISA_VERSION
	.align		4
        /*0050*/ 	.byte	0x03, 0x5f
        /*0052*/ 	.short	0x0101


	//----- nvinfo : EIATTR_EXIT_INSTR_OFFSETS
	.align		4
        /*0054*/ 	.byte	0x04, 0x1c
        /*0056*/ 	.short	(.L_7425 - .L_7424)


	//   ....[0]....
.L_7424:
        /*0058*/ 	.word	0x00000170


	//   ....[1]....
        /*005c*/ 	.word	0x00026e50


	//   ....[2]....
        /*0060*/ 	.word	0x00026eb0


	//   ....[3]....
        /*0064*/ 	.word	0x0004d4e0


	//----- nvinfo : EIATTR_MAX_THREADS
	.align		4
.L_7425:
        /*0068*/ 	.byte	0x04, 0x05
        /*006a*/ 	.short	(.L_7427 - .L_7426)
.L_7426:
        /*006c*/ 	.word	0x00000200
        /*0070*/ 	.word	0x00000001
        /*0074*/ 	.word	0x00000001


	//----- nvinfo : EIATTR_CRS_STACK_SIZE
	.align		4
.L_7427:
        /*0078*/ 	.byte	0x04, 0x1e
        /*007a*/ 	.short	(.L_7429 - .L_7428)
.L_7428:
        /*007c*/ 	.word	0x00000000


	//----- nvinfo : EIATTR_CBANK_PARAM_SIZE
	.align		4
.L_7429:
        /*0080*/ 	.byte	0x03, 0x19
        /*0082*/ 	.short	0x0c60


	//----- nvinfo : EIATTR_PARAM_CBANK
	.align		4
        /*0084*/ 	.byte	0x04, 0x0a
        /*0086*/ 	.short	(.L_7431 - .L_7430)
	.align		4
.L_7430:
        /*0088*/ 	.word	index@(.nv.constant0._ZN2at6native55_GLOBAL__N__de093ff9_22_ForeachBinaryOpList_cu_a911ec4325multi_tensor_apply_kernelINS1_18TensorListMetadataILi2EEENS1_24BinaryOpListAlphaFunctorIN3c107complexIdEELi2ELi2ELi0EEEJNS1_13power_functorIS8_EES8_EEEvT_T0_DpT1_)
        /*008c*/ 	.short	0x0210
        /*008e*/ 	.short	0x0c60


	//----- nvinfo : EIATTR_SW_WAR
	.align		4
.L_7431:
        /*0090*/ 	.byte	0x04, 0x36
        /*0092*/ 	.short	(.L_7433 - .L_7432)
.L_7432:
        /*0094*/ 	.word	0x00000008
.L_7433:


//--------------------- .nv.info._ZN2at6native55_GLOBAL__N__de093ff9_22_ForeachBinaryOpList_cu_a911ec4325multi_tensor_apply_kernelINS1_18TensorListMetadataILi2EEENS1_24BinaryOpListAlphaFunctorIfLi2ELi2ELi0EEEJNS1_13power_functorIfEEfEEEvT_T0_DpT1_ --------------------------
	.section	.nv.info._ZN2at6native55_GLOBAL__N__de093ff9_22_ForeachBinaryOpList_cu_a911ec4325multi_tensor_apply_kernelINS1_18TensorListMetadataILi2EEENS1_24BinaryOpListAlphaFunctorIfLi2ELi2ELi0EEEJNS1_13power_functorIfEEfEEEvT_T0_DpT1_,"",@"SHT_CUDA_INFO"
	.sectionflags	@""
	.align	4


	//----- nvinfo : EIATTR_CUDA_API_VERSION
	.align		4
        /*0000*/ 	.byte	0x04, 0x37
        /*0002*/ 	.short	(.L_7435 - .L_7434)
.L_7434:
        /*0004*/ 	.word	0x00000082


	//----- nvinfo : EIATTR_KPARAM_INFO
	.align		4
.L_7435:
        /*0008*/ 	.byte	0x04, 0x17
        /*000a*/ 	.short	(.L_7437 - .L_7436)
.L_7436:
        /*000c*/ 	.word	0x00000000
        /*0010*/ 	.short	0x0003
        /*0012*/ 	.short	0x0c4c
        /*0014*/ 	.byte	0x00, 0xf0, 0x11, 0x00


	//----- nvinfo : EIATTR_KPARAM_INFO
	.align		4
.L_7437:
        /*0018*/ 	.byte	0x04, 0x17
        /*001a*/ 	.short	(.L_7439 - .L_7438)
.L_7438:
        /*001c*/ 	.word	0x00000000
        /*0020*/ 	.short	0x0002
        /*0022*/ 	.short	0x0c49
        /*0024*/ 	.byte	0x00, 0xf0, 0x05, 0x00


	//----- nvinfo : EIATTR_KPARAM_INFO
	.align		4
.L_7439:
        /*0028*/ 	.byte	0x04, 0x17
        /*002a*/ 	.short	(.L_7441 - .L_7440)
.L_7440:
        /*002c*/ 	.word	0x00000000
        /*0030*/ 	.short	0x0001
        /*0032*/ 	.short	0x0c48
        /*0034*/ 	.byte	0x00, 0xf0, 0x05, 0x00


	//----- nvinfo : EIATTR_KPARAM_INFO
	.align		4
.L_7441:
        /*0038*/ 	.byte	0x04, 0x17
        /*003a*/ 	.short	(.L_7443 - .L_7442)
.L_7442:
        /*003c*/ 	.word	0x00000000
        /*0040*/ 	.short	0x0000
        /*0042*/ 	.short	0x0000
        /*0044*/ 	.byte	0x00, 0xf0, 0x21, 0x31


	//----- nvinfo : EIATTR_SPARSE_MMA_MASK
	.align		4
.L_7443:
        /*0048*/ 	.byte	0x03, 0x50
        /*004a*/ 	.short	0x0000


	//----- nvinfo : EIATTR_MAXREG_COUNT
	.align		4
        /*004c*/ 	.byte	0x03, 0x1b
        /*004e*/ 	.short	0x0080


	//----- nvinfo : EIATTR_MERCURY_ISA_VERSION
	.align		4
        /*0050*/ 	.byte	0x03, 0x5f
        /*0052*/ 	.short	0x0101


	//----- nvinfo : EIATTR_EXIT_INSTR_OFFSETS
	.align		4
        /*0054*/ 	.byte	0x04, 0x1c
        /*0056*/ 	.short	(.L_7445 - .L_7444)


	//   ....[0]....
.L_7444:
        /*0058*/ 	.word	0x00000180


	//   ....[1]....
        /*005c*/ 	.word	0x00000760


	//   ....[2]....
        /*0060*/ 	.word	0x000007c0


	//   ....[3]....
        /*0064*/ 	.word	0x00000a20


	//----- nvinfo : EIATTR_MAX_THREADS
	.align		4
.L_7445:
        /*0068*/ 	.byte	0x04, 0x05
        /*006a*/ 	.short	(.L_7447 - .L_7446)
.L_7446:
        /*006c*/ 	.word	0x00000200
        /*0070*/ 	.word	0x00000001
        /*0074*/ 	.word	0x00000001


	//----- nvinfo : EIATTR_CRS_STACK_SIZE
	.align		4
.L_7447:
        /*0078*/ 	.byte	0x04, 0x1e
        /*007a*/ 	.short	(.L_7449 - .L_7448)
.L_7448:
        /*007c*/ 	.word	0x00000000


	//----- nvinfo : EIATTR_CBANK_PARAM_SIZE
	.align		4
.L_7449:
        /*0080*/ 	.byte	0x03, 0x19
        /*0082*/ 	.short	0x0c50


	//----- nvinfo : EIATTR_PARAM_CBANK
	.align		4
        /*0084*/ 	.byte	0x04, 0x0a
        /*0086*/ 	.short	(.L_7451 - .L_7450)
	.align		4
.L_7450:
        /*0088*/ 	.word	index@(.nv.constant0._ZN2at6native55_GLOBAL__N__de093ff9_22_ForeachBinaryOpList_cu_a911ec4325multi_tensor_apply_kernelINS1_18TensorListMetadataILi2EEENS1_24BinaryOpListAlphaFunctorIfLi2ELi2ELi0EEEJNS1_13power_functorIfEEfEEEvT_T0_DpT1_)
        /*008c*/ 	.short	0x0210
        /*008e*/ 	.short	0x0c50


	//----- nvinfo : EIATTR_SW_WAR
	.align		4
.L_7451:
        /*0090*/ 	.byte	0x04, 0x36
        /*0092*/ 	.short	(.L_7453 - .L_7452)
.L_7452:
        /*0094*/ 	.word	0x00000008
.L_7453:


//--------------------- .nv.info._ZN2at6native55_GLOBAL__N__de093ff9_22_ForeachBinaryOpList_cu_a911ec4325multi_tensor_apply_kernelINS1_18TensorListMetadataILi2EEENS1_24BinaryOpListAlphaFunctorIdLi2ELi2ELi0EEEJNS1_13power_functorIdEEdEEEvT_T0_DpT1_ --------------------------
	.section	.nv.info._ZN2at6native55_GLOBAL__N__de093ff9_22_ForeachBinaryOpList_cu_a911ec4325multi_tensor_apply_kernelINS1_18TensorListMetadataILi2EEENS1_24BinaryOpListAlphaFunctorIdLi2ELi2ELi0EEEJNS1_13power_functorIdEEdEEEvT_T0_DpT1_,"",@"SHT_CUDA_INFO"
	.sectionflags	@""
	.align	4


	//----- nvinfo : EIATTR_CUDA_API_VERSION
	.align		4
        /*0000*/ 	.byte	0x04, 0x37
        /*0002*/ 	.short	(.L_7455 - .L_7454)
.L_7454:
        /*0004*/ 	.word	0x00000082


	//----- nvinfo : EIATTR_KPARAM_INFO
	.align		4
.L_7455:
        /*0008*/ 	.byte	0x04, 0x17
        /*000a*/ 	.short	(.L_7457 - .L_7456)
.L_7456:
        /*000c*/ 	.word	0x00000000
        /*0010*/ 	.short	0x0003
        /*0012*/ 	.short	0x0c50
        /*0014*/ 	.byte	0x00, 0xf0, 0x21, 0x00


	//----- nvinfo : EIATTR_KPARAM_INFO
	.align		4
.L_7457:
        /*0018*/ 	.byte	0x04, 0x17
        /*001a*/ 	.short	(.L_7459 - .L_7458)
.L_7458:
        /*001c*/ 	.word	0x00000000
        /*0020*/ 	.short	0x0002
        /*0022*/ 	.short	0x0c49
        /*0024*/ 	.byte	0x00, 0xf0, 0x05, 0x00


	//----- nvinfo : EIATTR_KPARAM_INFO
	.align		4
.L_7459:
        /*0028*/ 	.byte	0x04, 0x17
        /*002a*/ 	.short	(.L_7461 - .L_7460)
.L_7460:
        /*002c*/ 	.word	0x00000000
        /*0030*/ 	.short	0x0001
        /*0032*/ 	.short	0x0c48
        /*0034*/ 	.byte	0x00, 0xf0, 0x05, 0x00


	//----- nvinfo : EIATTR_KPARAM_INFO
	.align		4
.L_7461:
        /*0038*/ 	.byte	0x04, 0x17
        /*003a*/ 	.short	(.L_7463 - .L_7462)
.L_7462:
        /*003c*/ 	.word	0x00000000
        /*0040*/ 	.short	0x0000
        /*0042*/ 	.short	0x0000
        /*0044*/ 	.byte	0x00, 0xf0, 0x21, 0x31


	//----- nvinfo : EIATTR_SPARSE_MMA_MASK
	.align		4
.L_7463:
        /*0048*/ 	.byte	0x03, 0x50
        /*004a*/ 	.short	0x0000


	//----- nvinfo : EIATTR_MAXREG_COUNT
	.align		4
        /*004c*/ 	.byte	0x03, 0x1b
        /*004e*/ 	.short	0x0080


	//----- nvinfo : EIATTR_MERCURY_ISA_VERSION
	.align		4
        /*0050*/ 	.byte	0x03, 0x5f
        /*0052*/ 	.short	0x0101


	//----- nvinfo : EIATTR_EXIT_INSTR_OFFSETS
	.align		4
        /*0054*/ 	.byte	0x04, 0x1c
        /*0056*/ 	.short	(.L_7465 - .L_7464)


	//   ....[0]....
.L_7464:
        /*0058*/ 	.word	0x00000160


	//   ....[1]....
        /*005c*/ 	.word	0x00001980


	//   ....[2]....
        /*0060*/ 	.word	0x000019e0


	//   ....[3]....
        /*0064*/ 	.word	0x00002e60


	//----- nvinfo : EIATTR_MAX_THREADS
	.align		4
.L_7465:
        /*0068*/ 	.byte	0x04, 0x05
        /*006a*/ 	.short	(.L_7467 - .L_7466)
.L_7466:
        /*006c*/ 	.word	0x00000200
        /*0070*/ 	.word	0x00000001
        /*0074*/ 	.word	0x00000001


	//----- nvinfo : EIATTR_CRS_STACK_SIZE
	.align		4
.L_7467:
        /*0078*/ 	.byte	0x04, 0x1e
        /*007a*/ 	.short	(.L_7469 - .L_7468)
.L_7468:
        /*007c*/ 	.word	0x00000000


	//----- nvinfo : EIATTR_CBANK_PARAM_SIZE
	.align		4
.L_7469:
        /*0080*/ 	.byte	0x03, 0x19
        /*0082*/ 	.short	0x0c58


	//----- nvinfo : EIATTR_PARAM_CBANK
	.align		4
        /*0084*/ 	.byte	0x04, 0x0a
        /*0086*/ 	.short	(.L_7471 - .L_7470)
	.align		4
.L_7470:
        /*0088*/ 	.word	index@(.nv.constant0._ZN2at6native55_GLOBAL__N__de093ff9_22_ForeachBinaryOpList_cu_a911ec4325multi_tensor_apply_kernelINS1_18TensorListMetadataILi2EEENS1_24BinaryOpListAlphaFunctorIdLi2ELi2ELi0EEEJNS1_13power_functorIdEEdEEEvT_T0_DpT1_)
        /*008c*/ 	.short	0x0210
        /*008e*/ 	.short	0x0c58


	//----- nvinfo : EIATTR_SW_WAR
	.align		4
.L_7471:
        /*0090*/ 	.byte	0x04, 0x36
        /*0092*/ 	.short	(.L_7473 - .L_7472)
.L_7472:
        /*0094*/ 	.word	0x00000008
.L_7473:


//--------------------- .nv.info._ZN2at6native55_GLOBAL__N__de093ff9_22_ForeachBinaryOpList_cu_a911ec4325multi_tensor_apply_kernelINS1_18TensorListMetadataILi2EEENS1_24BinaryOpListAlphaFunctorIsLi2ELi2ELi0EEEJNS1_13power_functorIsEEsEEEvT_T0_DpT1_ --------------------------
	.section	.nv.info._ZN2at6native55_GLOBAL__N__de093ff9_22_ForeachBinaryOpList_cu_a911ec4325multi_tensor_apply_kernelINS1_18TensorListMetadataILi2EEENS1_24BinaryOpListAlphaFunctorIsLi2ELi2ELi0EEEJNS1_13power_functorIsEEsEEEvT_T0_DpT1_,"",@"SHT_CUDA_INFO"
	.sectionflags	@""
	.align	4


	//----- nvinfo : EIATTR_CUDA_API_VERSION
	.align		4
        /*0000*/ 	.byte	0x04, 0x37
        /*0002*/ 	.short	(.L_7475 - .L_7474)
.L_7474:
        /*0004*/ 	.word	0x00000082


	//----- nvinfo : EIATTR_KPARAM_INFO
	.align		4
.L_7475:
        /*0008*/ 	.byte	0x04, 0x17
        /*000a*/ 	.short	(.L_7477 - .L_7476)
.L_7476:
        /*000c*/ 	.word	0x00000000
        /*0010*/ 	.short	0x0003
        /*0012*/ 	.short	0x0c4a
        /*0014*/ 	.byte	0x00, 0xf0, 0x09, 0x00


	//----- nvinfo : EIATTR_KPARAM_INFO
	.align		4
.L_7477:
        /*0018*/ 	.byte	0x04, 0x17
        /*001a*/ 	.short	(.L_7479 - .L_7478)
.L_7478:
        /*001c*/ 	.word	0x00000000
        /*0020*/ 	.short	0x0002
        /*0022*/ 	.short	0x0c49
        /*0024*/ 	.byte	0x00, 0xf0, 0x05, 0x00


	//----- nvinfo : EIATTR_KPARAM_INFO
	.align		4
.L_7479:
        /*0028*/ 	.byte	0x04, 0x17
        /*002a*/ 	.short	(.L_7481 - .L_7480)
.L_7480:
        /*002c*/ 	.word	0x00000000
        /*0030*/ 	.short	0x0001
        /*0032*/ 	.short	0x0c48
        /*0034*/ 	.byte	0x00, 0xf0, 0x05, 0x00


	//----- nvinfo : EIATTR_KPARAM_INFO
	.align		4
.L_7481:
        /*0038*/ 	.byte	0x04, 0x17
        /*003a*/ 	.short	(.L_7483 - .L_7482)
.L_7482:
        /*003c*/ 	.word	0x00000000
        /*0040*/ 	.short	0x0000
        /*0042*/ 	.short	0x0000
        /*0044*/ 	.byte	0x00, 0xf0, 0x21, 0x31


	//----- nvinfo : EIATTR_SPARSE_MMA_MASK
	.align		4
.L_7483:
        /*0048*/ 	.byte	0x03, 0x50
        /*004a*/ 	.short	0x0000


	//----- nvinfo : EIATTR_MAXREG_COUNT
	.align		4
        /*004c*/ 	.byte	0x03, 0x1b
        /*004e*/ 	.short	0x0080


	//----- nvinfo : EIATTR_MERCURY_ISA_VERSION
	.align		4
        /*0050*/ 	.byte	0x03, 0x5f
        /*0052*/ 	.short	0x0101


	//----- nvinfo : EIATTR_EXIT_INSTR_OFFSETS
	.align		4
        /*0054*/ 	.byte	0x04, 0x1c
        /*0056*/ 	.short	(.L_7485 - .L_7484)


	//   ....[0]....
.L_7484:
        /*0058*/ 	.word	0x00000180


	//   ....[1]....
        /*005c*/ 	.word	0x000015d0


	//   ....[2]....
        /*0060*/ 	.word	0x00001630


	//   ....[3]....
        /*0064*/ 	.word	0x00002680


	//----- nvinfo : EIATTR_MAX_THREADS
	.align		4
.L_7485:
        /*0068*/ 	.byte	0x04, 0x05
        /*006a*/ 	.short	(.L_7487 - .L_7486)
.L_7486:
        /*006c*/ 	.word	0x00000200
        /*0070*/ 	.word	0x00000001
        /*0074*/ 	.word	0x00000001


	//----- nvinfo : EIATTR_CRS_STACK_SIZE
	.align		4
.L_7487:
        /*0078*/ 	.byte	0x04, 0x1e
        /*007a*/ 	.short	(.L_7489 - .L_7488)
.L_7488:
        /*007c*/ 	.word	0x00000000


	//----- nvinfo : EIATTR_CBANK_PARAM_SIZE
	.align		4
.L_7489:
        /*0080*/ 	.byte	0x03, 0x19
        /*0082*/ 	.short	0x0c4c


	//----- nvinfo : EIATTR_PARAM_CBANK
	.align		4
        /*0084*/ 	.byte	0x04, 0x0a
        /*0086*/ 	.short	(.L_7491 - .L_7490)
	.align		4
.L_7490:
        /*0088*/ 	.word	index@(.nv.constant0._ZN2at6native55_GLOBAL__N__de093ff9_22_ForeachBinaryOpList_cu_a911ec4325multi_tensor_apply_kernelINS1_18TensorListMetadataILi2EEENS1_24BinaryOpListAlphaFunctorIsLi2ELi2ELi0EEEJNS1_13power_functorIsEEsEEEvT_T0_DpT1_)
        /*008c*/ 	.short	0x0210
        /*008e*/ 	.short	0x0c4c


	//----- nvinfo : EIATTR_SW_WAR
	.align		4
.L_7491:
        /*0090*/ 	.byte	0x04, 0x36
        /*0092*/ 	.short	(.L_7493 - .L_7492)
.L_7492:
        /*0094*/ 	.word	0x00000008
.L_7493:


//--------------------- .nv.info._ZN2at6native55_GLOBAL__N__de093ff9_22_ForeachBinaryOpList_cu_a911ec4325multi_tensor_apply_kernelINS1_18TensorListMetadataILi2EEENS1_24BinaryOpListAlphaFunctorIlLi2ELi2ELi0EEEJNS1_13power_functorIlEElEEEvT_T0_DpT1_ --------------------------
	.section	.nv.info._ZN2at6native55_GLOBAL__N__de093ff9_22_ForeachBinaryOpList_cu_a911ec4325multi_tensor_apply_kernelINS1_18TensorListMetadataILi2EEENS1_24BinaryOpListAlphaFunctorIlLi2ELi2ELi0EEEJNS1_13power_functorIlEElEEEvT_T0_DpT1_,"",@"SHT_CUDA_INFO"
	.sectionflags	@""
	.align	4


	//----- nvinfo : EIATTR_CUDA_API_VERSION
	.align		4
        /*0000*/ 	.byte	0x04, 0x37
        /*0002*/ 	.short	(.L_7495 - .L_7494)
.L_7494:
        /*0004*/ 	.word	0x00000082


	//----- nvinfo : EIATTR_KPARAM_INFO
	.align		4
.L_7495:
        /*0008*/ 	.byte	0x04, 0x17
        /*000a*/ 	.short	(.L_7497 - .L_7496)
.L_7496:
        /*000c*/ 	.word	0x00000000
        /*0010*/ 	.short	0x0003
        /*0012*/ 	.short	0x0c50
        /*0014*/ 	.byte	0x00, 0xf0, 0x21, 0x00


	//----- nvinfo : EIATTR_KPARAM_INFO
	.align		4
.L_7497:
        /*0018*/ 	.byte	0x04, 0x17
        /*001a*/ 	.short	(.L_7499 - .L_7498)
.L_7498:
        /*001c*/ 	.word	0x00000000
        /*0020*/ 	.short	0x0002
        /*0022*/ 	.short	0x0c49
        /*0024*/ 	.byte	0x00, 0xf0, 0x05, 0x00


	//----- nvinfo : EIATTR_KPARAM_INFO
	.align		4
.L_7499:
        /*0028*/ 	.byte	0x04, 0x17
        /*002a*/ 	.short	(.L_7501 - .L_7500)
.L_7500:
        /*002c*/ 	.word	0x00000000
        /*0030*/ 	.short	0x0001
        /*0032*/ 	.short	0x0c48
        /*0034*/ 	.byte	0x00, 0xf0, 0x05, 0x00


	//----- nvinfo : EIATTR_KPARAM_INFO
	.align		4
.L_7501:
        /*0038*/ 	.byte	0x04, 0x17
        /*003a*/ 	.short	(.L_7503 - .L_7502)
.L_7502:
        /*003c*/ 	.word	0x00000000
        /*0040*/ 	.short	0x0000
        /*0042*/ 	.short	0x0000
        /*0044*/ 	.byte	0x00, 0xf0, 0x21, 0x31


	//----- nvinfo : EIATTR_SPARSE_MMA_MASK
	.align		4
.L_7503:
        /*0048*/ 	.byte	0x03, 0x50
        /*004a*/ 	.short	0x0000


	//----- nvinfo : EIATTR_MAXREG_COUNT
	.align		4
        /*004c*/ 	.byte	0x03, 0x1b
        /*004e*/ 	.short	0x0080


	//----- nvinfo : EIATTR_MERCURY_ISA_VERSION
	.align		4
        /*0050*/ 	.byte	0x03, 0x5f
        /*0052*/ 	.short	0x0101


	//----- nvinfo : EIATTR_EXIT_INSTR_OFFSETS
	.align		4
        /*0054*/ 	.byte	0x04, 0x1c
        /*0056*/ 	.short	(.L_7505 - .L_7504)


	//   ....[0]....
.L_7504:
        /*0058*/ 	.word	0x00000180


	//   ....[1]....
        /*005c*/ 	.word	0x00001a30


	//   ....[2]....
        /*0060*/ 	.word	0x00001a90


	//   ....[3]....
        /*0064*/ 	.word	0x00002ee0


	//----- nvinfo : EIATTR_MAX_THREADS
	.align		4
.L_7505:
        /*0068*/ 	.byte	0x04, 0x05
        /*006a*/ 	.short	(.L_7507 - .L_7506)
.L_7506:
        /*006c*/ 	.word	0x00000200
        /*0070*/ 	.word	0x00000001
        /*0074*/ 	.word	0x00000001


	//----- nvinfo : EIATTR_CRS_STACK_SIZE
	.align		4
.L_7507:
        /*0078*/ 	.byte	0x04, 0x1e
        /*007a*/ 	.short	(.L_7509 - .L_7508)
.L_7508:
        /*007c*/ 	.word	0x00000000


	//----- nvinfo : EIATTR_CBANK_PARAM_SIZE
	.align		4
.L_7509:
        /*0080*/ 	.byte	0x03, 0x19
        /*0082*/ 	.short	0x0c58


	//----- nvinfo : EIATTR_PARAM_CBANK
	.align		4
        /*0084*/ 	.byte	0x04, 0x0a
        /*0086*/ 	.short	(.L_7511 - .L_7510)
	.align		4
.L_7510:
        /*0088*/ 	.word	index@(.nv.constant0._ZN2at6native55_GLOBAL__N__de093ff9_22_ForeachBinaryOpList_cu_a911ec4325multi_tensor_apply_kernelINS1_18TensorListMetadataILi2EEENS1_24BinaryOpListAlphaFunctorIlLi2ELi2ELi0EEEJNS1_13power_functorIlEElEEEvT_T0_DpT1_)
        /*008c*/ 	.short	0x0210
        /*008e*/ 	.short	0x0c58


	//----- nvinfo : EIATTR_SW_WAR
	.align		4
.L_7511:
        /*0090*/ 	.byte	0x04, 0x36
        /*0092*/ 	.short	(.L_7513 - .L_7512)
.L_7512:
        /*0094*/ 	.word	0x00000008
.L_7513:


//--------------------- .nv.info._ZN2at6native55_GLOBAL__N__de093ff9_22_ForeachBinaryOpList_cu_a911ec4325multi_tensor_apply_kernelINS1_18TensorListMetadataILi2EEENS1_24BinaryOpListAlphaFunctorIiLi2ELi2ELi0EEEJNS1_13power_functorIiEEiEEEvT_T0_DpT1_ --------------------------
	.section	.nv.info._ZN2at6native55_GLOBAL__N__de093ff9_22_ForeachBinaryOpList_cu_a911ec4325multi_tensor_apply_kernelINS1_18TensorListMetadataILi2EEENS1_24BinaryOpListAlphaFunctorIiLi2ELi2ELi0EEEJNS1_13power_functorIiEEiEEEvT_T0_DpT1_,"",@"SHT_CUDA_INFO"
	.sectionflags	@""
	.align	4


	//----- nvinfo : EIATTR_CUDA_API_VERSION
	.align		4
        /*0000*/ 	.byte	0x04, 0x37
        /*0002*/ 	.short	(.L_7515 - .L_7514)
.L_7514:
        /*0004*/ 	.word	0x00000082


	//----- nvinfo : EIATTR_KPARAM_INFO
	.align		4
.L_7515:
        /*0008*/ 	.byte	0x04, 0x17
        /*000a*/ 	.short	(.L_7517 - .L_7516)
.L_7516:
        /*000c*/ 	.word	0x00000000
        /*0010*/ 	.short	0x0003
        /*0012*/ 	.short	0x0c4c
        /*0014*/ 	.byte	0x00, 0xf0, 0x11, 0x00


	//----- nvinfo : EIATTR_KPARAM_INFO
	.align		4
.L_7517:
        /*0018*/ 	.byte	0x04, 0x17
        /*001a*/ 	.short	(.L_7519 - .L_7518)
.L_7518:
        /*001c*/ 	.word	0x00000000
        /*0020*/ 	.short	0x0002
        /*0022*/ 	.short	0x0c49
        /*0024*/ 	.byte	0x00, 0xf0, 0x05, 0x00


	//----- nvinfo : EIATTR_KPARAM_INFO
	.align		4
.L_7519:
        /*0028*/ 	.byte	0x04, 0x17
        /*002a*/ 	.short	(.L_7521 - .L_7520)
.L_7520:
        /*002c*/ 	.word	0x00000000
        /*0030*/ 	.short	0x0001
        /*0032*/ 	.short	0x0c48
        /*0034*/ 	.byte	0x00, 0xf0, 0x05, 0x00


	//----- nvinfo : EIATTR_KPARAM_INFO
	.align		4
.L_7521:
        /*0038*/ 	.byte	0x04, 0x17
        /*003a*/ 	.short	(.L_7523 - .L_7522)
.L_7522:
        /*003c*/ 	.word	0x00000000
        /*0040*/ 	.short	0x0000
        /*0042*/ 	.short	0x0000
        /*0044*/ 	.byte	0x00, 0xf0, 0x21, 0x31


	//----- nvinfo : EIATTR_SPARSE_MMA_MASK
	.align		4
.L_7523:
        /*0048*/ 	.byte	0x03, 0x50
        /*004a*/ 	.short	0x0000


	//----- nvinfo : EIATTR_MAXREG_COUNT
	.align		4
        /*004c*/ 	.byte	0x03, 0x1b
        /*004e*/ 	.short	0x0080


	//----- nvinfo : EIATTR_MERCURY_ISA_VERSION
	.align		4
        /*0050*/ 	.byte	0x03, 0x5f
        /*0052*/ 	.short	0x0101


	//----- nvinfo : EIATTR_EXIT_INSTR_OFFSETS
	.align		4
        /*0054*/ 	.byte	0x04, 0x1c
        /*0056*/ 	.short	(.L_7525 - .L_7524)


	//   ....[0]....
.L_7524:
        /*0058*/ 	.word	0x00000180


	//   ....[1]....
        /*005c*/ 	.word	0x00001090


	//   ....[2]....
        /*0060*/ 	.word	0x000010f0


	//   ....[3]....
        /*0064*/ 	.word	0x00001c50


	//----- nvinfo : EIATTR_MAX_THREADS
	.align		4
.L_7525:
        /*0068*/ 	.byte	0x04, 0x05
        /*006a*/ 	.short	(.L_7527 - .L_7526)
.L_7526:
        /*006c*/ 	.word	0x00000200
        /*0070*/ 	.word	0x00000001
        /*0074*/ 	.word	0x00000001


	//----- nvinfo : EIATTR_CRS_STACK_SIZE
	.align		4
.L_7527:
        /*0078*/ 	.byte	0x04, 0x1e
        /*007a*/ 	.short	(.L_7529 - .L_7528)
.L_7528:
        /*007c*/ 	.word	0x00000000


	//----- nvinfo : EIATTR_CBANK_PARAM_SIZE
	.align		4
.L_7529:
        /*0080*/ 	.byte	0x03, 0x19
        /*0082*/ 	.short	0x0c50


	//----- nvinfo : EIATTR_PARAM_CBANK
	.align		4
        /*0084*/ 	.byte	0x04, 0x0a
        /*0086*/ 	.short	(.L_7531 - .L_7530)
	.align		4
.L_7530:
        /*0088*/ 	.word	index@(.nv.constant0._ZN2at6native55_GLOBAL__N__de093ff9_22_ForeachBinaryOpList_cu_a911ec4325multi_tensor_apply_kernelINS1_18TensorListMetadataILi2EEENS1_24BinaryOpListAlphaFunctorIiLi2ELi2ELi0EEEJNS1_13power_functorIiEEiEEEvT_T0_DpT1_)
        /*008c*/ 	.short	0x0210
        /*008e*/ 	.short	0x0c50


	//----- nvinfo : EIATTR_SW_WAR
	.align		4
.L_7531:
        /*0090*/ 	.byte	0x04, 0x36
        /*0092*/ 	.short	(.L_7533 - .L_7532)
.L_7532:
        /*0094*/ 	.word	0x00000008
.L_7533:


//--------------------- .nv.info._ZN2at6native55_GLOBAL__N__de093ff9_22_ForeachBinaryOpList_cu_a911ec4325multi_tensor_apply_kernelINS1_18TensorListMetadataILi2EEENS1_24BinaryOpListAlphaFunctorIaLi2ELi2ELi0EEEJNS1_13power_functorIaEEaEEEvT_T0_DpT1_ --------------------------
	.section	.nv.info._ZN2at6native55_GLOBAL__N__de093ff9_22_ForeachBinaryOpList_cu_a911ec4325multi_tensor_apply_kernelINS1_18TensorListMetadataILi2EEENS1_24BinaryOpListAlphaFunctorIaLi2ELi2ELi0EEEJNS1_13power_functorIaEEaEEEvT_T0_DpT1_,"",@"SHT_CUDA_INFO"
	.sectionflags	@""
	.align	4


	//----- nvinfo : EIATTR_CUDA_API_VERSION
	.align		4
        /*0000*/ 	.byte	0x04, 0x37
        /*0002*/ 	.short	(.L_7535 - .L_7534)
.L_7534:
        /*0004*/ 	.word	0x00000082


	//----- nvinfo : EIATTR_KPARAM_INFO
	.align		4
.L_7535:
        /*0008*/ 	.byte	0x04, 0x17
        /*000a*/ 	.short	(.L_7537 - .L_7536)
.L_7536:
        /*000c*/ 	.word	0x00000000
        /*0010*/ 	.short	0x0003
        /*0012*/ 	.short	0x0c4a
        /*0014*/ 	.byte	0x00, 0xf0, 0x05, 0x00


	//----- nvinfo : EIATTR_KPARAM_INFO
	.align		4
.L_7537:
        /*0018*/ 	.byte	0x04, 0x17
        /*001a*/ 	.short	(.L_7539 - .L_7538)
.L_7538:
        /*001c*/ 	.word	0x00000000
        /*0020*/ 	.short	0x0002
        /*0022*/ 	.short	0x0c49
        /*0024*/ 	.byte	0x00, 0xf0, 0x05, 0x00


	//----- nvinfo : EIATTR_KPARAM_INFO
	.align		4
.L_7539:
        /*0028*/ 	.byte	0x04, 0x17
        /*002a*/ 	.short	(.L_7541 - .L_7540)
.L_7540:
        /*002c*/ 	.word	0x00000000
        /*0030*/ 	.short	0x0001
        /*0032*/ 	.short	0x0c48
        /*0034*/ 	.byte	0x00, 0xf0, 0x05, 0x00


	//----- nvinfo : EIATTR_KPARAM_INFO
	.align		4
.L_7541:
        /*0038*/ 	.byte	0x04, 0x17
        /*003a*/ 	.short	(.L_7543 - .L_7542)
.L_7542:
        /*003c*/ 	.word	0x00000000
        /*0040*/ 	.short	0x0000
        /*0042*/ 	.short	0x0000
        /*0044*/ 	.byte	0x00, 0xf0, 0x21, 0x31


	//----- nvinfo : EIATTR_SPARSE_MMA_MASK
	.align		4
.L_7543:
        /*0048*/ 	.byte	0x03, 0x50
        /*004a*/ 	.short	0x0000


	//----- nvinfo : EIATTR_MAXREG_COUNT
	.align		4
        /*004c*/ 	.byte	0x03, 0x1b
        /*004e*/ 	.short	0x0080


	//----- nvinfo : EIATTR_MERCURY_ISA_VERSION
	.align		4
        /*0050*/ 	.byte	0x03, 0x5f
        /*0052*/ 	.short	0x0101


	//----- nvinfo : EIATTR_EXIT_INSTR_OFFSETS
	.align		4
        /*0054*/ 	.byte	0x04, 0x1c
        /*0056*/ 	.short	(.L_7545 - .L_7544)


	//   ....[0]....
.L_7544:
        /*0058*/ 	.word	0x00000190


	//   ....[1]....
        /*005c*/ 	.word	0x00001660


	//   ....[2]....
        /*0060*/ 	.word	0x000016c0


	//   ....[3]....
        /*0064*/ 	.word	0x00002820


	//----- nvinfo : EIATTR_MAX_THREADS
	.align		4
.L_7545:
        /*0068*/ 	.byte	0x04, 0x05
        /*006a*/ 	.short	(.L_7547 - .L_7546)
.L_7546:
        /*006c*/ 	.word	0x00000200
        /*0070*/ 	.word	0x00000001
        /*0074*/ 	.word	0x00000001


	//----- nvinfo : EIATTR_CRS_STACK_SIZE
	.align		4
.L_7547:
        /*0078*/ 	.byte	0x04, 0x1e
        /*007a*/ 	.short	(.L_7549 - .L_7548)
.L_7548:
        /*007c*/ 	.word	0x00000000


	//----- nvinfo : EIATTR_CBANK_PARAM_SIZE
	.align		4
.L_7549:
        /*0080*/ 	.byte	0x03, 0x19
        /*0082*/ 	.short	0x0c4b


	//----- nvinfo : EIATTR_PARAM_CBANK
	.align		4
        /*0084*/ 	.byte	0x04, 0x0a
        /*0086*/ 	.short	(.L_7551 - .L_7550)
	.align		4
.L_7550:
        /*0088*/ 	.word	index@(.nv.constant0._ZN2at6native55_GLOBAL__N__de093ff9_22_ForeachBinaryOpList_cu_a911ec4325multi_tensor_apply_kernelINS1_18TensorListMetadataILi2EEENS1_24BinaryOpListAlphaFunctorIaLi2ELi2ELi0EEEJNS1_13power_functorIaEEaEEEvT_T0_DpT1_)
        /*008c*/ 	.short	0x0210
        /*008e*/ 	.short	0x0c4b


	//----- nvinfo : EIATTR_SW_WAR
	.align		4
.L_7551:
        /*0090*/ 	.byte	0x04, 0x36
        /*0092*/ 	.short	(.L_7553 - .L_7552)
.L_7552:
        /*0094*/ 	.word	0x00000008
.L_7553:


//--------------------- .nv.info._ZN2at6native55_GLOBAL__N__de093ff9_22_ForeachBinaryOpList_cu_a911ec4325multi_tensor_apply_kernelINS1_18TensorListMetadataILi2EEENS1_24BinaryOpListAlphaFunctorIhLi2ELi2ELi0EEEJNS1_13power_functorIhEEhEEEvT_T0_DpT1_ --------------------------
	.section	.nv.info._ZN2at6native55_GLOBAL__N__de093ff9_22_ForeachBinaryOpList_cu_a911ec4325multi_tensor_apply_kernelINS1_18TensorListMetadataILi2EEENS1_24BinaryOpListAlphaFunctorIhLi2ELi2ELi0EEEJNS1_13power_functorIhEEhEEEvT_T0_DpT1_,"",@"SHT_CUDA_INFO"
	.sectionflags	@""
	.align	4


	//----- nvinfo : EIATTR_CUDA_API_VERSION
	.align		4
        /*0000*/ 	.byte	0x04, 0x37
        /*0002*/ 	.short	(.L_7555 - .L_7554)
.L_7554:
        /*0004*/ 	.word	0x00000082


	//----- nvinfo : EIATTR_KPARAM_INFO
	.align		4
.L_7555:
        /*0008*/ 	.byte	0x04, 0x17
        /*000a*/ 	.short	(.L_7557 - .L_7556)
.L_7556:
        /*000c*/ 	.word	0x00000000
        /*0010*/ 	.short	0x0003
        /*0012*/ 	.short	0x0c4a
        /*0014*/ 	.byte	0x00, 0xf0, 0x05, 0x00


	//----- nvinfo : EIATTR_KPARAM_INFO
	.align		4
.L_7557:
        /*0018*/ 	.byte	0x04, 0x17
        /*001a*/ 	.short	(.L_7559 - .L_7558)
.L_7558:
        /*001c*/ 	.word	0x00000000
        /*0020*/ 	.short	0x0002
        /*0022*/ 	.short	0x0c49
        /*0024*/ 	.byte	0x00, 0xf0, 0x05, 0x00


	//----- nvinfo : EIATTR_KPARAM_INFO
	.align		4
.L_7559:
        /*0028*/ 	.byte	0x04, 0x17
        /*002a*/ 	.short	(.L_7561 - .L_7560)
.L_7560:
        /*002c*/ 	.word	0x00000000
        /*0030*/ 	.short	0x0001
        /*0032*/ 	.short	0x0c48
        /*0034*/ 	.byte	0x00, 0xf0, 0x05, 0x00


	//----- nvinfo : EIATTR_KPARAM_INFO
	.align		4
.L_7561:
        /*0038*/ 	.byte	0x04, 0x17
        /*003a*/ 	.short	(.L_7563 - .L_7562)
.L_7562:
        /*003c*/ 	.word	0x00000000
        /*0040*/ 	.short	0x0000
        /*0042*/ 	.short	0x0000
        /*0044*/ 	.byte	0x00, 0xf0, 0x21, 0x31


	//----- nvinfo : EIATTR_SPARSE_MMA_MASK
	.align		4
.L_7563:
        /*0048*/ 	.byte	0x03, 0x50
        /*004a*/ 	.short	0x0000


	//----- nvinfo : EIATTR_MAXREG_COUNT
	.align		4
        /*004c*/ 	.byte	0x03, 0x1b
        /*004e*/ 	.short	0x0080


	//----- nvinfo : EIATTR_MERCURY_ISA_VERSION
	.align		4
        /*0050*/ 	.byte	0x03, 0x5f
        /*0052*/ 	.short	0x0101


	//----- nvinfo : EIATTR_EXIT_INSTR_OFFSETS
	.align		4
        /*0054*/ 	.byte	0x04, 0x1c
        /*0056*/ 	.short	(.L_7565 - .L_7564)


	//   ....[0]....
.L_7564:
        /*0058*/ 	.word	0x000001a0


	//   ....[1]....
        /*005c*/ 	.word	0x00000c00


	//   ....[2]....
        /*0060*/ 	.word	0x00000c60


	//   ....[3]....
        /*0064*/ 	.word	0x000013d0


	//----- nvinfo : EIATTR_MAX_THREADS
	.align		4
.L_7565:
        /*0068*/ 	.byte	0x04, 0x05
        /*006a*/ 	.short	(.L_7567 - .L_7566)
.L_7566:
        /*006c*/ 	.word	0x00000200
        /*0070*/ 	.word	0x00000001
        /*0074*/ 	.word	0x00000001


	//----- nvinfo : EIATTR_CRS_STACK_SIZE
	.align		4
.L_7567:
        /*0078*/ 	.byte	0x04, 0x1e
        /*007a*/ 	.short	(.L_7569 - .L_7568)
.L_7568:
        /*007c*/ 	.word	0x00000000


	//----- nvinfo : EIATTR_CBANK_PARAM_SIZE
	.align		4
.L_7569:
        /*0080*/ 	.byte	0x03, 0x19
        /*0082*/ 	.short	0x0c4b


	//----- nvinfo : EIATTR_PARAM_CBANK
	.align		4
        /*0084*/ 	.byte	0x04, 0x0a
        /*0086*/ 	.short	(.L_7571 - .L_7570)
	.align		4
.L_7570:
        /*0088*/ 	.word	index@(.nv.constant0._ZN2at6native55_GLOBAL__N__de093ff9_22_ForeachBinaryOpList_cu_a911ec4325multi_tensor_apply_kernelINS1_18TensorListMetadataILi2EEENS1_24BinaryOpListAlphaFunctorIhLi2ELi2ELi0EEEJNS1_13power_functorIhEEhEEEvT_T0_DpT1_)
        /*008c*/ 	.short	0x0210
        /*008e*/ 	.short	0x0c4b


	//----- nvinfo : EIATTR_SW_WAR
	.align		4
.L_7571:
        /*0090*/ 	.byte	0x04, 0x36
        /*0092*/ 	.short	(.L_7573 - .L_7572)
.L_7572:
        /*0094*/ 	.word	0x00000008
.L_7573:


//--------------------- .nv.info._ZN2at6native55_GLOBAL__N__de093ff9_22_ForeachBinaryOpList_cu_a911ec4325multi_tensor_apply_kernelINS1_18TensorListMetadataILi3EEENS1_24BinaryOpListAlphaFunctorIN3c104HalfELi3ELi2ELi2EEEJNS0_7maximumIfEEfEEEvT_T0_DpT1_ --------------------------
	.section	.nv.info._ZN2at6native55_GLOBAL__N__de093ff9_22_ForeachBinaryOpList_cu_a911ec4325multi_tensor_apply_kernelINS1_18TensorListMetadataILi3EEENS1_24BinaryOpListAlphaFunctorIN3c104HalfELi3ELi2ELi2EEEJNS0_7maximumIfEEfEEEvT_T0_DpT1_,"",@"SHT_CUDA_INFO"
	.sectionflags	@""
	.align	4


	//----- nvinfo : EIATTR_CUDA_API_VERSION
	.align		4
        /*0000*/ 	.byte	0x04, 0x37
        /*0002*/ 	.short	(.L_7575 - .L_7574)
.L_7574:
        /*0004*/ 	.word	0x00000082


	//----- nvinfo : EIATTR_KPARAM_INFO
	.align		4
.L_7575:
        /*0008*/ 	.byte	0x04, 0x17
        /*000a*/ 	.short	(.L_7577 - .L_7576)
.L_7576:
        /*000c*/ 	.word	0x00000000
        /*0010*/ 	.short	0x0003
        /*0012*/ 	.short	0x0c4c
        /*0014*/ 	.byte	0x00, 0xf0, 0x11, 0x00


	//----- nvinfo : EIATTR_KPARAM_INFO
	.align		4
.L_7577:
        /*0018*/ 	.byte	0x04, 0x17
        /*001a*/ 	.short	(.L_7579 - .L_7578)
.L_7578:
        /*001c*/ 	.word	0x00000000
        /*0020*/ 	.short	0x0002
        /*0022*/ 	.short	0x0c49
        /*0024*/ 	.byte	0x00, 0xf0, 0x05, 0x00


	//----- nvinfo : EIATTR_KPARAM_INFO
	.align		4
.L_7579:
        /*0028*/ 	.byte	0x04, 0x17
        /*002a*/ 	.short	(.L_7581 - .L_7580)
.L_7580:
        /*002c*/ 	.word	0x00000000
        /*0030*/ 	.short	0x0001
        /*0032*/ 	.short	0x0c48
        /*0034*/ 	.byte	0x00, 0xf0, 0x05, 0x00


	//----- nvinfo : EIATTR_KPARAM_INFO
	.align		4
.L_7581:
        /*0038*/ 	.byte	0x04, 0x17
        /*003a*/ 	.short	(.L_7583 - .L_7582)
.L_7582:
        /*003c*/ 	.word	0x00000000
        /*0040*/ 	.short	0x0000
        /*0042*/ 	.short	0x0000
        /*0044*/ 	.byte	0x00, 0xf0, 0x21, 0x31


	//----- nvinfo : EIATTR_SPARSE_MMA_MASK
	.align		4
.L_7583:
        /*0048*/ 	.byte	0x03, 0x50
        /*004a*/ 	.short	0x0000


	//----- nvinfo : EIATTR_MAXREG_COUNT
	.align		4
        /*004c*/ 	.byte	0x03, 0x1b
        /*004e*/ 	.short	0x0080


	//----- nvinfo : EIATTR_MERCURY_ISA_VERSION
	.align		4
        /*0050*/ 	.byte	0x03, 0x5f
        /*0052*/ 	.short	0x0101


	//----- nvinfo : EIATTR_EXIT_INSTR_OFFSETS
	.align		4
        /*0054*/ 	.byte	0x04, 0x1c
        /*0056*/ 	.short	(.L_7585 - .L_7584)


	//   ....[0]....
.L_7584:
        /*0058*/ 	.word	0x000001b0


	//   ....[1]....
        /*005c*/ 	.word	0x000008b0


	//   ....[2]....
        /*0060*/ 	.word	0x00000910


	//   ....[3]....
        /*0064*/ 	.word	0x00000c70


	//----- nvinfo : EIATTR_MAX_THREADS
	.align		4
.L_7585:
        /*0068*/ 	.byte	0x04, 0x05
        /*006a*/ 	.short	(.L_7587 - .L_7586)
.L_7586:
        /*006c*/ 	.word	0x00000200
        /*0070*/ 	.word	0x00000001
        /*0074*/ 	.word	0x00000001


	//----- nvinfo : EIATTR_CRS_STACK_SIZE
	.align		4
.L_7587:
        /*0078*/ 	.byte	0x04, 0x1e
        /*007a*/ 	.short	(.L_7589 - .L_7588)
.L_7588:
        /*007c*/ 	.word	0x00000000


	//----- nvinfo : EIATTR_CBANK_PARAM_SIZE
	.align		4
.L_7589:
        /*0080*/ 	.byte	0x03, 0x19
        /*0082*/ 	.short	0x0c50


	//----- nvinfo : EIATTR_PARAM_CBANK
	.align		4
        /*0084*/ 	.byte	0x04, 0x0a
        /*0086*/ 	.short	(.L_7591 - .L_7590)
	.align		4
.L_7590:
        /*0088*/ 	.word	index@(.nv.constant0._ZN2at6native55_GLOBAL__N__de093ff9_22_ForeachBinaryOpList_cu_a911ec4325multi_tensor_apply_kernelINS1_18TensorListMetadataILi3EEENS1_24BinaryOpListAlphaFunctorIN3c104HalfELi3ELi2ELi2EEEJNS0_7maximumIfEEfEEEvT_T0_DpT1_)
        /*008c*/ 	.short	0x0210
        /*008e*/ 	.short	0x0c50


	//----- nvinfo : EIATTR_SW_WAR
	.align		4
.L_7591:
        /*0090*/ 	.byte	0x04, 0x36
        /*0092*/ 	.short	(.L_7593 - .L_7592)
.L_7592:
        /*0094*/ 	.word	0x00000008
.L_7593:


//--------------------- .nv.info._ZN2at6native55_GLOBAL__N__de093ff9_22_ForeachBinaryOpList_cu_a911ec4325multi_tensor_apply_kernelINS1_18TensorListMetadataILi3EEENS1_24BinaryOpListAlphaFunctorIN3c108BFloat16ELi3ELi2ELi2EEEJNS0_7maximumIfEEfEEEvT_T0_DpT1_ --------------------------
	.section	.nv.info._ZN2at6native55_GLOBAL__N__de093ff9_22_ForeachBinaryOpList_cu_a911ec4325multi_tensor_apply_kernelINS1_18TensorListMetadataILi3EEENS1_24BinaryOpListAlphaFunctorIN3c108BFloat16ELi3ELi2ELi2EEEJNS0_7maximumIfEEfEEEvT_T0_DpT1_,"",@"SHT_CUDA_INFO"
	.sectionflags	@""
	.align	4


	//----- nvinfo : EIATTR_CUDA_API_VERSION
	.align		4
        /*0000*/ 	.byte	0x04, 0x37
        /*0002*/ 	.short	(.L_7595 - .L_7594)
.L_7594:
        /*0004*/ 	.word	0x00000082


	//----- nvinfo : EIATTR_KPARAM_INFO
	.align		4
.L_7595:
        /*0008*/ 	.byte	0x04, 0x17
        /*000a*/ 	.short	(.L_7597 - .L_7596)
.L_7596:
        /*000c*/ 	.word	0x00000000
        /*0010*/ 	.short	0x0003
        /*0012*/ 	.short	0x0c4c
        /*0014*/ 	.byte	0x00, 0xf0, 0x11, 0x00


	//----- nvinfo : EIATTR_KPARAM_INFO
	.align		4
.L_7597:
        /*0018*/ 	.byte	0x04, 0x17
        /*001a*/ 	.short	(.L_7599 - .L_7598)
.L_7598:
        /*001c*/ 	.word	0x00000000
        /*0020*/ 	.short	0x0002
        /*0022*/ 	.short	0x0c49
        /*0024*/ 	.byte	0x00, 0xf0, 0x05, 0x00


	//----- nvinfo : EIATTR_KPARAM_INFO
	.align		4
.L_7599:
        /*0028*/ 	.byte	0x04, 0x17
        /*002a*/ 	.short	(.L_7601 - .L_7600)
.L_7600:
        /*002c*/ 	.word	0x00000000
        /*0030*/ 	.short	0x0001
        /*0032*/ 	.short	0x0c48
        /*0034*/ 	.byte	0x00, 0xf0, 0x05, 0x00


	//----- nvinfo : EIATTR_KPARAM_INFO
	.align		4
.L_7601:
        /*0038*/ 	.byte	0x04, 0x17
        /*003a*/ 	.short	(.L_7603 - .L_7602)
.L_7602:
        /*003c*/ 	.word	0x00000000
        /*0040*/ 	.short	0x0000
        /*0042*/ 	.short	0x0000
        /*0044*/ 	.byte	0x00, 0xf0, 0x21, 0x31


	//----- nvinfo : EIATTR_SPARSE_MMA_MASK
	.align		4
.L_7603:
        /*0048*/ 	.byte	0x03, 0x50
        /*004a*/ 	.short	0x0000


	//----- nvinfo : EIATTR_MAXREG_COUNT
	.align		4
        /*004c*/ 	.byte	0x03, 0x1b
        /*004e*/ 	.short	0x0080


	//----- nvinfo : EIATTR_MERCURY_ISA_VERSION
	.align		4
        /*0050*/ 	.byte	0x03, 0x5f
        /*0052*/ 	.short	0x0101


	//----- nvinfo : EIATTR_EXIT_INSTR_OFFSETS
	.align		4
        /*0054*/ 	.byte	0x04, 0x1c
        /*0056*/ 	.short	(.L_7605 - .L_7604)


	//   ....[0]....
.L_7604:
        /*0058*/ 	.word	0x000001b0


	//   ....[1]....
        /*005c*/ 	.word	0x000008b0


	//   ....[2]....
        /*0060*/ 	.word	0x00000910


	//   ....[3]....
        /*0064*/ 	.word	0x00000cb0


	//----- nvinfo : EIATTR_MAX_THREADS
	.align		4
.L_7605:
        /*0068*/ 	.byte	0x04, 0x05
        /*006a*/ 	.short	(.L_7607 - .L_7606)
.L_7606:
        /*006c*/ 	.word	0x00000200
        /*0070*/ 	.word	0x00000001
        /*0074*/ 	.word	0x00000001


	//----- nvinfo : EIATTR_CRS_STACK_SIZE
	.align		4
.L_7607:
        /*0078*/ 	.byte	0x04, 0x1e
        /*007a*/ 	.short	(.L_7609 - .L_7608)
.L_7608:
        /*007c*/ 	.word	0x00000000


	//----- nvinfo : EIATTR_CBANK_PARAM_SIZE
	.align		4
.L_7609:
        /*0080*/ 	.byte	0x03, 0x19
        /*0082*/ 	.short	0x0c50


	//----- nvinfo : EIATTR_PARAM_CBANK
	.align		4
        /*0084*/ 	.byte	0x04, 0x0a
        /*0086*/ 	.short	(.L_7611 - .L_7610)
	.align		4
.L_7610:
        /*0088*/ 	.word	index@(.nv.constant0._ZN2at6native55_GLOBAL__N__de093ff9_22_ForeachBinaryOpList_cu_a911ec4325multi_tensor_apply_kernelINS1_18TensorListMetadataILi3EEENS1_24BinaryOpListAlphaFunctorIN3c108BFloat16ELi3ELi2ELi2EEEJNS0_7maximumIfEEfEEEvT_T0_DpT1_)
        /*008c*/ 	.short	0x0210
        /*008e*/ 	.short	0x0c50


	//----- nvinfo : EIATTR_SW_WAR
	.align		4
.L_7611:
        /*0090*/ 	.byte	0x04, 0x36
        /*0092*/ 	.short	(.L_7613 - .L_7612)
.L_7612:
        /*0094*/ 	.word	0x00000008
.L_7613:


//--------------------- .nv.info._ZN2at6native55_GLOBAL__N__de093ff9_22_ForeachBinaryOpList_cu_a911ec4325multi_tensor_apply_kernelINS1_18TensorListMetadataILi3EEENS1_24BinaryOpListAlphaFunctorIfLi3ELi2ELi2EEEJNS0_7maximumIfEEfEEEvT_T0_DpT1_ --------------------------
	.section	.nv.info._ZN2at6native55_GLOBAL__N__de093ff9_22_ForeachBinaryOpList_cu_a911ec4325multi_tensor_apply_kernelINS1_18TensorListMetadataILi3EEENS1_24BinaryOpListAlphaFunctorIfLi3ELi2ELi2EEEJNS0_7maximumIfEEfEEEvT_T0_DpT1_,"",@"SHT_CUDA_INFO"
	.sectionflags	@""
	.align	4


	//----- nvinfo : EIATTR_CUDA_API_VERSION
	.align		4
        /*0000*/ 	.byte	0x04, 0x37
        /*0002*/ 	.short	(.L_7615 - .L_7614)
.L_7614:
        /*0004*/ 	.word	0x00000082


	//----- nvinfo : EIATTR_KPARAM_INFO
	.align		4
.L_7615:
        /*0008*/ 	.byte	0x04, 0x17
        /*000a*/ 	.short	(.L_7617 - .L_7616)
.L_7616:
        /*000c*/ 	.word	0x00000000
        /*0010*/ 	.short	0x0003
        /*0012*/ 	.short	0x0c4c
        /*0014*/ 	.byte	0x00, 0xf0, 0x11, 0x00


	//----- nvinfo : EIATTR_KPARAM_INFO
	.align		4
.L_7617:
        /*0018*/ 	.byte	0x04, 0x17
        /*001a*/ 	.short	(.L_7619 - .L_7618)
.L_7618:
        /*001c*/ 	.word	0x00000000
        /*0020*/ 	.short	0x0002
        /*0022*/ 	.short	0x0c49
        /*0024*/ 	.byte	0x00, 0xf0, 0x05, 0x00


	//----- nvinfo : EIATTR_KPARAM_INFO
	.align		4
.L_7619:
        /*0028*/ 	.byte	0x04, 0x17
        /*002a*/ 	.short	(.L_7621 - .L_7620)
.L_7620:
        /*002c*/ 	.word	0x00000000
        /*0030*/ 	.short	0x0001
        /*0032*/ 	.short	0x0c48
        /*0034*/ 	.byte	0x00, 0xf0, 0x05, 0x00


	//----- nvinfo : EIATTR_KPARAM_INFO
	.align		4
.L_7621:
        /*0038*/ 	.byte	0x04, 0x17
        /*003a*/ 	.short	(.L_7623 - .L_7622)
.L_7622:
        /*003c*/ 	.word	0x00000000
        /*0040*/ 	.short	0x0000
        /*0042*/ 	.short	0x0000
        /*0044*/ 	.byte	0x00, 0xf0, 0x21, 0x31


	//----- nvinfo : EIATTR_SPARSE_MMA_MASK
	.align		4
.L_7623:
        /*0048*/ 	.byte	0x03, 0x50
        /*004a*/ 	.short	0x0000


	//----- nvinfo : EIATTR_MAXREG_COUNT
	.align		4
        /*004c*/ 	.byte	0x03, 0x1b
        /*004e*/ 	.short	0x0080


	//----- nvinfo : EIATTR_MERCURY_ISA_VERSION
	.align		4
        /*0050*/ 	.byte	0x03, 0x5f
        /*0052*/ 	.short	0x0101


	//----- nvinfo : EIATTR_EXIT_INSTR_OFFSETS
	.align		4
        /*0054*/ 	.byte	0x04, 0x1c
        /*0056*/ 	.short	(.L_7625 - .L_7624)


	//   ....[0]....
.L_7624:
        /*0058*/ 	.word	0x000001b0


	//   ....[1]....
        /*005c*/ 	.word	0x000007c0


	//   ....[2]....
        /*0060*/ 	.word	0x00000820


	//   ....[3]....
        /*0064*/ 	.word	0x00000ae0


	//----- nvinfo : EIATTR_MAX_THREADS
	.align		4
.L_7625:
        /*0068*/ 	.byte	0x04, 0x05
        /*006a*/ 	.short	(.L_7627 - .L_7626)
.L_7626:
        /*006c*/ 	.word	0x00000200
        /*0070*/ 	.word	0x00000001
        /*0074*/ 	.word	0x00000001


	//----- nvinfo : EIATTR_CRS_STACK_SIZE
	.align		4
.L_7627:
        /*0078*/ 	.byte	0x04, 0x1e
        /*007a*/ 	.short	(.L_7629 - .L_7628)
.L_7628:
        /*007c*/ 	.word	0x00000000


	//----- nvinfo : EIATTR_CBANK_PARAM_SIZE
	.align		4
.L_7629:
        /*0080*/ 	.byte	0x03, 0x19
        /*0082*/ 	.short	0x0c50


	//----- nvinfo : EIATTR_PARAM_CBANK
	.align		4
        /*0084*/ 	.byte	0x04, 0x0a
        /*0086*/ 	.short	(.L_7631 - .L_7630)
	.align		4
.L_7630:
        /*0088*/ 	.word	index@(.nv.constant0._ZN2at6native55_GLOBAL__N__de093ff9_22_ForeachBinaryOpList_cu_a911ec4325multi_tensor_apply_kernelINS1_18TensorListMetadataILi3EEENS1_24BinaryOpListAlphaFunctorIfLi3ELi2ELi2EEEJNS0_7maximumIfEEfEEEvT_T0_DpT1_)
        /*008c*/ 	.short	0x0210
        /*008e*/ 	.short	0x0c50


	//----- nvinfo : EIATTR_SW_WAR
	.align		4
.L_7631:
        /*0090*/ 	.byte	0x04, 0x36
        /*0092*/ 	.short	(.L_7633 - .L_7632)
.L_7632:
        /*0094*/ 	.word	0x00000008
.L_7633:


//--------------------- .nv.info._ZN2at6native55_GLOBAL__N__de093ff9_22_ForeachBinaryOpList_cu_a911ec4325multi_tensor_apply_kernelINS1_18TensorListMetadataILi3EEENS1_24BinaryOpListAlphaFunctorIdLi3ELi2ELi2EEEJNS0_7maximumIdEEdEEEvT_T0_DpT1_ --------------------------
	.section	.nv.info._ZN2at6native55_GLOBAL__N__de093ff9_22_ForeachBinaryOpList_cu_a911ec4325multi_tensor_apply_kernelINS1_18TensorListMetadataILi3EEENS1_24BinaryOpListAlphaFunctorIdLi3ELi2ELi2EEEJNS0_7maximumIdEEdEEEvT_T0_DpT1_,"",@"SHT_CUDA_INFO"
	.sectionflags	@""
	.align	4


	//----- nvinfo : EIATTR_CUDA_API_VERSION
	.align		4
        /*0000*/ 	.byte	0x04, 0x37
        /*0002*/ 	.short	(.L_7635 - .L_7634)
.L_7634:
        /*0004*/ 	.word	0x00000082


	//----- nvinfo : EIATTR_KPARAM_INFO
	.align		4
.L_7635:
        /*0008*/ 	.byte	0x04, 0x17
        /*000a*/ 	.short	(.L_7637 - .L_7636)
.L_7636:
        /*000c*/ 	.word	0x00000000
        /*0010*/ 	.short	0x0003
        /*0012*/ 	.short	0x0c50
        /*0014*/ 	.byte	0x00, 0xf0, 0x21, 0x00


	//----- nvinfo : EIATTR_KPARAM_INFO
	.align		4
.L_7637:
        /*0018*/ 	.byte	0x04, 0x17
        /*001a*/ 	.short	(.L_7639 - .L_7638)
.L_7638:
        /*001c*/ 	.word	0x00000000
        /*0020*/ 	.short	0x0002
        /*0022*/ 	.short	0x0c49
        /*0024*/ 	.byte	0x00, 0xf0, 0x05, 0x00


	//----- nvinfo : EIATTR_KPARAM_INFO
	.align		4
.L_7639:
        /*0028*/ 	.byte	0x04, 0x17
        /*002a*/ 	.short	(.L_7641 - .L_7640)
.L_7640:
        /*002c*/ 	.word	0x00000000
        /*0030*/ 	.short	0x0001
        /*0032*/ 	.short	0x0c48
        /*0034*/ 	.byte	0x00, 0xf0, 0x05, 0x00


	//----- nvinfo : EIATTR_KPARAM_INFO
	.align		4
.L_7641:
        /*0038*/ 	.byte	0x04, 0x17
        /*003a*/ 	.short	(.L_7643 - .L_7642)
.L_7642:
        /*003c*/ 	.word	0x00000000
        /*0040*/ 	.short	0x0000
        /*0042*/ 	.short	0x0000
        /*0044*/ 	.byte	0x00, 0xf0, 0x21, 0x31


	//----- nvinfo : EIATTR_SPARSE_MMA_MASK
	.align		4
.L_7643:
        /*0048*/ 	.byte	0x03, 0x50
        /*004a*/ 	.short	0x0000


	//----- nvinfo : EIATTR_MAXREG_COUNT
	.align		4
        /*004c*/ 	.byte	0x03, 0x1b
        /*004e*/ 	.short	0x0080


	//----- nvinfo : EIATTR_MERCURY_ISA_VERSION
	.align		4
        /*0050*/ 	.byte	0x03, 0x5f
        /*0052*/ 	.short	0x0101


	//----- nvinfo : EIATTR_EXIT_INSTR_OFFSETS
	.align		4
        /*0054*/ 	.byte	0x04, 0x1c
        /*0056*/ 	.short	(.L_7645 - .L_7644)


	//   ....[0]....
.L_7644:
        /*0058*/ 	.word	0x000001b0


	//   ....[1]....
        /*005c*/ 	.word	0x00000860


	//   ....[2]....
        /*0060*/ 	.word	0x000008c0


	//   ....[3]....
        /*0064*/ 	.word	0x00000c30


	//----- nvinfo : EIATTR_MAX_THREADS
	.align		4
.L_7645:
        /*0068*/ 	.byte	0x04, 0x05
        /*006a*/ 	.short	(.L_7647 - .L_7646)
.L_7646:
        /*006c*/ 	.word	0x00000200
        /*0070*/ 	.word	0x00000001
        /*0074*/ 	.word	0x00000001


	//----- nvinfo : EIATTR_CRS_STACK_SIZE
	.align		4
.L_7647:
        /*0078*/ 	.byte	0x04, 0x1e
        /*007a*/ 	.short	(.L_7649 - .L_7648)
.L_7648:
        /*007c*/ 	.word	0x00000000


	//----- nvinfo : EIATTR_CBANK_PARAM_SIZE
	.align		4
.L_7649:
        /*0080*/ 	.byte	0x03, 0x19
        /*0082*/ 	.short	0x0c58


	//----- nvinfo : EIATTR_PARAM_CBANK
	.align		4
        /*0084*/ 	.byte	0x04, 0x0a
        /*0086*/ 	.short	(.L_7651 - .L_7650)
	.align		4
.L_7650:
        /*0088*/ 	.word	index@(.nv.constant0._ZN2at6native55_GLOBAL__N__de093ff9_22_ForeachBinaryOpList_cu_a911ec4325multi_tensor_apply_kernelINS1_18TensorListMetadataILi3EEENS1_24BinaryOpListAlphaFunctorIdLi3ELi2ELi2EEEJNS0_7maximumIdEEdEEEvT_T0_DpT1_)
        /*008c*/ 	.short	0x0210
        /*008e*/ 	.short	0x0c58


	//----- nvinfo : EIATTR_SW_WAR
	.align		4
.L_7651:
        /*0090*/ 	.byte	0x04, 0x36
        /*0092*/ 	.short	(.L_7653 - .L_7652)
.L_7652:
        /*0094*/ 	.word	0x00000008
.L_7653:


//--------------------- .nv.info._ZN2at6native55_GLOBAL__N__de093ff9_22_ForeachBinaryOpList_cu_a911ec4325multi_tensor_apply_kernelINS1_18TensorListMetadataILi3EEENS1_24BinaryOpListAlphaFunctorIsLi3ELi2ELi2EEEJNS0_7maximumIsEEsEEEvT_T0_DpT1_ --------------------------
	.section	.nv.info._ZN2at6native55_GLOBAL__N__de093ff9_22_ForeachBinaryOpList_cu_a911ec4325multi_tensor_apply_kernelINS1_18TensorListMetadataILi3EEENS1_24BinaryOpListAlphaFunctorIsLi3ELi2ELi2EEEJNS0_7maximumIsEEsEEEvT_T0_DpT1_,"",@"SHT_CUDA_INFO"
	.sectionflags	@""
	.align	4


	//----- nvinfo : EIATTR_CUDA_API_VERSION
	.align		4
        /*0000*/ 	.byte	0x04, 0x37
        /*0002*/ 	.short	(.L_7655 - .L_7654)
.L_7654:
        /*0004*/ 	.word	0x00000082


	//----- nvinfo : EIATTR_KPARAM_INFO
	.align		4
.L_7655:
        /*0008*/ 	.byte	0x04, 0x17
        /*000a*/ 	.short	(.L_7657 - .L_7656)
.L_7656:
        /*000c*/ 	.word	0x00000000
        /*0010*/ 	.short	0x0003
        /*0012*/ 	.short	0x0c4a
        /*0014*/ 	.byte	0x00, 0xf0, 0x09, 0x00


	//----- nvinfo : EIATTR_KPARAM_INFO
	.align		4
.L_7657:
        /*0018*/ 	.byte	0x04, 0x17
        /*001a*/ 	.short	(.L_7659 - .L_7658)
.L_7658:
        /*001c*/ 	.word	0x00000000
        /*0020*/ 	.short	0x0002
        /*0022*/ 	.short	0x0c49
        /*0024*/ 	.byte	0x00, 0xf0, 0x05, 0x00


	//----- nvinfo : EIATTR_KPARAM_INFO
	.align		4
.L_7659:
        /*0028*/ 	.byte	0x04, 0x17
        /*002a*/ 	.short	(.L_7661 - .L_7660)
.L_7660:
        /*002c*/ 	.word	0x00000000
        /*0030*/ 	.short	0x0001
        /*0032*/ 	.short	0x0c48
        /*0034*/ 	.byte	0x00, 0xf0, 0x05, 0x00


	//----- nvinfo : EIATTR_KPARAM_INFO
	.align		4
.L_7661:
        /*0038*/ 	.byte	0x04, 0x17
        /*003a*/ 	.short	(.L_7663 - .L_7662)
.L_7662:
        /*003c*/ 	.word	0x00000000
        /*0040*/ 	.short	0x0000
        /*0042*/ 	.short	0x0000
        /*0044*/ 	.byte	0x00, 0xf0, 0x21, 0x31


	//----- nvinfo : EIATTR_SPARSE_MMA_MASK
	.align		4
.L_7663:
        /*0048*/ 	.byte	0x03, 0x50
        /*004a*/ 	.short	0x0000


	//----- nvinfo : EIATTR_MAXREG_COUNT
	.align		4
        /*004c*/ 	.byte	0x03, 0x1b
        /*004e*/ 	.short	0x0080


	//----- nvinfo : EIATTR_MERCURY_ISA_VERSION
	.align		4
        /*0050*/ 	.byte	0x03, 0x5f
        /*0052*/ 	.short	0x0101


	//----- nvinfo : EIATTR_EXIT_INSTR_OFFSETS
	.align		4
        /*0054*/ 	.byte	0x04, 0x1c
        /*0056*/ 	.short	(.L_7665 - .L_7664)


	//   ....[0]....
.L_7664:
        /*0058*/ 	.word	0x000001b0


	//   ....[1]....
        /*005c*/ 	.word	0x000007b0


	//   ....[2]....
        /*0060*/ 	.word	0x00000810


	//   ....[3]....
        /*0064*/ 	.word	0x00000ab0


	//----- nvinfo : EIATTR_MAX_THREADS
	.align		4
.L_7665:
        /*0068*/ 	.byte	0x04, 0x05
        /*006a*/ 	.short	(.L_7667 - .L_7666)
.L_7666:
        /*006c*/ 	.word	0x00000200
        /*0070*/ 	.word	0x00000001
        /*0074*/ 	.word	0x00000001


	//----- nvinfo : EIATTR_CRS_STACK_SIZE
	.align		4
.L_7667:
        /*0078*/ 	.byte	0x04, 0x1e
        /*007a*/ 	.short	(.L_7669 - .L_7668)
.L_7668:
        /*007c*/ 	.word	0x00000000


	//----- nvinfo : EIATTR_CBANK_PARAM_SIZE
	.align		4
.L_7669:
        /*0080*/ 	.byte	0x03, 0x19
        /*0082*/ 	.short	0x0c4c


	//----- nvinfo : EIATTR_PARAM_CBANK
	.align		4
        /*0084*/ 	.byte	0x04, 0x0a
        /*0086*/ 	.short	(.L_7671 - .L_7670)
	.align		4
.L_7670:
        /*0088*/ 	.word	index@(.nv.constant0._ZN2at6native55_GLOBAL__N__de093ff9_22_ForeachBinaryOpList_cu_a911ec4325multi_tensor_apply_kernelINS1_18TensorListMetadataILi3EEENS1_24BinaryOpListAlphaFunctorIsLi3ELi2ELi2EEEJNS0_7maximumIsEEsEEEvT_T0_DpT1_)
        /*008c*/ 	.short	0x0210
        /*008e*/ 	.short	0x0c4c


	//----- nvinfo : EIATTR_SW_WAR
	.align		4
.L_7671:
        /*0090*/ 	.byte	0x04, 0x36
        /*0092*/ 	.short	(.L_7673 - .L_7672)
.L_7672:
        /*0094*/ 	.word	0x00000008
.L_7673:


//--------------------- .nv.info._ZN2at6native55_GLOBAL__N__de093ff9_22_ForeachBinaryOpList_cu_a911ec4325multi_tensor_apply_kernelINS1_18TensorListMetadataILi3EEENS1_24BinaryOpListAlphaFunctorIlLi3ELi2ELi2EEEJNS0_7maximumIlEElEEEvT_T0_DpT1_ --------------------------
	.section	.nv.info._ZN2at6native55_GLOBAL__N__de093ff9_22_ForeachBinaryOpList_cu_a911ec4325multi_tensor_apply_kernelINS1_18TensorListMetadataILi3EEENS1_24BinaryOpListAlphaFunctorIlLi3ELi2ELi2EEEJNS0_7maximumIlEElEEEvT_T0_DpT1_,"",@"SHT_CUDA_INFO"
	.sectionflags	@""
	.align	4


	//----- nvinfo : EIATTR_CUDA_API_VERSION
	.align		4
        /*0000*/ 	.byte	0x04, 0x37
        /*0002*/ 	.short	(.L_7675 - .L_7674)
.L_7674:
        /*0004*/ 	.word	0x00000082


	//----- nvinfo : EIATTR_KPARAM_INFO
	.align		4
.L_7675:
        /*0008*/ 	.byte	0x04, 0x17
        /*000a*/ 	.short	(.L_7677 - .L_7676)
.L_7676:
        /*000c*/ 	.word	0x00000000
        /*0010*/ 	.short	0x0003
        /*0012*/ 	.short	0x0c50
        /*0014*/ 	.byte	0x00, 0xf0, 0x21, 0x00


	//----- nvinfo : EIATTR_KPARAM_INFO
	.align		4
.L_7677:
        /*0018*/ 	.byte	0x04, 0x17
        /*001a*/ 	.short	(.L_7679 - .L_7678)
.L_7678:
        /*001c*/ 	.word	0x00000000
        /*0020*/ 	.short	0x0002
        /*0022*/ 	.short	0x0c49
        /*0024*/ 	.byte	0x00, 0xf0, 0x05, 0x00


	//----- nvinfo : EIATTR_KPARAM_INFO
	.align		4
.L_7679:
        /*0028*/ 	.byte	0x04, 0x17
        /*002a*/ 	.short	(.L_7681 - .L_7680)
.L_7680:
        /*002c*/ 	.word	0x00000000
        /*0030*/ 	.short	0x0001
        /*0032*/ 	.short	0x0c48
        /*0034*/ 	.byte	0x00, 0xf0, 0x05, 0x00


	//----- nvinfo : EIATTR_KPARAM_INFO
	.align		4
.L_7681:
        /*0038*/ 	.byte	0x04, 0x17
        /*003a*/ 	.short	(.L_7683 - .L_7682)
.L_7682:
        /*003c*/ 	.word	0x00000000
        /*0040*/ 	.short	0x0000
        /*0042*/ 	.short	0x0000
        /*0044*/ 	.byte	0x00, 0xf0, 0x21, 0x31


	//----- nvinfo : EIATTR_SPARSE_MMA_MASK
	.align		4
.L_7683:
        /*0048*/ 	.byte	0x03, 0x50
        /*004a*/ 	.short	0x0000


	//----- nvinfo : EIATTR_MAXREG_COUNT
	.align		4
        /*004c*/ 	.byte	0x03, 0x1b
        /*004e*/ 	.short	0x0080


	//----- nvinfo : EIATTR_MERCURY_ISA_VERSION
	.align		4
        /*0050*/ 	.byte	0x03, 0x5f
        /*0052*/ 	.short	0x0101


	//----- nvinfo : EIATTR_EXIT_INSTR_OFFSETS
	.align		4
        /*0054*/ 	.byte	0x04, 0x1c
        /*0056*/ 	.short	(.L_7685 - .L_7684)


	//   ....[0]....
.L_7684:
        /*0058*/ 	.word	0x000001b0


	//   ....[1]....
        /*005c*/ 	.word	0x00000920


	//   ....[2]....
        /*0060*/ 	.word	0x00000980


	//   ....[3]....
        /*0064*/ 	.word	0x00000db0


	//----- nvinfo : EIATTR_MAX_THREADS
	.align		4
.L_7685:
        /*0068*/ 	.byte	0x04, 0x05
        /*006a*/ 	.short	(.L_7687 - .L_7686)
.L_7686:
        /*006c*/ 	.word	0x00000200
        /*0070*/ 	.word	0x00000001
        /*0074*/ 	.word	0x00000001


	//----- nvinfo : EIATTR_CRS_STACK_SIZE
	.align		4
.L_7687:
        /*0078*/ 	.byte	0x04, 0x1e
        /*007a*/ 	.short	(.L_7689 - .L_7688)
.L_7688:
        /*007c*/ 	.word	0x00000000


	//----- nvinfo : EIATTR_CBANK_PARAM_SIZE
	.align		4
.L_7689:
        /*0080*/ 	.byte	0x03, 0x19
        /*0082*/ 	.short	0x0c58


	//----- nvinfo : EIATTR_PARAM_CBANK
	.align		4
        /*0084*/ 	.byte	0x04, 0x0a
        /*0086*/ 	.short	(.L_7691 - .L_7690)
	.align		4
.L_7690:
        /*0088*/ 	.word	index@(.nv.constant0._ZN2at6native55_GLOBAL__N__de093ff9_22_ForeachBinaryOpList_cu_a911ec4325multi_tensor_apply_kernelINS1_18TensorListMetadataILi3EEENS1_24BinaryOpListAlphaFunctorIlLi3ELi2ELi2EEEJNS0_7maximumIlEElEEEvT_T0_DpT1_)
        /*008c*/ 	.short	0x0210
        /*008e*/ 	.short	0x0c58


	//----- nvinfo : EIATTR_SW_WAR
	.align		4
.L_7691:
        /*0090*/ 	.byte	0x04, 0x36
        /*0092*/ 	.short	(.L_7693 - .L_7692)
.L_7692:
        /*0094*/ 	.word	0x00000008
.L_7693:


//--------------------- .nv.info._ZN2at6native55_GLOBAL__N__de093ff9_22_ForeachBinaryOpList_cu_a911ec4325multi_tensor_apply_kernelINS1_18TensorListMetadataILi3EEENS1_24BinaryOpListAlphaFunctorIiLi3ELi2ELi2EEEJNS0_7maximumIiEEiEEEvT_T0_DpT1_ --------------------------
	.section	.nv.info._ZN2at6native55_GLOBAL__N__de093ff9_22_ForeachBinaryOpList_cu_a911ec4325multi_tensor_apply_kernelINS1_18TensorListMetadataILi3EEENS1_24BinaryOpListAlphaFunctorIiLi3ELi2ELi2EEEJNS0_7maximumIiEEiEEEvT_T0_DpT1_,"",@"SHT_CUDA_INFO"
	.sectionflags	@""
	.align	4


	//----- nvinfo : EIATTR_CUDA_API_VERSION
	.align		4
        /*0000*/ 	.byte	0x04, 0x37
        /*0002*/ 	.short	(.L_7695 - .L_7694)
.L_7694:
        /*0004*/ 	.word	0x00000082


	//----- nvinfo : EIATTR_KPARAM_INFO
	.align		4
.L_7695:
        /*0008*/ 	.byte	0x04, 0x17
        /*000a*/ 	.short	(.L_7697 - .L_7696)
.L_7696:
        /*000c*/ 	.word	0x00000000
        /*0010*/ 	.short	0x0003
        /*0012*/ 	.short	0x0c4c
        /*0014*/ 	.byte	0x00, 0xf0, 0x11, 0x00


	//----- nvinfo : EIATTR_KPARAM_INFO
	.align		4
.L_7697:
        /*0018*/ 	.byte	0x04, 0x17
        /*001a*/ 	.short	(.L_7699 - .L_7698)
.L_7698:
        /*001c*/ 	.word	0x00000000
        /*0020*/ 	.short	0x0002
        /*0022*/ 	.short	0x0c49
        /*0024*/ 	.byte	0x00, 0xf0, 0x05, 0x00


	//----- nvinfo : EIATTR_KPARAM_INFO
	.align		4
.L_7699:
        /*0028*/ 	.byte	0x04, 0x17
        /*002a*/ 	.short	(.L_7701 - .L_7700)
.L_7700:
        /*002c*/ 	.word	0x00000000
        /*0030*/ 	.short	0x0001
        /*0032*/ 	.short	0x0c48
        /*0034*/ 	.byte	0x00, 0xf0, 0x05, 0x00


	//----- nvinfo : EIATTR_KPARAM_INFO
	.align		4
.L_7701:
        /*0038*/ 	.byte	0x04, 0x17
        /*003a*/ 	.short	(.L_7703 - .L_7702)
.L_7702:
        /*003c*/ 	.word	0x00000000
        /*0040*/ 	.short	0x0000
        /*0042*/ 	.short	0x0000
        /*0044*/ 	.byte	0x00, 0xf0, 0x21, 0x31


	//----- nvinfo : EIATTR_SPARSE_MMA_MASK
	.align		4
.L_7703:
        /*0048*/ 	.byte	0x03, 0x50
        /*004a*/ 	.short	0x0000


	//----- nvinfo : EIATTR_MAXREG_COUNT
	.align		4
        /*004c*/ 	.byte	0x03, 0x1b
        /*004e*/ 	.short	0x0080


	//----- nvinfo : EIATTR_MERCURY_ISA_VERSION
	.align		4
        /*0050*/ 	.byte	0x03, 0x5f
        /*0052*/ 	.short	0x0101


	//----- nvinfo : EIATTR_EXIT_INSTR_OFFSETS
	.align		4
        /*0054*/ 	.byte	0x04, 0x1c
        /*0056*/ 	.short	(.L_7705 - .L_7704)


	//   ....[0]....
.L_7704:
        /*0058*/ 	.word	0x000001b0


	//   ....[1]....
        /*005c*/ 	.word	0x00000700


	//   ....[2]....
        /*0060*/ 	.word	0x00000760


	//   ....[3]....
        /*0064*/ 	.word	0x00000960


	//----- nvinfo : EIATTR_MAX_THREADS
	.align		4
.L_7705:
        /*0068*/ 	.byte	0x04, 0x05
        /*006a*/ 	.short	(.L_7707 - .L_7706)
.L_7706:
        /*006c*/ 	.word	0x00000200
        /*0070*/ 	.word	0x00000001
        /*0074*/ 	.word	0x00000001


	//----- nvinfo : EIATTR_CRS_STACK_SIZE
	.align		4
.L_7707:
        /*0078*/ 	.byte	0x04, 0x1e
        /*007a*/ 	.short	(.L_7709 - .L_7708)
.L_7708:
        /*007c*/ 	.word	0x00000000


	//----- nvinfo : EIATTR_CBANK_PARAM_SIZE
	.align		4
.L_7709:
        /*0080*/ 	.byte	0x03, 0x19
        /*0082*/ 	.short	0x0c50


	//----- nvinfo : EIATTR_PARAM_CBANK
	.align		4
        /*0084*/ 	.byte	0x04, 0x0a
        /*0086*/ 	.short	(.L_7711 - .L_7710)
	.align		4
.L_7710:
        /*0088*/ 	.word	index@(.nv.constant0._ZN2at6native55_GLOBAL__N__de093ff9_22_ForeachBinaryOpList_cu_a911ec4325multi_tensor_apply_kernelINS1_18TensorListMetadataILi3EEENS1_24BinaryOpListAlphaFunctorIiLi3ELi2ELi2EEEJNS0_7maximumIiEEiEEEvT_T0_DpT1_)
        /*008c*/ 	.short	0x0210
        /*008e*/ 	.short	0x0c50


	//----- nvinfo : EIATTR_SW_WAR
	.align		4
.L_7711:
        /*0090*/ 	.byte	0x04, 0x36
        /*0092*/ 	.short	(.L_7713 - .L_7712)
.L_7712:
        /*0094*/ 	.word	0x00000008
.L_7713:


//--------------------- .nv.info._ZN2at6native55_GLOBAL__N__de093ff9_22_ForeachBinaryOpList_cu_a911ec4325multi_tensor_apply_kernelINS1_18TensorListMetadataILi3EEENS1_24BinaryOpListAlphaFunctorIaLi3ELi2ELi2EEEJNS0_7maximumIaEEaEEEvT_T0_DpT1_ --------------------------
	.section	.nv.info._ZN2at6native55_GLOBAL__N__de093ff9_22_ForeachBinaryOpList_cu_a911ec4325multi_tensor_apply_kernelINS1_18TensorListMetadataILi3EEENS1_24BinaryOpListAlphaFunctorIaLi3ELi2ELi2EEEJNS0_7maximumIaEEaEEEvT_T0_DpT1_,"",@"SHT_CUDA_INFO"
	.sectionflags	@""
	.align	4


	//----- nvinfo : EIATTR_CUDA_API_VERSION
	.align		4
        /*0000*/ 	.byte	0x04, 0x37
        /*0002*/ 	.short	(.L_7715 - .L_7714)
.L_7714:
        /*0004*/ 	.word	0x00000082


	//----- nvinfo : EIATTR_KPARAM_INFO
	.align		4
.L_7715:
        /*0008*/ 	.byte	0x04, 0x17
        /*000a*/ 	.short	(.L_7717 - .L_7716)
.L_7716:
        /*000c*/ 	.word	0x00000000
        /*0010*/ 	.short	0x0003
        /*0012*/ 	.short	0x0c4a
        /*0014*/ 	.byte	0x00, 0xf0, 0x05, 0x00


	//----- nvinfo : EIATTR_KPARAM_INFO
	.align		4
.L_7717:
        /*0018*/ 	.byte	0x04, 0x17
        /*001a*/ 	.short	(.L_7719 - .L_7718)
.L_7718:
        /*001c*/ 	.word	0x00000000
        /*0020*/ 	.short	0x0002
        /*0022*/ 	.short	0x0c49
        /*0024*/ 	.byte	0x00, 0xf0, 0x05, 0x00


	//----- nvinfo : EIATTR_KPARAM_INFO
	.align		4
.L_7719:
        /*0028*/ 	.byte	0x04, 0x17
        /*002a*/ 	.short	(.L_7721 - .L_7720)
.L_7720:
        /*002c*/ 	.word	0x00000000
        /*0030*/ 	.short	0x0001
        /*0032*/ 	.short	0x0c48
        /*0034*/ 	.byte	0x00, 0xf0, 0x05, 0x00


	//----- nvinfo : EIATTR_KPARAM_INFO
	.align		4
.L_7721:
        /*0038*/ 	.byte	0x04, 0x17
        /*003a*/ 	.short	(.L_7723 - .L_7722)
.L_7722:
        /*003c*/ 	.word	0x00000000
        /*0040*/ 	.short	0x0000
        /*0042*/ 	.short	0x0000
        /*0044*/ 	.byte	0x00, 0xf0, 0x21, 0x31


	//----- nvinfo : EIATTR_SPARSE_MMA_MASK
	.align		4
.L_7723:
        /*0048*/ 	.byte	0x03, 0x50
        /*004a*/ 	.short	0x0000


	//----- nvinfo : EIATTR_MAXREG_COUNT
	.align		4
        /*004c*/ 	.byte	0x03, 0x1b
        /*004e*/ 	.short	0x0080


	//----- nvinfo : EIATTR_MERCURY_ISA_VERSION
	.align		4
        /*0050*/ 	.byte	0x03, 0x5f
        /*0052*/ 	.short	0x0101


	//----- nvinfo : EIATTR_EXIT_INSTR_OFFSETS
	.align		4
        /*0054*/ 	.byte	0x04, 0x1c
        /*0056*/ 	.short	(.L_7725 - .L_7724)


	//   ....[0]....
.L_7724:
        /*0058*/ 	.word	0x000001c0


	//   ....[1]....
        /*005c*/ 	.word	0x000008a0


	//   ....[2]....
        /*0060*/ 	.word	0x00000900


	//   ....[3]....
        /*0064*/ 	.word	0x00000cb0


	//----- nvinfo : EIATTR_MAX_THREADS
	.align		4
.L_7725:
        /*0068*/ 	.byte	0x04, 0x05
        /*006a*/ 	.short	(.L_7727 - .L_7726)
.L_7726:
        /*006c*/ 	.word	0x00000200
        /*0070*/ 	.word	0x00000001
        /*0074*/ 	.word	0x00000001


	//----- nvinfo : EIATTR_CRS_STACK_SIZE
	.align		4
.L_7727:
        /*0078*/ 	.byte	0x04, 0x1e
        /*007a*/ 	.short	(.L_7729 - .L_7728)
.L_7728:
        /*007c*/ 	.word	0x00000000


	//----- nvinfo : EIATTR_CBANK_PARAM_SIZE
	.align		4
.L_7729:
        /*0080*/ 	.byte	0x03, 0x19
        /*0082*/ 	.short	0x0c4b


	//----- nvinfo : EIATTR_PARAM_CBANK
	.align		4
        /*0084*/ 	.byte	0x04, 0x0a
        /*0086*/ 	.short	(.L_7731 - .L_7730)
	.align		4
.L_7730:
        /*0088*/ 	.word	index@(.nv.constant0._ZN2at6native55_GLOBAL__N__de093ff9_22_ForeachBinaryOpList_cu_a911ec4325multi_tensor_apply_kernelINS1_18TensorListMetadataILi3EEENS1_24BinaryOpListAlphaFunctorIaLi3ELi2ELi2EEEJNS0_7maximumIaEEaEEEvT_T0_DpT1_)
        /*008c*/ 	.short	0x0210
        /*008e*/ 	.short	0x0c4b


	//----- nvinfo : EIATTR_SW_WAR
	.align		4
.L_7731:
        /*0090*/ 	.byte	0x04, 0x36
        /*0092*/ 	.short	(.L_7733 - .L_7732)
.L_7732:
        /*0094*/ 	.word	0x00000008
.L_7733:


//--------------------- .nv.info._ZN2at6native55_GLOBAL__N__de093ff9_22_ForeachBinaryOpList_cu_a911ec4325multi_tensor_apply_kernelINS1_18TensorListMetadataILi3EEENS1_24BinaryOpListAlphaFunctorIhLi3ELi2ELi2EEEJNS0_7maximumIhEEhEEEvT_T0_DpT1_ --------------------------
	.section	.nv.info._ZN2at6native55_GLOBAL__N__de093ff9_22_ForeachBinaryOpList_cu_a911ec4325multi_tensor_apply_kernelINS1_18TensorListMetadataILi3EEENS1_24BinaryOpListAlphaFunctorIhLi3ELi2ELi2EEEJNS0_7maximumIhEEhEEEvT_T0_DpT1_,"",@"SHT_CUDA_INFO"
	.sectionflags	@""
	.align	4


	//----- nvinfo : EIATTR_CUDA_API_VERSION
	.align		4
        /*0000*/ 	.byte	0x04, 0x37
        /*0002*/ 	.short	(.L_7735 - .L_7734)
.L_7734:
        /*0004*/ 	.word	0x00000082


	//----- nvinfo : EIATTR_KPARAM_INFO
	.align		4
.L_7735:
        /*0008*/ 	.byte	0x04, 0x17
        /*000a*/ 	.short	(.L_7737 - .L_7736)
.L_7736:
        /*000c*/ 	.word	0x00000000
        /*0010*/ 	.short	0x0003
        /*0012*/ 	.short	0x0c4a
        /*0014*/ 	.byte	0x00, 0xf0, 0x05, 0x00


	//----- nvinfo : EIATTR_KPARAM_INFO
	.align		4
.L_7737:
        /*0018*/ 	.byte	0x04, 0x17
        /*001a*/ 	.short	(.L_7739 - .L_7738)
.L_7738:
        /*001c*/ 	.word	0x00000000
        /*0020*/ 	.short	0x0002
        /*0022*/ 	.short	0x0c49
        /*0024*/ 	.byte	0x00, 0xf0, 0x05, 0x00


	//----- nvinfo : EIATTR_KPARAM_INFO
	.align		4
.L_7739:
        /*0028*/ 	.byte	0x04, 0x17
        /*002a*/ 	.short	(.L_7741 - .L_7740)
.L_7740:
        /*002c*/ 	.word	0x00000000
        /*0030*/ 	.short	0x0001
        /*0032*/ 	.short	0x0c48
        /*0034*/ 	.byte	0x00, 0xf0, 0x05, 0x00


	//----- nvinfo : EIATTR_KPARAM_INFO
	.align		4
.L_7741:
        /*0038*/ 	.byte	0x04, 0x17
        /*003a*/ 	.short	(.L_7743 - .L_7742)
.L_7742:
        /*003c*/ 	.word	0x00000000
        /*0040*/ 	.short	0x0000
        /*0042*/ 	.short	0x0000
        /*0044*/ 	.byte	0x00, 0xf0, 0x21, 0x31


	//----- nvinfo : EIATTR_SPARSE_MMA_MASK
	.align		4
.L_7743:
        /*0048*/ 	.byte	0x03, 0x50
        /*004a*/ 	.short	0x0000


	//----- nvinfo : EIATTR_MAXREG_COUNT
	.align		4
        /*004c*/ 	.byte	0x03, 0x1b
        /*004e*/ 	.short	0x0080


	//----- nvinfo : EIATTR_MERCURY_ISA_VERSION
	.align		4
        /*0050*/ 	.byte	0x03, 0x5f
        /*0052*/ 	.short	0x0101


	//----- nvinfo : EIATTR_EXIT_INSTR_OFFSETS
	.align		4
        /*0054*/ 	.byte	0x04, 0x1c
        /*0056*/ 	.short	(.L_7745 - .L_7744)


	//   ....[0]....
.L_7744:
        /*0058*/ 	.word	0x000001d0


	//   ....[1]....
        /*005c*/ 	.word	0x00000810


	//   ....[2]....
        /*0060*/ 	.word	0x00000870


	//   ....[3]....
        /*0064*/ 	.word	0x00000bc0


	//----- nvinfo : EIATTR_MAX_THREADS
	.align		4
.L_7745:
        /*0068*/ 	.byte	0x04, 0x05
        /*006a*/ 	.short	(.L_7747 - .L_7746)
.L_7746:
        /*006c*/ 	.word	0x00000200
        /*0070*/ 	.word	0x00000001
        /*0074*/ 	.word	0x00000001


	//----- nvinfo : EIATTR_CRS_STACK_SIZE
	.align		4
.L_7747:
        /*0078*/ 	.byte	0x04, 0x1e
        /*007a*/ 	.short	(.L_7749 - .L_7748)
.L_7748:
        /*007c*/ 	.word	0x00000000


	//----- nvinfo : EIATTR_CBANK_PARAM_SIZE
	.align		4
.L_7749:
        /*0080*/ 	.byte	0x03, 0x19
        /*0082*/ 	.short	0x0c4b


	//----- nvinfo : EIATTR_PARAM_CBANK
	.align		4
        /*0084*/ 	.byte	0x04, 0x0a
        /*0086*/ 	.short	(.L_7751 - .L_7750)
	.align		4
.L_7750:
        /*0088*/ 	.word	index@(.nv.constant0._ZN2at6native55_GLOBAL__N__de093ff9_22_ForeachBinaryOpList_cu_a911ec4325multi_tensor_apply_kernelINS1_18TensorListMetadataILi3EEENS1_24BinaryOpListAlphaFunctorIhLi3ELi2ELi2EEEJNS0_7maximumIhEEhEEEvT_T0_DpT1_)
        /*008c*/ 	.short	0x0210
        /*008e*/ 	.short	0x0c4b


	//----- nvinfo : EIATTR_SW_WAR
	.align		4
.L_7751:
        /*0090*/ 	.byte	0x04, 0x36
        /*0092*/ 	.short	(.L_7753 - .L_7752)
.L_7752:
        /*0094*/ 	.word	0x00000008
.L_7753:


//--------------------- .nv.info._ZN2at6native55_GLOBAL__N__de093ff9_22_ForeachBinaryOpList_cu_a911ec4325multi_tensor_apply_kernelINS1_18TensorListMetadataILi2EEENS1_24BinaryOpListAlphaFunctorIN3c104HalfELi2ELi2ELi0EEEJNS0_7maximumIfEEfEEEvT_T0_DpT1_ --------------------------
	.section	.nv.info._ZN2at6native55_GLOBAL__N__de093ff9_22_ForeachBinaryOpList_cu_a911ec4325multi_tensor_apply_kernelINS1_18TensorListMetadataILi2EEENS1_24BinaryOpListAlphaFunctorIN3c104HalfELi2ELi2ELi0EEEJNS0_7maximumIfEEfEEEvT_T0_DpT1_,"",@"SHT_CUDA_INFO"
	.sectionflags	@""
	.align	4


	//----- nvinfo : EIATTR_CUDA_API_VERSION
	.align		4
        /*0000*/ 	.byte	0x04, 0x37
        /*0002*/ 	.short	(.L_7755 - .L_7754)
.L_7754:
        /*0004*/ 	.word	0x00000082


	//----- nvinfo : EIATTR_KPARAM_INFO
	.align		4
.L_7755:
        /*0008*/ 	.byte	0x04, 0x17
        /*000a*/ 	.short	(.L_7757 - .L_7756)
.L_7756:
        /*000c*/ 	.word	0x00000000
        /*0010*/ 	.short	0x0003
        /*0012*/ 	.short	0x0c4c
        /*0014*/ 	.byte	0x00, 0xf0, 0x11, 0x00


	//----- nvinfo : EIATTR_KPARAM_INFO
	.align		4
.L_7757:
        /*0018*/ 	.byte	0x04, 0x17
        /*001a*/ 	.short	(.L_7759 - .L_7758)
.L_7758:
        /*001c*/ 	.word	0x00000000
        /*0020*/ 	.short	0x0002
        /*0022*/ 	.short	0x0c49
        /*0024*/ 	.byte	0x00, 0xf0, 0x05, 0x00


	//----- nvinfo : EIATTR_KPARAM_INFO
	.align		4
.L_7759:
        /*0028*/ 	.byte	0x04, 0x17
        /*002a*/ 	.short	(.L_7761 - .L_7760)
.L_7760:
        /*002c*/ 	.word	0x00000000
        /*0030*/ 	.short	0x0001
        /*0032*/ 	.short	0x0c48
        /*0034*/ 	.byte	0x00, 0xf0, 0x05, 0x00


	//----- nvinfo : EIATTR_KPARAM_INFO
	.align		4
.L_7761:
        /*0038*/ 	.byte	0x04, 0x17
        /*003a*/ 	.short	(.L_7763 - .L_7762)
.L_7762:
        /*003c*/ 	.word	0x00000000
        /*0040*/ 	.short	0x0000
        /*0042*/ 	.short	0x0000
        /*0044*/ 	.byte	0x00, 0xf0, 0x21, 0x31


	//----- nvinfo : EIATTR_SPARSE_MMA_MASK
	.align		4
.L_7763:
        /*0048*/ 	.byte	0x03, 0x50
        /*004a*/ 	.short	0x0000


	//----- nvinfo : EIATTR_MAXREG_COUNT
	.align		4
        /*004c*/ 	.byte	0x03, 0x1b
        /*004e*/ 	.short	0x0080


	//----- nvinfo : EIATTR_MERCURY_ISA_VERSION
	.align		4
        /*0050*/ 	.byte	0x03, 0x5f
        /*0052*/ 	.short	0x0101


	//----- nvinfo : EIATTR_EXIT_INSTR_OFFSETS
	.align		4
        /*0054*/ 	.byte	0x04, 0x1c
        /*0056*/ 	.short	(.L_7765 - .L_7764)


	//   ....[0]....
.L_7764:
        /*0058*/ 	.word	0x00000180


	//   ....[1]....
        /*005c*/ 	.word	0x00000880


	//   ....[2]....
        /*0060*/ 	.word	0x000008e0


	//   ....[3]....
        /*0064*/ 	.word	0x00000c20


	//----- nvinfo : EIATTR_MAX_THREADS
	.align		4
.L_7765:
        /*0068*/ 	.byte	0x04, 0x05
        /*006a*/ 	.short	(.L_7767 - .L_7766)
.L_7766:
        /*006c*/ 	.word	0x00000200
        /*0070*/ 	.word	0x00000001
        /*0074*/ 	.word	0x00000001


	//----- nvinfo : EIATTR_CRS_STACK_SIZE
	.align		4
.L_7767:
        /*0078*/ 	.byte	0x04, 0x1e
        /*007a*/ 	.short	(.L_7769 - .L_7768)
.L_7768:
        /*007c*/ 	.word	0x00000000


	//----- nvinfo : EIATTR_CBANK_PARAM_SIZE
	.align		4
.L_7769:
        /*0080*/ 	.byte	0x03, 0x19
        /*0082*/ 	.short	0x0c50


	//----- nvinfo : EIATTR_PARAM_CBANK
	.align		4
        /*0084*/ 	.byte	0x04, 0x0a
        /*0086*/ 	.short	(.L_7771 - .L_7770)
	.align		4
.L_7770:
        /*0088*/ 	.word	index@(.nv.constant0._ZN2at6native55_GLOBAL__N__de093ff9_22_ForeachBinaryOpList_cu_a911ec4325multi_tensor_apply_kernelINS1_18TensorListMetadataILi2EEENS1_24BinaryOpListAlphaFunctorIN3c104HalfELi2ELi2ELi0EEEJNS0_7maximumIfEEfEEEvT_T0_DpT1_)
        /*008c*/ 	.short	0x0210
        /*008e*/ 	.short	0x0c50


	//----- nvinfo : EIATTR_SW_WAR
	.align		4
.L_7771:
        /*0090*/ 	.byte	0x04, 0x36
        /*0092*/ 	.short	(.L_7773 - .L_7772)
.L_7772:
        /*0094*/ 	.word	0x00000008
.L_7773:


//--------------------- .nv.info._ZN2at6native55_GLOBAL__N__de093ff9_22_ForeachBinaryOpList_cu_a911ec4325multi_tensor_apply_kernelINS1_18TensorListMetadataILi2EEENS1_24BinaryOpListAlphaFunctorIN3c108BFloat16ELi2ELi2ELi0EEEJNS0_7maximumIfEEfEEEvT_T0_DpT1_ --------------------------
	.section	.nv.info._ZN2at6native55_GLOBAL__N__de093ff9_22_ForeachBinaryOpList_cu_a911ec4325multi_tensor_apply_kernelINS1_18TensorListMetadataILi2EEENS1_24BinaryOpListAlphaFunctorIN3c108BFloat16ELi2ELi2ELi0EEEJNS0_7maximumIfEEfEEEvT_T0_DpT1_,"",@"SHT_CUDA_INFO"
	.sectionflags	@""
	.align	4


	//----- nvinfo : EIATTR_CUDA_API_VERSION
	.align		4
        /*0000*/ 	.byte	0x04, 0x37
        /*0002*/ 	.short	(.L_7775 - .L_7774)
.L_7774:
        /*0004*/ 	.word	0x00000082


	//----- nvinfo : EIATTR_KPARAM_INFO
	.align		4
.L_7775:
        /*0008*/ 	.byte	0x04, 0x17
        /*000a*/ 	.short	(.L_7777 - .L_7776)
.L_7776:
        /*000c*/ 	.word	0x00000000
        /*0010*/ 	.short	0x0003
        /*0012*/ 	.short	0x0c4c
        /*0014*/ 	.byte	0x00, 0xf0, 0x11, 0x00


	//----- nvinfo : EIATTR_KPARAM_INFO
	.align		4
.L_7777:
        /*0018*/ 	.byte	0x04, 0x17
        /*001a*/ 	.short	(.L_7779 - .L_7778)
.L_7778:
        /*001c*/ 	.word	0x00000000
        /*0020*/ 	.short	0x0002
        /*0022*/ 	.short	0x0c49
        /*0024*/ 	.byte	0x00, 0xf0, 0x05, 0x00


	//----- nvinfo : EIATTR_KPARAM_INFO
	.align		4
.L_7779:
        /*0028*/ 	.byte	0x04, 0x17
        /*002a*/ 	.short	(.L_7781 - .L_7780)
.L_7780:
        /*002c*/ 	.word	0x00000000
        /*0030*/ 	.short	0x0001
        /*0032*/ 	.short	0x0c48
        /*0034*/ 	.byte	0x00, 0xf0, 0x05, 0x00


	//----- nvinfo : EIATTR_KPARAM_INFO
	.align		4
.L_7781:
        /*0038*/ 	.byte	0x04, 0x17
        /*003a*/ 	.short	(.L_7783 - .L_7782)
.L_7782:
        /*003c*/ 	.word	0x00000000
        /*0040*/ 	.short	0x0000
        /*0042*/ 	.short	0x0000
        /*0044*/ 	.byte	0x00, 0xf0, 0x21, 0x31


	//----- nvinfo : EIATTR_SPARSE_MMA_MASK
	.align		4
.L_7783:
        /*0048*/ 	.byte	0x03, 0x50
        /*004a*/ 	.short	0x0000


	//----- nvinfo : EIATTR_MAXREG_COUNT
	.align		4
        /*004c*/ 	.byte	0x03, 0x1b
        /*004e*/ 	.short	0x0080


	//----- nvinfo : EIATTR_MERCURY_ISA_VERSION
	.align		4
        /*0050*/ 	.byte	0x03, 0x5f
        /*0052*/ 	.short	0x0101


	//----- nvinfo : EIATTR_EXIT_INSTR_OFFSETS
	.align		4
        /*0054*/ 	.byte	0x04, 0x1c
        /*0056*/ 	.short	(.L_7785 - .L_7784)


	//   ....[0]....
.L_7784:
        /*0058*/ 	.word	0x00000180


	//   ....[1]....
        /*005c*/ 	.word	0x00000880


	//   ....[2]....
        /*0060*/ 	.word	0x000008e0


	//   ....[3]....
        /*0064*/ 	.word	0x00000c60


	//----- nvinfo : EIATTR_MAX_THREADS
	.align		4
.L_7785:
        /*0068*/ 	.byte	0x04, 0x05
        /*006a*/ 	.short	(.L_7787 - .L_7786)
.L_7786:
        /*006c*/ 	.word	0x00000200
        /*0070*/ 	.word	0x00000001
        /*0074*/ 	.word	0x00000001


	//----- nvinfo : EIATTR_CRS_STACK_SIZE
	.align		4
.L_7787:
        /*0078*/ 	.byte	0x04, 0x1e
        /*007a*/ 	.short	(.L_7789 - .L_7788)
.L_7788:
        /*007c*/ 	.word	0x00000000


	//----- nvinfo : EIATTR_CBANK_PARAM_SIZE
	.align		4
.L_7789:
        /*0080*/ 	.byte	0x03, 0x19
        /*0082*/ 	.short	0x0c50


	//----- nvinfo : EIATTR_PARAM_CBANK
	.align		4
        /*0084*/ 	.byte	0x04, 0x0a
        /*0086*/ 	.short	(.L_7791 - .L_7790)
	.align		4
.L_7790:
        /*0088*/ 	.word	index@(.nv.constant0._ZN2at6native55_GLOBAL__N__de093ff9_22_ForeachBinaryOpList_cu_a911ec4325multi_tensor_apply_kernelINS1_18TensorListMetadataILi2EEENS1_24BinaryOpListAlphaFunctorIN3c108BFloat16ELi2ELi2ELi0EEEJNS0_7maximumIfEEfEEEvT_T0_DpT1_)
        /*008c*/ 	.short	0x0210
        /*008e*/ 	.short	0x0c50


	//----- nvinfo : EIATTR_SW_WAR
	.align		4
.L_7791:
        /*0090*/ 	.byte	0x04, 0x36
        /*0092*/ 	.short	(.L_7793 - .L_7792)
.L_7792:
        /*0094*/ 	.word	0x00000008
.L_7793:


//--------------------- .nv.info._ZN2at6native55_GLOBAL__N__de093ff9_22_ForeachBinaryOpList_cu_a911ec4325multi_tensor_apply_kernelINS1_18TensorListMetadataILi2EEENS1_24BinaryOpListAlphaFunctorIfLi2ELi2ELi0EEEJNS0_7maximumIfEEfEEEvT_T0_DpT1_ --------------------------
	.section	.nv.info._ZN2at6native55_GLOBAL__N__de093ff9_22_ForeachBinaryOpList_cu_a911ec4325multi_tensor_apply_kernelINS1_18TensorListMetadataILi2EEENS1_24BinaryOpListAlphaFunctorIfLi2ELi2ELi0EEEJNS0_7maximumIfEEfEEEvT_T0_DpT1_,"",@"SHT_CUDA_INFO"
	.sectionflags	@""
	.align	4


	//----- nvinfo : EIATTR_CUDA_API_VERSION
	.align		4
        /*0000*/ 	.byte	0x04, 0x37
        /*0002*/ 	.short	(.L_7795 - .L_7794)
.L_7794:
        /*0004*/ 	.word	0x00000082


	//----- nvinfo : EIATTR_KPARAM_INFO
	.align		4
.L_7795:
        /*0008*/ 	.byte	0x04, 0x17
        /*000a*/ 	.short	(.L_7797 - .L_7796)
.L_7796:
        /*000c*/ 	.word	0x00000000
        /*0010*/ 	.short	0x0003
        /*0012*/ 	.short	0x0c4c
        /*0014*/ 	.byte	0x00, 0xf0, 0x11, 0x00


	//----- nvinfo : EIATTR_KPARAM_INFO
	.align		4
.L_7797:
        /*0018*/ 	.byte	0x04, 0x17
        /*001a*/ 	.short	(.L_7799 - .L_7798)
.L_7798:
        /*001c*/ 	.word	0x00000000
        /*0020*/ 	.short	0x0002
        /*0022*/ 	.short	0x0c49
        /*0024*/ 	.byte	0x00, 0xf0, 0x05, 0x00


	//----- nvinfo : EIATTR_KPARAM_INFO
	.align		4
.L_7799:
        /*0028*/ 	.byte	0x04, 0x17
        /*002a*/ 	.short	(.L_7801 - .L_7800)
.L_7800:
        /*002c*/ 	.word	0x00000000
        /*0030*/ 	.short	0x0001
        /*0032*/ 	.short	0x0c48
        /*0034*/ 	.byte	0x00, 0xf0, 0x05, 0x00


	//----- nvinfo : EIATTR_KPARAM_INFO
	.align		4
.L_7801:
        /*0038*/ 	.byte	0x04, 0x17
        /*003a*/ 	.short	(.L_7803 - .L_7802)
.L_7802:
        /*003c*/ 	.word	0x00000000
        /*0040*/ 	.short	0x0000
        /*0042*/ 	.short	0x0000
        /*0044*/ 	.byte	0x00, 0xf0, 0x21, 0x31


	//----- nvinfo : EIATTR_SPARSE_MMA_MASK
	.align		4
.L_7803:
        /*0048*/ 	.byte	0x03, 0x50
        /*004a*/ 	.short	0x0000


	//----- nvinfo : EIATTR_MAXREG_COUNT
	.align		4
        /*004c*/ 	.byte	0x03, 0x1b
        /*004e*/ 	.short	0x0080


	//----- nvinfo : EIATTR_MERCURY_ISA_VERSION
	.align		4
        /*0050*/ 	.byte	0x03, 0x5f
        /*0052*/ 	.short	0x0101


	//----- nvinfo : EIATTR_EXIT_INSTR_OFFSETS
	.align		4
        /*0054*/ 	.byte	0x04, 0x1c
        /*0056*/ 	.short	(.L_7805 - .L_7804)


	//   ....[0]....
.L_7804:
        /*0058*/ 	.word	0x00000180


	//   ....[1]....
        /*005c*/ 	.word	0x00000790


	//   ....[2]....
        /*0060*/ 	.word	0x000007f0


	//   ....[3]....
        /*0064*/ 	.word	0x00000a90


	//----- nvinfo : EIATTR_MAX_THREADS
	.align		4
.L_7805:
        /*0068*/ 	.byte	0x04, 0x05
        /*006a*/ 	.short	(.L_7807 - .L_7806)
.L_7806:
        /*006c*/ 	.word	0x00000200
        /*0070*/ 	.word	0x00000001
        /*0074*/ 	.word	0x00000001


	//----- nvinfo : EIATTR_CRS_STACK_SIZE
	.align		4
.L_7807:
        /*0078*/ 	.byte	0x04, 0x1e
        /*007a*/ 	.short	(.L_7809 - .L_7808)
.L_7808:
        /*007c*/ 	.word	0x00000000


	//----- nvinfo : EIATTR_CBANK_PARAM_SIZE
	.align		4
.L_7809:
        /*0080*/ 	.byte	0x03, 0x19
        /*0082*/ 	.short	0x0c50


	//----- nvinfo : EIATTR_PARAM_CBANK
	.align		4
        /*0084*/ 	.byte	0x04, 0x0a
        /*0086*/ 	.short	(.L_7811 - .L_7810)
	.align		4
.L_7810:
        /*0088*/ 	.word	index@(.nv.constant0._ZN2at6native55_GLOBAL__N__de093ff9_22_ForeachBinaryOpList_cu_a911ec4325multi_tensor_apply_kernelINS1_18TensorListMetadataILi2EEENS1_24BinaryOpListAlphaFunctorIfLi2ELi2ELi0EEEJNS0_7maximumIfEEfEEEvT_T0_DpT1_)
        /*008c*/ 	.short	0x0210
        /*008e*/ 	.short	0x0c50


	//----- nvinfo : EIATTR_SW_WAR
	.align		4
.L_7811:
        /*0090*/ 	.byte	0x04, 0x36
        /*0092*/ 	.short	(.L_7813 - .L_7812)
.L_7812:
        /*0094*/ 	.word	0x00000008
.L_7813:


//--------------------- .nv.info._ZN2at6native55_GLOBAL__N__de093ff9_22_ForeachBinaryOpList_cu_a911ec4325multi_tensor_apply_kernelINS1_18TensorListMetadataILi2EEENS1_24BinaryOpListAlphaFunctorIdLi2ELi2ELi0EEEJNS0_7maximumIdEEdEEEvT_T0_DpT1_ --------------------------
	.section	.nv.info._ZN2at6native55_GLOBAL__N__de093ff9_22_ForeachBinaryOpList_cu_a911ec4325multi_tensor_apply_kernelINS1_18TensorListMetadataILi2EEENS1_24BinaryOpListAlphaFunctorIdLi2ELi2ELi0EEEJNS0_7maximumIdEEdEEEvT_T0_DpT1_,"",@"SHT_CUDA_INFO"
	.sectionflags	@""
	.align	4


	//----- nvinfo : EIATTR_CUDA_API_VERSION
	.align		4
        /*0000*/ 	.byte	0x04, 0x37
        /*0002*/ 	.short	(.L_7815 - .L_7814)
.L_7814:
        /*0004*/ 	.word	0x00000082


	//----- nvinfo : EIATTR_KPARAM_INFO
	.align		4
.L_7815:
        /*0008*/ 	.byte	0x04, 0x17
        /*000a*/ 	.short	(.L_7817 - .L_7816)
.L_7816:
        /*000c*/ 	.word	0x00000000
        /*0010*/ 	.short	0x0003
        /*0012*/ 	.short	0x0c50
        /*0014*/ 	.byte	0x00, 0xf0, 0x21, 0x00


	//----- nvinfo : EIATTR_KPARAM_INFO
	.align		4
.L_7817:
        /*0018*/ 	.byte	0x04, 0x17
        /*001a*/ 	.short	(.L_7819 - .L_7818)
.L_7818:
        /*001c*/ 	.word	0x00000000
        /*0020*/ 	.short	0x0002
        /*0022*/ 	.short	0x0c49
        /*0024*/ 	.byte	0x00, 0xf0, 0x05, 0x00


	//----- nvinfo : EIATTR_KPARAM_INFO
	.align		4
.L_7819:
        /*0028*/ 	.byte	0x04, 0x17
        /*002a*/ 	.short	(.L_7821 - .L_7820)
.L_7820:
        /*002c*/ 	.word	0x00000000
        /*0030*/ 	.short	0x0001
        /*0032*/ 	.short	0x0c48
        /*0034*/ 	.byte	0x00, 0xf0, 0x05, 0x00


	//----- nvinfo : EIATTR_KPARAM_INFO
	.align		4
.L_7821:
        /*0038*/ 	.byte	0x04, 0x17
        /*003a*/ 	.short	(.L_7823 - .L_7822)
.L_7822:
        /*003c*/ 	.word	0x00000000
        /*0040*/ 	.short	0x0000
        /*0042*/ 	.short	0x0000
        /*0044*/ 	.byte	0x00, 0xf0, 0x21, 0x31


	//----- nvinfo : EIATTR_SPARSE_MMA_MASK
	.align		4
.L_7823:
        /*0048*/ 	.byte	0x03, 0x50
        /*004a*/ 	.short	0x0000


	//----- nvinfo : EIATTR_MAXREG_COUNT
	.align		4
        /*004c*/ 	.byte	0x03, 0x1b
        /*004e*/ 	.short	0x0080


	//----- nvinfo : EIATTR_MERCURY_ISA_VERSION
	.align		4
        /*0050*/ 	.byte	0x03, 0x5f
        /*0052*/ 	.short	0x0101


	//----- nvinfo : EIATTR_EXIT_INSTR_OFFSETS
	.align		4
        /*0054*/ 	.byte	0x04, 0x1c
        /*0056*/ 	.short	(.L_7825 - .L_7824)


	//   ....[0]....
.L_7824:
        /*0058*/ 	.word	0x00000180


	//   ....[1]....
        /*005c*/ 	.word	0x00000830


	//   ....[2]....
        /*0060*/ 	.word	0x00000890


	//   ....[3]....
        /*0064*/ 	.word	0x00000ba0


	//----- nvinfo : EIATTR_MAX_THREADS
	.align		4
.L_7825:
        /*0068*/ 	.byte	0x04, 0x05
        /*006a*/ 	.short	(.L_7827 - .L_7826)
.L_7826:
        /*006c*/ 	.word	0x00000200
        /*0070*/ 	.word	0x00000001
        /*0074*/ 	.word	0x00000001


	//----- nvinfo : EIATTR_CRS_STACK_SIZE
	.align		4
.L_7827:
        /*0078*/ 	.byte	0x04, 0x1e
        /*007a*/ 	.short	(.L_7829 - .L_7828)
.L_7828:
        /*007c*/ 	.word	0x00000000


	//----- nvinfo : EIATTR_CBANK_PARAM_SIZE
	.align		4
.L_7829:
        /*0080*/ 	.byte	0x03, 0x19
        /*0082*/ 	.short	0x0c58


	//----- nvinfo : EIATTR_PARAM_CBANK
	.align		4
        /*0084*/ 	.byte	0x04, 0x0a
        /*0086*/ 	.short	(.L_7831 - .L_7830)
	.align		4
.L_7830:
        /*0088*/ 	.word	index@(.nv.constant0._ZN2at6native55_GLOBAL__N__de093ff9_22_ForeachBinaryOpList_cu_a911ec4325multi_tensor_apply_kernelINS1_18TensorListMetadataILi2EEENS1_24BinaryOpListAlphaFunctorIdLi2ELi2ELi0EEEJNS0_7maximumIdEEdEEEvT_T0_DpT1_)
        /*008c*/ 	.short	0x0210
        /*008e*/ 	.short	0x0c58


	//----- nvinfo : EIATTR_SW_WAR
	.align		4
.L_7831:
        /*0090*/ 	.byte	0x04, 0x36
        /*0092*/ 	.short	(.L_7833 - .L_7832)
.L_7832:
        /*0094*/ 	.word	0x00000008
.L_7833:


//--------------------- .nv.info._ZN2at6native55_GLOBAL__N__de093ff9_22_ForeachBinaryOpList_cu_a911ec4325multi_tensor_apply_kernelINS1_18TensorListMetadataILi2EEENS1_24BinaryOpListAlphaFunctorIsLi2ELi2ELi0EEEJNS0_7maximumIsEEsEEEvT_T0_DpT1_ --------------------------
	.section	.nv.info._ZN2at6native55_GLOBAL__N__de093ff9_22_ForeachBinaryOpList_cu_a911ec4325multi_tensor_apply_kernelINS1_18TensorListMetadataILi2EEENS1_24BinaryOpListAlphaFunctorIsLi2ELi2ELi0EEEJNS0_7maximumIsEEsEEEvT_T0_DpT1_,"",@"SHT_CUDA_INFO"
	.sectionflags	@""
	.align	4


	//----- nvinfo : EIATTR_CUDA_API_VERSION
	.align		4
        /*0000*/ 	.byte	0x04, 0x37
        /*0002*/ 	.short	(.L_7835 - .L_7834)
.L_7834:
        /*0004*/ 	.word	0x00000082


	//----- nvinfo : EIATTR_KPARAM_INFO
	.align		4
.L_7835:
        /*0008*/ 	.byte	0x04, 0x17
        /*000a*/ 	.short	(.L_7837 - .L_7836)
.L_7836:
        /*000c*/ 	.word	0x00000000
        /*0010*/ 	.short	0x0003
        /*0012*/ 	.short	0x0c4a
        /*0014*/ 	.byte	0x00, 0xf0, 0x09, 0x00


	//----- nvinfo : EIATTR_KPARAM_INFO
	.align		4
.L_7837:
        /*0018*/ 	.byte	0x04, 0x17
        /*001a*/ 	.short	(.L_7839 - .L_7838)
.L_7838:
        /*001c*/ 	.word	0x00000000
        /*0020*/ 	.short	0x0002
        /*0022*/ 	.short	0x0c49
        /*0024*/ 	.byte	0x00, 0xf0, 0x05, 0x00


	//----- nvinfo : EIATTR_KPARAM_INFO
	.align		4
.L_7839:
        /*0028*/ 	.byte	0x04, 0x17
        /*002a*/ 	.short	(.L_7841 - .L_7840)
.L_7840:
        /*002c*/ 	.word	0x00000000
        /*0030*/ 	.short	0x0001
        /*0032*/ 	.short	0x0c48
        /*0034*/ 	.byte	0x00, 0xf0, 0x05, 0x00


	//----- nvinfo : EIATTR_KPARAM_INFO
	.align		4
.L_7841:
        /*0038*/ 	.byte	0x04, 0x17
        /*003a*/ 	.short	(.L_7843 - .L_7842)
.L_7842:
        /*003c*/ 	.word	0x00000000
        /*0040*/ 	.short	0x0000
        /*0042*/ 	.short	0x0000
        /*0044*/ 	.byte	0x00, 0xf0, 0x21, 0x31


	//----- nvinfo : EIATTR_SPARSE_MMA_MASK
	.align		4
.L_7843:
        /*0048*/ 	.byte	0x03, 0x50
        /*004a*/ 	.short	0x0000


	//----- nvinfo : EIATTR_MAXREG_COUNT
	.align		4
        /*004c*/ 	.byte	0x03, 0x1b
        /*004e*/ 	.short	0x0080


	//----- nvinfo : EIATTR_MERCURY_ISA_VERSION
	.align		4
        /*0050*/ 	.byte	0x03, 0x5f
        /*0052*/ 	.short	0x0101


	//----- nvinfo : EIATTR_EXIT_INSTR_OFFSETS
	.align		4
        /*0054*/ 	.byte	0x04, 0x1c
        /*0056*/ 	.short	(.L_7845 - .L_7844)


	//   ....[0]....
.L_7844:
        /*0058*/ 	.word	0x00000180


	//   ....[1]....
        /*005c*/ 	.word	0x00000780


	//   ....[2]....
        /*0060*/ 	.word	0x000007e0


	//   ....[3]....
        /*0064*/ 	.word	0x00000a60


	//----- nvinfo : EIATTR_MAX_THREADS
	.align		4
.L_7845:
        /*0068*/ 	.byte	0x04, 0x05
        /*006a*/ 	.short	(.L_7847 - .L_7846)
.L_7846:
        /*006c*/ 	.word	0x00000200
        /*0070*/ 	.word	0x00000001
        /*0074*/ 	.word	0x00000001


	//----- nvinfo : EIATTR_CRS_STACK_SIZE
	.align		4
.L_7847:
        /*0078*/ 	.byte	0x04, 0x1e
        /*007a*/ 	.short	(.L_7849 - .L_7848)
.L_7848:
        /*007c*/ 	.word	0x00000000


	//----- nvinfo : EIATTR_CBANK_PARAM_SIZE
	.align		4
.L_7849:
        /*0080*/ 	.byte	0x03, 0x19
        /*0082*/ 	.short	0x0c4c


	//----- nvinfo : EIATTR_PARAM_CBANK
	.align		4
        /*0084*/ 	.byte	0x04, 0x0a
        /*0086*/ 	.short	(.L_7851 - .L_7850)
	.align		4
.L_7850:
        /*0088*/ 	.word	index@(.nv.constant0._ZN2at6native55_GLOBAL__N__de093ff9_22_ForeachBinaryOpList_cu_a911ec4325multi_tensor_apply_kernelINS1_18TensorListMetadataILi2EEENS1_24BinaryOpListAlphaFunctorIsLi2ELi2ELi0EEEJNS0_7maximumIsEEsEEEvT_T0_DpT1_)
        /*008c*/ 	.short	0x0210
        /*008e*/ 	.short	0x0c4c


	//----- nvinfo : EIATTR_SW_WAR
	.align		4
.L_7851:
        /*0090*/ 	.byte	0x04, 0x36
        /*0092*/ 	.short	(.L_7853 - .L_7852)
.L_7852:
        /*0094*/ 	.word	0x00000008
.L_7853:


//--------------------- .nv.info._ZN2at6native55_GLOBAL__N__de093ff9_22_ForeachBinaryOpList_cu_a911ec4325multi_tensor_apply_kernelINS1_18TensorListMetadataILi2EEENS1_24BinaryOpListAlphaFunctorIlLi2ELi2ELi0EEEJNS0_7maximumIlEElEEEvT_T0_DpT1_ --------------------------
	.section	.nv.info._ZN2at6native55_GLOBAL__N__de093ff9_22_ForeachBinaryOpList_cu_a911ec4325multi_tensor_apply_kernelINS1_18TensorListMetadataILi2EEENS1_24BinaryOpListAlphaFunctorIlLi2ELi2ELi0EEEJNS0_7maximumIlEElEEEvT_T0_DpT1_,"",@"SHT_CUDA_INFO"
	.sectionflags	@""
	.align	4


	//----- nvinfo : EIATTR_CUDA_API_VERSION
	.align		4
        /*0000*/ 	.byte	0x04, 0x37
        /*0002*/ 	.short	(.L_7855 - .L_7854)
.L_7854:
        /*0004*/ 	.word	0x00000082


	//----- nvinfo : EIATTR_KPARAM_INFO
	.align		4
.L_7855:
        /*0008*/ 	.byte	0x04, 0x17
        /*000a*/ 	.short	(.L_7857 - .L_7856)
.L_7856:
        /*000c*/ 	.word	0x00000000
        /*0010*/ 	.short	0x0003
        /*0012*/ 	.short	0x0c50
        /*0014*/ 	.byte	0x00, 0xf0, 0x21, 0x00


	//----- nvinfo : EIATTR_KPARAM_INFO
	.align		4
.L_7857:
        /*0018*/ 	.byte	0x04, 0x17
        /*001a*/ 	.short	(.L_7859 - .L_7858)
.L_7858:
        /*001c*/ 	.word	0x00000000
        /*0020*/ 	.short	0x0002
        /*0022*/ 	.short	0x0c49
        /*0024*/ 	.byte	0x00, 0xf0, 0x05, 0x00


	//----- nvinfo : EIATTR_KPARAM_INFO
	.align		4
.L_7859:
        /*0028*/ 	.byte	0x04, 0x17
        /*002a*/ 	.short	(.L_7861 - .L_7860)
.L_7860:
        /*002c*/ 	.word	0x00000000
        /*0030*/ 	.short	0x0001
        /*0032*/ 	.short	0x0c48
        /*0034*/ 	.byte	0x00, 0xf0, 0x05, 0x00


	//----- nvinfo : EIATTR_KPARAM_INFO
	.align		4
.L_7861:
        /*0038*/ 	.byte	0x04, 0x17
        /*003a*/ 	.short	(.L_7863 - .L_7862)
.L_7862:
        /*003c*/ 	.word	0x00000000
        /*0040*/ 	.short	0x0000
        /*0042*/ 	.short	0x0000
        /*0044*/ 	.byte	0x00, 0xf0, 0x21, 0x31


	//----- nvinfo : EIATTR_SPARSE_MMA_MASK
	.align		4
.L_7863:
        /*0048*/ 	.byte	0x03, 0x50
        /*004a*/ 	.short	0x0000


	//----- nvinfo : EIATTR_MAXREG_COUNT
	.align		4
        /*004c*/ 	.byte	0x03, 0x1b
        /*004e*/ 	.short	0x0080


	//----- nvinfo : EIATTR_MERCURY_ISA_VERSION
	.align		4
        /*0050*/ 	.byte	0x03, 0x5f
        /*0052*/ 	.short	0x0101


	//----- nvinfo : EIATTR_EXIT_INSTR_OFFSETS
	.align		4
        /*0054*/ 	.byte	0x04, 0x1c
        /*0056*/ 	.short	(.L_7865 - .L_7864)


	//   ....[0]....
.L_7864:
        /*0058*/ 	.word	0x00000180


	//   ....[1]....
        /*005c*/ 	.word	0x000008f0


	//   ....[2]....
        /*0060*/ 	.word	0x00000950


	//   ....[3]....
        /*0064*/ 	.word	0x00000d20


	//----- nvinfo : EIATTR_MAX_THREADS
	.align		4
.L_7865:
        /*0068*/ 	.byte	0x04, 0x05
        /*006a*/ 	.short	(.L_7867 - .L_7866)
.L_7866:
        /*006c*/ 	.word	0x00000200
        /*0070*/ 	.word	0x00000001
        /*0074*/ 	.word	0x00000001


	//----- nvinfo : EIATTR_CRS_STACK_SIZE
	.align		4
.L_7867:
        /*0078*/ 	.byte	0x04, 0x1e
        /*007a*/ 	.short	(.L_7869 - .L_7868)
.L_7868:
        /*007c*/ 	.word	0x00000000


	//----- nvinfo : EIATTR_CBANK_PARAM_SIZE
	.align		4
.L_7869:
        /*0080*/ 	.byte	0x03, 0x19
        /*0082*/ 	.short	0x0c58


	//----- nvinfo : EIATTR_PARAM_CBANK
	.align		4
        /*0084*/ 	.byte	0x04, 0x0a
        /*0086*/ 	.short	(.L_7871 - .L_7870)
	.align		4
.L_7870:
        /*0088*/ 	.word	index@(.nv.constant0._ZN2at6native55_GLOBAL__N__de093ff9_22_ForeachBinaryOpList_cu_a911ec4325multi_tensor_apply_kernelINS1_18TensorListMetadataILi2EEENS1_24BinaryOpListAlphaFunctorIlLi2ELi2ELi0EEEJNS0_7maximumIlEElEEEvT_T0_DpT1_)
        /*008c*/ 	.short	0x0210
        /*008e*/ 	.short	0x0c58


	//----- nvinfo : EIATTR_SW_WAR
	.align		4
.L_7871:
        /*0090*/ 	.byte	0x04, 0x36
        /*0092*/ 	.short	(.L_7873 - .L_7872)
.L_7872:
        /*0094*/ 	.word	0x00000008
.L_7873:


//--------------------- .nv.info._ZN2at6native55_GLOBAL__N__de093ff9_22_ForeachBinaryOpList_cu_a911ec4325multi_tensor_apply_kernelINS1_18TensorListMetadataILi2EEENS1_24BinaryOpListAlphaFunctorIiLi2ELi2ELi0EEEJNS0_7maximumIiEEiEEEvT_T0_DpT1_ --------------------------
	.section	.nv.info._ZN2at6native55_GLOBAL__N__de093ff9_22_ForeachBinaryOpList_cu_a911ec4325multi_tensor_apply_kernelINS1_18TensorListMetadataILi2EEENS1_24BinaryOpListAlphaFunctorIiLi2ELi2ELi0EEEJNS0_7maximumIiEEiEEEvT_T0_DpT1_,"",@"SHT_CUDA_INFO"
	.sectionflags	@""
	.align	4


	//----- nvinfo : EIATTR_CUDA_API_VERSION
	.align		4
        /*0000*/ 	.byte	0x04, 0x37
        /*0002*/ 	.short	(.L_7875 - .L_7874)
.L_7874:
        /*0004*/ 	.word	0x00000082


	//----- nvinfo : EIATTR_KPARAM_INFO
	.align		4
.L_7875:
        /*0008*/ 	.byte	0x04, 0x17
        /*000a*/ 	.short	(.L_7877 - .L_7876)
.L_7876:
        /*000c*/ 	.word	0x00000000
        /*0010*/ 	.short	0x0003
        /*0012*/ 	.short	0x0c4c
        /*0014*/ 	.byte	0x00, 0xf0, 0x11, 0x00


	//----- nvinfo : EIATTR_KPARAM_INFO
	.align		4
.L_7877:
        /*0018*/ 	.byte	0x04, 0x17
        /*001a*/ 	.short	(.L_7879 - .L_7878)
.L_7878:
        /*001c*/ 	.word	0x00000000
        /*0020*/ 	.short	0x0002
        /*0022*/ 	.short	0x0c49
        /*0024*/ 	.byte	0x00, 0xf0, 0x05, 0x00


	//----- nvinfo : EIATTR_KPARAM_INFO
	.align		4
.L_7879:
        /*0028*/ 	.byte	0x04, 0x17
        /*002a*/ 	.short	(.L_7881 - .L_7880)
.L_7880:
        /*002c*/ 	.word	0x00000000
        /*0030*/ 	.short	0x0001
        /*0032*/ 	.short	0x0c48
        /*0034*/ 	.byte	0x00, 0xf0, 0x05, 0x00


	//----- nvinfo : EIATTR_KPARAM_INFO
	.align		4
.L_7881:
        /*0038*/ 	.byte	0x04, 0x17
        /*003a*/ 	.short	(.L_7883 - .L_7882)
.L_7882:
        /*003c*/ 	.word	0x00000000
        /*0040*/ 	.short	0x0000
        /*0042*/ 	.short	0x0000
        /*0044*/ 	.byte	0x00, 0xf0, 0x21, 0x31


	//----- nvinfo : EIATTR_SPARSE_MMA_MASK
	.align		4
.L_7883:
        /*0048*/ 	.byte	0x03, 0x50
        /*004a*/ 	.short	0x0000


	//----- nvinfo : EIATTR_MAXREG_COUNT
	.align		4
        /*004c*/ 	.byte	0x03, 0x1b
        /*004e*/ 	.short	0x0080


	//----- nvinfo : EIATTR_MERCURY_ISA_VERSION
	.align		4
        /*0050*/ 	.byte	0x03, 0x5f
        /*0052*/ 	.short	0x0101


	//----- nvinfo : EIATTR_EXIT_INSTR_OFFSETS
	.align		4
        /*0054*/ 	.byte	0x04, 0x1c
        /*0056*/ 	.short	(.L_7885 - .L_7884)


	//   ....[0]....
.L_7884:
        /*0058*/ 	.word	0x00000160


	//   ....[1]....
        /*005c*/ 	.word	0x000006f0


	//   ....[2]....
        /*0060*/ 	.word	0x00000750


	//   ....[3]....
        /*0064*/ 	.word	0x00000930


	//----- nvinfo : EIATTR_MAX_THREADS
	.align		4
.L_7885:
        /*0068*/ 	.byte	0x04, 0x05
        /*006a*/ 	.short	(.L_7887 - .L_7886)
.L_7886:
        /*006c*/ 	.word	0x00000200
        /*0070*/ 	.word	0x00000001
        /*0074*/ 	.word	0x00000001


	//----- nvinfo : EIATTR_CRS_STACK_SIZE
	.align		4
.L_7887:
        /*0078*/ 	.byte	0x04, 0x1e
        /*007a*/ 	.short	(.L_7889 - .L_7888)
.L_7888:
        /*007c*/ 	.word	0x00000000


	//----- nvinfo : EIATTR_CBANK_PARAM_SIZE
	.align		4
.L_7889:
        /*0080*/ 	.byte	0x03, 0x19
        /*0082*/ 	.short	0x0c50


	//----- nvinfo : EIATTR_PARAM_CBANK
	.align		4
        /*0084*/ 	.byte	0x04, 0x0a
        /*0086*/ 	.short	(.L_7891 - .L_7890)
	.align		4
.L_7890:
        /*0088*/ 	.word	index@(.nv.constant0._ZN2at6native55_GLOBAL__N__de093ff9_22_ForeachBinaryOpList_cu_a911ec4325multi_tensor_apply_kernelINS1_18TensorListMetadataILi2EEENS1_24BinaryOpListAlphaFunctorIiLi2ELi2ELi0EEEJNS0_7maximumIiEEiEEEvT_T0_DpT1_)
        /*008c*/ 	.short	0x0210
        /*008e*/ 	.short	0x0c50


	//----- nvinfo : EIATTR_SW_WAR
	.align		4
.L_7891:
        /*0090*/ 	.byte	0x04, 0x36
        /*0092*/ 	.short	(.L_7893 - .L_7892)
.L_7892:
        /*0094*/ 	.word	0x00000008
.L_7893:


//--------------------- .nv.info._ZN2at6native55_GLOBAL__N__de093ff9_22_ForeachBinaryOpList_cu_a911ec4325multi_tensor_apply_kernelINS1_18TensorListMetadataILi2EEENS1_24BinaryOpListAlphaFunctorIaLi2ELi2ELi0EEEJNS0_7maximumIaEEaEEEvT_T0_DpT1_ --------------------------
	.section	.nv.info._ZN2at6native55_GLOBAL__N__de093ff9_22_ForeachBinaryOpList_cu_a911ec4325multi_tensor_apply_kernelINS1_18TensorListMetadataILi2EEENS1_24BinaryOpListAlphaFunctorIaLi2ELi2ELi0EEEJNS0_7maximumIaEEaEEEvT_T0_DpT1_,"",@"SHT_CUDA_INFO"
	.sectionflags	@""
	.align	4


	//----- nvinfo : EIATTR_CUDA_API_VERSION
	.align		4
        /*0000*/ 	.byte	0x04, 0x37
        /*0002*/ 	.short	(.L_7895 - .L_7894)
.L_7894:
        /*0004*/ 	.word	0x00000082


	//----- nvinfo : EIATTR_KPARAM_INFO
	.align		4
.L_7895:
        /*0008*/ 	.byte	0x04, 0x17
        /*000a*/ 	.short	(.L_7897 - .L_7896)
.L_7896:
        /*000c*/ 	.word	0x00000000
        /*0010*/ 	.short	0x0003
        /*0012*/ 	.short	0x0c4a
        /*0014*/ 	.byte	0x00, 0xf0, 0x05, 0x00


	//----- nvinfo : EIATTR_KPARAM_INFO
	.align		4
.L_7897:
        /*0018*/ 	.byte	0x04, 0x17
        /*001a*/ 	.short	(.L_7899 - .L_7898)
.L_7898:
        /*001c*/ 	.word	0x00000000
        /*0020*/ 	.short	0x0002
        /*0022*/ 	.short	0x0c49
        /*0024*/ 	.byte	0x00, 0xf0, 0x05, 0x00


	//----- nvinfo : EIATTR_KPARAM_INFO
	.align		4
.L_7899:
        /*0028*/ 	.byte	0x04, 0x17
        /*002a*/ 	.short	(.L_7901 - .L_7900)
.L_7900:
        /*002c*/ 	.word	0x00000000
        /*0030*/ 	.short	0x0001
        /*0032*/ 	.short	0x0c48
        /*0034*/ 	.byte	0x00, 0xf0, 0x05, 0x00


	//----- nvinfo : EIATTR_KPARAM_INFO
	.align		4
.L_7901:
        /*0038*/ 	.byte	0x04, 0x17
        /*003a*/ 	.short	(.L_7903 - .L_7902)
.L_7902:
        /*003c*/ 	.word	0x00000000
        /*0040*/ 	.short	0x0000
        /*0042*/ 	.short	0x0000
        /*0044*/ 	.byte	0x00, 0xf0, 0x21, 0x31


	//----- nvinfo : EIATTR_SPARSE_MMA_MASK
	.align		4
.L_7903:
        /*0048*/ 	.byte	0x03, 0x50
        /*004a*/ 	.short	0x0000


	//----- nvinfo : EIATTR_MAXREG_COUNT
	.align		4
        /*004c*/ 	.byte	0x03, 0x1b
        /*004e*/ 	.short	0x0080


	//----- nvinfo : EIATTR_MERCURY_ISA_VERSION
	.align		4
        /*0050*/ 	.byte	0x03, 0x5f
        /*0052*/ 	.short	0x0101


	//----- nvinfo : EIATTR_EXIT_INSTR_OFFSETS
	.align		4
        /*0054*/ 	.byte	0x04, 0x1c
        /*0056*/ 	.short	(.L_7905 - .L_7904)


	//   ....[0]....
.L_7904:
        /*0058*/ 	.word	0x00000190


	//   ....[1]....
        /*005c*/ 	.word	0x00000860


	//   ....[2]....
        /*0060*/ 	.word	0x000008c0


	//   ....[3]....
        /*0064*/ 	.word	0x00000c50


	//----- nvinfo : EIATTR_MAX_THREADS
	.align		4
.L_7905:
        /*0068*/ 	.byte	0x04, 0x05
        /*006a*/ 	.short	(.L_7907 - .L_7906)
.L_7906:
        /*006c*/ 	.word	0x00000200
        /*0070*/ 	.word	0x00000001
        /*0074*/ 	.word	0x00000001


	//----- nvinfo : EIATTR_CRS_STACK_SIZE
	.align		4
.L_7907:
        /*0078*/ 	.byte	0x04, 0x1e
        /*007a*/ 	.short	(.L_7909 - .L_7908)
.L_7908:
        /*007c*/ 	.word	0x00000000


	//----- nvinfo : EIATTR_CBANK_PARAM_SIZE
	.align		4
.L_7909:
        /*0080*/ 	.byte	0x03, 0x19
        /*0082*/ 	.short	0x0c4b


	//----- nvinfo : EIATTR_PARAM_CBANK
	.align		4
        /*0084*/ 	.byte	0x04, 0x0a
        /*0086*/ 	.short	(.L_7911 - .L_7910)
	.align		4
.L_7910:
        /*0088*/ 	.word	index@(.nv.constant0._ZN2at6native55_GLOBAL__N__de093ff9_22_ForeachBinaryOpList_cu_a911ec4325multi_tensor_apply_kernelINS1_18TensorListMetadataILi2EEENS1_24BinaryOpListAlphaFunctorIaLi2ELi2ELi0EEEJNS0_7maximumIaEEaEEEvT_T0_DpT1_)
        /*008c*/ 	.short	0x0210
        /*008e*/ 	.short	0x0c4b


	//----- nvinfo : EIATTR_SW_WAR
	.align		4
.L_7911:
        /*0090*/ 	.byte	0x04, 0x36
        /*0092*/ 	.short	(.L_7913 - .L_7912)
.L_7912:
        /*0094*/ 	.word	0x00000008
.L_7913:


//--------------------- .nv.info._ZN2at6native55_GLOBAL__N__de093ff9_22_ForeachBinaryOpList_cu_a911ec4325multi_tensor_apply_kernelINS1_18TensorListMetadataILi2EEENS1_24BinaryOpListAlphaFunctorIhLi2ELi2ELi0EEEJNS0_7maximumIhEEhEEEvT_T0_DpT1_ --------------------------
	.section	.nv.info._ZN2at6native55_GLOBAL__N__de093ff9_22_ForeachBinaryOpList_cu_a911ec4325multi_tensor_apply_kernelINS1_18TensorListMetadataILi2EEENS1_24BinaryOpListAlphaFunctorIhLi2ELi2ELi0EEEJNS0_7maximumIhEEhEEEvT_T0_DpT1_,"",@"SHT_CUDA_INFO"
	.sectionflags	@""
	.align	4


	//----- nvinfo : EIATTR_CUDA_API_VERSION
	.align		4
        /*0000*/ 	.byte	0x04, 0x37
        /*0002*/ 	.short	(.L_7915 - .L_7914)
.L_7914:
        /*0004*/ 	.word	0x00000082


	//----- nvinfo : EIATTR_KPARAM_INFO
	.align		4
.L_7915:
        /*0008*/ 	.byte	0x04, 0x17
        /*000a*/ 	.short	(.L_7917 - .L_7916)
.L_7916:
        /*000c*/ 	.word	0x00000000
        /*0010*/ 	.short	0x0003
        /*0012*/ 	.short	0x0c4a
        /*0014*/ 	.byte	0x00, 0xf0, 0x05, 0x00


	//----- nvinfo : EIATTR_KPARAM_INFO
	.align		4
.L_7917:
        /*0018*/ 	.byte	0x04, 0x17
        /*001a*/ 	.short	(.L_7919 - .L_7918)
.L_7918:
        /*001c*/ 	.word	0x00000000
        /*0020*/ 	.short	0x0002
        /*0022*/ 	.short	0x0c49
        /*0024*/ 	.byte	0x00, 0xf0, 0x05, 0x00


	//----- nvinfo : EIATTR_KPARAM_INFO
	.align		4
.L_7919:
        /*0028*/ 	.byte	0x04, 0x17
        /*002a*/ 	.short	(.L_7921 - .L_7920)
.L_7920:
        /*002c*/ 	.word	0x00000000
        /*0030*/ 	.short	0x0001
        /*0032*/ 	.short	0x0c48
        /*0034*/ 	.byte	0x00, 0xf0, 0x05, 0x00


	//----- nvinfo : EIATTR_KPARAM_INFO
	.align		4
.L_7921:
        /*0038*/ 	.byte	0x04, 0x17
        /*003a*/ 	.short	(.L_7923 - .L_7922)
.L_7922:
        /*003c*/ 	.word	0x00000000
        /*0040*/ 	.short	0x0000
        /*0042*/ 	.short	0x0000
        /*0044*/ 	.byte	0x00, 0xf0, 0x21, 0x31


	//----- nvinfo : EIATTR_SPARSE_MMA_MASK
	.align		4
.L_7923:
        /*0048*/ 	.byte	0x03, 0x50
        /*004a*/ 	.short	0x0000


	//----- nvinfo : EIATTR_MAXREG_COUNT
	.align		4
        /*004c*/ 	.byte	0x03, 0x1b
        /*004e*/ 	.short	0x0080


	//----- nvinfo : EIATTR_MERCURY_ISA_VERSION
	.align		4
        /*0050*/ 	.byte	0x03, 0x5f
        /*0052*/ 	.short	0x0101


	//----- nvinfo : EIATTR_EXIT_INSTR_OFFSETS
	.align		4
        /*0054*/ 	.byte	0x04, 0x1c
        /*0056*/ 	.short	(.L_7925 - .L_7924)


	//   ....[0]....
.L_7924:
        /*0058*/ 	.word	0x000001a0


	//   ....[1]....
        /*005c*/ 	.word	0x000007c0


	//   ....[2]....
        /*0060*/ 	.word	0x00000820


	//   ....[3]....
        /*0064*/ 	.word	0x00000b20


	//----- nvinfo : EIATTR_MAX_THREADS
	.align		4
.L_7925:
        /*0068*/ 	.byte	0x04, 0x05
        /*006a*/ 	.short	(.L_7927 - .L_7926)
.L_7926:
        /*006c*/ 	.word	0x00000200
        /*0070*/ 	.word	0x00000001
        /*0074*/ 	.word	0x00000001


	//----- nvinfo : EIATTR_CRS_STACK_SIZE
	.align		4
.L_7927:
        /*0078*/ 	.byte	0x04, 0x1e
        /*007a*/ 	.short	(.L_7929 - .L_7928)
.L_7928:
        /*007c*/ 	.word	0x00000000


	//----- nvinfo : EIATTR_CBANK_PARAM_SIZE
	.align		4
.L_7929:
        /*0080*/ 	.byte	0x03, 0x19
        /*0082*/ 	.short	0x0c4b


	//----- nvinfo : EIATTR_PARAM_CBANK
	.align		4
        /*0084*/ 	.byte	0x04, 0x0a
        /*0086*/ 	.short	(.L_7931 - .L_7930)
	.align		4
.L_7930:
        /*0088*/ 	.word	index@(.nv.constant0._ZN2at6native55_GLOBAL__N__de093ff9_22_ForeachBinaryOpList_cu_a911ec4325multi_tensor_apply_kernelINS1_18TensorListMetadataILi2EEENS1_24BinaryOpListAlphaFunctorIhLi2ELi2ELi0EEEJNS0_7maximumIhEEhEEEvT_T0_DpT1_)
        /*008c*/ 	.short	0x0210
        /*008e*/ 	.short	0x0c4b


	//----- nvinfo : EIATTR_SW_WAR
	.align		4
.L_7931:
        /*0090*/ 	.byte	0x04, 0x36
        /*0092*/ 	.short	(.L_7933 - .L_7932)
.L_7932:
        /*0094*/ 	.word	0x00000008
.L_7933:


//--------------------- .nv.info._ZN2at6native55_GLOBAL__N__de093ff9_22_ForeachBinaryOpList_cu_a911ec4325multi_tensor_apply_kernelINS1_18TensorListMetadataILi3EEENS1_24BinaryOpListAlphaFunctorIN3c104HalfELi3ELi2ELi2EEEJNS0_7minimumIfEEfEEEvT_T0_DpT1_ --------------------------
	.section	.nv.info._ZN2at6native55_GLOBAL__N__de093ff9_22_ForeachBinaryOpList_cu_a911ec4325multi_tensor_apply_kernelINS1_18TensorListMetadataILi3EEENS1_24BinaryOpListAlphaFunctorIN3c104HalfELi3ELi2ELi2EEEJNS0_7minimumIfEEfEEEvT_T0_DpT1_,"",@"SHT_CUDA_INFO"
	.sectionflags	@""
	.align	4


	//----- nvinfo : EIATTR_CUDA_API_VERSION
	.align		4
        /*0000*/ 	.byte	0x04, 0x37
        /*0002*/ 	.short	(.L_7935 - .L_7934)
.L_7934:
        /*0004*/ 	.word	0x00000082


	//----- nvinfo : EIATTR_KPARAM_INFO
	.align		4
.L_7935:
        /*0008*/ 	.byte	0x04, 0x17
        /*000a*/ 	.short	(.L_7937 - .L_7936)
.L_7936:
        /*000c*/ 	.word	0x00000000
        /*0010*/ 	.short	0x0003
        /*0012*/ 	.short	0x0c4c
        /*0014*/ 	.byte	0x00, 0xf0, 0x11, 0x00


	//----- nvinfo : EIATTR_KPARAM_INFO
	.align		4
.L_7937:
        /*0018*/ 	.byte	0x04, 0x17
        /*001a*/ 	.short	(.L_7939 - .L_7938)
.L_7938:
        /*001c*/ 	.word	0x00000000
        /*0020*/ 	.short	0x0002
        /*0022*/ 	.short	0x0c49
        /*0024*/ 	.byte	0x00, 0xf0, 0x05, 0x00


	//----- nvinfo : EIATTR_KPARAM_INFO
	.align		4
.L_7939:
        /*0028*/ 	.byte	0x04, 0x17
        /*002a*/ 	.short	(.L_7941 - .L_7940)
.L_7940:
        /*002c*/ 	.word	0x00000000
        /*0030*/ 	.short	0x0001
        /*0032*/ 	.short	0x0c48
        /*0034*/ 	.byte	0x00, 0xf0, 0x05, 0x00


	//----- nvinfo : EIATTR_KPARAM_INFO
	.align		4
.L_7941:
        /*0038*/ 	.byte	0x04, 0x17
        /*003a*/ 	.short	(.L_7943 - .L_7942)
.L_7942:
        /*003c*/ 	.word	0x00000000
        /*0040*/ 	.short	0x0000
        /*0042*/ 	.short	0x0000
        /*0044*/ 	.byte	0x00, 0xf0, 0x21, 0x31


	//----- nvinfo : EIATTR_SPARSE_MMA_MASK
	.align		4
.L_7943:
        /*0048*/ 	.byte	0x03, 0x50
        /*004a*/ 	.short	0x0000


	//----- nvinfo : EIATTR_MAXREG_COUNT
	.align		4
        /*004c*/ 	.byte	0x03, 0x1b
        /*004e*/ 	.short	0x0080


	//----- nvinfo : EIATTR_MERCURY_ISA_VERSION
	.align		4
        /*0050*/ 	.byte	0x03, 0x5f
        /*0052*/ 	.short	0x0101


	//----- nvinfo : EIATTR_EXIT_INSTR_OFFSETS
	.align		4
        /*0054*/ 	.byte	0x04, 0x1c
        /*0056*/ 	.short	(.L_7945 - .L_7944)


	//   ....[0]....
.L_7944:
        /*0058*/ 	.word	0x000001b0


	//   ....[1]....
        /*005c*/ 	.word	0x000008b0


	//   ....[2]....
        /*0060*/ 	.word	0x00000910


	//   ....[3]....
        /*0064*/ 	.word	0x00000c70


	//----- nvinfo : EIATTR_MAX_THREADS
	.align		4
.L_7945:
        /*0068*/ 	.byte	0x04, 0x05
        /*006a*/ 	.short	(.L_7947 - .L_7946)
.L_7946:
        /*006c*/ 	.word	0x00000200
        /*0070*/ 	.word	0x00000001
        /*0074*/ 	.word	0x00000001


	//----- nvinfo : EIATTR_CRS_STACK_SIZE
	.align		4
.L_7947:
        /*0078*/ 	.byte	0x04, 0x1e
        /*007a*/ 	.short	(.L_7949 - .L_7948)
.L_7948:
        /*007c*/ 	.word	0x00000000


	//----- nvinfo : EIATTR_CBANK_PARAM_SIZE
	.align		4
.L_7949:
        /*0080*/ 	.byte	0x03, 0x19
        /*0082*/ 	.short	0x0c50


	//----- nvinfo : EIATTR_PARAM_CBANK
	.align		4
        /*0084*/ 	.byte	0x04, 0x0a
        /*0086*/ 	.short	(.L_7951 - .L_7950)
	.align		4
.L_7950:
        /*0088*/ 	.word	index@(.nv.constant0._ZN2at6native55_GLOBAL__N__de093ff9_22_ForeachBinaryOpList_cu_a911ec4325multi_tensor_apply_kernelINS1_18TensorListMetadataILi3EEENS1_24BinaryOpListAlphaFunctorIN3c104HalfELi3ELi2ELi2EEEJNS0_7minimumIfEEfEEEvT_T0_DpT1_)
        /*008c*/ 	.short	0x0210
        /*008e*/ 	.short	0x0c50


	//----- nvinfo : EIATTR_SW_WAR
	.align		4
.L_7951:
        /*0090*/ 	.byte	0x04, 0x36
        /*0092*/ 	.short	(.L_7953 - .L_7952)
.L_7952:
        /*0094*/ 	.word	0x00000008
.L_7953:


//--------------------- .nv.info._ZN2at6native55_GLOBAL__N__de093ff9_22_ForeachBinaryOpList_cu_a911ec4325multi_tensor_apply_kernelINS1_18TensorListMetadataILi3EEENS1_24BinaryOpListAlphaFunctorIN3c108BFloat16ELi3ELi2ELi2EEEJNS0_7minimumIfEEfEEEvT_T0_DpT1_ --------------------------
	.section	.nv.info._ZN2at6native55_GLOBAL__N__de093ff9_22_ForeachBinaryOpList_cu_a911ec4325multi_tensor_apply_kernelINS1_18TensorListMetadataILi3EEENS1_24BinaryOpListAlphaFunctorIN3c108BFloat16ELi3ELi2ELi2EEEJNS0_7minimumIfEEfEEEvT_T0_DpT1_,"",@"SHT_CUDA_INFO"
	.sectionflags	@""
	.align	4


	//----- nvinfo : EIATTR_CUDA_API_VERSION
	.align		4
        /*0000*/ 	.byte	0x04, 0x37
        /*0002*/ 	.short	(.L_7955 - .L_7954)
.L_7954:
        /*0004*/ 	.word	0x00000082


	//----- nvinfo : EIATTR_KPARAM_INFO
	.align		4
.L_7955:
        /*0008*/ 	.byte	0x04, 0x17
        /*000a*/ 	.short	(.L_7957 - .L_7956)
.L_7956:
        /*000c*/ 	.word	0x00000000
        /*0010*/ 	.short	0x0003
        /*0012*/ 	.short	0x0c4c
        /*0014*/ 	.byte	0x00, 0xf0, 0x11, 0x00


	//----- nvinfo : EIATTR_KPARAM_INFO
	.align		4
.L_7957:
        /*0018*/ 	.byte	0x04, 0x17
        /*001a*/ 	.short	(.L_7959 - .L_7958)
.L_7958:
        /*001c*/ 	.word	0x00000000
        /*0020*/ 	.short	0x0002
        /*0022*/ 	.short	0x0c49
        /*0024*/ 	.byte	0x00, 0xf0, 0x05, 0x00


	//----- nvinfo : EIATTR_KPARAM_INFO
	.align		4
.L_7959:
        /*0028*/ 	.byte	0x04, 0x17
        /*002a*/ 	.short	(.L_7961 - .L_7960)
.L_7960:
        /*002c*/ 	.word	0x00000000
        /*0030*/ 	.short	0x0001
        /*0032*/ 	.short	0x0c48
        /*0034*/ 	.byte	0x00, 0xf0, 0x05, 0x00


	//----- nvinfo : EIATTR_KPARAM_INFO
	.align		4
.L_7961:
        /*0038*/ 	.byte	0x04, 0x17
        /*003a*/ 	.short	(.L_7963 - .L_7962)
.L_7962:
        /*003c*/ 	.word	0x00000000
        /*0040*/ 	.short	0x0000
        /*0042*/ 	.short	0x0000
        /*0044*/ 	.byte	0x00, 0xf0, 0x21, 0x31


	//----- nvinfo : EIATTR_SPARSE_MMA_MASK
	.align		4
.L_7963:
        /*0048*/ 	.byte	0x03, 0x50
        /*004a*/ 	.short	0x0000


	//----- nvinfo : EIATTR_MAXREG_COUNT
	.align		4
        /*004c*/ 	.byte	0x03, 0x1b
        /*004e*/ 	.short	0x0080


	//----- nvinfo : EIATTR_MERCURY_ISA_VERSION
	.align		4
        /*0050*/ 	.byte	0x03, 0x5f
        /*0052*/ 	.short	0x0101


	//----- nvinfo : EIATTR_EXIT_INSTR_OFFSETS
	.align		4
        /*0054*/ 	.byte	0x04, 0x1c
        /*0056*/ 	.short	(.L_7965 - .L_7964)


	//   ....[0]....
.L_7964:
        /*0058*/ 	.word	0x000001b0


	//   ....[1]....
        /*005c*/ 	.word	0x000008b0


	//   ....[2]....
        /*0060*/ 	.word	0x00000910


	//   ....[3]....
        /*0064*/ 	.word	0x00000cb0


	//----- nvinfo : EIATTR_MAX_THREADS
	.align		4
.L_7965:
        /*0068*/ 	.byte	0x04, 0x05
        /*006a*/ 	.short	(.L_7967 - .L_7966)
.L_7966:
        /*006c*/ 	.word	0x00000200
        /*0070*/ 	.word	0x00000001
        /*0074*/ 	.word	0x00000001


	//----- nvinfo : EIATTR_CRS_STACK_SIZE
	.align		4
.L_7967:
        /*0078*/ 	.byte	0x04, 0x1e
        /*007a*/ 	.short	(.L_7969 - .L_7968)
.L_7968:
        /*007c*/ 	.word	0x00000000


	//----- nvinfo : EIATTR_CBANK_PARAM_SIZE
	.align		4
.L_7969:
        /*0080*/ 	.byte	0x03, 0x19
        /*0082*/ 	.short	0x0c50


	//----- nvinfo : EIATTR_PARAM_CBANK
	.align		4
        /*0084*/ 	.byte	0x04, 0x0a
        /*0086*/ 	.short	(.L_7971 - .L_7970)
	.align		4
.L_7970:
        /*0088*/ 	.word	index@(.nv.constant0._ZN2at6native55_GLOBAL__N__de093ff9_22_ForeachBinaryOpList_cu_a911ec4325multi_tensor_apply_kernelINS1_18TensorListMetadataILi3EEENS1_24BinaryOpListAlphaFunctorIN3c108BFloat16ELi3ELi2ELi2EEEJNS0_7minimumIfEEfEEEvT_T0_DpT1_)
        /*008c*/ 	.short	0x0210
        /*008e*/ 	.short	0x0c50


	//----- nvinfo : EIATTR_SW_WAR
	.align		4
.L_7971:
        /*0090*/ 	.byte	0x04, 0x36
        /*0092*/ 	.short	(.L_7973 - .L_7972)
.L_7972:
        /*0094*/ 	.word	0x00000008
.L_7973:


//--------------------- .nv.info._ZN2at6native55_GLOBAL__N__de093ff9_22_ForeachBinaryOpList_cu_a911ec4325multi_tensor_apply_kernelINS1_18TensorListMetadataILi3EEENS1_24BinaryOpListAlphaFunctorIfLi3ELi2ELi2EEEJNS0_7minimumIfEEfEEEvT_T0_DpT1_ --------------------------
	.section	.nv.info._ZN2at6native55_GLOBAL__N__de093ff9_22_ForeachBinaryOpList_cu_a911ec4325multi_tensor_apply_kernelINS1_18TensorListMetadataILi3EEENS1_24BinaryOpListAlphaFunctorIfLi3ELi2ELi2EEEJNS0_7minimumIfEEfEEEvT_T0_DpT1_,"",@"SHT_CUDA_INFO"
	.sectionflags	@""
	.align	4


	//----- nvinfo : EIATTR_CUDA_API_VERSION
	.align		4
        /*0000*/ 	.byte	0x04, 0x37
        /*0002*/ 	.short	(.L_7975 - .L_7974)
.L_7974:
        /*0004*/ 	.word	0x00000082


	//----- nvinfo : EIATTR_KPARAM_INFO
	.align		4
.L_7975:
        /*0008*/ 	.byte	0x04, 0x17
        /*000a*/ 	.short	(.L_7977 - .L_7976)
.L_7976:
        /*000c*/ 	.word	0x00000000
        /*0010*/ 	.short	0x0003
        /*0012*/ 	.short	0x0c4c
        /*0014*/ 	.byte	0x00, 0xf0, 0x11, 0x00


	//----- nvinfo : EIATTR_KPARAM_INFO
	.align		4
.L_7977:
        /*0018*/ 	.byte	0x04, 0x17
        /*001a*/ 	.short	(.L_7979 - .L_7978)
.L_7978:
        /*001c*/ 	.word	0x00000000
        /*0020*/ 	.short	0x0002
        /*0022*/ 	.short	0x0c49
        /*0024*/ 	.byte	0x00, 0xf0, 0x05, 0x00


	//----- nvinfo : EIATTR_KPARAM_INFO
	.align		4
.L_7979:
        /*0028*/ 	.byte	0x04, 0x17
        /*002a*/ 	.short	(.L_7981 - .L_7980)
.L_7980:
        /*002c*/ 	.word	0x00000000
        /*0030*/ 	.short	0x0001
        /*0032*/ 	.short	0x0c48
        /*0034*/ 	.byte	0x00, 0xf0, 0x05, 0x00


	//----- nvinfo : EIATTR_KPARAM_INFO
	.align		4
.L_7981:
        /*0038*/ 	.byte	0x04, 0x17
        /*003a*/ 	.short	(.L_7983 - .L_7982)
.L_7982:
        /*003c*/ 	.word	0x00000000
        /*0040*/ 	.short	0x0000
        /*0042*/ 	.short	0x0000
        /*0044*/ 	.byte	0x00, 0xf0, 0x21, 0x31


	//----- nvinfo : EIATTR_SPARSE_MMA_MASK
	.align		4
.L_7983:
        /*0048*/ 	.byte	0x03, 0x50
        /*004a*/ 	.short	0x0000


	//----- nvinfo : EIATTR_MAXREG_COUNT
	.align		4
        /*004c*/ 	.byte	0x03, 0x1b
        /*004e*/ 	.short	0x0080


	//----- nvinfo : EIATTR_MERCURY_ISA_VERSION
	.align		4
        /*0050*/ 	.byte	0x03, 0x5f
        /*0052*/ 	.short	0x0101


	//----- nvinfo : EIATTR_EXIT_INSTR_OFFSETS
	.align		4
        /*0054*/ 	.byte	0x04, 0x1c
        /*0056*/ 	.short	(.L_7985 - .L_7984)


	//   ....[0]....
.L_7984:
        /*0058*/ 	.word	0x000001b0


	//   ....[1]....
        /*005c*/ 	.word	0x000007c0


	//   ....[2]....
        /*0060*/ 	.word	0x00000820


	//   ....[3]....
        /*0064*/ 	.word	0x00000ae0


	//----- nvinfo : EIATTR_MAX_THREADS
	.align		4
.L_7985:
        /*0068*/ 	.byte	0x04, 0x05
        /*006a*/ 	.short	(.L_7987 - .L_7986)
.L_7986:
        /*006c*/ 	.word	0x00000200
        /*0070*/ 	.word	0x00000001
        /*0074*/ 	.word	0x00000001


	//----- nvinfo : EIATTR_CRS_STACK_SIZE
	.align		4
.L_7987:
        /*0078*/ 	.byte	0x04, 0x1e
        /*007a*/ 	.short	(.L_7989 - .L_7988)
.L_7988:
        /*007c*/ 	.word	0x00000000


	//----- nvinfo : EIATTR_CBANK_PARAM_SIZE
	.align		4
.L_7989:
        /*0080*/ 	.byte	0x03, 0x19
        /*0082*/ 	.short	0x0c50


	//----- nvinfo : EIATTR_PARAM_CBANK
	.align		4
        /*0084*/ 	.byte	0x04, 0x0a
        /*0086*/ 	.short	(.L_7991 - .L_7990)
	.align		4
.L_7990:
        /*0088*/ 	.word	index@(.nv.constant0._ZN2at6native55_GLOBAL__N__de093ff9_22_ForeachBinaryOpList_cu_a911ec4325multi_tensor_apply_kernelINS1_18TensorListMetadataILi3EEENS1_24BinaryOpListAlphaFunctorIfLi3ELi2ELi2EEEJNS0_7minimumIfEEfEEEvT_T0_DpT1_)
        /*008c*/ 	.short	0x0210
        /*008e*/ 	.short	0x0c50


	//----- nvinfo : EIATTR_SW_WAR
	.align		4
.L_7991:
        /*0090*/ 	.byte	0x04, 0x36
        /*0092*/ 	.short	(.L_7993 - .L_7992)
.L_7992:
        /*0094*/ 	.word	0x00000008
.L_7993:


//--------------------- .nv.info._ZN2at6native55_GLOBAL__N__de093ff9_22_ForeachBinaryOpList_cu_a911ec4325multi_tensor_apply_kernelINS1_18TensorListMetadataILi3EEENS1_24BinaryOpListAlphaFunctorIdLi3ELi2ELi2EEEJNS0_7minimumIdEEdEEEvT_T0_DpT1_ --------------------------
	.section	.nv.info._ZN2at6native55_GLOBAL__N__de093ff9_22_ForeachBinaryOpList_cu_a911ec4325multi_tensor_apply_kernelINS1_18TensorListMetadataILi3EEENS1_24BinaryOpListAlphaFunctorIdLi3ELi2ELi2EEEJNS0_7minimumIdEEdEEEvT_T0_DpT1_,"",@"SHT_CUDA_INFO"
	.sectionflags	@""
	.align	4


	//----- nvinfo : EIATTR_CUDA_API_VERSION
	.align		4
        /*0000*/ 	.byte	0x04, 0x37
        /*0002*/ 	.short	(.L_7995 - .L_7994)
.L_7994:
        /*0004*/ 	.word	0x00000082


	//----- nvinfo : EIATTR_KPARAM_INFO
	.align		4
.L_7995:
        /*0008*/ 	.byte	0x04, 0x17
        /*000a*/ 	.short	(.L_7997 - .L_7996)
.L_7996:
        /*000c*/ 	.word	0x00000000
        /*0010*/ 	.short	0x0003
        /*0012*/ 	.short	0x0c50
        /*0014*/ 	.byte	0x00, 0xf0, 0x21, 0x00


	//----- nvinfo : EIATTR_KPARAM_INFO
	.align		4
.L_7997:
        /*0018*/ 	.byte	0x04, 0x17
        /*001a*/ 	.short	(.L_7999 - .L_7998)
.L_7998:
        /*001c*/ 	.word	0x00000000
        /*0020*/ 	.short	0x0002
        /*0022*/ 	.short	0x0c49
        /*0024*/ 	.byte	0x00, 0xf0, 0x05, 0x00


	//----- nvinfo : EIATTR_KPARAM_INFO
	.align		4
.L_7999:
        /*0028*/ 	.byte	0x04, 0x17
        /*002a*/ 	.short	(.L_8001 - .L_8000)
.L_8000:
        /*002c*/ 	.word	0x00000000
        /*0030*/ 	.short	0x0001
        /*0032*/ 	.short	0x0c48
        /*0034*/ 	.byte	0x00, 0xf0, 0x05, 0x00


	//----- nvinfo : EIATTR_KPARAM_INFO
	.align		4
.L_8001:
        /*0038*/ 	.byte	0x04, 0x17
        /*003a*/ 	.short	(.L_8003 - .L_8002)
.L_8002:
        /*003c*/ 	.word	0x00000000
        /*0040*/ 	.short	0x0000
        /*0042*/ 	.short	0x0000
        /*0044*/ 	.byte	0x00, 0xf0, 0x21, 0x31


	//----- nvinfo : EIATTR_SPARSE_MMA_MASK
	.align		4
.L_8003:
        /*0048*/ 	.byte	0x03, 0x50
        /*004a*/ 	.short	0x0000


	//----- nvinfo : EIATTR_MAXREG_COUNT
	.align		4
        /*004c*/ 	.byte	0x03, 0x1b
        /*004e*/ 	.short	0x0080


	//----- nvinfo : EIATTR_MERCURY_ISA_VERSION
	.align		4
        /*0050*/ 	.byte	0x03, 0x5f
        /*0052*/ 	.short	0x0101


	//----- nvinfo : EIATTR_EXIT_INSTR_OFFSETS
	.align		4
        /*0054*/ 	.byte	0x04, 0x1c
        /*0056*/ 	.short	(.L_8005 - .L_8004)


	//   ....[0]....
.L_8004:
        /*0058*/ 	.word	0x000001b0


	//   ....[1]....
        /*005c*/ 	.word	0x00000860


	//   ....[2]....
        /*0060*/ 	.word	0x000008c0


	//   ....[3]....
        /*0064*/ 	.word	0x00000c30


	//----- nvinfo : EIATTR_MAX_THREADS
	.align		4
.L_8005:
        /*0068*/ 	.byte	0x04, 0x05
        /*006a*/ 	.short	(.L_8007 - .L_8006)
.L_8006:
        /*006c*/ 	.word	0x00000200
        /*0070*/ 	.word	0x00000001
        /*0074*/ 	.word	0x00000001


	//----- nvinfo : EIATTR_CRS_STACK_SIZE
	.align		4
.L_8007:
        /*0078*/ 	.byte	0x04, 0x1e
        /*007a*/ 	.short	(.L_8009 - .L_8008)
.L_8008:
        /*007c*/ 	.word	0x00000000


	//----- nvinfo : EIATTR_CBANK_PARAM_SIZE
	.align		4
.L_8009:
        /*0080*/ 	.byte	0x03, 0x19
        /*0082*/ 	.short	0x0c58


	//----- nvinfo : EIATTR_PARAM_CBANK
	.align		4
        /*0084*/ 	.byte	0x04, 0x0a
        /*0086*/ 	.short	(.L_8011 - .L_8010)
	.align		4
.L_8010:
        /*0088*/ 	.word	index@(.nv.constant0._ZN2at6native55_GLOBAL__N__de093ff9_22_ForeachBinaryOpList_cu_a911ec4325multi_tensor_apply_kernelINS1_18TensorListMetadataILi3EEENS1_24BinaryOpListAlphaFunctorIdLi3ELi2ELi2EEEJNS0_7minimumIdEEdEEEvT_T0_DpT1_)
        /*008c*/ 	.short	0x0210
        /*008e*/ 	.short	0x0c58


	//----- nvinfo : EIATTR_SW_WAR
	.align		4
.L_8011:
        /*0090*/ 	.byte	0x04, 0x36
        /*0092*/ 	.short	(.L_8013 - .L_8012)
.L_8012:
        /*0094*/ 	.word	0x00000008
.L_8013:


//--------------------- .nv.info._ZN2at6native55_GLOBAL__N__de093ff9_22_ForeachBinaryOpList_cu_a911ec4325multi_tensor_apply_kernelINS1_18TensorListMetadataILi3EEENS1_24BinaryOpListAlphaFunctorIsLi3ELi2ELi2EEEJNS0_7minimumIsEEsEEEvT_T0_DpT1_ --------------------------
	.section	.nv.info._ZN2at6native55_GLOBAL__N__de093ff9_22_ForeachBinaryOpList_cu_a911ec4325multi_tensor_apply_kernelINS1_18TensorListMetadataILi3EEENS1_24BinaryOpListAlphaFunctorIsLi3ELi2ELi2EEEJNS0_7minimumIsEEsEEEvT_T0_DpT1_,"",@"SHT_CUDA_INFO"
	.sectionflags	@""
	.align	4


	//----- nvinfo : EIATTR_CUDA_API_VERSION
	.align		4
        /*0000*/ 	.byte	0x04, 0x37
        /*0002*/ 	.short	(.L_8015 - .L_8014)
.L_8014:
        /*0004*/ 	.word	0x00000082


	//----- nvinfo : EIATTR_KPARAM_INFO
	.align		4
.L_8015:
        /*0008*/ 	.byte	0x04, 0x17
        /*000a*/ 	.short	(.L_8017 - .L_8016)
.L_8016:
        /*000c*/ 	.word	0x00000000
        /*0010*/ 	.short	0x0003
        /*0012*/ 	.short	0x0c4a
        /*0014*/ 	.byte	0x00, 0xf0, 0x09, 0x00


	//----- nvinfo : EIATTR_KPARAM_INFO
	.align		4
.L_8017:
        /*0018*/ 	.byte	0x04, 0x17
        /*001a*/ 	.short	(.L_8019 - .L_8018)
.L_8018:
        /*001c*/ 	.word	0x00000000
        /*0020*/ 	.short	0x0002
        /*0022*/ 	.short	0x0c49
        /*0024*/ 	.byte	0x00, 0xf0, 0x05, 0x00


	//----- nvinfo : EIATTR_KPARAM_INFO
	.align		4
.L_8019:
        /*0028*/ 	.byte	0x04, 0x17
        /*002a*/ 	.short	(.L_8021 - .L_8020)
.L_8020:
        /*002c*/ 	.word	0x00000000
        /*0030*/ 	.short	0x0001
        /*0032*/ 	.short	0x0c48
        /*0034*/ 	.byte	0x00, 0xf0, 0x05, 0x00


	//----- nvinfo : EIATTR_KPARAM_INFO
	.align		4
.L_8021:
        /*0038*/ 	.byte	0x04, 0x17
        /*003a*/ 	.short	(.L_8023 - .L_8022)
.L_8022:
        /*003c*/ 	.word	0x00000000
        /*0040*/ 	.short	0x0000
        /*0042*/ 	.short	0x0000
        /*0044*/ 	.byte	0x00, 0xf0, 0x21, 0x31


	//----- nvinfo : EIATTR_SPARSE_MMA_MASK
	.align		4
.L_8023:
        /*0048*/ 	.byte	0x03, 0x50
        /*004a*/ 	.short	0x0000


	//----- nvinfo : EIATTR_MAXREG_COUNT
	.align		4
        /*004c*/ 	.byte	0x03, 0x1b
        /*004e*/ 	.short	0x0080


	//----- nvinfo : EIATTR_MERCURY_ISA_VERSION
	.align		4
        /*0050*/ 	.byte	0x03, 0x5f
        /*0052*/ 	.short	0x0101


	//----- nvinfo : EIATTR_EXIT_INSTR_OFFSETS
	.align		4
        /*0054*/ 	.byte	0x04, 0x1c
        /*0056*/ 	.short	(.L_8025 - .L_8024)


	//   ....[0]....
.L_8024:
        /*0058*/ 	.word	0x000001b0


	//   ....[1]....
        /*005c*/ 	.word	0x000007b0


	//   ....[2]....
        /*0060*/ 	.word	0x00000810


	//   ....[3]....
        /*0064*/ 	.word	0x00000ab0


	//----- nvinfo : EIATTR_MAX_THREADS
	.align		4
.L_8025:
        /*0068*/ 	.byte	0x04, 0x05
        /*006a*/ 	.short	(.L_8027 - .L_8026)
.L_8026:
        /*006c*/ 	.word	0x00000200
        /*0070*/ 	.word	0x00000001
        /*0074*/ 	.word	0x00000001


	//----- nvinfo : EIATTR_CRS_STACK_SIZE
	.align		4
.L_8027:
        /*0078*/ 	.byte	0x04, 0x1e
        /*007a*/ 	.short	(.L_8029 - .L_8028)
.L_8028:
        /*007c*/ 	.word	0x00000000


	//----- nvinfo : EIATTR_CBANK_PARAM_SIZE
	.align		4
.L_8029:
        /*0080*/ 	.byte	0x03, 0x19
        /*0082*/ 	.short	0x0c4c


	//----- nvinfo : EIATTR_PARAM_CBANK
	.align		4
        /*0084*/ 	.byte	0x04, 0x0a
        /*0086*/ 	.short	(.L_8031 - .L_8030)
	.align		4
.L_8030:
        /*0088*/ 	.word	index@(.nv.constant0._ZN2at6native55_GLOBAL__N__de093ff9_22_ForeachBinaryOpList_cu_a911ec4325multi_tensor_apply_kernelINS1_18TensorListMetadataILi3EEENS1_24BinaryOpListAlphaFunctorIsLi3ELi2ELi2EEEJNS0_7minimumIsEEsEEEvT_T0_DpT1_)
        /*008c*/ 	.short	0x0210
        /*008e*/ 	.short	0x0c4c


	//----- nvinfo : EIATTR_SW_WAR
	.align		4
.L_8031:
        /*0090*/ 	.byte	0x04, 0x36
        /*0092*/ 	.short	(.L_8033 - .L_8032)
.L_8032:
        /*0094*/ 	.word	0x00000008
.L_8033:


//--------------------- .nv.info._ZN2at6native55_GLOBAL__N__de093ff9_22_ForeachBinaryOpList_cu_a911ec4325multi_tensor_apply_kernelINS1_18TensorListMetadataILi3EEENS1_24BinaryOpListAlphaFunctorIlLi3ELi2ELi2EEEJNS0_7minimumIlEElEEEvT_T0_DpT1_ --------------------------
	.section	.nv.info._ZN2at6native55_GLOBAL__N__de093ff9_22_ForeachBinaryOpList_cu_a911ec4325multi_tensor_apply_kernelINS1_18TensorListMetadataILi3EEENS1_24BinaryOpListAlphaFunctorIlLi3ELi2ELi2EEEJNS0_7minimumIlEElEEEvT_T0_DpT1_,"",@"SHT_CUDA_INFO"
	.sectionflags	@""
	.align	4


	//----- nvinfo : EIATTR_CUDA_API_VERSION
	.align		4
        /*0000*/ 	.byte	0x04, 0x37
        /*0002*/ 	.short	(.L_8035 - .L_8034)
.L_8034:
        /*0004*/ 	.word	0x00000082


	//----- nvinfo : EIATTR_KPARAM_INFO
	.align		4
.L_8035:
        /*0008*/ 	.byte	0x04, 0x17
        /*000a*/ 	.short	(.L_8037 - .L_8036)
.L_8036:
        /*000c*/ 	.word	0x00000000
        /*0010*/ 	.short	0x0003
        /*0012*/ 	.short	0x0c50
        /*0014*/ 	.byte	0x00, 0xf0, 0x21, 0x00


	//----- nvinfo : EIATTR_KPARAM_INFO
	.align		4
.L_8037:
        /*0018*/ 	.byte	0x04, 0x17
        /*001a*/ 	.short	(.L_8039 - .L_8038)
.L_8038:
        /*001c*/ 	.word	0x00000000
        /*0020*/ 	.short	0x0002
        /*0022*/ 	.short	0x0c49
        /*0024*/ 	.byte	0x00, 0xf0, 0x05, 0x00


	//----- nvinfo : EIATTR_KPARAM_INFO
	.align		4
.L_8039:
        /*0028*/ 	.byte	0x04, 0x17
        /*002a*/ 	.short	(.L_8041 - .L_8040)
.L_8040:
        /*002c*/ 	.word	0x00000000
        /*0030*/ 	.short	0x0001
        /*0032*/ 	.short	0x0c48
        /*0034*/ 	.byte	0x00, 0xf0, 0x05, 0x00


	//----- nvinfo : EIATTR_KPARAM_INFO
	.align		4
.L_8041:
        /*0038*/ 	.byte	0x04, 0x17
        /*003a*/ 	.short	(.L_8043 - .L_8042)
.L_8042:
        /*003c*/ 	.word	0x00000000
        /*0040*/ 	.short	0x0000
        /*0042*/ 	.short	0x0000
        /*0044*/ 	.byte	0x00, 0xf0, 0x21, 0x31


	//----- nvinfo : EIATTR_SPARSE_MMA_MASK
	.align		4
.L_8043:
        /*0048*/ 	.byte	0x03, 0x50
        /*004a*/ 	.short	0x0000


	//----- nvinfo : EIATTR_MAXREG_COUNT
	.align		4
        /*004c*/ 	.byte	0x03, 0x1b
        /*004e*/ 	.short	0x0080


	//----- nvinfo : EIATTR_MERCURY_ISA_VERSION
	.align		4
        /*0050*/ 	.byte	0x03, 0x5f
        /*0052*/ 	.short	0x0101


	//----- nvinfo : EIATTR_EXIT_INSTR_OFFSETS
	.align		4
        /*0054*/ 	.byte	0x04, 0x1c
        /*0056*/ 	.short	(.L_8045 - .L_8044)


	//   ....[0]....
.L_8044:
        /*0058*/ 	.word	0x000001b0


	//   ....[1]....
        /*005c*/ 	.word	0x00000920


	//   ....[2]....
        /*0060*/ 	.word	0x00000980


	//   ....[3]....
        /*0064*/ 	.word	0x00000db0


	//----- nvinfo : EIATTR_MAX_THREADS
	.align		4
.L_8045:
        /*0068*/ 	.byte	0x04, 0x05
        /*006a*/ 	.short	(.L_8047 - .L_8046)
.L_8046:
        /*006c*/ 	.word	0x00000200
        /*0070*/ 	.word	0x00000001
        /*0074*/ 	.word	0x00000001


	//----- nvinfo : EIATTR_CRS_STACK_SIZE
	.align		4
.L_8047:
        /*0078*/ 	.byte	0x04, 0x1e
        /*007a*/ 	.short	(.L_8049 - .L_8048)
.L_8048:
        /*007c*/ 	.word	0x00000000


	//----- nvinfo : EIATTR_CBANK_PARAM_SIZE
	.align		4
.L_8049:
        /*0080*/ 	.byte	0x03, 0x19
        /*0082*/ 	.short	0x0c58


	//----- nvinfo : EIATTR_PARAM_CBANK
	.align		4
        /*0084*/ 	.byte	0x04, 0x0a
        /*0086*/ 	.short	(.L_8051 - .L_8050)
	.align		4
.L_8050:
        /*0088*/ 	.word	index@(.nv.constant0._ZN2at6native55_GLOBAL__N__de093ff9_22_ForeachBinaryOpList_cu_a911ec4325multi_tensor_apply_kernelINS1_18TensorListMetadataILi3EEENS1_24BinaryOpListAlphaFunctorIlLi3ELi2ELi2EEEJNS0_7minimumIlEElEEEvT_T0_DpT1_)
        /*008c*/ 	.short	0x0210
        /*008e*/ 	.short	0x0c58


	//----- nvinfo : EIATTR_SW_WAR
	.align		4
.L_8051:
        /*0090*/ 	.byte	0x04, 0x36
        /*0092*/ 	.short	(.L_8053 - .L_8052)
.L_8052:
        /*0094*/ 	.word	0x00000008
.L_8053:


//--------------------- .nv.info._ZN2at6native55_GLOBAL__N__de093ff9_22_ForeachBinaryOpList_cu_a911ec4325multi_tensor_apply_kernelINS1_18TensorListMetadataILi3EEENS1_24BinaryOpListAlphaFunctorIiLi3ELi2ELi2EEEJNS0_7minimumIiEEiEEEvT_T0_DpT1_ --------------------------
	.section	.nv.info._ZN2at6native55_GLOBAL__N__de093ff9_22_ForeachBinaryOpList_cu_a911ec4325multi_tensor_apply_kernelINS1_18TensorListMetadataILi3EEENS1_24BinaryOpListAlphaFunctorIiLi3ELi2ELi2EEEJNS0_7minimumIiEEiEEEvT_T0_DpT1_,"",@"SHT_CUDA_INFO"
	.sectionflags	@""
	.align	4


	//----- nvinfo : EIATTR_CUDA_API_VERSION
	.align		4
        /*0000*/ 	.byte	0x04, 0x37
        /*0002*/ 	.short	(.L_8055 - .L_8054)
.L_8054:
        /*0004*/ 	.word	0x00000082


	//----- nvinfo : EIATTR_KPARAM_INFO
	.align		4
.L_8055:
        /*0008*/ 	.byte	0x04, 0x17
        /*000a*/ 	.short	(.L_8057 - .L_8056)
.L_8056:
        /*000c*/ 	.word	0x00000000
        /*0010*/ 	.short	0x0003
        /*0012*/ 	.short	0x0c4c
        /*0014*/ 	.byte	0x00, 0xf0, 0x11, 0x00


	//----- nvinfo : EIATTR_KPARAM_INFO
	.align		4
.L_8057:
        /*0018*/ 	.byte	0x04, 0x17
        /*001a*/ 	.short	(.L_8059 - .L_8058)
.L_8058:
        /*001c*/ 	.word	0x00000000
        /*0020*/ 	.short	0x0002
        /*0022*/ 	.short	0x0c49
        /*0024*/ 	.byte	0x00, 0xf0, 0x05, 0x00


	//----- nvinfo : EIATTR_KPARAM_INFO
	.align		4
.L_8059:
        /*0028*/ 	.byte	0x04, 0x17
        /*002a*/ 	.short	(.L_8061 - .L_8060)
.L_8060:
        /*002c*/ 	.word	0x00000000
        /*0030*/ 	.short	0x0001
        /*0032*/ 	.short	0x0c48
        /*0034*/ 	.byte	0x00, 0xf0, 0x05, 0x00


	//----- nvinfo : EIATTR_KPARAM_INFO
	.align		4
.L_8061:
        /*0038*/ 	.byte	0x04, 0x17
        /*003a*/ 	.short	(.L_8063 - .L_8062)
.L_8062:
        /*003c*/ 	.word	0x00000000
        /*0040*/ 	.short	0x0000
        /*0042*/ 	.short	0x0000
        /*0044*/ 	.byte	0x00, 0xf0, 0x21, 0x31


	//----- nvinfo : EIATTR_SPARSE_MMA_MASK
	.align		4
.L_8063:
        /*0048*/ 	.byte	0x03, 0x50
        /*004a*/ 	.short	0x0000


	//----- nvinfo : EIATTR_MAXREG_COUNT
	.align		4
        /*004c*/ 	.byte	0x03, 0x1b
        /*004e*/ 	.short	0x0080


	//----- nvinfo : EIATTR_MERCURY_ISA_VERSION
	.align		4
        /*0050*/ 	.byte	0x03, 0x5f
        /*0052*/ 	.short	0x0101


	//----- nvinfo : EIATTR_EXIT_INSTR_OFFSETS
	.align		4
        /*0054*/ 	.byte	0x04, 0x1c
        /*0056*/ 	.short	(.L_8065 - .L_8064)


	//   ....[0]....
.L_8064:
        /*0058*/ 	.word	0x000001b0


	//   ....[1]....
        /*005c*/ 	.word	0x00000700


	//   ....[2]....
        /*0060*/ 	.word	0x00000760


	//   ....[3]....
        /*0064*/ 	.word	0x00000960


	//----- nvinfo : EIATTR_MAX_THREADS
	.align		4
.L_8065:
        /*0068*/ 	.byte	0x04, 0x05
        /*006a*/ 	.short	(.L_8067 - .L_8066)
.L_8066:
        /*006c*/ 	.word	0x00000200
        /*0070*/ 	.word	0x00000001
        /*0074*/ 	.word	0x00000001


	//----- nvinfo : EIATTR_CRS_STACK_SIZE
	.align		4
.L_8067:
        /*0078*/ 	.byte	0x04, 0x1e
        /*007a*/ 	.short	(.L_8069 - .L_8068)
.L_8068:
        /*007c*/ 	.word	0x00000000


	//----- nvinfo : EIATTR_CBANK_PARAM_SIZE
	.align		4
.L_8069:
        /*0080*/ 	.byte	0x03, 0x19
        /*0082*/ 	.short	0x0c50


	//----- nvinfo : EIATTR_PARAM_CBANK
	.align		4
        /*0084*/ 	.byte	0x04, 0x0a
        /*0086*/ 	.short	(.L_8071 - .L_8070)
	.align		4
.L_8070:
        /*0088*/ 	.word	index@(.nv.constant0._ZN2at6native55_GLOBAL__N__de093ff9_22_ForeachBinaryOpList_cu_a911ec4325multi_tensor_apply_kernelINS1_18TensorListMetadataILi3EEENS1_24BinaryOpListAlphaFunctorIiLi3ELi2ELi2EEEJNS0_7minimumIiEEiEEEvT_T0_DpT1_)
        /*008c*/ 	.short	0x0210
        /*008e*/ 	.short	0x0c50


	//----- nvinfo : EIATTR_SW_WAR
	.align		4
.L_8071:
        /*0090*/ 	.byte	0x04, 0x36
        /*0092*/ 	.short	(.L_8073 - .L_8072)
.L_8072:
        /*0094*/ 	.word	0x00000008
.L_8073:


//--------------------- .nv.info._ZN2at6native55_GLOBAL__N__de093ff9_22_ForeachBinaryOpList_cu_a911ec4325multi_tensor_apply_kernelINS1_18TensorListMetadataILi3EEENS1_24BinaryOpListAlphaFunctorIaLi3ELi2ELi2EEEJNS0_7minimumIaEEaEEEvT_T0_DpT1_ --------------------------
	.section	.nv.info._ZN2at6native55_GLOBAL__N__de093ff9_22_ForeachBinaryOpList_cu_a911ec4325multi_tensor_apply_kernelINS1_18TensorListMetadataILi3EEENS1_24BinaryOpListAlphaFunctorIaLi3ELi2ELi2EEEJNS0_7minimumIaEEaEEEvT_T0_DpT1_,"",@"SHT_CUDA_INFO"
	.sectionflags	@""
	.align	4


	//----- nvinfo : EIATTR_CUDA_API_VERSION
	.align		4
        /*0000*/ 	.byte	0x04, 0x37
        /*0002*/ 	.short	(.L_8075 - .L_8074)
.L_8074:
        /*0004*/ 	.word	0x00000082


	//----- nvinfo : EIATTR_KPARAM_INFO
	.align		4
.L_8075:
        /*0008*/ 	.byte	0x04, 0x17
        /*000a*/ 	.short	(.L_8077 - .L_8076)
.L_8076:
        /*000c*/ 	.word	0x00000000
        /*0010*/ 	.short	0x0003
        /*0012*/ 	.short	0x0c4a
        /*0014*/ 	.byte	0x00, 0xf0, 0x05, 0x00


	//----- nvinfo : EIATTR_KPARAM_INFO
	.align		4
.L_8077:
        /*0018*/ 	.byte	0x04, 0x17
        /*001a*/ 	.short	(.L_8079 - .L_8078)
.L_8078:
        /*001c*/ 	.word	0x00000000
        /*0020*/ 	.short	0x0002
        /*0022*/ 	.short	0x0c49
        /*0024*/ 	.byte	0x00, 0xf0, 0x05, 0x00


	//----- nvinfo : EIATTR_KPARAM_INFO
	.align		4
.L_8079:
        /*0028*/ 	.byte	0x04, 0x17
        /*002a*/ 	.short	(.L_8081 - .L_8080)
.L_8080:
        /*002c*/ 	.word	0x00000000
        /*0030*/ 	.short	0x0001
        /*0032*/ 	.short	0x0c48
        /*0034*/ 	.byte	0x00, 0xf0, 0x05, 0x00


	//----- nvinfo : EIATTR_KPARAM_INFO
	.align		4
.L_8081:
        /*0038*/ 	.byte	0x04, 0x17
        /*003a*/ 	.short	(.L_8083 - .L_8082)
.L_8082:
        /*003c*/ 	.word	0x00000000
        /*0040*/ 	.short	0x0000
        /*0042*/ 	.short	0x0000
        /*0044*/ 	.byte	0x00, 0xf0, 0x21, 0x31


	//----- nvinfo : EIATTR_SPARSE_MMA_MASK
	.align		4
.L_8083:
        /*0048*/ 	.byte	0x03, 0x50
        /*004a*/ 	.short	0x0000


	//----- nvinfo : EIATTR_MAXREG_COUNT
	.align		4
        /*004c*/ 	.byte	0x03, 0x1b
        /*004e*/ 	.short	0x0080


	//----- nvinfo : EIATTR_MERCURY_ISA_VERSION
	.align		4
        /*0050*/ 	.byte	0x03, 0x5f
        /*0052*/ 	.short	0x0101


	//----- nvinfo : EIATTR_EXIT_INSTR_OFFSETS
	.align		4
        /*0054*/ 	.byte	0x04, 0x1c
        /*0056*/ 	.short	(.L_8085 - .L_8084)


	//   ....[0]....
.L_8084:
        /*0058*/ 	.word	0x000001c0


	//   ....[1]....
        /*005c*/ 	.word	0x000008a0


	//   ....[2]....
        /*0060*/ 	.word	0x00000900


	//   ....[3]....
        /*0064*/ 	.word	0x00000cb0


	//----- nvinfo : EIATTR_MAX_THREADS
	.align		4
.L_8085:
        /*0068*/ 	.byte	0x04, 0x05
        /*006a*/ 	.short	(.L_8087 - .L_8086)
.L_8086:
        /*006c*/ 	.word	0x00000200
        /*0070*/ 	.word	0x00000001
        /*0074*/ 	.word	0x00000001


	//----- nvinfo : EIATTR_CRS_STACK_SIZE
	.align		4
.L_8087:
        /*0078*/ 	.byte	0x04, 0x1e
        /*007a*/ 	.short	(.L_8089 - .L_8088)
.L_8088:
        /*007c*/ 	.word	0x00000000


	//----- nvinfo : EIATTR_CBANK_PARAM_SIZE
	.align		4
.L_8089:
        /*0080*/ 	.byte	0x03, 0x19
        /*0082*/ 	.short	0x0c4b


	//----- nvinfo : EIATTR_PARAM_CBANK
	.align		4
        /*0084*/ 	.byte	0x04, 0x0a
        /*0086*/ 	.short	(.L_8091 - .L_8090)
	.align		4
.L_8090:
        /*0088*/ 	.word	index@(.nv.constant0._ZN2at6native55_GLOBAL__N__de093ff9_22_ForeachBinaryOpList_cu_a911ec4325multi_tensor_apply_kernelINS1_18TensorListMetadataILi3EEENS1_24BinaryOpListAlphaFunctorIaLi3ELi2ELi2EEEJNS0_7minimumIaEEaEEEvT_T0_DpT1_)
        /*008c*/ 	.short	0x0210
        /*008e*/ 	.short	0x0c4b


	//----- nvinfo : EIATTR_SW_WAR
	.align		4
.L_8091:
        /*0090*/ 	.byte	0x04, 0x36
        /*0092*/ 	.short	(.L_8093 - .L_8092)
.L_8092:
        /*0094*/ 	.word	0x00000008
.L_8093:


//--------------------- .nv.info._ZN2at6native55_GLOBAL__N__de093ff9_22_ForeachBinaryOpList_cu_a911ec4325multi_tensor_apply_kernelINS1_18TensorListMetadataILi3EEENS1_24BinaryOpListAlphaFunctorIhLi3ELi2ELi2EEEJNS0_7minimumIhEEhEEEvT_T0_DpT1_ --------------------------
	.section	.nv.info._ZN2at6native55_GLOBAL__N__de093ff9_22_ForeachBinaryOpList_cu_a911ec4325multi_tensor_apply_kernelINS1_18TensorListMetadataILi3EEENS1_24BinaryOpListAlphaFunctorIhLi3ELi2ELi2EEEJNS0_7minimumIhEEhEEEvT_T0_DpT1_,"",@"SHT_CUDA_INFO"
	.sectionflags	@""
	.align	4


	//----- nvinfo : EIATTR_CUDA_API_VERSION
	.align		4
        /*0000*/ 	.byte	0x04, 0x37
        /*0002*/ 	.short	(.L_8095 - .L_8094)
.L_8094:
        /*0004*/ 	.word	0x00000082


	//----- nvinfo : EIATTR_KPARAM_INFO
	.align		4
.L_8095:
        /*0008*/ 	.byte	0x04, 0x17
        /*000a*/ 	.short	(.L_8097 - .L_8096)
.L_8096:
        /*000c*/ 	.word	0x00000000
        /*0010*/ 	.short	0x0003
        /*0012*/ 	.short	0x0c4a
        /*0014*/ 	.byte	0x00, 0xf0, 0x05, 0x00


	//----- nvinfo : EIATTR_KPARAM_INFO
	.align		4
.L_8097:
        /*0018*/ 	.byte	0x04, 0x17
        /*001a*/ 	.short	(.L_8099 - .L_8098)
.L_8098:
        /*001c*/ 	.word	0x00000000
        /*0020*/ 	.short	0x0002
        /*0022*/ 	.short	0x0c49
        /*0024*/ 	.byte	0x00, 0xf0, 0x05, 0x00


	//----- nvinfo : EIATTR_KPARAM_INFO
	.align		4
.L_8099:
        /*0028*/ 	.byte	0x04, 0x17
        /*002a*/ 	.short	(.L_8101 - .L_8100)
.L_8100:
        /*002c*/ 	.word	0x00000000
        /*0030*/ 	.short	0x0001
        /*0032*/ 	.short	0x0c48
        /*0034*/ 	.byte	0x00, 0xf0, 0x05, 0x00


	//----- nvinfo : EIATTR_KPARAM_INFO
	.align		4
.L_8101:
        /*0038*/ 	.byte	0x04, 0x17
        /*003a*/ 	.short	(.L_8103 - .L_8102)
.L_8102:
        /*003c*/ 	.word	0x00000000
        /*0040*/ 	.short	0x0000
        /*0042*/ 	.short	0x0000
        /*0044*/ 	.byte	0x00, 0xf0, 0x21, 0x31


	//----- nvinfo : EIATTR_SPARSE_MMA_MASK
	.align		4
.L_8103:
        /*0048*/ 	.byte	0x03, 0x50
        /*004a*/ 	.short	0x0000


	//----- nvinfo : EIATTR_MAXREG_COUNT
	.align		4
        /*004c*/ 	.byte	0x03, 0x1b
        /*004e*/ 	.short	0x0080


	//----- nvinfo : EIATTR_MERCURY_ISA_VERSION
	.align		4
        /*0050*/ 	.byte	0x03, 0x5f
        /*0052*/ 	.short	0x0101


	//----- nvinfo : EIATTR_EXIT_INSTR_OFFSETS
	.align		4
        /*0054*/ 	.byte	0x04, 0x1c
        /*0056*/ 	.short	(.L_8105 - .L_8104)


	//   ....[0]....
.L_8104:
        /*0058*/ 	.word	0x000001d0


	//   ....[1]....
        /*005c*/ 	.word	0x00000810


	//   ....[2]....
        /*0060*/ 	.word	0x00000870


	//   ....[3]....
        /*0064*/ 	.word	0x00000bc0


	//----- nvinfo : EIATTR_MAX_THREADS
	.align		4
.L_8105:
        /*0068*/ 	.byte	0x04, 0x05
        /*006a*/ 	.short	(.L_8107 - .L_8106)
.L_8106:
        /*006c*/ 	.word	0x00000200
        /*0070*/ 	.word	0x00000001
        /*0074*/ 	.word	0x00000001


	//----- nvinfo : EIATTR_CRS_STACK_SIZE
	.align		4
.L_8107:
        /*0078*/ 	.byte	0x04, 0x1e
        /*007a*/ 	.short	(.L_8109 - .L_8108)
.L_8108:
        /*007c*/ 	.word	0x00000000


	//----- nvinfo : EIATTR_CBANK_PARAM_SIZE
	.align		4
.L_8109:
        /*0080*/ 	.byte	0x03, 0x19
        /*0082*/ 	.short	0x0c4b


	//----- nvinfo : EIATTR_PARAM_CBANK
	.align		4
        /*0084*/ 	.byte	0x04, 0x0a
        /*0086*/ 	.short	(.L_8111 - .L_8110)
	.align		4
.L_8110:
        /*0088*/ 	.word	index@(.nv.constant0._ZN2at6native55_GLOBAL__N__de093ff9_22_ForeachBinaryOpList_cu_a911ec4325multi_tensor_apply_kernelINS1_18TensorListMetadataILi3EEENS1_24BinaryOpListAlphaFunctorIhLi3ELi2ELi2EEEJNS0_7minimumIhEEhEEEvT_T0_DpT1_)
        /*008c*/ 	.short	0x0210
        /*008e*/ 	.short	0x0c4b


	//----- nvinfo : EIATTR_SW_WAR
	.align		4
.L_8111:
        /*0090*/ 	.byte	0x04, 0x36
        /*0092*/ 	.short	(.L_8113 - .L_8112)
.L_8112:
        /*0094*/ 	.word	0x00000008
.L_8113:


//--------------------- .nv.info._ZN2at6native55_GLOBAL__N__de093ff9_22_ForeachBinaryOpList_cu_a911ec4325multi_tensor_apply_kernelINS1_18TensorListMetadataILi2EEENS1_24BinaryOpListAlphaFunctorIN3c104HalfELi2ELi2ELi0EEEJNS0_7minimumIfEEfEEEvT_T0_DpT1_ --------------------------
	.section	.nv.info._ZN2at6native55_GLOBAL__N__de093ff9_22_ForeachBinaryOpList_cu_a911ec4325multi_tensor_apply_kernelINS1_18TensorListMetadataILi2EEENS1_24BinaryOpListAlphaFunctorIN3c104HalfELi2ELi2ELi0EEEJNS0_7minimumIfEEfEEEvT_T0_DpT1_,"",@"SHT_CUDA_INFO"
	.sectionflags	@""
	.align	4


	//----- nvinfo : EIATTR_CUDA_API_VERSION
	.align		4
        /*0000*/ 	.byte	0x04, 0x37
        /*0002*/ 	.short	(.L_8115 - .L_8114)
.L_8114:
        /*0004*/ 	.word	0x00000082


	//----- nvinfo : EIATTR_KPARAM_INFO
	.align		4
.L_8115:
        /*0008*/ 	.byte	0x04, 0x17
        /*000a*/ 	.short	(.L_8117 - .L_8116)
.L_8116:
        /*000c*/ 	.word	0x00000000
        /*0010*/ 	.short	0x0003
        /*0012*/ 	.short	0x0c4c
        /*0014*/ 	.byte	0x00, 0xf0, 0x11, 0x00


	//----- nvinfo : EIATTR_KPARAM_INFO
	.align		4
.L_8117:
        /*0018*/ 	.byte	0x04, 0x17
        /*001a*/ 	.short	(.L_8119 - .L_8118)
.L_8118:
        /*001c*/ 	.word	0x00000000
        /*0020*/ 	.short	0x0002
        /*0022*/ 	.short	0x0c49
        /*0024*/ 	.byte	0x00, 0xf0, 0x05, 0x00


	//----- nvinfo : EIATTR_KPARAM_INFO
	.align		4
.L_8119:
        /*0028*/ 	.byte	0x04, 0x17
        /*002a*/ 	.short	(.L_8121 - .L_8120)
.L_8120:
        /*002c*/ 	.word	0x00000000
        /*0030*/ 	.short	0x0001
        /*0032*/ 	.short	0x0c48
        /*0034*/ 	.byte	0x00, 0xf0, 0x05, 0x00


	//----- nvinfo : EIATTR_KPARAM_INFO
	.align		4
.L_8121:
        /*0038*/ 	.byte	0x04, 0x17
        /*003a*/ 	.short	(.L_8123 - .L_8122)
.L_8122:
        /*003c*/ 	.word	0x00000000
        /*0040*/ 	.short	0x0000
        /*0042*/ 	.short	0x0000
        /*0044*/ 	.byte	0x00, 0xf0, 0x21, 0x31


	//----- nvinfo : EIATTR_SPARSE_MMA_MASK
	.align		4
.L_8123:
        /*0048*/ 	.byte	0x03, 0x50
        /*004a*/ 	.short	0x0000


	//----- nvinfo : EIATTR_MAXREG_COUNT
	.align		4
        /*004c*/ 	.byte	0x03, 0x1b
        /*004e*/ 	.short	0x0080


	//----- nvinfo : EIATTR_MERCURY_ISA_VERSION
	.align		4
        /*0050*/ 	.byte	0x03, 0x5f
        /*0052*/ 	.short	0x0101


	//----- nvinfo : EIATTR_EXIT_INSTR_OFFSETS
	.align		4
        /*0054*/ 	.byte	0x04, 0x1c
        /*0056*/ 	.short	(.L_8125 - .L_8124)


	//   ....[0]....
.L_8124:
        /*0058*/ 	.word	0x00000180


	//   ....[1]....
        /*005c*/ 	.word	0x00000880


	//   ....[2]....
        /*0060*/ 	.word	0x000008e0


	//   ....[3]....
        /*0064*/ 	.word	0x00000c20


	//----- nvinfo : EIATTR_MAX_THREADS
	.align		4
.L_8125:
        /*0068*/ 	.byte	0x04, 0x05
        /*006a*/ 	.short	(.L_8127 - .L_8126)
.L_8126:
        /*006c*/ 	.word	0x00000200
        /*0070*/ 	.word	0x00000001
        /*0074*/ 	.word	0x00000001


	//----- nvinfo : EIATTR_CRS_STACK_SIZE
	.align		4
.L_8127:
        /*0078*/ 	.byte	0x04, 0x1e
        /*007a*/ 	.short	(.L_8129 - .L_8128)
.L_8128:
        /*007c*/ 	.word	0x00000000


	//----- nvinfo : EIATTR_CBANK_PARAM_SIZE
	.align		4
.L_8129:
        /*0080*/ 	.byte	0x03, 0x19
        /*0082*/ 	.short	0x0c50


	//----- nvinfo : EIATTR_PARAM_CBANK
	.align		4
        /*0084*/ 	.byte	0x04, 0x0a
        /*0086*/ 	.short	(.L_8131 - .L_8130)
	.align		4
.L_8130:
        /*0088*/ 	.word	index@(.nv.constant0._ZN2at6native55_GLOBAL__N__de093ff9_22_ForeachBinaryOpList_cu_a911ec4325multi_tensor_apply_kernelINS1_18TensorListMetadataILi2EEENS1_24BinaryOpListAlphaFunctorIN3c104HalfELi2ELi2ELi0EEEJNS0_7minimumIfEEfEEEvT_T0_DpT1_)
        /*008c*/ 	.short	0x0210
        /*008e*/ 	.short	0x0c50


	//----- nvinfo : EIATTR_SW_WAR
	.align		4
.L_8131:
        /*0090*/ 	.byte	0x04, 0x36
        /*0092*/ 	.short	(.L_8133 - .L_8132)
.L_8132:
        /*0094*/ 	.word	0x00000008
.L_8133:


//--------------------- .nv.info._ZN2at6native55_GLOBAL__N__de093ff9_22_ForeachBinaryOpList_cu_a911ec4325multi_tensor_apply_kernelINS1_18TensorListMetadataILi2EEENS1_24BinaryOpListAlphaFunctorIN3c108BFloat16ELi2ELi2ELi0EEEJNS0_7minimumIfEEfEEEvT_T0_DpT1_ --------------------------
	.section	.nv.info._ZN2at6native55_GLOBAL__N__de093ff9_22_ForeachBinaryOpList_cu_a911ec4325multi_tensor_apply_kernelINS1_18TensorListMetadataILi2EEENS1_24BinaryOpListAlphaFunctorIN3c108BFloat16ELi2ELi2ELi0EEEJNS0_7minimumIfEEfEEEvT_T0_DpT1_,"",@"SHT_CUDA_INFO"
	.sectionflags	@""
	.align	4


	//----- nvinfo : EIATTR_CUDA_API_VERSION
	.align		4
        /*0000*/ 	.byte	0x04, 0x37
        /*0002*/ 	.short	(.L_8135 - .L_8134)
.L_8134:
        /*0004*/ 	.word	0x00000082


	//----- nvinfo : EIATTR_KPARAM_INFO
	.align		4
.L_8135:
        /*0008*/ 	.byte	0x04, 0x17
        /*000a*/ 	.short	(.L_8137 - .L_8136)
.L_8136:
        /*000c*/ 	.word	0x00000000
        /*0010*/ 	.short	0x0003
        /*0012*/ 	.short	0x0c4c
        /*0014*/ 	.byte	0x00, 0xf0, 0x11, 0x00


	//----- nvinfo : EIATTR_KPARAM_INFO
	.align		4
.L_8137:
        /*0018*/ 	.byte	0x04, 0x17
        /*001a*/ 	.short	(.L_8139 - .L_8138)
.L_8138:
        /*001c*/ 	.word	0x00000000
        /*0020*/ 	.short	0x0002
        /*0022*/ 	.short	0x0c49
        /*0024*/ 	.byte	0x00, 0xf0, 0x05, 0x00


	//----- nvinfo : EIATTR_KPARAM_INFO
	.align		4
.L_8139:
        /*0028*/ 	.byte	0x04, 0x17
        /*002a*/ 	.short	(.L_8141 - .L_8140)
.L_8140:
        /*002c*/ 	.word	0x00000000
        /*0030*/ 	.short	0x0001
        /*0032*/ 	.short	0x0c48
        /*0034*/ 	.byte	0x00, 0xf0, 0x05, 0x00


	//----- nvinfo : EIATTR_KPARAM_INFO
	.align		4
.L_8141:
        /*0038*/ 	.byte	0x04, 0x17
        /*003a*/ 	.short	(.L_8143 - .L_8142)
.L_8142:
        /*003c*/ 	.word	0x00000000
        /*0040*/ 	.short	0x0000
        /*0042*/ 	.short	0x0000
        /*0044*/ 	.byte	0x00, 0xf0, 0x21, 0x31


	//----- nvinfo : EIATTR_SPARSE_MMA_MASK
	.align		4
.L_8143:
        /*0048*/ 	.byte	0x03, 0x50
        /*004a*/ 	.short	0x0000


	//----- nvinfo : EIATTR_MAXREG_COUNT
	.align		4
        /*004c*/ 	.byte	0x03, 0x1b
        /*004e*/ 	.short	0x0080


	//----- nvinfo : EIATTR_MERCURY_ISA_VERSION
	.align		4
        /*0050*/ 	.byte	0x03, 0x5f
        /*0052*/ 	.short	0x0101


	//----- nvinfo : EIATTR_EXIT_INSTR_OFFSETS
	.align		4
        /*0054*/ 	.byte	0x04, 0x1c
        /*0056*/ 	.short	(.L_8145 - .L_8144)


	//   ....[0]....
.L_8144:
        /*0058*/ 	.word	0x00000180


	//   ....[1]....
        /*005c*/ 	.word	0x00000880


	//   ....[2]....
        /*0060*/ 	.word	0x000008e0


	//   ....[3]....
        /*0064*/ 	.word	0x00000c60


	//----- nvinfo : EIATTR_MAX_THREADS
	.align		4
.L_8145:
        /*0068*/ 	.byte	0x04, 0x05
        /*006a*/ 	.short	(.L_8147 - .L_8146)
.L_8146:
        /*006c*/ 	.word	0x00000200
        /*0070*/ 	.word	0x00000001
        /*0074*/ 	.word	0x00000001


	//----- nvinfo : EIATTR_CRS_STACK_SIZE
	.align		4
.L_8147:
        /*0078*/ 	.byte	0x04, 0x1e
        /*007a*/ 	.short	(.L_8149 - .L_8148)
.L_8148:
        /*007c*/ 	.word	0x00000000


	//----- nvinfo : EIATTR_CBANK_PARAM_SIZE
	.align		4
.L_8149:
        /*0080*/ 	.byte	0x03, 0x19
        /*0082*/ 	.short	0x0c50


	//----- nvinfo : EIATTR_PARAM_CBANK
	.align		4
        /*0084*/ 	.byte	0x04, 0x0a
        /*0086*/ 	.short	(.L_8151 - .L_8150)
	.align		4
.L_8150:
        /*0088*/ 	.word	index@(.nv.constant0._ZN2at6native55_GLOBAL__N__de093ff9_22_ForeachBinaryOpList_cu_a911ec4325multi_tensor_apply_kernelINS1_18TensorListMetadataILi2EEENS1_24BinaryOpListAlphaFunctorIN3c108BFloat16ELi2ELi2ELi0EEEJNS0_7minimumIfEEfEEEvT_T0_DpT1_)
        /*008c*/ 	.short	0x0210
        /*008e*/ 	.short	0x0c50


	//----- nvinfo : EIATTR_SW_WAR
	.align		4
.L_8151:
        /*0090*/ 	.byte	0x04, 0x36
        /*0092*/ 	.short	(.L_8153 - .L_8152)
.L_8152:
        /*0094*/ 	.word	0x00000008
.L_8153:


//--------------------- .nv.info._ZN2at6native55_GLOBAL__N__de093ff9_22_ForeachBinaryOpList_cu_a911ec4325multi_tensor_apply_kernelINS1_18TensorListMetadataILi2EEENS1_24BinaryOpListAlphaFunctorIfLi2ELi2ELi0EEEJNS0_7minimumIfEEfEEEvT_T0_DpT1_ --------------------------
	.section	.nv.info._ZN2at6native55_GLOBAL__N__de093ff9_22_ForeachBinaryOpList_cu_a911ec4325multi_tensor_apply_kernelINS1_18TensorListMetadataILi2EEENS1_24BinaryOpListAlphaFunctorIfLi2ELi2ELi0EEEJNS0_7minimumIfEEfEEEvT_T0_DpT1_,"",@"SHT_CUDA_INFO"
	.sectionflags	@""
	.align	4


	//----- nvinfo : EIATTR_CUDA_API_VERSION
	.align		4
        /*0000*/ 	.byte	0x04, 0x37
        /*0002*/ 	.short	(.L_8155 - .L_8154)
.L_8154:
        /*0004*/ 	.word	0x00000082


	//----- nvinfo : EIATTR_KPARAM_INFO
	.align		4
.L_8155:
        /*0008*/ 	.byte	0x04, 0x17
        /*000a*/ 	.short	(.L_8157 - .L_8156)
.L_8156:
        /*000c*/ 	.word	0x00000000
        /*0010*/ 	.short	0x0003
        /*0012*/ 	.short	0x0c4c
        /*0014*/ 	.byte	0x00, 0xf0, 0x11, 0x00


	//----- nvinfo : EIATTR_KPARAM_INFO
	.align		4
.L_8157:
        /*0018*/ 	.byte	0x04, 0x17
        /*001a*/ 	.short	(.L_8159 - .L_8158)
.L_8158:
        /*001c*/ 	.word	0x00000000
        /*0020*/ 	.short	0x0002
        /*0022*/ 	.short	0x0c49
        /*0024*/ 	.byte	0x00, 0xf0, 0x05, 0x00


	//----- nvinfo : EIATTR_KPARAM_INFO
	.align		4
.L_8159:
        /*0028*/ 	.byte	0x04, 0x17
        /*002a*/ 	.short	(.L_8161 - .L_8160)
.L_8160:
        /*002c*/ 	.word	0x00000000
        /*0030*/ 	.short	0x0001
        /*0032*/ 	.short	0x0c48
        /*0034*/ 	.byte	0x00, 0xf0, 0x05, 0x00


	//----- nvinfo : EIATTR_KPARAM_INFO
	.align		4
.L_8161:
        /*0038*/ 	.byte	0x04, 0x17
        /*003a*/ 	.short	(.L_8163 - .L_8162)
.L_8162:
        /*003c*/ 	.word	0x00000000
        /*0040*/ 	.short	0x0000
        /*0042*/ 	.short	0x0000
        /*0044*/ 	.byte	0x00, 0xf0, 0x21, 0x31


	//----- nvinfo : EIATTR_SPARSE_MMA_MASK
	.align		4
.L_8163:
        /*0048*/ 	.byte	0x03, 0x50
        /*004a*/ 	.short	0x0000


	//----- nvinfo : EIATTR_MAXREG_COUNT
	.align		4
        /*004c*/ 	.byte	0x03, 0x1b
        /*004e*/ 	.short	0x0080


	//----- nvinfo : EIATTR_MERCURY_ISA_VERSION
	.align		4
        /*0050*/ 	.byte	0x03, 0x5f
        /*0052*/ 	.short	0x0101


	//----- nvinfo : EIATTR_EXIT_INSTR_OFFSETS
	.align		4
        /*0054*/ 	.byte	0x04, 0x1c
        /*0056*/ 	.short	(.L_8165 - .L_8164)


	//   ....[0]....
.L_8164:
        /*0058*/ 	.word	0x00000180


	//   ....[1]....
        /*005c*/ 	.word	0x00000790


	//   ....[2]....
        /*0060*/ 	.word	0x000007f0


	//   ....[3]....
        /*0064*/ 	.word	0x00000a90


	//----- nvinfo : EIATTR_MAX_THREADS
	.align		4
.L_8165:
        /*0068*/ 	.byte	0x04, 0x05
        /*006a*/ 	.short	(.L_8167 - .L_8166)
.L_8166:
        /*006c*/ 	.word	0x00000200
        /*0070*/ 	.word	0x00000001
        /*0074*/ 	.word	0x00000001


	//----- nvinfo : EIATTR_CRS_STACK_SIZE
	.align		4
.L_8167:
        /*0078*/ 	.byte	0x04, 0x1e
        /*007a*/ 	.short	(.L_8169 - .L_8168)
.L_8168:
        /*007c*/ 	.word	0x00000000


	//----- nvinfo : EIATTR_CBANK_PARAM_SIZE
	.align		4
.L_8169:
        /*0080*/ 	.byte	0x03, 0x19
        /*0082*/ 	.short	0x0c50


	//----- nvinfo : EIATTR_PARAM_CBANK
	.align		4
        /*0084*/ 	.byte	0x04, 0x0a
        /*0086*/ 	.short	(.L_8171 - .L_8170)
	.align		4
.L_8170:
        /*0088*/ 	.word	index@(.nv.constant0._ZN2at6native55_GLOBAL__N__de093ff9_22_ForeachBinaryOpList_cu_a911ec4325multi_tensor_apply_kernelINS1_18TensorListMetadataILi2EEENS1_24BinaryOpListAlphaFunctorIfLi2ELi2ELi0EEEJNS0_7minimumIfEEfEEEvT_T0_DpT1_)
        /*008c*/ 	.short	0x0210
        /*008e*/ 	.short	0x0c50


	//----- nvinfo : EIATTR_SW_WAR
	.align		4
.L_8171:
        /*0090*/ 	.byte	0x04, 0x36
        /*0092*/ 	.short	(.L_8173 - .L_8172)
.L_8172:
        /*0094*/ 	.word	0x00000008
.L_8173:


//--------------------- .nv.info._ZN2at6native55_GLOBAL__N__de093ff9_22_ForeachBinaryOpList_cu_a911ec4325multi_tensor_apply_kernelINS1_18TensorListMetadataILi2EEENS1_24BinaryOpListAlphaFunctorIdLi2ELi2ELi0EEEJNS0_7minimumIdEEdEEEvT_T0_DpT1_ --------------------------
	.section	.nv.info._ZN2at6native55_GLOBAL__N__de093ff9_22_ForeachBinaryOpList_cu_a911ec4325multi_tensor_apply_kernelINS1_18TensorListMetadataILi2EEENS1_24BinaryOpListAlphaFunctorIdLi2ELi2ELi0EEEJNS0_7minimumIdEEdEEEvT_T0_DpT1_,"",@"SHT_CUDA_INFO"
	.sectionflags	@""
	.align	4


	//----- nvinfo : EIATTR_CUDA_API_VERSION
	.align		4
        /*0000*/ 	.byte	0x04, 0x37
        /*0002*/ 	.short	(.L_8175 - .L_8174)
.L_8174:
        /*0004*/ 	.word	0x00000082


	//----- nvinfo : EIATTR_KPARAM_INFO
	.align		4
.L_8175:
        /*0008*/ 	.byte	0x04, 0x17
        /*000a*/ 	.short	(.L_8177 - .L_8176)
.L_8176:
        /*000c*/ 	.word	0x00000000
        /*0010*/ 	.short	0x0003
        /*0012*/ 	.short	0x0c50
        /*0014*/ 	.byte	0x00, 0xf0, 0x21, 0x00


	//----- nvinfo : EIATTR_KPARAM_INFO
	.align		4
.L_8177:
        /*0018*/ 	.byte	0x04, 0x17
        /*001a*/ 	.short	(.L_8179 - .L_8178)
.L_8178:
        /*001c*/ 	.word	0x00000000
        /*0020*/ 	.short	0x0002
        /*0022*/ 	.short	0x0c49
        /*0024*/ 	.byte	0x00, 0xf0, 0x05, 0x00


	//----- nvinfo : EIATTR_KPARAM_INFO
	.align		4
.L_8179:
        /*0028*/ 	.byte	0x04, 0x17
        /*002a*/ 	.short	(.L_8181 - .L_8180)
.L_8180:
        /*002c*/ 	.word	0x00000000
        /*0030*/ 	.short	0x0001
        /*0032*/ 	.short	0x0c48
        /*0034*/ 	.byte	0x00, 0xf0, 0x05, 0x00


	//----- nvinfo : EIATTR_KPARAM_INFO
	.align		4
.L_8181:
        /*0038*/ 	.byte	0x04, 0x17
        /*003a*/ 	.short	(.L_8183 - .L_8182)
.L_8182:
        /*003c*/ 	.word	0x00000000
        /*0040*/ 	.short	0x0000
        /*0042*/ 	.short	0x0000
        /*0044*/ 	.byte	0x00, 0xf0, 0x21, 0x31


	//----- nvinfo : EIATTR_SPARSE_MMA_MASK
	.align		4
.L_8183:
        /*0048*/ 	.byte	0x03, 0x50
        /*004a*/ 	.short	0x0000


	//----- nvinfo : EIATTR_MAXREG_COUNT
	.align		4
        /*004c*/ 	.byte	0x03, 0x1b
        /*004e*/ 	.short	0x0080


	//----- nvinfo : EIATTR_MERCURY_ISA_VERSION
	.align		4
        /*0050*/ 	.byte	0x03, 0x5f
        /*0052*/ 	.short	0x0101


	//----- nvinfo : EIATTR_EXIT_INSTR_OFFSETS
	.align		4
        /*0054*/ 	.byte	0x04, 0x1c
        /*0056*/ 	.short	(.L_8185 - .L_8184)


	//   ....[0]....
.L_8184:
        /*0058*/ 	.word	0x00000180


	//   ....[1]....
        /*005c*/ 	.word	0x00000830


	//   ....[2]....
        /*0060*/ 	.word	0x00000890


	//   ....[3]....
        /*0064*/ 	.word	0x00000ba0


	//----- nvinfo : EIATTR_MAX_THREADS
	.align		4
.L_8185:
        /*0068*/ 	.byte	0x04, 0x05
        /*006a*/ 	.short	(.L_8187 - .L_8186)
.L_8186:
        /*006c*/ 	.word	0x00000200
        /*0070*/ 	.word	0x00000001
        /*0074*/ 	.word	0x00000001


	//----- nvinfo : EIATTR_CRS_STACK_SIZE
	.align		4
.L_8187:
        /*0078*/ 	.byte	0x04, 0x1e
        /*007a*/ 	.short	(.L_8189 - .L_8188)
.L_8188:
        /*007c*/ 	.word	0x00000000


	//----- nvinfo : EIATTR_CBANK_PARAM_SIZE
	.align		4
.L_8189:
        /*0080*/ 	.byte	0x03, 0x19
        /*0082*/ 	.short	0x0c58


	//----- nvinfo : EIATTR_PARAM_CBANK
	.align		4
        /*0084*/ 	.byte	0x04, 0x0a
        /*0086*/ 	.short	(.L_8191 - .L_8190)
	.align		4
.L_8190:
        /*0088*/ 	.word	index@(.nv.constant0._ZN2at6native55_GLOBAL__N__de093ff9_22_ForeachBinaryOpList_cu_a911ec4325multi_tensor_apply_kernelINS1_18TensorListMetadataILi2EEENS1_24BinaryOpListAlphaFunctorIdLi2ELi2ELi0EEEJNS0_7minimumIdEEdEEEvT_T0_DpT1_)
        /*008c*/ 	.short	0x0210
        /*008e*/ 	.short	0x0c58


	//----- nvinfo : EIATTR_SW_WAR
	.align		4
.L_8191:
        /*0090*/ 	.byte	0x04, 0x36
        /*0092*/ 	.short	(.L_8193 - .L_8192)
.L_8192:
        /*0094*/ 	.word	0x00000008
.L_8193:


//--------------------- .nv.info._ZN2at6native55_GLOBAL__N__de093ff9_22_ForeachBinaryOpList_cu_a911ec4325multi_tensor_apply_kernelINS1_18TensorListMetadataILi2EEENS1_24BinaryOpListAlphaFunctorIsLi2ELi2ELi0EEEJNS0_7minimumIsEEsEEEvT_T0_DpT1_ --------------------------
	.section	.nv.info._ZN2at6native55_GLOBAL__N__de093ff9_22_ForeachBinaryOpList_cu_a911ec4325multi_tensor_apply_kernelINS1_18TensorListMetadataILi2EEENS1_24BinaryOpListAlphaFunctorIsLi2ELi2ELi0EEEJNS0_7minimumIsEEsEEEvT_T0_DpT1_,"",@"SHT_CUDA_INFO"
	.sectionflags	@""
	.align	4


	//----- nvinfo : EIATTR_CUDA_API_VERSION
	.align		4
        /*0000*/ 	.byte	0x04, 0x37
        /*0002*/ 	.short	(.L_8195 - .L_8194)
.L_8194:
        /*0004*/ 	.word	0x00000082


	//----- nvinfo : EIATTR_KPARAM_INFO
	.align		4
.L_8195:
        /*0008*/ 	.byte	0x04, 0x17
        /*000a*/ 	.short	(.L_8197 - .L_8196)
.L_8196:
        /*000c*/ 	.word	0x00000000
        /*0010*/ 	.short	0x0003
        /*0012*/ 	.short	0x0c4a
        /*0014*/ 	.byte	0x00, 0xf0, 0x09, 0x00


	//----- nvinfo : EIATTR_KPARAM_INFO
	.align		4
.L_8197:
        /*0018*/ 	.byte	0x04, 0x17
        /*001a*/ 	.short	(.L_8199 - .L_8198)
.L_8198:
        /*001c*/ 	.word	0x00000000
        /*0020*/ 	.short	0x0002
        /*0022*/ 	.short	0x0c49
        /*0024*/ 	.byte	0x00, 0xf0, 0x05, 0x00


	//----- nvinfo : EIATTR_KPARAM_INFO
	.align		4
.L_8199:
        /*0028*/ 	.byte	0x04, 0x17
        /*002a*/ 	.short	(.L_8201 - .L_8200)
.L_8200:
        /*002c*/ 	.word	0x00000000
        /*0030*/ 	.short	0x0001
        /*0032*/ 	.short	0x0c48
        /*0034*/ 	.byte	0x00, 0xf0, 0x05, 0x00


	//----- nvinfo : EIATTR_KPARAM_INFO
	.align		4
.L_8201:
        /*0038*/ 	.byte	0x04, 0x17
        /*003a*/ 	.short	(.L_8203 - .L_8202)
.L_8202:
        /*003c*/ 	.word	0x00000000
        /*0040*/ 	.short	0x0000
        /*0042*/ 	.short	0x0000
        /*0044*/ 	.byte	0x00, 0xf0, 0x21, 0x31


	//----- nvinfo : EIATTR_SPARSE_MMA_MASK
	.align		4
.L_8203:
        /*0048*/ 	.byte	0x03, 0x50
        /*004a*/ 	.short	0x0000


	//----- nvinfo : EIATTR_MAXREG_COUNT
	.align		4
        /*004c*/ 	.byte	0x03, 0x1b
        /*004e*/ 	.short	0x0080


	//----- nvinfo : EIATTR_MERCURY_ISA_VERSION
	.align		4
        /*0050*/ 	.byte	0x03, 0x5f
        /*0052*/ 	.short	0x0101


	//----- nvinfo : EIATTR_EXIT_INSTR_OFFSETS
	.align		4
        /*0054*/ 	.byte	0x04, 0x1c
        /*0056*/ 	.short	(.L_8205 - .L_8204)


	//   ....[0]....
.L_8204:
        /*0058*/ 	.word	0x00000180


	//   ....[1]....
        /*005c*/ 	.word	0x00000780


	//   ....[2]....
        /*0060*/ 	.word	0x000007e0


	//   ....[3]....
        /*0064*/ 	.word	0x00000a60


	//----- nvinfo : EIATTR_MAX_THREADS
	.align		4
.L_8205:
        /*0068*/ 	.byte	0x04, 0x05
        /*006a*/ 	.short	(.L_8207 - .L_8206)
.L_8206:
        /*006c*/ 	.word	0x00000200
        /*0070*/ 	.word	0x00000001
        /*0074*/ 	.word	0x00000001


	//----- nvinfo : EIATTR_CRS_STACK_SIZE
	.align		4
.L_8207:
        /*0078*/ 	.byte	0x04, 0x1e
        /*007a*/ 	.short	(.L_8209 - .L_8208)
.L_8208:
        /*007c*/ 	.word	0x00000000


	//----- nvinfo : EIATTR_CBANK_PARAM_SIZE
	.align		4
.L_8209:
        /*0080*/ 	.byte	0x03, 0x19
        /*0082*/ 	.short	0x0c4c


	//----- nvinfo : EIATTR_PARAM_CBANK
	.align		4
        /*0084*/ 	.byte	0x04, 0x0a
        /*0086*/ 	.short	(.L_8211 - .L_8210)
	.align		4
.L_8210:
        /*0088*/ 	.word	index@(.nv.constant0._ZN2at6native55_GLOBAL__N__de093ff9_22_ForeachBinaryOpList_cu_a911ec4325multi_tensor_apply_kernelINS1_18TensorListMetadataILi2EEENS1_24BinaryOpListAlphaFunctorIsLi2ELi2ELi0EEEJNS0_7minimumIsEEsEEEvT_T0_DpT1_)
        /*008c*/ 	.short	0x0210
        /*008e*/ 	.short	0x0c4c


	//----- nvinfo : EIATTR_SW_WAR
	.align		4
.L_8211:
        /*0090*/ 	.byte	0x04, 0x36
        /*0092*/ 	.short	(.L_8213 - .L_8212)
.L_8212:
        /*0094*/ 	.word	0x00000008
.L_8213:


//--------------------- .nv.info._ZN2at6native55_GLOBAL__N__de093ff9_22_ForeachBinaryOpList_cu_a911ec4325multi_tensor_apply_kernelINS1_18TensorListMetadataILi2EEENS1_24BinaryOpListAlphaFunctorIlLi2ELi2ELi0EEEJNS0_7minimumIlEElEEEvT_T0_DpT1_ --------------------------
	.section	.nv.info._ZN2at6native55_GLOBAL__N__de093ff9_22_ForeachBinaryOpList_cu_a911ec4325multi_tensor_apply_kernelINS1_18TensorListMetadataILi2EEENS1_24BinaryOpListAlphaFunctorIlLi2ELi2ELi0EEEJNS0_7minimumIlEElEEEvT_T0_DpT1_,"",@"SHT_CUDA_INFO"
	.sectionflags	@""
	.align	4


	//----- nvinfo : EIATTR_CUDA_API_VERSION
	.align		4
        /*0000*/ 	.byte	0x04, 0x37
        /*0002*/ 	.short	(.L_8215 - .L_8214)
.L_8214:
        /*0004*/ 	.word	0x00000082


	//----- nvinfo : EIATTR_KPARAM_INFO
	.align		4
.L_8215:
        /*0008*/ 	.byte	0x04, 0x17
        /*000a*/ 	.short	(.L_8217 - .L_8216)
.L_8216:
        /*000c*/ 	.word	0x00000000
        /*0010*/ 	.short	0x0003
        /*0012*/ 	.short	0x0c50
        /*0014*/ 	.byte	0x00, 0xf0, 0x21, 0x00


	//----- nvinfo : EIATTR_KPARAM_INFO
	.align		4
.L_8217:
        /*0018*/ 	.byte	0x04, 0x17
        /*001a*/ 	.short	(.L_8219 - .L_8218)
.L_8218:
        /*001c*/ 	.word	0x00000000
        /*0020*/ 	.short	0x0002
        /*0022*/ 	.short	0x0c49
        /*0024*/ 	.byte	0x00, 0xf0, 0x05, 0x00


	//----- nvinfo : EIATTR_KPARAM_INFO
	.align		4
.L_8219:
        /*0028*/ 	.byte	0x04, 0x17
        /*002a*/ 	.short	(.L_8221 - .L_8220)
.L_8220:
        /*002c*/ 	.word	0x00000000
        /*0030*/ 	.short	0x0001
        /*0032*/ 	.short	0x0c48
        /*0034*/ 	.byte	0x00, 0xf0, 0x05, 0x00


	//----- nvinfo : EIATTR_KPARAM_INFO
	.align		4
.L_8221:
        /*0038*/ 	.byte	0x04, 0x17
        /*003a*/ 	.short	(.L_8223 - .L_8222)
.L_8222:
        /*003c*/ 	.word	0x00000000
        /*0040*/ 	.short	0x0000
        /*0042*/ 	.short	0x0000
        /*0044*/ 	.byte	0x00, 0xf0, 0x21, 0x31


	//----- nvinfo : EIATTR_SPARSE_MMA_MASK
	.align		4
.L_8223:
        /*0048*/ 	.byte	0x03, 0x50
        /*004a*/ 	.short	0x0000


	//----- nvinfo : EIATTR_MAXREG_COUNT
	.align		4
        /*004c*/ 	.byte	0x03, 0x1b
        /*004e*/ 	.short	0x0080


	//----- nvinfo : EIATTR_MERCURY_ISA_VERSION
	.align		4
        /*0050*/ 	.byte	0x03, 0x5f
        /*0052*/ 	.short	0x0101


	//----- nvinfo : EIATTR_EXIT_INSTR_OFFSETS
	.align		4
        /*0054*/ 	.byte	0x04, 0x1c
        /*0056*/ 	.short	(.L_8225 - .L_8224)


	//   ....[0]....
.L_8224:
        /*0058*/ 	.word	0x00000180


	//   ....[1]....
        /*005c*/ 	.word	0x000008f0


	//   ....[2]....
        /*0060*/ 	.word	0x00000950


	//   ....[3]....
        /*0064*/ 	.word	0x00000d20


	//----- nvinfo : EIATTR_MAX_THREADS
	.align		4
.L_8225:
        /*0068*/ 	.byte	0x04, 0x05
        /*006a*/ 	.short	(.L_8227 - .L_8226)
.L_8226:
        /*006c*/ 	.word	0x00000200
        /*0070*/ 	.word	0x00000001
        /*0074*/ 	.word	0x00000001


	//----- nvinfo : EIATTR_CRS_STACK_SIZE
	.align		4
.L_8227:
        /*0078*/ 	.byte	0x04, 0x1e
        /*007a*/ 	.short	(.L_8229 - .L_8228)
.L_8228:
        /*007c*/ 	.word	0x00000000


	//----- nvinfo : EIATTR_CBANK_PARAM_SIZE
	.align		4
.L_8229:
        /*0080*/ 	.byte	0x03, 0x19
        /*0082*/ 	.short	0x0c58


	//----- nvinfo : EIATTR_PARAM_CBANK
	.align		4
        /*0084*/ 	.byte	0x04, 0x0a
        /*0086*/ 	.short	(.L_8231 - .L_8230)
	.align		4
.L_8230:
        /*0088*/ 	.word	index@(.nv.constant0._ZN2at6native55_GLOBAL__N__de093ff9_22_ForeachBinaryOpList_cu_a911ec4325multi_tensor_apply_kernelINS1_18TensorListMetadataILi2EEENS1_24BinaryOpListAlphaFunctorIlLi2ELi2ELi0EEEJNS0_7minimumIlEElEEEvT_T0_DpT1_)
        /*008c*/ 	.short	0x0210
        /*008e*/ 	.short	0x0c58


	//----- nvinfo : EIATTR_SW_WAR
	.align		4
.L_8231:
        /*0090*/ 	.byte	0x04, 0x36
        /*0092*/ 	.short	(.L_8233 - .L_8232)
.L_8232:
        /*0094*/ 	.word	0x00000008
.L_8233:


//--------------------- .nv.info._ZN2at6native55_GLOBAL__N__de093ff9_22_ForeachBinaryOpList_cu_a911ec4325multi_tensor_apply_kernelINS1_18TensorListMetadataILi2EEENS1_24BinaryOpListAlphaFunctorIiLi2ELi2ELi0EEEJNS0_7minimumIiEEiEEEvT_T0_DpT1_ --------------------------
	.section	.nv.info._ZN2at6native55_GLOBAL__N__de093ff9_22_ForeachBinaryOpList_cu_a911ec4325multi_tensor_apply_kernelINS1_18TensorListMetadataILi2EEENS1_24BinaryOpListAlphaFunctorIiLi2ELi2ELi0EEEJNS0_7minimumIiEEiEEEvT_T0_DpT1_,"",@"SHT_CUDA_INFO"
	.sectionflags	@""
	.align	4


	//----- nvinfo : EIATTR_CUDA_API_VERSION
	.align		4
        /*0000*/ 	.byte	0x04, 0x37
        /*0002*/ 	.short	(.L_8235 - .L_8234)
.L_8234:
        /*0004*/ 	.word	0x00000082


	//----- nvinfo : EIATTR_KPARAM_INFO
	.align		4
.L_8235:
        /*0008*/ 	.byte	0x04, 0x17
        /*000a*/ 	.short	(.L_8237 - .L_8236)
.L_8236:
        /*000c*/ 	.word	0x00000000
        /*0010*/ 	.short	0x0003
        /*0012*/ 	.short	0x0c4c
        /*0014*/ 	.byte	0x00, 0xf0, 0x11, 0x00


	//----- nvinfo : EIATTR_KPARAM_INFO
	.align		4
.L_8237:
        /*0018*/ 	.byte	0x04, 0x17
        /*001a*/ 	.short	(.L_8239 - .L_8238)
.L_8238:
        /*001c*/ 	.word	0x00000000
        /*0020*/ 	.short	0x0002
        /*0022*/ 	.short	0x0c49
        /*0024*/ 	.byte	0x00, 0xf0, 0x05, 0x00


	//----- nvinfo : EIATTR_KPARAM_INFO
	.align		4
.L_8239:
        /*0028*/ 	.byte	0x04, 0x17
        /*002a*/ 	.short	(.L_8241 - .L_8240)
.L_8240:
        /*002c*/ 	.word	0x00000000
        /*0030*/ 	.short	0x0001
        /*0032*/ 	.short	0x0c48
        /*0034*/ 	.byte	0x00, 0xf0, 0x05, 0x00


	//----- nvinfo : EIATTR_KPARAM_INFO
	.align		4
.L_8241:
        /*0038*/ 	.byte	0x04, 0x17
        /*003a*/ 	.short	(.L_8243 - .L_8242)
.L_8242:
        /*003c*/ 	.word	0x00000000
        /*0040*/ 	.short	0x0000
        /*0042*/ 	.short	0x0000
        /*0044*/ 	.byte	0x00, 0xf0, 0x21, 0x31


	//----- nvinfo : EIATTR_SPARSE_MMA_MASK
	.align		4
.L_8243:
        /*0048*/ 	.byte	0x03, 0x50
        /*004a*/ 	.short	0x0000


	//----- nvinfo : EIATTR_MAXREG_COUNT
	.align		4
        /*004c*/ 	.byte	0x03, 0x1b
        /*004e*/ 	.short	0x0080


	//----- nvinfo : EIATTR_MERCURY_ISA_VERSION
	.align		4
        /*0050*/ 	.byte	0x03, 0x5f
        /*0052*/ 	.short	0x0101


	//----- nvinfo : EIATTR_EXIT_INSTR_OFFSETS
	.align		4
        /*0054*/ 	.byte	0x04, 0x1c
        /*0056*/ 	.short	(.L_8245 - .L_8244)


	//   ....[0]....
.L_8244:
        /*0058*/ 	.word	0x00000160


	//   ....[1]....
        /*005c*/ 	.word	0x000006f0


	//   ....[2]....
        /*0060*/ 	.word	0x00000750


	//   ....[3]....
        /*0064*/ 	.word	0x00000930


	//----- nvinfo : EIATTR_MAX_THREADS
	.align		4
.L_8245:
        /*0068*/ 	.byte	0x04, 0x05
        /*006a*/ 	.short	(.L_8247 - .L_8246)
.L_8246:
        /*006c*/ 	.word	0x00000200
        /*0070*/ 	.word	0x00000001
        /*0074*/ 	.word	0x00000001


	//----- nvinfo : EIATTR_CRS_STACK_SIZE
	.align		4
.L_8247:
        /*0078*/ 	.byte	0x04, 0x1e
        /*007a*/ 	.short	(.L_8249 - .L_8248)
.L_8248:
        /*007c*/ 	.word	0x00000000


	//----- nvinfo : EIATTR_CBANK_PARAM_SIZE
	.align		4
.L_8249:
        /*0080*/ 	.byte	0x03, 0x19
        /*0082*/ 	.short	0x0c50


	//----- nvinfo : EIATTR_PARAM_CBANK
	.align		4
        /*0084*/ 	.byte	0x04, 0x0a
        /*0086*/ 	.short	(.L_8251 - .L_8250)
	.align		4
.L_8250:
        /*0088*/ 	.word	index@(.nv.constant0._ZN2at6native55_GLOBAL__N__de093ff9_22_ForeachBinaryOpList_cu_a911ec4325multi_tensor_apply_kernelINS1_18TensorListMetadataILi2EEENS1_24BinaryOpListAlphaFunctorIiLi2ELi2ELi0EEEJNS0_7minimumIiEEiEEEvT_T0_DpT1_)
        /*008c*/ 	.short	0x0210
        /*008e*/ 	.short	0x0c50


	//----- nvinfo : EIATTR_SW_WAR
	.align		4
.L_8251:
        /*0090*/ 	.byte	0x04, 0x36
        /*0092*/ 	.short	(.L_8253 - .L_8252)
.L_8252:
        /*0094*/ 	.word	0x00000008
.L_8253:


//--------------------- .nv.info._ZN2at6native55_GLOBAL__N__de093ff9_22_ForeachBinaryOpList_cu_a911ec4325multi_tensor_apply_kernelINS1_18TensorListMetadataILi2EEENS1_24BinaryOpListAlphaFunctorIaLi2ELi2ELi0EEEJNS0_7minimumIaEEaEEEvT_T0_DpT1_ --------------------------
	.section	.nv.info._ZN2at6native55_GLOBAL__N__de093ff9_22_ForeachBinaryOpList_cu_a911ec4325multi_tensor_apply_kernelINS1_18TensorListMetadataILi2EEENS1_24BinaryOpListAlphaFunctorIaLi2ELi2ELi0EEEJNS0_7minimumIaEEaEEEvT_T0_DpT1_,"",@"SHT_CUDA_INFO"
	.sectionflags	@""
	.align	4


	//----- nvinfo : EIATTR_CUDA_API_VERSION
	.align		4
        /*0000*/ 	.byte	0x04, 0x37
        /*0002*/ 	.short	(.L_8255 - .L_8254)
.L_8254:
        /*0004*/ 	.word	0x00000082


	//----- nvinfo : EIATTR_KPARAM_INFO
	.align		4
.L_8255:
        /*0008*/ 	.byte	0x04, 0x17
        /*000a*/ 	.short	(.L_8257 - .L_8256)
.L_8256:
        /*000c*/ 	.word	0x00000000
        /*0010*/ 	.short	0x0003
        /*0012*/ 	.short	0x0c4a
        /*0014*/ 	.byte	0x00, 0xf0, 0x05, 0x00


	//----- nvinfo : EIATTR_KPARAM_INFO
	.align		4
.L_8257:
        /*0018*/ 	.byte	0x04, 0x17
        /*001a*/ 	.short	(.L_8259 - .L_8258)
.L_8258:
        /*001c*/ 	.word	0x00000000
        /*0020*/ 	.short	0x0002
        /*0022*/ 	.short	0x0c49
        /*0024*/ 	.byte	0x00, 0xf0, 0x05, 0x00


	//----- nvinfo : EIATTR_KPARAM_INFO
	.align		4
.L_8259:
        /*0028*/ 	.byte	0x04, 0x17
        /*002a*/ 	.short	(.L_8261 - .L_8260)
.L_8260:
        /*002c*/ 	.word	0x00000000
        /*0030*/ 	.short	0x0001
        /*0032*/ 	.short	0x0c48
        /*0034*/ 	.byte	0x00, 0xf0, 0x05, 0x00


	//----- nvinfo : EIATTR_KPARAM_INFO
	.align		4
.L_8261:
        /*0038*/ 	.byte	0x04, 0x17
        /*003a*/ 	.short	(.L_8263 - .L_8262)
.L_8262:
        /*003c*/ 	.word	0x00000000
        /*0040*/ 	.short	0x0000
        /*0042*/ 	.short	0x0000
        /*0044*/ 	.byte	0x00, 0xf0, 0x21, 0x31


	//----- nvinfo : EIATTR_SPARSE_MMA_MASK
	.align		4
.L_8263:
        /*0048*/ 	.byte	0x03, 0x50
        /*004a*/ 	.short	0x0000


	//----- nvinfo : EIATTR_MAXREG_COUNT
	.align		4
        /*004c*/ 	.byte	0x03, 0x1b
        /*004e*/ 	.short	0x0080


	//----- nvinfo : EIATTR_MERCURY_ISA_VERSION
	.align		4
        /*0050*/ 	.byte	0x03, 0x5f
        /*0052*/ 	.short	0x0101


	//----- nvinfo : EIATTR_EXIT_INSTR_OFFSETS
	.align		4
        /*0054*/ 	.byte	0x04, 0x1c
        /*0056*/ 	.short	(.L_8265 - .L_8264)


	//   ....[0]....
.L_8264:
        /*0058*/ 	.word	0x00000190


	//   ....[1]....
        /*005c*/ 	.word	0x00000860


	//   ....[2]....
        /*0060*/ 	.word	0x000008c0


	//   ....[3]....
        /*0064*/ 	.word	0x00000c50


	//----- nvinfo : EIATTR_MAX_THREADS
	.align		4
.L_8265:
        /*0068*/ 	.byte	0x04, 0x05
        /*006a*/ 	.short	(.L_8267 - .L_8266)
.L_8266:
        /*006c*/ 	.word	0x00000200
        /*0070*/ 	.word	0x00000001
        /*0074*/ 	.word	0x00000001


	//----- nvinfo : EIATTR_CRS_STACK_SIZE
	.align		4
.L_8267:
        /*0078*/ 	.byte	0x04, 0x1e
        /*007a*/ 	.short	(.L_8269 - .L_8268)
.L_8268:
        /*007c*/ 	.word	0x00000000


	//----- nvinfo : EIATTR_CBANK_PARAM_SIZE
	.align		4
.L_8269:
        /*0080*/ 	.byte	0x03, 0x19
        /*0082*/ 	.short	0x0c4b


	//----- nvinfo : EIATTR_PARAM_CBANK
	.align		4
        /*0084*/ 	.byte	0x04, 0x0a
        /*0086*/ 	.short	(.L_8271 - .L_8270)
	.align		4
.L_8270:
        /*0088*/ 	.word	index@(.nv.constant0._ZN2at6native55_GLOBAL__N__de093ff9_22_ForeachBinaryOpList_cu_a911ec4325multi_tensor_apply_kernelINS1_18TensorListMetadataILi2EEENS1_24BinaryOpListAlphaFunctorIaLi2ELi2ELi0EEEJNS0_7minimumIaEEaEEEvT_T0_DpT1_)
        /*008c*/ 	.short	0x0210
        /*008e*/ 	.short	0x0c4b


	//----- nvinfo : EIATTR_SW_WAR
	.align		4
.L_8271:
        /*0090*/ 	.byte	0x04, 0x36
        /*0092*/ 	.short	(.L_8273 - .L_8272)
.L_8272:
        /*0094*/ 	.word	0x00000008
.L_8273:


//--------------------- .nv.info._ZN2at6native55_GLOBAL__N__de093ff9_22_ForeachBinaryOpList_cu_a911ec4325multi_tensor_apply_kernelINS1_18TensorListMetadataILi2EEENS1_24BinaryOpListAlphaFunctorIhLi2ELi2ELi0EEEJNS0_7minimumIhEEhEEEvT_T0_DpT1_ --------------------------
	.section	.nv.info._ZN2at6native55_GLOBAL__N__de093ff9_22_ForeachBinaryOpList_cu_a911ec4325multi_tensor_apply_kernelINS1_18TensorListMetadataILi2EEENS1_24BinaryOpListAlphaFunctorIhLi2ELi2ELi0EEEJNS0_7minimumIhEEhEEEvT_T0_DpT1_,"",@"SHT_CUDA_INFO"
	.sectionflags	@""
	.align	4


	//----- nvinfo : EIATTR_CUDA_API_VERSION
	.align		4
        /*0000*/ 	.byte	0x04, 0x37
        /*0002*/ 	.short	(.L_8275 - .L_8274)
.L_8274:
        /*0004*/ 	.word	0x00000082


	//----- nvinfo : EIATTR_KPARAM_INFO
	.align		4
.L_8275:
        /*0008*/ 	.byte	0x04, 0x17
        /*000a*/ 	.short	(.L_8277 - .L_8276)
.L_8276:
        /*000c*/ 	.word	0x00000000
        /*0010*/ 	.short	0x0003
        /*0012*/ 	.short	0x0c4a
        /*0014*/ 	.byte	0x00, 0xf0, 0x05, 0x00


	//----- nvinfo : EIATTR_KPARAM_INFO
	.align		4
.L_8277:
        /*0018*/ 	.byte	0x04, 0x17
        /*001a*/ 	.short	(.L_8279 - .L_8278)
.L_8278:
        /*001c*/ 	.word	0x00000000
        /*0020*/ 	.short	0x0002
        /*0022*/ 	.short	0x0c49
        /*0024*/ 	.byte	0x00, 0xf0, 0x05, 0x00


	//----- nvinfo : EIATTR_KPARAM_INFO
	.align		4
.L_8279:
        /*0028*/ 	.byte	0x04, 0x17
        /*002a*/ 	.short	(.L_8281 - .L_8280)
.L_8280:
        /*002c*/ 	.word	0x00000000
        /*0030*/ 	.short	0x0001
        /*0032*/ 	.short	0x0c48
        /*0034*/ 	.byte	0x00, 0xf0, 0x05, 0x00


	//----- nvinfo : EIATTR_KPARAM_INFO
	.align		4
.L_8281:
        /*0038*/ 	.byte	0x04, 0x17
        /*003a*/ 	.short	(.L_8283 - .L_8282)
.L_8282:
        /*003c*/ 	.word	0x00000000
        /*0040*/ 	.short	0x0000
        /*0042*/ 	.short	0x0000
        /*0044*/ 	.byte	0x00, 0xf0, 0x21, 0x31


	//----- nvinfo : EIATTR_SPARSE_MMA_MASK
	.align		4
.L_8283:
        /*0048*/ 	.byte	0x03, 0x50
        /*004a*/ 	.short	0x0000


	//----- nvinfo : EIATTR_MAXREG_COUNT
	.align		4
        /*004c*/ 	.byte	0x03, 0x1b
        /*004e*/ 	.short	0x0080


	//----- nvinfo : EIATTR_MERCURY_ISA_VERSION
	.align		4
        /*0050*/ 	.byte	0x03, 0x5f
        /*0052*/ 	.short	0x0101


	//----- nvinfo : EIATTR_EXIT_INSTR_OFFSETS
	.align		4
        /*0054*/ 	.byte	0x04, 0x1c
        /*0056*/ 	.short	(.L_8285 - .L_8284)


	//   ....[0]....
.L_8284:
        /*0058*/ 	.word	0x000001a0


	//   ....[1]....
        /*005c*/ 	.word	0x000007c0


	//   ....[2]....
        /*0060*/ 	.word	0x00000820


	//   ....[3]....
        /*0064*/ 	.word	0x00000b20


	//----- nvinfo : EIATTR_MAX_THREADS
	.align		4
.L_8285:
        /*0068*/ 	.byte	0x04, 0x05
        /*006a*/ 	.short	(.L_8287 - .L_8286)
.L_8286:
        /*006c*/ 	.word	0x00000200
        /*0070*/ 	.word	0x00000001
        /*0074*/ 	.word	0x00000001


	//----- nvinfo : EIATTR_CRS_STACK_SIZE
	.align		4
.L_8287:
        /*0078*/ 	.byte	0x04, 0x1e
        /*007a*/ 	.short	(.L_8289 - .L_8288)
.L_8288:
        /*007c*/ 	.word	0x00000000


	//----- nvinfo : EIATTR_CBANK_PARAM_SIZE
	.align		4
.L_8289:
        /*0080*/ 	.byte	0x03, 0x19
        /*0082*/ 	.short	0x0c4b


	//----- nvinfo : EIATTR_PARAM_CBANK
	.align		4
        /*0084*/ 	.byte	0x04, 0x0a
        /*0086*/ 	.short	(.L_8291 - .L_8290)
	.align		4
.L_8290:
        /*0088*/ 	.word	index@(.nv.constant0._ZN2at6native55_GLOBAL__N__de093ff9_22_ForeachBinaryOpList_cu_a911ec4325multi_tensor_apply_kernelINS1_18TensorListMetadataILi2EEENS1_24BinaryOpListAlphaFunctorIhLi2ELi2ELi0EEEJNS0_7minimumIhEEhEEEvT_T0_DpT1_)
        /*008c*/ 	.short	0x0210
        /*008e*/ 	.short	0x0c4b


	//----- nvinfo : EIATTR_SW_WAR
	.align		4
.L_8291:
        /*0090*/ 	.byte	0x04, 0x36
        /*0092*/ 	.short	(.L_8293 - .L_8292)
.L_8292:
        /*0094*/ 	.word	0x00000008
.L_8293:


//--------------------- .nv.info._ZN2at6native55_GLOBAL__N__de093ff9_22_ForeachBinaryOpList_cu_a911ec4325multi_tensor_apply_kernelINS1_18TensorListMetadataILi3EEENS1_24BinaryOpListAlphaFunctorIN3c104HalfELi3ELi2ELi2EEEJSt7dividesIfEfEEEvT_T0_DpT1_ --------------------------
	.section	.nv.info._ZN2at6native55_GLOBAL__N__de093ff9_22_ForeachBinaryOpList_cu_a911ec4325multi_tensor_apply_kernelINS1_18TensorListMetadataILi3EEENS1_24BinaryOpListAlphaFunctorIN3c104HalfELi3ELi2ELi2EEEJSt7dividesIfEfEEEvT_T0_DpT1_,"",@"SHT_CUDA_INFO"
	.sectionflags	@""
	.align	4


	//----- nvinfo : EIATTR_CUDA_API_VERSION
	.align		4
        /*0000*/ 	.byte	0x04, 0x37
        /*0002*/ 	.short	(.L_8295 - .L_8294)
.L_8294:
        /*0004*/ 	.word	0x00000082


	//----- nvinfo : EIATTR_KPARAM_INFO
	.align		4
.L_8295:
        /*0008*/ 	.byte	0x04, 0x17
        /*000a*/ 	.short	(.L_8297 - .L_8296)
.L_8296:
        /*000c*/ 	.word	0x00000000
        /*0010*/ 	.short	0x0003
        /*0012*/ 	.short	0x0c4c
        /*0014*/ 	.byte	0x00, 0xf0, 0x11, 0x00


	//----- nvinfo : EIATTR_KPARAM_INFO
	.align		4
.L_8297:
        /*0018*/ 	.byte	0x04, 0x17
        /*001a*/ 	.short	(.L_8299 - .L_8298)
.L_8298:
        /*001c*/ 	.word	0x00000000
        /*0020*/ 	.short	0x0002
        /*0022*/ 	.short	0x0c49
        /*0024*/ 	.byte	0x00, 0xf0, 0x05, 0x00


	//----- nvinfo : EIATTR_KPARAM_INFO
	.align		4
.L_8299:
        /*0028*/ 	.byte	0x04, 0x17
        /*002a*/ 	.short	(.L_8301 - .L_8300)
.L_8300:
        /*002c*/ 	.word	0x00000000
        /*0030*/ 	.short	0x0001
        /*0032*/ 	.short	0x0c48
        /*0034*/ 	.byte	0x00, 0xf0, 0x05, 0x00


	//----- nvinfo : EIATTR_KPARAM_INFO
	.align		4
.L_8301:
        /*0038*/ 	.byte	0x04, 0x17
        /*003a*/ 	.short	(.L_8303 - .L_8302)
.L_8302:
        /*003c*/ 	.word	0x00000000
        /*0040*/ 	.short	0x0000
        /*0042*/ 	.short	0x0000
        /*0044*/ 	.byte	0x00, 0xf0, 0x21, 0x31


	//----- nvinfo : EIATTR_SPARSE_MMA_MASK
	.align		4
.L_8303:
        /*0048*/ 	.byte	0x03, 0x50
        /*004a*/ 	.short	0x0000


	//----- nvinfo : EIATTR_MAXREG_COUNT
	.align		4
        /*004c*/ 	.byte	0x03, 0x1b
        /*004e*/ 	.short	0x0080


	//----- nvinfo : EIATTR_MERCURY_ISA_VERSION
	.align		4
        /*0050*/ 	.byte	0x03, 0x5f
        /*0052*/ 	.short	0x0101


	//----- nvinfo : EIATTR_EXIT_INSTR_OFFSETS
	.align		4
        /*0054*/ 	.byte	0x04, 0x1c
        /*0056*/ 	.short	(.L_8305 - .L_8304)


	//   ....[0]....
.L_8304:
        /*0058*/ 	.word	0x000001b0


	//   ....[1]....
        /*005c*/ 	.word	0x00000830


	//   ....[2]....
        /*0060*/ 	.word	0x00000890


	//   ....[3]....
        /*0064*/ 	.word	0x00000b70


	//----- nvinfo : EIATTR_MAX_THREADS
	.align		4
.L_8305:
        /*0068*/ 	.byte	0x04, 0x05
        /*006a*/ 	.short	(.L_8307 - .L_8306)
.L_8306:
        /*006c*/ 	.word	0x00000200
        /*0070*/ 	.word	0x00000001
        /*0074*/ 	.word	0x00000001


	//----- nvinfo : EIATTR_CRS_STACK_SIZE
	.align		4
.L_8307:
        /*0078*/ 	.byte	0x04, 0x1e
        /*007a*/ 	.short	(.L_8309 - .L_8308)
.L_8308:
        /*007c*/ 	.word	0x00000000


	//----- nvinfo : EIATTR_CBANK_PARAM_SIZE
	.align		4
.L_8309:
        /*0080*/ 	.byte	0x03, 0x19
        /*0082*/ 	.short	0x0c50


	//----- nvinfo : EIATTR_PARAM_CBANK
	.align		4
        /*0084*/ 	.byte	0x04, 0x0a
        /*0086*/ 	.short	(.L_8311 - .L_8310)
	.align		4
.L_8310:
        /*0088*/ 	.word	index@(.nv.constant0._ZN2at6native55_GLOBAL__N__de093ff9_22_ForeachBinaryOpList_cu_a911ec4325multi_tensor_apply_kernelINS1_18TensorListMetadataILi3EEENS1_24BinaryOpListAlphaFunctorIN3c104HalfELi3ELi2ELi2EEEJSt7dividesIfEfEEEvT_T0_DpT1_)
        /*008c*/ 	.short	0x0210
        /*008e*/ 	.short	0x0c50


	//----- nvinfo : EIATTR_SW_WAR
	.align		4
.L_8311:
        /*0090*/ 	.byte	0x04, 0x36
        /*0092*/ 	.short	(.L_8313 - .L_8312)
.L_8312:
        /*0094*/ 	.word	0x00000008
.L_8313:


//--------------------- .nv.info._ZN2at6native55_GLOBAL__N__de093ff9_22_ForeachBinaryOpList_cu_a911ec4325multi_tensor_apply_kernelINS1_18TensorListMetadataILi3EEENS1_24BinaryOpListAlphaFunctorIN3c108BFloat16ELi3ELi2ELi2EEEJSt7dividesIfEfEEEvT_T0_DpT1_ --------------------------
	.section	.nv.info._ZN2at6native55_GLOBAL__N__de093ff9_22_ForeachBinaryOpList_cu_a911ec4325multi_tensor_apply_kernelINS1_18TensorListMetadataILi3EEENS1_24BinaryOpListAlphaFunctorIN3c108BFloat16ELi3ELi2ELi2EEEJSt7dividesIfEfEEEvT_T0_DpT1_,"",@"SHT_CUDA_INFO"
	.sectionflags	@""
	.align	4


	//----- nvinfo : EIATTR_CUDA_API_VERSION
	.align		4
        /*0000*/ 	.byte	0x04, 0x37
        /*0002*/ 	.short	(.L_8315 - .L_8314)
.L_8314:
        /*0004*/ 	.word	0x00000082


	//----- nvinfo : EIATTR_KPARAM_INFO
	.align		4
.L_8315:
        /*0008*/ 	.byte	0x04, 0x17
        /*000a*/ 	.short	(.L_8317 - .L_8316)
.L_8316:
        /*000c*/ 	.word	0x00000000
        /*0010*/ 	.short	0x0003
        /*0012*/ 	.short	0x0c4c
        /*0014*/ 	.byte	0x00, 0xf0, 0x11, 0x00


	//----- nvinfo : EIATTR_KPARAM_INFO
	.align		4
.L_8317:
        /*0018*/ 	.byte	0x04, 0x17
        /*001a*/ 	.short	(.L_8319 - .L_8318)
.L_8318:
        /*001c*/ 	.word	0x00000000
        /*0020*/ 	.short	0x0002
        /*0022*/ 	.short	0x0c49
        /*0024*/ 	.byte	0x00, 0xf0, 0x05, 0x00


	//----- nvinfo : EIATTR_KPARAM_INFO
	.align		4
.L_8319:
        /*0028*/ 	.byte	0x04, 0x17
        /*002a*/ 	.short	(.L_8321 - .L_8320)
.L_8320:
        /*002c*/ 	.word	0x00000000
        /*0030*/ 	.short	0x0001
        /*0032*/ 	.short	0x0c48
        /*0034*/ 	.byte	0x00, 0xf0, 0x05, 0x00


	//----- nvinfo : EIATTR_KPARAM_INFO
	.align		4
.L_8321:
        /*0038*/ 	.byte	0x04, 0x17
        /*003a*/ 	.short	(.L_8323 - .L_8322)
.L_8322:
        /*003c*/ 	.word	0x00000000
        /*0040*/ 	.short	0x0000
        /*0042*/ 	.short	0x0000
        /*0044*/ 	.byte	0x00, 0xf0, 0x21, 0x31


	//----- nvinfo : EIATTR_SPARSE_MMA_MASK
	.align		4
.L_8323:
        /*0048*/ 	.byte	0x03, 0x50
        /*004a*/ 	.short	0x0000


	//----- nvinfo : EIATTR_MAXREG_COUNT
	.align		4
        /*004c*/ 	.byte	0x03, 0x1b
        /*004e*/ 	.short	0x0080


	//----- nvinfo : EIATTR_MERCURY_ISA_VERSION
	.align		4
        /*0050*/ 	.byte	0x03, 0x5f
        /*0052*/ 	.short	0x0101


	//----- nvinfo : EIATTR_EXIT_INSTR_OFFSETS
	.align		4
        /*0054*/ 	.byte	0x04, 0x1c
        /*0056*/ 	.short	(.L_8325 - .L_8324)


	//   ....[0]....
.L_8324:
        /*0058*/ 	.word	0x000001b0


	//   ....[1]....
        /*005c*/ 	.word	0x00000830


	//   ....[2]....
        /*0060*/ 	.word	0x00000890


	//   ....[3]....
        /*0064*/ 	.word	0x00000bb0


	//----- nvinfo : EIATTR_MAX_THREADS
	.align		4
.L_8325:
        /*0068*/ 	.byte	0x04, 0x05
        /*006a*/ 	.short	(.L_8327 - .L_8326)
.L_8326:
        /*006c*/ 	.word	0x00000200
        /*0070*/ 	.word	0x00000001
        /*0074*/ 	.word	0x00000001


	//----- nvinfo : EIATTR_CRS_STACK_SIZE
	.align		4
.L_8327:
        /*0078*/ 	.byte	0x04, 0x1e
        /*007a*/ 	.short	(.L_8329 - .L_8328)
.L_8328:
        /*007c*/ 	.word	0x00000000


	//----- nvinfo : EIATTR_CBANK_PARAM_SIZE
	.align		4
.L_8329:
        /*0080*/ 	.byte	0x03, 0x19
        /*0082*/ 	.short	0x0c50


	//----- nvinfo : EIATTR_PARAM_CBANK
	.align		4
        /*0084*/ 	.byte	0x04, 0x0a
        /*0086*/ 	.short	(.L_8331 - .L_8330)
	.align		4
.L_8330:
        /*0088*/ 	.word	index@(.nv.constant0._ZN2at6native55_GLOBAL__N__de093ff9_22_ForeachBinaryOpList_cu_a911ec4325multi_tensor_apply_kernelINS1_18TensorListMetadataILi3EEENS1_24BinaryOpListAlphaFunctorIN3c108BFloat16ELi3ELi2ELi2EEEJSt7dividesIfEfEEEvT_T0_DpT1_)
        /*008c*/ 	.short	0x0210
        /*008e*/ 	.short	0x0c50


	//----- nvinfo : EIATTR_SW_WAR
	.align		4
.L_8331:
        /*0090*/ 	.byte	0x04, 0x36
        /*0092*/ 	.short	(.L_8333 - .L_8332)
.L_8332:
        /*0094*/ 	.word	0x00000008
.L_8333:


//--------------------- .nv.info._ZN2at6native55_GLOBAL__N__de093ff9_22_ForeachBinaryOpList_cu_a911ec4325multi_tensor_apply_kernelINS1_18TensorListMetadataILi3EEENS1_24BinaryOpListAlphaFunctorIbLi3ELi2ELi2EEEJSt7dividesIbEbEEEvT_T0_DpT1_ --------------------------
	.section	.nv.info._ZN2at6native55_GLOBAL__N__de093ff9_22_ForeachBinaryOpList_cu_a911ec4325multi_tensor_apply_kernelINS1_18TensorListMetadataILi3EEENS1_24BinaryOpListAlphaFunctorIbLi3ELi2ELi2EEEJSt7dividesIbEbEEEvT_T0_DpT1_,"",@"SHT_CUDA_INFO"
	.sectionflags	@""
	.align	4


	//----- nvinfo : EIATTR_CUDA_API_VERSION
	.align		4
        /*0000*/ 	.byte	0x04, 0x37
        /*0002*/ 	.short	(.L_8335 - .L_8334)
.L_8334:
        /*0004*/ 	.word	0x00000082


	//----- nvinfo : EIATTR_KPARAM_INFO
	.align		4
.L_8335:
        /*0008*/ 	.byte	0x04, 0x17
        /*000a*/ 	.short	(.L_8337 - .L_8336)
.L_8336:
        /*000c*/ 	.word	0x00000000
        /*0010*/ 	.short	0x0003
        /*0012*/ 	.short	0x0c4a
        /*0014*/ 	.byte	0x00, 0xf0, 0x05, 0x00


	//----- nvinfo : EIATTR_KPARAM_INFO
	.align		4
.L_8337:
        /*0018*/ 	.byte	0x04, 0x17
        /*001a*/ 	.short	(.L_8339 - .L_8338)
.L_8338:
        /*001c*/ 	.word	0x00000000
        /*0020*/ 	.short	0x0002
        /*0022*/ 	.short	0x0c49
        /*0024*/ 	.byte	0x00, 0xf0, 0x05, 0x00


	//----- nvinfo : EIATTR_KPARAM_INFO
	.align		4
.L_8339:
        /*0028*/ 	.byte	0x04, 0x17
        /*002a*/ 	.short	(.L_8341 - .L_8340)
.L_8340:
        /*002c*/ 	.word	0x00000000
        /*0030*/ 	.short	0x0001
        /*0032*/ 	.short	0x0c48
        /*0034*/ 	.byte	0x00, 0xf0, 0x05, 0x00


	//----- nvinfo : EIATTR_KPARAM_INFO
	.align		4
.L_8341:
        /*0038*/ 	.byte	0x04, 0x17
        /*003a*/ 	.short	(.L_8343 - .L_8342)
.L_8342:
        /*003c*/ 	.word	0x00000000
        /*0040*/ 	.short	0x0000
        /*0042*/ 	.short	0x0000
        /*0044*/ 	.byte	0x00, 0xf0, 0x21, 0x31


	//----- nvinfo : EIATTR_SPARSE_MMA_MASK
	.align		4
.L_8343:
        /*0048*/ 	.byte	0x03, 0x50
        /*004a*/ 	.short	0x0000


	//----- nvinfo : EIATTR_MAXREG_COUNT
	.align		4
        /*004c*/ 	.byte	0x03, 0x1b
        /*004e*/ 	.short	0x0080


	//----- nvinfo : EIATTR_MERCURY_ISA_VERSION
	.align		4
        /*0050*/ 	.byte	0x03, 0x5f
        /*0052*/ 	.short	0x0101


	//----- nvinfo : EIATTR_EXIT_INSTR_OFFSETS
	.align		4
        /*0054*/ 	.byte	0x04, 0x1c
        /*0056*/ 	.short	(.L_8345 - .L_8344)


	//   ....[0]....
.L_8344:
        /*0058*/ 	.word	0x00000190


	//   ....[1]....
        /*005c*/ 	.word	0x00000600


	//   ....[2]....
        /*0060*/ 	.word	0x00000660


	//   ....[3]....
        /*0064*/ 	.word	0x00000890


	//----- nvinfo : EIATTR_MAX_THREADS
	.align		4
.L_8345:
        /*0068*/ 	.byte	0x04, 0x05
        /*006a*/ 	.short	(.L_8347 - .L_8346)
.L_8346:
        /*006c*/ 	.word	0x00000200
        /*0070*/ 	.word	0x00000001
        /*0074*/ 	.word	0x00000001


	//----- nvinfo : EIATTR_CRS_STACK_SIZE
	.align		4
.L_8347:
        /*0078*/ 	.byte	0x04, 0x1e
        /*007a*/ 	.short	(.L_8349 - .L_8348)
.L_8348:
        /*007c*/ 	.word	0x00000000


	//----- nvinfo : EIATTR_CBANK_PARAM_SIZE
	.align		4
.L_8349:
        /*0080*/ 	.byte	0x03, 0x19
        /*0082*/ 	.short	0x0c4b


	//----- nvinfo : EIATTR_PARAM_CBANK
	.align		4
        /*0084*/ 	.byte	0x04, 0x0a
        /*0086*/ 	.short	(.L_8351 - .L_8350)
	.align		4
.L_8350:
        /*0088*/ 	.word	index@(.nv.constant0._ZN2at6native55_GLOBAL__N__de093ff9_22_ForeachBinaryOpList_cu_a911ec4325multi_tensor_apply_kernelINS1_18TensorListMetadataILi3EEENS1_24BinaryOpListAlphaFunctorIbLi3ELi2ELi2EEEJSt7dividesIbEbEEEvT_T0_DpT1_)
        /*008c*/ 	.short	0x0210
        /*008e*/ 	.short	0x0c4b


	//----- nvinfo : EIATTR_SW_WAR
	.align		4
.L_8351:
        /*0090*/ 	.byte	0x04, 0x36
        /*0092*/ 	.short	(.L_8353 - .L_8352)
.L_8352:
        /*0094*/ 	.word	0x00000008
.L_8353:


//--------------------- .nv.info._ZN2at6native55_GLOBAL__N__de093ff9_22_ForeachBinaryOpList_cu_a911ec4325multi_tensor_apply_kernelINS1_18TensorListMetadataILi3EEENS1_24BinaryOpListAlphaFunctorIN3c107complexIfEELi3ELi2ELi2EEEJSt7dividesIS8_ES8_EEEvT_T0_DpT1_ --------------------------
	.section	.nv.info._ZN2at6native55_GLOBAL__N__de093ff9_22_ForeachBinaryOpList_cu_a911ec4325multi_tensor_apply_kernelINS1_18TensorListMetadataILi3EEENS1_24BinaryOpListAlphaFunctorIN3c107complexIfEELi3ELi2ELi2EEEJSt7dividesIS8_ES8_EEEvT_T0_DpT1_,"",@"SHT_CUDA_INFO"
	.sectionflags	@""
	.align	4


	//----- nvinfo : EIATTR_CUDA_API_VERSION
	.align		4
        /*0000*/ 	.byte	0x04, 0x37
        /*0002*/ 	.short	(.L_8355 - .L_8354)
.L_8354:
        /*0004*/ 	.word	0x00000082


	//----- nvinfo : EIATTR_KPARAM_INFO
	.align		4
.L_8355:
        /*0008*/ 	.byte	0x04, 0x17
        /*000a*/ 	.short	(.L_8357 - .L_8356)
.L_8356:
        /*000c*/ 	.word	0x00000000
        /*0010*/ 	.short	0x0003
        /*0012*/ 	.short	0x0c50
        /*0014*/ 	.byte	0x00, 0xf0, 0x21, 0x00


	//----- nvinfo : EIATTR_KPARAM_INFO
	.align		4
.L_8357:
        /*0018*/ 	.byte	0x04, 0x17
        /*001a*/ 	.short	(.L_8359 - .L_8358)
.L_8358:
        /*001c*/ 	.word	0x00000000
        /*0020*/ 	.short	0x0002
        /*0022*/ 	.short	0x0c49
        /*0024*/ 	.byte	0x00, 0xf0, 0x05, 0x00


	//----- nvinfo : EIATTR_KPARAM_INFO
	.align		4
.L_8359:
        /*0028*/ 	.byte	0x04, 0x17
        /*002a*/ 	.short	(.L_8361 - .L_8360)
.L_8360:
        /*002c*/ 	.word	0x00000000
        /*0030*/ 	.short	0x0001
        /*0032*/ 	.short	0x0c48
        /*0034*/ 	.byte	0x00, 0xf0, 0x05, 0x00


	//----- nvinfo : EIATTR_KPARAM_INFO
	.align		4
.L_8361:
        /*0038*/ 	.byte	0x04, 0x17
        /*003a*/ 	.short	(.L_8363 - .L_8362)
.L_8362:
        /*003c*/ 	.word	0x00000000
        /*0040*/ 	.short	0x0000
        /*0042*/ 	.short	0x0000
        /*0044*/ 	.byte	0x00, 0xf0, 0x21, 0x31


	//----- nvinfo : EIATTR_SPARSE_MMA_MASK
	.align		4
.L_8363:
        /*0048*/ 	.byte	0x03, 0x50
        /*004a*/ 	.short	0x0000


	//----- nvinfo : EIATTR_MAXREG_COUNT
	.align		4
        /*004c*/ 	.byte	0x03, 0x1b
        /*004e*/ 	.short	0x0080


	//----- nvinfo : EIATTR_MERCURY_ISA_VERSION
	.align		4
        /*0050*/ 	.byte	0x03, 0x5f
        /*0052*/ 	.short	0x0101


	//----- nvinfo : EIATTR_EXIT_INSTR_OFFSETS
	.align		4
        /*0054*/ 	.byte	0x04, 0x1c
        /*0056*/ 	.short	(.L_8365 - .L_8364)


	//   ....[0]....
.L_8364:
        /*0058*/ 	.word	0x000001b0


	//   ....[1]....
        /*005c*/ 	.word	0x00000fe0


	//   ....[2]....
        /*0060*/ 	.word	0x00001040


	//   ....[3]....
        /*0064*/ 	.word	0x00001ab0


	//----- nvinfo : EIATTR_MAX_THREADS
	.align		4
.L_8365:
        /*0068*/ 	.byte	0x04, 0x05
        /*006a*/ 	.short	(.L_8367 - .L_8366)
.L_8366:
        /*006c*/ 	.word	0x00000200
        /*0070*/ 	.word	0x00000001
        /*0074*/ 	.word	0x00000001


	//----- nvinfo : EIATTR_CRS_STACK_SIZE
	.align		4
.L_8367:
        /*0078*/ 	.byte	0x04, 0x1e
        /*007a*/ 	.short	(.L_8369 - .L_8368)
.L_8368:
        /*007c*/ 	.word	0x00000000


	//----- nvinfo : EIATTR_CBANK_PARAM_SIZE
	.align		4
.L_8369:
        /*0080*/ 	.byte	0x03, 0x19
        /*0082*/ 	.short	0x0c58


	//----- nvinfo : EIATTR_PARAM_CBANK
	.align		4
        /*0084*/ 	.byte	0x04, 0x0a
        /*0086*/ 	.short	(.L_8371 - .L_8370)
	.align		4
.L_8370:
        /*0088*/ 	.word	index@(.nv.constant0._ZN2at6native55_GLOBAL__N__de093ff9_22_ForeachBinaryOpList_cu_a911ec4325multi_tensor_apply_kernelINS1_18TensorListMetadataILi3EEENS1_24BinaryOpListAlphaFunctorIN3c107complexIfEELi3ELi2ELi2EEEJSt7dividesIS8_ES8_EEEvT_T0_DpT1_)
        /*008c*/ 	.short	0x0210
        /*008e*/ 	.short	0x0c58


	//----- nvinfo : EIATTR_SW_WAR
	.align		4
.L_8371:
        /*0090*/ 	.byte	0x04, 0x36
        /*0092*/ 	.short	(.L_8373 - .L_8372)
.L_8372:
        /*0094*/ 	.word	0x00000008
.L_8373:


//--------------------- .nv.info._ZN2at6native55_GLOBAL__N__de093ff9_22_ForeachBinaryOpList_cu_a911ec4325multi_tensor_apply_kernelINS1_18TensorListMetadataILi3EEENS1_24BinaryOpListAlphaFunctorIN3c107complexIdEELi3ELi2ELi2EEEJSt7dividesIS8_ES8_EEEvT_T0_DpT1_ --------------------------
	.section	.nv.info._ZN2at6native55_GLOBAL__N__de093ff9_22_ForeachBinaryOpList_cu_a911ec4325multi_tensor_apply_kernelINS1_18TensorListMetadataILi3EEENS1_24BinaryOpListAlphaFunctorIN3c107complexIdEELi3ELi2ELi2EEEJSt7dividesIS8_ES8_EEEvT_T0_DpT1_,"",@"SHT_CUDA_INFO"
	.sectionflags	@""
	.align	4


	//----- nvinfo : EIATTR_CUDA_API_VERSION
	.align		4
        /*0000*/ 	.byte	0x04, 0x37
        /*0002*/ 	.short	(.L_8375 - .L_8374)
.L_8374:
        /*0004*/ 	.word	0x00000082


	//----- nvinfo : EIATTR_KPARAM_INFO
	.align		4
.L_8375:
        /*0008*/ 	.byte	0x04, 0x17
        /*000a*/ 	.short	(.L_8377 - .L_8376)
.L_8376:
        /*000c*/ 	.word	0x00000000
        /*0010*/ 	.short	0x0003
        /*0012*/ 	.short	0x0c50
        /*0014*/ 	.byte	0x00, 0xf0, 0x41, 0x00


	//----- nvinfo : EIATTR_KPARAM_INFO
	.align		4
.L_8377:
        /*0018*/ 	.byte	0x04, 0x17
        /*001a*/ 	.short	(.L_8379 - .L_8378)
.L_8378:
        /*001c*/ 	.word	0x00000000
        /*0020*/ 	.short	0x0002
        /*0022*/ 	.short	0x0c49
        /*0024*/ 	.byte	0x00, 0xf0, 0x05, 0x00


	//----- nvinfo : EIATTR_KPARAM_INFO
	.align		4
.L_8379:
        /*0028*/ 	.byte	0x04, 0x17
        /*002a*/ 	.short	(.L_8381 - .L_8380)
.L_8380:
        /*002c*/ 	.word	0x00000000
        /*0030*/ 	.short	0x0001
        /*0032*/ 	.short	0x0c48
        /*0034*/ 	.byte	0x00, 0xf0, 0x05, 0x00


	//----- nvinfo : EIATTR_KPARAM_INFO
	.align		4
.L_8381:
        /*0038*/ 	.byte	0x04, 0x17
        /*003a*/ 	.short	(.L_8383 - .L_8382)
.L_8382:
        /*003c*/ 	.word	0x00000000
        /*0040*/ 	.short	0x0000
        /*0042*/ 	.short	0x0000
        /*0044*/ 	.byte	0x00, 0xf0, 0x21, 0x31


	//----- nvinfo : EIATTR_SPARSE_MMA_MASK
	.align		4
.L_8383:
        /*0048*/ 	.byte	0x03, 0x50
        /*004a*/ 	.short	0x0000


	//----- nvinfo : EIATTR_MAXREG_COUNT
	.align		4
        /*004c*/ 	.byte	0x03, 0x1b
        /*004e*/ 	.short	0x0080


	//----- nvinfo : EIATTR_MERCURY_ISA_VERSION
	.align		4
        /*0050*/ 	.byte	0x03, 0x5f
        /*0052*/ 	.short	0x0101


	//----- nvinfo : EIATTR_EXIT_INSTR_OFFSETS
	.align		4
        /*0054*/ 	.byte	0x04, 0x1c
        /*0056*/ 	.short	(.L_8385 - .L_8384)


	//   ....[0]....
.L_8384:
        /*0058*/ 	.word	0x000001b0


	//   ....[1]....
        /*005c*/ 	.word	0x00002df0


	//   ....[2]....
        /*0060*/ 	.word	0x00002e50


	//   ....[3]....
        /*0064*/ 	.word	0x00005730


	//----- nvinfo : EIATTR_MAX_THREADS
	.align		4
.L_8385:
        /*0068*/ 	.byte	0x04, 0x05
        /*006a*/ 	.short	(.L_8387 - .L_8386)
.L_8386:
        /*006c*/ 	.word	0x00000200
        /*0070*/ 	.word	0x00000001
        /*0074*/ 	.word	0x00000001


	//----- nvinfo : EIATTR_CRS_STACK_SIZE
	.align		4
.L_8387:
        /*0078*/ 	.byte	0x04, 0x1e
        /*007a*/ 	.short	(.L_8389 - .L_8388)
.L_8388:
        /*007c*/ 	.word	0x00000000


	//----- nvinfo : EIATTR_CBANK_PARAM_SIZE
	.align		4
.L_8389:
        /*0080*/ 	.byte	0x03, 0x19
        /*0082*/ 	.short	0x0c60


	//----- nvinfo : EIATTR_PARAM_CBANK
	.align		4
        /*0084*/ 	.byte	0x04, 0x0a
        /*0086*/ 	.short	(.L_8391 - .L_8390)
	.align		4
.L_8390:
        /*0088*/ 	.word	index@(.nv.constant0._ZN2at6native55_GLOBAL__N__de093ff9_22_ForeachBinaryOpList_cu_a911ec4325multi_tensor_apply_kernelINS1_18TensorListMetadataILi3EEENS1_24BinaryOpListAlphaFunctorIN3c107complexIdEELi3ELi2ELi2EEEJSt7dividesIS8_ES8_EEEvT_T0_DpT1_)
        /*008c*/ 	.short	0x0210
        /*008e*/ 	.short	0x0c60


	//----- nvinfo : EIATTR_SW_WAR
	.align		4
.L_8391:
        /*0090*/ 	.byte	0x04, 0x36
        /*0092*/ 	.short	(.L_8393 - .L_8392)
.L_8392:
        /*0094*/ 	.word	0x00000008
.L_8393:


//--------------------- .nv.info._ZN2at6native55_GLOBAL__N__de093ff9_22_ForeachBinaryOpList_cu_a911ec4325multi_tensor_apply_kernelINS1_18TensorListMetadataILi3EEENS1_24BinaryOpListAlphaFunctorIfLi3ELi2ELi2EEEJSt7dividesIfEfEEEvT_T0_DpT1_ --------------------------
	.section	.nv.info._ZN2at6native55_GLOBAL__N__de093ff9_22_ForeachBinaryOpList_cu_a911ec4325multi_tensor_apply_kernelINS1_18TensorListMetadataILi3EEENS1_24BinaryOpListAlphaFunctorIfLi3ELi2ELi2EEEJSt7dividesIfEfEEEvT_T0_DpT1_,"",@"SHT_CUDA_INFO"
	.sectionflags	@""
	.align	4


	//----- nvinfo : EIATTR_CUDA_API_VERSION
	.align		4
        /*0000*/ 	.byte	0x04, 0x37
        /*0002*/ 	.short	(.L_8395 - .L_8394)
.L_8394:
        /*0004*/ 	.word	0x00000082


	//----- nvinfo : EIATTR_KPARAM_INFO
	.align		4
.L_8395:
        /*0008*/ 	.byte	0x04, 0x17
        /*000a*/ 	.short	(.L_8397 - .L_8396)
.L_8396:
        /*000c*/ 	.word	0x00000000
        /*0010*/ 	.short	0x0003
        /*0012*/ 	.short	0x0c4c
        /*0014*/ 	.byte	0x00, 0xf0, 0x11, 0x00


	//----- nvinfo : EIATTR_KPARAM_INFO
	.align		4
.L_8397:
        /*0018*/ 	.byte	0x04, 0x17
        /*001a*/ 	.short	(.L_8399 - .L_8398)
.L_8398:
        /*001c*/ 	.word	0x00000000
        /*0020*/ 	.short	0x0002
        /*0022*/ 	.short	0x0c49
        /*0024*/ 	.byte	0x00, 0xf0, 0x05, 0x00


	//----- nvinfo : EIATTR_KPARAM_INFO
	.align		4
.L_8399:
        /*0028*/ 	.byte	0x04, 0x17
        /*002a*/ 	.short	(.L_8401 - .L_8400)
.L_8400:
        /*002c*/ 	.word	0x00000000
        /*0030*/ 	.short	0x0001
        /*0032*/ 	.short	0x0c48
        /*0034*/ 	.byte	0x00, 0xf0, 0x05, 0x00


	//----- nvinfo : EIATTR_KPARAM_INFO
	.align		4
.L_8401:
        /*0038*/ 	.byte	0x04, 0x17
        /*003a*/ 	.short	(.L_8403 - .L_8402)
.L_8402:
        /*003c*/ 	.word	0x00000000
        /*0040*/ 	.short	0x0000
        /*0042*/ 	.short	0x0000
        /*0044*/ 	.byte	0x00, 0xf0, 0x21, 0x31


	//----- nvinfo : EIATTR_SPARSE_MMA_MASK
	.align		4
.L_8403:
        /*0048*/ 	.byte	0x03, 0x50
        /*004a*/ 	.short	0x0000


	//----- nvinfo : EIATTR_MAXREG_COUNT
	.align		4
        /*004c*/ 	.byte	0x03, 0x1b
        /*004e*/ 	.short	0x0080


	//----- nvinfo : EIATTR_MERCURY_ISA_VERSION
	.align		4
        /*0050*/ 	.byte	0x03, 0x5f
        /*0052*/ 	.short	0x0101


	//----- nvinfo : EIATTR_EXIT_INSTR_OFFSETS
	.align		4
        /*0054*/ 	.byte	0x04, 0x1c
        /*0056*/ 	.short	(.L_8405 - .L_8404)


	//   ....[0]....
.L_8404:
        /*0058*/ 	.word	0x000001b0


	//   ....[1]....
        /*005c*/ 	.word	0x00000750


	//   ....[2]....
        /*0060*/ 	.word	0x000007b0


	//   ....[3]....
        /*0064*/ 	.word	0x000009f0


	//----- nvinfo : EIATTR_MAX_THREADS
	.align		4
.L_8405:
        /*0068*/ 	.byte	0x04, 0x05
        /*006a*/ 	.short	(.L_8407 - .L_8406)
.L_8406:
        /*006c*/ 	.word	0x00000200
        /*0070*/ 	.word	0x00000001
        /*0074*/ 	.word	0x00000001


	//----- nvinfo : EIATTR_CRS_STACK_SIZE
	.align		4
.L_8407:
        /*0078*/ 	.byte	0x04, 0x1e
        /*007a*/ 	.short	(.L_8409 - .L_8408)
.L_8408:
        /*007c*/ 	.word	0x00000000


	//----- nvinfo : EIATTR_CBANK_PARAM_SIZE
	.align		4
.L_8409:
        /*0080*/ 	.byte	0x03, 0x19
        /*0082*/ 	.short	0x0c50


	//----- nvinfo : EIATTR_PARAM_CBANK
	.align		4
        /*0084*/ 	.byte	0x04, 0x0a
        /*0086*/ 	.short	(.L_8411 - .L_8410)
	.align		4
.L_8410:
        /*0088*/ 	.word	index@(.nv.constant0._ZN2at6native55_GLOBAL__N__de093ff9_22_ForeachBinaryOpList_cu_a911ec4325multi_tensor_apply_kernelINS1_18TensorListMetadataILi3EEENS1_24BinaryOpListAlphaFunctorIfLi3ELi2ELi2EEEJSt7dividesIfEfEEEvT_T0_DpT1_)
        /*008c*/ 	.short	0x0210
        /*008e*/ 	.short	0x0c50


	//----- nvinfo : EIATTR_SW_WAR
	.align		4
.L_8411:
        /*0090*/ 	.byte	0x04, 0x36
        /*0092*/ 	.short	(.L_8413 - .L_8412)
.L_8412:
        /*0094*/ 	.word	0x00000008
.L_8413:


//--------------------- .nv.info._ZN2at6native55_GLOBAL__N__de093ff9_22_ForeachBinaryOpList_cu_a911ec4325multi_tensor_apply_kernelINS1_18TensorListMetadataILi3EEENS1_24BinaryOpListAlphaFunctorIdLi3ELi2ELi2EEEJSt7dividesIdEdEEEvT_T0_DpT1_ --------------------------
	.section	.nv.info._ZN2at6native55_GLOBAL__N__de093ff9_22_ForeachBinaryOpList_cu_a911ec4325multi_tensor_apply_kernelINS1_18TensorListMetadataILi3EEENS1_24BinaryOpListAlphaFunctorIdLi3ELi2ELi2EEEJSt7dividesIdEdEEEvT_T0_DpT1_,"",@"SHT_CUDA_INFO"
	.sectionflags	@""
	.align	4


	//----- nvinfo : EIATTR_CUDA_API_VERSION
	.align		4
        /*0000*/ 	.byte	0x04, 0x37
        /*0002*/ 	.short	(.L_8415 - .L_8414)
.L_8414:
        /*0004*/ 	.word	0x00000082


	//----- nvinfo : EIATTR_KPARAM_INFO
	.align		4
.L_8415:
        /*0008*/ 	.byte	0x04, 0x17
        /*000a*/ 	.short	(.L_8417 - .L_8416)
.L_8416:
        /*000c*/ 	.word	0x00000000
        /*0010*/ 	.short	0x0003
        /*0012*/ 	.short	0x0c50
        /*0014*/ 	.byte	0x00, 0xf0, 0x21, 0x00


	//----- nvinfo : EIATTR_KPARAM_INFO
	.align		4
.L_8417:
        /*0018*/ 	.byte	0x04, 0x17
        /*001a*/ 	.short	(.L_8419 - .L_8418)
.L_8418:
        /*001c*/ 	.word	0x00000000
        /*0020*/ 	.short	0x0002
        /*0022*/ 	.short	0x0c49
        /*0024*/ 	.byte	0x00, 0xf0, 0x05, 0x00


	//----- nvinfo : EIATTR_KPARAM_INFO
	.align		4
.L_8419:
        /*0028*/ 	.byte	0x04, 0x17
        /*002a*/ 	.short	(.L_8421 - .L_8420)
.L_8420:
        /*002c*/ 	.word	0x00000000
        /*0030*/ 	.short	0x0001
        /*0032*/ 	.short	0x0c48
        /*0034*/ 	.byte	0x00, 0xf0, 0x05, 0x00


	//----- nvinfo : EIATTR_KPARAM_INFO
	.align		4
.L_8421:
        /*0038*/ 	.byte	0x04, 0x17
        /*003a*/ 	.short	(.L_8423 - .L_8422)
.L_8422:
        /*003c*/ 	.word	0x00000000
        /*0040*/ 	.short	0x0000
        /*0042*/ 	.short	0x0000
        /*0044*/ 	.byte	0x00, 0xf0, 0x21, 0x31


	//----- nvinfo : EIATTR_SPARSE_MMA_MASK
	.align		4
.L_8423:
        /*0048*/ 	.byte	0x03, 0x50
        /*004a*/ 	.short	0x0000


	//----- nvinfo : EIATTR_MAXREG_COUNT
	.align		4
        /*004c*/ 	.byte	0x03, 0x1b
        /*004e*/ 	.short	0x0080


	//----- nvinfo : EIATTR_MERCURY_ISA_VERSION
	.align		4
        /*0050*/ 	.byte	0x03, 0x5f
        /*0052*/ 	.short	0x0101


	//----- nvinfo : EIATTR_EXIT_INSTR_OFFSETS
	.align		4
        /*0054*/ 	.byte	0x04, 0x1c
        /*0056*/ 	.short	(.L_8425 - .L_8424)


	//   ....[0]....
.L_8424:
        /*0058*/ 	.word	0x000001b0


	//   ....[1]....
        /*005c*/ 	.word	0x00000cb0


	//   ....[2]....
        /*0060*/ 	.word	0x00000d10


	//   ....[3]....
        /*0064*/ 	.word	0x000014e0


	//----- nvinfo : EIATTR_MAX_THREADS
	.align		4
.L_8425:
        /*0068*/ 	.byte	0x04, 0x05
        /*006a*/ 	.short	(.L_8427 - .L_8426)
.L_8426:
        /*006c*/ 	.word	0x00000200
        /*0070*/ 	.word	0x00000001
        /*0074*/ 	.word	0x00000001


	//----- nvinfo : EIATTR_CRS_STACK_SIZE
	.align		4
.L_8427:
        /*0078*/ 	.byte	0x04, 0x1e
        /*007a*/ 	.short	(.L_8429 - .L_8428)
.L_8428:
        /*007c*/ 	.word	0x00000000


	//----- nvinfo : EIATTR_CBANK_PARAM_SIZE
	.align		4
.L_8429:
        /*0080*/ 	.byte	0x03, 0x19
        /*0082*/ 	.short	0x0c58


	//----- nvinfo : EIATTR_PARAM_CBANK
	.align		4
        /*0084*/ 	.byte	0x04, 0x0a
        /*0086*/ 	.short	(.L_8431 - .L_8430)
	.align		4
.L_8430:
        /*0088*/ 	.word	index@(.nv.constant0._ZN2at6native55_GLOBAL__N__de093ff9_22_ForeachBinaryOpList_cu_a911ec4325multi_tensor_apply_kernelINS1_18TensorListMetadataILi3EEENS1_24BinaryOpListAlphaFunctorIdLi3ELi2ELi2EEEJSt7dividesIdEdEEEvT_T0_DpT1_)
        /*008c*/ 	.short	0x0210
        /*008e*/ 	.short	0x0c58


	//----- nvinfo : EIATTR_SW_WAR
	.align		4
.L_8431:
        /*0090*/ 	.byte	0x04, 0x36
        /*0092*/ 	.short	(.L_8433 - .L_8432)
.L_8432:
        /*0094*/ 	.word	0x00000008
.L_8433:


//--------------------- .nv.info._ZN2at6native55_GLOBAL__N__de093ff9_22_ForeachBinaryOpList_cu_a911ec4325multi_tensor_apply_kernelINS1_18TensorListMetadataILi3EEENS1_24BinaryOpListAlphaFunctorIsLi3ELi2ELi2EEEJSt7dividesIsEsEEEvT_T0_DpT1_ --------------------------
	.section	.nv.info._ZN2at6native55_GLOBAL__N__de093ff9_22_ForeachBinaryOpList_cu_a911ec4325multi_tensor_apply_kernelINS1_18TensorListMetadataILi3EEENS1_24BinaryOpListAlphaFunctorIsLi3ELi2ELi2EEEJSt7dividesIsEsEEEvT_T0_DpT1_,"",@"SHT_CUDA_INFO"
	.sectionflags	@""
	.align	4


	//----- nvinfo : EIATTR_CUDA_API_VERSION
	.align		4
        /*0000*/ 	.byte	0x04, 0x37
        /*0002*/ 	.short	(.L_8435 - .L_8434)
.L_8434:
        /*0004*/ 	.word	0x00000082


	//----- nvinfo : EIATTR_KPARAM_INFO
	.align		4
.L_8435:
        /*0008*/ 	.byte	0x04, 0x17
        /*000a*/ 	.short	(.L_8437 - .L_8436)
.L_8436:
        /*000c*/ 	.word	0x00000000
        /*0010*/ 	.short	0x0003
        /*0012*/ 	.short	0x0c4a
        /*0014*/ 	.byte	0x00, 0xf0, 0x09, 0x00


	//----- nvinfo : EIATTR_KPARAM_INFO
	.align		4
.L_8437:
        /*0018*/ 	.byte	0x04, 0x17
        /*001a*/ 	.short	(.L_8439 - .L_8438)
.L_8438:
        /*001c*/ 	.word	0x00000000
        /*0020*/ 	.short	0x0002
        /*0022*/ 	.short	0x0c49
        /*0024*/ 	.byte	0x00, 0xf0, 0x05, 0x00


	//----- nvinfo : EIATTR_KPARAM_INFO
	.align		4
.L_8439:
        /*0028*/ 	.byte	0x04, 0x17
        /*002a*/ 	.short	(.L_8441 - .L_8440)
.L_8440:
        /*002c*/ 	.word	0x00000000
        /*0030*/ 	.short	0x0001
        /*0032*/ 	.short	0x0c48
        /*0034*/ 	.byte	0x00, 0xf0, 0x05, 0x00


	//----- nvinfo : EIATTR_KPARAM_INFO
	.align		4
.L_8441:
        /*0038*/ 	.byte	0x04, 0x17
        /*003a*/ 	.short	(.L_8443 - .L_8442)
.L_8442:
        /*003c*/ 	.word	0x00000000
        /*0040*/ 	.short	0x0000
        /*0042*/ 	.short	0x0000
        /*0044*/ 	.byte	0x00, 0xf0, 0x21, 0x31


	//----- nvinfo : EIATTR_SPARSE_MMA_MASK
	.align		4
.L_8443:
        /*0048*/ 	.byte	0x03, 0x50
        /*004a*/ 	.short	0x0000


	//----- nvinfo : EIATTR_MAXREG_COUNT
	.align		4
        /*004c*/ 	.byte	0x03, 0x1b
        /*004e*/ 	.short	0x0080


	//----- nvinfo : EIATTR_MERCURY_ISA_VERSION
	.align		4
        /*0050*/ 	.byte	0x03, 0x5f
        /*0052*/ 	.short	0x0101


	//----- nvinfo : EIATTR_EXIT_INSTR_OFFSETS
	.align		4
        /*0054*/ 	.byte	0x04, 0x1c
        /*0056*/ 	.short	(.L_8445 - .L_8444)


	//   ....[0]....
.L_8444:
        /*0058*/ 	.word	0x000001b0


	//   ....[1]....
        /*005c*/ 	.word	0x00000dd0


	//   ....[2]....
        /*0060*/ 	.word	0x00000e30


	//   ....[3]....
        /*0064*/ 	.word	0x00001740


	//----- nvinfo : EIATTR_MAX_THREADS
	.align		4
.L_8445:
        /*0068*/ 	.byte	0x04, 0x05
        /*006a*/ 	.short	(.L_8447 - .L_8446)
.L_8446:
        /*006c*/ 	.word	0x00000200
        /*0070*/ 	.word	0x00000001
        /*0074*/ 	.word	0x00000001


	//----- nvinfo : EIATTR_CRS_STACK_SIZE
	.align		4
.L_8447:
        /*0078*/ 	.byte	0x04, 0x1e
        /*007a*/ 	.short	(.L_8449 - .L_8448)
.L_8448:
        /*007c*/ 	.word	0x00000000


	//----- nvinfo : EIATTR_CBANK_PARAM_SIZE
	.align		4
.L_8449:
        /*0080*/ 	.byte	0x03, 0x19
        /*0082*/ 	.short	0x0c4c


	//----- nvinfo : EIATTR_PARAM_CBANK
	.align		4
        /*0084*/ 	.byte	0x04, 0x0a
        /*0086*/ 	.short	(.L_8451 - .L_8450)
	.align		4
.L_8450:
        /*0088*/ 	.word	index@(.nv.constant0._ZN2at6native55_GLOBAL__N__de093ff9_22_ForeachBinaryOpList_cu_a911ec4325multi_tensor_apply_kernelINS1_18TensorListMetadataILi3EEENS1_24BinaryOpListAlphaFunctorIsLi3ELi2ELi2EEEJSt7dividesIsEsEEEvT_T0_DpT1_)
        /*008c*/ 	.short	0x0210
        /*008e*/ 	.short	0x0c4c


	//----- nvinfo : EIATTR_SW_WAR
	.align		4
.L_8451:
        /*0090*/ 	.byte	0x04, 0x36
        /*0092*/ 	.short	(.L_8453 - .L_8452)
.L_8452:
        /*0094*/ 	.word	0x00000008
.L_8453:


//--------------------- .nv.info._ZN2at6native55_GLOBAL__N__de093ff9_22_ForeachBinaryOpList_cu_a911ec4325multi_tensor_apply_kernelINS1_18TensorListMetadataILi3EEENS1_24BinaryOpListAlphaFunctorIlLi3ELi2ELi2EEEJSt7dividesIlElEEEvT_T0_DpT1_ --------------------------
	.section	.nv.info._ZN2at6native55_GLOBAL__N__de093ff9_22_ForeachBinaryOpList_cu_a911ec4325multi_tensor_apply_kernelINS1_18TensorListMetadataILi3EEENS1_24BinaryOpListAlphaFunctorIlLi3ELi2ELi2EEEJSt7dividesIlElEEEvT_T0_DpT1_,"",@"SHT_CUDA_INFO"
	.sectionflags	@""
	.align	4


	//----- nvinfo : EIATTR_CUDA_API_VERSION
	.align		4
        /*0000*/ 	.byte	0x04, 0x37
        /*0002*/ 	.short	(.L_8455 - .L_8454)
.L_8454:
        /*0004*/ 	.word	0x00000082


	//----- nvinfo : EIATTR_KPARAM_INFO
	.align		4
.L_8455:
        /*0008*/ 	.byte	0x04, 0x17
        /*000a*/ 	.short	(.L_8457 - .L_8456)
.L_8456:
        /*000c*/ 	.word	0x00000000
        /*0010*/ 	.short	0x0003
        /*0012*/ 	.short	0x0c50
        /*0014*/ 	.byte	0x00, 0xf0, 0x21, 0x00


	//----- nvinfo : EIATTR_KPARAM_INFO
	.align		4
.L_8457:
        /*0018*/ 	.byte	0x04, 0x17
        /*001a*/ 	.short	(.L_8459 - .L_8458)
.L_8458:
        /*001c*/ 	.word	0x00000000
        /*0020*/ 	.short	0x0002
        /*0022*/ 	.short	0x0c49
        /*0024*/ 	.byte	0x00, 0xf0, 0x05, 0x00


	//----- nvinfo : EIATTR_KPARAM_INFO
	.align		4
.L_8459:
        /*0028*/ 	.byte	0x04, 0x17
        /*002a*/ 	.short	(.L_8461 - .L_8460)
.L_8460:
        /*002c*/ 	.word	0x00000000
        /*0030*/ 	.short	0x0001
        /*0032*/ 	.short	0x0c48
        /*0034*/ 	.byte	0x00, 0xf0, 0x05, 0x00


	//----- nvinfo : EIATTR_KPARAM_INFO
	.align		4
.L_8461:
        /*0038*/ 	.byte	0x04, 0x17
        /*003a*/ 	.short	(.L_8463 - .L_8462)
.L_8462:
        /*003c*/ 	.word	0x00000000
        /*0040*/ 	.short	0x0000
        /*0042*/ 	.short	0x0000
        /*0044*/ 	.byte	0x00, 0xf0, 0x21, 0x31


	//----- nvinfo : EIATTR_SPARSE_MMA_MASK
	.align		4
.L_8463:
        /*0048*/ 	.byte	0x03, 0x50
        /*004a*/ 	.short	0x0000


	//----- nvinfo : EIATTR_MAXREG_COUNT
	.align		4
        /*004c*/ 	.byte	0x03, 0x1b
        /*004e*/ 	.short	0x0080


	//----- nvinfo : EIATTR_MERCURY_ISA_VERSION
	.align		4
        /*0050*/ 	.byte	0x03, 0x5f
        /*0052*/ 	.short	0x0101


	//----- nvinfo : EIATTR_EXIT_INSTR_OFFSETS
	.align		4
        /*0054*/ 	.byte	0x04, 0x1c
        /*0056*/ 	.short	(.L_8465 - .L_8464)


	//   ....[0]....
.L_8464:
        /*0058*/ 	.word	0x000001b0


	//   ....[1]....
        /*005c*/ 	.word	0x00001020


	//   ....[2]....
        /*0060*/ 	.word	0x00001080


	//   ....[3]....
        /*0064*/ 	.word	0x00001b80


	//----- nvinfo : EIATTR_MAX_THREADS
	.align		4
.L_8465:
        /*0068*/ 	.byte	0x04, 0x05
        /*006a*/ 	.short	(.L_8467 - .L_8466)
.L_8466:
        /*006c*/ 	.word	0x00000200
        /*0070*/ 	.word	0x00000001
        /*0074*/ 	.word	0x00000001


	//----- nvinfo : EIATTR_CRS_STACK_SIZE
	.align		4
.L_8467:
        /*0078*/ 	.byte	0x04, 0x1e
        /*007a*/ 	.short	(.L_8469 - .L_8468)
.L_8468:
        /*007c*/ 	.word	0x00000000


	//----- nvinfo : EIATTR_CBANK_PARAM_SIZE
	.align		4
.L_8469:
        /*0080*/ 	.byte	0x03, 0x19
        /*0082*/ 	.short	0x0c58


	//----- nvinfo : EIATTR_PARAM_CBANK
	.align		4
        /*0084*/ 	.byte	0x04, 0x0a
        /*0086*/ 	.short	(.L_8471 - .L_8470)
	.align		4
.L_8470:
        /*0088*/ 	.word	index@(.nv.constant0._ZN2at6native55_GLOBAL__N__de093ff9_22_ForeachBinaryOpList_cu_a911ec4325multi_tensor_apply_kernelINS1_18TensorListMetadataILi3EEENS1_24BinaryOpListAlphaFunctorIlLi3ELi2ELi2EEEJSt7dividesIlElEEEvT_T0_DpT1_)
        /*008c*/ 	.short	0x0210
        /*008e*/ 	.short	0x0c58


	//----- nvinfo : EIATTR_SW_WAR
	.align		4
.L_8471:
        /*0090*/ 	.byte	0x04, 0x36
        /*0092*/ 	.short	(.L_8473 - .L_8472)
.L_8472:
        /*0094*/ 	.word	0x00000008
.L_8473:


//--------------------- .nv.info._ZN2at6native55_GLOBAL__N__de093ff9_22_ForeachBinaryOpList_cu_a911ec4325multi_tensor_apply_kernelINS1_18TensorListMetadataILi3EEENS1_24BinaryOpListAlphaFunctorIiLi3ELi2ELi2EEEJSt7dividesIiEiEEEvT_T0_DpT1_ --------------------------
	.section	.nv.info._ZN2at6native55_GLOBAL__N__de093ff9_22_ForeachBinaryOpList_cu_a911ec4325multi_tensor_apply_kernelINS1_18TensorListMetadataILi3EEENS1_24BinaryOpListAlphaFunctorIiLi3ELi2ELi2EEEJSt7dividesIiEiEEEvT_T0_DpT1_,"",@"SHT_CUDA_INFO"
	.sectionflags	@""
	.align	4


	//----- nvinfo : EIATTR_CUDA_API_VERSION
	.align		4
        /*0000*/ 	.byte	0x04, 0x37
        /*0002*/ 	.short	(.L_8475 - .L_8474)
.L_8474:
        /*0004*/ 	.word	0x00000082


	//----- nvinfo : EIATTR_KPARAM_INFO
	.align		4
.L_8475:
        /*0008*/ 	.byte	0x04, 0x17
        /*000a*/ 	.short	(.L_8477 - .L_8476)
.L_8476:
        /*000c*/ 	.word	0x00000000
        /*0010*/ 	.short	0x0003
        /*0012*/ 	.short	0x0c4c
        /*0014*/ 	.byte	0x00, 0xf0, 0x11, 0x00


	//----- nvinfo : EIATTR_KPARAM_INFO
	.align		4
.L_8477:
        /*0018*/ 	.byte	0x04, 0x17
        /*001a*/ 	.short	(.L_8479 - .L_8478)
.L_8478:
        /*001c*/ 	.word	0x00000000
        /*0020*/ 	.short	0x0002
        /*0022*/ 	.short	0x0c49
        /*0024*/ 	.byte	0x00, 0xf0, 0x05, 0x00


	//----- nvinfo : EIATTR_KPARAM_INFO
	.align		4
.L_8479:
        /*0028*/ 	.byte	0x04, 0x17
        /*002a*/ 	.short	(.L_8481 - .L_8480)
.L_8480:
        /*002c*/ 	.word	0x00000000
        /*0030*/ 	.short	0x0001
        /*0032*/ 	.short	0x0c48
        /*0034*/ 	.byte	0x00, 0xf0, 0x05, 0x00


	//----- nvinfo : EIATTR_KPARAM_INFO
	.align		4
.L_8481:
        /*0038*/ 	.byte	0x04, 0x17
        /*003a*/ 	.short	(.L_8483 - .L_8482)
.L_8482:
        /*003c*/ 	.word	0x00000000
        /*0040*/ 	.short	0x0000
        /*0042*/ 	.short	0x0000
        /*0044*/ 	.byte	0x00, 0xf0, 0x21, 0x31


	//----- nvinfo : EIATTR_SPARSE_MMA_MASK
	.align		4
.L_8483:
        /*0048*/ 	.byte	0x03, 0x50
        /*004a*/ 	.short	0x0000


	//----- nvinfo : EIATTR_MAXREG_COUNT
	.align		4
        /*004c*/ 	.byte	0x03, 0x1b
        /*004e*/ 	.short	0x0080


	//----- nvinfo : EIATTR_MERCURY_ISA_VERSION
	.align		4
        /*0050*/ 	.byte	0x03, 0x5f
        /*0052*/ 	.short	0x0101


	//----- nvinfo : EIATTR_EXIT_INSTR_OFFSETS
	.align		4
        /*0054*/ 	.byte	0x04, 0x1c
        /*0056*/ 	.short	(.L_8485 - .L_8484)


	//   ....[0]....
.L_8484:
        /*0058*/ 	.word	0x000001b0


	//   ....[1]....
        /*005c*/ 	.word	0x00000ce0


	//   ....[2]....
        /*0060*/ 	.word	0x00000d40


	//   ....[3]....
        /*0064*/ 	.word	0x00001560


	//----- nvinfo : EIATTR_MAX_THREADS
	.align		4
.L_8485:
        /*0068*/ 	.byte	0x04, 0x05
        /*006a*/ 	.short	(.L_8487 - .L_8486)
.L_8486:
        /*006c*/ 	.word	0x00000200
        /*0070*/ 	.word	0x00000001
        /*0074*/ 	.word	0x00000001


	//----- nvinfo : EIATTR_CRS_STACK_SIZE
	.align		4
.L_8487:
        /*0078*/ 	.byte	0x04, 0x1e
        /*007a*/ 	.short	(.L_8489 - .L_8488)
.L_8488:
        /*007c*/ 	.word	0x00000000


	//----- nvinfo : EIATTR_CBANK_PARAM_SIZE
	.align		4
.L_8489:
        /*0080*/ 	.byte	0x03, 0x19
        /*0082*/ 	.short	0x0c50


	//----- nvinfo : EIATTR_PARAM_CBANK
	.align		4
        /*0084*/ 	.byte	0x04, 0x0a
        /*0086*/ 	.short	(.L_8491 - .L_8490)
	.align		4
.L_8490:
        /*0088*/ 	.word	index@(.nv.constant0._ZN2at6native55_GLOBAL__N__de093ff9_22_ForeachBinaryOpList_cu_a911ec4325multi_tensor_apply_kernelINS1_18TensorListMetadataILi3EEENS1_24BinaryOpListAlphaFunctorIiLi3ELi2ELi2EEEJSt7dividesIiEiEEEvT_T0_DpT1_)
        /*008c*/ 	.short	0x0210
        /*008e*/ 	.short	0x0c50


	//----- nvinfo : EIATTR_SW_WAR
	.align		4
.L_8491:
        /*0090*/ 	.byte	0x04, 0x36
        /*0092*/ 	.short	(.L_8493 - .L_8492)
.L_8492:
        /*0094*/ 	.word	0x00000008
.L_8493:


//--------------------- .nv.info._ZN2at6native55_GLOBAL__N__de093ff9_22_ForeachBinaryOpList_cu_a911ec4325multi_tensor_apply_kernelINS1_18TensorListMetadataILi3EEENS1_24BinaryOpListAlphaFunctorIaLi3ELi2ELi2EEEJSt7dividesIaEaEEEvT_T0_DpT1_ --------------------------
	.section	.nv.info._ZN2at6native55_GLOBAL__N__de093ff9_22_ForeachBinaryOpList_cu_a911ec4325multi_tensor_apply_kernelINS1_18TensorListMetadataILi3EEENS1_24BinaryOpListAlphaFunctorIaLi3ELi2ELi2EEEJSt7dividesIaEaEEEvT_T0_DpT1_,"",@"SHT_CUDA_INFO"
	.sectionflags	@""
	.align	4


	//----- nvinfo : EIATTR_CUDA_API_VERSION
	.align		4
        /*0000*/ 	.byte	0x04, 0x37
        /*0002*/ 	.short	(.L_8495 - .L_8494)
.L_8494:
        /*0004*/ 	.word	0x00000082


	//----- nvinfo : EIATTR_KPARAM_INFO
	.align		4
.L_8495:
        /*0008*/ 	.byte	0x04, 0x17
        /*000a*/ 	.short	(.L_8497 - .L_8496)
.L_8496:
        /*000c*/ 	.word	0x00000000
        /*0010*/ 	.short	0x0003
        /*0012*/ 	.short	0x0c4a
        /*0014*/ 	.byte	0x00, 0xf0, 0x05, 0x00


	//----- nvinfo : EIATTR_KPARAM_INFO
	.align		4
.L_8497:
        /*0018*/ 	.byte	0x04, 0x17
        /*001a*/ 	.short	(.L_8499 - .L_8498)
.L_8498:
        /*001c*/ 	.word	0x00000000
        /*0020*/ 	.short	0x0002
        /*0022*/ 	.short	0x0c49
        /*0024*/ 	.byte	0x00, 0xf0, 0x05, 0x00


	//----- nvinfo : EIATTR_KPARAM_INFO
	.align		4
.L_8499:
        /*0028*/ 	.byte	0x04, 0x17
        /*002a*/ 	.short	(.L_8501 - .L_8500)
.L_8500:
        /*002c*/ 	.word	0x00000000
        /*0030*/ 	.short	0x0001
        /*0032*/ 	.short	0x0c48
        /*0034*/ 	.byte	0x00, 0xf0, 0x05, 0x00


	//----- nvinfo : EIATTR_KPARAM_INFO
	.align		4
.L_8501:
        /*0038*/ 	.byte	0x04, 0x17
        /*003a*/ 	.short	(.L_8503 - .L_8502)
.L_8502:
        /*003c*/ 	.word	0x00000000
        /*0040*/ 	.short	0x0000
        /*0042*/ 	.short	0x0000
        /*0044*/ 	.byte	0x00, 0xf0, 0x21, 0x31


	//----- nvinfo : EIATTR_SPARSE_MMA_MASK
	.align		4
.L_8503:
        /*0048*/ 	.byte	0x03, 0x50
        /*004a*/ 	.short	0x0000


	//----- nvinfo : EIATTR_MAXREG_COUNT
	.align		4
        /*004c*/ 	.byte	0x03, 0x1b
        /*004e*/ 	.short	0x0080


	//----- nvinfo : EIATTR_MERCURY_ISA_VERSION
	.align		4
        /*0050*/ 	.byte	0x03, 0x5f
        /*0052*/ 	.short	0x0101


	//----- nvinfo : EIATTR_EXIT_INSTR_OFFSETS
	.align		4
        /*0054*/ 	.byte	0x04, 0x1c
        /*0056*/ 	.short	(.L_8505 - .L_8504)


	//   ....[0]....
.L_8504:
        /*0058*/ 	.word	0x000001c0


	//   ....[1]....
        /*005c*/ 	.word	0x00000e90


	//   ....[2]....
        /*0060*/ 	.word	0x00000ef0


	//   ....[3]....
        /*0064*/ 	.word	0x00001850


	//----- nvinfo : EIATTR_MAX_THREADS
	.align		4
.L_8505:
        /*0068*/ 	.byte	0x04, 0x05
        /*006a*/ 	.short	(.L_8507 - .L_8506)
.L_8506:
        /*006c*/ 	.word	0x00000200
        /*0070*/ 	.word	0x00000001
        /*0074*/ 	.word	0x00000001


	//----- nvinfo : EIATTR_CRS_STACK_SIZE
	.align		4
.L_8507:
        /*0078*/ 	.byte	0x04, 0x1e
        /*007a*/ 	.short	(.L_8509 - .L_8508)
.L_8508:
        /*007c*/ 	.word	0x00000000


	//----- nvinfo : EIATTR_CBANK_PARAM_SIZE
	.align		4
.L_8509:
        /*0080*/ 	.byte	0x03, 0x19
        /*0082*/ 	.short	0x0c4b


	//----- nvinfo : EIATTR_PARAM_CBANK
	.align		4
        /*0084*/ 	.byte	0x04, 0x0a
        /*0086*/ 	.short	(.L_8511 - .L_8510)
	.align		4
.L_8510:
        /*0088*/ 	.word	index@(.nv.constant0._ZN2at6native55_GLOBAL__N__de093ff9_22_ForeachBinaryOpList_cu_a911ec4325multi_tensor_apply_kernelINS1_18TensorListMetadataILi3EEENS1_24BinaryOpListAlphaFunctorIaLi3ELi2ELi2EEEJSt7dividesIaEaEEEvT_T0_DpT1_)
        /*008c*/ 	.short	0x0210
        /*008e*/ 	.short	0x0c4b


	//----- nvinfo : EIATTR_SW_WAR
	.align		4
.L_8511:
        /*0090*/ 	.byte	0x04, 0x36
        /*0092*/ 	.short	(.L_8513 - .L_8512)
.L_8512:
        /*0094*/ 	.word	0x00000008
.L_8513:


//--------------------- .nv.info._ZN2at6native55_GLOBAL__N__de093ff9_22_ForeachBinaryOpList_cu_a911ec4325multi_tensor_apply_kernelINS1_18TensorListMetadataILi3EEENS1_24BinaryOpListAlphaFunctorIhLi3ELi2ELi2EEEJSt7dividesIhEhEEEvT_T0_DpT1_ --------------------------
	.section	.nv.info._ZN2at6native55_GLOBAL__N__de093ff9_22_ForeachBinaryOpList_cu_a911ec4325multi_tensor_apply_kernelINS1_18TensorListMetadataILi3EEENS1_24BinaryOpListAlphaFunctorIhLi3ELi2ELi2EEEJSt7dividesIhEhEEEvT_T0_DpT1_,"",@"SHT_CUDA_INFO"
	.sectionflags	@""
	.align	4


	//----- nvinfo : EIATTR_CUDA_API_VERSION
	.align		4
        /*0000*/ 	.byte	0x04, 0x37
        /*0002*/ 	.short	(.L_8515 - .L_8514)
.L_8514:
        /*0004*/ 	.word	0x00000082


	//----- nvinfo : EIATTR_KPARAM_INFO
	.align		4
.L_8515:
        /*0008*/ 	.byte	0x04, 0x17
        /*000a*/ 	.short	(.L_8517 - .L_8516)
.L_8516:
        /*000c*/ 	.word	0x00000000
        /*0010*/ 	.short	0x0003
        /*0012*/ 	.short	0x0c4a
        /*0014*/ 	.byte	0x00, 0xf0, 0x05, 0x00


	//----- nvinfo : EIATTR_KPARAM_INFO
	.align		4
.L_8517:
        /*0018*/ 	.byte	0x04, 0x17
        /*001a*/ 	.short	(.L_8519 - .L_8518)
.L_8518:
        /*001c*/ 	.word	0x00000000
        /*0020*/ 	.short	0x0002
        /*0022*/ 	.short	0x0c49
        /*0024*/ 	.byte	0x00, 0xf0, 0x05, 0x00


	//----- nvinfo : EIATTR_KPARAM_INFO
	.align		4
.L_8519:
        /*0028*/ 	.byte	0x04, 0x17
        /*002a*/ 	.short	(.L_8521 - .L_8520)
.L_8520:
        /*002c*/ 	.word	0x00000000
        /*0030*/ 	.short	0x0001
        /*0032*/ 	.short	0x0c48
        /*0034*/ 	.byte	0x00, 0xf0, 0x05, 0x00


	//----- nvinfo : EIATTR_KPARAM_INFO
	.align		4
.L_8521:
        /*0038*/ 	.byte	0x04, 0x17
        /*003a*/ 	.short	(.L_8523 - .L_8522)
.L_8522:
        /*003c*/ 	.word	0x00000000
        /*0040*/ 	.short	0x0000
        /*0042*/ 	.short	0x0000
        /*0044*/ 	.byte	0x00, 0xf0, 0x21, 0x31


	//----- nvinfo : EIATTR_SPARSE_MMA_MASK
	.align		4
.L_8523:
        /*0048*/ 	.byte	0x03, 0x50
        /*004a*/ 	.short	0x0000


	//----- nvinfo : EIATTR_MAXREG_COUNT
	.align		4
        /*004c*/ 	.byte	0x03, 0x1b
        /*004e*/ 	.short	0x0080


	//----- nvinfo : EIATTR_MERCURY_ISA_VERSION
	.align		4
        /*0050*/ 	.byte	0x03, 0x5f
        /*0052*/ 	.short	0x0101


	//----- nvinfo : EIATTR_EXIT_INSTR_OFFSETS
	.align		4
        /*0054*/ 	.byte	0x04, 0x1c
        /*0056*/ 	.short	(.L_8525 - .L_8524)


	//   ....[0]....
.L_8524:
        /*0058*/ 	.word	0x000001d0


	//   ....[1]....
        /*005c*/ 	.word	0x000008b0


	//   ....[2]....
        /*0060*/ 	.word	0x00000910


	//   ....[3]....
        /*0064*/ 	.word	0x00000d00


	//----- nvinfo : EIATTR_MAX_THREADS
	.align		4
.L_8525:
        /*0068*/ 	.byte	0x04, 0x05
        /*006a*/ 	.short	(.L_8527 - .L_8526)
.L_8526:
        /*006c*/ 	.word	0x00000200
        /*0070*/ 	.word	0x00000001
        /*0074*/ 	.word	0x00000001


	//----- nvinfo : EIATTR_CRS_STACK_SIZE
	.align		4
.L_8527:
        /*0078*/ 	.byte	0x04, 0x1e
        /*007a*/ 	.short	(.L_8529 - .L_8528)
.L_8528:
        /*007c*/ 	.word	0x00000000


	//----- nvinfo : EIATTR_CBANK_PARAM_SIZE
	.align		4
.L_8529:
        /*0080*/ 	.byte	0x03, 0x19
        /*0082*/ 	.short	0x0c4b


	//----- nvinfo : EIATTR_PARAM_CBANK
	.align		4
        /*0084*/ 	.byte	0x04, 0x0a
        /*0086*/ 	.short	(.L_8531 - .L_8530)
	.align		4
.L_8530:
        /*0088*/ 	.word	index@(.nv.constant0._ZN2at6native55_GLOBAL__N__de093ff9_22_ForeachBinaryOpList_cu_a911ec4325multi_tensor_apply_kernelINS1_18TensorListMetadataILi3EEENS1_24BinaryOpListAlphaFunctorIhLi3ELi2ELi2EEEJSt7dividesIhEhEEEvT_T0_DpT1_)
        /*008c*/ 	.short	0x0210
        /*008e*/ 	.short	0x0c4b


	//----- nvinfo : EIATTR_SW_WAR
	.align		4
.L_8531:
        /*0090*/ 	.byte	0x04, 0x36
        /*0092*/ 	.short	(.L_8533 - .L_8532)
.L_8532:
        /*0094*/ 	.word	0x00000008
.L_8533:


//--------------------- .nv.info._ZN2at6native55_GLOBAL__N__de093ff9_22_ForeachBinaryOpList_cu_a911ec4325multi_tensor_apply_kernelINS1_18TensorListMetadataILi2EEENS1_24BinaryOpListAlphaFunctorIN3c104HalfELi2ELi2ELi0EEEJSt7dividesIfEfEEEvT_T0_DpT1_ --------------------------
	.section	.nv.info._ZN2at6native55_GLOBAL__N__de093ff9_22_ForeachBinaryOpList_cu_a911ec4325multi_tensor_apply_kernelINS1_18TensorListMetadataILi2EEENS1_24BinaryOpListAlphaFunctorIN3c104HalfELi2ELi2ELi0EEEJSt7dividesIfEfEEEvT_T0_DpT1_,"",@"SHT_CUDA_INFO"
	.sectionflags	@""
	.align	4


	//----- nvinfo : EIATTR_CUDA_API_VERSION
	.align		4
        /*0000*/ 	.byte	0x04, 0x37
        /*0002*/ 	.short	(.L_8535 - .L_8534)
.L_8534:
        /*0004*/ 	.word	0x00000082


	//----- nvinfo : EIATTR_KPARAM_INFO
	.align		4
.L_8535:
        /*0008*/ 	.byte	0x04, 0x17
        /*000a*/ 	.short	(.L_8537 - .L_8536)
.L_8536:
        /*000c*/ 	.word	0x00000000
        /*0010*/ 	.short	0x0003
        /*0012*/ 	.short	0x0c4c
        /*0014*/ 	.byte	0x00, 0xf0, 0x11, 0x00


	//----- nvinfo : EIATTR_KPARAM_INFO
	.align		4
.L_8537:
        /*0018*/ 	.byte	0x04, 0x17
        /*001a*/ 	.short	(.L_8539 - .L_8538)
.L_8538:
        /*001c*/ 	.word	0x00000000
        /*0020*/ 	.short	0x0002
        /*0022*/ 	.short	0x0c49
        /*0024*/ 	.byte	0x00, 0xf0, 0x05, 0x00


	//----- nvinfo : EIATTR_KPARAM_INFO
	.align		4
.L_8539:
        /*0028*/ 	.byte	0x04, 0x17
        /*002a*/ 	.short	(.L_8541 - .L_8540)
.L_8540:
        /*002c*/ 	.word	0x00000000
        /*0030*/ 	.short	0x0001
        /*0032*/ 	.short	0x0c48
        /*0034*/ 	.byte	0x00, 0xf0, 0x05, 0x00


	//----- nvinfo : EIATTR_KPARAM_INFO
	.align		4
.L_8541:
        /*0038*/ 	.byte	0x04, 0x17
        /*003a*/ 	.short	(.L_8543 - .L_8542)
.L_8542:
        /*003c*/ 	.word	0x00000000
        /*0040*/ 	.short	0x0000
        /*0042*/ 	.short	0x0000
        /*0044*/ 	.byte	0x00, 0xf0, 0x21, 0x31


	//----- nvinfo : EIATTR_SPARSE_MMA_MASK
	.align		4
.L_8543:
        /*0048*/ 	.byte	0x03, 0x50
        /*004a*/ 	.short	0x0000


	//----- nvinfo : EIATTR_MAXREG_COUNT
	.align		4
        /*004c*/ 	.byte	0x03, 0x1b
        /*004e*/ 	.short	0x0080


	//----- nvinfo : EIATTR_MERCURY_ISA_VERSION
	.align		4
        /*0050*/ 	.byte	0x03, 0x5f
        /*0052*/ 	.short	0x0101


	//----- nvinfo : EIATTR_EXIT_INSTR_OFFSETS
	.align		4
        /*0054*/ 	.byte	0x04, 0x1c
        /*0056*/ 	.short	(.L_8545 - .L_8544)


	//   ....[0]....
.L_8544:
        /*0058*/ 	.word	0x00000180


	//   ....[1]....
        /*005c*/ 	.word	0x00000800


	//   ....[2]....
        /*0060*/ 	.word	0x00000860


	//   ....[3]....
        /*0064*/ 	.word	0x00000b20


	//----- nvinfo : EIATTR_MAX_THREADS
	.align		4
.L_8545:
        /*0068*/ 	.byte	0x04, 0x05
        /*006a*/ 	.short	(.L_8547 - .L_8546)
.L_8546:
        /*006c*/ 	.word	0x00000200
        /*0070*/ 	.word	0x00000001
        /*0074*/ 	.word	0x00000001


	//----- nvinfo : EIATTR_CRS_STACK_SIZE
	.align		4
.L_8547:
        /*0078*/ 	.byte	0x04, 0x1e
        /*007a*/ 	.short	(.L_8549 - .L_8548)
.L_8548:
        /*007c*/ 	.word	0x00000000


	//----- nvinfo : EIATTR_CBANK_PARAM_SIZE
	.align		4
.L_8549:
        /*0080*/ 	.byte	0x03, 0x19
        /*0082*/ 	.short	0x0c50


	//----- nvinfo : EIATTR_PARAM_CBANK
	.align		4
        /*0084*/ 	.byte	0x04, 0x0a
        /*0086*/ 	.short	(.L_8551 - .L_8550)
	.align		4
.L_8550:
        /*0088*/ 	.word	index@(.nv.constant0._ZN2at6native55_GLOBAL__N__de093ff9_22_ForeachBinaryOpList_cu_a911ec4325multi_tensor_apply_kernelINS1_18TensorListMetadataILi2EEENS1_24BinaryOpListAlphaFunctorIN3c104HalfELi2ELi2ELi0EEEJSt7dividesIfEfEEEvT_T0_DpT1_)
        /*008c*/ 	.short	0x0210
        /*008e*/ 	.short	0x0c50


	//----- nvinfo : EIATTR_SW_WAR
	.align		4
.L_8551:
        /*0090*/ 	.byte	0x04, 0x36
        /*0092*/ 	.short	(.L_8553 - .L_8552)
.L_8552:
        /*0094*/ 	.word	0x00000008
.L_8553:


//--------------------- .nv.info._ZN2at6native55_GLOBAL__N__de093ff9_22_ForeachBinaryOpList_cu_a911ec4325multi_tensor_apply_kernelINS1_18TensorListMetadataILi2EEENS1_24BinaryOpListAlphaFunctorIN3c108BFloat16ELi2ELi2ELi0EEEJSt7dividesIfEfEEEvT_T0_DpT1_ --------------------------
	.section	.nv.info._ZN2at6native55_GLOBAL__N__de093ff9_22_ForeachBinaryOpList_cu_a911ec4325multi_tensor_apply_kernelINS1_18TensorListMetadataILi2EEENS1_24BinaryOpListAlphaFunctorIN3c108BFloat16ELi2ELi2ELi0EEEJSt7dividesIfEfEEEvT_T0_DpT1_,"",@"SHT_CUDA_INFO"
	.sectionflags	@""
	.align	4


	//----- nvinfo : EIATTR_CUDA_API_VERSION
	.align		4
        /*0000*/ 	.byte	0x04, 0x37
        /*0002*/ 	.short	(.L_8555 - .L_8554)
.L_8554:
        /*0004*/ 	.word	0x00000082


	//----- nvinfo : EIATTR_KPARAM_INFO
	.align		4
.L_8555:
        /*0008*/ 	.byte	0x04, 0x17
        /*000a*/ 	.short	(.L_8557 - .L_8556)
.L_8556:
        /*000c*/ 	.word	0x00000000
        /*0010*/ 	.short	0x0003
        /*0012*/ 	.short	0x0c4c
        /*0014*/ 	.byte	0x00, 0xf0, 0x11, 0x00


	//----- nvinfo : EIATTR_KPARAM_INFO
	.align		4
.L_8557:
        /*0018*/ 	.byte	0x04, 0x17
        /*001a*/ 	.short	(.L_8559 - .L_8558)
.L_8558:
        /*001c*/ 	.word	0x00000000
        /*0020*/ 	.short	0x0002
        /*0022*/ 	.short	0x0c49
        /*0024*/ 	.byte	0x00, 0xf0, 0x05, 0x00


	//----- nvinfo : EIATTR_KPARAM_INFO
	.align		4
.L_8559:
        /*0028*/ 	.byte	0x04, 0x17
        /*002a*/ 	.short	(.L_8561 - .L_8560)
.L_8560:
        /*002c*/ 	.word	0x00000000
        /*0030*/ 	.short	0x0001
        /*0032*/ 	.short	0x0c48
        /*0034*/ 	.byte	0x00, 0xf0, 0x05, 0x00


	//----- nvinfo : EIATTR_KPARAM_INFO
	.align		4
.L_8561:
        /*0038*/ 	.byte	0x04, 0x17
        /*003a*/ 	.short	(.L_8563 - .L_8562)
.L_8562:
        /*003c*/ 	.word	0x00000000
        /*0040*/ 	.short	0x0000
        /*0042*/ 	.short	0x0000
        /*0044*/ 	.byte	0x00, 0xf0, 0x21, 0x31


	//----- nvinfo : EIATTR_SPARSE_MMA_MASK
	.align		4
.L_8563:
        /*0048*/ 	.byte	0x03, 0x50
        /*004a*/ 	.short	0x0000


	//----- nvinfo : EIATTR_MAXREG_COUNT
	.align		4
        /*004c*/ 	.byte	0x03, 0x1b
        /*004e*/ 	.short	0x0080


	//----- nvinfo : EIATTR_MERCURY_ISA_VERSION
	.align		4
        /*0050*/ 	.byte	0x03, 0x5f
        /*0052*/ 	.short	0x0101


	//----- nvinfo : EIATTR_EXIT_INSTR_OFFSETS
	.align		4
        /*0054*/ 	.byte	0x04, 0x1c
        /*0056*/ 	.short	(.L_8565 - .L_8564)


	//   ....[0]....
.L_8564:
        /*0058*/ 	.word	0x00000180


	//   ....[1]....
        /*005c*/ 	.word	0x00000800


	//   ....[2]....
        /*0060*/ 	.word	0x00000860


	//   ....[3]....
        /*0064*/ 	.word	0x00000b60


	//----- nvinfo : EIATTR_MAX_THREADS
	.align		4
.L_8565:
        /*0068*/ 	.byte	0x04, 0x05
        /*006a*/ 	.short	(.L_8567 - .L_8566)
.L_8566:
        /*006c*/ 	.word	0x00000200
        /*0070*/ 	.word	0x00000001
        /*0074*/ 	.word	0x00000001


	//----- nvinfo : EIATTR_CRS_STACK_SIZE
	.align		4
.L_8567:
        /*0078*/ 	.byte	0x04, 0x1e
        /*007a*/ 	.short	(.L_8569 - .L_8568)
.L_8568:
        /*007c*/ 	.word	0x00000000


	//----- nvinfo : EIATTR_CBANK_PARAM_SIZE
	.align		4
.L_8569:
        /*0080*/ 	.byte	0x03, 0x19
        /*0082*/ 	.short	0x0c50


	//----- nvinfo : EIATTR_PARAM_CBANK
	.align		4
        /*0084*/ 	.byte	0x04, 0x0a
        /*0086*/ 	.short	(.L_8571 - .L_8570)
	.align		4
.L_8570:
        /*0088*/ 	.word	index@(.nv.constant0._ZN2at6native55_GLOBAL__N__de093ff9_22_ForeachBinaryOpList_cu_a911ec4325multi_tensor_apply_kernelINS1_18TensorListMetadataILi2EEENS1_24BinaryOpListAlphaFunctorIN3c108BFloat16ELi2ELi2ELi0EEEJSt7dividesIfEfEEEvT_T0_DpT1_)
        /*008c*/ 	.short	0x0210
        /*008e*/ 	.short	0x0c50


	//----- nvinfo : EIATTR_SW_WAR
	.align		4
.L_8571:
        /*0090*/ 	.byte	0x04, 0x36
        /*0092*/ 	.short	(.L_8573 - .L_8572)
.L_8572:
        /*0094*/ 	.word	0x00000008
.L_8573:


//--------------------- .nv.info._ZN2at6native55_GLOBAL__N__de093ff9_22_ForeachBinaryOpList_cu_a911ec4325multi_tensor_apply_kernelINS1_18TensorListMetadataILi2EEENS1_24BinaryOpListAlphaFunctorIbLi2ELi2ELi0EEEJSt7dividesIbEbEEEvT_T0_DpT1_ --------------------------
	.section	.nv.info._ZN2at6native55_GLOBAL__N__de093ff9_22_ForeachBinaryOpList_cu_a911ec4325multi_tensor_apply_kernelINS1_18TensorListMetadataILi2EEENS1_24BinaryOpListAlphaFunctorIbLi2ELi2ELi0EEEJSt7dividesIbEbEEEvT_T0_DpT1_,"",@"SHT_CUDA_INFO"
	.sectionflags	@""
	.align	4


	//----- nvinfo : EIATTR_CUDA_API_VERSION
	.align		4
        /*0000*/ 	.byte	0x04, 0x37
        /*0002*/ 	.short	(.L_8575 - .L_8574)
.L_8574:
        /*0004*/ 	.word	0x00000082


	//----- nvinfo : EIATTR_KPARAM_INFO
	.align		4
.L_8575:
        /*0008*/ 	.byte	0x04, 0x17
        /*000a*/ 	.short	(.L_8577 - .L_8576)
.L_8576:
        /*000c*/ 	.word	0x00000000
        /*0010*/ 	.short	0x0003
        /*0012*/ 	.short	0x0c4a
        /*0014*/ 	.byte	0x00, 0xf0, 0x05, 0x00


	//----- nvinfo : EIATTR_KPARAM_INFO
	.align		4
.L_8577:
        /*0018*/ 	.byte	0x04, 0x17
        /*001a*/ 	.short	(.L_8579 - .L_8578)
.L_8578:
        /*001c*/ 	.word	0x00000000
        /*0020*/ 	.short	0x0002
        /*0022*/ 	.short	0x0c49
        /*0024*/ 	.byte	0x00, 0xf0, 0x05, 0x00


	//----- nvinfo : EIATTR_KPARAM_INFO
	.align		4
.L_8579:
        /*0028*/ 	.byte	0x04, 0x17
        /*002a*/ 	.short	(.L_8581 - .L_8580)
.L_8580:
        /*002c*/ 	.word	0x00000000
        /*0030*/ 	.short	0x0001
        /*0032*/ 	.short	0x0c48
        /*0034*/ 	.byte	0x00, 0xf0, 0x05, 0x00


	//----- nvinfo : EIATTR_KPARAM_INFO
	.align		4
.L_8581:
        /*0038*/ 	.byte	0x04, 0x17
        /*003a*/ 	.short	(.L_8583 - .L_8582)
.L_8582:
        /*003c*/ 	.word	0x00000000
        /*0040*/ 	.short	0x0000
        /*0042*/ 	.short	0x0000
        /*0044*/ 	.byte	0x00, 0xf0, 0x21, 0x31


	//----- nvinfo : EIATTR_SPARSE_MMA_MASK
	.align		4
.L_8583:
        /*0048*/ 	.byte	0x03, 0x50
        /*004a*/ 	.short	0x0000


	//----- nvinfo : EIATTR_MAXREG_COUNT
	.align		4
        /*004c*/ 	.byte	0x03, 0x1b
        /*004e*/ 	.short	0x0080


	//----- nvinfo : EIATTR_MERCURY_ISA_VERSION
	.align		4
        /*0050*/ 	.byte	0x03, 0x5f
        /*0052*/ 	.short	0x0101


	//----- nvinfo : EIATTR_EXIT_INSTR_OFFSETS
	.align		4
        /*0054*/ 	.byte	0x04, 0x1c
        /*0056*/ 	.short	(.L_8585 - .L_8584)


	//   ....[0]....
.L_8584:
        /*0058*/ 	.word	0x00000160


	//   ....[1]....
        /*005c*/ 	.word	0x00000550


	//   ....[2]....
        /*0060*/ 	.word	0x000005b0


	//   ....[3]....
        /*0064*/ 	.word	0x000007a0


	//----- nvinfo : EIATTR_MAX_THREADS
	.align		4
.L_8585:
        /*0068*/ 	.byte	0x04, 0x05
        /*006a*/ 	.short	(.L_8587 - .L_8586)
.L_8586:
        /*006c*/ 	.word	0x00000200
        /*0070*/ 	.word	0x00000001
        /*0074*/ 	.word	0x00000001


	//----- nvinfo : EIATTR_CRS_STACK_SIZE
	.align		4
.L_8587:
        /*0078*/ 	.byte	0x04, 0x1e
        /*007a*/ 	.short	(.L_8589 - .L_8588)
.L_8588:
        /*007c*/ 	.word	0x00000000


	//----- nvinfo : EIATTR_CBANK_PARAM_SIZE
	.align		4
.L_8589:
        /*0080*/ 	.byte	0x03, 0x19
        /*0082*/ 	.short	0x0c4b


	//----- nvinfo : EIATTR_PARAM_CBANK
	.align		4
        /*0084*/ 	.byte	0x04, 0x0a
        /*0086*/ 	.short	(.L_8591 - .L_8590)
	.align		4
.L_8590:
        /*0088*/ 	.word	index@(.nv.constant0._ZN2at6native55_GLOBAL__N__de093ff9_22_ForeachBinaryOpList_cu_a911ec4325multi_tensor_apply_kernelINS1_18TensorListMetadataILi2EEENS1_24BinaryOpListAlphaFunctorIbLi2ELi2ELi0EEEJSt7dividesIbEbEEEvT_T0_DpT1_)
        /*008c*/ 	.short	0x0210
        /*008e*/ 	.short	0x0c4b


	//----- nvinfo : EIATTR_SW_WAR
	.align		4
.L_8591:
        /*0090*/ 	.byte	0x04, 0x36
        /*0092*/ 	.short	(.L_8593 - .L_8592)
.L_8592:
        /*0094*/ 	.word	0x00000008
.L_8593:


//--------------------- .nv.info._ZN2at6native55_GLOBAL__N__de093ff9_22_ForeachBinaryOpList_cu_a911ec4325multi_tensor_apply_kernelINS1_18TensorListMetadataILi2EEENS1_24BinaryOpListAlphaFunctorIN3c107complexIfEELi2ELi2ELi0EEEJSt7dividesIS8_ES8_EEEvT_T0_DpT1_ --------------------------
	.section	.nv.info._ZN2at6native55_GLOBAL__N__de093ff9_22_ForeachBinaryOpList_cu_a911ec4325multi_tensor_apply_kernelINS1_18TensorListMetadataILi2EEENS1_24BinaryOpListAlphaFunctorIN3c107complexIfEELi2ELi2ELi0EEEJSt7dividesIS8_ES8_EEEvT_T0_DpT1_,"",@"SHT_CUDA_INFO"
	.sectionflags	@""
	.align	4


	//----- nvinfo : EIATTR_CUDA_API_VERSION
	.align		4
        /*0000*/ 	.byte	0x04, 0x37
        /*0002*/ 	.short	(.L_8595 - .L_8594)
.L_8594:
        /*0004*/ 	.word	0x00000082


	//----- nvinfo : EIATTR_KPARAM_INFO
	.align		4
.L_8595:
        /*0008*/ 	.byte	0x04, 0x17
        /*000a*/ 	.short	(.L_8597 - .L_8596)
.L_8596:
        /*000c*/ 	.word	0x00000000
        /*0010*/ 	.short	0x0003
        /*0012*/ 	.short	0x0c50
        /*0014*/ 	.byte	0x00, 0xf0, 0x21, 0x00


	//----- nvinfo : EIATTR_KPARAM_INFO
	.align		4
.L_8597:
        /*0018*/ 	.byte	0x04, 0x17
        /*001a*/ 	.short	(.L_8599 - .L_8598)
.L_8598:
        /*001c*/ 	.word	0x00000000
        /*0020*/ 	.short	0x0002
        /*0022*/ 	.short	0x0c49
        /*0024*/ 	.byte	0x00, 0xf0, 0x05, 0x00


	//----- nvinfo : EIATTR_KPARAM_INFO
	.align		4
.L_8599:
        /*0028*/ 	.byte	0x04, 0x17
        /*002a*/ 	.short	(.L_8601 - .L_8600)
.L_8600:
        /*002c*/ 	.word	0x00000000
        /*0030*/ 	.short	0x0001
        /*0032*/ 	.short	0x0c48
        /*0034*/ 	.byte	0x00, 0xf0, 0x05, 0x00


	//----- nvinfo : EIATTR_KPARAM_INFO
	.align		4
.L_8601:
        /*0038*/ 	.byte	0x04, 0x17
        /*003a*/ 	.short	(.L_8603 - .L_8602)
.L_8602:
        /*003c*/ 	.word	0x00000000
        /*0040*/ 	.short	0x0000
        /*0042*/ 	.short	0x0000
        /*0044*/ 	.byte	0x00, 0xf0, 0x21, 0x31


	//----- nvinfo : EIATTR_SPARSE_MMA_MASK
	.align		4
.L_8603:
        /*0048*/ 	.byte	0x03, 0x50
        /*004a*/ 	.short	0x0000


	//----- nvinfo : EIATTR_MAXREG_COUNT
	.align		4
        /*004c*/ 	.byte	0x03, 0x1b
        /*004e*/ 	.short	0x0080


	//----- nvinfo : EIATTR_MERCURY_ISA_VERSION
	.align		4
        /*0050*/ 	.byte	0x03, 0x5f
        /*0052*/ 	.short	0x0101


	//----- nvinfo : EIATTR_EXIT_INSTR_OFFSETS
	.align		4
        /*0054*/ 	.byte	0x04, 0x1c
        /*0056*/ 	.short	(.L_8605 - .L_8604)


	//   ....[0]....
.L_8604:
        /*0058*/ 	.word	0x00000180


	//   ....[1]....
        /*005c*/ 	.word	0x00000fb0


	//   ....[2]....
        /*0060*/ 	.word	0x00001010


	//   ....[3]....
        /*0064*/ 	.word	0x00001a60


	//----- nvinfo : EIATTR_MAX_THREADS
	.align		4
.L_8605:
        /*0068*/ 	.byte	0x04, 0x05
        /*006a*/ 	.short	(.L_8607 - .L_8606)
.L_8606:
        /*006c*/ 	.word	0x00000200
        /*0070*/ 	.word	0x00000001
        /*0074*/ 	.word	0x00000001


	//----- nvinfo : EIATTR_CRS_STACK_SIZE
	.align		4
.L_8607:
        /*0078*/ 	.byte	0x04, 0x1e
        /*007a*/ 	.short	(.L_8609 - .L_8608)
.L_8608:
        /*007c*/ 	.word	0x00000000


	//----- nvinfo : EIATTR_CBANK_PARAM_SIZE
	.align		4
.L_8609:
        /*0080*/ 	.byte	0x03, 0x19
        /*0082*/ 	.short	0x0c58


	//----- nvinfo : EIATTR_PARAM_CBANK
	.align		4
        /*0084*/ 	.byte	0x04, 0x0a
        /*0086*/ 	.short	(.L_8611 - .L_8610)
	.align		4
.L_8610:
        /*0088*/ 	.word	index@(.nv.constant0._ZN2at6native55_GLOBAL__N__de093ff9_22_ForeachBinaryOpList_cu_a911ec4325multi_tensor_apply_kernelINS1_18TensorListMetadataILi2EEENS1_24BinaryOpListAlphaFunctorIN3c107complexIfEELi2ELi2ELi0EEEJSt7dividesIS8_ES8_EEEvT_T0_DpT1_)
        /*008c*/ 	.short	0x0210
        /*008e*/ 	.short	0x0c58


	//----- nvinfo : EIATTR_SW_WAR
	.align		4
.L_8611:
        /*0090*/ 	.byte	0x04, 0x36
        /*0092*/ 	.short	(.L_8613 - .L_8612)
.L_8612:
        /*0094*/ 	.word	0x00000008
.L_8613:


//--------------------- .nv.info._ZN2at6native55_GLOBAL__N__de093ff9_22_ForeachBinaryOpList_cu_a911ec4325multi_tensor_apply_kernelINS1_18TensorListMetadataILi2EEENS1_24BinaryOpListAlphaFunctorIN3c107complexIdEELi2ELi2ELi0EEEJSt7dividesIS8_ES8_EEEvT_T0_DpT1_ --------------------------
	.section	.nv.info._ZN2at6native55_GLOBAL__N__de093ff9_22_ForeachBinaryOpList_cu_a911ec4325multi_tensor_apply_kernelINS1_18TensorListMetadataILi2EEENS1_24BinaryOpListAlphaFunctorIN3c107complexIdEELi2ELi2ELi0EEEJSt7dividesIS8_ES8_EEEvT_T0_DpT1_,"",@"SHT_CUDA_INFO"
	.sectionflags	@""
	.align	4


	//----- nvinfo : EIATTR_CUDA_API_VERSION
	.align		4
        /*0000*/ 	.byte	0x04, 0x37
        /*0002*/ 	.short	(.L_8615 - .L_8614)
.L_8614:
        /*0004*/ 	.word	0x00000082


	//----- nvinfo : EIATTR_KPARAM_INFO
	.align		4
.L_8615:
        /*0008*/ 	.byte	0x04, 0x17
        /*000a*/ 	.short	(.L_8617 - .L_8616)
.L_8616:
        /*000c*/ 	.word	0x00000000
        /*0010*/ 	.short	0x0003
        /*0012*/ 	.short	0x0c50
        /*0014*/ 	.byte	0x00, 0xf0, 0x41, 0x00


	//----- nvinfo : EIATTR_KPARAM_INFO
	.align		4
.L_8617:
        /*0018*/ 	.byte	0x04, 0x17
        /*001a*/ 	.short	(.L_8619 - .L_8618)
.L_8618:
        /*001c*/ 	.word	0x00000000
        /*0020*/ 	.short	0x0002
        /*0022*/ 	.short	0x0c49
        /*0024*/ 	.byte	0x00, 0xf0, 0x05, 0x00


	//----- nvinfo : EIATTR_KPARAM_INFO
	.align		4
.L_8619:
        /*0028*/ 	.byte	0x04, 0x17
        /*002a*/ 	.short	(.L_8621 - .L_8620)
.L_8620:
        /*002c*/ 	.word	0x00000000
        /*0030*/ 	.short	0x0001
        /*0032*/ 	.short	0x0c48
        /*0034*/ 	.byte	0x00, 0xf0, 0x05, 0x00


	//----- nvinfo : EIATTR_KPARAM_INFO
	.align		4
.L_8621:
        /*0038*/ 	.byte	0x04, 0x17
        /*003a*/ 	.short	(.L_8623 - .L_8622)
.L_8622:
        /*003c*/ 	.word	0x00000000
        /*0040*/ 	.short	0x0000
        /*0042*/ 	.short	0x0000
        /*0044*/ 	.byte	0x00, 0xf0, 0x21, 0x31


	//----- nvinfo : EIATTR_SPARSE_MMA_MASK
	.align		4
.L_8623:
        /*0048*/ 	.byte	0x03, 0x50
        /*004a*/ 	.short	0x0000


	//----- nvinfo : EIATTR_MAXREG_COUNT
	.align		4
        /*004c*/ 	.byte	0x03, 0x1b
        /*004e*/ 	.short	0x0080


	//----- nvinfo : EIATTR_MERCURY_ISA_VERSION
	.align		4
        /*0050*/ 	.byte	0x03, 0x5f
        /*0052*/ 	.short	0x0101


	//----- nvinfo : EIATTR_EXIT_INSTR_OFFSETS
	.align		4
        /*0054*/ 	.byte	0x04, 0x1c
        /*0056*/ 	.short	(.L_8625 - .L_8624)


	//   ....[0]....
.L_8624:
        /*0058*/ 	.word	0x00000180


	//   ....[1]....
        /*005c*/ 	.word	0x00002dc0


	//   ....[2]....
        /*0060*/ 	.word	0x00002e20


	//   ....[3]....
        /*0064*/ 	.word	0x00005720


	//----- nvinfo : EIATTR_MAX_THREADS
	.align		4
.L_8625:
        /*0068*/ 	.byte	0x04, 0x05
        /*006a*/ 	.short	(.L_8627 - .L_8626)
.L_8626:
        /*006c*/ 	.word	0x00000200
        /*0070*/ 	.word	0x00000001
        /*0074*/ 	.word	0x00000001


	//----- nvinfo : EIATTR_CRS_STACK_SIZE
	.align		4
.L_8627:
        /*0078*/ 	.byte	0x04, 0x1e
        /*007a*/ 	.short	(.L_8629 - .L_8628)
.L_8628:
        /*007c*/ 	.word	0x00000000


	//----- nvinfo : EIATTR_CBANK_PARAM_SIZE
	.align		4
.L_8629:
        /*0080*/ 	.byte	0x03, 0x19
        /*0082*/ 	.short	0x0c60


	//----- nvinfo : EIATTR_PARAM_CBANK
	.align		4
        /*0084*/ 	.byte	0x04, 0x0a
        /*0086*/ 	.short	(.L_8631 - .L_8630)
	.align		4
.L_8630:
        /*0088*/ 	.word	index@(.nv.constant0._ZN2at6native55_GLOBAL__N__de093ff9_22_ForeachBinaryOpList_cu_a911ec4325multi_tensor_apply_kernelINS1_18TensorListMetadataILi2EEENS1_24BinaryOpListAlphaFunctorIN3c107complexIdEELi2ELi2ELi0EEEJSt7dividesIS8_ES8_EEEvT_T0_DpT1_)
        /*008c*/ 	.short	0x0210
        /*008e*/ 	.short	0x0c60


	//----- nvinfo : EIATTR_SW_WAR
	.align		4
.L_8631:
        /*0090*/ 	.byte	0x04, 0x36
        /*0092*/ 	.short	(.L_8633 - .L_8632)
.L_8632:
        /*0094*/ 	.word	0x00000008
.L_8633:


//--------------------- .nv.info._ZN2at6native55_GLOBAL__N__de093ff9_22_ForeachBinaryOpList_cu_a911ec4325multi_tensor_apply_kernelINS1_18TensorListMetadataILi2EEENS1_24BinaryOpListAlphaFunctorIfLi2ELi2ELi0EEEJSt7dividesIfEfEEEvT_T0_DpT1_ --------------------------
	.section	.nv.info._ZN2at6native55_GLOBAL__N__de093ff9_22_ForeachBinaryOpList_cu_a911ec4325multi_tensor_apply_kernelINS1_18TensorListMetadataILi2EEENS1_24BinaryOpListAlphaFunctorIfLi2ELi2ELi0EEEJSt7dividesIfEfEEEvT_T0_DpT1_,"",@"SHT_CUDA_INFO"
	.sectionflags	@""
	.align	4


	//----- nvinfo : EIATTR_CUDA_API_VERSION
	.align		4
        /*0000*/ 	.byte	0x04, 0x37
        /*0002*/ 	.short	(.L_8635 - .L_8634)
.L_8634:
        /*0004*/ 	.word	0x00000082


	//----- nvinfo : EIATTR_KPARAM_INFO
	.align		4
.L_8635:
        /*0008*/ 	.byte	0x04, 0x17
        /*000a*/ 	.short	(.L_8637 - .L_8636)
.L_8636:
        /*000c*/ 	.word	0x00000000
        /*0010*/ 	.short	0x0003
        /*0012*/ 	.short	0x0c4c
        /*0014*/ 	.byte	0x00, 0xf0, 0x11, 0x00


	//----- nvinfo : EIATTR_KPARAM_INFO
	.align		4
.L_8637:
        /*0018*/ 	.byte	0x04, 0x17
        /*001a*/ 	.short	(.L_8639 - .L_8638)
.L_8638:
        /*001c*/ 	.word	0x00000000
        /*0020*/ 	.short	0x0002
        /*0022*/ 	.short	0x0c49
        /*0024*/ 	.byte	0x00, 0xf0, 0x05, 0x00


	//----- nvinfo : EIATTR_KPARAM_INFO
	.align		4
.L_8639:
        /*0028*/ 	.byte	0x04, 0x17
        /*002a*/ 	.short	(.L_8641 - .L_8640)
.L_8640:
        /*002c*/ 	.word	0x00000000
        /*0030*/ 	.short	0x0001
        /*0032*/ 	.short	0x0c48
        /*0034*/ 	.byte	0x00, 0xf0, 0x05, 0x00


	//----- nvinfo : EIATTR_KPARAM_INFO
	.align		4
.L_8641:
        /*0038*/ 	.byte	0x04, 0x17
        /*003a*/ 	.short	(.L_8643 - .L_8642)
.L_8642:
        /*003c*/ 	.word	0x00000000
        /*0040*/ 	.short	0x0000
        /*0042*/ 	.short	0x0000
        /*0044*/ 	.byte	0x00, 0xf0, 0x21, 0x31


	//----- nvinfo : EIATTR_SPARSE_MMA_MASK
	.align		4
.L_8643:
        /*0048*/ 	.byte	0x03, 0x50
        /*004a*/ 	.short	0x0000


	//----- nvinfo : EIATTR_MAXREG_COUNT
	.align		4
        /*004c*/ 	.byte	0x03, 0x1b
        /*004e*/ 	.short	0x0080


	//----- nvinfo : EIATTR_MERCURY_ISA_VERSION
	.align		4
        /*0050*/ 	.byte	0x03, 0x5f
        /*0052*/ 	.short	0x0101


	//----- nvinfo : EIATTR_EXIT_INSTR_OFFSETS
	.align		4
        /*0054*/ 	.byte	0x04, 0x1c
        /*0056*/ 	.short	(.L_8645 - .L_8644)


	//   ....[0]....
.L_8644:
        /*0058*/ 	.word	0x00000160


	//   ....[1]....
        /*005c*/ 	.word	0x00000720


	//   ....[2]....
        /*0060*/ 	.word	0x00000780


	//   ....[3]....
        /*0064*/ 	.word	0x000009a0


	//----- nvinfo : EIATTR_MAX_THREADS
	.align		4
.L_8645:
        /*0068*/ 	.byte	0x04, 0x05
        /*006a*/ 	.short	(.L_8647 - .L_8646)
.L_8646:
        /*006c*/ 	.word	0x00000200
        /*0070*/ 	.word	0x00000001
        /*0074*/ 	.word	0x00000001


	//----- nvinfo : EIATTR_CRS_STACK_SIZE
	.align		4
.L_8647:
        /*0078*/ 	.byte	0x04, 0x1e
        /*007a*/ 	.short	(.L_8649 - .L_8648)
.L_8648:
        /*007c*/ 	.word	0x00000000


	//----- nvinfo : EIATTR_CBANK_PARAM_SIZE
	.align		4
.L_8649:
        /*0080*/ 	.byte	0x03, 0x19
        /*0082*/ 	.short	0x0c50


	//----- nvinfo : EIATTR_PARAM_CBANK
	.align		4
        /*0084*/ 	.byte	0x04, 0x0a
        /*0086*/ 	.short	(.L_8651 - .L_8650)
	.align		4
.L_8650:
        /*0088*/ 	.word	index@(.nv.constant0._ZN2at6native55_GLOBAL__N__de093ff9_22_ForeachBinaryOpList_cu_a911ec4325multi_tensor_apply_kernelINS1_18TensorListMetadataILi2EEENS1_24BinaryOpListAlphaFunctorIfLi2ELi2ELi0EEEJSt7dividesIfEfEEEvT_T0_DpT1_)
        /*008c*/ 	.short	0x0210
        /*008e*/ 	.short	0x0c50


	//----- nvinfo : EIATTR_SW_WAR
	.align		4
.L_8651:
        /*0090*/ 	.byte	0x04, 0x36
        /*0092*/ 	.short	(.L_8653 - .L_8652)
.L_8652:
        /*0094*/ 	.word	0x00000008
.L_8653:


//--------------------- .nv.info._ZN2at6native55_GLOBAL__N__de093ff9_22_ForeachBinaryOpList_cu_a911ec4325multi_tensor_apply_kernelINS1_18TensorListMetadataILi2EEENS1_24BinaryOpListAlphaFunctorIdLi2ELi2ELi0EEEJSt7dividesIdEdEEEvT_T0_DpT1_ --------------------------
	.section	.nv.info._ZN2at6native55_GLOBAL__N__de093ff9_22_ForeachBinaryOpList_cu_a911ec4325multi_tensor_apply_kernelINS1_18TensorListMetadataILi2EEENS1_24BinaryOpListAlphaFunctorIdLi2ELi2ELi0EEEJSt7dividesIdEdEEEvT_T0_DpT1_,"",@"SHT_CUDA_INFO"
	.sectionflags	@""
	.align	4


	//----- nvinfo : EIATTR_CUDA_API_VERSION
	.align		4
        /*0000*/ 	.byte	0x04, 0x37
        /*0002*/ 	.short	(.L_8655 - .L_8654)
.L_8654:
        /*0004*/ 	.word	0x00000082


	//----- nvinfo : EIATTR_KPARAM_INFO
	.align		4
.L_8655:
        /*0008*/ 	.byte	0x04, 0x17
        /*000a*/ 	.short	(.L_8657 - .L_8656)
.L_8656:
        /*000c*/ 	.word	0x00000000
        /*0010*/ 	.short	0x0003
        /*0012*/ 	.short	0x0c50
        /*0014*/ 	.byte	0x00, 0xf0, 0x21, 0x00


	//----- nvinfo : EIATTR_KPARAM_INFO
	.align		4
.L_8657:
        /*0018*/ 	.byte	0x04, 0x17
        /*001a*/ 	.short	(.L_8659 - .L_8658)
.L_8658:
        /*001c*/ 	.word	0x00000000
        /*0020*/ 	.short	0x0002
        /*0022*/ 	.short	0x0c49
        /*0024*/ 	.byte	0x00, 0xf0, 0x05, 0x00


	//----- nvinfo : EIATTR_KPARAM_INFO
	.align		4
.L_8659:
        /*0028*/ 	.byte	0x04, 0x17
        /*002a*/ 	.short	(.L_8661 - .L_8660)
.L_8660:
        /*002c*/ 	.word	0x00000000
        /*0030*/ 	.short	0x0001
        /*0032*/ 	.short	0x0c48
        /*0034*/ 	.byte	0x00, 0xf0, 0x05, 0x00


	//----- nvinfo : EIATTR_KPARAM_INFO
	.align		4
.L_8661:
        /*0038*/ 	.byte	0x04, 0x17
        /*003a*/ 	.short	(.L_8663 - .L_8662)
.L_8662:
        /*003c*/ 	.word	0x00000000
        /*0040*/ 	.short	0x0000
        /*0042*/ 	.short	0x0000
        /*0044*/ 	.byte	0x00, 0xf0, 0x21, 0x31


	//----- nvinfo : EIATTR_SPARSE_MMA_MASK
	.align		4
.L_8663:
        /*0048*/ 	.byte	0x03, 0x50
        /*004a*/ 	.short	0x0000


	//----- nvinfo : EIATTR_MAXREG_COUNT
	.align		4
        /*004c*/ 	.byte	0x03, 0x1b
        /*004e*/ 	.short	0x0080


	//----- nvinfo : EIATTR_MERCURY_ISA_VERSION
	.align		4
        /*0050*/ 	.byte	0x03, 0x5f
        /*0052*/ 	.short	0x0101


	//----- nvinfo : EIATTR_EXIT_INSTR_OFFSETS
	.align		4
        /*0054*/ 	.byte	0x04, 0x1c
        /*0056*/ 	.short	(.L_8665 - .L_8664)


	//   ....[0]....
.L_8664:
        /*0058*/ 	.word	0x00000180


	//   ....[1]....
        /*005c*/ 	.word	0x00000c70


	//   ....[2]....
        /*0060*/ 	.word	0x00000cd0


	//   ....[3]....
        /*0064*/ 	.word	0x00001460


	//----- nvinfo : EIATTR_MAX_THREADS
	.align		4
.L_8665:
        /*0068*/ 	.byte	0x04, 0x05
        /*006a*/ 	.short	(.L_8667 - .L_8666)
.L_8666:
        /*006c*/ 	.word	0x00000200
        /*0070*/ 	.word	0x00000001
        /*0074*/ 	.word	0x00000001


	//----- nvinfo : EIATTR_CRS_STACK_SIZE
	.align		4
.L_8667:
        /*0078*/ 	.byte	0x04, 0x1e
        /*007a*/ 	.short	(.L_8669 - .L_8668)
.L_8668:
        /*007c*/ 	.word	0x00000000


	//----- nvinfo : EIATTR_CBANK_PARAM_SIZE
	.align		4
.L_8669:
        /*0080*/ 	.byte	0x03, 0x19
        /*0082*/ 	.short	0x0c58


	//----- nvinfo : EIATTR_PARAM_CBANK
	.align		4
        /*0084*/ 	.byte	0x04, 0x0a
        /*0086*/ 	.short	(.L_8671 - .L_8670)
	.align		4
.L_8670:
        /*0088*/ 	.word	index@(.nv.constant0._ZN2at6native55_GLOBAL__N__de093ff9_22_ForeachBinaryOpList_cu_a911ec4325multi_tensor_apply_kernelINS1_18TensorListMetadataILi2EEENS1_24BinaryOpListAlphaFunctorIdLi2ELi2ELi0EEEJSt7dividesIdEdEEEvT_T0_DpT1_)
        /*008c*/ 	.short	0x0210
        /*008e*/ 	.short	0x0c58


	//----- nvinfo : EIATTR_SW_WAR
	.align		4
.L_8671:
        /*0090*/ 	.byte	0x04, 0x36
        /*0092*/ 	.short	(.L_8673 - .L_8672)
.L_8672:
        /*0094*/ 	.word	0x00000008
.L_8673:


//--------------------- .nv.info._ZN2at6native55_GLOBAL__N__de093ff9_22_ForeachBinaryOpList_cu_a911ec4325multi_tensor_apply_kernelINS1_18TensorListMetadataILi2EEENS1_24BinaryOpListAlphaFunctorIsLi2ELi2ELi0EEEJSt7dividesIsEsEEEvT_T0_DpT1_ --------------------------
	.section	.nv.info._ZN2at6native55_GLOBAL__N__de093ff9_22_ForeachBinaryOpList_cu_a911ec4325multi_tensor_apply_kernelINS1_18TensorListMetadataILi2EEENS1_24BinaryOpListAlphaFunctorIsLi2ELi2ELi0EEEJSt7dividesIsEsEEEvT_T0_DpT1_,"",@"SHT_CUDA_INFO"
	.sectionflags	@""
	.align	4


	//----- nvinfo : EIATTR_CUDA_API_VERSION
	.align		4
        /*0000*/ 	.byte	0x04, 0x37
        /*0002*/ 	.short	(.L_8675 - .L_8674)
.L_8674:
        /*0004*/ 	.word	0x00000082


	//----- nvinfo : EIATTR_KPARAM_INFO
	.align		4
.L_8675:
        /*0008*/ 	.byte	0x04, 0x17
        /*000a*/ 	.short	(.L_8677 - .L_8676)
.L_8676:
        /*000c*/ 	.word	0x00000000
        /*0010*/ 	.short	0x0003
        /*0012*/ 	.short	0x0c4a
        /*0014*/ 	.byte	0x00, 0xf0, 0x09, 0x00


	//----- nvinfo : EIATTR_KPARAM_INFO
	.align		4
.L_8677:
        /*0018*/ 	.byte	0x04, 0x17
        /*001a*/ 	.short	(.L_8679 - .L_8678)
.L_8678:
        /*001c*/ 	.word	0x00000000
        /*0020*/ 	.short	0x0002
        /*0022*/ 	.short	0x0c49
        /*0024*/ 	.byte	0x00, 0xf0, 0x05, 0x00


	//----- nvinfo : EIATTR_KPARAM_INFO
	.align		4
.L_8679:
        /*0028*/ 	.byte	0x04, 0x17
        /*002a*/ 	.short	(.L_8681 - .L_8680)
.L_8680:
        /*002c*/ 	.word	0x00000000
        /*0030*/ 	.short	0x0001
        /*0032*/ 	.short	0x0c48
        /*0034*/ 	.byte	0x00, 0xf0, 0x05, 0x00


	//----- nvinfo : EIATTR_KPARAM_INFO
	.align		4
.L_8681:
        /*0038*/ 	.byte	0x04, 0x17
        /*003a*/ 	.short	(.L_8683 - .L_8682)
.L_8682:
        /*003c*/ 	.word	0x00000000
        /*0040*/ 	.short	0x0000
        /*0042*/ 	.short	0x0000
        /*0044*/ 	.byte	0x00, 0xf0, 0x21, 0x31


	//----- nvinfo : EIATTR_SPARSE_MMA_MASK
	.align		4
.L_8683:
        /*0048*/ 	.byte	0x03, 0x50
        /*004a*/ 	.short	0x0000


	//----- nvinfo : EIATTR_MAXREG_COUNT
	.align		4
        /*004c*/ 	.byte	0x03, 0x1b
        /*004e*/ 	.short	0x0080


	//----- nvinfo : EIATTR_MERCURY_ISA_VERSION
	.align		4
        /*0050*/ 	.byte	0x03, 0x5f
        /*0052*/ 	.short	0x0101


	//----- nvinfo : EIATTR_EXIT_INSTR_OFFSETS
	.align		4
        /*0054*/ 	.byte	0x04, 0x1c
        /*0056*/ 	.short	(.L_8685 - .L_8684)


	//   ....[0]....
.L_8684:
        /*0058*/ 	.word	0x00000180


	//   ....[1]....
        /*005c*/ 	.word	0x00000d90


	//   ....[2]....
        /*0060*/ 	.word	0x00000df0


	//   ....[3]....
        /*0064*/ 	.word	0x000016f0


	//----- nvinfo : EIATTR_MAX_THREADS
	.align		4
.L_8685:
        /*0068*/ 	.byte	0x04, 0x05
        /*006a*/ 	.short	(.L_8687 - .L_8686)
.L_8686:
        /*006c*/ 	.word	0x00000200
        /*0070*/ 	.word	0x00000001
        /*0074*/ 	.word	0x00000001


	//----- nvinfo : EIATTR_CRS_STACK_SIZE
	.align		4
.L_8687:
        /*0078*/ 	.byte	0x04, 0x1e
        /*007a*/ 	.short	(.L_8689 - .L_8688)
.L_8688:
        /*007c*/ 	.word	0x00000000


	//----- nvinfo : EIATTR_CBANK_PARAM_SIZE
	.align		4
.L_8689:
        /*0080*/ 	.byte	0x03, 0x19
        /*0082*/ 	.short	0x0c4c


	//----- nvinfo : EIATTR_PARAM_CBANK
	.align		4
        /*0084*/ 	.byte	0x04, 0x0a
        /*0086*/ 	.short	(.L_8691 - .L_8690)
	.align		4
.L_8690:
        /*0088*/ 	.word	index@(.nv.constant0._ZN2at6native55_GLOBAL__N__de093ff9_22_ForeachBinaryOpList_cu_a911ec4325multi_tensor_apply_kernelINS1_18TensorListMetadataILi2EEENS1_24BinaryOpListAlphaFunctorIsLi2ELi2ELi0EEEJSt7dividesIsEsEEEvT_T0_DpT1_)
        /*008c*/ 	.short	0x0210
        /*008e*/ 	.short	0x0c4c


	//----- nvinfo : EIATTR_SW_WAR
	.align		4
.L_8691:
        /*0090*/ 	.byte	0x04, 0x36
        /*0092*/ 	.short	(.L_8693 - .L_8692)
.L_8692:
        /*0094*/ 	.word	0x00000008
.L_8693:


//--------------------- .nv.info._ZN2at6native55_GLOBAL__N__de093ff9_22_ForeachBinaryOpList_cu_a911ec4325multi_tensor_apply_kernelINS1_18TensorListMetadataILi2EEENS1_24BinaryOpListAlphaFunctorIlLi2ELi2ELi0EEEJSt7dividesIlElEEEvT_T0_DpT1_ --------------------------
	.section	.nv.info._ZN2at6native55_GLOBAL__N__de093ff9_22_ForeachBinaryOpList_cu_a911ec4325multi_tensor_apply_kernelINS1_18TensorListMetadataILi2EEENS1_24BinaryOpListAlphaFunctorIlLi2ELi2ELi0EEEJSt7dividesIlElEEEvT_T0_DpT1_,"",@"SHT_CUDA_INFO"
	.sectionflags	@""
	.align	4


	//----- nvinfo : EIATTR_CUDA_API_VERSION
	.align		4
        /*0000*/ 	.byte	0x04, 0x37
        /*0002*/ 	.short	(.L_8695 - .L_8694)
.L_8694:
        /*0004*/ 	.word	0x00000082


	//----- nvinfo : EIATTR_KPARAM_INFO
	.align		4
.L_8695:
        /*0008*/ 	.byte	0x04, 0x17
        /*000a*/ 	.short	(.L_8697 - .L_8696)
.L_8696:
        /*000c*/ 	.word	0x00000000
        /*0010*/ 	.short	0x0003
        /*0012*/ 	.short	0x0c50
        /*0014*/ 	.byte	0x00, 0xf0, 0x21, 0x00


	//----- nvinfo : EIATTR_KPARAM_INFO
	.align		4
.L_8697:
        /*0018*/ 	.byte	0x04, 0x17
        /*001a*/ 	.short	(.L_8699 - .L_8698)
.L_8698:
        /*001c*/ 	.word	0x00000000
        /*0020*/ 	.short	0x0002
        /*0022*/ 	.short	0x0c49
        /*0024*/ 	.byte	0x00, 0xf0, 0x05, 0x00


	//----- nvinfo : EIATTR_KPARAM_INFO
	.align		4
.L_8699:
        /*0028*/ 	.byte	0x04, 0x17
        /*002a*/ 	.short	(.L_8701 - .L_8700)
.L_8700:
        /*002c*/ 	.word	0x00000000
        /*0030*/ 	.short	0x0001
        /*0032*/ 	.short	0x0c48
        /*0034*/ 	.byte	0x00, 0xf0, 0x05, 0x00


	//----- nvinfo : EIATTR_KPARAM_INFO
	.align		4
.L_8701:
        /*0038*/ 	.byte	0x04, 0x17
        /*003a*/ 	.short	(.L_8703 - .L_8702)
.L_8702:
        /*003c*/ 	.word	0x00000000
        /*0040*/ 	.short	0x0000
        /*0042*/ 	.short	0x0000
        /*0044*/ 	.byte	0x00, 0xf0, 0x21, 0x31


	//----- nvinfo : EIATTR_SPARSE_MMA_MASK
	.align		4
.L_8703:
        /*0048*/ 	.byte	0x03, 0x50
        /*004a*/ 	.short	0x0000


	//----- nvinfo : EIATTR_MAXREG_COUNT
	.align		4
        /*004c*/ 	.byte	0x03, 0x1b
        /*004e*/ 	.short	0x0080


	//----- nvinfo : EIATTR_MERCURY_ISA_VERSION
	.align		4
        /*0050*/ 	.byte	0x03, 0x5f
        /*0052*/ 	.short	0x0101


	//----- nvinfo : EIATTR_EXIT_INSTR_OFFSETS
	.align		4
        /*0054*/ 	.byte	0x04, 0x1c
        /*0056*/ 	.short	(.L_8705 - .L_8704)


	//   ....[0]....
.L_8704:
        /*0058*/ 	.word	0x00000180


	//   ....[1]....
        /*005c*/ 	.word	0x00000ff0


	//   ....[2]....
        /*0060*/ 	.word	0x00001050


	//   ....[3]....
        /*0064*/ 	.word	0x00001b00


	//----- nvinfo : EIATTR_MAX_THREADS
	.align		4
.L_8705:
        /*0068*/ 	.byte	0x04, 0x05
        /*006a*/ 	.short	(.L_8707 - .L_8706)
.L_8706:
        /*006c*/ 	.word	0x00000200
        /*0070*/ 	.word	0x00000001
        /*0074*/ 	.word	0x00000001


	//----- nvinfo : EIATTR_CRS_STACK_SIZE
	.align		4
.L_8707:
        /*0078*/ 	.byte	0x04, 0x1e
        /*007a*/ 	.short	(.L_8709 - .L_8708)
.L_8708:
        /*007c*/ 	.word	0x00000000


	//----- nvinfo : EIATTR_CBANK_PARAM_SIZE
	.align		4
.L_8709:
        /*0080*/ 	.byte	0x03, 0x19
        /*0082*/ 	.short	0x0c58


	//----- nvinfo : EIATTR_PARAM_CBANK
	.align		4
        /*0084*/ 	.byte	0x04, 0x0a
        /*0086*/ 	.short	(.L_8711 - .L_8710)
	.align		4
.L_8710:
        /*0088*/ 	.word	index@(.nv.constant0._ZN2at6native55_GLOBAL__N__de093ff9_22_ForeachBinaryOpList_cu_a911ec4325multi_tensor_apply_kernelINS1_18TensorListMetadataILi2EEENS1_24BinaryOpListAlphaFunctorIlLi2ELi2ELi0EEEJSt7dividesIlElEEEvT_T0_DpT1_)
        /*008c*/ 	.short	0x0210
        /*008e*/ 	.short	0x0c58


	//----- nvinfo : EIATTR_SW_WAR
	.align		4
.L_8711:
        /*0090*/ 	.byte	0x04, 0x36
        /*0092*/ 	.short	(.L_8713 - .L_8712)
.L_8712:
        /*0094*/ 	.word	0x00000008
.L_8713:


//--------------------- .nv.info._ZN2at6native55_GLOBAL__N__de093ff9_22_ForeachBinaryOpList_cu_a911ec4325multi_tensor_apply_kernelINS1_18TensorListMetadataILi2EEENS1_24BinaryOpListAlphaFunctorIiLi2ELi2ELi0EEEJSt7dividesIiEiEEEvT_T0_DpT1_ --------------------------
	.section	.nv.info._ZN2at6native55_GLOBAL__N__de093ff9_22_ForeachBinaryOpList_cu_a911ec4325multi_tensor_apply_kernelINS1_18TensorListMetadataILi2EEENS1_24BinaryOpListAlphaFunctorIiLi2ELi2ELi0EEEJSt7dividesIiEiEEEvT_T0_DpT1_,"",@"SHT_CUDA_INFO"
	.sectionflags	@""
	.align	4


	//----- nvinfo : EIATTR_CUDA_API_VERSION
	.align		4
        /*0000*/ 	.byte	0x04, 0x37
        /*0002*/ 	.short	(.L_8715 - .L_8714)
.L_8714:
        /*0004*/ 	.word	0x00000082


	//----- nvinfo : EIATTR_KPARAM_INFO
	.align		4
.L_8715:
        /*0008*/ 	.byte	0x04, 0x17
        /*000a*/ 	.short	(.L_8717 - .L_8716)
.L_8716:
        /*000c*/ 	.word	0x00000000
        /*0010*/ 	.short	0x0003
        /*0012*/ 	.short	0x0c4c
        /*0014*/ 	.byte	0x00, 0xf0, 0x11, 0x00


	//----- nvinfo : EIATTR_KPARAM_INFO
	.align		4
.L_8717:
        /*0018*/ 	.byte	0x04, 0x17
        /*001a*/ 	.short	(.L_8719 - .L_8718)
.L_8718:
        /*001c*/ 	.word	0x00000000
        /*0020*/ 	.short	0x0002
        /*0022*/ 	.short	0x0c49
        /*0024*/ 	.byte	0x00, 0xf0, 0x05, 0x00


	//----- nvinfo : EIATTR_KPARAM_INFO
	.align		4
.L_8719:
        /*0028*/ 	.byte	0x04, 0x17
        /*002a*/ 	.short	(.L_8721 - .L_8720)
.L_8720:
        /*002c*/ 	.word	0x00000000
        /*0030*/ 	.short	0x0001
        /*0032*/ 	.short	0x0c48
        /*0034*/ 	.byte	0x00, 0xf0, 0x05, 0x00


	//----- nvinfo : EIATTR_KPARAM_INFO
	.align		4
.L_8721:
        /*0038*/ 	.byte	0x04, 0x17
        /*003a*/ 	.short	(.L_8723 - .L_8722)
.L_8722:
        /*003c*/ 	.word	0x00000000
        /*0040*/ 	.short	0x0000
        /*0042*/ 	.short	0x0000
        /*0044*/ 	.byte	0x00, 0xf0, 0x21, 0x31


	//----- nvinfo : EIATTR_SPARSE_MMA_MASK
	.align		4
.L_8723:
        /*0048*/ 	.byte	0x03, 0x50
        /*004a*/ 	.short	0x0000


	//----- nvinfo : EIATTR_MAXREG_COUNT
	.align		4
        /*004c*/ 	.byte	0x03, 0x1b
        /*004e*/ 	.short	0x0080


	//----- nvinfo : EIATTR_MERCURY_ISA_VERSION
	.align		4
        /*0050*/ 	.byte	0x03, 0x5f
        /*0052*/ 	.short	0x0101


	//----- nvinfo : EIATTR_EXIT_INSTR_OFFSETS
	.align		4
        /*0054*/ 	.byte	0x04, 0x1c
        /*0056*/ 	.short	(.L_8725 - .L_8724)


	//   ....[0]....
.L_8724:
        /*0058*/ 	.word	0x00000180


	//   ....[1]....
        /*005c*/ 	.word	0x00000ca0


	//   ....[2]....
        /*0060*/ 	.word	0x00000d00


	//   ....[3]....
        /*0064*/ 	.word	0x00001500


	//----- nvinfo : EIATTR_MAX_THREADS
	.align		4
.L_8725:
        /*0068*/ 	.byte	0x04, 0x05
        /*006a*/ 	.short	(.L_8727 - .L_8726)
.L_8726:
        /*006c*/ 	.word	0x00000200
        /*0070*/ 	.word	0x00000001
        /*0074*/ 	.word	0x00000001


	//----- nvinfo : EIATTR_CRS_STACK_SIZE
	.align		4
.L_8727:
        /*0078*/ 	.byte	0x04, 0x1e
        /*007a*/ 	.short	(.L_8729 - .L_8728)
.L_8728:
        /*007c*/ 	.word	0x00000000


	//----- nvinfo : EIATTR_CBANK_PARAM_SIZE
	.align		4
.L_8729:
        /*0080*/ 	.byte	0x03, 0x19
        /*0082*/ 	.short	0x0c50


	//----- nvinfo : EIATTR_PARAM_CBANK
	.align		4
        /*0084*/ 	.byte	0x04, 0x0a
        /*0086*/ 	.short	(.L_8731 - .L_8730)
	.align		4
.L_8730:
        /*0088*/ 	.word	index@(.nv.constant0._ZN2at6native55_GLOBAL__N__de093ff9_22_ForeachBinaryOpList_cu_a911ec4325multi_tensor_apply_kernelINS1_18TensorListMetadataILi2EEENS1_24BinaryOpListAlphaFunctorIiLi2ELi2ELi0EEEJSt7dividesIiEiEEEvT_T0_DpT1_)
        /*008c*/ 	.short	0x0210
        /*008e*/ 	.short	0x0c50


	//----- nvinfo : EIATTR_SW_WAR
	.align		4
.L_8731:
        /*0090*/ 	.byte	0x04, 0x36
        /*0092*/ 	.short	(.L_8733 - .L_8732)
.L_8732:
        /*0094*/ 	.word	0x00000008
.L_8733:


//--------------------- .nv.info._ZN2at6native55_GLOBAL__N__de093ff9_22_ForeachBinaryOpList_cu_a911ec4325multi_tensor_apply_kernelINS1_18TensorListMetadataILi2EEENS1_24BinaryOpListAlphaFunctorIaLi2ELi2ELi0EEEJSt7dividesIaEaEEEvT_T0_DpT1_ --------------------------
	.section	.nv.info._ZN2at6native55_GLOBAL__N__de093ff9_22_ForeachBinaryOpList_cu_a911ec4325multi_tensor_apply_kernelINS1_18TensorListMetadataILi2EEENS1_24BinaryOpListAlphaFunctorIaLi2ELi2ELi0EEEJSt7dividesIaEaEEEvT_T0_DpT1_,"",@"SHT_CUDA_INFO"
	.sectionflags	@""
	.align	4


	//----- nvinfo : EIATTR_CUDA_API_VERSION
	.align		4
        /*0000*/ 	.byte	0x04, 0x37
        /*0002*/ 	.short	(.L_8735 - .L_8734)
.L_8734:
        /*0004*/ 	.word	0x00000082


	//----- nvinfo : EIATTR_KPARAM_INFO
	.align		4
.L_8735:
        /*0008*/ 	.byte	0x04, 0x17
        /*000a*/ 	.short	(.L_8737 - .L_8736)
.L_8736:
        /*000c*/ 	.word	0x00000000
        /*0010*/ 	.short	0x0003
        /*0012*/ 	.short	0x0c4a
        /*0014*/ 	.byte	0x00, 0xf0, 0x05, 0x00


	//----- nvinfo : EIATTR_KPARAM_INFO
	.align		4
.L_8737:
        /*0018*/ 	.byte	0x04, 0x17
        /*001a*/ 	.short	(.L_8739 - .L_8738)
.L_8738:
        /*001c*/ 	.word	0x00000000
        /*0020*/ 	.short	0x0002
        /*0022*/ 	.short	0x0c49
        /*0024*/ 	.byte	0x00, 0xf0, 0x05, 0x00


	//----- nvinfo : EIATTR_KPARAM_INFO
	.align		4
.L_8739:
        /*0028*/ 	.byte	0x04, 0x17
        /*002a*/ 	.short	(.L_8741 - .L_8740)
.L_8740:
        /*002c*/ 	.word	0x00000000
        /*0030*/ 	.short	0x0001
        /*0032*/ 	.short	0x0c48
        /*0034*/ 	.byte	0x00, 0xf0, 0x05, 0x00


	//----- nvinfo : EIATTR_KPARAM_INFO
	.align		4
.L_8741:
        /*0038*/ 	.byte	0x04, 0x17
        /*003a*/ 	.short	(.L_8743 - .L_8742)
.L_8742:
        /*003c*/ 	.word	0x00000000
        /*0040*/ 	.short	0x0000
        /*0042*/ 	.short	0x0000
        /*0044*/ 	.byte	0x00, 0xf0, 0x21, 0x31


	//----- nvinfo : EIATTR_SPARSE_MMA_MASK
	.align		4
.L_8743:
        /*0048*/ 	.byte	0x03, 0x50
        /*004a*/ 	.short	0x0000


	//----- nvinfo : EIATTR_MAXREG_COUNT
	.align		4
        /*004c*/ 	.byte	0x03, 0x1b
        /*004e*/ 	.short	0x0080


	//----- nvinfo : EIATTR_MERCURY_ISA_VERSION
	.align		4
        /*0050*/ 	.byte	0x03, 0x5f
        /*0052*/ 	.short	0x0101


	//----- nvinfo : EIATTR_EXIT_INSTR_OFFSETS
	.align		4
        /*0054*/ 	.byte	0x04, 0x1c
        /*0056*/ 	.short	(.L_8745 - .L_8744)


	//   ....[0]....
.L_8744:
        /*0058*/ 	.word	0x00000190


	//   ....[1]....
        /*005c*/ 	.word	0x00000e00


	//   ....[2]....
        /*0060*/ 	.word	0x00000e60


	//   ....[3]....
        /*0064*/ 	.word	0x000017a0


	//----- nvinfo : EIATTR_MAX_THREADS
	.align		4
.L_8745:
        /*0068*/ 	.byte	0x04, 0x05
        /*006a*/ 	.short	(.L_8747 - .L_8746)
.L_8746:
        /*006c*/ 	.word	0x00000200
        /*0070*/ 	.word	0x00000001
        /*0074*/ 	.word	0x00000001


	//----- nvinfo : EIATTR_CRS_STACK_SIZE
	.align		4
.L_8747:
        /*0078*/ 	.byte	0x04, 0x1e
        /*007a*/ 	.short	(.L_8749 - .L_8748)
.L_8748:
        /*007c*/ 	.word	0x00000000


	//----- nvinfo : EIATTR_CBANK_PARAM_SIZE
	.align		4
.L_8749:
        /*0080*/ 	.byte	0x03, 0x19
        /*0082*/ 	.short	0x0c4b


	//----- nvinfo : EIATTR_PARAM_CBANK
	.align		4
        /*0084*/ 	.byte	0x04, 0x0a
        /*0086*/ 	.short	(.L_8751 - .L_8750)
	.align		4
.L_8750:
        /*0088*/ 	.word	index@(.nv.constant0._ZN2at6native55_GLOBAL__N__de093ff9_22_ForeachBinaryOpList_cu_a911ec4325multi_tensor_apply_kernelINS1_18TensorListMetadataILi2EEENS1_24BinaryOpListAlphaFunctorIaLi2ELi2ELi0EEEJSt7dividesIaEaEEEvT_T0_DpT1_)
        /*008c*/ 	.short	0x0210
        /*008e*/ 	.short	0x0c4b


	//----- nvinfo : EIATTR_SW_WAR
	.align		4
.L_8751:
        /*0090*/ 	.byte	0x04, 0x36
        /*0092*/ 	.short	(.L_8753 - .L_8752)
.L_8752:
        /*0094*/ 	.word	0x00000008
.L_8753:


//--------------------- .nv.info._ZN2at6native55_GLOBAL__N__de093ff9_22_ForeachBinaryOpList_cu_a911ec4325multi_tensor_apply_kernelINS1_18TensorListMetadataILi2EEENS1_24BinaryOpListAlphaFunctorIhLi2ELi2ELi0EEEJSt7dividesIhEhEEEvT_T0_DpT1_ --------------------------
	.section	.nv.info._ZN2at6native55_GLOBAL__N__de093ff9_22_ForeachBinaryOpList_cu_a911ec4325multi_tensor_apply_kernelINS1_18TensorListMetadataILi2EEENS1_24BinaryOpListAlphaFunctorIhLi2ELi2ELi0EEEJSt7dividesIhEhEEEvT_T0_DpT1_,"",@"SHT_CUDA_INFO"
	.sectionflags	@""
	.align	4


	//----- nvinfo : EIATTR_CUDA_API_VERSION
	.align		4
        /*0000*/ 	.byte	0x04, 0x37
        /*0002*/ 	.short	(.L_8755 - .L_8754)
.L_8754:
        /*0004*/ 	.word	0x00000082


	//----- nvinfo : EIATTR_KPARAM_INFO
	.align		4
.L_8755:
        /*0008*/ 	.byte	0x04, 0x17
        /*000a*/ 	.short	(.L_8757 - .L_8756)
.L_8756:
        /*000c*/ 	.word	0x00000000
        /*0010*/ 	.short	0x0003
        /*0012*/ 	.short	0x0c4a
        /*0014*/ 	.byte	0x00, 0xf0, 0x05, 0x00


	//----- nvinfo : EIATTR_KPARAM_INFO
	.align		4
.L_8757:
        /*0018*/ 	.byte	0x04, 0x17
        /*001a*/ 	.short	(.L_8759 - .L_8758)
.L_8758:
        /*001c*/ 	.word	0x00000000
        /*0020*/ 	.short	0x0002
        /*0022*/ 	.short	0x0c49
        /*0024*/ 	.byte	0x00, 0xf0, 0x05, 0x00


	//----- nvinfo : EIATTR_KPARAM_INFO
	.align		4
.L_8759:
        /*0028*/ 	.byte	0x04, 0x17
        /*002a*/ 	.short	(.L_8761 - .L_8760)
.L_8760:
        /*002c*/ 	.word	0x00000000
        /*0030*/ 	.short	0x0001
        /*0032*/ 	.short	0x0c48
        /*0034*/ 	.byte	0x00, 0xf0, 0x05, 0x00


	//----- nvinfo : EIATTR_KPARAM_INFO
	.align		4
.L_8761:
        /*0038*/ 	.byte	0x04, 0x17
        /*003a*/ 	.short	(.L_8763 - .L_8762)
.L_8762:
        /*003c*/ 	.word	0x00000000
        /*0040*/ 	.short	0x0000
        /*0042*/ 	.short	0x0000
        /*0044*/ 	.byte	0x00, 0xf0, 0x21, 0x31


	//----- nvinfo : EIATTR_SPARSE_MMA_MASK
	.align		4
.L_8763:
        /*0048*/ 	.byte	0x03, 0x50
        /*004a*/ 	.short	0x0000


	//----- nvinfo : EIATTR_MAXREG_COUNT
	.align		4
        /*004c*/ 	.byte	0x03, 0x1b
        /*004e*/ 	.short	0x0080


	//----- nvinfo : EIATTR_MERCURY_ISA_VERSION
	.align		4
        /*0050*/ 	.byte	0x03, 0x5f
        /*0052*/ 	.short	0x0101


	//----- nvinfo : EIATTR_EXIT_INSTR_OFFSETS
	.align		4
        /*0054*/ 	.byte	0x04, 0x1c
        /*0056*/ 	.short	(.L_8765 - .L_8764)


	//   ....[0]....
.L_8764:
        /*0058*/ 	.word	0x000001a0


	//   ....[1]....
        /*005c*/ 	.word	0x00000860


	//   ....[2]....
        /*0060*/ 	.word	0x000008c0


	//   ....[3]....
        /*0064*/ 	.word	0x00000c60


	//----- nvinfo : EIATTR_MAX_THREADS
	.align		4
.L_8765:
        /*0068*/ 	.byte	0x04, 0x05
        /*006a*/ 	.short	(.L_8767 - .L_8766)
.L_8766:
        /*006c*/ 	.word	0x00000200
        /*0070*/ 	.word	0x00000001
        /*0074*/ 	.word	0x00000001


	//----- nvinfo : EIATTR_CRS_STACK_SIZE
	.align		4
.L_8767:
        /*0078*/ 	.byte	0x04, 0x1e
        /*007a*/ 	.short	(.L_8769 - .L_8768)
.L_8768:
        /*007c*/ 	.word	0x00000000


	//----- nvinfo : EIATTR_CBANK_PARAM_SIZE
	.align		4
.L_8769:
        /*0080*/ 	.byte	0x03, 0x19
        /*0082*/ 	.short	0x0c4b


	//----- nvinfo : EIATTR_PARAM_CBANK
	.align		4
        /*0084*/ 	.byte	0x04, 0x0a
        /*0086*/ 	.short	(.L_8771 - .L_8770)
	.align		4
.L_8770:
        /*0088*/ 	.word	index@(.nv.constant0._ZN2at6native55_GLOBAL__N__de093ff9_22_ForeachBinaryOpList_cu_a911ec4325multi_tensor_apply_kernelINS1_18TensorListMetadataILi2EEENS1_24BinaryOpListAlphaFunctorIhLi2ELi2ELi0EEEJSt7dividesIhEhEEEvT_T0_DpT1_)
        /*008c*/ 	.short	0x0210
        /*008e*/ 	.short	0x0c4b


	//----- nvinfo : EIATTR_SW_WAR
	.align		4
.L_8771:
        /*0090*/ 	.byte	0x04, 0x36
        /*0092*/ 	.short	(.L_8773 - .L_8772)
.L_8772:
        /*0094*/ 	.word	0x00000008
.L_8773:


//--------------------- .nv.info._ZN2at6native55_GLOBAL__N__de093ff9_22_ForeachBinaryOpList_cu_a911ec4325multi_tensor_apply_kernelINS1_18TensorListMetadataILi3EEENS1_24BinaryOpListAlphaFunctorIN3c104HalfELi3ELi2ELi2EEEJSt10multipliesIfEfEEEvT_T0_DpT1_ --------------------------
	.section	.nv.info._ZN2at6native55_GLOBAL__N__de093ff9_22_ForeachBinaryOpList_cu_a911ec4325multi_tensor_apply_kernelINS1_18TensorListMetadataILi3EEENS1_24BinaryOpListAlphaFunctorIN3c104HalfELi3ELi2ELi2EEEJSt10multipliesIfEfEEEvT_T0_DpT1_,"",@"SHT_CUDA_INFO"
	.sectionflags	@""
	.align	4


	//----- nvinfo : EIATTR_CUDA_API_VERSION
	.align		4
        /*0000*/ 	.byte	0x04, 0x37
        /*0002*/ 	.short	(.L_8775 - .L_8774)
.L_8774:
        /*0004*/ 	.word	0x00000082


	//----- nvinfo : EIATTR_KPARAM_INFO
	.align		4
.L_8775:
        /*0008*/ 	.byte	0x04, 0x17
        /*000a*/ 	.short	(.L_8777 - .L_8776)
.L_8776:
        /*000c*/ 	.word	0x00000000
        /*0010*/ 	.short	0x0003
        /*0012*/ 	.short	0x0c4c
        /*0014*/ 	.byte	0x00, 0xf0, 0x11, 0x00


	//----- nvinfo : EIATTR_KPARAM_INFO
	.align		4
.L_8777:
        /*0018*/ 	.byte	0x04, 0x17
        /*001a*/ 	.short	(.L_8779 - .L_8778)
.L_8778:
        /*001c*/ 	.word	0x00000000
        /*0020*/ 	.short	0x0002
        /*0022*/ 	.short	0x0c49
        /*0024*/ 	.byte	0x00, 0xf0, 0x05, 0x00


	//----- nvinfo : EIATTR_KPARAM_INFO
	.align		4
.L_8779:
        /*0028*/ 	.byte	0x04, 0x17
        /*002a*/ 	.short	(.L_8781 - .L_8780)
.L_8780:
        /*002c*/ 	.word	0x00000000
        /*0030*/ 	.short	0x0001
        /*0032*/ 	.short	0x0c48
        /*0034*/ 	.byte	0x00, 0xf0, 0x05, 0x00


	//----- nvinfo : EIATTR_KPARAM_INFO
	.align		4
.L_8781:
        /*0038*/ 	.byte	0x04, 0x17
        /*003a*/ 	.short	(.L_8783 - .L_8782)
.L_8782:
        /*003c*/ 	.word	0x00000000
        /*0040*/ 	.short	0x0000
        /*0042*/ 	.short	0x0000
        /*0044*/ 	.byte	0x00, 0xf0, 0x21, 0x31


	//----- nvinfo : EIATTR_SPARSE_MMA_MASK
	.align		4
.L_8783:
        /*0048*/ 	.byte	0x03, 0x50
        /*004a*/ 	.short	0x0000


	//----- nvinfo : EIATTR_MAXREG_COUNT
	.align		4
        /*004c*/ 	.byte	0x03, 0x1b
        /*004e*/ 	.short	0x0080


	//----- nvinfo : EIATTR_MERCURY_ISA_VERSION
	.align		4
        /*0050*/ 	.byte	0x03, 0x5f
        /*0052*/ 	.short	0x0101


	//----- nvinfo : EIATTR_EXIT_INSTR_OFFSETS
	.align		4
        /*0054*/ 	.byte	0x04, 0x1c
        /*0056*/ 	.short	(.L_8785 - .L_8784)


	//   ....[0]....
.L_8784:
        /*0058*/ 	.word	0x000001b0


	//   ....[1]....
        /*005c*/ 	.word	0x000007f0


	//   ....[2]....
        /*0060*/ 	.word	0x00000850


	//   ....[3]....
        /*0064*/ 	.word	0x00000af0


	//----- nvinfo : EIATTR_MAX_THREADS
	.align		4
.L_8785:
        /*0068*/ 	.byte	0x04, 0x05
        /*006a*/ 	.short	(.L_8787 - .L_8786)
.L_8786:
        /*006c*/ 	.word	0x00000200
        /*0070*/ 	.word	0x00000001
        /*0074*/ 	.word	0x00000001


	//----- nvinfo : EIATTR_CRS_STACK_SIZE
	.align		4
.L_8787:
        /*0078*/ 	.byte	0x04, 0x1e
        /*007a*/ 	.short	(.L_8789 - .L_8788)
.L_8788:
        /*007c*/ 	.word	0x00000000


	//----- nvinfo : EIATTR_CBANK_PARAM_SIZE
	.align		4
.L_8789:
        /*0080*/ 	.byte	0x03, 0x19
        /*0082*/ 	.short	0x0c50


	//----- nvinfo : EIATTR_PARAM_CBANK
	.align		4
        /*0084*/ 	.byte	0x04, 0x0a
        /*0086*/ 	.short	(.L_8791 - .L_8790)
	.align		4
.L_8790:
        /*0088*/ 	.word	index@(.nv.constant0._ZN2at6native55_GLOBAL__N__de093ff9_22_ForeachBinaryOpList_cu_a911ec4325multi_tensor_apply_kernelINS1_18TensorListMetadataILi3EEENS1_24BinaryOpListAlphaFunctorIN3c104HalfELi3ELi2ELi2EEEJSt10multipliesIfEfEEEvT_T0_DpT1_)
        /*008c*/ 	.short	0x0210
        /*008e*/ 	.short	0x0c50


	//----- nvinfo : EIATTR_SW_WAR
	.align		4
.L_8791:
        /*0090*/ 	.byte	0x04, 0x36
        /*0092*/ 	.short	(.L_8793 - .L_8792)
.L_8792:
        /*0094*/ 	.word	0x00000008
.L_8793:


//--------------------- .nv.info._ZN2at6native55_GLOBAL__N__de093ff9_22_ForeachBinaryOpList_cu_a911ec4325multi_tensor_apply_kernelINS1_18TensorListMetadataILi3EEENS1_24BinaryOpListAlphaFunctorIN3c108BFloat16ELi3ELi2ELi2EEEJSt10multipliesIfEfEEEvT_T0_DpT1_ --------------------------
	.section	.nv.info._ZN2at6native55_GLOBAL__N__de093ff9_22_ForeachBinaryOpList_cu_a911ec4325multi_tensor_apply_kernelINS1_18TensorListMetadataILi3EEENS1_24BinaryOpListAlphaFunctorIN3c108BFloat16ELi3ELi2ELi2EEEJSt10multipliesIfEfEEEvT_T0_DpT1_,"",@"SHT_CUDA_INFO"
	.sectionflags	@""
	.align	4


	//----- nvinfo : EIATTR_CUDA_API_VERSION
	.align		4
        /*0000*/ 	.byte	0x04, 0x37
        /*0002*/ 	.short	(.L_8795 - .L_8794)
.L_8794:
        /*0004*/ 	.word	0x00000082


	//----- nvinfo : EIATTR_KPARAM_INFO
	.align		4
.L_8795:
        /*0008*/ 	.byte	0x04, 0x17
        /*000a*/ 	.short	(.L_8797 - .L_8796)
.L_8796:
        /*000c*/ 	.word	0x00000000
        /*0010*/ 	.short	0x0003
        /*0012*/ 	.short	0x0c4c
        /*0014*/ 	.byte	0x00, 0xf0, 0x11, 0x00


	//----- nvinfo : EIATTR_KPARAM_INFO
	.align		4
.L_8797:
        /*0018*/ 	.byte	0x04, 0x17
        /*001a*/ 	.short	(.L_8799 - .L_8798)
.L_8798:
        /*001c*/ 	.word	0x00000000
        /*0020*/ 	.short	0x0002
        /*0022*/ 	.short	0x0c49
        /*0024*/ 	.byte	0x00, 0xf0, 0x05, 0x00


	//----- nvinfo : EIATTR_KPARAM_INFO
	.align		4
.L_8799:
        /*0028*/ 	.byte	0x04, 0x17
        /*002a*/ 	.short	(.L_8801 - .L_8800)
.L_8800:
        /*002c*/ 	.word	0x00000000
        /*0030*/ 	.short	0x0001
        /*0032*/ 	.short	0x0c48
        /*0034*/ 	.byte	0x00, 0xf0, 0x05, 0x00


	//----- nvinfo : EIATTR_KPARAM_INFO
	.align		4
.L_8801:
        /*0038*/ 	.byte	0x04, 0x17
        /*003a*/ 	.short	(.L_8803 - .L_8802)
.L_8802:
        /*003c*/ 	.word	0x00000000
        /*0040*/ 	.short	0x0000
        /*0042*/ 	.short	0x0000
        /*0044*/ 	.byte	0x00, 0xf0, 0x21, 0x31


	//----- nvinfo : EIATTR_SPARSE_MMA_MASK
	.align		4
.L_8803:
        /*0048*/ 	.byte	0x03, 0x50
        /*004a*/ 	.short	0x0000


	//----- nvinfo : EIATTR_MAXREG_COUNT
	.align		4
        /*004c*/ 	.byte	0x03, 0x1b
        /*004e*/ 	.short	0x0080


	//----- nvinfo : EIATTR_MERCURY_ISA_VERSION
	.align		4
        /*0050*/ 	.byte	0x03, 0x5f
        /*0052*/ 	.short	0x0101


	//----- nvinfo : EIATTR_EXIT_INSTR_OFFSETS
	.align		4
        /*0054*/ 	.byte	0x04, 0x1c
        /*0056*/ 	.short	(.L_8805 - .L_8804)


	//   ....[0]....
.L_8804:
        /*0058*/ 	.word	0x000001b0


	//   ....[1]....
        /*005c*/ 	.word	0x000007f0


	//   ....[2]....
        /*0060*/ 	.word	0x00000850


	//   ....[3]....
        /*0064*/ 	.word	0x00000b30


	//----- nvinfo : EIATTR_MAX_THREADS
	.align		4
.L_8805:
        /*0068*/ 	.byte	0x04, 0x05
        /*006a*/ 	.short	(.L_8807 - .L_8806)
.L_8806:
        /*006c*/ 	.word	0x00000200
        /*0070*/ 	.word	0x00000001
        /*0074*/ 	.word	0x00000001


	//----- nvinfo : EIATTR_CRS_STACK_SIZE
	.align		4
.L_8807:
        /*0078*/ 	.byte	0x04, 0x1e
        /*007a*/ 	.short	(.L_8809 - .L_8808)
.L_8808:
        /*007c*/ 	.word	0x00000000


	//----- nvinfo : EIATTR_CBANK_PARAM_SIZE
	.align		4
.L_8809:
        /*0080*/ 	.byte	0x03, 0x19
        /*0082*/ 	.short	0x0c50


	//----- nvinfo : EIATTR_PARAM_CBANK
	.align		4
        /*0084*/ 	.byte	0x04, 0x0a
        /*0086*/ 	.short	(.L_8811 - .L_8810)
	.align		4
.L_8810:
        /*0088*/ 	.word	index@(.nv.constant0._ZN2at6native55_GLOBAL__N__de093ff9_22_ForeachBinaryOpList_cu_a911ec4325multi_tensor_apply_kernelINS1_18TensorListMetadataILi3EEENS1_24BinaryOpListAlphaFunctorIN3c108BFloat16ELi3ELi2ELi2EEEJSt10multipliesIfEfEEEvT_T0_DpT1_)
        /*008c*/ 	.short	0x0210
        /*008e*/ 	.short	0x0c50


	//----- nvinfo : EIATTR_SW_WAR
	.align		4
.L_8811:
        /*0090*/ 	.byte	0x04, 0x36
        /*0092*/ 	.short	(.L_8813 - .L_8812)
.L_8812:
        /*0094*/ 	.word	0x00000008
.L_8813:


//--------------------- .nv.info._ZN2at6native55_GLOBAL__N__de093ff9_22_ForeachBinaryOpList_cu_a911ec4325multi_tensor_apply_kernelINS1_18TensorListMetadataILi3EEENS1_24BinaryOpListAlphaFunctorIbLi3ELi2ELi2EEEJSt10multipliesIbEbEEEvT_T0_DpT1_ --------------------------
	.section	.nv.info._ZN2at6native55_GLOBAL__N__de093ff9_22_ForeachBinaryOpList_cu_a911ec4325multi_tensor_apply_kernelINS1_18TensorListMetadataILi3EEENS1_24BinaryOpListAlphaFunctorIbLi3ELi2ELi2EEEJSt10multipliesIbEbEEEvT_T0_DpT1_,"",@"SHT_CUDA_INFO"
	.sectionflags	@""
	.align	4


	//----- nvinfo : EIATTR_CUDA_API_VERSION
	.align		4
        /*0000*/ 	.byte	0x04, 0x37
        /*0002*/ 	.short	(.L_8815 - .L_8814)
.L_8814:
        /*0004*/ 	.word	0x00000082


	//----- nvinfo : EIATTR_KPARAM_INFO
	.align		4
.L_8815:
        /*0008*/ 	.byte	0x04, 0x17
        /*000a*/ 	.short	(.L_8817 - .L_8816)
.L_8816:
        /*000c*/ 	.word	0x00000000
        /*0010*/ 	.short	0x0003
        /*0012*/ 	.short	0x0c4a
        /*0014*/ 	.byte	0x00, 0xf0, 0x05, 0x00


	//----- nvinfo : EIATTR_KPARAM_INFO
	.align		4
.L_8817:
        /*0018*/ 	.byte	0x04, 0x17
        /*001a*/ 	.short	(.L_8819 - .L_8818)
.L_8818:
        /*001c*/ 	.word	0x00000000
        /*0020*/ 	.short	0x0002
        /*0022*/ 	.short	0x0c49
        /*0024*/ 	.byte	0x00, 0xf0, 0x05, 0x00


	//----- nvinfo : EIATTR_KPARAM_INFO
	.align		4
.L_8819:
        /*0028*/ 	.byte	0x04, 0x17
        /*002a*/ 	.short	(.L_8821 - .L_8820)
.L_8820:
        /*002c*/ 	.word	0x00000000
        /*0030*/ 	.short	0x0001
        /*0032*/ 	.short	0x0c48
        /*0034*/ 	.byte	0x00, 0xf0, 0x05, 0x00


	//----- nvinfo : EIATTR_KPARAM_INFO
	.align		4
.L_8821:
        /*0038*/ 	.byte	0x04, 0x17
        /*003a*/ 	.short	(.L_8823 - .L_8822)
.L_8822:
        /*003c*/ 	.word	0x00000000
        /*0040*/ 	.short	0x0000
        /*0042*/ 	.short	0x0000
        /*0044*/ 	.byte	0x00, 0xf0, 0x21, 0x31


	//----- nvinfo : EIATTR_SPARSE_MMA_MASK
	.align		4
.L_8823:
        /*0048*/ 	.byte	0x03, 0x50
        /*004a*/ 	.short	0x0000


	//----- nvinfo : EIATTR_MAXREG_COUNT
	.align		4
        /*004c*/ 	.byte	0x03, 0x1b
        /*004e*/ 	.short	0x0080


	//----- nvinfo : EIATTR_MERCURY_ISA_VERSION
	.align		4
        /*0050*/ 	.byte	0x03, 0x5f
        /*0052*/ 	.short	0x0101


	//----- nvinfo : EIATTR_EXIT_INSTR_OFFSETS
	.align		4
        /*0054*/ 	.byte	0x04, 0x1c
        /*0056*/ 	.short	(.L_8825 - .L_8824)


	//   ....[0]....
.L_8824:
        /*0058*/ 	.word	0x000001c0


	//   ....[1]....
        /*005c*/ 	.word	0x00000800


	//   ....[2]....
        /*0060*/ 	.word	0x00000860


	//   ....[3]....
        /*0064*/ 	.word	0x00000b60


	//----- nvinfo : EIATTR_MAX_THREADS
	.align		4
.L_8825:
        /*0068*/ 	.byte	0x04, 0x05
        /*006a*/ 	.short	(.L_8827 - .L_8826)
.L_8826:
        /*006c*/ 	.word	0x00000200
        /*0070*/ 	.word	0x00000001
        /*0074*/ 	.word	0x00000001


	//----- nvinfo : EIATTR_CRS_STACK_SIZE
	.align		4
.L_8827:
        /*0078*/ 	.byte	0x04, 0x1e
        /*007a*/ 	.short	(.L_8829 - .L_8828)
.L_8828:
        /*007c*/ 	.word	0x00000000


	//----- nvinfo : EIATTR_CBANK_PARAM_SIZE
	.align		4
.L_8829:
        /*0080*/ 	.byte	0x03, 0x19
        /*0082*/ 	.short	0x0c4b


	//----- nvinfo : EIATTR_PARAM_CBANK
	.align		4
        /*0084*/ 	.byte	0x04, 0x0a
        /*0086*/ 	.short	(.L_8831 - .L_8830)
	.align		4
.L_8830:
        /*0088*/ 	.word	index@(.nv.constant0._ZN2at6native55_GLOBAL__N__de093ff9_22_ForeachBinaryOpList_cu_a911ec4325multi_tensor_apply_kernelINS1_18TensorListMetadataILi3EEENS1_24BinaryOpListAlphaFunctorIbLi3ELi2ELi2EEEJSt10multipliesIbEbEEEvT_T0_DpT1_)
        /*008c*/ 	.short	0x0210
        /*008e*/ 	.short	0x0c4b


	//----- nvinfo : EIATTR_SW_WAR
	.align		4
.L_8831:
        /*0090*/ 	.byte	0x04, 0x36
        /*0092*/ 	.short	(.L_8833 - .L_8832)
.L_8832:
        /*0094*/ 	.word	0x00000008
.L_8833:


//--------------------- .nv.info._ZN2at6native55_GLOBAL__N__de093ff9_22_ForeachBinaryOpList_cu_a911ec4325multi_tensor_apply_kernelINS1_18TensorListMetadataILi3EEENS1_24BinaryOpListAlphaFunctorIN3c107complexIfEELi3ELi2ELi2EEEJSt10multipliesIS8_ES8_EEEvT_T0_DpT1_ --------------------------
	.section	.nv.info._ZN2at6native55_GLOBAL__N__de093ff9_22_ForeachBinaryOpList_cu_a911ec4325multi_tensor_apply_kernelINS1_18TensorListMetadataILi3EEENS1_24BinaryOpListAlphaFunctorIN3c107complexIfEELi3ELi2ELi2EEEJSt10multipliesIS8_ES8_EEEvT_T0_DpT1_,"",@"SHT_CUDA_INFO"
	.sectionflags	@""
	.align	4


	//----- nvinfo : EIATTR_CUDA_API_VERSION
	.align		4
        /*0000*/ 	.byte	0x04, 0x37
        /*0002*/ 	.short	(.L_8835 - .L_8834)
.L_8834:
        /*0004*/ 	.word	0x00000082


	//----- nvinfo : EIATTR_KPARAM_INFO
	.align		4
.L_8835:
        /*0008*/ 	.byte	0x04, 0x17
        /*000a*/ 	.short	(.L_8837 - .L_8836)
.L_8836:
        /*000c*/ 	.word	0x00000000
        /*0010*/ 	.short	0x0003
        /*0012*/ 	.short	0x0c50
        /*0014*/ 	.byte	0x00, 0xf0, 0x21, 0x00


	//----- nvinfo : EIATTR_KPARAM_INFO
	.align		4
.L_8837:
        /*0018*/ 	.byte	0x04, 0x17
        /*001a*/ 	.short	(.L_8839 - .L_8838)
.L_8838:
        /*001c*/ 	.word	0x00000000
        /*0020*/ 	.short	0x0002
        /*0022*/ 	.short	0x0c49
        /*0024*/ 	.byte	0x00, 0xf0, 0x05, 0x00


	//----- nvinfo : EIATTR_KPARAM_INFO
	.align		4
.L_8839:
        /*0028*/ 	.byte	0x04, 0x17
        /*002a*/ 	.short	(.L_8841 - .L_8840)
.L_8840:
        /*002c*/ 	.word	0x00000000
        /*0030*/ 	.short	0x0001
        /*0032*/ 	.short	0x0c48
        /*0034*/ 	.byte	0x00, 0xf0, 0x05, 0x00


	//----- nvinfo : EIATTR_KPARAM_INFO
	.align		4
.L_8841:
        /*0038*/ 	.byte	0x04, 0x17
        /*003a*/ 	.short	(.L_8843 - .L_8842)
.L_8842:
        /*003c*/ 	.word	0x00000000
        /*0040*/ 	.short	0x0000
        /*0042*/ 	.short	0x0000
        /*0044*/ 	.byte	0x00, 0xf0, 0x21, 0x31


	//----- nvinfo : EIATTR_SPARSE_MMA_MASK
	.align		4
.L_8843:
        /*0048*/ 	.byte	0x03, 0x50
        /*004a*/ 	.short	0x0000


	//----- nvinfo : EIATTR_MAXREG_COUNT
	.align		4
        /*004c*/ 	.byte	0x03, 0x1b
        /*004e*/ 	.short	0x0080


	//----- nvinfo : EIATTR_MERCURY_ISA_VERSION
	.align		4
        /*0050*/ 	.byte	0x03, 0x5f
        /*0052*/ 	.short	0x0101


	//----- nvinfo : EIATTR_EXIT_INSTR_OFFSETS
	.align		4
        /*0054*/ 	.byte	0x04, 0x1c
        /*0056*/ 	.short	(.L_8845 - .L_8844)


	//   ....[0]....
.L_8844:
        /*0058*/ 	.word	0x000001b0


	//   ....[1]....
        /*005c*/ 	.word	0x00000920


	//   ....[2]....
        /*0060*/ 	.word	0x00000980


	//   ....[3]....
        /*0064*/ 	.word	0x00000d30


	//----- nvinfo : EIATTR_MAX_THREADS
	.align		4
.L_8845:
        /*0068*/ 	.byte	0x04, 0x05
        /*006a*/ 	.short	(.L_8847 - .L_8846)
.L_8846:
        /*006c*/ 	.word	0x00000200
        /*0070*/ 	.word	0x00000001
        /*0074*/ 	.word	0x00000001


	//----- nvinfo : EIATTR_CRS_STACK_SIZE
	.align		4
.L_8847:
        /*0078*/ 	.byte	0x04, 0x1e
        /*007a*/ 	.short	(.L_8849 - .L_8848)
.L_8848:
        /*007c*/ 	.word	0x00000000


	//----- nvinfo : EIATTR_CBANK_PARAM_SIZE
	.align		4
.L_8849:
        /*0080*/ 	.byte	0x03, 0x19
        /*0082*/ 	.short	0x0c58


	//----- nvinfo : EIATTR_PARAM_CBANK
	.align		4
        /*0084*/ 	.byte	0x04, 0x0a
        /*0086*/ 	.short	(.L_8851 - .L_8850)
	.align		4
.L_8850:
        /*0088*/ 	.word	index@(.nv.constant0._ZN2at6native55_GLOBAL__N__de093ff9_22_ForeachBinaryOpList_cu_a911ec4325multi_tensor_apply_kernelINS1_18TensorListMetadataILi3EEENS1_24BinaryOpListAlphaFunctorIN3c107complexIfEELi3ELi2ELi2EEEJSt10multipliesIS8_ES8_EEEvT_T0_DpT1_)
        /*008c*/ 	.short	0x0210
        /*008e*/ 	.short	0x0c58


	//----- nvinfo : EIATTR_SW_WAR
	.align		4
.L_8851:
        /*0090*/ 	.byte	0x04, 0x36
        /*0092*/ 	.short	(.L_8853 - .L_8852)
.L_8852:
        /*0094*/ 	.word	0x00000008
.L_8853:


//--------------------- .nv.info._ZN2at6native55_GLOBAL__N__de093ff9_22_ForeachBinaryOpList_cu_a911ec4325multi_tensor_apply_kernelINS1_18TensorListMetadataILi3EEENS1_24BinaryOpListAlphaFunctorIN3c107complexIdEELi3ELi2ELi2EEEJSt10multipliesIS8_ES8_EEEvT_T0_DpT1_ --------------------------
	.section	.nv.info._ZN2at6native55_GLOBAL__N__de093ff9_22_ForeachBinaryOpList_cu_a911ec4325multi_tensor_apply_kernelINS1_18TensorListMetadataILi3EEENS1_24BinaryOpListAlphaFunctorIN3c107complexIdEELi3ELi2ELi2EEEJSt10multipliesIS8_ES8_EEEvT_T0_DpT1_,"",@"SHT_CUDA_INFO"
	.sectionflags	@""
	.align	4


	//----- nvinfo : EIATTR_CUDA_API_VERSION
	.align		4
        /*0000*/ 	.byte	0x04, 0x37
        /*0002*/ 	.short	(.L_8855 - .L_8854)
.L_8854:
        /*0004*/ 	.word	0x00000082


	//----- nvinfo : EIATTR_KPARAM_INFO
	.align		4
.L_8855:
        /*0008*/ 	.byte	0x04, 0x17
        /*000a*/ 	.short	(.L_8857 - .L_8856)
.L_8856:
        /*000c*/ 	.word	0x00000000
        /*0010*/ 	.short	0x0003
        /*0012*/ 	.short	0x0c50
        /*0014*/ 	.byte	0x00, 0xf0, 0x41, 0x00


	//----- nvinfo : EIATTR_KPARAM_INFO
	.align		4
.L_8857:
        /*0018*/ 	.byte	0x04, 0x17
        /*001a*/ 	.short	(.L_8859 - .L_8858)
.L_8858:
        /*001c*/ 	.word	0x00000000
        /*0020*/ 	.short	0x0002
        /*0022*/ 	.short	0x0c49
        /*0024*/ 	.byte	0x00, 0xf0, 0x05, 0x00


	//----- nvinfo : EIATTR_KPARAM_INFO
	.align		4
.L_8859:
        /*0028*/ 	.byte	0x04, 0x17
        /*002a*/ 	.short	(.L_8861 - .L_8860)
.L_8860:
        /*002c*/ 	.word	0x00000000
        /*0030*/ 	.short	0x0001
        /*0032*/ 	.short	0x0c48
        /*0034*/ 	.byte	0x00, 0xf0, 0x05, 0x00


	//----- nvinfo : EIATTR_KPARAM_INFO
	.align		4
.L_8861:
        /*0038*/ 	.byte	0x04, 0x17
        /*003a*/ 	.short	(.L_8863 - .L_8862)
.L_8862:
        /*003c*/ 	.word	0x00000000
        /*0040*/ 	.short	0x0000
        /*0042*/ 	.short	0x0000
        /*0044*/ 	.byte	0x00, 0xf0, 0x21, 0x31


	//----- nvinfo : EIATTR_SPARSE_MMA_MASK
	.align		4
.L_8863:
        /*0048*/ 	.byte	0x03, 0x50
        /*004a*/ 	.short	0x0000


	//----- nvinfo : EIATTR_MAXREG_COUNT
	.align		4
        /*004c*/ 	.byte	0x03, 0x1b
        /*004e*/ 	.short	0x0080


	//----- nvinfo : EIATTR_MERCURY_ISA_VERSION
	.align		4
        /*0050*/ 	.byte	0x03, 0x5f
        /*0052*/ 	.short	0x0101


	//----- nvinfo : EIATTR_EXIT_INSTR_OFFSETS
	.align		4
        /*0054*/ 	.byte	0x04, 0x1c
        /*0056*/ 	.short	(.L_8865 - .L_8864)


	//   ....[0]....
.L_8864:
        /*0058*/ 	.word	0x000001b0


	//   ....[1]....
        /*005c*/ 	.word	0x000009b0


	//   ....[2]....
        /*0060*/ 	.word	0x00000a10


	//   ....[3]....
        /*0064*/ 	.word	0x00000e30


	//----- nvinfo : EIATTR_MAX_THREADS
	.align		4
.L_8865:
        /*0068*/ 	.byte	0x04, 0x05
        /*006a*/ 	.short	(.L_8867 - .L_8866)
.L_8866:
        /*006c*/ 	.word	0x00000200
        /*0070*/ 	.word	0x00000001
        /*0074*/ 	.word	0x00000001


	//----- nvinfo : EIATTR_CRS_STACK_SIZE
	.align		4
.L_8867:
        /*0078*/ 	.byte	0x04, 0x1e
        /*007a*/ 	.short	(.L_8869 - .L_8868)
.L_8868:
        /*007c*/ 	.word	0x00000000


	//----- nvinfo : EIATTR_CBANK_PARAM_SIZE
	.align		4
.L_8869:
        /*0080*/ 	.byte	0x03, 0x19
        /*0082*/ 	.short	0x0c60


	//----- nvinfo : EIATTR_PARAM_CBANK
	.align		4
        /*0084*/ 	.byte	0x04, 0x0a
        /*0086*/ 	.short	(.L_8871 - .L_8870)
	.align		4
.L_8870:
        /*0088*/ 	.word	index@(.nv.constant0._ZN2at6native55_GLOBAL__N__de093ff9_22_ForeachBinaryOpList_cu_a911ec4325multi_tensor_apply_kernelINS1_18TensorListMetadataILi3EEENS1_24BinaryOpListAlphaFunctorIN3c107complexIdEELi3ELi2ELi2EEEJSt10multipliesIS8_ES8_EEEvT_T0_DpT1_)
        /*008c*/ 	.short	0x0210
        /*008e*/ 	.short	0x0c60


	//----- nvinfo : EIATTR_SW_WAR
	.align		4
.L_8871:
        /*0090*/ 	.byte	0x04, 0x36
        /*0092*/ 	.short	(.L_8873 - .L_8872)
.L_8872:
        /*0094*/ 	.word	0x00000008
.L_8873:


//--------------------- .nv.info._ZN2at6native55_GLOBAL__N__de093ff9_22_ForeachBinaryOpList_cu_a911ec4325multi_tensor_apply_kernelINS1_18TensorListMetadataILi3EEENS1_24BinaryOpListAlphaFunctorIfLi3ELi2ELi2EEEJSt10multipliesIfEfEEEvT_T0_DpT1_ --------------------------
	.section	.nv.info._ZN2at6native55_GLOBAL__N__de093ff9_22_ForeachBinaryOpList_cu_a911ec4325multi_tensor_apply_kernelINS1_18TensorListMetadataILi3EEENS1_24BinaryOpListAlphaFunctorIfLi3ELi2ELi2EEEJSt10multipliesIfEfEEEvT_T0_DpT1_,"",@"SHT_CUDA_INFO"
	.sectionflags	@""
	.align	4


	//----- nvinfo : EIATTR_CUDA_API_VERSION
	.align		4
        /*0000*/ 	.byte	0x04, 0x37
        /*0002*/ 	.short	(.L_8875 - .L_8874)
.L_8874:
        /*0004*/ 	.word	0x00000082


	//----- nvinfo : EIATTR_KPARAM_INFO
	.align		4
.L_8875:
        /*0008*/ 	.byte	0x04, 0x17
        /*000a*/ 	.short	(.L_8877 - .L_8876)
.L_8876:
        /*000c*/ 	.word	0x00000000
        /*0010*/ 	.short	0x0003
        /*0012*/ 	.short	0x0c4c
        /*0014*/ 	.byte	0x00, 0xf0, 0x11, 0x00


	//----- nvinfo : EIATTR_KPARAM_INFO
	.align		4
.L_8877:
        /*0018*/ 	.byte	0x04, 0x17
        /*001a*/ 	.short	(.L_8879 - .L_8878)
.L_8878:
        /*001c*/ 	.word	0x00000000
        /*0020*/ 	.short	0x0002
        /*0022*/ 	.short	0x0c49
        /*0024*/ 	.byte	0x00, 0xf0, 0x05, 0x00


	//----- nvinfo : EIATTR_KPARAM_INFO
	.align		4
.L_8879:
        /*0028*/ 	.byte	0x04, 0x17
        /*002a*/ 	.short	(.L_8881 - .L_8880)
.L_8880:
        /*002c*/ 	.word	0x00000000
        /*0030*/ 	.short	0x0001
        /*0032*/ 	.short	0x0c48
        /*0034*/ 	.byte	0x00, 0xf0, 0x05, 0x00


	//----- nvinfo : EIATTR_KPARAM_INFO
	.align		4
.L_8881:
        /*0038*/ 	.byte	0x04, 0x17
        /*003a*/ 	.short	(.L_8883 - .L_8882)
.L_8882:
        /*003c*/ 	.word	0x00000000
        /*0040*/ 	.short	0x0000
        /*0042*/ 	.short	0x0000
        /*0044*/ 	.byte	0x00, 0xf0, 0x21, 0x31


	//----- nvinfo : EIATTR_SPARSE_MMA_MASK
	.align		4
.L_8883:
        /*0048*/ 	.byte	0x03, 0x50
        /*004a*/ 	.short	0x0000


	//----- nvinfo : EIATTR_MAXREG_COUNT
	.align		4
        /*004c*/ 	.byte	0x03, 0x1b
        /*004e*/ 	.short	0x0080


	//----- nvinfo : EIATTR_MERCURY_ISA_VERSION
	.align		4
        /*0050*/ 	.byte	0x03, 0x5f
        /*0052*/ 	.short	0x0101


	//----- nvinfo : EIATTR_EXIT_INSTR_OFFSETS
	.align		4
        /*0054*/ 	.byte	0x04, 0x1c
        /*0056*/ 	.short	(.L_8885 - .L_8884)


	//   ....[0]....
.L_8884:
        /*0058*/ 	.word	0x000001b0


	//   ....[1]....
        /*005c*/ 	.word	0x00000740


	//   ....[2]....
        /*0060*/ 	.word	0x000007a0


	//   ....[3]....
        /*0064*/ 	.word	0x000009a0


	//----- nvinfo : EIATTR_MAX_THREADS
	.align		4
.L_8885:
        /*0068*/ 	.byte	0x04, 0x05
        /*006a*/ 	.short	(.L_8887 - .L_8886)
.L_8886:
        /*006c*/ 	.word	0x00000200
        /*0070*/ 	.word	0x00000001
        /*0074*/ 	.word	0x00000001


	//----- nvinfo : EIATTR_CRS_STACK_SIZE
	.align		4
.L_8887:
        /*0078*/ 	.byte	0x04, 0x1e
        /*007a*/ 	.short	(.L_8889 - .L_8888)
.L_8888:
        /*007c*/ 	.word	0x00000000


	//----- nvinfo : EIATTR_CBANK_PARAM_SIZE
	.align		4
.L_8889:
        /*0080*/ 	.byte	0x03, 0x19
        /*0082*/ 	.short	0x0c50


	//----- nvinfo : EIATTR_PARAM_CBANK
	.align		4
        /*0084*/ 	.byte	0x04, 0x0a
        /*0086*/ 	.short	(.L_8891 - .L_8890)
	.align		4
.L_8890:
        /*0088*/ 	.word	index@(.nv.constant0._ZN2at6native55_GLOBAL__N__de093ff9_22_ForeachBinaryOpList_cu_a911ec4325multi_tensor_apply_kernelINS1_18TensorListMetadataILi3EEENS1_24BinaryOpListAlphaFunctorIfLi3ELi2ELi2EEEJSt10multipliesIfEfEEEvT_T0_DpT1_)
        /*008c*/ 	.short	0x0210
        /*008e*/ 	.short	0x0c50


	//----- nvinfo : EIATTR_SW_WAR
	.align		4
.L_8891:
        /*0090*/ 	.byte	0x04, 0x36
        /*0092*/ 	.short	(.L_8893 - .L_8892)
.L_8892:
        /*0094*/ 	.word	0x00000008
.L_8893:


//--------------------- .nv.info._ZN2at6native55_GLOBAL__N__de093ff9_22_ForeachBinaryOpList_cu_a911ec4325multi_tensor_apply_kernelINS1_18TensorListMetadataILi3EEENS1_24BinaryOpListAlphaFunctorIdLi3ELi2ELi2EEEJSt10multipliesIdEdEEEvT_T0_DpT1_ --------------------------
	.section	.nv.info._ZN2at6native55_GLOBAL__N__de093ff9_22_ForeachBinaryOpList_cu_a911ec4325multi_tensor_apply_kernelINS1_18TensorListMetadataILi3EEENS1_24BinaryOpListAlphaFunctorIdLi3ELi2ELi2EEEJSt10multipliesIdEdEEEvT_T0_DpT1_,"",@"SHT_CUDA_INFO"
	.sectionflags	@""
	.align	4


	//----- nvinfo : EIATTR_CUDA_API_VERSION
	.align		4
        /*0000*/ 	.byte	0x04, 0x37
        /*0002*/ 	.short	(.L_8895 - .L_8894)
.L_8894:
        /*0004*/ 	.word	0x00000082


	//----- nvinfo : EIATTR_KPARAM_INFO
	.align		4
.L_8895:
        /*0008*/ 	.byte	0x04, 0x17
        /*000a*/ 	.short	(.L_8897 - .L_8896)
.L_8896:
        /*000c*/ 	.word	0x00000000
        /*0010*/ 	.short	0x0003
        /*0012*/ 	.short	0x0c50
        /*0014*/ 	.byte	0x00, 0xf0, 0x21, 0x00


	//----- nvinfo : EIATTR_KPARAM_INFO
	.align		4
.L_8897:
        /*0018*/ 	.byte	0x04, 0x17
        /*001a*/ 	.short	(.L_8899 - .L_8898)
.L_8898:
        /*001c*/ 	.word	0x00000000
        /*0020*/ 	.short	0x0002
        /*0022*/ 	.short	0x0c49
        /*0024*/ 	.byte	0x00, 0xf0, 0x05, 0x00


	//----- nvinfo : EIATTR_KPARAM_INFO
	.align		4
.L_8899:
        /*0028*/ 	.byte	0x04, 0x17
        /*002a*/ 	.short	(.L_8901 - .L_8900)
.L_8900:
        /*002c*/ 	.word	0x00000000
        /*0030*/ 	.short	0x0001
        /*0032*/ 	.short	0x0c48
        /*0034*/ 	.byte	0x00, 0xf0, 0x05, 0x00


	//----- nvinfo : EIATTR_KPARAM_INFO
	.align		4
.L_8901:
        /*0038*/ 	.byte	0x04, 0x17
        /*003a*/ 	.short	(.L_8903 - .L_8902)
.L_8902:
        /*003c*/ 	.word	0x00000000
        /*0040*/ 	.short	0x0000
        /*0042*/ 	.short	0x0000
        /*0044*/ 	.byte	0x00, 0xf0, 0x21, 0x31


	//----- nvinfo : EIATTR_SPARSE_MMA_MASK
	.align		4
.L_8903:
        /*0048*/ 	.byte	0x03, 0x50
        /*004a*/ 	.short	0x0000


	//----- nvinfo : EIATTR_MAXREG_COUNT
	.align		4
        /*004c*/ 	.byte	0x03, 0x1b
        /*004e*/ 	.short	0x0080


	//----- nvinfo : EIATTR_MERCURY_ISA_VERSION
	.align		4
        /*0050*/ 	.byte	0x03, 0x5f
        /*0052*/ 	.short	0x0101


	//----- nvinfo : EIATTR_EXIT_INSTR_OFFSETS
	.align		4
        /*0054*/ 	.byte	0x04, 0x1c
        /*0056*/ 	.short	(.L_8905 - .L_8904)


	//   ....[0]....
.L_8904:
        /*0058*/ 	.word	0x000001b0


	//   ....[1]....
        /*005c*/ 	.word	0x000007a0


	//   ....[2]....
        /*0060*/ 	.word	0x00000800


	//   ....[3]....
        /*0064*/ 	.word	0x00000a30


	//----- nvinfo : EIATTR_MAX_THREADS
	.align		4
.L_8905:
        /*0068*/ 	.byte	0x04, 0x05
        /*006a*/ 	.short	(.L_8907 - .L_8906)
.L_8906:
        /*006c*/ 	.word	0x00000200
        /*0070*/ 	.word	0x00000001
        /*0074*/ 	.word	0x00000001


	//----- nvinfo : EIATTR_CRS_STACK_SIZE
	.align		4
.L_8907:
        /*0078*/ 	.byte	0x04, 0x1e
        /*007a*/ 	.short	(.L_8909 - .L_8908)
.L_8908:
        /*007c*/ 	.word	0x00000000


	//----- nvinfo : EIATTR_CBANK_PARAM_SIZE
	.align		4
.L_8909:
        /*0080*/ 	.byte	0x03, 0x19
        /*0082*/ 	.short	0x0c58


	//----- nvinfo : EIATTR_PARAM_CBANK
	.align		4
        /*0084*/ 	.byte	0x04, 0x0a
        /*0086*/ 	.short	(.L_8911 - .L_8910)
	.align		4
.L_8910:
        /*0088*/ 	.word	index@(.nv.constant0._ZN2at6native55_GLOBAL__N__de093ff9_22_ForeachBinaryOpList_cu_a911ec4325multi_tensor_apply_kernelINS1_18TensorListMetadataILi3EEENS1_24BinaryOpListAlphaFunctorIdLi3ELi2ELi2EEEJSt10multipliesIdEdEEEvT_T0_DpT1_)
        /*008c*/ 	.short	0x0210
        /*008e*/ 	.short	0x0c58


	//----- nvinfo : EIATTR_SW_WAR
	.align		4
.L_8911:
        /*0090*/ 	.byte	0x04, 0x36
        /*0092*/ 	.short	(.L_8913 - .L_8912)
.L_8912:
        /*0094*/ 	.word	0x00000008
.L_8913:


//--------------------- .nv.info._ZN2at6native55_GLOBAL__N__de093ff9_22_ForeachBinaryOpList_cu_a911ec4325multi_tensor_apply_kernelINS1_18TensorListMetadataILi3EEENS1_24BinaryOpListAlphaFunctorIsLi3ELi2ELi2EEEJSt10multipliesIsEsEEEvT_T0_DpT1_ --------------------------
	.section	.nv.info._ZN2at6native55_GLOBAL__N__de093ff9_22_ForeachBinaryOpList_cu_a911ec4325multi_tensor_apply_kernelINS1_18TensorListMetadataILi3EEENS1_24BinaryOpListAlphaFunctorIsLi3ELi2ELi2EEEJSt10multipliesIsEsEEEvT_T0_DpT1_,"",@"SHT_CUDA_INFO"
	.sectionflags	@""
	.align	4


	//----- nvinfo : EIATTR_CUDA_API_VERSION
	.align		4
        /*0000*/ 	.byte	0x04, 0x37
        /*0002*/ 	.short	(.L_8915 - .L_8914)
.L_8914:
        /*0004*/ 	.word	0x00000082


	//----- nvinfo : EIATTR_KPARAM_INFO
	.align		4
.L_8915:
        /*0008*/ 	.byte	0x04, 0x17
        /*000a*/ 	.short	(.L_8917 - .L_8916)
.L_8916:
        /*000c*/ 	.word	0x00000000
        /*0010*/ 	.short	0x0003
        /*0012*/ 	.short	0x0c4a
        /*0014*/ 	.byte	0x00, 0xf0, 0x09, 0x00


	//----- nvinfo : EIATTR_KPARAM_INFO
	.align		4
.L_8917:
        /*0018*/ 	.byte	0x04, 0x17
        /*001a*/ 	.short	(.L_8919 - .L_8918)
.L_8918:
        /*001c*/ 	.word	0x00000000
        /*0020*/ 	.short	0x0002
        /*0022*/ 	.short	0x0c49
        /*0024*/ 	.byte	0x00, 0xf0, 0x05, 0x00


	//----- nvinfo : EIATTR_KPARAM_INFO
	.align		4
.L_8919:
        /*0028*/ 	.byte	0x04, 0x17
        /*002a*/ 	.short	(.L_8921 - .L_8920)
.L_8920:
        /*002c*/ 	.word	0x00000000
        /*0030*/ 	.short	0x0001
        /*0032*/ 	.short	0x0c48
        /*0034*/ 	.byte	0x00, 0xf0, 0x05, 0x00


	//----- nvinfo : EIATTR_KPARAM_INFO
	.align		4
.L_8921:
        /*0038*/ 	.byte	0x04, 0x17
        /*003a*/ 	.short	(.L_8923 - .L_8922)
.L_8922:
        /*003c*/ 	.word	0x00000000
        /*0040*/ 	.short	0x0000
        /*0042*/ 	.short	0x0000
        /*0044*/ 	.byte	0x00, 0xf0, 0x21, 0x31


	//----- nvinfo : EIATTR_SPARSE_MMA_MASK
	.align		4
.L_8923:
        /*0048*/ 	.byte	0x03, 0x50
        /*004a*/ 	.short	0x0000


	//----- nvinfo : EIATTR_MAXREG_COUNT
	.align		4
        /*004c*/ 	.byte	0x03, 0x1b
        /*004e*/ 	.short	0x0080


	//----- nvinfo : EIATTR_MERCURY_ISA_VERSION
	.align		4
        /*0050*/ 	.byte	0x03, 0x5f
        /*0052*/ 	.short	0x0101


	//----- nvinfo : EIATTR_EXIT_INSTR_OFFSETS
	.align		4
        /*0054*/ 	.byte	0x04, 0x1c
        /*0056*/ 	.short	(.L_8925 - .L_8924)


	//   ....[0]....
.L_8924:
        /*0058*/ 	.word	0x000001b0


	//   ....[1]....
        /*005c*/ 	.word	0x00000830


	//   ....[2]....
        /*0060*/ 	.word	0x00000890


	//   ....[3]....
        /*0064*/ 	.word	0x00000bb0


	//----- nvinfo : EIATTR_MAX_THREADS
	.align		4
.L_8925:
        /*0068*/ 	.byte	0x04, 0x05
        /*006a*/ 	.short	(.L_8927 - .L_8926)
.L_8926:
        /*006c*/ 	.word	0x00000200
        /*0070*/ 	.word	0x00000001
        /*0074*/ 	.word	0x00000001


	//----- nvinfo : EIATTR_CRS_STACK_SIZE
	.align		4
.L_8927:
        /*0078*/ 	.byte	0x04, 0x1e
        /*007a*/ 	.short	(.L_8929 - .L_8928)
.L_8928:
        /*007c*/ 	.word	0x00000000


	//----- nvinfo : EIATTR_CBANK_PARAM_SIZE
	.align		4
.L_8929:
        /*0080*/ 	.byte	0x03, 0x19
        /*0082*/ 	.short	0x0c4c


	//----- nvinfo : EIATTR_PARAM_CBANK
	.align		4
        /*0084*/ 	.byte	0x04, 0x0a
        /*0086*/ 	.short	(.L_8931 - .L_8930)
	.align		4
.L_8930:
        /*0088*/ 	.word	index@(.nv.constant0._ZN2at6native55_GLOBAL__N__de093ff9_22_ForeachBinaryOpList_cu_a911ec4325multi_tensor_apply_kernelINS1_18TensorListMetadataILi3EEENS1_24BinaryOpListAlphaFunctorIsLi3ELi2ELi2EEEJSt10multipliesIsEsEEEvT_T0_DpT1_)
        /*008c*/ 	.short	0x0210
        /*008e*/ 	.short	0x0c4c


	//----- nvinfo : EIATTR_SW_WAR
	.align		4
.L_8931:
        /*0090*/ 	.byte	0x04, 0x36
        /*0092*/ 	.short	(.L_8933 - .L_8932)
.L_8932:
        /*0094*/ 	.word	0x00000008
.L_8933:


//--------------------- .nv.info._ZN2at6native55_GLOBAL__N__de093ff9_22_ForeachBinaryOpList_cu_a911ec4325multi_tensor_apply_kernelINS1_18TensorListMetadataILi3EEENS1_24BinaryOpListAlphaFunctorIlLi3ELi2ELi2EEEJSt10multipliesIlElEEEvT_T0_DpT1_ --------------------------
	.section	.nv.info._ZN2at6native55_GLOBAL__N__de093ff9_22_ForeachBinaryOpList_cu_a911ec4325multi_tensor_apply_kernelINS1_18TensorListMetadataILi3EEENS1_24BinaryOpListAlphaFunctorIlLi3ELi2ELi2EEEJSt10multipliesIlElEEEvT_T0_DpT1_,"",@"SHT_CUDA_INFO"
	.sectionflags	@""
	.align	4


	//----- nvinfo : EIATTR_CUDA_API_VERSION
	.align		4
        /*0000*/ 	.byte	0x04, 0x37
        /*0002*/ 	.short	(.L_8935 - .L_8934)
.L_8934:
        /*0004*/ 	.word	0x00000082


	//----- nvinfo : EIATTR_KPARAM_INFO
	.align		4
.L_8935:
        /*0008*/ 	.byte	0x04, 0x17
        /*000a*/ 	.short	(.L_8937 - .L_8936)
.L_8936:
        /*000c*/ 	.word	0x00000000
        /*0010*/ 	.short	0x0003
        /*0012*/ 	.short	0x0c50
        /*0014*/ 	.byte	0x00, 0xf0, 0x21, 0x00


	//----- nvinfo : EIATTR_KPARAM_INFO
	.align		4
.L_8937:
        /*0018*/ 	.byte	0x04, 0x17
        /*001a*/ 	.short	(.L_8939 - .L_8938)
.L_8938:
        /*001c*/ 	.word	0x00000000
        /*0020*/ 	.short	0x0002
        /*0022*/ 	.short	0x0c49
        /*0024*/ 	.byte	0x00, 0xf0, 0x05, 0x00


	//----- nvinfo : EIATTR_KPARAM_INFO
	.align		4
.L_8939:
        /*0028*/ 	.byte	0x04, 0x17
        /*002a*/ 	.short	(.L_8941 - .L_8940)
.L_8940:
        /*002c*/ 	.word	0x00000000
        /*0030*/ 	.short	0x0001
        /*0032*/ 	.short	0x0c48
        /*0034*/ 	.byte	0x00, 0xf0, 0x05, 0x00


	//----- nvinfo : EIATTR_KPARAM_INFO
	.align		4
.L_8941:
        /*0038*/ 	.byte	0x04, 0x17
        /*003a*/ 	.short	(.L_8943 - .L_8942)
.L_8942:
        /*003c*/ 	.word	0x00000000
        /*0040*/ 	.short	0x0000
        /*0042*/ 	.short	0x0000
        /*0044*/ 	.byte	0x00, 0xf0, 0x21, 0x31


	//----- nvinfo : EIATTR_SPARSE_MMA_MASK
	.align		4
.L_8943:
        /*0048*/ 	.byte	0x03, 0x50
        /*004a*/ 	.short	0x0000


	//----- nvinfo : EIATTR_MAXREG_COUNT
	.align		4
        /*004c*/ 	.byte	0x03, 0x1b
        /*004e*/ 	.short	0x0080


	//----- nvinfo : EIATTR_MERCURY_ISA_VERSION
	.align		4
        /*0050*/ 	.byte	0x03, 0x5f
        /*0052*/ 	.short	0x0101


	//----- nvinfo : EIATTR_EXIT_INSTR_OFFSETS
	.align		4
        /*0054*/ 	.byte	0x04, 0x1c
        /*0056*/ 	.short	(.L_8945 - .L_8944)


	//   ....[0]....
.L_8944:
        /*0058*/ 	.word	0x000001b0


	//   ....[1]....
        /*005c*/ 	.word	0x00000930


	//   ....[2]....
        /*0060*/ 	.word	0x00000990


	//   ....[3]....
        /*0064*/ 	.word	0x00000d70


	//----- nvinfo : EIATTR_MAX_THREADS
	.align		4
.L_8945:
        /*0068*/ 	.byte	0x04, 0x05
        /*006a*/ 	.short	(.L_8947 - .L_8946)
.L_8946:
        /*006c*/ 	.word	0x00000200
        /*0070*/ 	.word	0x00000001
        /*0074*/ 	.word	0x00000001


	//----- nvinfo : EIATTR_CRS_STACK_SIZE
	.align		4
.L_8947:
        /*0078*/ 	.byte	0x04, 0x1e
        /*007a*/ 	.short	(.L_8949 - .L_8948)
.L_8948:
        /*007c*/ 	.word	0x00000000


	//----- nvinfo : EIATTR_CBANK_PARAM_SIZE
	.align		4
.L_8949:
        /*0080*/ 	.byte	0x03, 0x19
        /*0082*/ 	.short	0x0c58


	//----- nvinfo : EIATTR_PARAM_CBANK
	.align		4
        /*0084*/ 	.byte	0x04, 0x0a
        /*0086*/ 	.short	(.L_8951 - .L_8950)
	.align		4
.L_8950:
        /*0088*/ 	.word	index@(.nv.constant0._ZN2at6native55_GLOBAL__N__de093ff9_22_ForeachBinaryOpList_cu_a911ec4325multi_tensor_apply_kernelINS1_18TensorListMetadataILi3EEENS1_24BinaryOpListAlphaFunctorIlLi3ELi2ELi2EEEJSt10multipliesIlElEEEvT_T0_DpT1_)
        /*008c*/ 	.short	0x0210
        /*008e*/ 	.short	0x0c58


	//----- nvinfo : EIATTR_SW_WAR
	.align		4
.L_8951:
        /*0090*/ 	.byte	0x04, 0x36
        /*0092*/ 	.short	(.L_8953 - .L_8952)
.L_8952:
        /*0094*/ 	.word	0x00000008
.L_8953:


//--------------------- .nv.info._ZN2at6native55_GLOBAL__N__de093ff9_22_ForeachBinaryOpList_cu_a911ec4325multi_tensor_apply_kernelINS1_18TensorListMetadataILi3EEENS1_24BinaryOpListAlphaFunctorIiLi3ELi2ELi2EEEJSt10multipliesIiEiEEEvT_T0_DpT1_ --------------------------
	.section	.nv.info._ZN2at6native55_GLOBAL__N__de093ff9_22_ForeachBinaryOpList_cu_a911ec4325multi_tensor_apply_kernelINS1_18TensorListMetadataILi3EEENS1_24BinaryOpListAlphaFunctorIiLi3ELi2ELi2EEEJSt10multipliesIiEiEEEvT_T0_DpT1_,"",@"SHT_CUDA_INFO"
	.sectionflags	@""
	.align	4


	//----- nvinfo : EIATTR_CUDA_API_VERSION
	.align		4
        /*0000*/ 	.byte	0x04, 0x37
        /*0002*/ 	.short	(.L_8955 - .L_8954)
.L_8954:
        /*0004*/ 	.word	0x00000082


	//----- nvinfo : EIATTR_KPARAM_INFO
	.align		4
.L_8955:
        /*0008*/ 	.byte	0x04, 0x17
        /*000a*/ 	.short	(.L_8957 - .L_8956)
.L_8956:
        /*000c*/ 	.word	0x00000000
        /*0010*/ 	.short	0x0003
        /*0012*/ 	.short	0x0c4c
        /*0014*/ 	.byte	0x00, 0xf0, 0x11, 0x00


	//----- nvinfo : EIATTR_KPARAM_INFO
	.align		4
.L_8957:
        /*0018*/ 	.byte	0x04, 0x17
        /*001a*/ 	.short	(.L_8959 - .L_8958)
.L_8958:
        /*001c*/ 	.word	0x00000000
        /*0020*/ 	.short	0x0002
        /*0022*/ 	.short	0x0c49
        /*0024*/ 	.byte	0x00, 0xf0, 0x05, 0x00


	//----- nvinfo : EIATTR_KPARAM_INFO
	.align		4
.L_8959:
        /*0028*/ 	.byte	0x04, 0x17
        /*002a*/ 	.short	(.L_8961 - .L_8960)
.L_8960:
        /*002c*/ 	.word	0x00000000
        /*0030*/ 	.short	0x0001
        /*0032*/ 	.short	0x0c48
        /*0034*/ 	.byte	0x00, 0xf0, 0x05, 0x00


	//----- nvinfo : EIATTR_KPARAM_INFO
	.align		4
.L_8961:
        /*0038*/ 	.byte	0x04, 0x17
        /*003a*/ 	.short	(.L_8963 - .L_8962)
.L_8962:
        /*003c*/ 	.word	0x00000000
        /*0040*/ 	.short	0x0000
        /*0042*/ 	.short	0x0000
        /*0044*/ 	.byte	0x00, 0xf0, 0x21, 0x31


	//----- nvinfo : EIATTR_SPARSE_MMA_MASK
	.align		4
.L_8963:
        /*0048*/ 	.byte	0x03, 0x50
        /*004a*/ 	.short	0x0000


	//----- nvinfo : EIATTR_MAXREG_COUNT
	.align		4
        /*004c*/ 	.byte	0x03, 0x1b
        /*004e*/ 	.short	0x0080


	//----- nvinfo : EIATTR_MERCURY_ISA_VERSION
	.align		4
        /*0050*/ 	.byte	0x03, 0x5f
        /*0052*/ 	.short	0x0101


	//----- nvinfo : EIATTR_EXIT_INSTR_OFFSETS
	.align		4
        /*0054*/ 	.byte	0x04, 0x1c
        /*0056*/ 	.short	(.L_8965 - .L_8964)


	//   ....[0]....
.L_8964:
        /*0058*/ 	.word	0x000001b0


	//   ....[1]....
        /*005c*/ 	.word	0x00000710


	//   ....[2]....
        /*0060*/ 	.word	0x00000770


	//   ....[3]....
        /*0064*/ 	.word	0x00000970


	//----- nvinfo : EIATTR_MAX_THREADS
	.align		4
.L_8965:
        /*0068*/ 	.byte	0x04, 0x05
        /*006a*/ 	.short	(.L_8967 - .L_8966)
.L_8966:
        /*006c*/ 	.word	0x00000200
        /*0070*/ 	.word	0x00000001
        /*0074*/ 	.word	0x00000001


	//----- nvinfo : EIATTR_CRS_STACK_SIZE
	.align		4
.L_8967:
        /*0078*/ 	.byte	0x04, 0x1e
        /*007a*/ 	.short	(.L_8969 - .L_8968)
.L_8968:
        /*007c*/ 	.word	0x00000000


	//----- nvinfo : EIATTR_CBANK_PARAM_SIZE
	.align		4
.L_8969:
        /*0080*/ 	.byte	0x03, 0x19
        /*0082*/ 	.short	0x0c50


	//----- nvinfo : EIATTR_PARAM_CBANK
	.align		4
        /*0084*/ 	.byte	0x04, 0x0a
        /*0086*/ 	.short	(.L_8971 - .L_8970)
	.align		4
.L_8970:
        /*0088*/ 	.word	index@(.nv.constant0._ZN2at6native55_GLOBAL__N__de093ff9_22_ForeachBinaryOpList_cu_a911ec4325multi_tensor_apply_kernelINS1_18TensorListMetadataILi3EEENS1_24BinaryOpListAlphaFunctorIiLi3ELi2ELi2EEEJSt10multipliesIiEiEEEvT_T0_DpT1_)
        /*008c*/ 	.short	0x0210
        /*008e*/ 	.short	0x0c50


	//----- nvinfo : EIATTR_SW_WAR
	.align		4
.L_8971:
        /*0090*/ 	.byte	0x04, 0x36
        /*0092*/ 	.short	(.L_8973 - .L_8972)
.L_8972:
        /*0094*/ 	.word	0x00000008
.L_8973:


//--------------------- .nv.info._ZN2at6native55_GLOBAL__N__de093ff9_22_ForeachBinaryOpList_cu_a911ec4325multi_tensor_apply_kernelINS1_18TensorListMetadataILi3EEENS1_24BinaryOpListAlphaFunctorIaLi3ELi2ELi2EEEJSt10multipliesIaEaEEEvT_T0_DpT1_ --------------------------
	.section	.nv.info._ZN2at6native55_GLOBAL__N__de093ff9_22_ForeachBinaryOpList_cu_a911ec4325multi_tensor_apply_kernelINS1_18TensorListMetadataILi3EEENS1_24BinaryOpListAlphaFunctorIaLi3ELi2ELi2EEEJSt10multipliesIaEaEEEvT_T0_DpT1_,"",@"SHT_CUDA_INFO"
	.sectionflags	@""
	.align	4


	//----- nvinfo : EIATTR_CUDA_API_VERSION
	.align		4
        /*0000*/ 	.byte	0x04, 0x37
        /*0002*/ 	.short	(.L_8975 - .L_8974)
.L_8974:
        /*0004*/ 	.word	0x00000082


	//----- nvinfo : EIATTR_KPARAM_INFO
	.align		4
.L_8975:
        /*0008*/ 	.byte	0x04, 0x17
        /*000a*/ 	.short	(.L_8977 - .L_8976)
.L_8976:
        /*000c*/ 	.word	0x00000000
        /*0010*/ 	.short	0x0003
        /*0012*/ 	.short	0x0c4a
        /*0014*/ 	.byte	0x00, 0xf0, 0x05, 0x00


	//----- nvinfo : EIATTR_KPARAM_INFO
	.align		4
.L_8977:
        /*0018*/ 	.byte	0x04, 0x17
        /*001a*/ 	.short	(.L_8979 - .L_8978)
.L_8978:
        /*001c*/ 	.word	0x00000000
        /*0020*/ 	.short	0x0002
        /*0022*/ 	.short	0x0c49
        /*0024*/ 	.byte	0x00, 0xf0, 0x05, 0x00


	//----- nvinfo : EIATTR_KPARAM_INFO
	.align		4
.L_8979:
        /*0028*/ 	.byte	0x04, 0x17
        /*002a*/ 	.short	(.L_8981 - .L_8980)
.L_8980:
        /*002c*/ 	.word	0x00000000
        /*0030*/ 	.short	0x0001
        /*0032*/ 	.short	0x0c48
        /*0034*/ 	.byte	0x00, 0xf0, 0x05, 0x00


	//----- nvinfo : EIATTR_KPARAM_INFO
	.align		4
.L_8981:
        /*0038*/ 	.byte	0x04, 0x17
        /*003a*/ 	.short	(.L_8983 - .L_8982)
.L_8982:
        /*003c*/ 	.word	0x00000000
        /*0040*/ 	.short	0x0000
        /*0042*/ 	.short	0x0000
        /*0044*/ 	.byte	0x00, 0xf0, 0x21, 0x31


	//----- nvinfo : EIATTR_SPARSE_MMA_MASK
	.align		4
.L_8983:
        /*0048*/ 	.byte	0x03, 0x50
        /*004a*/ 	.short	0x0000


	//----- nvinfo : EIATTR_MAXREG_COUNT
	.align		4
        /*004c*/ 	.byte	0x03, 0x1b
        /*004e*/ 	.short	0x0080


	//----- nvinfo : EIATTR_MERCURY_ISA_VERSION
	.align		4
        /*0050*/ 	.byte	0x03, 0x5f
        /*0052*/ 	.short	0x0101


	//----- nvinfo : EIATTR_EXIT_INSTR_OFFSETS
	.align		4
        /*0054*/ 	.byte	0x04, 0x1c
        /*0056*/ 	.short	(.L_8985 - .L_8984)


	//   ....[0]....
.L_8984:
        /*0058*/ 	.word	0x000001c0


	//   ....[1]....
        /*005c*/ 	.word	0x00000820


	//   ....[2]....
        /*0060*/ 	.word	0x00000880


	//   ....[3]....
        /*0064*/ 	.word	0x00000bc0


	//----- nvinfo : EIATTR_MAX_THREADS
	.align		4
.L_8985:
        /*0068*/ 	.byte	0x04, 0x05
        /*006a*/ 	.short	(.L_8987 - .L_8986)
.L_8986:
        /*006c*/ 	.word	0x00000200
        /*0070*/ 	.word	0x00000001
        /*0074*/ 	.word	0x00000001


	//----- nvinfo : EIATTR_CRS_STACK_SIZE
	.align		4
.L_8987:
        /*0078*/ 	.byte	0x04, 0x1e
        /*007a*/ 	.short	(.L_8989 - .L_8988)
.L_8988:
        /*007c*/ 	.word	0x00000000


	//----- nvinfo : EIATTR_CBANK_PARAM_SIZE
	.align		4
.L_8989:
        /*0080*/ 	.byte	0x03, 0x19
        /*0082*/ 	.short	0x0c4b


	//----- nvinfo : EIATTR_PARAM_CBANK
	.align		4
        /*0084*/ 	.byte	0x04, 0x0a
        /*0086*/ 	.short	(.L_8991 - .L_8990)
	.align		4
.L_8990:
        /*0088*/ 	.word	index@(.nv.constant0._ZN2at6native55_GLOBAL__N__de093ff9_22_ForeachBinaryOpList_cu_a911ec4325multi_tensor_apply_kernelINS1_18TensorListMetadataILi3EEENS1_24BinaryOpListAlphaFunctorIaLi3ELi2ELi2EEEJSt10multipliesIaEaEEEvT_T0_DpT1_)
        /*008c*/ 	.short	0x0210
        /*008e*/ 	.short	0x0c4b


	//----- nvinfo : EIATTR_SW_WAR
	.align		4
.L_8991:
        /*0090*/ 	.byte	0x04, 0x36
        /*0092*/ 	.short	(.L_8993 - .L_8992)
.L_8992:
        /*0094*/ 	.word	0x00000008
.L_8993:


//--------------------- .nv.info._ZN2at6native55_GLOBAL__N__de093ff9_22_ForeachBinaryOpList_cu_a911ec4325multi_tensor_apply_kernelINS1_18TensorListMetadataILi3EEENS1_24BinaryOpListAlphaFunctorIhLi3ELi2ELi2EEEJSt10multipliesIhEhEEEvT_T0_DpT1_ --------------------------
	.section	.nv.info._ZN2at6native55_GLOBAL__N__de093ff9_22_ForeachBinaryOpList_cu_a911ec4325multi_tensor_apply_kernelINS1_18TensorListMetadataILi3EEENS1_24BinaryOpListAlphaFunctorIhLi3ELi2ELi2EEEJSt10multipliesIhEhEEEvT_T0_DpT1_,"",@"SHT_CUDA_INFO"
	.sectionflags	@""
	.align	4


	//----- nvinfo : EIATTR_CUDA_API_VERSION
	.align		4
        /*0000*/ 	.byte	0x04, 0x37
        /*0002*/ 	.short	(.L_8995 - .L_8994)
.L_8994:
        /*0004*/ 	.word	0x00000082


	//----- nvinfo : EIATTR_KPARAM_INFO
	.align		4
.L_8995:
        /*0008*/ 	.byte	0x04, 0x17
        /*000a*/ 	.short	(.L_8997 - .L_8996)
.L_8996:
        /*000c*/ 	.word	0x00000000
        /*0010*/ 	.short	0x0003
        /*0012*/ 	.short	0x0c4a
        /*0014*/ 	.byte	0x00, 0xf0, 0x05, 0x00


	//----- nvinfo : EIATTR_KPARAM_INFO
	.align		4
.L_8997:
        /*0018*/ 	.byte	0x04, 0x17
        /*001a*/ 	.short	(.L_8999 - .L_8998)
.L_8998:
        /*001c*/ 	.word	0x00000000
        /*0020*/ 	.short	0x0002
        /*0022*/ 	.short	0x0c49
        /*0024*/ 	.byte	0x00, 0xf0, 0x05, 0x00


	//----- nvinfo : EIATTR_KPARAM_INFO
	.align		4
.L_8999:
        /*0028*/ 	.byte	0x04, 0x17
        /*002a*/ 	.short	(.L_9001 - .L_9000)
.L_9000:
        /*002c*/ 	.word	0x00000000
        /*0030*/ 	.short	0x0001
        /*0032*/ 	.short	0x0c48
        /*0034*/ 	.byte	0x00, 0xf0, 0x05, 0x00


	//----- nvinfo : EIATTR_KPARAM_INFO
	.align		4
.L_9001:
        /*0038*/ 	.byte	0x04, 0x17
        /*003a*/ 	.short	(.L_9003 - .L_9002)
.L_9002:
        /*003c*/ 	.word	0x00000000
        /*0040*/ 	.short	0x0000
        /*0042*/ 	.short	0x0000
        /*0044*/ 	.byte	0x00, 0xf0, 0x21, 0x31


	//----- nvinfo : EIATTR_SPARSE_MMA_MASK
	.align		4
.L_9003:
        /*0048*/ 	.byte	0x03, 0x50
        /*004a*/ 	.short	0x0000


	//----- nvinfo : EIATTR_MAXREG_COUNT
	.align		4
        /*004c*/ 	.byte	0x03, 0x1b
        /*004e*/ 	.short	0x0080


	//----- nvinfo : EIATTR_MERCURY_ISA_VERSION
	.align		4
        /*0050*/ 	.byte	0x03, 0x5f
        /*0052*/ 	.short	0x0101


	//----- nvinfo : EIATTR_EXIT_INSTR_OFFSETS
	.align		4
        /*0054*/ 	.byte	0x04, 0x1c
        /*0056*/ 	.short	(.L_9005 - .L_9004)


	//   ....[0]....
.L_9004:
        /*0058*/ 	.word	0x000001d0


	//   ....[1]....
        /*005c*/ 	.word	0x00000830


	//   ....[2]....
        /*0060*/ 	.word	0x00000890


	//   ....[3]....
        /*0064*/ 	.word	0x00000bf0


	//----- nvinfo : EIATTR_MAX_THREADS
	.align		4
.L_9005:
        /*0068*/ 	.byte	0x04, 0x05
        /*006a*/ 	.short	(.L_9007 - .L_9006)
.L_9006:
        /*006c*/ 	.word	0x00000200
        /*0070*/ 	.word	0x00000001
        /*0074*/ 	.word	0x00000001


	//----- nvinfo : EIATTR_CRS_STACK_SIZE
	.align		4
.L_9007:
        /*0078*/ 	.byte	0x04, 0x1e
        /*007a*/ 	.short	(.L_9009 - .L_9008)
.L_9008:
        /*007c*/ 	.word	0x00000000


	//----- nvinfo : EIATTR_CBANK_PARAM_SIZE
	.align		4
.L_9009:
        /*0080*/ 	.byte	0x03, 0x19
        /*0082*/ 	.short	0x0c4b


	//----- nvinfo : EIATTR_PARAM_CBANK
	.align		4
        /*0084*/ 	.byte	0x04, 0x0a
        /*0086*/ 	.short	(.L_9011 - .L_9010)
	.align		4
.L_9010:
        /*0088*/ 	.word	index@(.nv.constant0._ZN2at6native55_GLOBAL__N__de093ff9_22_ForeachBinaryOpList_cu_a911ec4325multi_tensor_apply_kernelINS1_18TensorListMetadataILi3EEENS1_24BinaryOpListAlphaFunctorIhLi3ELi2ELi2EEEJSt10multipliesIhEhEEEvT_T0_DpT1_)
        /*008c*/ 	.short	0x0210
        /*008e*/ 	.short	0x0c4b


	//----- nvinfo : EIATTR_SW_WAR
	.align		4
.L_9011:
        /*0090*/ 	.byte	0x04, 0x36
        /*0092*/ 	.short	(.L_9013 - .L_9012)
.L_9012:
        /*0094*/ 	.word	0x00000008
.L_9013:


//--------------------- .nv.info._ZN2at6native55_GLOBAL__N__de093ff9_22_ForeachBinaryOpList_cu_a911ec4325multi_tensor_apply_kernelINS1_18TensorListMetadataILi2EEENS1_24BinaryOpListAlphaFunctorIN3c104HalfELi2ELi2ELi0EEEJSt10multipliesIfEfEEEvT_T0_DpT1_ --------------------------
	.section	.nv.info._ZN2at6native55_GLOBAL__N__de093ff9_22_ForeachBinaryOpList_cu_a911ec4325multi_tensor_apply_kernelINS1_18TensorListMetadataILi2EEENS1_24BinaryOpListAlphaFunctorIN3c104HalfELi2ELi2ELi0EEEJSt10multipliesIfEfEEEvT_T0_DpT1_,"",@"SHT_CUDA_INFO"
	.sectionflags	@""
	.align	4


	//----- nvinfo : EIATTR_CUDA_API_VERSION
	.align		4
        /*0000*/ 	.byte	0x04, 0x37
        /*0002*/ 	.short	(.L_9015 - .L_9014)
.L_9014:
        /*0004*/ 	.word	0x00000082


	//----- nvinfo : EIATTR_KPARAM_INFO
	.align		4
.L_9015:
        /*0008*/ 	.byte	0x04, 0x17
        /*000a*/ 	.short	(.L_9017 - .L_9016)
.L_9016:
        /*000c*/ 	.word	0x00000000
        /*0010*/ 	.short	0x0003
        /*0012*/ 	.short	0x0c4c
        /*0014*/ 	.byte	0x00, 0xf0, 0x11, 0x00


	//----- nvinfo : EIATTR_KPARAM_INFO
	.align		4
.L_9017:
        /*0018*/ 	.byte	0x04, 0x17
        /*001a*/ 	.short	(.L_9019 - .L_9018)
.L_9018:
        /*001c*/ 	.word	0x00000000
        /*0020*/ 	.short	0x0002
        /*0022*/ 	.short	0x0c49
        /*0024*/ 	.byte	0x00, 0xf0, 0x05, 0x00


	//----- nvinfo : EIATTR_KPARAM_INFO
	.align		4
.L_9019:
        /*0028*/ 	.byte	0x04, 0x17
        /*002a*/ 	.short	(.L_9021 - .L_9020)
.L_9020:
        /*002c*/ 	.word	0x00000000
        /*0030*/ 	.short	0x0001
        /*0032*/ 	.short	0x0c48
        /*0034*/ 	.byte	0x00, 0xf0, 0x05, 0x00


	//----- nvinfo : EIATTR_KPARAM_INFO
	.align		4
.L_9021:
        /*0038*/ 	.byte	0x04, 0x17
        /*003a*/ 	.short	(.L_9023 - .L_9022)
.L_9022:
        /*003c*/ 	.word	0x00000000
        /*0040*/ 	.short	0x0000
        /*0042*/ 	.short	0x0000
        /*0044*/ 	.byte	0x00, 0xf0, 0x21, 0x31


	//----- nvinfo : EIATTR_SPARSE_MMA_MASK
	.align		4
.L_9023:
        /*0048*/ 	.byte	0x03, 0x50
        /*004a*/ 	.short	0x0000


	//----- nvinfo : EIATTR_MAXREG_COUNT
	.align		4
        /*004c*/ 	.byte	0x03, 0x1b
        /*004e*/ 	.short	0x0080


	//----- nvinfo : EIATTR_MERCURY_ISA_VERSION
	.align		4
        /*0050*/ 	.byte	0x03, 0x5f
        /*0052*/ 	.short	0x0101


	//----- nvinfo : EIATTR_EXIT_INSTR_OFFSETS
	.align		4
        /*0054*/ 	.byte	0x04, 0x1c
        /*0056*/ 	.short	(.L_9025 - .L_9024)


	//   ....[0]....
.L_9024:
        /*0058*/ 	.word	0x00000180


	//   ....[1]....
        /*005c*/ 	.word	0x000007c0


	//   ....[2]....
        /*0060*/ 	.word	0x00000820


	//   ....[3]....
        /*0064*/ 	.word	0x00000aa0


	//----- nvinfo : EIATTR_MAX_THREADS
	.align		4
.L_9025:
        /*0068*/ 	.byte	0x04, 0x05
        /*006a*/ 	.short	(.L_9027 - .L_9026)
.L_9026:
        /*006c*/ 	.word	0x00000200
        /*0070*/ 	.word	0x00000001
        /*0074*/ 	.word	0x00000001


	//----- nvinfo : EIATTR_CRS_STACK_SIZE
	.align		4
.L_9027:
        /*0078*/ 	.byte	0x04, 0x1e
        /*007a*/ 	.short	(.L_9029 - .L_9028)
.L_9028:
        /*007c*/ 	.word	0x00000000


	//----- nvinfo : EIATTR_CBANK_PARAM_SIZE
	.align		4
.L_9029:
        /*0080*/ 	.byte	0x03, 0x19
        /*0082*/ 	.short	0x0c50


	//----- nvinfo : EIATTR_PARAM_CBANK
	.align		4
        /*0084*/ 	.byte	0x04, 0x0a
        /*0086*/ 	.short	(.L_9031 - .L_9030)
	.align		4
.L_9030:
        /*0088*/ 	.word	index@(.nv.constant0._ZN2at6native55_GLOBAL__N__de093ff9_22_ForeachBinaryOpList_cu_a911ec4325multi_tensor_apply_kernelINS1_18TensorListMetadataILi2EEENS1_24BinaryOpListAlphaFunctorIN3c104HalfELi2ELi2ELi0EEEJSt10multipliesIfEfEEEvT_T0_DpT1_)
        /*008c*/ 	.short	0x0210
        /*008e*/ 	.short	0x0c50


	//----- nvinfo : EIATTR_SW_WAR
	.align		4
.L_9031:
        /*0090*/ 	.byte	0x04, 0x36
        /*0092*/ 	.short	(.L_9033 - .L_9032)
.L_9032:
        /*0094*/ 	.word	0x00000008
.L_9033:


//--------------------- .nv.info._ZN2at6native55_GLOBAL__N__de093ff9_22_ForeachBinaryOpList_cu_a911ec4325multi_tensor_apply_kernelINS1_18TensorListMetadataILi2EEENS1_24BinaryOpListAlphaFunctorIN3c108BFloat16ELi2ELi2ELi0EEEJSt10multipliesIfEfEEEvT_T0_DpT1_ --------------------------
	.section	.nv.info._ZN2at6native55_GLOBAL__N__de093ff9_22_ForeachBinaryOpList_cu_a911ec4325multi_tensor_apply_kernelINS1_18TensorListMetadataILi2EEENS1_24BinaryOpListAlphaFunctorIN3c108BFloat16ELi2ELi2ELi0EEEJSt10multipliesIfEfEEEvT_T0_DpT1_,"",@"SHT_CUDA_INFO"
	.sectionflags	@""
	.align	4


	//----- nvinfo : EIATTR_CUDA_API_VERSION
	.align		4
        /*0000*/ 	.byte	0x04, 0x37
        /*0002*/ 	.short	(.L_9035 - .L_9034)
.L_9034:
        /*0004*/ 	.word	0x00000082


	//----- nvinfo : EIATTR_KPARAM_INFO
	.align		4
.L_9035:
        /*0008*/ 	.byte	0x04, 0x17
        /*000a*/ 	.short	(.L_9037 - .L_9036)
.L_9036:
        /*000c*/ 	.word	0x00000000
        /*0010*/ 	.short	0x0003
        /*0012*/ 	.short	0x0c4c
        /*0014*/ 	.byte	0x00, 0xf0, 0x11, 0x00


	//----- nvinfo : EIATTR_KPARAM_INFO
	.align		4
.L_9037:
        /*0018*/ 	.byte	0x04, 0x17
        /*001a*/ 	.short	(.L_9039 - .L_9038)
.L_9038:
        /*001c*/ 	.word	0x00000000
        /*0020*/ 	.short	0x0002
        /*0022*/ 	.short	0x0c49
        /*0024*/ 	.byte	0x00, 0xf0, 0x05, 0x00


	//----- nvinfo : EIATTR_KPARAM_INFO
	.align		4
.L_9039:
        /*0028*/ 	.byte	0x04, 0x17
        /*002a*/ 	.short	(.L_9041 - .L_9040)
.L_9040:
        /*002c*/ 	.word	0x00000000
        /*0030*/ 	.short	0x0001
        /*0032*/ 	.short	0x0c48
        /*0034*/ 	.byte	0x00, 0xf0, 0x05, 0x00


	//----- nvinfo : EIATTR_KPARAM_INFO
	.align		4
.L_9041:
        /*0038*/ 	.byte	0x04, 0x17
        /*003a*/ 	.short	(.L_9043 - .L_9042)
.L_9042:
        /*003c*/ 	.word	0x00000000
        /*0040*/ 	.short	0x0000
        /*0042*/ 	.short	0x0000
        /*0044*/ 	.byte	0x00, 0xf0, 0x21, 0x31


	//----- nvinfo : EIATTR_SPARSE_MMA_MASK
	.align		4
.L_9043:
        /*0048*/ 	.byte	0x03, 0x50
        /*004a*/ 	.short	0x0000


	//----- nvinfo : EIATTR_MAXREG_COUNT
	.align		4
        /*004c*/ 	.byte	0x03, 0x1b
        /*004e*/ 	.short	0x0080


	//----- nvinfo : EIATTR_MERCURY_ISA_VERSION
	.align		4
        /*0050*/ 	.byte	0x03, 0x5f
        /*0052*/ 	.short	0x0101


	//----- nvinfo : EIATTR_EXIT_INSTR_OFFSETS
	.align		4
        /*0054*/ 	.byte	0x04, 0x1c
        /*0056*/ 	.short	(.L_9045 - .L_9044)


	//   ....[0]....
.L_9044:
        /*0058*/ 	.word	0x00000180


	//   ....[1]....
        /*005c*/ 	.word	0x000007c0


	//   ....[2]....
        /*0060*/ 	.word	0x00000820


	//   ....[3]....
        /*0064*/ 	.word	0x00000ae0


	//----- nvinfo : EIATTR_MAX_THREADS
	.align		4
.L_9045:
        /*0068*/ 	.byte	0x04, 0x05
        /*006a*/ 	.short	(.L_9047 - .L_9046)
.L_9046:
        /*006c*/ 	.word	0x00000200
        /*0070*/ 	.word	0x00000001
        /*0074*/ 	.word	0x00000001


	//----- nvinfo : EIATTR_CRS_STACK_SIZE
	.align		4
.L_9047:
        /*0078*/ 	.byte	0x04, 0x1e
        /*007a*/ 	.short	(.L_9049 - .L_9048)
.L_9048:
        /*007c*/ 	.word	0x00000000


	//----- nvinfo : EIATTR_CBANK_PARAM_SIZE
	.align		4
.L_9049:
        /*0080*/ 	.byte	0x03, 0x19
        /*0082*/ 	.short	0x0c50


	//----- nvinfo : EIATTR_PARAM_CBANK
	.align		4
        /*0084*/ 	.byte	0x04, 0x0a
        /*0086*/ 	.short	(.L_9051 - .L_9050)
	.align		4
.L_9050:
        /*0088*/ 	.word	index@(.nv.constant0._ZN2at6native55_GLOBAL__N__de093ff9_22_ForeachBinaryOpList_cu_a911ec4325multi_tensor_apply_kernelINS1_18TensorListMetadataILi2EEENS1_24BinaryOpListAlphaFunctorIN3c108BFloat16ELi2ELi2ELi0EEEJSt10multipliesIfEfEEEvT_T0_DpT1_)
        /*008c*/ 	.short	0x0210
        /*008e*/ 	.short	0x0c50


	//----- nvinfo : EIATTR_SW_WAR
	.align		4
.L_9051:
        /*0090*/ 	.byte	0x04, 0x36
        /*0092*/ 	.short	(.L_9053 - .L_9052)
.L_9052:
        /*0094*/ 	.word	0x00000008
.L_9053:


//--------------------- .nv.info._ZN2at6native55_GLOBAL__N__de093ff9_22_ForeachBinaryOpList_cu_a911ec4325multi_tensor_apply_kernelINS1_18TensorListMetadataILi2EEENS1_24BinaryOpListAlphaFunctorIbLi2ELi2ELi0EEEJSt10multipliesIbEbEEEvT_T0_DpT1_ --------------------------
	.section	.nv.info._ZN2at6native55_GLOBAL__N__de093ff9_22_ForeachBinaryOpList_cu_a911ec4325multi_tensor_apply_kernelINS1_18TensorListMetadataILi2EEENS1_24BinaryOpListAlphaFunctorIbLi2ELi2ELi0EEEJSt10multipliesIbEbEEEvT_T0_DpT1_,"",@"SHT_CUDA_INFO"
	.sectionflags	@""
	.align	4


	//----- nvinfo : EIATTR_CUDA_API_VERSION
	.align		4
        /*0000*/ 	.byte	0x04, 0x37
        /*0002*/ 	.short	(.L_9055 - .L_9054)
.L_9054:
        /*0004*/ 	.word	0x00000082


	//----- nvinfo : EIATTR_KPARAM_INFO
	.align		4
.L_9055:
        /*0008*/ 	.byte	0x04, 0x17
        /*000a*/ 	.short	(.L_9057 - .L_9056)
.L_9056:
        /*000c*/ 	.word	0x00000000
        /*0010*/ 	.short	0x0003
        /*0012*/ 	.short	0x0c4a
        /*0014*/ 	.byte	0x00, 0xf0, 0x05, 0x00


	//----- nvinfo : EIATTR_KPARAM_INFO
	.align		4
.L_9057:
        /*0018*/ 	.byte	0x04, 0x17
        /*001a*/ 	.short	(.L_9059 - .L_9058)
.L_9058:
        /*001c*/ 	.word	0x00000000
        /*0020*/ 	.short	0x0002
        /*0022*/ 	.short	0x0c49
        /*0024*/ 	.byte	0x00, 0xf0, 0x05, 0x00


	//----- nvinfo : EIATTR_KPARAM_INFO
	.align		4
.L_9059:
        /*0028*/ 	.byte	0x04, 0x17
        /*002a*/ 	.short	(.L_9061 - .L_9060)
.L_9060:
        /*002c*/ 	.word	0x00000000
        /*0030*/ 	.short	0x0001
        /*0032*/ 	.short	0x0c48
        /*0034*/ 	.byte	0x00, 0xf0, 0x05, 0x00


	//----- nvinfo : EIATTR_KPARAM_INFO
	.align		4
.L_9061:
        /*0038*/ 	.byte	0x04, 0x17
        /*003a*/ 	.short	(.L_9063 - .L_9062)
.L_9062:
        /*003c*/ 	.word	0x00000000
        /*0040*/ 	.short	0x0000
        /*0042*/ 	.short	0x0000
        /*0044*/ 	.byte	0x00, 0xf0, 0x21, 0x31


	//----- nvinfo : EIATTR_SPARSE_MMA_MASK
	.align		4
.L_9063:
        /*0048*/ 	.byte	0x03, 0x50
        /*004a*/ 	.short	0x0000


	//----- nvinfo : EIATTR_MAXREG_COUNT
	.align		4
        /*004c*/ 	.byte	0x03, 0x1b
        /*004e*/ 	.short	0x0080


	//----- nvinfo : EIATTR_MERCURY_ISA_VERSION
	.align		4
        /*0050*/ 	.byte	0x03, 0x5f
        /*0052*/ 	.short	0x0101


	//----- nvinfo : EIATTR_EXIT_INSTR_OFFSETS
	.align		4
        /*0054*/ 	.byte	0x04, 0x1c
        /*0056*/ 	.short	(.L_9065 - .L_9064)


	//   ....[0]....
.L_9064:
        /*0058*/ 	.word	0x00000190


	//   ....[1]....
        /*005c*/ 	.word	0x000007b0


	//   ....[2]....
        /*0060*/ 	.word	0x00000810


	//   ....[3]....
        /*0064*/ 	.word	0x00000af0


	//----- nvinfo : EIATTR_MAX_THREADS
	.align		4
.L_9065:
        /*0068*/ 	.byte	0x04, 0x05
        /*006a*/ 	.short	(.L_9067 - .L_9066)
.L_9066:
        /*006c*/ 	.word	0x00000200
        /*0070*/ 	.word	0x00000001
        /*0074*/ 	.word	0x00000001


	//----- nvinfo : EIATTR_CRS_STACK_SIZE
	.align		4
.L_9067:
        /*0078*/ 	.byte	0x04, 0x1e
        /*007a*/ 	.short	(.L_9069 - .L_9068)
.L_9068:
        /*007c*/ 	.word	0x00000000


	//----- nvinfo : EIATTR_CBANK_PARAM_SIZE
	.align		4
.L_9069:
        /*0080*/ 	.byte	0x03, 0x19
        /*0082*/ 	.short	0x0c4b


	//----- nvinfo : EIATTR_PARAM_CBANK
	.align		4
        /*0084*/ 	.byte	0x04, 0x0a
        /*0086*/ 	.short	(.L_9071 - .L_9070)
	.align		4
.L_9070:
        /*0088*/ 	.word	index@(.nv.constant0._ZN2at6native55_GLOBAL__N__de093ff9_22_ForeachBinaryOpList_cu_a911ec4325multi_tensor_apply_kernelINS1_18TensorListMetadataILi2EEENS1_24BinaryOpListAlphaFunctorIbLi2ELi2ELi0EEEJSt10multipliesIbEbEEEvT_T0_DpT1_)
        /*008c*/ 	.short	0x0210
        /*008e*/ 	.short	0x0c4b


	//----- nvinfo : EIATTR_SW_WAR
	.align		4
.L_9071:
        /*0090*/ 	.byte	0x04, 0x36
        /*0092*/ 	.short	(.L_9073 - .L_9072)
.L_9072:
        /*0094*/ 	.word	0x00000008
.L_9073:


//--------------------- .nv.info._ZN2at6native55_GLOBAL__N__de093ff9_22_ForeachBinaryOpList_cu_a911ec4325multi_tensor_apply_kernelINS1_18TensorListMetadataILi2EEENS1_24BinaryOpListAlphaFunctorIN3c107complexIfEELi2ELi2ELi0EEEJSt10multipliesIS8_ES8_EEEvT_T0_DpT1_ --------------------------
	.section	.nv.info._ZN2at6native55_GLOBAL__N__de093ff9_22_ForeachBinaryOpList_cu_a911ec4325multi_tensor_apply_kernelINS1_18TensorListMetadataILi2EEENS1_24BinaryOpListAlphaFunctorIN3c107complexIfEELi2ELi2ELi0EEEJSt10multipliesIS8_ES8_EEEvT_T0_DpT1_,"",@"SHT_CUDA_INFO"
	.sectionflags	@""
	.align	4


	//----- nvinfo : EIATTR_CUDA_API_VERSION
	.align		4
        /*0000*/ 	.byte	0x04, 0x37
        /*0002*/ 	.short	(.L_9075 - .L_9074)
.L_9074:
        /*0004*/ 	.word	0x00000082


	//----- nvinfo : EIATTR_KPARAM_INFO
	.align		4
.L_9075:
        /*0008*/ 	.byte	0x04, 0x17
        /*000a*/ 	.short	(.L_9077 - .L_9076)
.L_9076:
        /*000c*/ 	.word	0x00000000
        /*0010*/ 	.short	0x0003
        /*0012*/ 	.short	0x0c50
        /*0014*/ 	.byte	0x00, 0xf0, 0x21, 0x00


	//----- nvinfo : EIATTR_KPARAM_INFO
	.align		4
.L_9077:
        /*0018*/ 	.byte	0x04, 0x17
        /*001a*/ 	.short	(.L_9079 - .L_9078)
.L_9078:
        /*001c*/ 	.word	0x00000000
        /*0020*/ 	.short	0x0002
        /*0022*/ 	.short	0x0c49
        /*0024*/ 	.byte	0x00, 0xf0, 0x05, 0x00


	//----- nvinfo : EIATTR_KPARAM_INFO
	.align		4
.L_9079:
        /*0028*/ 	.byte	0x04, 0x17
        /*002a*/ 	.short	(.L_9081 - .L_9080)
.L_9080:
        /*002c*/ 	.word	0x00000000
        /*0030*/ 	.short	0x0001
        /*0032*/ 	.short	0x0c48
        /*0034*/ 	.byte	0x00, 0xf0, 0x05, 0x00


	//----- nvinfo : EIATTR_KPARAM_INFO
	.align		4
.L_9081:
        /*0038*/ 	.byte	0x04, 0x17
        /*003a*/ 	.short	(.L_9083 - .L_9082)
.L_9082:
        /*003c*/ 	.word	0x00000000
        /*0040*/ 	.short	0x0000
        /*0042*/ 	.short	0x0000
        /*0044*/ 	.byte	0x00, 0xf0, 0x21, 0x31


	//----- nvinfo : EIATTR_SPARSE_MMA_MASK
	.align		4
.L_9083:
        /*0048*/ 	.byte	0x03, 0x50
        /*004a*/ 	.short	0x0000


	//----- nvinfo : EIATTR_MAXREG_COUNT
	.align		4
        /*004c*/ 	.byte	0x03, 0x1b
        /*004e*/ 	.short	0x0080


	//----- nvinfo : EIATTR_MERCURY_ISA_VERSION
	.align		4
        /*0050*/ 	.byte	0x03, 0x5f
        /*0052*/ 	.short	0x0101


	//----- nvinfo : EIATTR_EXIT_INSTR_OFFSETS
	.align		4
        /*0054*/ 	.byte	0x04, 0x1c
        /*0056*/ 	.short	(.L_9085 - .L_9084)


	//   ....[0]....
.L_9084:
        /*0058*/ 	.word	0x00000180


	//   ....[1]....
        /*005c*/ 	.word	0x000008d0


	//   ....[2]....
        /*0060*/ 	.word	0x00000930


	//   ....[3]....
        /*0064*/ 	.word	0x00000cc0


	//----- nvinfo : EIATTR_MAX_THREADS
	.align		4
.L_9085:
        /*0068*/ 	.byte	0x04, 0x05
        /*006a*/ 	.short	(.L_9087 - .L_9086)
.L_9086:
        /*006c*/ 	.word	0x00000200
        /*0070*/ 	.word	0x00000001
        /*0074*/ 	.word	0x00000001


	//----- nvinfo : EIATTR_CRS_STACK_SIZE
	.align		4
.L_9087:
        /*0078*/ 	.byte	0x04, 0x1e
        /*007a*/ 	.short	(.L_9089 - .L_9088)
.L_9088:
        /*007c*/ 	.word	0x00000000


	//----- nvinfo : EIATTR_CBANK_PARAM_SIZE
	.align		4
.L_9089:
        /*0080*/ 	.byte	0x03, 0x19
        /*0082*/ 	.short	0x0c58


	//----- nvinfo : EIATTR_PARAM_CBANK
	.align		4
        /*0084*/ 	.byte	0x04, 0x0a
        /*0086*/ 	.short	(.L_9091 - .L_9090)
	.align		4
.L_9090:
        /*0088*/ 	.word	index@(.nv.constant0._ZN2at6native55_GLOBAL__N__de093ff9_22_ForeachBinaryOpList_cu_a911ec4325multi_tensor_apply_kernelINS1_18TensorListMetadataILi2EEENS1_24BinaryOpListAlphaFunctorIN3c107complexIfEELi2ELi2ELi0EEEJSt10multipliesIS8_ES8_EEEvT_T0_DpT1_)
        /*008c*/ 	.short	0x0210
        /*008e*/ 	.short	0x0c58


	//----- nvinfo : EIATTR_SW_WAR
	.align		4
.L_9091:
        /*0090*/ 	.byte	0x04, 0x36
        /*0092*/ 	.short	(.L_9093 - .L_9092)
.L_9092:
        /*0094*/ 	.word	0x00000008
.L_9093:


//--------------------- .nv.info._ZN2at6native55_GLOBAL__N__de093ff9_22_ForeachBinaryOpList_cu_a911ec4325multi_tensor_apply_kernelINS1_18TensorListMetadataILi2EEENS1_24BinaryOpListAlphaFunctorIN3c107complexIdEELi2ELi2ELi0EEEJSt10multipliesIS8_ES8_EEEvT_T0_DpT1_ --------------------------
	.section	.nv.info._ZN2at6native55_GLOBAL__N__de093ff9_22_ForeachBinaryOpList_cu_a911ec4325multi_tensor_apply_kernelINS1_18TensorListMetadataILi2EEENS1_24BinaryOpListAlphaFunctorIN3c107complexIdEELi2ELi2ELi0EEEJSt10multipliesIS8_ES8_EEEvT_T0_DpT1_,"",@"SHT_CUDA_INFO"
	.sectionflags	@""
	.align	4


	//----- nvinfo : EIATTR_CUDA_API_VERSION
	.align		4
        /*0000*/ 	.byte	0x04, 0x37
        /*0002*/ 	.short	(.L_9095 - .L_9094)
.L_9094:
        /*0004*/ 	.word	0x00000082


	//----- nvinfo : EIATTR_KPARAM_INFO
	.align		4
.L_9095:
        /*0008*/ 	.byte	0x04, 0x17
        /*000a*/ 	.short	(.L_9097 - .L_9096)
.L_9096:
        /*000c*/ 	.word	0x00000000
        /*0010*/ 	.short	0x0003
        /*0012*/ 	.short	0x0c50
        /*0014*/ 	.byte	0x00, 0xf0, 0x41, 0x00


	//----- nvinfo : EIATTR_KPARAM_INFO
	.align		4
.L_9097:
        /*0018*/ 	.byte	0x04, 0x17
        /*001a*/ 	.short	(.L_9099 - .L_9098)
.L_9098:
        /*001c*/ 	.word	0x00000000
        /*0020*/ 	.short	0x0002
        /*0022*/ 	.short	0x0c49
        /*0024*/ 	.byte	0x00, 0xf0, 0x05, 0x00


	//----- nvinfo : EIATTR_KPARAM_INFO
	.align		4
.L_9099:
        /*0028*/ 	.byte	0x04, 0x17
        /*002a*/ 	.short	(.L_9101 - .L_9100)
.L_9100:
        /*002c*/ 	.word	0x00000000
        /*0030*/ 	.short	0x0001
        /*0032*/ 	.short	0x0c48
        /*0034*/ 	.byte	0x00, 0xf0, 0x05, 0x00


	//----- nvinfo : EIATTR_KPARAM_INFO
	.align		4
.L_9101:
        /*0038*/ 	.byte	0x04, 0x17
        /*003a*/ 	.short	(.L_9103 - .L_9102)
.L_9102:
        /*003c*/ 	.word	0x00000000
        /*0040*/ 	.short	0x0000
        /*0042*/ 	.short	0x0000
        /*0044*/ 	.byte	0x00, 0xf0, 0x21, 0x31


	//----- nvinfo : EIATTR_SPARSE_MMA_MASK
	.align		4
.L_9103:
        /*0048*/ 	.byte	0x03, 0x50
        /*004a*/ 	.short	0x0000


	//----- nvinfo : EIATTR_MAXREG_COUNT
	.align		4
        /*004c*/ 	.byte	0x03, 0x1b
        /*004e*/ 	.short	0x0080


	//----- nvinfo : EIATTR_MERCURY_ISA_VERSION
	.align		4
        /*0050*/ 	.byte	0x03, 0x5f
        /*0052*/ 	.short	0x0101


	//----- nvinfo : EIATTR_EXIT_INSTR_OFFSETS
	.align		4
        /*0054*/ 	.byte	0x04, 0x1c
        /*0056*/ 	.short	(.L_9105 - .L_9104)


	//   ....[0]....
.L_9104:
        /*0058*/ 	.word	0x00000160


	//   ....[1]....
        /*005c*/ 	.word	0x000008f0


	//   ....[2]....
        /*0060*/ 	.word	0x00000950


	//   ....[3]....
        /*0064*/ 	.word	0x00000d50


	//----- nvinfo : EIATTR_MAX_THREADS
	.align		4
.L_9105:
        /*0068*/ 	.byte	0x04, 0x05
        /*006a*/ 	.short	(.L_9107 - .L_9106)
.L_9106:
        /*006c*/ 	.word	0x00000200
        /*0070*/ 	.word	0x00000001
        /*0074*/ 	.word	0x00000001


	//----- nvinfo : EIATTR_CRS_STACK_SIZE
	.align		4
.L_9107:
        /*0078*/ 	.byte	0x04, 0x1e
        /*007a*/ 	.short	(.L_9109 - .L_9108)
.L_9108:
        /*007c*/ 	.word	0x00000000


	//----- nvinfo : EIATTR_CBANK_PARAM_SIZE
	.align		4
.L_9109:
        /*0080*/ 	.byte	0x03, 0x19
        /*0082*/ 	.short	0x0c60


	//----- nvinfo : EIATTR_PARAM_CBANK
	.align		4
        /*0084*/ 	.byte	0x04, 0x0a
        /*0086*/ 	.short	(.L_9111 - .L_9110)
	.align		4
.L_9110:
        /*0088*/ 	.word	index@(.nv.constant0._ZN2at6native55_GLOBAL__N__de093ff9_22_ForeachBinaryOpList_cu_a911ec4325multi_tensor_apply_kernelINS1_18TensorListMetadataILi2EEENS1_24BinaryOpListAlphaFunctorIN3c107complexIdEELi2ELi2ELi0EEEJSt10multipliesIS8_ES8_EEEvT_T0_DpT1_)
        /*008c*/ 	.short	0x0210
        /*008e*/ 	.short	0x0c60


	//----- nvinfo : EIATTR_SW_WAR
	.align		4
.L_9111:
        /*0090*/ 	.byte	0x04, 0x36
        /*0092*/ 	.short	(.L_9113 - .L_9112)
.L_9112:
        /*0094*/ 	.word	0x00000008
.L_9113:


//--------------------- .nv.info._ZN2at6native55_GLOBAL__N__de093ff9_22_ForeachBinaryOpList_cu_a911ec4325multi_tensor_apply_kernelINS1_18TensorListMetadataILi2EEENS1_24BinaryOpListAlphaFunctorIfLi2ELi2ELi0EEEJSt10multipliesIfEfEEEvT_T0_DpT1_ --------------------------
	.section	.nv.info._ZN2at6native55_GLOBAL__N__de093ff9_22_ForeachBinaryOpList_cu_a911ec4325multi_tensor_apply_kernelINS1_18TensorListMetadataILi2EEENS1_24BinaryOpListAlphaFunctorIfLi2ELi2ELi0EEEJSt10multipliesIfEfEEEvT_T0_DpT1_,"",@"SHT_CUDA_INFO"
	.sectionflags	@""
	.align	4


	//----- nvinfo : EIATTR_CUDA_API_VERSION
	.align		4
        /*0000*/ 	.byte	0x04, 0x37
        /*0002*/ 	.short	(.L_9115 - .L_9114)
.L_9114:
        /*0004*/ 	.word	0x00000082


	//----- nvinfo : EIATTR_KPARAM_INFO
	.align		4
.L_9115:
        /*0008*/ 	.byte	0x04, 0x17
        /*000a*/ 	.short	(.L_9117 - .L_9116)
.L_9116:
        /*000c*/ 	.word	0x00000000
        /*0010*/ 	.short	0x0003
        /*0012*/ 	.short	0x0c4c
        /*0014*/ 	.byte	0x00, 0xf0, 0x11, 0x00


	//----- nvinfo : EIATTR_KPARAM_INFO
	.align		4
.L_9117:
        /*0018*/ 	.byte	0x04, 0x17
        /*001a*/ 	.short	(.L_9119 - .L_9118)
.L_9118:
        /*001c*/ 	.word	0x00000000
        /*0020*/ 	.short	0x0002
        /*0022*/ 	.short	0x0c49
        /*0024*/ 	.byte	0x00, 0xf0, 0x05, 0x00


	//----- nvinfo : EIATTR_KPARAM_INFO
	.align		4
.L_9119:
        /*0028*/ 	.byte	0x04, 0x17
        /*002a*/ 	.short	(.L_9121 - .L_9120)
.L_9120:
        /*002c*/ 	.word	0x00000000
        /*0030*/ 	.short	0x0001
        /*0032*/ 	.short	0x0c48
        /*0034*/ 	.byte	0x00, 0xf0, 0x05, 0x00


	//----- nvinfo : EIATTR_KPARAM_INFO
	.align		4
.L_9121:
        /*0038*/ 	.byte	0x04, 0x17
        /*003a*/ 	.short	(.L_9123 - .L_9122)
.L_9122:
        /*003c*/ 	.word	0x00000000
        /*0040*/ 	.short	0x0000
        /*0042*/ 	.short	0x0000
        /*0044*/ 	.byte	0x00, 0xf0, 0x21, 0x31


	//----- nvinfo : EIATTR_SPARSE_MMA_MASK
	.align		4
.L_9123:
        /*0048*/ 	.byte	0x03, 0x50
        /*004a*/ 	.short	0x0000


	//----- nvinfo : EIATTR_MAXREG_COUNT
	.align		4
        /*004c*/ 	.byte	0x03, 0x1b
        /*004e*/ 	.short	0x0080


	//----- nvinfo : EIATTR_MERCURY_ISA_VERSION
	.align		4
        /*0050*/ 	.byte	0x03, 0x5f
        /*0052*/ 	.short	0x0101


	//----- nvinfo : EIATTR_EXIT_INSTR_OFFSETS
	.align		4
        /*0054*/ 	.byte	0x04, 0x1c
        /*0056*/ 	.short	(.L_9125 - .L_9124)


	//   ....[0]....
.L_9124:
        /*0058*/ 	.word	0x00000160


	//   ....[1]....
        /*005c*/ 	.word	0x000006f0


	//   ....[2]....
        /*0060*/ 	.word	0x00000750


	//   ....[3]....
        /*0064*/ 	.word	0x00000930


	//----- nvinfo : EIATTR_MAX_THREADS
	.align		4
.L_9125:
        /*0068*/ 	.byte	0x04, 0x05
        /*006a*/ 	.short	(.L_9127 - .L_9126)
.L_9126:
        /*006c*/ 	.word	0x00000200
        /*0070*/ 	.word	0x00000001
        /*0074*/ 	.word	0x00000001


	//----- nvinfo : EIATTR_CRS_STACK_SIZE
	.align		4
.L_9127:
        /*0078*/ 	.byte	0x04, 0x1e
        /*007a*/ 	.short	(.L_9129 - .L_9128)
.L_9128:
        /*007c*/ 	.word	0x00000000


	//----- nvinfo : EIATTR_CBANK_PARAM_SIZE
	.align		4
.L_9129:
        /*0080*/ 	.byte	0x03, 0x19
        /*0082*/ 	.short	0x0c50


	//----- nvinfo : EIATTR_PARAM_CBANK
	.align		4
        /*0084*/ 	.byte	0x04, 0x0a
        /*0086*/ 	.short	(.L_9131 - .L_9130)
	.align		4
.L_9130:
        /*0088*/ 	.word	index@(.nv.constant0._ZN2at6native55_GLOBAL__N__de093ff9_22_ForeachBinaryOpList_cu_a911ec4325multi_tensor_apply_kernelINS1_18TensorListMetadataILi2EEENS1_24BinaryOpListAlphaFunctorIfLi2ELi2ELi0EEEJSt10multipliesIfEfEEEvT_T0_DpT1_)
        /*008c*/ 	.short	0x0210
        /*008e*/ 	.short	0x0c50


	//----- nvinfo : EIATTR_SW_WAR
	.align		4
.L_9131:
        /*0090*/ 	.byte	0x04, 0x36
        /*0092*/ 	.short	(.L_9133 - .L_9132)
.L_9132:
        /*0094*/ 	.word	0x00000008
.L_9133:


//--------------------- .nv.info._ZN2at6native55_GLOBAL__N__de093ff9_22_ForeachBinaryOpList_cu_a911ec4325multi_tensor_apply_kernelINS1_18TensorListMetadataILi2EEENS1_24BinaryOpListAlphaFunctorIdLi2ELi2ELi0EEEJSt10multipliesIdEdEEEvT_T0_DpT1_ --------------------------
	.section	.nv.info._ZN2at6native55_GLOBAL__N__de093ff9_22_ForeachBinaryOpList_cu_a911ec4325multi_tensor_apply_kernelINS1_18TensorListMetadataILi2EEENS1_24BinaryOpListAlphaFunctorIdLi2ELi2ELi0EEEJSt10multipliesIdEdEEEvT_T0_DpT1_,"",@"SHT_CUDA_INFO"
	.sectionflags	@""
	.align	4


	//----- nvinfo : EIATTR_CUDA_API_VERSION
	.align		4
        /*0000*/ 	.byte	0x04, 0x37
        /*0002*/ 	.short	(.L_9135 - .L_9134)
.L_9134:
        /*0004*/ 	.word	0x00000082


	//----- nvinfo : EIATTR_KPARAM_INFO
	.align		4
.L_9135:
        /*0008*/ 	.byte	0x04, 0x17
        /*000a*/ 	.short	(.L_9137 - .L_9136)
.L_9136:
        /*000c*/ 	.word	0x00000000
        /*0010*/ 	.short	0x0003
        /*0012*/ 	.short	0x0c50
        /*0014*/ 	.byte	0x00, 0xf0, 0x21, 0x00


	//----- nvinfo : EIATTR_KPARAM_INFO
	.align		4
.L_9137:
        /*0018*/ 	.byte	0x04, 0x17
        /*001a*/ 	.short	(.L_9139 - .L_9138)
.L_9138:
        /*001c*/ 	.word	0x00000000
        /*0020*/ 	.short	0x0002
        /*0022*/ 	.short	0x0c49
        /*0024*/ 	.byte	0x00, 0xf0, 0x05, 0x00


	//----- nvinfo : EIATTR_KPARAM_INFO
	.align		4
.L_9139:
        /*0028*/ 	.byte	0x04, 0x17
        /*002a*/ 	.short	(.L_9141 - .L_9140)
.L_9140:
        /*002c*/ 	.word	0x00000000
        /*0030*/ 	.short	0x0001
        /*0032*/ 	.short	0x0c48
        /*0034*/ 	.byte	0x00, 0xf0, 0x05, 0x00


	//----- nvinfo : EIATTR_KPARAM_INFO
	.align		4
.L_9141:
        /*0038*/ 	.byte	0x04, 0x17
        /*003a*/ 	.short	(.L_9143 - .L_9142)
.L_9142:
        /*003c*/ 	.word	0x00000000
        /*0040*/ 	.short	0x0000
        /*0042*/ 	.short	0x0000
        /*0044*/ 	.byte	0x00, 0xf0, 0x21, 0x31


	//----- nvinfo : EIATTR_SPARSE_MMA_MASK
	.align		4
.L_9143:
        /*0048*/ 	.byte	0x03, 0x50
        /*004a*/ 	.short	0x0000


	//----- nvinfo : EIATTR_MAXREG_COUNT
	.align		4
        /*004c*/ 	.byte	0x03, 0x1b
        /*004e*/ 	.short	0x0080


	//----- nvinfo : EIATTR_MERCURY_ISA_VERSION
	.align		4
        /*0050*/ 	.byte	0x03, 0x5f
        /*0052*/ 	.short	0x0101


	//----- nvinfo : EIATTR_EXIT_INSTR_OFFSETS
	.align		4
        /*0054*/ 	.byte	0x04, 0x1c
        /*0056*/ 	.short	(.L_9145 - .L_9144)


	//   ....[0]....
.L_9144:
        /*0058*/ 	.word	0x00000180


	//   ....[1]....
        /*005c*/ 	.word	0x00000770


	//   ....[2]....
        /*0060*/ 	.word	0x000007d0


	//   ....[3]....
        /*0064*/ 	.word	0x000009e0


	//----- nvinfo : EIATTR_MAX_THREADS
	.align		4
.L_9145:
        /*0068*/ 	.byte	0x04, 0x05
        /*006a*/ 	.short	(.L_9147 - .L_9146)
.L_9146:
        /*006c*/ 	.word	0x00000200
        /*0070*/ 	.word	0x00000001
        /*0074*/ 	.word	0x00000001


	//----- nvinfo : EIATTR_CRS_STACK_SIZE
	.align		4
.L_9147:
        /*0078*/ 	.byte	0x04, 0x1e
        /*007a*/ 	.short	(.L_9149 - .L_9148)
.L_9148:
        /*007c*/ 	.word	0x00000000


	//----- nvinfo : EIATTR_CBANK_PARAM_SIZE
	.align		4
.L_9149:
        /*0080*/ 	.byte	0x03, 0x19
        /*0082*/ 	.short	0x0c58


	//----- nvinfo : EIATTR_PARAM_CBANK
	.align		4
        /*0084*/ 	.byte	0x04, 0x0a
        /*0086*/ 	.short	(.L_9151 - .L_9150)
	.align		4
.L_9150:
        /*0088*/ 	.word	index@(.nv.constant0._ZN2at6native55_GLOBAL__N__de093ff9_22_ForeachBinaryOpList_cu_a911ec4325multi_tensor_apply_kernelINS1_18TensorListMetadataILi2EEENS1_24BinaryOpListAlphaFunctorIdLi2ELi2ELi0EEEJSt10multipliesIdEdEEEvT_T0_DpT1_)
        /*008c*/ 	.short	0x0210
        /*008e*/ 	.short	0x0c58


	//----- nvinfo : EIATTR_SW_WAR
	.align		4
.L_9151:
        /*0090*/ 	.byte	0x04, 0x36
        /*0092*/ 	.short	(.L_9153 - .L_9152)
.L_9152:
        /*0094*/ 	.word	0x00000008
.L_9153:


//--------------------- .nv.info._ZN2at6native55_GLOBAL__N__de093ff9_22_ForeachBinaryOpList_cu_a911ec4325multi_tensor_apply_kernelINS1_18TensorListMetadataILi2EEENS1_24BinaryOpListAlphaFunctorIsLi2ELi2ELi0EEEJSt10multipliesIsEsEEEvT_T0_DpT1_ --------------------------
	.section	.nv.info._ZN2at6native55_GLOBAL__N__de093ff9_22_ForeachBinaryOpList_cu_a911ec4325multi_tensor_apply_kernelINS1_18TensorListMetadataILi2EEENS1_24BinaryOpListAlphaFunctorIsLi2ELi2ELi0EEEJSt10multipliesIsEsEEEvT_T0_DpT1_,"",@"SHT_CUDA_INFO"
	.sectionflags	@""
	.align	4


	//----- nvinfo : EIATTR_CUDA_API_VERSION
	.align		4
        /*0000*/ 	.byte	0x04, 0x37
        /*0002*/ 	.short	(.L_9155 - .L_9154)
.L_9154:
        /*0004*/ 	.word	0x00000082


	//----- nvinfo : EIATTR_KPARAM_INFO
	.align		4
.L_9155:
        /*0008*/ 	.byte	0x04, 0x17
        /*000a*/ 	.short	(.L_9157 - .L_9156)
.L_9156:
        /*000c*/ 	.word	0x00000000
        /*0010*/ 	.short	0x0003
        /*0012*/ 	.short	0x0c4a
        /*0014*/ 	.byte	0x00, 0xf0, 0x09, 0x00


	//----- nvinfo : EIATTR_KPARAM_INFO
	.align		4
.L_9157:
        /*0018*/ 	.byte	0x04, 0x17
        /*001a*/ 	.short	(.L_9159 - .L_9158)
.L_9158:
        /*001c*/ 	.word	0x00000000
        /*0020*/ 	.short	0x0002
        /*0022*/ 	.short	0x0c49
        /*0024*/ 	.byte	0x00, 0xf0, 0x05, 0x00


	//----- nvinfo : EIATTR_KPARAM_INFO
	.align		4
.L_9159:
        /*0028*/ 	.byte	0x04, 0x17
        /*002a*/ 	.short	(.L_9161 - .L_9160)
.L_9160:
        /*002c*/ 	.word	0x00000000
        /*0030*/ 	.short	0x0001
        /*0032*/ 	.short	0x0c48
        /*0034*/ 	.byte	0x00, 0xf0, 0x05, 0x00


	//----- nvinfo : EIATTR_KPARAM_INFO
	.align		4
.L_9161:
        /*0038*/ 	.byte	0x04, 0x17
        /*003a*/ 	.short	(.L_9163 - .L_9162)
.L_9162:
        /*003c*/ 	.word	0x00000000
        /*0040*/ 	.short	0x0000
        /*0042*/ 	.short	0x0000
        /*0044*/ 	.byte	0x00, 0xf0, 0x21, 0x31


	//----- nvinfo : EIATTR_SPARSE_MMA_MASK
	.align		4
.L_9163:
        /*0048*/ 	.byte	0x03, 0x50
        /*004a*/ 	.short	0x0000


	//----- nvinfo : EIATTR_MAXREG_COUNT
	.align		4
        /*004c*/ 	.byte	0x03, 0x1b
        /*004e*/ 	.short	0x0080


	//----- nvinfo : EIATTR_MERCURY_ISA_VERSION
	.align		4
        /*0050*/ 	.byte	0x03, 0x5f
        /*0052*/ 	.short	0x0101


	//----- nvinfo : EIATTR_EXIT_INSTR_OFFSETS
	.align		4
        /*0054*/ 	.byte	0x04, 0x1c
        /*0056*/ 	.short	(.L_9165 - .L_9164)


	//   ....[0]....
.L_9164:
        /*0058*/ 	.word	0x00000180


	//   ....[1]....
        /*005c*/ 	.word	0x00000810


	//   ....[2]....
        /*0060*/ 	.word	0x00000870


	//   ....[3]....
        /*0064*/ 	.word	0x00000bc0


	//----- nvinfo : EIATTR_MAX_THREADS
	.align		4
.L_9165:
        /*0068*/ 	.byte	0x04, 0x05
        /*006a*/ 	.short	(.L_9167 - .L_9166)
.L_9166:
        /*006c*/ 	.word	0x00000200
        /*0070*/ 	.word	0x00000001
        /*0074*/ 	.word	0x00000001


	//----- nvinfo : EIATTR_CRS_STACK_SIZE
	.align		4
.L_9167:
        /*0078*/ 	.byte	0x04, 0x1e
        /*007a*/ 	.short	(.L_9169 - .L_9168)
.L_9168:
        /*007c*/ 	.word	0x00000000


	//----- nvinfo : EIATTR_CBANK_PARAM_SIZE
	.align		4
.L_9169:
        /*0080*/ 	.byte	0x03, 0x19
        /*0082*/ 	.short	0x0c4c


	//----- nvinfo : EIATTR_PARAM_CBANK
	.align		4
        /*0084*/ 	.byte	0x04, 0x0a
        /*0086*/ 	.short	(.L_9171 - .L_9170)
	.align		4
.L_9170:
        /*0088*/ 	.word	index@(.nv.constant0._ZN2at6native55_GLOBAL__N__de093ff9_22_ForeachBinaryOpList_cu_a911ec4325multi_tensor_apply_kernelINS1_18TensorListMetadataILi2EEENS1_24BinaryOpListAlphaFunctorIsLi2ELi2ELi0EEEJSt10multipliesIsEsEEEvT_T0_DpT1_)
        /*008c*/ 	.short	0x0210
        /*008e*/ 	.short	0x0c4c


	//----- nvinfo : EIATTR_SW_WAR
	.align		4
.L_9171:
        /*0090*/ 	.byte	0x04, 0x36
        /*0092*/ 	.short	(.L_9173 - .L_9172)
.L_9172:
        /*0094*/ 	.word	0x00000008
.L_9173:


//--------------------- .nv.info._ZN2at6native55_GLOBAL__N__de093ff9_22_ForeachBinaryOpList_cu_a911ec4325multi_tensor_apply_kernelINS1_18TensorListMetadataILi2EEENS1_24BinaryOpListAlphaFunctorIlLi2ELi2ELi0EEEJSt10multipliesIlElEEEvT_T0_DpT1_ --------------------------
	.section	.nv.info._ZN2at6native55_GLOBAL__N__de093ff9_22_ForeachBinaryOpList_cu_a911ec4325multi_tensor_apply_kernelINS1_18TensorListMetadataILi2EEENS1_24BinaryOpListAlphaFunctorIlLi2ELi2ELi0EEEJSt10multipliesIlElEEEvT_T0_DpT1_,"",@"SHT_CUDA_INFO"
	.sectionflags	@""
	.align	4


	//----- nvinfo : EIATTR_CUDA_API_VERSION
	.align		4
        /*0000*/ 	.byte	0x04, 0x37
        /*0002*/ 	.short	(.L_9175 - .L_9174)
.L_9174:
        /*0004*/ 	.word	0x00000082


	//----- nvinfo : EIATTR_KPARAM_INFO
	.align		4
.L_9175:
        /*0008*/ 	.byte	0x04, 0x17
        /*000a*/ 	.short	(.L_9177 - .L_9176)
.L_9176:
        /*000c*/ 	.word	0x00000000
        /*0010*/ 	.short	0x0003
        /*0012*/ 	.short	0x0c50
        /*0014*/ 	.byte	0x00, 0xf0, 0x21, 0x00


	//----- nvinfo : EIATTR_KPARAM_INFO
	.align		4
.L_9177:
        /*0018*/ 	.byte	0x04, 0x17
        /*001a*/ 	.short	(.L_9179 - .L_9178)
.L_9178:
        /*001c*/ 	.word	0x00000000
        /*0020*/ 	.short	0x0002
        /*0022*/ 	.short	0x0c49
        /*0024*/ 	.byte	0x00, 0xf0, 0x05, 0x00


	//----- nvinfo : EIATTR_KPARAM_INFO
	.align		4
.L_9179:
        /*0028*/ 	.byte	0x04, 0x17
        /*002a*/ 	.short	(.L_9181 - .L_9180)
.L_9180:
        /*002c*/ 	.word	0x00000000
        /*0030*/ 	.short	0x0001
        /*0032*/ 	.short	0x0c48
        /*0034*/ 	.byte	0x00, 0xf0, 0x05, 0x00


	//----- nvinfo : EIATTR_KPARAM_INFO
	.align		4
.L_9181:
        /*0038*/ 	.byte	0x04, 0x17
        /*003a*/ 	.short	(.L_9183 - .L_9182)
.L_9182:
        /*003c*/ 	.word	0x00000000
        /*0040*/ 	.short	0x0000
        /*0042*/ 	.short	0x0000
        /*0044*/ 	.byte	0x00, 0xf0, 0x21, 0x31


	//----- nvinfo : EIATTR_SPARSE_MMA_MASK
	.align		4
.L_9183:
        /*0048*/ 	.byte	0x03, 0x50
        /*004a*/ 	.short	0x0000


	//----- nvinfo : EIATTR_MAXREG_COUNT
	.align		4
        /*004c*/ 	.byte	0x03, 0x1b
        /*004e*/ 	.short	0x0080


	//----- nvinfo : EIATTR_MERCURY_ISA_VERSION
	.align		4
        /*0050*/ 	.byte	0x03, 0x5f
        /*0052*/ 	.short	0x0101


	//----- nvinfo : EIATTR_EXIT_INSTR_OFFSETS
	.align		4
        /*0054*/ 	.byte	0x04, 0x1c
        /*0056*/ 	.short	(.L_9185 - .L_9184)


	//   ....[0]....
.L_9184:
        /*0058*/ 	.word	0x00000180


	//   ....[1]....
        /*005c*/ 	.word	0x000008c0


	//   ....[2]....
        /*0060*/ 	.word	0x00000920


	//   ....[3]....
        /*0064*/ 	.word	0x00000cd0


	//----- nvinfo : EIATTR_MAX_THREADS
	.align		4
.L_9185:
        /*0068*/ 	.byte	0x04, 0x05
        /*006a*/ 	.short	(.L_9187 - .L_9186)
.L_9186:
        /*006c*/ 	.word	0x00000200
        /*0070*/ 	.word	0x00000001
        /*0074*/ 	.word	0x00000001


	//----- nvinfo : EIATTR_CRS_STACK_SIZE
	.align		4
.L_9187:
        /*0078*/ 	.byte	0x04, 0x1e
        /*007a*/ 	.short	(.L_9189 - .L_9188)
.L_9188:
        /*007c*/ 	.word	0x00000000


	//----- nvinfo : EIATTR_CBANK_PARAM_SIZE
	.align		4
.L_9189:
        /*0080*/ 	.byte	0x03, 0x19
        /*0082*/ 	.short	0x0c58


	//----- nvinfo : EIATTR_PARAM_CBANK
	.align		4
        /*0084*/ 	.byte	0x04, 0x0a
        /*0086*/ 	.short	(.L_9191 - .L_9190)
	.align		4
.L_9190:
        /*0088*/ 	.word	index@(.nv.constant0._ZN2at6native55_GLOBAL__N__de093ff9_22_ForeachBinaryOpList_cu_a911ec4325multi_tensor_apply_kernelINS1_18TensorListMetadataILi2EEENS1_24BinaryOpListAlphaFunctorIlLi2ELi2ELi0EEEJSt10multipliesIlElEEEvT_T0_DpT1_)
        /*008c*/ 	.short	0x0210
        /*008e*/ 	.short	0x0c58


	//----- nvinfo : EIATTR_SW_WAR
	.align		4
.L_9191:
        /*0090*/ 	.byte	0x04, 0x36
        /*0092*/ 	.short	(.L_9193 - .L_9192)
.L_9192:
        /*0094*/ 	.word	0x00000008
.L_9193:


//--------------------- .nv.info._ZN2at6native55_GLOBAL__N__de093ff9_22_ForeachBinaryOpList_cu_a911ec4325multi_tensor_apply_kernelINS1_18TensorListMetadataILi2EEENS1_24BinaryOpListAlphaFunctorIiLi2ELi2ELi0EEEJSt10multipliesIiEiEEEvT_T0_DpT1_ --------------------------
	.section	.nv.info._ZN2at6native55_GLOBAL__N__de093ff9_22_ForeachBinaryOpList_cu_a911ec4325multi_tensor_apply_kernelINS1_18TensorListMetadataILi2EEENS1_24BinaryOpListAlphaFunctorIiLi2ELi2ELi0EEEJSt10multipliesIiEiEEEvT_T0_DpT1_,"",@"SHT_CUDA_INFO"
	.sectionflags	@""
	.align	4


	//----- nvinfo : EIATTR_CUDA_API_VERSION
	.align		4
        /*0000*/ 	.byte	0x04, 0x37
        /*0002*/ 	.short	(.L_9195 - .L_9194)
.L_9194:
        /*0004*/ 	.word	0x00000082


	//----- nvinfo : EIATTR_KPARAM_INFO
	.align		4
.L_9195:
        /*0008*/ 	.byte	0x04, 0x17
        /*000a*/ 	.short	(.L_9197 - .L_9196)
.L_9196:
        /*000c*/ 	.word	0x00000000
        /*0010*/ 	.short	0x0003
        /*0012*/ 	.short	0x0c4c
        /*0014*/ 	.byte	0x00, 0xf0, 0x11, 0x00


	//----- nvinfo : EIATTR_KPARAM_INFO
	.align		4
.L_9197:
        /*0018*/ 	.byte	0x04, 0x17
        /*001a*/ 	.short	(.L_9199 - .L_9198)
.L_9198:
        /*001c*/ 	.word	0x00000000
        /*0020*/ 	.short	0x0002
        /*0022*/ 	.short	0x0c49
        /*0024*/ 	.byte	0x00, 0xf0, 0x05, 0x00


	//----- nvinfo : EIATTR_KPARAM_INFO
	.align		4
.L_9199:
        /*0028*/ 	.byte	0x04, 0x17
        /*002a*/ 	.short	(.L_9201 - .L_9200)
.L_9200:
        /*002c*/ 	.word	0x00000000
        /*0030*/ 	.short	0x0001
        /*0032*/ 	.short	0x0c48
        /*0034*/ 	.byte	0x00, 0xf0, 0x05, 0x00


	//----- nvinfo : EIATTR_KPARAM_INFO
	.align		4
.L_9201:
        /*0038*/ 	.byte	0x04, 0x17
        /*003a*/ 	.short	(.L_9203 - .L_9202)
.L_9202:
        /*003c*/ 	.word	0x00000000
        /*0040*/ 	.short	0x0000
        /*0042*/ 	.short	0x0000
        /*0044*/ 	.byte	0x00, 0xf0, 0x21, 0x31


	//----- nvinfo : EIATTR_SPARSE_MMA_MASK
	.align		4
.L_9203:
        /*0048*/ 	.byte	0x03, 0x50
        /*004a*/ 	.short	0x0000


	//----- nvinfo : EIATTR_MAXREG_COUNT
	.align		4
        /*004c*/ 	.byte	0x03, 0x1b
        /*004e*/ 	.short	0x0080


	//----- nvinfo : EIATTR_MERCURY_ISA_VERSION
	.align		4
        /*0050*/ 	.byte	0x03, 0x5f
        /*0052*/ 	.short	0x0101


	//----- nvinfo : EIATTR_EXIT_INSTR_OFFSETS
	.align		4
        /*0054*/ 	.byte	0x04, 0x1c
        /*0056*/ 	.short	(.L_9205 - .L_9204)


	//   ....[0]....
.L_9204:
        /*0058*/ 	.word	0x00000160


	//   ....[1]....
        /*005c*/ 	.word	0x00000700


	//   ....[2]....
        /*0060*/ 	.word	0x00000760


	//   ....[3]....
        /*0064*/ 	.word	0x00000940


	//----- nvinfo : EIATTR_MAX_THREADS
	.align		4
.L_9205:
        /*0068*/ 	.byte	0x04, 0x05
        /*006a*/ 	.short	(.L_9207 - .L_9206)
.L_9206:
        /*006c*/ 	.word	0x00000200
        /*0070*/ 	.word	0x00000001
        /*0074*/ 	.word	0x00000001


	//----- nvinfo : EIATTR_CRS_STACK_SIZE
	.align		4
.L_9207:
        /*0078*/ 	.byte	0x04, 0x1e
        /*007a*/ 	.short	(.L_9209 - .L_9208)
.L_9208:
        /*007c*/ 	.word	0x00000000


	//----- nvinfo : EIATTR_CBANK_PARAM_SIZE
	.align		4
.L_9209:
        /*0080*/ 	.byte	0x03, 0x19
        /*0082*/ 	.short	0x0c50


	//----- nvinfo : EIATTR_PARAM_CBANK
	.align		4
        /*0084*/ 	.byte	0x04, 0x0a
        /*0086*/ 	.short	(.L_9211 - .L_9210)
	.align		4
.L_9210:
        /*0088*/ 	.word	index@(.nv.constant0._ZN2at6native55_GLOBAL__N__de093ff9_22_ForeachBinaryOpList_cu_a911ec4325multi_tensor_apply_kernelINS1_18TensorListMetadataILi2EEENS1_24BinaryOpListAlphaFunctorIiLi2ELi2ELi0EEEJSt10multipliesIiEiEEEvT_T0_DpT1_)
        /*008c*/ 	.short	0x0210
        /*008e*/ 	.short	0x0c50


	//----- nvinfo : EIATTR_SW_WAR
	.align		4
.L_9211:
        /*0090*/ 	.byte	0x04, 0x36
        /*0092*/ 	.short	(.L_9213 - .L_9212)
.L_9212:
        /*0094*/ 	.word	0x00000008
.L_9213:


//--------------------- .nv.info._ZN2at6native55_GLOBAL__N__de093ff9_22_ForeachBinaryOpList_cu_a911ec4325multi_tensor_apply_kernelINS1_18TensorListMetadataILi2EEENS1_24BinaryOpListAlphaFunctorIaLi2ELi2ELi0EEEJSt10multipliesIaEaEEEvT_T0_DpT1_ --------------------------
	.section	.nv.info._ZN2at6native55_GLOBAL__N__de093ff9_22_ForeachBinaryOpList_cu_a911ec4325multi_tensor_apply_kernelINS1_18TensorListMetadataILi2EEENS1_24BinaryOpListAlphaFunctorIaLi2ELi2ELi0EEEJSt10multipliesIaEaEEEvT_T0_DpT1_,"",@"SHT_CUDA_INFO"
	.sectionflags	@""
	.align	4


	//----- nvinfo : EIATTR_CUDA_API_VERSION
	.align		4
        /*0000*/ 	.byte	0x04, 0x37
        /*0002*/ 	.short	(.L_9215 - .L_9214)
.L_9214:
        /*0004*/ 	.word	0x00000082


	//----- nvinfo : EIATTR_KPARAM_INFO
	.align		4
.L_9215:
        /*0008*/ 	.byte	0x04, 0x17
        /*000a*/ 	.short	(.L_9217 - .L_9216)
.L_9216:
        /*000c*/ 	.word	0x00000000
        /*0010*/ 	.short	0x0003
        /*0012*/ 	.short	0x0c4a
        /*0014*/ 	.byte	0x00, 0xf0, 0x05, 0x00


	//----- nvinfo : EIATTR_KPARAM_INFO
	.align		4
.L_9217:
        /*0018*/ 	.byte	0x04, 0x17
        /*001a*/ 	.short	(.L_9219 - .L_9218)
.L_9218:
        /*001c*/ 	.word	0x00000000
        /*0020*/ 	.short	0x0002
        /*0022*/ 	.short	0x0c49
        /*0024*/ 	.byte	0x00, 0xf0, 0x05, 0x00


	//----- nvinfo : EIATTR_KPARAM_INFO
	.align		4
.L_9219:
        /*0028*/ 	.byte	0x04, 0x17
        /*002a*/ 	.short	(.L_9221 - .L_9220)
.L_9220:
        /*002c*/ 	.word	0x00000000
        /*0030*/ 	.short	0x0001
        /*0032*/ 	.short	0x0c48
        /*0034*/ 	.byte	0x00, 0xf0, 0x05, 0x00


	//----- nvinfo : EIATTR_KPARAM_INFO
	.align		4
.L_9221:
        /*0038*/ 	.byte	0x04, 0x17
        /*003a*/ 	.short	(.L_9223 - .L_9222)
.L_9222:
        /*003c*/ 	.word	0x00000000
        /*0040*/ 	.short	0x0000
        /*0042*/ 	.short	0x0000
        /*0044*/ 	.byte	0x00, 0xf0, 0x21, 0x31


	//----- nvinfo : EIATTR_SPARSE_MMA_MASK
	.align		4
.L_9223:
        /*0048*/ 	.byte	0x03, 0x50
        /*004a*/ 	.short	0x0000


	//----- nvinfo : EIATTR_MAXREG_COUNT
	.align		4
        /*004c*/ 	.byte	0x03, 0x1b
        /*004e*/ 	.short	0x0080


	//----- nvinfo : EIATTR_MERCURY_ISA_VERSION
	.align		4
        /*0050*/ 	.byte	0x03, 0x5f
        /*0052*/ 	.short	0x0101


	//----- nvinfo : EIATTR_EXIT_INSTR_OFFSETS
	.align		4
        /*0054*/ 	.byte	0x04, 0x1c
        /*0056*/ 	.short	(.L_9225 - .L_9224)


	//   ....[0]....
.L_9224:
        /*0058*/ 	.word	0x00000190


	//   ....[1]....
        /*005c*/ 	.word	0x000007f0


	//   ....[2]....
        /*0060*/ 	.word	0x00000850


	//   ....[3]....
        /*0064*/ 	.word	0x00000b40


	//----- nvinfo : EIATTR_MAX_THREADS
	.align		4
.L_9225:
        /*0068*/ 	.byte	0x04, 0x05
        /*006a*/ 	.short	(.L_9227 - .L_9226)
.L_9226:
        /*006c*/ 	.word	0x00000200
        /*0070*/ 	.word	0x00000001
        /*0074*/ 	.word	0x00000001


	//----- nvinfo : EIATTR_CRS_STACK_SIZE
	.align		4
.L_9227:
        /*0078*/ 	.byte	0x04, 0x1e
        /*007a*/ 	.short	(.L_9229 - .L_9228)
.L_9228:
        /*007c*/ 	.word	0x00000000


	//----- nvinfo : EIATTR_CBANK_PARAM_SIZE
	.align		4
.L_9229:
        /*0080*/ 	.byte	0x03, 0x19
        /*0082*/ 	.short	0x0c4b


	//----- nvinfo : EIATTR_PARAM_CBANK
	.align		4
        /*0084*/ 	.byte	0x04, 0x0a
        /*0086*/ 	.short	(.L_9231 - .L_9230)
	.align		4
.L_9230:
        /*0088*/ 	.word	index@(.nv.constant0._ZN2at6native55_GLOBAL__N__de093ff9_22_ForeachBinaryOpList_cu_a911ec4325multi_tensor_apply_kernelINS1_18TensorListMetadataILi2EEENS1_24BinaryOpListAlphaFunctorIaLi2ELi2ELi0EEEJSt10multipliesIaEaEEEvT_T0_DpT1_)
        /*008c*/ 	.short	0x0210
        /*008e*/ 	.short	0x0c4b


	//----- nvinfo : EIATTR_SW_WAR
	.align		4
.L_9231:
        /*0090*/ 	.byte	0x04, 0x36
        /*0092*/ 	.short	(.L_9233 - .L_9232)
.L_9232:
        /*0094*/ 	.word	0x00000008
.L_9233:


//--------------------- .nv.info._ZN2at6native55_GLOBAL__N__de093ff9_22_ForeachBinaryOpList_cu_a911ec4325multi_tensor_apply_kernelINS1_18TensorListMetadataILi2EEENS1_24BinaryOpListAlphaFunctorIhLi2ELi2ELi0EEEJSt10multipliesIhEhEEEvT_T0_DpT1_ --------------------------
	.section	.nv.info._ZN2at6native55_GLOBAL__N__de093ff9_22_ForeachBinaryOpList_cu_a911ec4325multi_tensor_apply_kernelINS1_18TensorListMetadataILi2EEENS1_24BinaryOpListAlphaFunctorIhLi2ELi2ELi0EEEJSt10multipliesIhEhEEEvT_T0_DpT1_,"",@"SHT_CUDA_INFO"
	.sectionflags	@""
	.align	4


	//----- nvinfo : EIATTR_CUDA_API_VERSION
	.align		4
        /*0000*/ 	.byte	0x04, 0x37
        /*0002*/ 	.short	(.L_9235 - .L_9234)
.L_9234:
        /*0004*/ 	.word	0x00000082


	//----- nvinfo : EIATTR_KPARAM_INFO
	.align		4
.L_9235:
        /*0008*/ 	.byte	0x04, 0x17
        /*000a*/ 	.short	(.L_9237 - .L_9236)
.L_9236:
        /*000c*/ 	.word	0x00000000
        /*0010*/ 	.short	0x0003
        /*0012*/ 	.short	0x0c4a
        /*0014*/ 	.byte	0x00, 0xf0, 0x05, 0x00


	//----- nvinfo : EIATTR_KPARAM_INFO
	.align		4
.L_9237:
        /*0018*/ 	.byte	0x04, 0x17
        /*001a*/ 	.short	(.L_9239 - .L_9238)
.L_9238:
        /*001c*/ 	.word	0x00000000
        /*0020*/ 	.short	0x0002
        /*0022*/ 	.short	0x0c49
        /*0024*/ 	.byte	0x00, 0xf0, 0x05, 0x00


	//----- nvinfo : EIATTR_KPARAM_INFO
	.align		4
.L_9239:
        /*0028*/ 	.byte	0x04, 0x17
        /*002a*/ 	.short	(.L_9241 - .L_9240)
.L_9240:
        /*002c*/ 	.word	0x00000000
        /*0030*/ 	.short	0x0001
        /*0032*/ 	.short	0x0c48
        /*0034*/ 	.byte	0x00, 0xf0, 0x05, 0x00


	//----- nvinfo : EIATTR_KPARAM_INFO
	.align		4
.L_9241:
        /*0038*/ 	.byte	0x04, 0x17
        /*003a*/ 	.short	(.L_9243 - .L_9242)
.L_9242:
        /*003c*/ 	.word	0x00000000
        /*0040*/ 	.short	0x0000
        /*0042*/ 	.short	0x0000
        /*0044*/ 	.byte	0x00, 0xf0, 0x21, 0x31


	//----- nvinfo : EIATTR_SPARSE_MMA_MASK
	.align		4
.L_9243:
        /*0048*/ 	.byte	0x03, 0x50
        /*004a*/ 	.short	0x0000


	//----- nvinfo : EIATTR_MAXREG_COUNT
	.align		4
        /*004c*/ 	.byte	0x03, 0x1b
        /*004e*/ 	.short	0x0080


	//----- nvinfo : EIATTR_MERCURY_ISA_VERSION
	.align		4
        /*0050*/ 	.byte	0x03, 0x5f
        /*0052*/ 	.short	0x0101


	//----- nvinfo : EIATTR_EXIT_INSTR_OFFSETS
	.align		4
        /*0054*/ 	.byte	0x04, 0x1c
        /*0056*/ 	.short	(.L_9245 - .L_9244)


	//   ....[0]....
.L_9244:
        /*0058*/ 	.word	0x000001a0


	//   ....[1]....
        /*005c*/ 	.word	0x00000800


	//   ....[2]....
        /*0060*/ 	.word	0x00000860


	//   ....[3]....
        /*0064*/ 	.word	0x00000b50


	//----- nvinfo : EIATTR_MAX_THREADS
	.align		4
.L_9245:
        /*0068*/ 	.byte	0x04, 0x05
        /*006a*/ 	.short	(.L_9247 - .L_9246)
.L_9246:
        /*006c*/ 	.word	0x00000200
        /*0070*/ 	.word	0x00000001
        /*0074*/ 	.word	0x00000001


	//----- nvinfo : EIATTR_CRS_STACK_SIZE
	.align		4
.L_9247:
        /*0078*/ 	.byte	0x04, 0x1e
        /*007a*/ 	.short	(.L_9249 - .L_9248)
.L_9248:
        /*007c*/ 	.word	0x00000000


	//----- nvinfo : EIATTR_CBANK_PARAM_SIZE
	.align		4
.L_9249:
        /*0080*/ 	.byte	0x03, 0x19
        /*0082*/ 	.short	0x0c4b


	//----- nvinfo : EIATTR_PARAM_CBANK
	.align		4
        /*0084*/ 	.byte	0x04, 0x0a
        /*0086*/ 	.short	(.L_9251 - .L_9250)
	.align		4
.L_9250:
        /*0088*/ 	.word	index@(.nv.constant0._ZN2at6native55_GLOBAL__N__de093ff9_22_ForeachBinaryOpList_cu_a911ec4325multi_tensor_apply_kernelINS1_18TensorListMetadataILi2EEENS1_24BinaryOpListAlphaFunctorIhLi2ELi2ELi0EEEJSt10multipliesIhEhEEEvT_T0_DpT1_)
        /*008c*/ 	.short	0x0210
        /*008e*/ 	.short	0x0c4b


	//----- nvinfo : EIATTR_SW_WAR
	.align		4
.L_9251:
        /*0090*/ 	.byte	0x04, 0x36
        /*0092*/ 	.short	(.L_9253 - .L_9252)
.L_9252:
        /*0094*/ 	.word	0x00000008
.L_9253:


//--------------------- .nv.info._ZN2at6native55_GLOBAL__N__de093ff9_22_ForeachBinaryOpList_cu_a911ec4325multi_tensor_apply_kernelINS1_18TensorListMetadataILi3EEENS1_24BinaryOpListAlphaFunctorIN3c104HalfELi3ELi2ELi2EEEJSt5minusIfEfEEEvT_T0_DpT1_ --------------------------
	.section	.nv.info._ZN2at6native55_GLOBAL__N__de093ff9_22_ForeachBinaryOpList_cu_a911ec4325multi_tensor_apply_kernelINS1_18TensorListMetadataILi3EEENS1_24BinaryOpListAlphaFunctorIN3c104HalfELi3ELi2ELi2EEEJSt5minusIfEfEEEvT_T0_DpT1_,"",@"SHT_CUDA_INFO"
	.sectionflags	@""
	.align	4


	//----- nvinfo : EIATTR_CUDA_API_VERSION
	.align		4
        /*0000*/ 	.byte	0x04, 0x37
        /*0002*/ 	.short	(.L_9255 - .L_9254)
.L_9254:
        /*0004*/ 	.word	0x00000082


	//----- nvinfo : EIATTR_KPARAM_INFO
	.align		4
.L_9255:
        /*0008*/ 	.byte	0x04, 0x17
        /*000a*/ 	.short	(.L_9257 - .L_9256)
.L_9256:
        /*000c*/ 	.word	0x00000000
        /*0010*/ 	.short	0x0003
        /*0012*/ 	.short	0x0c4c
        /*0014*/ 	.byte	0x00, 0xf0, 0x11, 0x00


	//----- nvinfo : EIATTR_KPARAM_INFO
	.align		4
.L_9257:
        /*0018*/ 	.byte	0x04, 0x17
        /*001a*/ 	.short	(.L_9259 - .L_9258)
.L_9258:
        /*001c*/ 	.word	0x00000000
        /*0020*/ 	.short	0x0002
        /*0022*/ 	.short	0x0c49
        /*0024*/ 	.byte	0x00, 0xf0, 0x05, 0x00


	//----- nvinfo : EIATTR_KPARAM_INFO
	.align		4
.L_9259:
        /*0028*/ 	.byte	0x04, 0x17
        /*002a*/ 	.short	(.L_9261 - .L_9260)
.L_9260:
        /*002c*/ 	.word	0x00000000
        /*0030*/ 	.short	0x0001
        /*0032*/ 	.short	0x0c48
        /*0034*/ 	.byte	0x00, 0xf0, 0x05, 0x00


	//----- nvinfo : EIATTR_KPARAM_INFO
	.align		4
.L_9261:
        /*0038*/ 	.byte	0x04, 0x17
        /*003a*/ 	.short	(.L_9263 - .L_9262)
.L_9262:
        /*003c*/ 	.word	0x00000000
        /*0040*/ 	.short	0x0000
        /*0042*/ 	.short	0x0000
        /*0044*/ 	.byte	0x00, 0xf0, 0x21, 0x31


	//----- nvinfo : EIATTR_SPARSE_MMA_MASK
	.align		4
.L_9263:
        /*0048*/ 	.byte	0x03, 0x50
        /*004a*/ 	.short	0x0000


	//----- nvinfo : EIATTR_MAXREG_COUNT
	.align		4
        /*004c*/ 	.byte	0x03, 0x1b
        /*004e*/ 	.short	0x0080


	//----- nvinfo : EIATTR_MERCURY_ISA_VERSION
	.align		4
        /*0050*/ 	.byte	0x03, 0x5f
        /*0052*/ 	.short	0x0101


	//----- nvinfo : EIATTR_EXIT_INSTR_OFFSETS
	.align		4
        /*0054*/ 	.byte	0x04, 0x1c
        /*0056*/ 	.short	(.L_9265 - .L_9264)


	//   ....[0]....
.L_9264:
        /*0058*/ 	.word	0x000001b0


	//   ....[1]....
        /*005c*/ 	.word	0x000007b0


	//   ....[2]....
        /*0060*/ 	.word	0x00000810


	//   ....[3]....
        /*0064*/ 	.word	0x00000a70


	//----- nvinfo : EIATTR_MAX_THREADS
	.align		4
.L_9265:
        /*0068*/ 	.byte	0x04, 0x05
        /*006a*/ 	.short	(.L_9267 - .L_9266)
.L_9266:
        /*006c*/ 	.word	0x00000200
        /*0070*/ 	.word	0x00000001
        /*0074*/ 	.word	0x00000001


	//----- nvinfo : EIATTR_CRS_STACK_SIZE
	.align		4
.L_9267:
        /*0078*/ 	.byte	0x04, 0x1e
        /*007a*/ 	.short	(.L_9269 - .L_9268)
.L_9268:
        /*007c*/ 	.word	0x00000000


	//----- nvinfo : EIATTR_CBANK_PARAM_SIZE
	.align		4
.L_9269:
        /*0080*/ 	.byte	0x03, 0x19
        /*0082*/ 	.short	0x0c50


	//----- nvinfo : EIATTR_PARAM_CBANK
	.align		4
        /*0084*/ 	.byte	0x04, 0x0a
        /*0086*/ 	.short	(.L_9271 - .L_9270)
	.align		4
.L_9270:
        /*0088*/ 	.word	index@(.nv.constant0._ZN2at6native55_GLOBAL__N__de093ff9_22_ForeachBinaryOpList_cu_a911ec4325multi_tensor_apply_kernelINS1_18TensorListMetadataILi3EEENS1_24BinaryOpListAlphaFunctorIN3c104HalfELi3ELi2ELi2EEEJSt5minusIfEfEEEvT_T0_DpT1_)
        /*008c*/ 	.short	0x0210
        /*008e*/ 	.short	0x0c50


	//----- nvinfo : EIATTR_SW_WAR
	.align		4
.L_9271:
        /*0090*/ 	.byte	0x04, 0x36
        /*0092*/ 	.short	(.L_9273 - .L_9272)
.L_9272:
        /*0094*/ 	.word	0x00000008
.L_9273:


//--------------------- .nv.info._ZN2at6native55_GLOBAL__N__de093ff9_22_ForeachBinaryOpList_cu_a911ec4325multi_tensor_apply_kernelINS1_18TensorListMetadataILi3EEENS1_24BinaryOpListAlphaFunctorIN3c108BFloat16ELi3ELi2ELi2EEEJSt5minusIfEfEEEvT_T0_DpT1_ --------------------------
	.section	.nv.info._ZN2at6native55_GLOBAL__N__de093ff9_22_ForeachBinaryOpList_cu_a911ec4325multi_tensor_apply_kernelINS1_18TensorListMetadataILi3EEENS1_24BinaryOpListAlphaFunctorIN3c108BFloat16ELi3ELi2ELi2EEEJSt5minusIfEfEEEvT_T0_DpT1_,"",@"SHT_CUDA_INFO"
	.sectionflags	@""
	.align	4


	//----- nvinfo : EIATTR_CUDA_API_VERSION
	.align		4
        /*0000*/ 	.byte	0x04, 0x37
        /*0002*/ 	.short	(.L_9275 - .L_9274)
.L_9274:
        /*0004*/ 	.word	0x00000082


	//----- nvinfo : EIATTR_KPARAM_INFO
	.align		4
.L_9275:
        /*0008*/ 	.byte	0x04, 0x17
        /*000a*/ 	.short	(.L_9277 - .L_9276)
.L_9276:
        /*000c*/ 	.word	0x00000000
        /*0010*/ 	.short	0x0003
        /*0012*/ 	.short	0x0c4c
        /*0014*/ 	.byte	0x00, 0xf0, 0x11, 0x00


	//----- nvinfo : EIATTR_KPARAM_INFO
	.align		4
.L_9277:
        /*0018*/ 	.byte	0x04, 0x17
        /*001a*/ 	.short	(.L_9279 - .L_9278)
.L_9278:
        /*001c*/ 	.word	0x00000000
        /*0020*/ 	.short	0x0002
        /*0022*/ 	.short	0x0c49
        /*0024*/ 	.byte	0x00, 0xf0, 0x05, 0x00


	//----- nvinfo : EIATTR_KPARAM_INFO
	.align		4
.L_9279:
        /*0028*/ 	.byte	0x04, 0x17
        /*002a*/ 	.short	(.L_9281 - .L_9280)
.L_9280:
        /*002c*/ 	.word	0x00000000
        /*0030*/ 	.short	0x0001
        /*0032*/ 	.short	0x0c48
        /*0034*/ 	.byte	0x00, 0xf0, 0x05, 0x00


	//----- nvinfo : EIATTR_KPARAM_INFO
	.align		4
.L_9281:
        /*0038*/ 	.byte	0x04, 0x17
        /*003a*/ 	.short	(.L_9283 - .L_9282)
.L_9282:
        /*003c*/ 	.word	0x00000000
        /*0040*/ 	.short	0x0000
        /*0042*/ 	.short	0x0000
        /*0044*/ 	.byte	0x00, 0xf0, 0x21, 0x31


	//----- nvinfo : EIATTR_SPARSE_MMA_MASK
	.align		4
.L_9283:
        /*0048*/ 	.byte	0x03, 0x50
        /*004a*/ 	.short	0x0000


	//----- nvinfo : EIATTR_MAXREG_COUNT
	.align		4
        /*004c*/ 	.byte	0x03, 0x1b
        /*004e*/ 	.short	0x0080


	//----- nvinfo : EIATTR_MERCURY_ISA_VERSION
	.align		4
        /*0050*/ 	.byte	0x03, 0x5f
        /*0052*/ 	.short	0x0101


	//----- nvinfo : EIATTR_EXIT_INSTR_OFFSETS
	.align		4
        /*0054*/ 	.byte	0x04, 0x1c
        /*0056*/ 	.short	(.L_9285 - .L_9284)


	//   ....[0]....
.L_9284:
        /*0058*/ 	.word	0x000001b0


	//   ....[1]....
        /*005c*/ 	.word	0x000007b0


	//   ....[2]....
        /*0060*/ 	.word	0x00000810


	//   ....[3]....
        /*0064*/ 	.word	0x00000ab0


	//----- nvinfo : EIATTR_MAX_THREADS
	.align		4
.L_9285:
        /*0068*/ 	.byte	0x04, 0x05
        /*006a*/ 	.short	(.L_9287 - .L_9286)
.L_9286:
        /*006c*/ 	.word	0x00000200
        /*0070*/ 	.word	0x00000001
        /*0074*/ 	.word	0x00000001


	//----- nvinfo : EIATTR_CRS_STACK_SIZE
	.align		4
.L_9287:
        /*0078*/ 	.byte	0x04, 0x1e
        /*007a*/ 	.short	(.L_9289 - .L_9288)
.L_9288:
        /*007c*/ 	.word	0x00000000


	//----- nvinfo : EIATTR_CBANK_PARAM_SIZE
	.align		4
.L_9289:
        /*0080*/ 	.byte	0x03, 0x19
        /*0082*/ 	.short	0x0c50


	//----- nvinfo : EIATTR_PARAM_CBANK
	.align		4
        /*0084*/ 	.byte	0x04, 0x0a
        /*0086*/ 	.short	(.L_9291 - .L_9290)
	.align		4
.L_9290:
        /*0088*/ 	.word	index@(.nv.constant0._ZN2at6native55_GLOBAL__N__de093ff9_22_ForeachBinaryOpList_cu_a911ec4325multi_tensor_apply_kernelINS1_18TensorListMetadataILi3EEENS1_24BinaryOpListAlphaFunctorIN3c108BFloat16ELi3ELi2ELi2EEEJSt5minusIfEfEEEvT_T0_DpT1_)
        /*008c*/ 	.short	0x0210
        /*008e*/ 	.short	0x0c50


	//----- nvinfo : EIATTR_SW_WAR
	.align		4
.L_9291:
        /*0090*/ 	.byte	0x04, 0x36
        /*0092*/ 	.short	(.L_9293 - .L_9292)
.L_9292:
        /*0094*/ 	.word	0x00000008
.L_9293:


//--------------------- .nv.info._ZN2at6native55_GLOBAL__N__de093ff9_22_ForeachBinaryOpList_cu_a911ec4325multi_tensor_apply_kernelINS1_18TensorListMetadataILi3EEENS1_24BinaryOpListAlphaFunctorIbLi3ELi2ELi2EEEJSt5minusIbEbEEEvT_T0_DpT1_ --------------------------
	.section	.nv.info._ZN2at6native55_GLOBAL__N__de093ff9_22_ForeachBinaryOpList_cu_a911ec4325multi_tensor_apply_kernelINS1_18TensorListMetadataILi3EEENS1_24BinaryOpListAlphaFunctorIbLi3ELi2ELi2EEEJSt5minusIbEbEEEvT_T0_DpT1_,"",@"SHT_CUDA_INFO"
	.sectionflags	@""
	.align	4


	//----- nvinfo : EIATTR_CUDA_API_VERSION
	.align		4
        /*0000*/ 	.byte	0x04, 0x37
        /*0002*/ 	.short	(.L_9295 - .L_9294)
.L_9294:
        /*0004*/ 	.word	0x00000082


	//----- nvinfo : EIATTR_KPARAM_INFO
	.align		4
.L_9295:
        /*0008*/ 	.byte	0x04, 0x17
        /*000a*/ 	.short	(.L_9297 - .L_9296)
.L_9296:
        /*000c*/ 	.word	0x00000000
        /*0010*/ 	.short	0x0003
        /*0012*/ 	.short	0x0c4a
        /*0014*/ 	.byte	0x00, 0xf0, 0x05, 0x00


	//----- nvinfo : EIATTR_KPARAM_INFO
	.align		4
.L_9297:
        /*0018*/ 	.byte	0x04, 0x17
        /*001a*/ 	.short	(.L_9299 - .L_9298)
.L_9298:
        /*001c*/ 	.word	0x00000000
        /*0020*/ 	.short	0x0002
        /*0022*/ 	.short	0x0c49
        /*0024*/ 	.byte	0x00, 0xf0, 0x05, 0x00


	//----- nvinfo : EIATTR_KPARAM_INFO
	.align		4
.L_9299:
        /*0028*/ 	.byte	0x04, 0x17
        /*002a*/ 	.short	(.L_9301 - .L_9300)
.L_9300:
        /*002c*/ 	.word	0x00000000
        /*0030*/ 	.short	0x0001
        /*0032*/ 	.short	0x0c48
        /*0034*/ 	.byte	0x00, 0xf0, 0x05, 0x00


	//----- nvinfo : EIATTR_KPARAM_INFO
	.align		4
.L_9301:
        /*0038*/ 	.byte	0x04, 0x17
        /*003a*/ 	.short	(.L_9303 - .L_9302)
.L_9302:
        /*003c*/ 	.word	0x00000000
        /*0040*/ 	.short	0x0000
        /*0042*/ 	.short	0x0000
        /*0044*/ 	.byte	0x00, 0xf0, 0x21, 0x31


	//----- nvinfo : EIATTR_SPARSE_MMA_MASK
	.align		4
.L_9303:
        /*0048*/ 	.byte	0x03, 0x50
        /*004a*/ 	.short	0x0000


	//----- nvinfo : EIATTR_MAXREG_COUNT
	.align		4
        /*004c*/ 	.byte	0x03, 0x1b
        /*004e*/ 	.short	0x0080


	//----- nvinfo : EIATTR_MERCURY_ISA_VERSION
	.align		4
        /*0050*/ 	.byte	0x03, 0x5f
        /*0052*/ 	.short	0x0101


	//----- nvinfo : EIATTR_EXIT_INSTR_OFFSETS
	.align		4
        /*0054*/ 	.byte	0x04, 0x1c
        /*0056*/ 	.short	(.L_9305 - .L_9304)


	//   ....[0]....
.L_9304:
        /*0058*/ 	.word	0x000001c0


	//   ....[1]....
        /*005c*/ 	.word	0x00000800


	//   ....[2]....
        /*0060*/ 	.word	0x00000860


	//   ....[3]....
        /*0064*/ 	.word	0x00000b60


	//----- nvinfo : EIATTR_MAX_THREADS
	.align		4
.L_9305:
        /*0068*/ 	.byte	0x04, 0x05
        /*006a*/ 	.short	(.L_9307 - .L_9306)
.L_9306:
        /*006c*/ 	.word	0x00000200
        /*0070*/ 	.word	0x00000001
        /*0074*/ 	.word	0x00000001


	//----- nvinfo : EIATTR_CRS_STACK_SIZE
	.align		4
.L_9307:
        /*0078*/ 	.byte	0x04, 0x1e
        /*007a*/ 	.short	(.L_9309 - .L_9308)
.L_9308:
        /*007c*/ 	.word	0x00000000


	//----- nvinfo : EIATTR_CBANK_PARAM_SIZE
	.align		4
.L_9309:
        /*0080*/ 	.byte	0x03, 0x19
        /*0082*/ 	.short	0x0c4b


	//----- nvinfo : EIATTR_PARAM_CBANK
	.align		4
        /*0084*/ 	.byte	0x04, 0x0a
        /*0086*/ 	.short	(.L_9311 - .L_9310)
	.align		4
.L_9310:
        /*0088*/ 	.word	index@(.nv.constant0._ZN2at6native55_GLOBAL__N__de093ff9_22_ForeachBinaryOpList_cu_a911ec4325multi_tensor_apply_kernelINS1_18TensorListMetadataILi3EEENS1_24BinaryOpListAlphaFunctorIbLi3ELi2ELi2EEEJSt5minusIbEbEEEvT_T0_DpT1_)
        /*008c*/ 	.short	0x0210
        /*008e*/ 	.short	0x0c4b


	//----- nvinfo : EIATTR_SW_WAR
	.align		4
.L_9311:
        /*0090*/ 	.byte	0x04, 0x36
        /*0092*/ 	.short	(.L_9313 - .L_9312)
.L_9312:
        /*0094*/ 	.word	0x00000008
.L_9313:


//--------------------- .nv.info._ZN2at6native55_GLOBAL__N__de093ff9_22_ForeachBinaryOpList_cu_a911ec4325multi_tensor_apply_kernelINS1_18TensorListMetadataILi3EEENS1_24BinaryOpListAlphaFunctorIN3c107complexIfEELi3ELi2ELi2EEEJSt5minusIS8_ES8_EEEvT_T0_DpT1_ --------------------------
	.section	.nv.info._ZN2at6native55_GLOBAL__N__de093ff9_22_ForeachBinaryOpList_cu_a911ec4325multi_tensor_apply_kernelINS1_18TensorListMetadataILi3EEENS1_24BinaryOpListAlphaFunctorIN3c107complexIfEELi3ELi2ELi2EEEJSt5minusIS8_ES8_EEEvT_T0_DpT1_,"",@"SHT_CUDA_INFO"
	.sectionflags	@""
	.align	4


	//----- nvinfo : EIATTR_CUDA_API_VERSION
	.align		4
        /*0000*/ 	.byte	0x04, 0x37
        /*0002*/ 	.short	(.L_9315 - .L_9314)
.L_9314:
        /*0004*/ 	.word	0x00000082


	//----- nvinfo : EIATTR_KPARAM_INFO
	.align		4
.L_9315:
        /*0008*/ 	.byte	0x04, 0x17
        /*000a*/ 	.short	(.L_9317 - .L_9316)
.L_9316:
        /*000c*/ 	.word	0x00000000
        /*0010*/ 	.short	0x0003
        /*0012*/ 	.short	0x0c50
        /*0014*/ 	.byte	0x00, 0xf0, 0x21, 0x00


	//----- nvinfo : EIATTR_KPARAM_INFO
	.align		4
.L_9317:
        /*0018*/ 	.byte	0x04, 0x17
        /*001a*/ 	.short	(.L_9319 - .L_9318)
.L_9318:
        /*001c*/ 	.word	0x00000000
        /*0020*/ 	.short	0x0002
        /*0022*/ 	.short	0x0c49
        /*0024*/ 	.byte	0x00, 0xf0, 0x05, 0x00


	//----- nvinfo : EIATTR_KPARAM_INFO
	.align		4
.L_9319:
        /*0028*/ 	.byte	0x04, 0x17
        /*002a*/ 	.short	(.L_9321 - .L_9320)
.L_9320:
        /*002c*/ 	.word	0x00000000
        /*0030*/ 	.short	0x0001
        /*0032*/ 	.short	0x0c48
        /*0034*/ 	.byte	0x00, 0xf0, 0x05, 0x00


	//----- nvinfo : EIATTR_KPARAM_INFO
	.align		4
.L_9321:
        /*0038*/ 	.byte	0x04, 0x17
        /*003a*/ 	.short	(.L_9323 - .L_9322)
.L_9322:
        /*003c*/ 	.word	0x00000000
        /*0040*/ 	.short	0x0000
        /*0042*/ 	.short	0x0000
        /*0044*/ 	.byte	0x00, 0xf0, 0x21, 0x31


	//----- nvinfo : EIATTR_SPARSE_MMA_MASK
	.align		4
.L_9323:
        /*0048*/ 	.byte	0x03, 0x50
        /*004a*/ 	.short	0x0000


	//----- nvinfo : EIATTR_MAXREG_COUNT
	.align		4
        /*004c*/ 	.byte	0x03, 0x1b
        /*004e*/ 	.short	0x0080


	//----- nvinfo : EIATTR_MERCURY_ISA_VERSION
	.align		4
        /*0050*/ 	.byte	0x03, 0x5f
        /*0052*/ 	.short	0x0101


	//----- nvinfo : EIATTR_EXIT_INSTR_OFFSETS
	.align		4
        /*0054*/ 	.byte	0x04, 0x1c
        /*0056*/ 	.short	(.L_9325 - .L_9324)


	//   ....[0]....
.L_9324:
        /*0058*/ 	.word	0x000001b0


	//   ....[1]....
        /*005c*/ 	.word	0x000008a0


	//   ....[2]....
        /*0060*/ 	.word	0x00000900


	//   ....[3]....
        /*0064*/ 	.word	0x00000c30


	//----- nvinfo : EIATTR_MAX_THREADS
	.align		4
.L_9325:
        /*0068*/ 	.byte	0x04, 0x05
        /*006a*/ 	.short	(.L_9327 - .L_9326)
.L_9326:
        /*006c*/ 	.word	0x00000200
        /*0070*/ 	.word	0x00000001
        /*0074*/ 	.word	0x00000001


	//----- nvinfo : EIATTR_CRS_STACK_SIZE
	.align		4
.L_9327:
        /*0078*/ 	.byte	0x04, 0x1e
        /*007a*/ 	.short	(.L_9329 - .L_9328)
.L_9328:
        /*007c*/ 	.word	0x00000000


	//----- nvinfo : EIATTR_CBANK_PARAM_SIZE
	.align		4
.L_9329:
        /*0080*/ 	.byte	0x03, 0x19
        /*0082*/ 	.short	0x0c58


	//----- nvinfo : EIATTR_PARAM_CBANK
	.align		4
        /*0084*/ 	.byte	0x04, 0x0a
        /*0086*/ 	.short	(.L_9331 - .L_9330)
	.align		4
.L_9330:
        /*0088*/ 	.word	index@(.nv.constant0._ZN2at6native55_GLOBAL__N__de093ff9_22_ForeachBinaryOpList_cu_a911ec4325multi_tensor_apply_kernelINS1_18TensorListMetadataILi3EEENS1_24BinaryOpListAlphaFunctorIN3c107complexIfEELi3ELi2ELi2EEEJSt5minusIS8_ES8_EEEvT_T0_DpT1_)
        /*008c*/ 	.short	0x0210
        /*008e*/ 	.short	0x0c58


	//----- nvinfo : EIATTR_SW_WAR
	.align		4
.L_9331:
        /*0090*/ 	.byte	0x04, 0x36
        /*0092*/ 	.short	(.L_9333 - .L_9332)
.L_9332:
        /*0094*/ 	.word	0x00000008
.L_9333:


//--------------------- .nv.info._ZN2at6native55_GLOBAL__N__de093ff9_22_ForeachBinaryOpList_cu_a911ec4325multi_tensor_apply_kernelINS1_18TensorListMetadataILi3EEENS1_24BinaryOpListAlphaFunctorIN3c107complexIdEELi3ELi2ELi2EEEJSt5minusIS8_ES8_EEEvT_T0_DpT1_ --------------------------
	.section	.nv.info._ZN2at6native55_GLOBAL__N__de093ff9_22_ForeachBinaryOpList_cu_a911ec4325multi_tensor_apply_kernelINS1_18TensorListMetadataILi3EEENS1_24BinaryOpListAlphaFunctorIN3c107complexIdEELi3ELi2ELi2EEEJSt5minusIS8_ES8_EEEvT_T0_DpT1_,"",@"SHT_CUDA_INFO"
	.sectionflags	@""
	.align	4


	//----- nvinfo : EIATTR_CUDA_API_VERSION
	.align		4
        /*0000*/ 	.byte	0x04, 0x37
        /*0002*/ 	.short	(.L_9335 - .L_9334)
.L_9334:
        /*0004*/ 	.word	0x00000082


	//----- nvinfo : EIATTR_KPARAM_INFO
	.align		4
.L_9335:
        /*0008*/ 	.byte	0x04, 0x17
        /*000a*/ 	.short	(.L_9337 - .L_9336)
.L_9336:
        /*000c*/ 	.word	0x00000000
        /*0010*/ 	.short	0x0003
        /*0012*/ 	.short	0x0c50
        /*0014*/ 	.byte	0x00, 0xf0, 0x41, 0x00


	//----- nvinfo : EIATTR_KPARAM_INFO
	.align		4
.L_9337:
        /*0018*/ 	.byte	0x04, 0x17
        /*001a*/ 	.short	(.L_9339 - .L_9338)
.L_9338:
        /*001c*/ 	.word	0x00000000
        /*0020*/ 	.short	0x0002
        /*0022*/ 	.short	0x0c49
        /*0024*/ 	.byte	0x00, 0xf0, 0x05, 0x00


	//----- nvinfo : EIATTR_KPARAM_INFO
	.align		4
.L_9339:
        /*0028*/ 	.byte	0x04, 0x17
        /*002a*/ 	.short	(.L_9341 - .L_9340)
.L_9340:
        /*002c*/ 	.word	0x00000000
        /*0030*/ 	.short	0x0001
        /*0032*/ 	.short	0x0c48
        /*0034*/ 	.byte	0x00, 0xf0, 0x05, 0x00


	//----- nvinfo : EIATTR_KPARAM_INFO
	.align		4
.L_9341:
        /*0038*/ 	.byte	0x04, 0x17
        /*003a*/ 	.short	(.L_9343 - .L_9342)
.L_9342:
        /*003c*/ 	.word	0x00000000
        /*0040*/ 	.short	0x0000
        /*0042*/ 	.short	0x0000
        /*0044*/ 	.byte	0x00, 0xf0, 0x21, 0x31


	//----- nvinfo : EIATTR_SPARSE_MMA_MASK
	.align		4
.L_9343:
        /*0048*/ 	.byte	0x03, 0x50
        /*004a*/ 	.short	0x0000


	//----- nvinfo : EIATTR_MAXREG_COUNT
	.align		4
        /*004c*/ 	.byte	0x03, 0x1b
        /*004e*/ 	.short	0x0080


	//----- nvinfo : EIATTR_MERCURY_ISA_VERSION
	.align		4
        /*0050*/ 	.byte	0x03, 0x5f
        /*0052*/ 	.short	0x0101


	//----- nvinfo : EIATTR_EXIT_INSTR_OFFSETS
	.align		4
        /*0054*/ 	.byte	0x04, 0x1c
        /*0056*/ 	.short	(.L_9345 - .L_9344)


	//   ....[0]....
.L_9344:
        /*0058*/ 	.word	0x000001b0


	//   ....[1]....
        /*005c*/ 	.word	0x00000930


	//   ....[2]....
        /*0060*/ 	.word	0x00000990


	//   ....[3]....
        /*0064*/ 	.word	0x00000d30


	//----- nvinfo : EIATTR_MAX_THREADS
	.align		4
.L_9345:
        /*0068*/ 	.byte	0x04, 0x05
        /*006a*/ 	.short	(.L_9347 - .L_9346)
.L_9346:
        /*006c*/ 	.word	0x00000200
        /*0070*/ 	.word	0x00000001
        /*0074*/ 	.word	0x00000001


	//----- nvinfo : EIATTR_CRS_STACK_SIZE
	.align		4
.L_9347:
        /*0078*/ 	.byte	0x04, 0x1e
        /*007a*/ 	.short	(.L_9349 - .L_9348)
.L_9348:
        /*007c*/ 	.word	0x00000000


	//----- nvinfo : EIATTR_CBANK_PARAM_SIZE
	.align		4
.L_9349:
        /*0080*/ 	.byte	0x03, 0x19
        /*0082*/ 	.short	0x0c60


	//----- nvinfo : EIATTR_PARAM_CBANK
	.align		4
        /*0084*/ 	.byte	0x04, 0x0a
        /*0086*/ 	.short	(.L_9351 - .L_9350)
	.align		4
.L_9350:
        /*0088*/ 	.word	index@(.nv.constant0._ZN2at6native55_GLOBAL__N__de093ff9_22_ForeachBinaryOpList_cu_a911ec4325multi_tensor_apply_kernelINS1_18TensorListMetadataILi3EEENS1_24BinaryOpListAlphaFunctorIN3c107complexIdEELi3ELi2ELi2EEEJSt5minusIS8_ES8_EEEvT_T0_DpT1_)
        /*008c*/ 	.short	0x0210
        /*008e*/ 	.short	0x0c60


	//----- nvinfo : EIATTR_SW_WAR
	.align		4
.L_9351:
        /*0090*/ 	.byte	0x04, 0x36
        /*0092*/ 	.short	(.L_9353 - .L_9352)
.L_9352:
        /*0094*/ 	.word	0x00000008
.L_9353:


//--------------------- .nv.info._ZN2at6native55_GLOBAL__N__de093ff9_22_ForeachBinaryOpList_cu_a911ec4325multi_tensor_apply_kernelINS1_18TensorListMetadataILi3EEENS1_24BinaryOpListAlphaFunctorIfLi3ELi2ELi2EEEJSt5minusIfEfEEEvT_T0_DpT1_ --------------------------
	.section	.nv.info._ZN2at6native55_GLOBAL__N__de093ff9_22_ForeachBinaryOpList_cu_a911ec4325multi_tensor_apply_kernelINS1_18TensorListMetadataILi3EEENS1_24BinaryOpListAlphaFunctorIfLi3ELi2ELi2EEEJSt5minusIfEfEEEvT_T0_DpT1_,"",@"SHT_CUDA_INFO"
	.sectionflags	@""
	.align	4


	//----- nvinfo : EIATTR_CUDA_API_VERSION
	.align		4
        /*0000*/ 	.byte	0x04, 0x37
        /*0002*/ 	.short	(.L_9355 - .L_9354)
.L_9354:
        /*0004*/ 	.word	0x00000082


	//----- nvinfo : EIATTR_KPARAM_INFO
	.align		4
.L_9355:
        /*0008*/ 	.byte	0x04, 0x17
        /*000a*/ 	.short	(.L_9357 - .L_9356)
.L_9356:
        /*000c*/ 	.word	0x00000000
        /*0010*/ 	.short	0x0003
        /*0012*/ 	.short	0x0c4c
        /*0014*/ 	.byte	0x00, 0xf0, 0x11, 0x00


	//----- nvinfo : EIATTR_KPARAM_INFO
	.align		4
.L_9357:
        /*0018*/ 	.byte	0x04, 0x17
        /*001a*/ 	.short	(.L_9359 - .L_9358)
.L_9358:
        /*001c*/ 	.word	0x00000000
        /*0020*/ 	.short	0x0002
        /*0022*/ 	.short	0x0c49
        /*0024*/ 	.byte	0x00, 0xf0, 0x05, 0x00


	//----- nvinfo : EIATTR_KPARAM_INFO
	.align		4
.L_9359:
        /*0028*/ 	.byte	0x04, 0x17
        /*002a*/ 	.short	(.L_9361 - .L_9360)
.L_9360:
        /*002c*/ 	.word	0x00000000
        /*0030*/ 	.short	0x0001
        /*0032*/ 	.short	0x0c48
        /*0034*/ 	.byte	0x00, 0xf0, 0x05, 0x00


	//----- nvinfo : EIATTR_KPARAM_INFO
	.align		4
.L_9361:
        /*0038*/ 	.byte	0x04, 0x17
        /*003a*/ 	.short	(.L_9363 - .L_9362)
.L_9362:
        /*003c*/ 	.word	0x00000000
        /*0040*/ 	.short	0x0000
        /*0042*/ 	.short	0x0000
        /*0044*/ 	.byte	0x00, 0xf0, 0x21, 0x31


	//----- nvinfo : EIATTR_SPARSE_MMA_MASK
	.align		4
.L_9363:
        /*0048*/ 	.byte	0x03, 0x50
        /*004a*/ 	.short	0x0000


	//----- nvinfo : EIATTR_MAXREG_COUNT
	.align		4
        /*004c*/ 	.byte	0x03, 0x1b
        /*004e*/ 	.short	0x0080


	//----- nvinfo : EIATTR_MERCURY_ISA_VERSION
	.align		4
        /*0050*/ 	.byte	0x03, 0x5f
        /*0052*/ 	.short	0x0101


	//----- nvinfo : EIATTR_EXIT_INSTR_OFFSETS
	.align		4
        /*0054*/ 	.byte	0x04, 0x1c
        /*0056*/ 	.short	(.L_9365 - .L_9364)


	//   ....[0]....
.L_9364:
        /*0058*/ 	.word	0x000001b0


	//   ....[1]....
        /*005c*/ 	.word	0x000006c0


	//   ....[2]....
        /*0060*/ 	.word	0x00000720


	//   ....[3]....
        /*0064*/ 	.word	0x000008e0


	//----- nvinfo : EIATTR_MAX_THREADS
	.align		4
.L_9365:
        /*0068*/ 	.byte	0x04, 0x05
        /*006a*/ 	.short	(.L_9367 - .L_9366)
.L_9366:
        /*006c*/ 	.word	0x00000200
        /*0070*/ 	.word	0x00000001
        /*0074*/ 	.word	0x00000001


	//----- nvinfo : EIATTR_CRS_STACK_SIZE
	.align		4
.L_9367:
        /*0078*/ 	.byte	0x04, 0x1e
        /*007a*/ 	.short	(.L_9369 - .L_9368)
.L_9368:
        /*007c*/ 	.word	0x00000000


	//----- nvinfo : EIATTR_CBANK_PARAM_SIZE
	.align		4
.L_9369:
        /*0080*/ 	.byte	0x03, 0x19
        /*0082*/ 	.short	0x0c50


	//----- nvinfo : EIATTR_PARAM_CBANK
	.align		4
        /*0084*/ 	.byte	0x04, 0x0a
        /*0086*/ 	.short	(.L_9371 - .L_9370)
	.align		4
.L_9370:
        /*0088*/ 	.word	index@(.nv.constant0._ZN2at6native55_GLOBAL__N__de093ff9_22_ForeachBinaryOpList_cu_a911ec4325multi_tensor_apply_kernelINS1_18TensorListMetadataILi3EEENS1_24BinaryOpListAlphaFunctorIfLi3ELi2ELi2EEEJSt5minusIfEfEEEvT_T0_DpT1_)
        /*008c*/ 	.short	0x0210
        /*008e*/ 	.short	0x0c50


	//----- nvinfo : EIATTR_SW_WAR
	.align		4
.L_9371:
        /*0090*/ 	.byte	0x04, 0x36
        /*0092*/ 	.short	(.L_9373 - .L_9372)
.L_9372:
        /*0094*/ 	.word	0x00000008
.L_9373:


//--------------------- .nv.info._ZN2at6native55_GLOBAL__N__de093ff9_22_ForeachBinaryOpList_cu_a911ec4325multi_tensor_apply_kernelINS1_18TensorListMetadataILi3EEENS1_24BinaryOpListAlphaFunctorIdLi3ELi2ELi2EEEJSt5minusIdEdEEEvT_T0_DpT1_ --------------------------
	.section	.nv.info._ZN2at6native55_GLOBAL__N__de093ff9_22_ForeachBinaryOpList_cu_a911ec4325multi_tensor_apply_kernelINS1_18TensorListMetadataILi3EEENS1_24BinaryOpListAlphaFunctorIdLi3ELi2ELi2EEEJSt5minusIdEdEEEvT_T0_DpT1_,"",@"SHT_CUDA_INFO"
	.sectionflags	@""
	.align	4


	//----- nvinfo : EIATTR_CUDA_API_VERSION
	.align		4
        /*0000*/ 	.byte	0x04, 0x37
        /*0002*/ 	.short	(.L_9375 - .L_9374)
.L_9374:
        /*0004*/ 	.word	0x00000082


	//----- nvinfo : EIATTR_KPARAM_INFO
	.align		4
.L_9375:
        /*0008*/ 	.byte	0x04, 0x17
        /*000a*/ 	.short	(.L_9377 - .L_9376)
.L_9376:
        /*000c*/ 	.word	0x00000000
        /*0010*/ 	.short	0x0003
        /*0012*/ 	.short	0x0c50
        /*0014*/ 	.byte	0x00, 0xf0, 0x21, 0x00


	//----- nvinfo : EIATTR_KPARAM_INFO
	.align		4
.L_9377:
        /*0018*/ 	.byte	0x04, 0x17
        /*001a*/ 	.short	(.L_9379 - .L_9378)
.L_9378:
        /*001c*/ 	.word	0x00000000
        /*0020*/ 	.short	0x0002
        /*0022*/ 	.short	0x0c49
        /*0024*/ 	.byte	0x00, 0xf0, 0x05, 0x00


	//----- nvinfo : EIATTR_KPARAM_INFO
	.align		4
.L_9379:
        /*0028*/ 	.byte	0x04, 0x17
        /*002a*/ 	.short	(.L_9381 - .L_9380)
.L_9380:
        /*002c*/ 	.word	0x00000000
        /*0030*/ 	.short	0x0001
        /*0032*/ 	.short	0x0c48
        /*0034*/ 	.byte	0x00, 0xf0, 0x05, 0x00


	//----- nvinfo : EIATTR_KPARAM_INFO
	.align		4
.L_9381:
        /*0038*/ 	.byte	0x04, 0x17
        /*003a*/ 	.short	(.L_9383 - .L_9382)
.L_9382:
        /*003c*/ 	.word	0x00000000
        /*0040*/ 	.short	0x0000
        /*0042*/ 	.short	0x0000
        /*0044*/ 	.byte	0x00, 0xf0, 0x21, 0x31


	//----- nvinfo : EIATTR_SPARSE_MMA_MASK
	.align		4
.L_9383:
        /*0048*/ 	.byte	0x03, 0x50
        /*004a*/ 	.short	0x0000


	//----- nvinfo : EIATTR_MAXREG_COUNT
	.align		4
        /*004c*/ 	.byte	0x03, 0x1b
        /*004e*/ 	.short	0x0080


	//----- nvinfo : EIATTR_MERCURY_ISA_VERSION
	.align		4
        /*0050*/ 	.byte	0x03, 0x5f
        /*0052*/ 	.short	0x0101


	//----- nvinfo : EIATTR_EXIT_INSTR_OFFSETS
	.align		4
        /*0054*/ 	.byte	0x04, 0x1c
        /*0056*/ 	.short	(.L_9385 - .L_9384)


	//   ....[0]....
.L_9384:
        /*0058*/ 	.word	0x000001b0


	//   ....[1]....
        /*005c*/ 	.word	0x00000760


	//   ....[2]....
        /*0060*/ 	.word	0x000007c0


	//   ....[3]....
        /*0064*/ 	.word	0x000009b0


	//----- nvinfo : EIATTR_MAX_THREADS
	.align		4
.L_9385:
        /*0068*/ 	.byte	0x04, 0x05
        /*006a*/ 	.short	(.L_9387 - .L_9386)
.L_9386:
        /*006c*/ 	.word	0x00000200
        /*0070*/ 	.word	0x00000001
        /*0074*/ 	.word	0x00000001


	//----- nvinfo : EIATTR_CRS_STACK_SIZE
	.align		4
.L_9387:
        /*0078*/ 	.byte	0x04, 0x1e
        /*007a*/ 	.short	(.L_9389 - .L_9388)
.L_9388:
        /*007c*/ 	.word	0x00000000


	//----- nvinfo : EIATTR_CBANK_PARAM_SIZE
	.align		4
.L_9389:
        /*0080*/ 	.byte	0x03, 0x19
        /*0082*/ 	.short	0x0c58


	//----- nvinfo : EIATTR_PARAM_CBANK
	.align		4
        /*0084*/ 	.byte	0x04, 0x0a
        /*0086*/ 	.short	(.L_9391 - .L_9390)
	.align		4
.L_9390:
        /*0088*/ 	.word	index@(.nv.constant0._ZN2at6native55_GLOBAL__N__de093ff9_22_ForeachBinaryOpList_cu_a911ec4325multi_tensor_apply_kernelINS1_18TensorListMetadataILi3EEENS1_24BinaryOpListAlphaFunctorIdLi3ELi2ELi2EEEJSt5minusIdEdEEEvT_T0_DpT1_)
        /*008c*/ 	.short	0x0210
        /*008e*/ 	.short	0x0c58


	//----- nvinfo : EIATTR_SW_WAR
	.align		4
.L_9391:
        /*0090*/ 	.byte	0x04, 0x36
        /*0092*/ 	.short	(.L_9393 - .L_9392)
.L_9392:
        /*0094*/ 	.word	0x00000008
.L_9393:


//--------------------- .nv.info._ZN2at6native55_GLOBAL__N__de093ff9_22_ForeachBinaryOpList_cu_a911ec4325multi_tensor_apply_kernelINS1_18TensorListMetadataILi3EEENS1_24BinaryOpListAlphaFunctorIsLi3ELi2ELi2EEEJSt5minusIsEsEEEvT_T0_DpT1_ --------------------------
	.section	.nv.info._ZN2at6native55_GLOBAL__N__de093ff9_22_ForeachBinaryOpList_cu_a911ec4325multi_tensor_apply_kernelINS1_18TensorListMetadataILi3EEENS1_24BinaryOpListAlphaFunctorIsLi3ELi2ELi2EEEJSt5minusIsEsEEEvT_T0_DpT1_,"",@"SHT_CUDA_INFO"
	.sectionflags	@""
	.align	4


	//----- nvinfo : EIATTR_CUDA_API_VERSION
	.align		4
        /*0000*/ 	.byte	0x04, 0x37
        /*0002*/ 	.short	(.L_9395 - .L_9394)
.L_9394:
        /*0004*/ 	.word	0x00000082


	//----- nvinfo : EIATTR_KPARAM_INFO
	.align		4
.L_9395:
        /*0008*/ 	.byte	0x04, 0x17
        /*000a*/ 	.short	(.L_9397 - .L_9396)
.L_9396:
        /*000c*/ 	.word	0x00000000
        /*0010*/ 	.short	0x0003
        /*0012*/ 	.short	0x0c4a
        /*0014*/ 	.byte	0x00, 0xf0, 0x09, 0x00


	//----- nvinfo : EIATTR_KPARAM_INFO
	.align		4
.L_9397:
        /*0018*/ 	.byte	0x04, 0x17
        /*001a*/ 	.short	(.L_9399 - .L_9398)
.L_9398:
        /*001c*/ 	.word	0x00000000
        /*0020*/ 	.short	0x0002
        /*0022*/ 	.short	0x0c49
        /*0024*/ 	.byte	0x00, 0xf0, 0x05, 0x00


	//----- nvinfo : EIATTR_KPARAM_INFO
	.align		4
.L_9399:
        /*0028*/ 	.byte	0x04, 0x17
        /*002a*/ 	.short	(.L_9401 - .L_9400)
.L_9400:
        /*002c*/ 	.word	0x00000000
        /*0030*/ 	.short	0x0001
        /*0032*/ 	.short	0x0c48
        /*0034*/ 	.byte	0x00, 0xf0, 0x05, 0x00


	//----- nvinfo : EIATTR_KPARAM_INFO
	.align		4
.L_9401:
        /*0038*/ 	.byte	0x04, 0x17
        /*003a*/ 	.short	(.L_9403 - .L_9402)
.L_9402:
        /*003c*/ 	.word	0x00000000
        /*0040*/ 	.short	0x0000
        /*0042*/ 	.short	0x0000
        /*0044*/ 	.byte	0x00, 0xf0, 0x21, 0x31


	//----- nvinfo : EIATTR_SPARSE_MMA_MASK
	.align		4
.L_9403:
        /*0048*/ 	.byte	0x03, 0x50
        /*004a*/ 	.short	0x0000


	//----- nvinfo : EIATTR_MAXREG_COUNT
	.align		4
        /*004c*/ 	.byte	0x03, 0x1b
        /*004e*/ 	.short	0x0080


	//----- nvinfo : EIATTR_MERCURY_ISA_VERSION
	.align		4
        /*0050*/ 	.byte	0x03, 0x5f
        /*0052*/ 	.short	0x0101


	//----- nvinfo : EIATTR_EXIT_INSTR_OFFSETS
	.align		4
        /*0054*/ 	.byte	0x04, 0x1c
        /*0056*/ 	.short	(.L_9405 - .L_9404)


	//   ....[0]....
.L_9404:
        /*0058*/ 	.word	0x000001b0


	//   ....[1]....
        /*005c*/ 	.word	0x00000810


	//   ....[2]....
        /*0060*/ 	.word	0x00000870


	//   ....[3]....
        /*0064*/ 	.word	0x00000b90


	//----- nvinfo : EIATTR_MAX_THREADS
	.align		4
.L_9405:
        /*0068*/ 	.byte	0x04, 0x05
        /*006a*/ 	.short	(.L_9407 - .L_9406)
.L_9406:
        /*006c*/ 	.word	0x00000200
        /*0070*/ 	.word	0x00000001
        /*0074*/ 	.word	0x00000001


	//----- nvinfo : EIATTR_CRS_STACK_SIZE
	.align		4
.L_9407:
        /*0078*/ 	.byte	0x04, 0x1e
        /*007a*/ 	.short	(.L_9409 - .L_9408)
.L_9408:
        /*007c*/ 	.word	0x00000000


	//----- nvinfo : EIATTR_CBANK_PARAM_SIZE
	.align		4
.L_9409:
        /*0080*/ 	.byte	0x03, 0x19
        /*0082*/ 	.short	0x0c4c


	//----- nvinfo : EIATTR_PARAM_CBANK
	.align		4
        /*0084*/ 	.byte	0x04, 0x0a
        /*0086*/ 	.short	(.L_9411 - .L_9410)
	.align		4
.L_9410:
        /*0088*/ 	.word	index@(.nv.constant0._ZN2at6native55_GLOBAL__N__de093ff9_22_ForeachBinaryOpList_cu_a911ec4325multi_tensor_apply_kernelINS1_18TensorListMetadataILi3EEENS1_24BinaryOpListAlphaFunctorIsLi3ELi2ELi2EEEJSt5minusIsEsEEEvT_T0_DpT1_)
        /*008c*/ 	.short	0x0210
        /*008e*/ 	.short	0x0c4c


	//----- nvinfo : EIATTR_SW_WAR
	.align		4
.L_9411:
        /*0090*/ 	.byte	0x04, 0x36
        /*0092*/ 	.short	(.L_9413 - .L_9412)
.L_9412:
        /*0094*/ 	.word	0x00000008
.L_9413:


//--------------------- .nv.info._ZN2at6native55_GLOBAL__N__de093ff9_22_ForeachBinaryOpList_cu_a911ec4325multi_tensor_apply_kernelINS1_18TensorListMetadataILi3EEENS1_24BinaryOpListAlphaFunctorIlLi3ELi2ELi2EEEJSt5minusIlElEEEvT_T0_DpT1_ --------------------------
	.section	.nv.info._ZN2at6native55_GLOBAL__N__de093ff9_22_ForeachBinaryOpList_cu_a911ec4325multi_tensor_apply_kernelINS1_18TensorListMetadataILi3EEENS1_24BinaryOpListAlphaFunctorIlLi3ELi2ELi2EEEJSt5minusIlElEEEvT_T0_DpT1_,"",@"SHT_CUDA_INFO"
	.sectionflags	@""
	.align	4


	//----- nvinfo : EIATTR_CUDA_API_VERSION
	.align		4
        /*0000*/ 	.byte	0x04, 0x37
        /*0002*/ 	.short	(.L_9415 - .L_9414)
.L_9414:
        /*0004*/ 	.word	0x00000082


	//----- nvinfo : EIATTR_KPARAM_INFO
	.align		4
.L_9415:
        /*0008*/ 	.byte	0x04, 0x17
        /*000a*/ 	.short	(.L_9417 - .L_9416)
.L_9416:
        /*000c*/ 	.word	0x00000000
        /*0010*/ 	.short	0x0003
        /*0012*/ 	.short	0x0c50
        /*0014*/ 	.byte	0x00, 0xf0, 0x21, 0x00


	//----- nvinfo : EIATTR_KPARAM_INFO
	.align		4
.L_9417:
        /*0018*/ 	.byte	0x04, 0x17
        /*001a*/ 	.short	(.L_9419 - .L_9418)
.L_9418:
        /*001c*/ 	.word	0x00000000
        /*0020*/ 	.short	0x0002
        /*0022*/ 	.short	0x0c49
        /*0024*/ 	.byte	0x00, 0xf0, 0x05, 0x00


	//----- nvinfo : EIATTR_KPARAM_INFO
	.align		4
.L_9419:
        /*0028*/ 	.byte	0x04, 0x17
        /*002a*/ 	.short	(.L_9421 - .L_9420)
.L_9420:
        /*002c*/ 	.word	0x00000000
        /*0030*/ 	.short	0x0001
        /*0032*/ 	.short	0x0c48
        /*0034*/ 	.byte	0x00, 0xf0, 0x05, 0x00


	//----- nvinfo : EIATTR_KPARAM_INFO
	.align		4
.L_9421:
        /*0038*/ 	.byte	0x04, 0x17
        /*003a*/ 	.short	(.L_9423 - .L_9422)
.L_9422:
        /*003c*/ 	.word	0x00000000
        /*0040*/ 	.short	0x0000
        /*0042*/ 	.short	0x0000
        /*0044*/ 	.byte	0x00, 0xf0, 0x21, 0x31


	//----- nvinfo : EIATTR_SPARSE_MMA_MASK
	.align		4
.L_9423:
        /*0048*/ 	.byte	0x03, 0x50
        /*004a*/ 	.short	0x0000


	//----- nvinfo : EIATTR_MAXREG_COUNT
	.align		4
        /*004c*/ 	.byte	0x03, 0x1b
        /*004e*/ 	.short	0x0080


	//----- nvinfo : EIATTR_MERCURY_ISA_VERSION
	.align		4
        /*0050*/ 	.byte	0x03, 0x5f
        /*0052*/ 	.short	0x0101


	//----- nvinfo : EIATTR_EXIT_INSTR_OFFSETS
	.align		4
        /*0054*/ 	.byte	0x04, 0x1c
        /*0056*/ 	.short	(.L_9425 - .L_9424)


	//   ....[0]....
.L_9424:
        /*0058*/ 	.word	0x000001b0


	//   ....[1]....
        /*005c*/ 	.word	0x000008c0


	//   ....[2]....
        /*0060*/ 	.word	0x00000920


	//   ....[3]....
        /*0064*/ 	.word	0x00000c50


	//----- nvinfo : EIATTR_MAX_THREADS
	.align		4
.L_9425:
        /*0068*/ 	.byte	0x04, 0x05
        /*006a*/ 	.short	(.L_9427 - .L_9426)
.L_9426:
        /*006c*/ 	.word	0x00000200
        /*0070*/ 	.word	0x00000001
        /*0074*/ 	.word	0x00000001


	//----- nvinfo : EIATTR_CRS_STACK_SIZE
	.align		4
.L_9427:
        /*0078*/ 	.byte	0x04, 0x1e
        /*007a*/ 	.short	(.L_9429 - .L_9428)
.L_9428:
        /*007c*/ 	.word	0x00000000


	//----- nvinfo : EIATTR_CBANK_PARAM_SIZE
	.align		4
.L_9429:
        /*0080*/ 	.byte	0x03, 0x19
        /*0082*/ 	.short	0x0c58


	//----- nvinfo : EIATTR_PARAM_CBANK
	.align		4
        /*0084*/ 	.byte	0x04, 0x0a
        /*0086*/ 	.short	(.L_9431 - .L_9430)
	.align		4
.L_9430:
        /*0088*/ 	.word	index@(.nv.constant0._ZN2at6native55_GLOBAL__N__de093ff9_22_ForeachBinaryOpList_cu_a911ec4325multi_tensor_apply_kernelINS1_18TensorListMetadataILi3EEENS1_24BinaryOpListAlphaFunctorIlLi3ELi2ELi2EEEJSt5minusIlElEEEvT_T0_DpT1_)
        /*008c*/ 	.short	0x0210
        /*008e*/ 	.short	0x0c58


	//----- nvinfo : EIATTR_SW_WAR
	.align		4
.L_9431:
        /*0090*/ 	.byte	0x04, 0x36
        /*0092*/ 	.short	(.L_9433 - .L_9432)
.L_9432:
        /*0094*/ 	.word	0x00000008
.L_9433:


//--------------------- .nv.info._ZN2at6native55_GLOBAL__N__de093ff9_22_ForeachBinaryOpList_cu_a911ec4325multi_tensor_apply_kernelINS1_18TensorListMetadataILi3EEENS1_24BinaryOpListAlphaFunctorIiLi3ELi2ELi2EEEJSt5minusIiEiEEEvT_T0_DpT1_ --------------------------
	.section	.nv.info._ZN2at6native55_GLOBAL__N__de093ff9_22_ForeachBinaryOpList_cu_a911ec4325multi_tensor_apply_kernelINS1_18TensorListMetadataILi3EEENS1_24BinaryOpListAlphaFunctorIiLi3ELi2ELi2EEEJSt5minusIiEiEEEvT_T0_DpT1_,"",@"SHT_CUDA_INFO"
	.sectionflags	@""
	.align	4


	//----- nvinfo : EIATTR_CUDA_API_VERSION
	.align		4
        /*0000*/ 	.byte	0x04, 0x37
        /*0002*/ 	.short	(.L_9435 - .L_9434)
.L_9434:
        /*0004*/ 	.word	0x00000082


	//----- nvinfo : EIATTR_KPARAM_INFO
	.align		4
.L_9435:
        /*0008*/ 	.byte	0x04, 0x17
        /*000a*/ 	.short	(.L_9437 - .L_9436)
.L_9436:
        /*000c*/ 	.word	0x00000000
        /*0010*/ 	.short	0x0003
        /*0012*/ 	.short	0x0c4c
        /*0014*/ 	.byte	0x00, 0xf0, 0x11, 0x00


	//----- nvinfo : EIATTR_KPARAM_INFO
	.align		4
.L_9437:
        /*0018*/ 	.byte	0x04, 0x17
        /*001a*/ 	.short	(.L_9439 - .L_9438)
.L_9438:
        /*001c*/ 	.word	0x00000000
        /*0020*/ 	.short	0x0002
        /*0022*/ 	.short	0x0c49
        /*0024*/ 	.byte	0x00, 0xf0, 0x05, 0x00


	//----- nvinfo : EIATTR_KPARAM_INFO
	.align		4
.L_9439:
        /*0028*/ 	.byte	0x04, 0x17
        /*002a*/ 	.short	(.L_9441 - .L_9440)
.L_9440:
        /*002c*/ 	.word	0x00000000
        /*0030*/ 	.short	0x0001
        /*0032*/ 	.short	0x0c48
        /*0034*/ 	.byte	0x00, 0xf0, 0x05, 0x00


	//----- nvinfo : EIATTR_KPARAM_INFO
	.align		4
.L_9441:
        /*0038*/ 	.byte	0x04, 0x17
        /*003a*/ 	.short	(.L_9443 - .L_9442)
.L_9442:
        /*003c*/ 	.word	0x00000000
        /*0040*/ 	.short	0x0000
        /*0042*/ 	.short	0x0000
        /*0044*/ 	.byte	0x00, 0xf0, 0x21, 0x31


	//----- nvinfo : EIATTR_SPARSE_MMA_MASK
	.align		4
.L_9443:
        /*0048*/ 	.byte	0x03, 0x50
        /*004a*/ 	.short	0x0000


	//----- nvinfo : EIATTR_MAXREG_COUNT
	.align		4
        /*004c*/ 	.byte	0x03, 0x1b
        /*004e*/ 	.short	0x0080


	//----- nvinfo : EIATTR_MERCURY_ISA_VERSION
	.align		4
        /*0050*/ 	.byte	0x03, 0x5f
        /*0052*/ 	.short	0x0101


	//----- nvinfo : EIATTR_EXIT_INSTR_OFFSETS
	.align		4
        /*0054*/ 	.byte	0x04, 0x1c
        /*0056*/ 	.short	(.L_9445 - .L_9444)


	//   ....[0]....
.L_9444:
        /*0058*/ 	.word	0x000001b0


	//   ....[1]....
        /*005c*/ 	.word	0x00000700


	//   ....[2]....
        /*0060*/ 	.word	0x00000760


	//   ....[3]....
        /*0064*/ 	.word	0x00000960


	//----- nvinfo : EIATTR_MAX_THREADS
	.align		4
.L_9445:
        /*0068*/ 	.byte	0x04, 0x05
        /*006a*/ 	.short	(.L_9447 - .L_9446)
.L_9446:
        /*006c*/ 	.word	0x00000200
        /*0070*/ 	.word	0x00000001
        /*0074*/ 	.word	0x00000001


	//----- nvinfo : EIATTR_CRS_STACK_SIZE
	.align		4
.L_9447:
        /*0078*/ 	.byte	0x04, 0x1e
        /*007a*/ 	.short	(.L_9449 - .L_9448)
.L_9448:
        /*007c*/ 	.word	0x00000000


	//----- nvinfo : EIATTR_CBANK_PARAM_SIZE
	.align		4
.L_9449:
        /*0080*/ 	.byte	0x03, 0x19
        /*0082*/ 	.short	0x0c50


	//----- nvinfo : EIATTR_PARAM_CBANK
	.align		4
        /*0084*/ 	.byte	0x04, 0x0a
        /*0086*/ 	.short	(.L_9451 - .L_9450)
	.align		4
.L_9450:
        /*0088*/ 	.word	index@(.nv.constant0._ZN2at6native55_GLOBAL__N__de093ff9_22_ForeachBinaryOpList_cu_a911ec4325multi_tensor_apply_kernelINS1_18TensorListMetadataILi3EEENS1_24BinaryOpListAlphaFunctorIiLi3ELi2ELi2EEEJSt5minusIiEiEEEvT_T0_DpT1_)
        /*008c*/ 	.short	0x0210
        /*008e*/ 	.short	0x0c50


	//----- nvinfo : EIATTR_SW_WAR
	.align		4
.L_9451:
        /*0090*/ 	.byte	0x04, 0x36
        /*0092*/ 	.short	(.L_9453 - .L_9452)
.L_9452:
        /*0094*/ 	.word	0x00000008
.L_9453:


//--------------------- .nv.info._ZN2at6native55_GLOBAL__N__de093ff9_22_ForeachBinaryOpList_cu_a911ec4325multi_tensor_apply_kernelINS1_18TensorListMetadataILi3EEENS1_24BinaryOpListAlphaFunctorIaLi3ELi2ELi2EEEJSt5minusIaEaEEEvT_T0_DpT1_ --------------------------
	.section	.nv.info._ZN2at6native55_GLOBAL__N__de093ff9_22_ForeachBinaryOpList_cu_a911ec4325multi_tensor_apply_kernelINS1_18TensorListMetadataILi3EEENS1_24BinaryOpListAlphaFunctorIaLi3ELi2ELi2EEEJSt5minusIaEaEEEvT_T0_DpT1_,"",@"SHT_CUDA_INFO"
	.sectionflags	@""
	.align	4


	//----- nvinfo : EIATTR_CUDA_API_VERSION
	.align		4
        /*0000*/ 	.byte	0x04, 0x37
        /*0002*/ 	.short	(.L_9455 - .L_9454)
.L_9454:
        /*0004*/ 	.word	0x00000082


	//----- nvinfo : EIATTR_KPARAM_INFO
	.align		4
.L_9455:
        /*0008*/ 	.byte	0x04, 0x17
        /*000a*/ 	.short	(.L_9457 - .L_9456)
.L_9456:
        /*000c*/ 	.word	0x00000000
        /*0010*/ 	.short	0x0003
        /*0012*/ 	.short	0x0c4a
        /*0014*/ 	.byte	0x00, 0xf0, 0x05, 0x00


	//----- nvinfo : EIATTR_KPARAM_INFO
	.align		4
.L_9457:
        /*0018*/ 	.byte	0x04, 0x17
        /*001a*/ 	.short	(.L_9459 - .L_9458)
.L_9458:
        /*001c*/ 	.word	0x00000000
        /*0020*/ 	.short	0x0002
        /*0022*/ 	.short	0x0c49
        /*0024*/ 	.byte	0x00, 0xf0, 0x05, 0x00


	//----- nvinfo : EIATTR_KPARAM_INFO
	.align		4
.L_9459:
        /*0028*/ 	.byte	0x04, 0x17
        /*002a*/ 	.short	(.L_9461 - .L_9460)
.L_9460:
        /*002c*/ 	.word	0x00000000
        /*0030*/ 	.short	0x0001
        /*0032*/ 	.short	0x0c48
        /*0034*/ 	.byte	0x00, 0xf0, 0x05, 0x00


	//----- nvinfo : EIATTR_KPARAM_INFO
	.align		4
.L_9461:
        /*0038*/ 	.byte	0x04, 0x17
        /*003a*/ 	.short	(.L_9463 - .L_9462)
.L_9462:
        /*003c*/ 	.word	0x00000000
        /*0040*/ 	.short	0x0000
        /*0042*/ 	.short	0x0000
        /*0044*/ 	.byte	0x00, 0xf0, 0x21, 0x31


	//----- nvinfo : EIATTR_SPARSE_MMA_MASK
	.align		4
.L_9463:
        /*0048*/ 	.byte	0x03, 0x50
        /*004a*/ 	.short	0x0000


	//----- nvinfo : EIATTR_MAXREG_COUNT
	.align		4
        /*004c*/ 	.byte	0x03, 0x1b
        /*004e*/ 	.short	0x0080


	//----- nvinfo : EIATTR_MERCURY_ISA_VERSION
	.align		4
        /*0050*/ 	.byte	0x03, 0x5f
        /*0052*/ 	.short	0x0101


	//----- nvinfo : EIATTR_EXIT_INSTR_OFFSETS
	.align		4
        /*0054*/ 	.byte	0x04, 0x1c
        /*0056*/ 	.short	(.L_9465 - .L_9464)


	//   ....[0]....
.L_9464:
        /*0058*/ 	.word	0x000001c0


	//   ....[1]....
        /*005c*/ 	.word	0x00000820


	//   ....[2]....
        /*0060*/ 	.word	0x00000880


	//   ....[3]....
        /*0064*/ 	.word	0x00000bb0


	//----- nvinfo : EIATTR_MAX_THREADS
	.align		4
.L_9465:
        /*0068*/ 	.byte	0x04, 0x05
        /*006a*/ 	.short	(.L_9467 - .L_9466)
.L_9466:
        /*006c*/ 	.word	0x00000200
        /*0070*/ 	.word	0x00000001
        /*0074*/ 	.word	0x00000001


	//----- nvinfo : EIATTR_CRS_STACK_SIZE
	.align		4
.L_9467:
        /*0078*/ 	.byte	0x04, 0x1e
        /*007a*/ 	.short	(.L_9469 - .L_9468)
.L_9468:
        /*007c*/ 	.word	0x00000000


	//----- nvinfo : EIATTR_CBANK_PARAM_SIZE
	.align		4
.L_9469:
        /*0080*/ 	.byte	0x03, 0x19
        /*0082*/ 	.short	0x0c4b


	//----- nvinfo : EIATTR_PARAM_CBANK
	.align		4
        /*0084*/ 	.byte	0x04, 0x0a
        /*0086*/ 	.short	(.L_9471 - .L_9470)
	.align		4
.L_9470:
        /*0088*/ 	.word	index@(.nv.constant0._ZN2at6native55_GLOBAL__N__de093ff9_22_ForeachBinaryOpList_cu_a911ec4325multi_tensor_apply_kernelINS1_18TensorListMetadataILi3EEENS1_24BinaryOpListAlphaFunctorIaLi3ELi2ELi2EEEJSt5minusIaEaEEEvT_T0_DpT1_)
        /*008c*/ 	.short	0x0210
        /*008e*/ 	.short	0x0c4b


	//----- nvinfo : EIATTR_SW_WAR
	.align		4
.L_9471:
        /*0090*/ 	.byte	0x04, 0x36
        /*0092*/ 	.short	(.L_9473 - .L_9472)
.L_9472:
        /*0094*/ 	.word	0x00000008
.L_9473:


//--------------------- .nv.info._ZN2at6native55_GLOBAL__N__de093ff9_22_ForeachBinaryOpList_cu_a911ec4325multi_tensor_apply_kernelINS1_18TensorListMetadataILi3EEENS1_24BinaryOpListAlphaFunctorIhLi3ELi2ELi2EEEJSt5minusIhEhEEEvT_T0_DpT1_ --------------------------
	.section	.nv.info._ZN2at6native55_GLOBAL__N__de093ff9_22_ForeachBinaryOpList_cu_a911ec4325multi_tensor_apply_kernelINS1_18TensorListMetadataILi3EEENS1_24BinaryOpListAlphaFunctorIhLi3ELi2ELi2EEEJSt5minusIhEhEEEvT_T0_DpT1_,"",@"SHT_CUDA_INFO"
	.sectionflags	@""
	.align	4


	//----- nvinfo : EIATTR_CUDA_API_VERSION
	.align		4
        /*0000*/ 	.byte	0x04, 0x37
        /*0002*/ 	.short	(.L_9475 - .L_9474)
.L_9474:
        /*0004*/ 	.word	0x00000082


	//----- nvinfo : EIATTR_KPARAM_INFO
	.align		4
.L_9475:
        /*0008*/ 	.byte	0x04, 0x17
        /*000a*/ 	.short	(.L_9477 - .L_9476)
.L_9476:
        /*000c*/ 	.word	0x00000000
        /*0010*/ 	.short	0x0003
        /*0012*/ 	.short	0x0c4a
        /*0014*/ 	.byte	0x00, 0xf0, 0x05, 0x00


	//----- nvinfo : EIATTR_KPARAM_INFO
	.align		4
.L_9477:
        /*0018*/ 	.byte	0x04, 0x17
        /*001a*/ 	.short	(.L_9479 - .L_9478)
.L_9478:
        /*001c*/ 	.word	0x00000000
        /*0020*/ 	.short	0x0002
        /*0022*/ 	.short	0x0c49
        /*0024*/ 	.byte	0x00, 0xf0, 0x05, 0x00


	//----- nvinfo : EIATTR_KPARAM_INFO
	.align		4
.L_9479:
        /*0028*/ 	.byte	0x04, 0x17
        /*002a*/ 	.short	(.L_9481 - .L_9480)
.L_9480:
        /*002c*/ 	.word	0x00000000
        /*0030*/ 	.short	0x0001
        /*0032*/ 	.short	0x0c48
        /*0034*/ 	.byte	0x00, 0xf0, 0x05, 0x00


	//----- nvinfo : EIATTR_KPARAM_INFO
	.align		4
.L_9481:
        /*0038*/ 	.byte	0x04, 0x17
        /*003a*/ 	.short	(.L_9483 - .L_9482)
.L_9482:
        /*003c*/ 	.word	0x00000000
        /*0040*/ 	.short	0x0000
        /*0042*/ 	.short	0x0000
        /*0044*/ 	.byte	0x00, 0xf0, 0x21, 0x31


	//----- nvinfo : EIATTR_SPARSE_MMA_MASK
	.align		4
.L_9483:
        /*0048*/ 	.byte	0x03, 0x50
        /*004a*/ 	.short	0x0000


	//----- nvinfo : EIATTR_MAXREG_COUNT
	.align		4
        /*004c*/ 	.byte	0x03, 0x1b
        /*004e*/ 	.short	0x0080


	//----- nvinfo : EIATTR_MERCURY_ISA_VERSION
	.align		4
        /*0050*/ 	.byte	0x03, 0x5f
        /*0052*/ 	.short	0x0101


	//----- nvinfo : EIATTR_EXIT_INSTR_OFFSETS
	.align		4
        /*0054*/ 	.byte	0x04, 0x1c
        /*0056*/ 	.short	(.L_9485 - .L_9484)


	//   ....[0]....
.L_9484:
        /*0058*/ 	.word	0x000001d0


	//   ....[1]....
        /*005c*/ 	.word	0x00000830


	//   ....[2]....
        /*0060*/ 	.word	0x00000890


	//   ....[3]....
        /*0064*/ 	.word	0x00000be0


	//----- nvinfo : EIATTR_MAX_THREADS
	.align		4
.L_9485:
        /*0068*/ 	.byte	0x04, 0x05
        /*006a*/ 	.short	(.L_9487 - .L_9486)
.L_9486:
        /*006c*/ 	.word	0x00000200
        /*0070*/ 	.word	0x00000001
        /*0074*/ 	.word	0x00000001


	//----- nvinfo : EIATTR_CRS_STACK_SIZE
	.align		4
.L_9487:
        /*0078*/ 	.byte	0x04, 0x1e
        /*007a*/ 	.short	(.L_9489 - .L_9488)
.L_9488:
        /*007c*/ 	.word	0x00000000


	//----- nvinfo : EIATTR_CBANK_PARAM_SIZE
	.align		4
.L_9489:
        /*0080*/ 	.byte	0x03, 0x19
        /*0082*/ 	.short	0x0c4b


	//----- nvinfo : EIATTR_PARAM_CBANK
	.align		4
        /*0084*/ 	.byte	0x04, 0x0a
        /*0086*/ 	.short	(.L_9491 - .L_9490)
	.align		4
.L_9490:
        /*0088*/ 	.word	index@(.nv.constant0._ZN2at6native55_GLOBAL__N__de093ff9_22_ForeachBinaryOpList_cu_a911ec4325multi_tensor_apply_kernelINS1_18TensorListMetadataILi3EEENS1_24BinaryOpListAlphaFunctorIhLi3ELi2ELi2EEEJSt5minusIhEhEEEvT_T0_DpT1_)
        /*008c*/ 	.short	0x0210
        /*008e*/ 	.short	0x0c4b


	//----- nvinfo : EIATTR_SW_WAR
	.align		4
.L_9491:
        /*0090*/ 	.byte	0x04, 0x36
        /*0092*/ 	.short	(.L_9493 - .L_9492)
.L_9492:
        /*0094*/ 	.word	0x00000008
.L_9493:


//--------------------- .nv.info._ZN2at6native55_GLOBAL__N__de093ff9_22_ForeachBinaryOpList_cu_a911ec4325multi_tensor_apply_kernelINS1_18TensorListMetadataILi2EEENS1_24BinaryOpListAlphaFunctorIN3c104HalfELi2ELi2ELi0EEEJSt5minusIfEfEEEvT_T0_DpT1_ --------------------------
	.section	.nv.info._ZN2at6native55_GLOBAL__N__de093ff9_22_ForeachBinaryOpList_cu_a911ec4325multi_tensor_apply_kernelINS1_18TensorListMetadataILi2EEENS1_24BinaryOpListAlphaFunctorIN3c104HalfELi2ELi2ELi0EEEJSt5minusIfEfEEEvT_T0_DpT1_,"",@"SHT_CUDA_INFO"
	.sectionflags	@""
	.align	4


	//----- nvinfo : EIATTR_CUDA_API_VERSION
	.align		4
        /*0000*/ 	.byte	0x04, 0x37
        /*0002*/ 	.short	(.L_9495 - .L_9494)
.L_9494:
        /*0004*/ 	.word	0x00000082


	//----- nvinfo : EIATTR_KPARAM_INFO
	.align		4
.L_9495:
        /*0008*/ 	.byte	0x04, 0x17
        /*000a*/ 	.short	(.L_9497 - .L_9496)
.L_9496:
        /*000c*/ 	.word	0x00000000
        /*0010*/ 	.short	0x0003
        /*0012*/ 	.short	0x0c4c
        /*0014*/ 	.byte	0x00, 0xf0, 0x11, 0x00


	//----- nvinfo : EIATTR_KPARAM_INFO
	.align		4
.L_9497:
        /*0018*/ 	.byte	0x04, 0x17
        /*001a*/ 	.short	(.L_9499 - .L_9498)
.L_9498:
        /*001c*/ 	.word	0x00000000
        /*0020*/ 	.short	0x0002
        /*0022*/ 	.short	0x0c49
        /*0024*/ 	.byte	0x00, 0xf0, 0x05, 0x00


	//----- nvinfo : EIATTR_KPARAM_INFO
	.align		4
.L_9499:
        /*0028*/ 	.byte	0x04, 0x17
        /*002a*/ 	.short	(.L_9501 - .L_9500)
.L_9500:
        /*002c*/ 	.word	0x00000000
        /*0030*/ 	.short	0x0001
        /*0032*/ 	.short	0x0c48
        /*0034*/ 	.byte	0x00, 0xf0, 0x05, 0x00


	//----- nvinfo : EIATTR_KPARAM_INFO
	.align		4
.L_9501:
        /*0038*/ 	.byte	0x04, 0x17
        /*003a*/ 	.short	(.L_9503 - .L_9502)
.L_9502:
        /*003c*/ 	.word	0x00000000
        /*0040*/ 	.short	0x0000
        /*0042*/ 	.short	0x0000
        /*0044*/ 	.byte	0x00, 0xf0, 0x21, 0x31


	//----- nvinfo : EIATTR_SPARSE_MMA_MASK
	.align		4
.L_9503:
        /*0048*/ 	.byte	0x03, 0x50
        /*004a*/ 	.short	0x0000


	//----- nvinfo : EIATTR_MAXREG_COUNT
	.align		4
        /*004c*/ 	.byte	0x03, 0x1b
        /*004e*/ 	.short	0x0080


	//----- nvinfo : EIATTR_MERCURY_ISA_VERSION
	.align		4
        /*0050*/ 	.byte	0x03, 0x5f
        /*0052*/ 	.short	0x0101


	//----- nvinfo : EIATTR_EXIT_INSTR_OFFSETS
	.align		4
        /*0054*/ 	.byte	0x04, 0x1c
        /*0056*/ 	.short	(.L_9505 - .L_9504)


	//   ....[0]....
.L_9504:
        /*0058*/ 	.word	0x00000180


	//   ....[1]....
        /*005c*/ 	.word	0x00000780


	//   ....[2]....
        /*0060*/ 	.word	0x000007e0


	//   ....[3]....
        /*0064*/ 	.word	0x00000a20


	//----- nvinfo : EIATTR_MAX_THREADS
	.align		4
.L_9505:
        /*0068*/ 	.byte	0x04, 0x05
        /*006a*/ 	.short	(.L_9507 - .L_9506)
.L_9506:
        /*006c*/ 	.word	0x00000200
        /*0070*/ 	.word	0x00000001
        /*0074*/ 	.word	0x00000001


	//----- nvinfo : EIATTR_CRS_STACK_SIZE
	.align		4
.L_9507:
        /*0078*/ 	.byte	0x04, 0x1e
        /*007a*/ 	.short	(.L_9509 - .L_9508)
.L_9508:
        /*007c*/ 	.word	0x00000000


	//----- nvinfo : EIATTR_CBANK_PARAM_SIZE
	.align		4
.L_9509:
        /*0080*/ 	.byte	0x03, 0x19
        /*0082*/ 	.short	0x0c50


	//----- nvinfo : EIATTR_PARAM_CBANK
	.align		4
        /*0084*/ 	.byte	0x04, 0x0a
        /*0086*/ 	.short	(.L_9511 - .L_9510)
	.align		4
.L_9510:
        /*0088*/ 	.word	index@(.nv.constant0._ZN2at6native55_GLOBAL__N__de093ff9_22_ForeachBinaryOpList_cu_a911ec4325multi_tensor_apply_kernelINS1_18TensorListMetadataILi2EEENS1_24BinaryOpListAlphaFunctorIN3c104HalfELi2ELi2ELi0EEEJSt5minusIfEfEEEvT_T0_DpT1_)
        /*008c*/ 	.short	0x0210
        /*008e*/ 	.short	0x0c50


	//----- nvinfo : EIATTR_SW_WAR
	.align		4
.L_9511:
        /*0090*/ 	.byte	0x04, 0x36
        /*0092*/ 	.short	(.L_9513 - .L_9512)
.L_9512:
        /*0094*/ 	.word	0x00000008
.L_9513:


//--------------------- .nv.info._ZN2at6native55_GLOBAL__N__de093ff9_22_ForeachBinaryOpList_cu_a911ec4325multi_tensor_apply_kernelINS1_18TensorListMetadataILi2EEENS1_24BinaryOpListAlphaFunctorIN3c108BFloat16ELi2ELi2ELi0EEEJSt5minusIfEfEEEvT_T0_DpT1_ --------------------------
	.section	.nv.info._ZN2at6native55_GLOBAL__N__de093ff9_22_ForeachBinaryOpList_cu_a911ec4325multi_tensor_apply_kernelINS1_18TensorListMetadataILi2EEENS1_24BinaryOpListAlphaFunctorIN3c108BFloat16ELi2ELi2ELi0EEEJSt5minusIfEfEEEvT_T0_DpT1_,"",@"SHT_CUDA_INFO"
	.sectionflags	@""
	.align	4


	//----- nvinfo : EIATTR_CUDA_API_VERSION
	.align		4
        /*0000*/ 	.byte	0x04, 0x37
        /*0002*/ 	.short	(.L_9515 - .L_9514)
.L_9514:
        /*0004*/ 	.word	0x00000082


	//----- nvinfo : EIATTR_KPARAM_INFO
	.align		4
.L_9515:
        /*0008*/ 	.byte	0x04, 0x17
        /*000a*/ 	.short	(.L_9517 - .L_9516)
.L_9516:
        /*000c*/ 	.word	0x00000000
        /*0010*/ 	.short	0x0003
        /*0012*/ 	.short	0x0c4c
        /*0014*/ 	.byte	0x00, 0xf0, 0x11, 0x00


	//----- nvinfo : EIATTR_KPARAM_INFO
	.align		4
.L_9517:
        /*0018*/ 	.byte	0x04, 0x17
        /*001a*/ 	.short	(.L_9519 - .L_9518)
.L_9518:
        /*001c*/ 	.word	0x00000000
        /*0020*/ 	.short	0x0002
        /*0022*/ 	.short	0x0c49
        /*0024*/ 	.byte	0x00, 0xf0, 0x05, 0x00


	//----- nvinfo : EIATTR_KPARAM_INFO
	.align		4
.L_9519:
        /*0028*/ 	.byte	0x04, 0x17
        /*002a*/ 	.short	(.L_9521 - .L_9520)
.L_9520:
        /*002c*/ 	.word	0x00000000
        /*0030*/ 	.short	0x0001
        /*0032*/ 	.short	0x0c48
        /*0034*/ 	.byte	0x00, 0xf0, 0x05, 0x00


	//----- nvinfo : EIATTR_KPARAM_INFO
	.align		4
.L_9521:
        /*0038*/ 	.byte	0x04, 0x17
        /*003a*/ 	.short	(.L_9523 - .L_9522)
.L_9522:
        /*003c*/ 	.word	0x00000000
        /*0040*/ 	.short	0x0000
        /*0042*/ 	.short	0x0000
        /*0044*/ 	.byte	0x00, 0xf0, 0x21, 0x31


	//----- nvinfo : EIATTR_SPARSE_MMA_MASK
	.align		4
.L_9523:
        /*0048*/ 	.byte	0x03, 0x50
        /*004a*/ 	.short	0x0000


	//----- nvinfo : EIATTR_MAXREG_COUNT
	.align		4
        /*004c*/ 	.byte	0x03, 0x1b
        /*004e*/ 	.short	0x0080


	//----- nvinfo : EIATTR_MERCURY_ISA_VERSION
	.align		4
        /*0050*/ 	.byte	0x03, 0x5f
        /*0052*/ 	.short	0x0101


	//----- nvinfo : EIATTR_EXIT_INSTR_OFFSETS
	.align		4
        /*0054*/ 	.byte	0x04, 0x1c
        /*0056*/ 	.short	(.L_9525 - .L_9524)


	//   ....[0]....
.L_9524:
        /*0058*/ 	.word	0x00000180


	//   ....[1]....
        /*005c*/ 	.word	0x00000780


	//   ....[2]....
        /*0060*/ 	.word	0x000007e0


	//   ....[3]....
        /*0064*/ 	.word	0x00000a60


	//----- nvinfo : EIATTR_MAX_THREADS
	.align		4
.L_9525:
        /*0068*/ 	.byte	0x04, 0x05
        /*006a*/ 	.short	(.L_9527 - .L_9526)
.L_9526:
        /*006c*/ 	.word	0x00000200
        /*0070*/ 	.word	0x00000001
        /*0074*/ 	.word	0x00000001


	//----- nvinfo : EIATTR_CRS_STACK_SIZE
	.align		4
.L_9527:
        /*0078*/ 	.byte	0x04, 0x1e
        /*007a*/ 	.short	(.L_9529 - .L_9528)
.L_9528:
        /*007c*/ 	.word	0x00000000


	//----- nvinfo : EIATTR_CBANK_PARAM_SIZE
	.align		4
.L_9529:
        /*0080*/ 	.byte	0x03, 0x19
        /*0082*/ 	.short	0x0c50


	//----- nvinfo : EIATTR_PARAM_CBANK
	.align		4
        /*0084*/ 	.byte	0x04, 0x0a
        /*0086*/ 	.short	(.L_9531 - .L_9530)
	.align		4
.L_9530:
        /*0088*/ 	.word	index@(.nv.constant0._ZN2at6native55_GLOBAL__N__de093ff9_22_ForeachBinaryOpList_cu_a911ec4325multi_tensor_apply_kernelINS1_18TensorListMetadataILi2EEENS1_24BinaryOpListAlphaFunctorIN3c108BFloat16ELi2ELi2ELi0EEEJSt5minusIfEfEEEvT_T0_DpT1_)
        /*008c*/ 	.short	0x0210
        /*008e*/ 	.short	0x0c50


	//----- nvinfo : EIATTR_SW_WAR
	.align		4
.L_9531:
        /*0090*/ 	.byte	0x04, 0x36
        /*0092*/ 	.short	(.L_9533 - .L_9532)
.L_9532:
        /*0094*/ 	.word	0x00000008
.L_9533:


//--------------------- .nv.info._ZN2at6native55_GLOBAL__N__de093ff9_22_ForeachBinaryOpList_cu_a911ec4325multi_tensor_apply_kernelINS1_18TensorListMetadataILi2EEENS1_24BinaryOpListAlphaFunctorIbLi2ELi2ELi0EEEJSt5minusIbEbEEEvT_T0_DpT1_ --------------------------
	.section	.nv.info._ZN2at6native55_GLOBAL__N__de093ff9_22_ForeachBinaryOpList_cu_a911ec4325multi_tensor_apply_kernelINS1_18TensorListMetadataILi2EEENS1_24BinaryOpListAlphaFunctorIbLi2ELi2ELi0EEEJSt5minusIbEbEEEvT_T0_DpT1_,"",@"SHT_CUDA_INFO"
	.sectionflags	@""
	.align	4


	//----- nvinfo : EIATTR_CUDA_API_VERSION
	.align		4
        /*0000*/ 	.byte	0x04, 0x37
        /*0002*/ 	.short	(.L_9535 - .L_9534)
.L_9534:
        /*0004*/ 	.word	0x00000082


	//----- nvinfo : EIATTR_KPARAM_INFO
	.align		4
.L_9535:
        /*0008*/ 	.byte	0x04, 0x17
        /*000a*/ 	.short	(.L_9537 - .L_9536)
.L_9536:
        /*000c*/ 	.word	0x00000000
        /*0010*/ 	.short	0x0003
        /*0012*/ 	.short	0x0c4a
        /*0014*/ 	.byte	0x00, 0xf0, 0x05, 0x00


	//----- nvinfo : EIATTR_KPARAM_INFO
	.align		4
.L_9537:
        /*0018*/ 	.byte	0x04, 0x17
        /*001a*/ 	.short	(.L_9539 - .L_9538)
.L_9538:
        /*001c*/ 	.word	0x00000000
        /*0020*/ 	.short	0x0002
        /*0022*/ 	.short	0x0c49
        /*0024*/ 	.byte	0x00, 0xf0, 0x05, 0x00


	//----- nvinfo : EIATTR_KPARAM_INFO
	.align		4
.L_9539:
        /*0028*/ 	.byte	0x04, 0x17
        /*002a*/ 	.short	(.L_9541 - .L_9540)
.L_9540:
        /*002c*/ 	.word	0x00000000
        /*0030*/ 	.short	0x0001
        /*0032*/ 	.short	0x0c48
        /*0034*/ 	.byte	0x00, 0xf0, 0x05, 0x00


	//----- nvinfo : EIATTR_KPARAM_INFO
	.align		4
.L_9541:
        /*0038*/ 	.byte	0x04, 0x17
        /*003a*/ 	.short	(.L_9543 - .L_9542)
.L_9542:
        /*003c*/ 	.word	0x00000000
        /*0040*/ 	.short	0x0000
        /*0042*/ 	.short	0x0000
        /*0044*/ 	.byte	0x00, 0xf0, 0x21, 0x31


	//----- nvinfo : EIATTR_SPARSE_MMA_MASK
	.align		4
.L_9543:
        /*0048*/ 	.byte	0x03, 0x50
        /*004a*/ 	.short	0x0000


	//----- nvinfo : EIATTR_MAXREG_COUNT
	.align		4
        /*004c*/ 	.byte	0x03, 0x1b
        /*004e*/ 	.short	0x0080


	//----- nvinfo : EIATTR_MERCURY_ISA_VERSION
	.align		4
        /*0050*/ 	.byte	0x03, 0x5f
        /*0052*/ 	.short	0x0101


	//----- nvinfo : EIATTR_EXIT_INSTR_OFFSETS
	.align		4
        /*0054*/ 	.byte	0x04, 0x1c
        /*0056*/ 	.short	(.L_9545 - .L_9544)


	//   ....[0]....
.L_9544:
        /*0058*/ 	.word	0x00000190


	//   ....[1]....
        /*005c*/ 	.word	0x000007b0


	//   ....[2]....
        /*0060*/ 	.word	0x00000810


	//   ....[3]....
        /*0064*/ 	.word	0x00000af0


	//----- nvinfo : EIATTR_MAX_THREADS
	.align		4
.L_9545:
        /*0068*/ 	.byte	0x04, 0x05
        /*006a*/ 	.short	(.L_9547 - .L_9546)
.L_9546:
        /*006c*/ 	.word	0x00000200
        /*0070*/ 	.word	0x00000001
        /*0074*/ 	.word	0x00000001


	//----- nvinfo : EIATTR_CRS_STACK_SIZE
	.align		4
.L_9547:
        /*0078*/ 	.byte	0x04, 0x1e
        /*007a*/ 	.short	(.L_9549 - .L_9548)
.L_9548:
        /*007c*/ 	.word	0x00000000


	//----- nvinfo : EIATTR_CBANK_PARAM_SIZE
	.align		4
.L_9549:
        /*0080*/ 	.byte	0x03, 0x19
        /*0082*/ 	.short	0x0c4b


	//----- nvinfo : EIATTR_PARAM_CBANK
	.align		4
        /*0084*/ 	.byte	0x04, 0x0a
        /*0086*/ 	.short	(.L_9551 - .L_9550)
	.align		4
.L_9550:
        /*0088*/ 	.word	index@(.nv.constant0._ZN2at6native55_GLOBAL__N__de093ff9_22_ForeachBinaryOpList_cu_a911ec4325multi_tensor_apply_kernelINS1_18TensorListMetadataILi2EEENS1_24BinaryOpListAlphaFunctorIbLi2ELi2ELi0EEEJSt5minusIbEbEEEvT_T0_DpT1_)
        /*008c*/ 	.short	0x0210
        /*008e*/ 	.short	0x0c4b


	//----- nvinfo : EIATTR_SW_WAR
	.align		4
.L_9551:
        /*0090*/ 	.byte	0x04, 0x36
        /*0092*/ 	.short	(.L_9553 - .L_9552)
.L_9552:
        /*0094*/ 	.word	0x00000008
.L_9553:


//--------------------- .nv.info._ZN2at6native55_GLOBAL__N__de093ff9_22_ForeachBinaryOpList_cu_a911ec4325multi_tensor_apply_kernelINS1_18TensorListMetadataILi2EEENS1_24BinaryOpListAlphaFunctorIN3c107complexIfEELi2ELi2ELi0EEEJSt5minusIS8_ES8_EEEvT_T0_DpT1_ --------------------------
	.section	.nv.info._ZN2at6native55_GLOBAL__N__de093ff9_22_ForeachBinaryOpList_cu_a911ec4325multi_tensor_apply_kernelINS1_18TensorListMetadataILi2EEENS1_24BinaryOpListAlphaFunctorIN3c107complexIfEELi2ELi2ELi0EEEJSt5minusIS8_ES8_EEEvT_T0_DpT1_,"",@"SHT_CUDA_INFO"
	.sectionflags	@""
	.align	4


	//----- nvinfo : EIATTR_CUDA_API_VERSION
	.align		4
        /*0000*/ 	.byte	0x04, 0x37
        /*0002*/ 	.short	(.L_9555 - .L_9554)
.L_9554:
        /*0004*/ 	.word	0x00000082


	//----- nvinfo : EIATTR_KPARAM_INFO
	.align		4
.L_9555:
        /*0008*/ 	.byte	0x04, 0x17
        /*000a*/ 	.short	(.L_9557 - .L_9556)
.L_9556:
        /*000c*/ 	.word	0x00000000
        /*0010*/ 	.short	0x0003
        /*0012*/ 	.short	0x0c50
        /*0014*/ 	.byte	0x00, 0xf0, 0x21, 0x00


	//----- nvinfo : EIATTR_KPARAM_INFO
	.align		4
.L_9557:
        /*0018*/ 	.byte	0x04, 0x17
        /*001a*/ 	.short	(.L_9559 - .L_9558)
.L_9558:
        /*001c*/ 	.word	0x00000000
        /*0020*/ 	.short	0x0002
        /*0022*/ 	.short	0x0c49
        /*0024*/ 	.byte	0x00, 0xf0, 0x05, 0x00


	//----- nvinfo : EIATTR_KPARAM_INFO
	.align		4
.L_9559:
        /*0028*/ 	.byte	0x04, 0x17
        /*002a*/ 	.short	(.L_9561 - .L_9560)
.L_9560:
        /*002c*/ 	.word	0x00000000
        /*0030*/ 	.short	0x0001
        /*0032*/ 	.short	0x0c48
        /*0034*/ 	.byte	0x00, 0xf0, 0x05, 0x00


	//----- nvinfo : EIATTR_KPARAM_INFO
	.align		4
.L_9561:
        /*0038*/ 	.byte	0x04, 0x17
        /*003a*/ 	.short	(.L_9563 - .L_9562)
.L_9562:
        /*003c*/ 	.word	0x00000000
        /*0040*/ 	.short	0x0000
        /*0042*/ 	.short	0x0000
        /*0044*/ 	.byte	0x00, 0xf0, 0x21, 0x31


	//----- nvinfo : EIATTR_SPARSE_MMA_MASK
	.align		4
.L_9563:
        /*0048*/ 	.byte	0x03, 0x50
        /*004a*/ 	.short	0x0000


	//----- nvinfo : EIATTR_MAXREG_COUNT
	.align		4
        /*004c*/ 	.byte	0x03, 0x1b
        /*004e*/ 	.short	0x0080


	//----- nvinfo : EIATTR_MERCURY_ISA_VERSION
	.align		4
        /*0050*/ 	.byte	0x03, 0x5f
        /*0052*/ 	.short	0x0101


	//----- nvinfo : EIATTR_EXIT_INSTR_OFFSETS
	.align		4
        /*0054*/ 	.byte	0x04, 0x1c
        /*0056*/ 	.short	(.L_9565 - .L_9564)


	//   ....[0]....
.L_9564:
        /*0058*/ 	.word	0x00000180


	//   ....[1]....
        /*005c*/ 	.word	0x00000820


	//   ....[2]....
        /*0060*/ 	.word	0x00000880


	//   ....[3]....
        /*0064*/ 	.word	0x00000b90


	//----- nvinfo : EIATTR_MAX_THREADS
	.align		4
.L_9565:
        /*0068*/ 	.byte	0x04, 0x05
        /*006a*/ 	.short	(.L_9567 - .L_9566)
.L_9566:
        /*006c*/ 	.word	0x00000200
        /*0070*/ 	.word	0x00000001
        /*0074*/ 	.word	0x00000001


	//----- nvinfo : EIATTR_CRS_STACK_SIZE
	.align		4
.L_9567:
        /*0078*/ 	.byte	0x04, 0x1e
        /*007a*/ 	.short	(.L_9569 - .L_9568)
.L_9568:
        /*007c*/ 	.word	0x00000000


	//----- nvinfo : EIATTR_CBANK_PARAM_SIZE
	.align		4
.L_9569:
        /*0080*/ 	.byte	0x03, 0x19
        /*0082*/ 	.short	0x0c58


	//----- nvinfo : EIATTR_PARAM_CBANK
	.align		4
        /*0084*/ 	.byte	0x04, 0x0a
        /*0086*/ 	.short	(.L_9571 - .L_9570)
	.align		4
.L_9570:
        /*0088*/ 	.word	index@(.nv.constant0._ZN2at6native55_GLOBAL__N__de093ff9_22_ForeachBinaryOpList_cu_a911ec4325multi_tensor_apply_kernelINS1_18TensorListMetadataILi2EEENS1_24BinaryOpListAlphaFunctorIN3c107complexIfEELi2ELi2ELi0EEEJSt5minusIS8_ES8_EEEvT_T0_DpT1_)
        /*008c*/ 	.short	0x0210
        /*008e*/ 	.short	0x0c58


	//----- nvinfo : EIATTR_SW_WAR
	.align		4
.L_9571:
        /*0090*/ 	.byte	0x04, 0x36
        /*0092*/ 	.short	(.L_9573 - .L_9572)
.L_9572:
        /*0094*/ 	.word	0x00000008
.L_9573:


//--------------------- .nv.info._ZN2at6native55_GLOBAL__N__de093ff9_22_ForeachBinaryOpList_cu_a911ec4325multi_tensor_apply_kernelINS1_18TensorListMetadataILi2EEENS1_24BinaryOpListAlphaFunctorIN3c107complexIdEELi2ELi2ELi0EEEJSt5minusIS8_ES8_EEEvT_T0_DpT1_ --------------------------
	.section	.nv.info._ZN2at6native55_GLOBAL__N__de093ff9_22_ForeachBinaryOpList_cu_a911ec4325multi_tensor_apply_kernelINS1_18TensorListMetadataILi2EEENS1_24BinaryOpListAlphaFunctorIN3c107complexIdEELi2ELi2ELi0EEEJSt5minusIS8_ES8_EEEvT_T0_DpT1_,"",@"SHT_CUDA_INFO"
	.sectionflags	@""
	.align	4


	//----- nvinfo : EIATTR_CUDA_API_VERSION
	.align		4
        /*0000*/ 	.byte	0x04, 0x37
        /*0002*/ 	.short	(.L_9575 - .L_9574)
.L_9574:
        /*0004*/ 	.word	0x00000082


	//----- nvinfo : EIATTR_KPARAM_INFO
	.align		4
.L_9575:
        /*0008*/ 	.byte	0x04, 0x17
        /*000a*/ 	.short	(.L_9577 - .L_9576)
.L_9576:
        /*000c*/ 	.word	0x00000000
        /*0010*/ 	.short	0x0003
        /*0012*/ 	.short	0x0c50
        /*0014*/ 	.byte	0x00, 0xf0, 0x41, 0x00


	//----- nvinfo : EIATTR_KPARAM_INFO
	.align		4
.L_9577:
        /*0018*/ 	.byte	0x04, 0x17
        /*001a*/ 	.short	(.L_9579 - .L_9578)
.L_9578:
        /*001c*/ 	.word	0x00000000
        /*0020*/ 	.short	0x0002
        /*0022*/ 	.short	0x0c49
        /*0024*/ 	.byte	0x00, 0xf0, 0x05, 0x00


	//----- nvinfo : EIATTR_KPARAM_INFO
	.align		4
.L_9579:
        /*0028*/ 	.byte	0x04, 0x17
        /*002a*/ 	.short	(.L_9581 - .L_9580)
.L_9580:
        /*002c*/ 	.word	0x00000000
        /*0030*/ 	.short	0x0001
        /*0032*/ 	.short	0x0c48
        /*0034*/ 	.byte	0x00, 0xf0, 0x05, 0x00


	//----- nvinfo : EIATTR_KPARAM_INFO
	.align		4
.L_9581:
        /*0038*/ 	.byte	0x04, 0x17
        /*003a*/ 	.short	(.L_9583 - .L_9582)
.L_9582:
        /*003c*/ 	.word	0x00000000
        /*0040*/ 	.short	0x0000
        /*0042*/ 	.short	0x0000
        /*0044*/ 	.byte	0x00, 0xf0, 0x21, 0x31


	//----- nvinfo : EIATTR_SPARSE_MMA_MASK
	.align		4
.L_9583:
        /*0048*/ 	.byte	0x03, 0x50
        /*004a*/ 	.short	0x0000


	//----- nvinfo : EIATTR_MAXREG_COUNT
	.align		4
        /*004c*/ 	.byte	0x03, 0x1b
        /*004e*/ 	.short	0x0080


	//----- nvinfo : EIATTR_MERCURY_ISA_VERSION
	.align		4
        /*0050*/ 	.byte	0x03, 0x5f
        /*0052*/ 	.short	0x0101


	//----- nvinfo : EIATTR_EXIT_INSTR_OFFSETS
	.align		4
        /*0054*/ 	.byte	0x04, 0x1c
        /*0056*/ 	.short	(.L_9585 - .L_9584)


	//   ....[0]....
.L_9584:
        /*0058*/ 	.word	0x00000160


	//   ....[1]....
        /*005c*/ 	.word	0x00000870


	//   ....[2]....
        /*0060*/ 	.word	0x000008d0


	//   ....[3]....
        /*0064*/ 	.word	0x00000c50


	//----- nvinfo : EIATTR_MAX_THREADS
	.align		4
.L_9585:
        /*0068*/ 	.byte	0x04, 0x05
        /*006a*/ 	.short	(.L_9587 - .L_9586)
.L_9586:
        /*006c*/ 	.word	0x00000200
        /*0070*/ 	.word	0x00000001
        /*0074*/ 	.word	0x00000001


	//----- nvinfo : EIATTR_CRS_STACK_SIZE
	.align		4
.L_9587:
        /*0078*/ 	.byte	0x04, 0x1e
        /*007a*/ 	.short	(.L_9589 - .L_9588)
.L_9588:
        /*007c*/ 	.word	0x00000000


	//----- nvinfo : EIATTR_CBANK_PARAM_SIZE
	.align		4
.L_9589:
        /*0080*/ 	.byte	0x03, 0x19
        /*0082*/ 	.short	0x0c60


	//----- nvinfo : EIATTR_PARAM_CBANK
	.align		4
        /*0084*/ 	.byte	0x04, 0x0a
        /*0086*/ 	.short	(.L_9591 - .L_9590)
	.align		4
.L_9590:
        /*0088*/ 	.word	index@(.nv.constant0._ZN2at6native55_GLOBAL__N__de093ff9_22_ForeachBinaryOpList_cu_a911ec4325multi_tensor_apply_kernelINS1_18TensorListMetadataILi2EEENS1_24BinaryOpListAlphaFunctorIN3c107complexIdEELi2ELi2ELi0EEEJSt5minusIS8_ES8_EEEvT_T0_DpT1_)
        /*008c*/ 	.short	0x0210
        /*008e*/ 	.short	0x0c60


	//----- nvinfo : EIATTR_SW_WAR
	.align		4
.L_9591:
        /*0090*/ 	.byte	0x04, 0x36
        /*0092*/ 	.short	(.L_9593 - .L_9592)
.L_9592:
        /*0094*/ 	.word	0x00000008
.L_9593:


//--------------------- .nv.info._ZN2at6native55_GLOBAL__N__de093ff9_22_ForeachBinaryOpList_cu_a911ec4325multi_tensor_apply_kernelINS1_18TensorListMetadataILi2EEENS1_24BinaryOpListAlphaFunctorIfLi2ELi2ELi0EEEJSt5minusIfEfEEEvT_T0_DpT1_ --------------------------
	.section	.nv.info._ZN2at6native55_GLOBAL__N__de093ff9_22_ForeachBinaryOpList_cu_a911ec4325multi_tensor_apply_kernelINS1_18TensorListMetadataILi2EEENS1_24BinaryOpListAlphaFunctorIfLi2ELi2ELi0EEEJSt5minusIfEfEEEvT_T0_DpT1_,"",@"SHT_CUDA_INFO"
	.sectionflags	@""
	.align	4


	//----- nvinfo : EIATTR_CUDA_API_VERSION
	.align		4
        /*0000*/ 	.byte	0x04, 0x37
        /*0002*/ 	.short	(.L_9595 - .L_9594)
.L_9594:
        /*0004*/ 	.word	0x00000082


	//----- nvinfo : EIATTR_KPARAM_INFO
	.align		4
.L_9595:
        /*0008*/ 	.byte	0x04, 0x17
        /*000a*/ 	.short	(.L_9597 - .L_9596)
.L_9596:
        /*000c*/ 	.word	0x00000000
        /*0010*/ 	.short	0x0003
        /*0012*/ 	.short	0x0c4c
        /*0014*/ 	.byte	0x00, 0xf0, 0x11, 0x00


	//----- nvinfo : EIATTR_KPARAM_INFO
	.align		4
.L_9597:
        /*0018*/ 	.byte	0x04, 0x17
        /*001a*/ 	.short	(.L_9599 - .L_9598)
.L_9598:
        /*001c*/ 	.word	0x00000000
        /*0020*/ 	.short	0x0002
        /*0022*/ 	.short	0x0c49
        /*0024*/ 	.byte	0x00, 0xf0, 0x05, 0x00


	//----- nvinfo : EIATTR_KPARAM_INFO
	.align		4
.L_9599:
        /*0028*/ 	.byte	0x04, 0x17
        /*002a*/ 	.short	(.L_9601 - .L_9600)
.L_9600:
        /*002c*/ 	.word	0x00000000
        /*0030*/ 	.short	0x0001
        /*0032*/ 	.short	0x0c48
        /*0034*/ 	.byte	0x00, 0xf0, 0x05, 0x00


	//----- nvinfo : EIATTR_KPARAM_INFO
	.align		4
.L_9601:
        /*0038*/ 	.byte	0x04, 0x17
        /*003a*/ 	.short	(.L_9603 - .L_9602)
.L_9602:
        /*003c*/ 	.word	0x00000000
        /*0040*/ 	.short	0x0000
        /*0042*/ 	.short	0x0000
        /*0044*/ 	.byte	0x00, 0xf0, 0x21, 0x31


	//----- nvinfo : EIATTR_SPARSE_MMA_MASK
	.align		4
.L_9603:
        /*0048*/ 	.byte	0x03, 0x50
        /*004a*/ 	.short	0x0000


	//----- nvinfo : EIATTR_MAXREG_COUNT
	.align		4
        /*004c*/ 	.byte	0x03, 0x1b
        /*004e*/ 	.short	0x0080


	//----- nvinfo : EIATTR_MERCURY_ISA_VERSION
	.align		4
        /*0050*/ 	.byte	0x03, 0x5f
        /*0052*/ 	.short	0x0101


	//----- nvinfo : EIATTR_EXIT_INSTR_OFFSETS
	.align		4
        /*0054*/ 	.byte	0x04, 0x1c
        /*0056*/ 	.short	(.L_9605 - .L_9604)


	//   ....[0]....
.L_9604:
        /*0058*/ 	.word	0x00000160


	//   ....[1]....
        /*005c*/ 	.word	0x000006f0


	//   ....[2]....
        /*0060*/ 	.word	0x00000750


	//   ....[3]....
        /*0064*/ 	.word	0x000008f0


	//----- nvinfo : EIATTR_MAX_THREADS
	.align		4
.L_9605:
        /*0068*/ 	.byte	0x04, 0x05
        /*006a*/ 	.short	(.L_9607 - .L_9606)
.L_9606:
        /*006c*/ 	.word	0x00000200
        /*0070*/ 	.word	0x00000001
        /*0074*/ 	.word	0x00000001


	//----- nvinfo : EIATTR_CRS_STACK_SIZE
	.align		4
.L_9607:
        /*0078*/ 	.byte	0x04, 0x1e
        /*007a*/ 	.short	(.L_9609 - .L_9608)
.L_9608:
        /*007c*/ 	.word	0x00000000


	//----- nvinfo : EIATTR_CBANK_PARAM_SIZE
	.align		4
.L_9609:
        /*0080*/ 	.byte	0x03, 0x19
        /*0082*/ 	.short	0x0c50


	//----- nvinfo : EIATTR_PARAM_CBANK
	.align		4
        /*0084*/ 	.byte	0x04, 0x0a
        /*0086*/ 	.short	(.L_9611 - .L_9610)
	.align		4
.L_9610:
        /*0088*/ 	.word	index@(.nv.constant0._ZN2at6native55_GLOBAL__N__de093ff9_22_ForeachBinaryOpList_cu_a911ec4325multi_tensor_apply_kernelINS1_18TensorListMetadataILi2EEENS1_24BinaryOpListAlphaFunctorIfLi2ELi2ELi0EEEJSt5minusIfEfEEEvT_T0_DpT1_)
        /*008c*/ 	.short	0x0210
        /*008e*/ 	.short	0x0c50


	//----- nvinfo : EIATTR_SW_WAR
	.align		4
.L_9611:
        /*0090*/ 	.byte	0x04, 0x36
        /*0092*/ 	.short	(.L_9613 - .L_9612)
.L_9612:
        /*0094*/ 	.word	0x00000008
.L_9613:


//--------------------- .nv.info._ZN2at6native55_GLOBAL__N__de093ff9_22_ForeachBinaryOpList_cu_a911ec4325multi_tensor_apply_kernelINS1_18TensorListMetadataILi2EEENS1_24BinaryOpListAlphaFunctorIdLi2ELi2ELi0EEEJSt5minusIdEdEEEvT_T0_DpT1_ --------------------------
	.section	.nv.info._ZN2at6native55_GLOBAL__N__de093ff9_22_ForeachBinaryOpList_cu_a911ec4325multi_tensor_apply_kernelINS1_18TensorListMetadataILi2EEENS1_24BinaryOpListAlphaFunctorIdLi2ELi2ELi0EEEJSt5minusIdEdEEEvT_T0_DpT1_,"",@"SHT_CUDA_INFO"
	.sectionflags	@""
	.align	4


	//----- nvinfo : EIATTR_CUDA_API_VERSION
	.align		4
        /*0000*/ 	.byte	0x04, 0x37
        /*0002*/ 	.short	(.L_9615 - .L_9614)
.L_9614:
        /*0004*/ 	.word	0x00000082


	//----- nvinfo : EIATTR_KPARAM_INFO
	.align		4
.L_9615:
        /*0008*/ 	.byte	0x04, 0x17
        /*000a*/ 	.short	(.L_9617 - .L_9616)
.L_9616:
        /*000c*/ 	.word	0x00000000
        /*0010*/ 	.short	0x0003
        /*0012*/ 	.short	0x0c50
        /*0014*/ 	.byte	0x00, 0xf0, 0x21, 0x00


	//----- nvinfo : EIATTR_KPARAM_INFO
	.align		4
.L_9617:
        /*0018*/ 	.byte	0x04, 0x17
        /*001a*/ 	.short	(.L_9619 - .L_9618)
.L_9618:
        /*001c*/ 	.word	0x00000000
        /*0020*/ 	.short	0x0002
        /*0022*/ 	.short	0x0c49
        /*0024*/ 	.byte	0x00, 0xf0, 0x05, 0x00


	//----- nvinfo : EIATTR_KPARAM_INFO
	.align		4
.L_9619:
        /*0028*/ 	.byte	0x04, 0x17
        /*002a*/ 	.short	(.L_9621 - .L_9620)
.L_9620:
        /*002c*/ 	.word	0x00000000
        /*0030*/ 	.short	0x0001
        /*0032*/ 	.short	0x0c48
        /*0034*/ 	.byte	0x00, 0xf0, 0x05, 0x00


	//----- nvinfo : EIATTR_KPARAM_INFO
	.align		4
.L_9621:
        /*0038*/ 	.byte	0x04, 0x17
        /*003a*/ 	.short	(.L_9623 - .L_9622)
.L_9622:
        /*003c*/ 	.word	0x00000000
        /*0040*/ 	.short	0x0000
        /*0042*/ 	.short	0x0000
        /*0044*/ 	.byte	0x00, 0xf0, 0x21, 0x31


	//----- nvinfo : EIATTR_SPARSE_MMA_MASK
	.align		4
.L_9623:
        /*0048*/ 	.byte	0x03, 0x50
        /*004a*/ 	.short	0x0000


	//----- nvinfo : EIATTR_MAXREG_COUNT
	.align		4
        /*004c*/ 	.byte	0x03, 0x1b
        /*004e*/ 	.short	0x0080


	//----- nvinfo : EIATTR_MERCURY_ISA_VERSION
	.align		4
        /*0050*/ 	.byte	0x03, 0x5f
        /*0052*/ 	.short	0x0101


	//----- nvinfo : EIATTR_EXIT_INSTR_OFFSETS
	.align		4
        /*0054*/ 	.byte	0x04, 0x1c
        /*0056*/ 	.short	(.L_9625 - .L_9624)


	//   ....[0]....
.L_9624:
        /*0058*/ 	.word	0x00000180


	//   ....[1]....
        /*005c*/ 	.word	0x00000730


	//   ....[2]....
        /*0060*/ 	.word	0x00000790


	//   ....[3]....
        /*0064*/ 	.word	0x00000960


	//----- nvinfo : EIATTR_MAX_THREADS
	.align		4
.L_9625:
        /*0068*/ 	.byte	0x04, 0x05
        /*006a*/ 	.short	(.L_9627 - .L_9626)
.L_9626:
        /*006c*/ 	.word	0x00000200
        /*0070*/ 	.word	0x00000001
        /*0074*/ 	.word	0x00000001


	//----- nvinfo : EIATTR_CRS_STACK_SIZE
	.align		4
.L_9627:
        /*0078*/ 	.byte	0x04, 0x1e
        /*007a*/ 	.short	(.L_9629 - .L_9628)
.L_9628:
        /*007c*/ 	.word	0x00000000


	//----- nvinfo : EIATTR_CBANK_PARAM_SIZE
	.align		4
.L_9629:
        /*0080*/ 	.byte	0x03, 0x19
        /*0082*/ 	.short	0x0c58


	//----- nvinfo : EIATTR_PARAM_CBANK
	.align		4
        /*0084*/ 	.byte	0x04, 0x0a
        /*0086*/ 	.short	(.L_9631 - .L_9630)
	.align		4
.L_9630:
        /*0088*/ 	.word	index@(.nv.constant0._ZN2at6native55_GLOBAL__N__de093ff9_22_ForeachBinaryOpList_cu_a911ec4325multi_tensor_apply_kernelINS1_18TensorListMetadataILi2EEENS1_24BinaryOpListAlphaFunctorIdLi2ELi2ELi0EEEJSt5minusIdEdEEEvT_T0_DpT1_)
        /*008c*/ 	.short	0x0210
        /*008e*/ 	.short	0x0c58


	//----- nvinfo : EIATTR_SW_WAR
	.align		4
.L_9631:
        /*0090*/ 	.byte	0x04, 0x36
        /*0092*/ 	.short	(.L_9633 - .L_9632)
.L_9632:
        /*0094*/ 	.word	0x00000008
.L_9633:


//--------------------- .nv.info._ZN2at6native55_GLOBAL__N__de093ff9_22_ForeachBinaryOpList_cu_a911ec4325multi_tensor_apply_kernelINS1_18TensorListMetadataILi2EEENS1_24BinaryOpListAlphaFunctorIsLi2ELi2ELi0EEEJSt5minusIsEsEEEvT_T0_DpT1_ --------------------------
	.section	.nv.info._ZN2at6native55_GLOBAL__N__de093ff9_22_ForeachBinaryOpList_cu_a911ec4325multi_tensor_apply_kernelINS1_18TensorListMetadataILi2EEENS1_24BinaryOpListAlphaFunctorIsLi2ELi2ELi0EEEJSt5minusIsEsEEEvT_T0_DpT1_,"",@"SHT_CUDA_INFO"
	.sectionflags	@""
	.align	4


	//----- nvinfo : EIATTR_CUDA_API_VERSION
	.align		4
        /*0000*/ 	.byte	0x04, 0x37
        /*0002*/ 	.short	(.L_9635 - .L_9634)
.L_9634:
        /*0004*/ 	.word	0x00000082


	//----- nvinfo : EIATTR_KPARAM_INFO
	.align		4
.L_9635:
        /*0008*/ 	.byte	0x04, 0x17
        /*000a*/ 	.short	(.L_9637 - .L_9636)
.L_9636:
        /*000c*/ 	.word	0x00000000
        /*0010*/ 	.short	0x0003
        /*0012*/ 	.short	0x0c4a
        /*0014*/ 	.byte	0x00, 0xf0, 0x09, 0x00


	//----- nvinfo : EIATTR_KPARAM_INFO
	.align		4
.L_9637:
        /*0018*/ 	.byte	0x04, 0x17
        /*001a*/ 	.short	(.L_9639 - .L_9638)
.L_9638:
        /*001c*/ 	.word	0x00000000
        /*0020*/ 	.short	0x0002
        /*0022*/ 	.short	0x0c49
        /*0024*/ 	.byte	0x00, 0xf0, 0x05, 0x00


	//----- nvinfo : EIATTR_KPARAM_INFO
	.align		4
.L_9639:
        /*0028*/ 	.byte	0x04, 0x17
        /*002a*/ 	.short	(.L_9641 - .L_9640)
.L_9640:
        /*002c*/ 	.word	0x00000000
        /*0030*/ 	.short	0x0001
        /*0032*/ 	.short	0x0c48
        /*0034*/ 	.byte	0x00, 0xf0, 0x05, 0x00


	//----- nvinfo : EIATTR_KPARAM_INFO
	.align		4
.L_9641:
        /*0038*/ 	.byte	0x04, 0x17
        /*003a*/ 	.short	(.L_9643 - .L_9642)
.L_9642:
        /*003c*/ 	.word	0x00000000
        /*0040*/ 	.short	0x0000
        /*0042*/ 	.short	0x0000
        /*0044*/ 	.byte	0x00, 0xf0, 0x21, 0x31


	//----- nvinfo : EIATTR_SPARSE_MMA_MASK
	.align		4
.L_9643:
        /*0048*/ 	.byte	0x03, 0x50
        /*004a*/ 	.short	0x0000


	//----- nvinfo : EIATTR_MAXREG_COUNT
	.align		4
        /*004c*/ 	.byte	0x03, 0x1b
        /*004e*/ 	.short	0x0080


	//----- nvinfo : EIATTR_MERCURY_ISA_VERSION
	.align		4
        /*0050*/ 	.byte	0x03, 0x5f
        /*0052*/ 	.short	0x0101


	//----- nvinfo : EIATTR_EXIT_INSTR_OFFSETS
	.align		4
        /*0054*/ 	.byte	0x04, 0x1c
        /*0056*/ 	.short	(.L_9645 - .L_9644)


	//   ....[0]....
.L_9644:
        /*0058*/ 	.word	0x00000180


	//   ....[1]....
        /*005c*/ 	.word	0x000007d0


	//   ....[2]....
        /*0060*/ 	.word	0x00000830


	//   ....[3]....
        /*0064*/ 	.word	0x00000b20


	//----- nvinfo : EIATTR_MAX_THREADS
	.align		4
.L_9645:
        /*0068*/ 	.byte	0x04, 0x05
        /*006a*/ 	.short	(.L_9647 - .L_9646)
.L_9646:
        /*006c*/ 	.word	0x00000200
        /*0070*/ 	.word	0x00000001
        /*0074*/ 	.word	0x00000001


	//----- nvinfo : EIATTR_CRS_STACK_SIZE
	.align		4
.L_9647:
        /*0078*/ 	.byte	0x04, 0x1e
        /*007a*/ 	.short	(.L_9649 - .L_9648)
.L_9648:
        /*007c*/ 	.word	0x00000000


	//----- nvinfo : EIATTR_CBANK_PARAM_SIZE
	.align		4
.L_9649:
        /*0080*/ 	.byte	0x03, 0x19
        /*0082*/ 	.short	0x0c4c


	//----- nvinfo : EIATTR_PARAM_CBANK
	.align		4
        /*0084*/ 	.byte	0x04, 0x0a
        /*0086*/ 	.short	(.L_9651 - .L_9650)
	.align		4
.L_9650:
        /*0088*/ 	.word	index@(.nv.constant0._ZN2at6native55_GLOBAL__N__de093ff9_22_ForeachBinaryOpList_cu_a911ec4325multi_tensor_apply_kernelINS1_18TensorListMetadataILi2EEENS1_24BinaryOpListAlphaFunctorIsLi2ELi2ELi0EEEJSt5minusIsEsEEEvT_T0_DpT1_)
        /*008c*/ 	.short	0x0210
        /*008e*/ 	.short	0x0c4c


	//----- nvinfo : EIATTR_SW_WAR
	.align		4
.L_9651:
        /*0090*/ 	.byte	0x04, 0x36
        /*0092*/ 	.short	(.L_9653 - .L_9652)
.L_9652:
        /*0094*/ 	.word	0x00000008
.L_9653:


//--------------------- .nv.info._ZN2at6native55_GLOBAL__N__de093ff9_22_ForeachBinaryOpList_cu_a911ec4325multi_tensor_apply_kernelINS1_18TensorListMetadataILi2EEENS1_24BinaryOpListAlphaFunctorIlLi2ELi2ELi0EEEJSt5minusIlElEEEvT_T0_DpT1_ --------------------------
	.section	.nv.info._ZN2at6native55_GLOBAL__N__de093ff9_22_ForeachBinaryOpList_cu_a911ec4325multi_tensor_apply_kernelINS1_18TensorListMetadataILi2EEENS1_24BinaryOpListAlphaFunctorIlLi2ELi2ELi0EEEJSt5minusIlElEEEvT_T0_DpT1_,"",@"SHT_CUDA_INFO"
	.sectionflags	@""
	.align	4


	//----- nvinfo : EIATTR_CUDA_API_VERSION
	.align		4
        /*0000*/ 	.byte	0x04, 0x37
        /*0002*/ 	.short	(.L_9655 - .L_9654)
.L_9654:
        /*0004*/ 	.word	0x00000082


	//----- nvinfo : EIATTR_KPARAM_INFO
	.align		4
.L_9655:
        /*0008*/ 	.byte	0x04, 0x17
        /*000a*/ 	.short	(.L_9657 - .L_9656)
.L_9656:
        /*000c*/ 	.word	0x00000000
        /*0010*/ 	.short	0x0003
        /*0012*/ 	.short	0x0c50
        /*0014*/ 	.byte	0x00, 0xf0, 0x21, 0x00


	//----- nvinfo : EIATTR_KPARAM_INFO
	.align		4
.L_9657:
        /*0018*/ 	.byte	0x04, 0x17
        /*001a*/ 	.short	(.L_9659 - .L_9658)
.L_9658:
        /*001c*/ 	.word	0x00000000
        /*0020*/ 	.short	0x0002
        /*0022*/ 	.short	0x0c49
        /*0024*/ 	.byte	0x00, 0xf0, 0x05, 0x00


	//----- nvinfo : EIATTR_KPARAM_INFO
	.align		4
.L_9659:
        /*0028*/ 	.byte	0x04, 0x17
        /*002a*/ 	.short	(.L_9661 - .L_9660)
.L_9660:
        /*002c*/ 	.word	0x00000000
        /*0030*/ 	.short	0x0001
        /*0032*/ 	.short	0x0c48
        /*0034*/ 	.byte	0x00, 0xf0, 0x05, 0x00


	//----- nvinfo : EIATTR_KPARAM_INFO
	.align		4
.L_9661:
        /*0038*/ 	.byte	0x04, 0x17
        /*003a*/ 	.short	(.L_9663 - .L_9662)
.L_9662:
        /*003c*/ 	.word	0x00000000
        /*0040*/ 	.short	0x0000
        /*0042*/ 	.short	0x0000
        /*0044*/ 	.byte	0x00, 0xf0, 0x21, 0x31


	//----- nvinfo : EIATTR_SPARSE_MMA_MASK
	.align		4
.L_9663:
        /*0048*/ 	.byte	0x03, 0x50
        /*004a*/ 	.short	0x0000


	//----- nvinfo : EIATTR_MAXREG_COUNT
	.align		4
        /*004c*/ 	.byte	0x03, 0x1b
        /*004e*/ 	.short	0x0080


	//----- nvinfo : EIATTR_MERCURY_ISA_VERSION
	.align		4
        /*0050*/ 	.byte	0x03, 0x5f
        /*0052*/ 	.short	0x0101


	//----- nvinfo : EIATTR_EXIT_INSTR_OFFSETS
	.align		4
        /*0054*/ 	.byte	0x04, 0x1c
        /*0056*/ 	.short	(.L_9665 - .L_9664)


	//   ....[0]....
.L_9664:
        /*0058*/ 	.word	0x00000180


	//   ....[1]....
        /*005c*/ 	.word	0x00000870


	//   ....[2]....
        /*0060*/ 	.word	0x000008d0


	//   ....[3]....
        /*0064*/ 	.word	0x00000c10


	//----- nvinfo : EIATTR_MAX_THREADS
	.align		4
.L_9665:
        /*0068*/ 	.byte	0x04, 0x05
        /*006a*/ 	.short	(.L_9667 - .L_9666)
.L_9666:
        /*006c*/ 	.word	0x00000200
        /*0070*/ 	.word	0x00000001
        /*0074*/ 	.word	0x00000001


	//----- nvinfo : EIATTR_CRS_STACK_SIZE
	.align		4
.L_9667:
        /*0078*/ 	.byte	0x04, 0x1e
        /*007a*/ 	.short	(.L_9669 - .L_9668)
.L_9668:
        /*007c*/ 	.word	0x00000000


	//----- nvinfo : EIATTR_CBANK_PARAM_SIZE
	.align		4
.L_9669:
        /*0080*/ 	.byte	0x03, 0x19
        /*0082*/ 	.short	0x0c58


	//----- nvinfo : EIATTR_PARAM_CBANK
	.align		4
        /*0084*/ 	.byte	0x04, 0x0a
        /*0086*/ 	.short	(.L_9671 - .L_9670)
	.align		4
.L_9670:
        /*0088*/ 	.word	index@(.nv.constant0._ZN2at6native55_GLOBAL__N__de093ff9_22_ForeachBinaryOpList_cu_a911ec4325multi_tensor_apply_kernelINS1_18TensorListMetadataILi2EEENS1_24BinaryOpListAlphaFunctorIlLi2ELi2ELi0EEEJSt5minusIlElEEEvT_T0_DpT1_)
        /*008c*/ 	.short	0x0210
        /*008e*/ 	.short	0x0c58


	//----- nvinfo : EIATTR_SW_WAR
	.align		4
.L_9671:
        /*0090*/ 	.byte	0x04, 0x36
        /*0092*/ 	.short	(.L_9673 - .L_9672)
.L_9672:
        /*0094*/ 	.word	0x00000008
.L_9673:


//--------------------- .nv.info._ZN2at6native55_GLOBAL__N__de093ff9_22_ForeachBinaryOpList_cu_a911ec4325multi_tensor_apply_kernelINS1_18TensorListMetadataILi2EEENS1_24BinaryOpListAlphaFunctorIiLi2ELi2ELi0EEEJSt5minusIiEiEEEvT_T0_DpT1_ --------------------------
	.section	.nv.info._ZN2at6native55_GLOBAL__N__de093ff9_22_ForeachBinaryOpList_cu_a911ec4325multi_tensor_apply_kernelINS1_18TensorListMetadataILi2EEENS1_24BinaryOpListAlphaFunctorIiLi2ELi2ELi0EEEJSt5minusIiEiEEEvT_T0_DpT1_,"",@"SHT_CUDA_INFO"
	.sectionflags	@""
	.align	4


	//----- nvinfo : EIATTR_CUDA_API_VERSION
	.align		4
        /*0000*/ 	.byte	0x04, 0x37
        /*0002*/ 	.short	(.L_9675 - .L_9674)
.L_9674:
        /*0004*/ 	.word	0x00000082


	//----- nvinfo : EIATTR_KPARAM_INFO
	.align		4
.L_9675:
        /*0008*/ 	.byte	0x04, 0x17
        /*000a*/ 	.short	(.L_9677 - .L_9676)
.L_9676:
        /*000c*/ 	.word	0x00000000
        /*0010*/ 	.short	0x0003
        /*0012*/ 	.short	0x0c4c
        /*0014*/ 	.byte	0x00, 0xf0, 0x11, 0x00


	//----- nvinfo : EIATTR_KPARAM_INFO
	.align		4
.L_9677:
        /*0018*/ 	.byte	0x04, 0x17
        /*001a*/ 	.short	(.L_9679 - .L_9678)
.L_9678:
        /*001c*/ 	.word	0x00000000
        /*0020*/ 	.short	0x0002
        /*0022*/ 	.short	0x0c49
        /*0024*/ 	.byte	0x00, 0xf0, 0x05, 0x00


	//----- nvinfo : EIATTR_KPARAM_INFO
	.align		4
.L_9679:
        /*0028*/ 	.byte	0x04, 0x17
        /*002a*/ 	.short	(.L_9681 - .L_9680)
.L_9680:
        /*002c*/ 	.word	0x00000000
        /*0030*/ 	.short	0x0001
        /*0032*/ 	.short	0x0c48
        /*0034*/ 	.byte	0x00, 0xf0, 0x05, 0x00


	//----- nvinfo : EIATTR_KPARAM_INFO
	.align		4
.L_9681:
        /*0038*/ 	.byte	0x04, 0x17
        /*003a*/ 	.short	(.L_9683 - .L_9682)
.L_9682:
        /*003c*/ 	.word	0x00000000
        /*0040*/ 	.short	0x0000
        /*0042*/ 	.short	0x0000
        /*0044*/ 	.byte	0x00, 0xf0, 0x21, 0x31


	//----- nvinfo : EIATTR_SPARSE_MMA_MASK
	.align		4
.L_9683:
        /*0048*/ 	.byte	0x03, 0x50
        /*004a*/ 	.short	0x0000


	//----- nvinfo : EIATTR_MAXREG_COUNT
	.align		4
        /*004c*/ 	.byte	0x03, 0x1b
        /*004e*/ 	.short	0x0080


	//----- nvinfo : EIATTR_MERCURY_ISA_VERSION
	.align		4
        /*0050*/ 	.byte	0x03, 0x5f
        /*0052*/ 	.short	0x0101


	//----- nvinfo : EIATTR_EXIT_INSTR_OFFSETS
	.align		4
        /*0054*/ 	.byte	0x04, 0x1c
        /*0056*/ 	.short	(.L_9685 - .L_9684)


	//   ....[0]....
.L_9684:
        /*0058*/ 	.word	0x00000160


	//   ....[1]....
        /*005c*/ 	.word	0x000006f0


	//   ....[2]....
        /*0060*/ 	.word	0x00000750


	//   ....[3]....
        /*0064*/ 	.word	0x00000930


	//----- nvinfo : EIATTR_MAX_THREADS
	.align		4
.L_9685:
        /*0068*/ 	.byte	0x04, 0x05
        /*006a*/ 	.short	(.L_9687 - .L_9686)
.L_9686:
        /*006c*/ 	.word	0x00000200
        /*0070*/ 	.word	0x00000001
        /*0074*/ 	.word	0x00000001


	//----- nvinfo : EIATTR_CRS_STACK_SIZE
	.align		4
.L_9687:
        /*0078*/ 	.byte	0x04, 0x1e
        /*007a*/ 	.short	(.L_9689 - .L_9688)
.L_9688:
        /*007c*/ 	.word	0x00000000


	//----- nvinfo : EIATTR_CBANK_PARAM_SIZE
	.align		4
.L_9689:
        /*0080*/ 	.byte	0x03, 0x19
        /*0082*/ 	.short	0x0c50


	//----- nvinfo : EIATTR_PARAM_CBANK
	.align		4
        /*0084*/ 	.byte	0x04, 0x0a
        /*0086*/ 	.short	(.L_9691 - .L_9690)
	.align		4
.L_9690:
        /*0088*/ 	.word	index@(.nv.constant0._ZN2at6native55_GLOBAL__N__de093ff9_22_ForeachBinaryOpList_cu_a911ec4325multi_tensor_apply_kernelINS1_18TensorListMetadataILi2EEENS1_24BinaryOpListAlphaFunctorIiLi2ELi2ELi0EEEJSt5minusIiEiEEEvT_T0_DpT1_)
        /*008c*/ 	.short	0x0210
        /*008e*/ 	.short	0x0c50


	//----- nvinfo : EIATTR_SW_WAR
	.align		4
.L_9691:
        /*0090*/ 	.byte	0x04, 0x36
        /*0092*/ 	.short	(.L_9693 - .L_9692)
.L_9692:
        /*0094*/ 	.word	0x00000008
.L_9693:


//--------------------- .nv.info._ZN2at6native55_GLOBAL__N__de093ff9_22_ForeachBinaryOpList_cu_a911ec4325multi_tensor_apply_kernelINS1_18TensorListMetadataILi2EEENS1_24BinaryOpListAlphaFunctorIaLi2ELi2ELi0EEEJSt5minusIaEaEEEvT_T0_DpT1_ --------------------------
	.section	.nv.info._ZN2at6native55_GLOBAL__N__de093ff9_22_ForeachBinaryOpList_cu_a911ec4325multi_tensor_apply_kernelINS1_18TensorListMetadataILi2EEENS1_24BinaryOpListAlphaFunctorIaLi2ELi2ELi0EEEJSt5minusIaEaEEEvT_T0_DpT1_,"",@"SHT_CUDA_INFO"
	.sectionflags	@""
	.align	4


	//----- nvinfo : EIATTR_CUDA_API_VERSION
	.align		4
        /*0000*/ 	.byte	0x04, 0x37
        /*0002*/ 	.short	(.L_9695 - .L_9694)
.L_9694:
        /*0004*/ 	.word	0x00000082


	//----- nvinfo : EIATTR_KPARAM_INFO
	.align		4
.L_9695:
        /*0008*/ 	.byte	0x04, 0x17
        /*000a*/ 	.short	(.L_9697 - .L_9696)
.L_9696:
        /*000c*/ 	.word	0x00000000
        /*0010*/ 	.short	0x0003
        /*0012*/ 	.short	0x0c4a
        /*0014*/ 	.byte	0x00, 0xf0, 0x05, 0x00


	//----- nvinfo : EIATTR_KPARAM_INFO
	.align		4
.L_9697:
        /*0018*/ 	.byte	0x04, 0x17
        /*001a*/ 	.short	(.L_9699 - .L_9698)
.L_9698:
        /*001c*/ 	.word	0x00000000
        /*0020*/ 	.short	0x0002
        /*0022*/ 	.short	0x0c49
        /*0024*/ 	.byte	0x00, 0xf0, 0x05, 0x00


	//----- nvinfo : EIATTR_KPARAM_INFO
	.align		4
.L_9699:
        /*0028*/ 	.byte	0x04, 0x17
        /*002a*/ 	.short	(.L_9701 - .L_9700)
.L_9700:
        /*002c*/ 	.word	0x00000000
        /*0030*/ 	.short	0x0001
        /*0032*/ 	.short	0x0c48
        /*0034*/ 	.byte	0x00, 0xf0, 0x05, 0x00


	//----- nvinfo : EIATTR_KPARAM_INFO
	.align		4
.L_9701:
        /*0038*/ 	.byte	0x04, 0x17
        /*003a*/ 	.short	(.L_9703 - .L_9702)
.L_9702:
        /*003c*/ 	.word	0x00000000
        /*0040*/ 	.short	0x0000
        /*0042*/ 	.short	0x0000
        /*0044*/ 	.byte	0x00, 0xf0, 0x21, 0x31


	//----- nvinfo : EIATTR_SPARSE_MMA_MASK
	.align		4
.L_9703:
        /*0048*/ 	.byte	0x03, 0x50
        /*004a*/ 	.short	0x0000


	//----- nvinfo : EIATTR_MAXREG_COUNT
	.align		4
        /*004c*/ 	.byte	0x03, 0x1b
        /*004e*/ 	.short	0x0080


	//----- nvinfo : EIATTR_MERCURY_ISA_VERSION
	.align		4
        /*0050*/ 	.byte	0x03, 0x5f
        /*0052*/ 	.short	0x0101


	//----- nvinfo : EIATTR_EXIT_INSTR_OFFSETS
	.align		4
        /*0054*/ 	.byte	0x04, 0x1c
        /*0056*/ 	.short	(.L_9705 - .L_9704)


	//   ....[0]....
.L_9704:
        /*0058*/ 	.word	0x00000190


	//   ....[1]....
        /*005c*/ 	.word	0x000007b0


	//   ....[2]....
        /*0060*/ 	.word	0x00000810


	//   ....[3]....
        /*0064*/ 	.word	0x00000b20


	//----- nvinfo : EIATTR_MAX_THREADS
	.align		4
.L_9705:
        /*0068*/ 	.byte	0x04, 0x05
        /*006a*/ 	.short	(.L_9707 - .L_9706)
.L_9706:
        /*006c*/ 	.word	0x00000200
        /*0070*/ 	.word	0x00000001
        /*0074*/ 	.word	0x00000001


	//----- nvinfo : EIATTR_CRS_STACK_SIZE
	.align		4
.L_9707:
        /*0078*/ 	.byte	0x04, 0x1e
        /*007a*/ 	.short	(.L_9709 - .L_9708)
.L_9708:
        /*007c*/ 	.word	0x00000000


	//----- nvinfo : EIATTR_CBANK_PARAM_SIZE
	.align		4
.L_9709:
        /*0080*/ 	.byte	0x03, 0x19
        /*0082*/ 	.short	0x0c4b


	//----- nvinfo : EIATTR_PARAM_CBANK
	.align		4
        /*0084*/ 	.byte	0x04, 0x0a
        /*0086*/ 	.short	(.L_9711 - .L_9710)
	.align		4
.L_9710:
        /*0088*/ 	.word	index@(.nv.constant0._ZN2at6native55_GLOBAL__N__de093ff9_22_ForeachBinaryOpList_cu_a911ec4325multi_tensor_apply_kernelINS1_18TensorListMetadataILi2EEENS1_24BinaryOpListAlphaFunctorIaLi2ELi2ELi0EEEJSt5minusIaEaEEEvT_T0_DpT1_)
        /*008c*/ 	.short	0x0210
        /*008e*/ 	.short	0x0c4b


	//----- nvinfo : EIATTR_SW_WAR
	.align		4
.L_9711:
        /*0090*/ 	.byte	0x04, 0x36
        /*0092*/ 	.short	(.L_9713 - .L_9712)
.L_9712:
        /*0094*/ 	.word	0x00000008
.L_9713:


//--------------------- .nv.info._ZN2at6native55_GLOBAL__N__de093ff9_22_ForeachBinaryOpList_cu_a911ec4325multi_tensor_apply_kernelINS1_18TensorListMetadataILi2EEENS1_24BinaryOpListAlphaFunctorIhLi2ELi2ELi0EEEJSt5minusIhEhEEEvT_T0_DpT1_ --------------------------
	.section	.nv.info._ZN2at6native55_GLOBAL__N__de093ff9_22_ForeachBinaryOpList_cu_a911ec4325multi_tensor_apply_kernelINS1_18TensorListMetadataILi2EEENS1_24BinaryOpListAlphaFunctorIhLi2ELi2ELi0EEEJSt5minusIhEhEEEvT_T0_DpT1_,"",@"SHT_CUDA_INFO"
	.sectionflags	@""
	.align	4


	//----- nvinfo : EIATTR_CUDA_API_VERSION
	.align		4
        /*0000*/ 	.byte	0x04, 0x37
        /*0002*/ 	.short	(.L_9715 - .L_9714)
.L_9714:
        /*0004*/ 	.word	0x00000082


	//----- nvinfo : EIATTR_KPARAM_INFO
	.align		4
.L_9715:
        /*0008*/ 	.byte	0x04, 0x17
        /*000a*/ 	.short	(.L_9717 - .L_9716)
.L_9716:
        /*000c*/ 	.word	0x00000000
        /*0010*/ 	.short	0x0003
        /*0012*/ 	.short	0x0c4a
        /*0014*/ 	.byte	0x00, 0xf0, 0x05, 0x00


	//----- nvinfo : EIATTR_KPARAM_INFO
	.align		4
.L_9717:
        /*0018*/ 	.byte	0x04, 0x17
        /*001a*/ 	.short	(.L_9719 - .L_9718)
.L_9718:
        /*001c*/ 	.word	0x00000000
        /*0020*/ 	.short	0x0002
        /*0022*/ 	.short	0x0c49
        /*0024*/ 	.byte	0x00, 0xf0, 0x05, 0x00


	//----- nvinfo : EIATTR_KPARAM_INFO
	.align		4
.L_9719:
        /*0028*/ 	.byte	0x04, 0x17
        /*002a*/ 	.short	(.L_9721 - .L_9720)
.L_9720:
        /*002c*/ 	.word	0x00000000
        /*0030*/ 	.short	0x0001
        /*0032*/ 	.short	0x0c48
        /*0034*/ 	.byte	0x00, 0xf0, 0x05, 0x00


	//----- nvinfo : EIATTR_KPARAM_INFO
	.align		4
.L_9721:
        /*0038*/ 	.byte	0x04, 0x17
        /*003a*/ 	.short	(.L_9723 - .L_9722)
.L_9722:
        /*003c*/ 	.word	0x00000000
        /*0040*/ 	.short	0x0000
        /*0042*/ 	.short	0x0000
        /*0044*/ 	.byte	0x00, 0xf0, 0x21, 0x31


	//----- nvinfo : EIATTR_SPARSE_MMA_MASK
	.align		4
.L_9723:
        /*0048*/ 	.byte	0x03, 0x50
        /*004a*/ 	.short	0x0000


	//----- nvinfo : EIATTR_MAXREG_COUNT
	.align		4
        /*004c*/ 	.byte	0x03, 0x1b
        /*004e*/ 	.short	0x0080


	//----- nvinfo : EIATTR_MERCURY_ISA_VERSION
	.align		4
        /*0050*/ 	.byte	0x03, 0x5f
        /*0052*/ 	.short	0x0101


	//----- nvinfo : EIATTR_EXIT_INSTR_OFFSETS
	.align		4
        /*0054*/ 	.byte	0x04, 0x1c
        /*0056*/ 	.short	(.L_9725 - .L_9724)


	//   ....[0]....
.L_9724:
        /*0058*/ 	.word	0x000001a0


	//   ....[1]....
        /*005c*/ 	.word	0x000007c0


	//   ....[2]....
        /*0060*/ 	.word	0x00000820


	//   ....[3]....
        /*0064*/ 	.word	0x00000b30


	//----- nvinfo : EIATTR_MAX_THREADS
	.align		4
.L_9725:
        /*0068*/ 	.byte	0x04, 0x05
        /*006a*/ 	.short	(.L_9727 - .L_9726)
.L_9726:
        /*006c*/ 	.word	0x00000200
        /*0070*/ 	.word	0x00000001
        /*0074*/ 	.word	0x00000001


	//----- nvinfo : EIATTR_CRS_STACK_SIZE
	.align		4
.L_9727:
        /*0078*/ 	.byte	0x04, 0x1e
        /*007a*/ 	.short	(.L_9729 - .L_9728)
.L_9728:
        /*007c*/ 	.word	0x00000000


	//----- nvinfo : EIATTR_CBANK_PARAM_SIZE
	.align		4
.L_9729:
        /*0080*/ 	.byte	0x03, 0x19
        /*0082*/ 	.short	0x0c4b


	//----- nvinfo : EIATTR_PARAM_CBANK
	.align		4
        /*0084*/ 	.byte	0x04, 0x0a
        /*0086*/ 	.short	(.L_9731 - .L_9730)
	.align		4
.L_9730:
        /*0088*/ 	.word	index@(.nv.constant0._ZN2at6native55_GLOBAL__N__de093ff9_22_ForeachBinaryOpList_cu_a911ec4325multi_tensor_apply_kernelINS1_18TensorListMetadataILi2EEENS1_24BinaryOpListAlphaFunctorIhLi2ELi2ELi0EEEJSt5minusIhEhEEEvT_T0_DpT1_)
        /*008c*/ 	.short	0x0210
        /*008e*/ 	.short	0x0c4b


	//----- nvinfo : EIATTR_SW_WAR
	.align		4
.L_9731:
        /*0090*/ 	.byte	0x04, 0x36
        /*0092*/ 	.short	(.L_9733 - .L_9732)
.L_9732:
        /*0094*/ 	.word	0x00000008
.L_9733:


//--------------------- .nv.info._ZN2at6native55_GLOBAL__N__de093ff9_22_ForeachBinaryOpList_cu_a911ec4325multi_tensor_apply_kernelINS1_18TensorListMetadataILi3EEENS1_24BinaryOpListAlphaFunctorIN3c104HalfELi3ELi2ELi2EEEJSt4plusIfEfEEEvT_T0_DpT1_ --------------------------
	.section	.nv.info._ZN2at6native55_GLOBAL__N__de093ff9_22_ForeachBinaryOpList_cu_a911ec4325multi_tensor_apply_kernelINS1_18TensorListMetadataILi3EEENS1_24BinaryOpListAlphaFunctorIN3c104HalfELi3ELi2ELi2EEEJSt4plusIfEfEEEvT_T0_DpT1_,"",@"SHT_CUDA_INFO"
	.sectionflags	@""
	.align	4


	//----- nvinfo : EIATTR_CUDA_API_VERSION
	.align		4
        /*0000*/ 	.byte	0x04, 0x37
        /*0002*/ 	.short	(.L_9735 - .L_9734)
.L_9734:
        /*0004*/ 	.word	0x00000082


	//----- nvinfo : EIATTR_KPARAM_INFO
	.align		4
.L_9735:
        /*0008*/ 	.byte	0x04, 0x17
        /*000a*/ 	.short	(.L_9737 - .L_9736)
.L_9736:
        /*000c*/ 	.word	0x00000000
        /*0010*/ 	.short	0x0003
        /*0012*/ 	.short	0x0c4c
        /*0014*/ 	.byte	0x00, 0xf0, 0x11, 0x00


	//----- nvinfo : EIATTR_KPARAM_INFO
	.align		4
.L_9737:
        /*0018*/ 	.byte	0x04, 0x17
        /*001a*/ 	.short	(.L_9739 - .L_9738)
.L_9738:
        /*001c*/ 	.word	0x00000000
        /*0020*/ 	.short	0x0002
        /*0022*/ 	.short	0x0c49
        /*0024*/ 	.byte	0x00, 0xf0, 0x05, 0x00


	//----- nvinfo : EIATTR_KPARAM_INFO
	.align		4
.L_9739:
        /*0028*/ 	.byte	0x04, 0x17
        /*002a*/ 	.short	(.L_9741 - .L_9740)
.L_9740:
        /*002c*/ 	.word	0x00000000
        /*0030*/ 	.short	0x0001
        /*0032*/ 	.short	0x0c48
        /*0034*/ 	.byte	0x00, 0xf0, 0x05, 0x00


	//----- nvinfo : EIATTR_KPARAM_INFO
	.align		4
.L_9741:
        /*0038*/ 	.byte	0x04, 0x17
        /*003a*/ 	.short	(.L_9743 - .L_9742)
.L_9742:
        /*003c*/ 	.word	0x00000000
        /*0040*/ 	.short	0x0000
        /*0042*/ 	.short	0x0000
        /*0044*/ 	.byte	0x00, 0xf0, 0x21, 0x31


	//----- nvinfo : EIATTR_SPARSE_MMA_MASK
	.align		4
.L_9743:
        /*0048*/ 	.byte	0x03, 0x50
        /*004a*/ 	.short	0x0000


	//----- nvinfo : EIATTR_MAXREG_COUNT
	.align		4
        /*004c*/ 	.byte	0x03, 0x1b
        /*004e*/ 	.short	0x0080


	//----- nvinfo : EIATTR_MERCURY_ISA_VERSION
	.align		4
        /*0050*/ 	.byte	0x03, 0x5f
        /*0052*/ 	.short	0x0101


	//----- nvinfo : EIATTR_EXIT_INSTR_OFFSETS
	.align		4
        /*0054*/ 	.byte	0x04, 0x1c
        /*0056*/ 	.short	(.L_9745 - .L_9744)


	//   ....[0]....
.L_9744:
        /*0058*/ 	.word	0x000001b0


	//   ....[1]....
        /*005c*/ 	.word	0x000007b0


	//   ....[2]....
        /*0060*/ 	.word	0x00000810


	//   ....[3]....
        /*0064*/ 	.word	0x00000a70


	//----- nvinfo : EIATTR_MAX_THREADS
	.align		4
.L_9745:
        /*0068*/ 	.byte	0x04, 0x05
        /*006a*/ 	.short	(.L_9747 - .L_9746)
.L_9746:
        /*006c*/ 	.word	0x00000200
        /*0070*/ 	.word	0x00000001
        /*0074*/ 	.word	0x00000001


	//----- nvinfo : EIATTR_CRS_STACK_SIZE
	.align		4
.L_9747:
        /*0078*/ 	.byte	0x04, 0x1e
        /*007a*/ 	.short	(.L_9749 - .L_9748)
.L_9748:
        /*007c*/ 	.word	0x00000000


	//----- nvinfo : EIATTR_CBANK_PARAM_SIZE
	.align		4
.L_9749:
        /*0080*/ 	.byte	0x03, 0x19
        /*0082*/ 	.short	0x0c50


	//----- nvinfo : EIATTR_PARAM_CBANK
	.align		4
        /*0084*/ 	.byte	0x04, 0x0a
        /*0086*/ 	.short	(.L_9751 - .L_9750)
	.align		4
.L_9750:
        /*0088*/ 	.word	index@(.nv.constant0._ZN2at6native55_GLOBAL__N__de093ff9_22_ForeachBinaryOpList_cu_a911ec4325multi_tensor_apply_kernelINS1_18TensorListMetadataILi3EEENS1_24BinaryOpListAlphaFunctorIN3c104HalfELi3ELi2ELi2EEEJSt4plusIfEfEEEvT_T0_DpT1_)
        /*008c*/ 	.short	0x0210
        /*008e*/ 	.short	0x0c50


	//----- nvinfo : EIATTR_SW_WAR
	.align		4
.L_9751:
        /*0090*/ 	.byte	0x04, 0x36
        /*0092*/ 	.short	(.L_9753 - .L_9752)
.L_9752:
        /*0094*/ 	.word	0x00000008
.L_9753:


//--------------------- .nv.info._ZN2at6native55_GLOBAL__N__de093ff9_22_ForeachBinaryOpList_cu_a911ec4325multi_tensor_apply_kernelINS1_18TensorListMetadataILi3EEENS1_24BinaryOpListAlphaFunctorIN3c108BFloat16ELi3ELi2ELi2EEEJSt4plusIfEfEEEvT_T0_DpT1_ --------------------------
	.section	.nv.info._ZN2at6native55_GLOBAL__N__de093ff9_22_ForeachBinaryOpList_cu_a911ec4325multi_tensor_apply_kernelINS1_18TensorListMetadataILi3EEENS1_24BinaryOpListAlphaFunctorIN3c108BFloat16ELi3ELi2ELi2EEEJSt4plusIfEfEEEvT_T0_DpT1_,"",@"SHT_CUDA_INFO"
	.sectionflags	@""
	.align	4


	//----- nvinfo : EIATTR_CUDA_API_VERSION
	.align		4
        /*0000*/ 	.byte	0x04, 0x37
        /*0002*/ 	.short	(.L_9755 - .L_9754)
.L_9754:
        /*0004*/ 	.word	0x00000082


	//----- nvinfo : EIATTR_KPARAM_INFO
	.align		4
.L_9755:
        /*0008*/ 	.byte	0x04, 0x17
        /*000a*/ 	.short	(.L_9757 - .L_9756)
.L_9756:
        /*000c*/ 	.word	0x00000000
        /*0010*/ 	.short	0x0003
        /*0012*/ 	.short	0x0c4c
        /*0014*/ 	.byte	0x00, 0xf0, 0x11, 0x00


	//----- nvinfo : EIATTR_KPARAM_INFO
	.align		4
.L_9757:
        /*0018*/ 	.byte	0x04, 0x17
        /*001a*/ 	.short	(.L_9759 - .L_9758)
.L_9758:
        /*001c*/ 	.word	0x00000000
        /*0020*/ 	.short	0x0002
        /*0022*/ 	.short	0x0c49
        /*0024*/ 	.byte	0x00, 0xf0, 0x05, 0x00


	//----- nvinfo : EIATTR_KPARAM_INFO
	.align		4
.L_9759:
        /*0028*/ 	.byte	0x04, 0x17
        /*002a*/ 	.short	(.L_9761 - .L_9760)
.L_9760:
        /*002c*/ 	.word	0x00000000
        /*0030*/ 	.short	0x0001
        /*0032*/ 	.short	0x0c48
        /*0034*/ 	.byte	0x00, 0xf0, 0x05, 0x00


	//----- nvinfo : EIATTR_KPARAM_INFO
	.align		4
.L_9761:
        /*0038*/ 	.byte	0x04, 0x17
        /*003a*/ 	.short	(.L_9763 - .L_9762)
.L_9762:
        /*003c*/ 	.word	0x00000000
        /*0040*/ 	.short	0x0000
        /*0042*/ 	.short	0x0000
        /*0044*/ 	.byte	0x00, 0xf0, 0x21, 0x31


	//----- nvinfo : EIATTR_SPARSE_MMA_MASK
	.align		4
.L_9763:
        /*0048*/ 	.byte	0x03, 0x50
        /*004a*/ 	.short	0x0000


	//----- nvinfo : EIATTR_MAXREG_COUNT
	.align		4
        /*004c*/ 	.byte	0x03, 0x1b
        /*004e*/ 	.short	0x0080


	//----- nvinfo : EIATTR_MERCURY_ISA_VERSION
	.align		4
        /*0050*/ 	.byte	0x03, 0x5f
        /*0052*/ 	.short	0x0101


	//----- nvinfo : EIATTR_EXIT_INSTR_OFFSETS
	.align		4
        /*0054*/ 	.byte	0x04, 0x1c
        /*0056*/ 	.short	(.L_9765 - .L_9764)


	//   ....[0]....
.L_9764:
        /*0058*/ 	.word	0x000001b0


	//   ....[1]....
        /*005c*/ 	.word	0x000007b0


	//   ....[2]....
        /*0060*/ 	.word	0x00000810


	//   ....[3]....
        /*0064*/ 	.word	0x00000ab0


	//----- nvinfo : EIATTR_MAX_THREADS
	.align		4
.L_9765:
        /*0068*/ 	.byte	0x04, 0x05
        /*006a*/ 	.short	(.L_9767 - .L_9766)
.L_9766:
        /*006c*/ 	.word	0x00000200
        /*0070*/ 	.word	0x00000001
        /*0074*/ 	.word	0x00000001


	//----- nvinfo : EIATTR_CRS_STACK_SIZE
	.align		4
.L_9767:
        /*0078*/ 	.byte	0x04, 0x1e
        /*007a*/ 	.short	(.L_9769 - .L_9768)
.L_9768:
        /*007c*/ 	.word	0x00000000


	//----- nvinfo : EIATTR_CBANK_PARAM_SIZE
	.align		4
.L_9769:
        /*0080*/ 	.byte	0x03, 0x19
        /*0082*/ 	.short	0x0c50


	//----- nvinfo : EIATTR_PARAM_CBANK
	.align		4
        /*0084*/ 	.byte	0x04, 0x0a
        /*0086*/ 	.short	(.L_9771 - .L_9770)
	.align		4
.L_9770:
        /*0088*/ 	.word	index@(.nv.constant0._ZN2at6native55_GLOBAL__N__de093ff9_22_ForeachBinaryOpList_cu_a911ec4325multi_tensor_apply_kernelINS1_18TensorListMetadataILi3EEENS1_24BinaryOpListAlphaFunctorIN3c108BFloat16ELi3ELi2ELi2EEEJSt4plusIfEfEEEvT_T0_DpT1_)
        /*008c*/ 	.short	0x0210
        /*008e*/ 	.short	0x0c50


	//----- nvinfo : EIATTR_SW_WAR
	.align		4
.L_9771:
        /*0090*/ 	.byte	0x04, 0x36
        /*0092*/ 	.short	(.L_9773 - .L_9772)
.L_9772:
        /*0094*/ 	.word	0x00000008
.L_9773:


//--------------------- .nv.info._ZN2at6native55_GLOBAL__N__de093ff9_22_ForeachBinaryOpList_cu_a911ec4325multi_tensor_apply_kernelINS1_18TensorListMetadataILi3EEENS1_24BinaryOpListAlphaFunctorIbLi3ELi2ELi2EEEJSt4plusIbEbEEEvT_T0_DpT1_ --------------------------
	.section	.nv.info._ZN2at6native55_GLOBAL__N__de093ff9_22_ForeachBinaryOpList_cu_a911ec4325multi_tensor_apply_kernelINS1_18TensorListMetadataILi3EEENS1_24BinaryOpListAlphaFunctorIbLi3ELi2ELi2EEEJSt4plusIbEbEEEvT_T0_DpT1_,"",@"SHT_CUDA_INFO"
	.sectionflags	@""
	.align	4


	//----- nvinfo : EIATTR_CUDA_API_VERSION
	.align		4
        /*0000*/ 	.byte	0x04, 0x37
        /*0002*/ 	.short	(.L_9775 - .L_9774)
.L_9774:
        /*0004*/ 	.word	0x00000082


	//----- nvinfo : EIATTR_KPARAM_INFO
	.align		4
.L_9775:
        /*0008*/ 	.byte	0x04, 0x17
        /*000a*/ 	.short	(.L_9777 - .L_9776)
.L_9776:
        /*000c*/ 	.word	0x00000000
        /*0010*/ 	.short	0x0003
        /*0012*/ 	.short	0x0c4a
        /*0014*/ 	.byte	0x00, 0xf0, 0x05, 0x00


	//----- nvinfo : EIATTR_KPARAM_INFO
	.align		4
.L_9777:
        /*0018*/ 	.byte	0x04, 0x17
        /*001a*/ 	.short	(.L_9779 - .L_9778)
.L_9778:
        /*001c*/ 	.word	0x00000000
        /*0020*/ 	.short	0x0002
        /*0022*/ 	.short	0x0c49
        /*0024*/ 	.byte	0x00, 0xf0, 0x05, 0x00


	//----- nvinfo : EIATTR_KPARAM_INFO
	.align		4
.L_9779:
        /*0028*/ 	.byte	0x04, 0x17
        /*002a*/ 	.short	(.L_9781 - .L_9780)
.L_9780:
        /*002c*/ 	.word	0x00000000
        /*0030*/ 	.short	0x0001
        /*0032*/ 	.short	0x0c48
        /*0034*/ 	.byte	0x00, 0xf0, 0x05, 0x00


	//----- nvinfo : EIATTR_KPARAM_INFO
	.align		4
.L_9781:
        /*0038*/ 	.byte	0x04, 0x17
        /*003a*/ 	.short	(.L_9783 - .L_9782)
.L_9782:
        /*003c*/ 	.word	0x00000000
        /*0040*/ 	.short	0x0000
        /*0042*/ 	.short	0x0000
        /*0044*/ 	.byte	0x00, 0xf0, 0x21, 0x31


	//----- nvinfo : EIATTR_SPARSE_MMA_MASK
	.align		4
.L_9783:
        /*0048*/ 	.byte	0x03, 0x50
        /*004a*/ 	.short	0x0000


	//----- nvinfo : EIATTR_MAXREG_COUNT
	.align		4
        /*004c*/ 	.byte	0x03, 0x1b
        /*004e*/ 	.short	0x0080


	//----- nvinfo : EIATTR_MERCURY_ISA_VERSION
	.align		4
        /*0050*/ 	.byte	0x03, 0x5f
        /*0052*/ 	.short	0x0101


	//----- nvinfo : EIATTR_EXIT_INSTR_OFFSETS
	.align		4
        /*0054*/ 	.byte	0x04, 0x1c
        /*0056*/ 	.short	(.L_9785 - .L_9784)


	//   ....[0]....
.L_9784:
        /*0058*/ 	.word	0x000001c0


	//   ....[1]....
        /*005c*/ 	.word	0x00000880


	//   ....[2]....
        /*0060*/ 	.word	0x000008e0


	//   ....[3]....
        /*0064*/ 	.word	0x00000ca0


	//----- nvinfo : EIATTR_MAX_THREADS
	.align		4
.L_9785:
        /*0068*/ 	.byte	0x04, 0x05
        /*006a*/ 	.short	(.L_9787 - .L_9786)
.L_9786:
        /*006c*/ 	.word	0x00000200
        /*0070*/ 	.word	0x00000001
        /*0074*/ 	.word	0x00000001


	//----- nvinfo : EIATTR_CRS_STACK_SIZE
	.align		4
.L_9787:
        /*0078*/ 	.byte	0x04, 0x1e
        /*007a*/ 	.short	(.L_9789 - .L_9788)
.L_9788:
        /*007c*/ 	.word	0x00000000


	//----- nvinfo : EIATTR_CBANK_PARAM_SIZE
	.align		4
.L_9789:
        /*0080*/ 	.byte	0x03, 0x19
        /*0082*/ 	.short	0x0c4b


	//----- nvinfo : EIATTR_PARAM_CBANK
	.align		4
        /*0084*/ 	.byte	0x04, 0x0a
        /*0086*/ 	.short	(.L_9791 - .L_9790)
	.align		4
.L_9790:
        /*0088*/ 	.word	index@(.nv.constant0._ZN2at6native55_GLOBAL__N__de093ff9_22_ForeachBinaryOpList_cu_a911ec4325multi_tensor_apply_kernelINS1_18TensorListMetadataILi3EEENS1_24BinaryOpListAlphaFunctorIbLi3ELi2ELi2EEEJSt4plusIbEbEEEvT_T0_DpT1_)
        /*008c*/ 	.short	0x0210
        /*008e*/ 	.short	0x0c4b


	//----- nvinfo : EIATTR_SW_WAR
	.align		4
.L_9791:
        /*0090*/ 	.byte	0x04, 0x36
        /*0092*/ 	.short	(.L_9793 - .L_9792)
.L_9792:
        /*0094*/ 	.word	0x00000008
.L_9793:


//--------------------- .nv.info._ZN2at6native55_GLOBAL__N__de093ff9_22_ForeachBinaryOpList_cu_a911ec4325multi_tensor_apply_kernelINS1_18TensorListMetadataILi3EEENS1_24BinaryOpListAlphaFunctorIN3c107complexIfEELi3ELi2ELi2EEEJSt4plusIS8_ES8_EEEvT_T0_DpT1_ --------------------------
	.section	.nv.info._ZN2at6native55_GLOBAL__N__de093ff9_22_ForeachBinaryOpList_cu_a911ec4325multi_tensor_apply_kernelINS1_18TensorListMetadataILi3EEENS1_24BinaryOpListAlphaFunctorIN3c107complexIfEELi3ELi2ELi2EEEJSt4plusIS8_ES8_EEEvT_T0_DpT1_,"",@"SHT_CUDA_INFO"
	.sectionflags	@""
	.align	4


	//----- nvinfo : EIATTR_CUDA_API_VERSION
	.align		4
        /*0000*/ 	.byte	0x04, 0x37
        /*0002*/ 	.short	(.L_9795 - .L_9794)
.L_9794:
        /*0004*/ 	.word	0x00000082


	//----- nvinfo : EIATTR_KPARAM_INFO
	.align		4
.L_9795:
        /*0008*/ 	.byte	0x04, 0x17
        /*000a*/ 	.short	(.L_9797 - .L_9796)
.L_9796:
        /*000c*/ 	.word	0x00000000
        /*0010*/ 	.short	0x0003
        /*0012*/ 	.short	0x0c50
        /*0014*/ 	.byte	0x00, 0xf0, 0x21, 0x00


	//----- nvinfo : EIATTR_KPARAM_INFO
	.align		4
.L_9797:
        /*0018*/ 	.byte	0x04, 0x17
        /*001a*/ 	.short	(.L_9799 - .L_9798)
.L_9798:
        /*001c*/ 	.word	0x00000000
        /*0020*/ 	.short	0x0002
        /*0022*/ 	.short	0x0c49
        /*0024*/ 	.byte	0x00, 0xf0, 0x05, 0x00


	//----- nvinfo : EIATTR_KPARAM_INFO
	.align		4
.L_9799:
        /*0028*/ 	.byte	0x04, 0x17
        /*002a*/ 	.short	(.L_9801 - .L_9800)
.L_9800:
        /*002c*/ 	.word	0x00000000
        /*0030*/ 	.short	0x0001
        /*0032*/ 	.short	0x0c48
        /*0034*/ 	.byte	0x00, 0xf0, 0x05, 0x00


	//----- nvinfo : EIATTR_KPARAM_INFO
	.align		4
.L_9801:
        /*0038*/ 	.byte	0x04, 0x17
        /*003a*/ 	.short	(.L_9803 - .L_9802)
.L_9802:
        /*003c*/ 	.word	0x00000000
        /*0040*/ 	.short	0x0000
        /*0042*/ 	.short	0x0000
        /*0044*/ 	.byte	0x00, 0xf0, 0x21, 0x31


	//----- nvinfo : EIATTR_SPARSE_MMA_MASK
	.align		4
.L_9803:
        /*0048*/ 	.byte	0x03, 0x50
        /*004a*/ 	.short	0x0000


	//----- nvinfo : EIATTR_MAXREG_COUNT
	.align		4
        /*004c*/ 	.byte	0x03, 0x1b
        /*004e*/ 	.short	0x0080


	//----- nvinfo : EIATTR_MERCURY_ISA_VERSION
	.align		4
        /*0050*/ 	.byte	0x03, 0x5f
        /*0052*/ 	.short	0x0101


	//----- nvinfo : EIATTR_EXIT_INSTR_OFFSETS
	.align		4
        /*0054*/ 	.byte	0x04, 0x1c
        /*0056*/ 	.short	(.L_9805 - .L_9804)


	//   ....[0]....
.L_9804:
        /*0058*/ 	.word	0x000001b0


	//   ....[1]....
        /*005c*/ 	.word	0x000008a0


	//   ....[2]....
        /*0060*/ 	.word	0x00000900


	//   ....[3]....
        /*0064*/ 	.word	0x00000c30


	//----- nvinfo : EIATTR_MAX_THREADS
	.align		4
.L_9805:
        /*0068*/ 	.byte	0x04, 0x05
        /*006a*/ 	.short	(.L_9807 - .L_9806)
.L_9806:
        /*006c*/ 	.word	0x00000200
        /*0070*/ 	.word	0x00000001
        /*0074*/ 	.word	0x00000001


	//----- nvinfo : EIATTR_CRS_STACK_SIZE
	.align		4
.L_9807:
        /*0078*/ 	.byte	0x04, 0x1e
        /*007a*/ 	.short	(.L_9809 - .L_9808)
.L_9808:
        /*007c*/ 	.word	0x00000000


	//----- nvinfo : EIATTR_CBANK_PARAM_SIZE
	.align		4
.L_9809:
        /*0080*/ 	.byte	0x03, 0x19
        /*0082*/ 	.short	0x0c58


	//----- nvinfo : EIATTR_PARAM_CBANK
	.align		4
        /*0084*/ 	.byte	0x04, 0x0a
        /*0086*/ 	.short	(.L_9811 - .L_9810)
	.align		4
.L_9810:
        /*0088*/ 	.word	index@(.nv.constant0._ZN2at6native55_GLOBAL__N__de093ff9_22_ForeachBinaryOpList_cu_a911ec4325multi_tensor_apply_kernelINS1_18TensorListMetadataILi3EEENS1_24BinaryOpListAlphaFunctorIN3c107complexIfEELi3ELi2ELi2EEEJSt4plusIS8_ES8_EEEvT_T0_DpT1_)
        /*008c*/ 	.short	0x0210
        /*008e*/ 	.short	0x0c58


	//----- nvinfo : EIATTR_SW_WAR
	.align		4
.L_9811:
        /*0090*/ 	.byte	0x04, 0x36
        /*0092*/ 	.short	(.L_9813 - .L_9812)
.L_9812:
        /*0094*/ 	.word	0x00000008
.L_9813:


//--------------------- .nv.info._ZN2at6native55_GLOBAL__N__de093ff9_22_ForeachBinaryOpList_cu_a911ec4325multi_tensor_apply_kernelINS1_18TensorListMetadataILi3EEENS1_24BinaryOpListAlphaFunctorIN3c107complexIdEELi3ELi2ELi2EEEJSt4plusIS8_ES8_EEEvT_T0_DpT1_ --------------------------
	.section	.nv.info._ZN2at6native55_GLOBAL__N__de093ff9_22_ForeachBinaryOpList_cu_a911ec4325multi_tensor_apply_kernelINS1_18TensorListMetadataILi3EEENS1_24BinaryOpListAlphaFunctorIN3c107complexIdEELi3ELi2ELi2EEEJSt4plusIS8_ES8_EEEvT_T0_DpT1_,"",@"SHT_CUDA_INFO"
	.sectionflags	@""
	.align	4


	//----- nvinfo : EIATTR_CUDA_API_VERSION
	.align		4
        /*0000*/ 	.byte	0x04, 0x37
        /*0002*/ 	.short	(.L_9815 - .L_9814)
.L_9814:
        /*0004*/ 	.word	0x00000082


	//----- nvinfo : EIATTR_KPARAM_INFO
	.align		4
.L_9815:
        /*0008*/ 	.byte	0x04, 0x17
        /*000a*/ 	.short	(.L_9817 - .L_9816)
.L_9816:
        /*000c*/ 	.word	0x00000000
        /*0010*/ 	.short	0x0003
        /*0012*/ 	.short	0x0c50
        /*0014*/ 	.byte	0x00, 0xf0, 0x41, 0x00


	//----- nvinfo : EIATTR_KPARAM_INFO
	.align		4
.L_9817:
        /*0018*/ 	.byte	0x04, 0x17
        /*001a*/ 	.short	(.L_9819 - .L_9818)
.L_9818:
        /*001c*/ 	.word	0x00000000
        /*0020*/ 	.short	0x0002
        /*0022*/ 	.short	0x0c49
        /*0024*/ 	.byte	0x00, 0xf0, 0x05, 0x00


	//----- nvinfo : EIATTR_KPARAM_INFO
	.align		4
.L_9819:
        /*0028*/ 	.byte	0x04, 0x17
        /*002a*/ 	.short	(.L_9821 - .L_9820)
.L_9820:
        /*002c*/ 	.word	0x00000000
        /*0030*/ 	.short	0x0001
        /*0032*/ 	.short	0x0c48
        /*0034*/ 	.byte	0x00, 0xf0, 0x05, 0x00


	//----- nvinfo : EIATTR_KPARAM_INFO
	.align		4
.L_9821:
        /*0038*/ 	.byte	0x04, 0x17
        /*003a*/ 	.short	(.L_9823 - .L_9822)
.L_9822:
        /*003c*/ 	.word	0x00000000
        /*0040*/ 	.short	0x0000
        /*0042*/ 	.short	0x0000
        /*0044*/ 	.byte	0x00, 0xf0, 0x21, 0x31


	//----- nvinfo : EIATTR_SPARSE_MMA_MASK
	.align		4
.L_9823:
        /*0048*/ 	.byte	0x03, 0x50
        /*004a*/ 	.short	0x0000


	//----- nvinfo : EIATTR_MAXREG_COUNT
	.align		4
        /*004c*/ 	.byte	0x03, 0x1b
        /*004e*/ 	.short	0x0080


	//----- nvinfo : EIATTR_MERCURY_ISA_VERSION
	.align		4
        /*0050*/ 	.byte	0x03, 0x5f
        /*0052*/ 	.short	0x0101


	//----- nvinfo : EIATTR_EXIT_INSTR_OFFSETS
	.align		4
        /*0054*/ 	.byte	0x04, 0x1c
        /*0056*/ 	.short	(.L_9825 - .L_9824)


	//   ....[0]....
.L_9824:
        /*0058*/ 	.word	0x000001b0


	//   ....[1]....
        /*005c*/ 	.word	0x00000930


	//   ....[2]....
        /*0060*/ 	.word	0x00000990


	//   ....[3]....
        /*0064*/ 	.word	0x00000d30


	//----- nvinfo : EIATTR_MAX_THREADS
	.align		4
.L_9825:
        /*0068*/ 	.byte	0x04, 0x05
        /*006a*/ 	.short	(.L_9827 - .L_9826)
.L_9826:
        /*006c*/ 	.word	0x00000200
        /*0070*/ 	.word	0x00000001
        /*0074*/ 	.word	0x00000001


	//----- nvinfo : EIATTR_CRS_STACK_SIZE
	.align		4
.L_9827:
        /*0078*/ 	.byte	0x04, 0x1e
        /*007a*/ 	.short	(.L_9829 - .L_9828)
.L_9828:
        /*007c*/ 	.word	0x00000000


	//----- nvinfo : EIATTR_CBANK_PARAM_SIZE
	.align		4
.L_9829:
        /*0080*/ 	.byte	0x03, 0x19
        /*0082*/ 	.short	0x0c60


	//----- nvinfo : EIATTR_PARAM_CBANK
	.align		4
        /*0084*/ 	.byte	0x04, 0x0a
        /*0086*/ 	.short	(.L_9831 - .L_9830)
	.align		4
.L_9830:
        /*0088*/ 	.word	index@(.nv.constant0._ZN2at6native55_GLOBAL__N__de093ff9_22_ForeachBinaryOpList_cu_a911ec4325multi_tensor_apply_kernelINS1_18TensorListMetadataILi3EEENS1_24BinaryOpListAlphaFunctorIN3c107complexIdEELi3ELi2ELi2EEEJSt4plusIS8_ES8_EEEvT_T0_DpT1_)
        /*008c*/ 	.short	0x0210
        /*008e*/ 	.short	0x0c60


	//----- nvinfo : EIATTR_SW_WAR
	.align		4
.L_9831:
        /*0090*/ 	.byte	0x04, 0x36
        /*0092*/ 	.short	(.L_9833 - .L_9832)
.L_9832:
        /*0094*/ 	.word	0x00000008
.L_9833:


//--------------------- .nv.info._ZN2at6native55_GLOBAL__N__de093ff9_22_ForeachBinaryOpList_cu_a911ec4325multi_tensor_apply_kernelINS1_18TensorListMetadataILi3EEENS1_24BinaryOpListAlphaFunctorIfLi3ELi2ELi2EEEJSt4plusIfEfEEEvT_T0_DpT1_ --------------------------
	.section	.nv.info._ZN2at6native55_GLOBAL__N__de093ff9_22_ForeachBinaryOpList_cu_a911ec4325multi_tensor_apply_kernelINS1_18TensorListMetadataILi3EEENS1_24BinaryOpListAlphaFunctorIfLi3ELi2ELi2EEEJSt4plusIfEfEEEvT_T0_DpT1_,"",@"SHT_CUDA_INFO"
	.sectionflags	@""
	.align	4


	//----- nvinfo : EIATTR_CUDA_API_VERSION
	.align		4
        /*0000*/ 	.byte	0x04, 0x37
        /*0002*/ 	.short	(.L_9835 - .L_9834)
.L_9834:
        /*0004*/ 	.word	0x00000082


	//----- nvinfo : EIATTR_KPARAM_INFO
	.align		4
.L_9835:
        /*0008*/ 	.byte	0x04, 0x17
        /*000a*/ 	.short	(.L_9837 - .L_9836)
.L_9836:
        /*000c*/ 	.word	0x00000000
        /*0010*/ 	.short	0x0003
        /*0012*/ 	.short	0x0c4c
        /*0014*/ 	.byte	0x00, 0xf0, 0x11, 0x00


	//----- nvinfo : EIATTR_KPARAM_INFO
	.align		4
.L_9837:
        /*0018*/ 	.byte	0x04, 0x17
        /*001a*/ 	.short	(.L_9839 - .L_9838)
.L_9838:
        /*001c*/ 	.word	0x00000000
        /*0020*/ 	.short	0x0002
        /*0022*/ 	.short	0x0c49
        /*0024*/ 	.byte	0x00, 0xf0, 0x05, 0x00


	//----- nvinfo : EIATTR_KPARAM_INFO
	.align		4
.L_9839:
        /*0028*/ 	.byte	0x04, 0x17
        /*002a*/ 	.short	(.L_9841 - .L_9840)
.L_9840:
        /*002c*/ 	.word	0x00000000
        /*0030*/ 	.short	0x0001
        /*0032*/ 	.short	0x0c48
        /*0034*/ 	.byte	0x00, 0xf0, 0x05, 0x00


	//----- nvinfo : EIATTR_KPARAM_INFO
	.align		4
.L_9841:
        /*0038*/ 	.byte	0x04, 0x17
        /*003a*/ 	.short	(.L_9843 - .L_9842)
.L_9842:
        /*003c*/ 	.word	0x00000000
        /*0040*/ 	.short	0x0000
        /*0042*/ 	.short	0x0000
        /*0044*/ 	.byte	0x00, 0xf0, 0x21, 0x31


	//----- nvinfo : EIATTR_SPARSE_MMA_MASK
	.align		4
.L_9843:
        /*0048*/ 	.byte	0x03, 0x50
        /*004a*/ 	.short	0x0000


	//----- nvinfo : EIATTR_MAXREG_COUNT
	.align		4
        /*004c*/ 	.byte	0x03, 0x1b
        /*004e*/ 	.short	0x0080


	//----- nvinfo : EIATTR_MERCURY_ISA_VERSION
	.align		4
        /*0050*/ 	.byte	0x03, 0x5f
        /*0052*/ 	.short	0x0101


	//----- nvinfo : EIATTR_EXIT_INSTR_OFFSETS
	.align		4
        /*0054*/ 	.byte	0x04, 0x1c
        /*0056*/ 	.short	(.L_9845 - .L_9844)


	//   ....[0]....
.L_9844:
        /*0058*/ 	.word	0x000001b0


	//   ....[1]....
        /*005c*/ 	.word	0x000006c0


	//   ....[2]....
        /*0060*/ 	.word	0x00000720


	//   ....[3]....
        /*0064*/ 	.word	0x000008e0


	//----- nvinfo : EIATTR_MAX_THREADS
	.align		4
.L_9845:
        /*0068*/ 	.byte	0x04, 0x05
        /*006a*/ 	.short	(.L_9847 - .L_9846)
.L_9846:
        /*006c*/ 	.word	0x00000200
        /*0070*/ 	.word	0x00000001
        /*0074*/ 	.word	0x00000001


	//----- nvinfo : EIATTR_CRS_STACK_SIZE
	.align		4
.L_9847:
        /*0078*/ 	.byte	0x04, 0x1e
        /*007a*/ 	.short	(.L_9849 - .L_9848)
.L_9848:
        /*007c*/ 	.word	0x00000000


	//----- nvinfo : EIATTR_CBANK_PARAM_SIZE
	.align		4
.L_9849:
        /*0080*/ 	.byte	0x03, 0x19
        /*0082*/ 	.short	0x0c50


	//----- nvinfo : EIATTR_PARAM_CBANK
	.align		4
        /*0084*/ 	.byte	0x04, 0x0a
        /*0086*/ 	.short	(.L_9851 - .L_9850)
	.align		4
.L_9850:
        /*0088*/ 	.word	index@(.nv.constant0._ZN2at6native55_GLOBAL__N__de093ff9_22_ForeachBinaryOpList_cu_a911ec4325multi_tensor_apply_kernelINS1_18TensorListMetadataILi3EEENS1_24BinaryOpListAlphaFunctorIfLi3ELi2ELi2EEEJSt4plusIfEfEEEvT_T0_DpT1_)
        /*008c*/ 	.short	0x0210
        /*008e*/ 	.short	0x0c50


	//----- nvinfo : EIATTR_SW_WAR
	.align		4
.L_9851:
        /*0090*/ 	.byte	0x04, 0x36
        /*0092*/ 	.short	(.L_9853 - .L_9852)
.L_9852:
        /*0094*/ 	.word	0x00000008
.L_9853:


//--------------------- .nv.info._ZN2at6native55_GLOBAL__N__de093ff9_22_ForeachBinaryOpList_cu_a911ec4325multi_tensor_apply_kernelINS1_18TensorListMetadataILi3EEENS1_24BinaryOpListAlphaFunctorIdLi3ELi2ELi2EEEJSt4plusIdEdEEEvT_T0_DpT1_ --------------------------
	.section	.nv.info._ZN2at6native55_GLOBAL__N__de093ff9_22_ForeachBinaryOpList_cu_a911ec4325multi_tensor_apply_kernelINS1_18TensorListMetadataILi3EEENS1_24BinaryOpListAlphaFunctorIdLi3ELi2ELi2EEEJSt4plusIdEdEEEvT_T0_DpT1_,"",@"SHT_CUDA_INFO"
	.sectionflags	@""
	.align	4


	//----- nvinfo : EIATTR_CUDA_API_VERSION
	.align		4
        /*0000*/ 	.byte	0x04, 0x37
        /*0002*/ 	.short	(.L_9855 - .L_9854)
.L_9854:
        /*0004*/ 	.word	0x00000082


	//----- nvinfo : EIATTR_KPARAM_INFO
	.align		4
.L_9855:
        /*0008*/ 	.byte	0x04, 0x17
        /*000a*/ 	.short	(.L_9857 - .L_9856)
.L_9856:
        /*000c*/ 	.word	0x00000000
        /*0010*/ 	.short	0x0003
        /*0012*/ 	.short	0x0c50
        /*0014*/ 	.byte	0x00, 0xf0, 0x21, 0x00


	//----- nvinfo : EIATTR_KPARAM_INFO
	.align		4
.L_9857:
        /*0018*/ 	.byte	0x04, 0x17
        /*001a*/ 	.short	(.L_9859 - .L_9858)
.L_9858:
        /*001c*/ 	.word	0x00000000
        /*0020*/ 	.short	0x0002
        /*0022*/ 	.short	0x0c49
        /*0024*/ 	.byte	0x00, 0xf0, 0x05, 0x00


	//----- nvinfo : EIATTR_KPARAM_INFO
	.align		4
.L_9859:
        /*0028*/ 	.byte	0x04, 0x17
        /*002a*/ 	.short	(.L_9861 - .L_9860)
.L_9860:
        /*002c*/ 	.word	0x00000000
        /*0030*/ 	.short	0x0001
        /*0032*/ 	.short	0x0c48
        /*0034*/ 	.byte	0x00, 0xf0, 0x05, 0x00


	//----- nvinfo : EIATTR_KPARAM_INFO
	.align		4
.L_9861:
        /*0038*/ 	.byte	0x04, 0x17
        /*003a*/ 	.short	(.L_9863 - .L_9862)
.L_9862:
        /*003c*/ 	.word	0x00000000
        /*0040*/ 	.short	0x0000
        /*0042*/ 	.short	0x0000
        /*0044*/ 	.byte	0x00, 0xf0, 0x21, 0x31


	//----- nvinfo : EIATTR_SPARSE_MMA_MASK
	.align		4
.L_9863:
        /*0048*/ 	.byte	0x03, 0x50
        /*004a*/ 	.short	0x0000


	//----- nvinfo : EIATTR_MAXREG_COUNT
	.align		4
        /*004c*/ 	.byte	0x03, 0x1b
        /*004e*/ 	.short	0x0080


	//----- nvinfo : EIATTR_MERCURY_ISA_VERSION
	.align		4
        /*0050*/ 	.byte	0x03, 0x5f
        /*0052*/ 	.short	0x0101


	//----- nvinfo : EIATTR_EXIT_INSTR_OFFSETS
	.align		4
        /*0054*/ 	.byte	0x04, 0x1c
        /*0056*/ 	.short	(.L_9865 - .L_9864)


	//   ....[0]....
.L_9864:
        /*0058*/ 	.word	0x000001b0


	//   ....[1]....
        /*005c*/ 	.word	0x00000760


	//   ....[2]....
        /*0060*/ 	.word	0x000007c0


	//   ....[3]....
        /*0064*/ 	.word	0x000009b0


	//----- nvinfo : EIATTR_MAX_THREADS
	.align		4
.L_9865:
        /*0068*/ 	.byte	0x04, 0x05
        /*006a*/ 	.short	(.L_9867 - .L_9866)
.L_9866:
        /*006c*/ 	.word	0x00000200
        /*0070*/ 	.word	0x00000001
        /*0074*/ 	.word	0x00000001


	//----- nvinfo : EIATTR_CRS_STACK_SIZE
	.align		4
.L_9867:
        /*0078*/ 	.byte	0x04, 0x1e
        /*007a*/ 	.short	(.L_9869 - .L_9868)
.L_9868:
        /*007c*/ 	.word	0x00000000


	//----- nvinfo : EIATTR_CBANK_PARAM_SIZE
	.align		4
.L_9869:
        /*0080*/ 	.byte	0x03, 0x19
        /*0082*/ 	.short	0x0c58


	//----- nvinfo : EIATTR_PARAM_CBANK
	.align		4
        /*0084*/ 	.byte	0x04, 0x0a
        /*0086*/ 	.short	(.L_9871 - .L_9870)
	.align		4
.L_9870:
        /*0088*/ 	.word	index@(.nv.constant0._ZN2at6native55_GLOBAL__N__de093ff9_22_ForeachBinaryOpList_cu_a911ec4325multi_tensor_apply_kernelINS1_18TensorListMetadataILi3EEENS1_24BinaryOpListAlphaFunctorIdLi3ELi2ELi2EEEJSt4plusIdEdEEEvT_T0_DpT1_)
        /*008c*/ 	.short	0x0210
        /*008e*/ 	.short	0x0c58


	//----- nvinfo : EIATTR_SW_WAR
	.align		4
.L_9871:
        /*0090*/ 	.byte	0x04, 0x36
        /*0092*/ 	.short	(.L_9873 - .L_9872)
.L_9872:
        /*0094*/ 	.word	0x00000008
.L_9873:


//--------------------- .nv.info._ZN2at6native55_GLOBAL__N__de093ff9_22_ForeachBinaryOpList_cu_a911ec4325multi_tensor_apply_kernelINS1_18TensorListMetadataILi3EEENS1_24BinaryOpListAlphaFunctorIsLi3ELi2ELi2EEEJSt4plusIsEsEEEvT_T0_DpT1_ --------------------------
	.section	.nv.info._ZN2at6native55_GLOBAL__N__de093ff9_22_ForeachBinaryOpList_cu_a911ec4325multi_tensor_apply_kernelINS1_18TensorListMetadataILi3EEENS1_24BinaryOpListAlphaFunctorIsLi3ELi2ELi2EEEJSt4plusIsEsEEEvT_T0_DpT1_,"",@"SHT_CUDA_INFO"
	.sectionflags	@""
	.align	4


	//----- nvinfo : EIATTR_CUDA_API_VERSION
	.align		4
        /*0000*/ 	.byte	0x04, 0x37
        /*0002*/ 	.short	(.L_9875 - .L_9874)
.L_9874:
        /*0004*/ 	.word	0x00000082


	//----- nvinfo : EIATTR_KPARAM_INFO
	.align		4
.L_9875:
        /*0008*/ 	.byte	0x04, 0x17
        /*000a*/ 	.short	(.L_9877 - .L_9876)
.L_9876:
        /*000c*/ 	.word	0x00000000
        /*0010*/ 	.short	0x0003
        /*0012*/ 	.short	0x0c4a
        /*0014*/ 	.byte	0x00, 0xf0, 0x09, 0x00


	//----- nvinfo : EIATTR_KPARAM_INFO
	.align		4
.L_9877:
        /*0018*/ 	.byte	0x04, 0x17
        /*001a*/ 	.short	(.L_9879 - .L_9878)
.L_9878:
        /*001c*/ 	.word	0x00000000
        /*0020*/ 	.short	0x0002
        /*0022*/ 	.short	0x0c49
        /*0024*/ 	.byte	0x00, 0xf0, 0x05, 0x00


	//----- nvinfo : EIATTR_KPARAM_INFO
	.align		4
.L_9879:
        /*0028*/ 	.byte	0x04, 0x17
        /*002a*/ 	.short	(.L_9881 - .L_9880)
.L_9880:
        /*002c*/ 	.word	0x00000000
        /*0030*/ 	.short	0x0001
        /*0032*/ 	.short	0x0c48
        /*0034*/ 	.byte	0x00, 0xf0, 0x05, 0x00


	//----- nvinfo : EIATTR_KPARAM_INFO
	.align		4
.L_9881:
        /*0038*/ 	.byte	0x04, 0x17
        /*003a*/ 	.short	(.L_9883 - .L_9882)
.L_9882:
        /*003c*/ 	.word	0x00000000
        /*0040*/ 	.short	0x0000
        /*0042*/ 	.short	0x0000
        /*0044*/ 	.byte	0x00, 0xf0, 0x21, 0x31


	//----- nvinfo : EIATTR_SPARSE_MMA_MASK
	.align		4
.L_9883:
        /*0048*/ 	.byte	0x03, 0x50
        /*004a*/ 	.short	0x0000


	//----- nvinfo : EIATTR_MAXREG_COUNT
	.align		4
        /*004c*/ 	.byte	0x03, 0x1b
        /*004e*/ 	.short	0x0080


	//----- nvinfo : EIATTR_MERCURY_ISA_VERSION
	.align		4
        /*0050*/ 	.byte	0x03, 0x5f
        /*0052*/ 	.short	0x0101


	//----- nvinfo : EIATTR_EXIT_INSTR_OFFSETS
	.align		4
        /*0054*/ 	.byte	0x04, 0x1c
        /*0056*/ 	.short	(.L_9885 - .L_9884)


	//   ....[0]....
.L_9884:
        /*0058*/ 	.word	0x000001b0


	//   ....[1]....
        /*005c*/ 	.word	0x00000790


	//   ....[2]....
        /*0060*/ 	.word	0x000007f0


	//   ....[3]....
        /*0064*/ 	.word	0x00000a40


	//----- nvinfo : EIATTR_MAX_THREADS
	.align		4
.L_9885:
        /*0068*/ 	.byte	0x04, 0x05
        /*006a*/ 	.short	(.L_9887 - .L_9886)
.L_9886:
        /*006c*/ 	.word	0x00000200
        /*0070*/ 	.word	0x00000001
        /*0074*/ 	.word	0x00000001


	//----- nvinfo : EIATTR_CRS_STACK_SIZE
	.align		4
.L_9887:
        /*0078*/ 	.byte	0x04, 0x1e
        /*007a*/ 	.short	(.L_9889 - .L_9888)
.L_9888:
        /*007c*/ 	.word	0x00000000


	//----- nvinfo : EIATTR_CBANK_PARAM_SIZE
	.align		4
.L_9889:
        /*0080*/ 	.byte	0x03, 0x19
        /*0082*/ 	.short	0x0c4c


	//----- nvinfo : EIATTR_PARAM_CBANK
	.align		4
        /*0084*/ 	.byte	0x04, 0x0a
        /*0086*/ 	.short	(.L_9891 - .L_9890)
	.align		4
.L_9890:
        /*0088*/ 	.word	index@(.nv.constant0._ZN2at6native55_GLOBAL__N__de093ff9_22_ForeachBinaryOpList_cu_a911ec4325multi_tensor_apply_kernelINS1_18TensorListMetadataILi3EEENS1_24BinaryOpListAlphaFunctorIsLi3ELi2ELi2EEEJSt4plusIsEsEEEvT_T0_DpT1_)
        /*008c*/ 	.short	0x0210
        /*008e*/ 	.short	0x0c4c


	//----- nvinfo : EIATTR_SW_WAR
	.align		4
.L_9891:
        /*0090*/ 	.byte	0x04, 0x36
        /*0092*/ 	.short	(.L_9893 - .L_9892)
.L_9892:
        /*0094*/ 	.word	0x00000008
.L_9893:


//--------------------- .nv.info._ZN2at6native55_GLOBAL__N__de093ff9_22_ForeachBinaryOpList_cu_a911ec4325multi_tensor_apply_kernelINS1_18TensorListMetadataILi3EEENS1_24BinaryOpListAlphaFunctorIlLi3ELi2ELi2EEEJSt4plusIlElEEEvT_T0_DpT1_ --------------------------
	.section	.nv.info._ZN2at6native55_GLOBAL__N__de093ff9_22_ForeachBinaryOpList_cu_a911ec4325multi_tensor_apply_kernelINS1_18TensorListMetadataILi3EEENS1_24BinaryOpListAlphaFunctorIlLi3ELi2ELi2EEEJSt4plusIlElEEEvT_T0_DpT1_,"",@"SHT_CUDA_INFO"
	.sectionflags	@""
	.align	4


	//----- nvinfo : EIATTR_CUDA_API_VERSION
	.align		4
        /*0000*/ 	.byte	0x04, 0x37
        /*0002*/ 	.short	(.L_9895 - .L_9894)
.L_9894:
        /*0004*/ 	.word	0x00000082


	//----- nvinfo : EIATTR_KPARAM_INFO
	.align		4
.L_9895:
        /*0008*/ 	.byte	0x04, 0x17
        /*000a*/ 	.short	(.L_9897 - .L_9896)
.L_9896:
        /*000c*/ 	.word	0x00000000
        /*0010*/ 	.short	0x0003
        /*0012*/ 	.short	0x0c50
        /*0014*/ 	.byte	0x00, 0xf0, 0x21, 0x00


	//----- nvinfo : EIATTR_KPARAM_INFO
	.align		4
.L_9897:
        /*0018*/ 	.byte	0x04, 0x17
        /*001a*/ 	.short	(.L_9899 - .L_9898)
.L_9898:
        /*001c*/ 	.word	0x00000000
        /*0020*/ 	.short	0x0002
        /*0022*/ 	.short	0x0c49
        /*0024*/ 	.byte	0x00, 0xf0, 0x05, 0x00


	//----- nvinfo : EIATTR_KPARAM_INFO
	.align		4
.L_9899:
        /*0028*/ 	.byte	0x04, 0x17
        /*002a*/ 	.short	(.L_9901 - .L_9900)
.L_9900:
        /*002c*/ 	.word	0x00000000
        /*0030*/ 	.short	0x0001
        /*0032*/ 	.short	0x0c48
        /*0034*/ 	.byte	0x00, 0xf0, 0x05, 0x00


	//----- nvinfo : EIATTR_KPARAM_INFO
	.align		4
.L_9901:
        /*0038*/ 	.byte	0x04, 0x17
        /*003a*/ 	.short	(.L_9903 - .L_9902)
.L_9902:
        /*003c*/ 	.word	0x00000000
        /*0040*/ 	.short	0x0000
        /*0042*/ 	.short	0x0000
        /*0044*/ 	.byte	0x00, 0xf0, 0x21, 0x31


	//----- nvinfo : EIATTR_SPARSE_MMA_MASK
	.align		4
.L_9903:
        /*0048*/ 	.byte	0x03, 0x50
        /*004a*/ 	.short	0x0000


	//----- nvinfo : EIATTR_MAXREG_COUNT
	.align		4
        /*004c*/ 	.byte	0x03, 0x1b
        /*004e*/ 	.short	0x0080


	//----- nvinfo : EIATTR_MERCURY_ISA_VERSION
	.align		4
        /*0050*/ 	.byte	0x03, 0x5f
        /*0052*/ 	.short	0x0101


	//----- nvinfo : EIATTR_EXIT_INSTR_OFFSETS
	.align		4
        /*0054*/ 	.byte	0x04, 0x1c
        /*0056*/ 	.short	(.L_9905 - .L_9904)


	//   ....[0]....
.L_9904:
        /*0058*/ 	.word	0x000001b0


	//   ....[1]....
        /*005c*/ 	.word	0x00000830


	//   ....[2]....
        /*0060*/ 	.word	0x00000890


	//   ....[3]....
        /*0064*/ 	.word	0x00000b40


	//----- nvinfo : EIATTR_MAX_THREADS
	.align		4
.L_9905:
        /*0068*/ 	.byte	0x04, 0x05
        /*006a*/ 	.short	(.L_9907 - .L_9906)
.L_9906:
        /*006c*/ 	.word	0x00000200
        /*0070*/ 	.word	0x00000001
        /*0074*/ 	.word	0x00000001


	//----- nvinfo : EIATTR_CRS_STACK_SIZE
	.align		4
.L_9907:
        /*0078*/ 	.byte	0x04, 0x1e
        /*007a*/ 	.short	(.L_9909 - .L_9908)
.L_9908:
        /*007c*/ 	.word	0x00000000


	//----- nvinfo : EIATTR_CBANK_PARAM_SIZE
	.align		4
.L_9909:
        /*0080*/ 	.byte	0x03, 0x19
        /*0082*/ 	.short	0x0c58


	//----- nvinfo : EIATTR_PARAM_CBANK
	.align		4
        /*0084*/ 	.byte	0x04, 0x0a
        /*0086*/ 	.short	(.L_9911 - .L_9910)
	.align		4
.L_9910:
        /*0088*/ 	.word	index@(.nv.constant0._ZN2at6native55_GLOBAL__N__de093ff9_22_ForeachBinaryOpList_cu_a911ec4325multi_tensor_apply_kernelINS1_18TensorListMetadataILi3EEENS1_24BinaryOpListAlphaFunctorIlLi3ELi2ELi2EEEJSt4plusIlElEEEvT_T0_DpT1_)
        /*008c*/ 	.short	0x0210
        /*008e*/ 	.short	0x0c58


	//----- nvinfo : EIATTR_SW_WAR
	.align		4
.L_9911:
        /*0090*/ 	.byte	0x04, 0x36
        /*0092*/ 	.short	(.L_9913 - .L_9912)
.L_9912:
        /*0094*/ 	.word	0x00000008
.L_9913:


//--------------------- .nv.info._ZN2at6native55_GLOBAL__N__de093ff9_22_ForeachBinaryOpList_cu_a911ec4325multi_tensor_apply_kernelINS1_18TensorListMetadataILi3EEENS1_24BinaryOpListAlphaFunctorIiLi3ELi2ELi2EEEJSt4plusIiEiEEEvT_T0_DpT1_ --------------------------
	.section	.nv.info._ZN2at6native55_GLOBAL__N__de093ff9_22_ForeachBinaryOpList_cu_a911ec4325multi_tensor_apply_kernelINS1_18TensorListMetadataILi3EEENS1_24BinaryOpListAlphaFunctorIiLi3ELi2ELi2EEEJSt4plusIiEiEEEvT_T0_DpT1_,"",@"SHT_CUDA_INFO"
	.sectionflags	@""
	.align	4


	//----- nvinfo : EIATTR_CUDA_API_VERSION
	.align		4
        /*0000*/ 	.byte	0x04, 0x37
        /*0002*/ 	.short	(.L_9915 - .L_9914)
.L_9914:
        /*0004*/ 	.word	0x00000082


	//----- nvinfo : EIATTR_KPARAM_INFO
	.align		4
.L_9915:
        /*0008*/ 	.byte	0x04, 0x17
        /*000a*/ 	.short	(.L_9917 - .L_9916)
.L_9916:
        /*000c*/ 	.word	0x00000000
        /*0010*/ 	.short	0x0003
        /*0012*/ 	.short	0x0c4c
        /*0014*/ 	.byte	0x00, 0xf0, 0x11, 0x00


	//----- nvinfo : EIATTR_KPARAM_INFO
	.align		4
.L_9917:
        /*0018*/ 	.byte	0x04, 0x17
        /*001a*/ 	.short	(.L_9919 - .L_9918)
.L_9918:
        /*001c*/ 	.word	0x00000000
        /*0020*/ 	.short	0x0002
        /*0022*/ 	.short	0x0c49
        /*0024*/ 	.byte	0x00, 0xf0, 0x05, 0x00


	//----- nvinfo : EIATTR_KPARAM_INFO
	.align		4
.L_9919:
        /*0028*/ 	.byte	0x04, 0x17
        /*002a*/ 	.short	(.L_9921 - .L_9920)
.L_9920:
        /*002c*/ 	.word	0x00000000
        /*0030*/ 	.short	0x0001
        /*0032*/ 	.short	0x0c48
        /*0034*/ 	.byte	0x00, 0xf0, 0x05, 0x00


	//----- nvinfo : EIATTR_KPARAM_INFO
	.align		4
.L_9921:
        /*0038*/ 	.byte	0x04, 0x17
        /*003a*/ 	.short	(.L_9923 - .L_9922)
.L_9922:
        /*003c*/ 	.word	0x00000000
        /*0040*/ 	.short	0x0000
        /*0042*/ 	.short	0x0000
        /*0044*/ 	.byte	0x00, 0xf0, 0x21, 0x31


	//----- nvinfo : EIATTR_SPARSE_MMA_MASK
	.align		4
.L_9923:
        /*0048*/ 	.byte	0x03, 0x50
        /*004a*/ 	.short	0x0000


	//----- nvinfo : EIATTR_MAXREG_COUNT
	.align		4
        /*004c*/ 	.byte	0x03, 0x1b
        /*004e*/ 	.short	0x0080


	//----- nvinfo : EIATTR_MERCURY_ISA_VERSION
	.align		4
        /*0050*/ 	.byte	0x03, 0x5f
        /*0052*/ 	.short	0x0101


	//----- nvinfo : EIATTR_EXIT_INSTR_OFFSETS
	.align		4
        /*0054*/ 	.byte	0x04, 0x1c
        /*0056*/ 	.short	(.L_9925 - .L_9924)


	//   ....[0]....
.L_9924:
        /*0058*/ 	.word	0x000001b0


	//   ....[1]....
        /*005c*/ 	.word	0x000006c0


	//   ....[2]....
        /*0060*/ 	.word	0x00000720


	//   ....[3]....
        /*0064*/ 	.word	0x000008e0


	//----- nvinfo : EIATTR_MAX_THREADS
	.align		4
.L_9925:
        /*0068*/ 	.byte	0x04, 0x05
        /*006a*/ 	.short	(.L_9927 - .L_9926)
.L_9926:
        /*006c*/ 	.word	0x00000200
        /*0070*/ 	.word	0x00000001
        /*0074*/ 	.word	0x00000001


	//----- nvinfo : EIATTR_CRS_STACK_SIZE
	.align		4
.L_9927:
        /*0078*/ 	.byte	0x04, 0x1e
        /*007a*/ 	.short	(.L_9929 - .L_9928)
.L_9928:
        /*007c*/ 	.word	0x00000000


	//----- nvinfo : EIATTR_CBANK_PARAM_SIZE
	.align		4
.L_9929:
        /*0080*/ 	.byte	0x03, 0x19
        /*0082*/ 	.short	0x0c50


	//----- nvinfo : EIATTR_PARAM_CBANK
	.align		4
        /*0084*/ 	.byte	0x04, 0x0a
        /*0086*/ 	.short	(.L_9931 - .L_9930)
	.align		4
.L_9930:
        /*0088*/ 	.word	index@(.nv.constant0._ZN2at6native55_GLOBAL__N__de093ff9_22_ForeachBinaryOpList_cu_a911ec4325multi_tensor_apply_kernelINS1_18TensorListMetadataILi3EEENS1_24BinaryOpListAlphaFunctorIiLi3ELi2ELi2EEEJSt4plusIiEiEEEvT_T0_DpT1_)
        /*008c*/ 	.short	0x0210
        /*008e*/ 	.short	0x0c50


	//----- nvinfo : EIATTR_SW_WAR
	.align		4
.L_9931:
        /*0090*/ 	.byte	0x04, 0x36
        /*0092*/ 	.short	(.L_9933 - .L_9932)
.L_9932:
        /*0094*/ 	.word	0x00000008
.L_9933:


//--------------------- .nv.info._ZN2at6native55_GLOBAL__N__de093ff9_22_ForeachBinaryOpList_cu_a911ec4325multi_tensor_apply_kernelINS1_18TensorListMetadataILi3EEENS1_24BinaryOpListAlphaFunctorIaLi3ELi2ELi2EEEJSt4plusIaEaEEEvT_T0_DpT1_ --------------------------
	.section	.nv.info._ZN2at6native55_GLOBAL__N__de093ff9_22_ForeachBinaryOpList_cu_a911ec4325multi_tensor_apply_kernelINS1_18TensorListMetadataILi3EEENS1_24BinaryOpListAlphaFunctorIaLi3ELi2ELi2EEEJSt4plusIaEaEEEvT_T0_DpT1_,"",@"SHT_CUDA_INFO"
	.sectionflags	@""
	.align	4


	//----- nvinfo : EIATTR_CUDA_API_VERSION
	.align		4
        /*0000*/ 	.byte	0x04, 0x37
        /*0002*/ 	.short	(.L_9935 - .L_9934)
.L_9934:
        /*0004*/ 	.word	0x00000082


	//----- nvinfo : EIATTR_KPARAM_INFO
	.align		4
.L_9935:
        /*0008*/ 	.byte	0x04, 0x17
        /*000a*/ 	.short	(.L_9937 - .L_9936)
.L_9936:
        /*000c*/ 	.word	0x00000000
        /*0010*/ 	.short	0x0003
        /*0012*/ 	.short	0x0c4a
        /*0014*/ 	.byte	0x00, 0xf0, 0x05, 0x00


	//----- nvinfo : EIATTR_KPARAM_INFO
	.align		4
.L_9937:
        /*0018*/ 	.byte	0x04, 0x17
        /*001a*/ 	.short	(.L_9939 - .L_9938)
.L_9938:
        /*001c*/ 	.word	0x00000000
        /*0020*/ 	.short	0x0002
        /*0022*/ 	.short	0x0c49
        /*0024*/ 	.byte	0x00, 0xf0, 0x05, 0x00


	//----- nvinfo : EIATTR_KPARAM_INFO
	.align		4
.L_9939:
        /*0028*/ 	.byte	0x04, 0x17
        /*002a*/ 	.short	(.L_9941 - .L_9940)
.L_9940:
        /*002c*/ 	.word	0x00000000
        /*0030*/ 	.short	0x0001
        /*0032*/ 	.short	0x0c48
        /*0034*/ 	.byte	0x00, 0xf0, 0x05, 0x00


	//----- nvinfo : EIATTR_KPARAM_INFO
	.align		4
.L_9941:
        /*0038*/ 	.byte	0x04, 0x17
        /*003a*/ 	.short	(.L_9943 - .L_9942)
.L_9942:
        /*003c*/ 	.word	0x00000000
        /*0040*/ 	.short	0x0000
        /*0042*/ 	.short	0x0000
        /*0044*/ 	.byte	0x00, 0xf0, 0x21, 0x31


	//----- nvinfo : EIATTR_SPARSE_MMA_MASK
	.align		4
.L_9943:
        /*0048*/ 	.byte	0x03, 0x50
        /*004a*/ 	.short	0x0000


	//----- nvinfo : EIATTR_MAXREG_COUNT
	.align		4
        /*004c*/ 	.byte	0x03, 0x1b
        /*004e*/ 	.short	0x0080


	//----- nvinfo : EIATTR_MERCURY_ISA_VERSION
	.align		4
        /*0050*/ 	.byte	0x03, 0x5f
        /*0052*/ 	.short	0x0101


	//----- nvinfo : EIATTR_EXIT_INSTR_OFFSETS
	.align		4
        /*0054*/ 	.byte	0x04, 0x1c
        /*0056*/ 	.short	(.L_9945 - .L_9944)


	//   ....[0]....
.L_9944:
        /*0058*/ 	.word	0x000001c0


	//   ....[1]....
        /*005c*/ 	.word	0x00000740


	//   ....[2]....
        /*0060*/ 	.word	0x000007a0


	//   ....[3]....
        /*0064*/ 	.word	0x00000a30


	//----- nvinfo : EIATTR_MAX_THREADS
	.align		4
.L_9945:
        /*0068*/ 	.byte	0x04, 0x05
        /*006a*/ 	.short	(.L_9947 - .L_9946)
.L_9946:
        /*006c*/ 	.word	0x00000200
        /*0070*/ 	.word	0x00000001
        /*0074*/ 	.word	0x00000001


	//----- nvinfo : EIATTR_CRS_STACK_SIZE
	.align		4
.L_9947:
        /*0078*/ 	.byte	0x04, 0x1e
        /*007a*/ 	.short	(.L_9949 - .L_9948)
.L_9948:
        /*007c*/ 	.word	0x00000000


	//----- nvinfo : EIATTR_CBANK_PARAM_SIZE
	.align		4
.L_9949:
        /*0080*/ 	.byte	0x03, 0x19
        /*0082*/ 	.short	0x0c4b


	//----- nvinfo : EIATTR_PARAM_CBANK
	.align		4
        /*0084*/ 	.byte	0x04, 0x0a
        /*0086*/ 	.short	(.L_9951 - .L_9950)
	.align		4
.L_9950:
        /*0088*/ 	.word	index@(.nv.constant0._ZN2at6native55_GLOBAL__N__de093ff9_22_ForeachBinaryOpList_cu_a911ec4325multi_tensor_apply_kernelINS1_18TensorListMetadataILi3EEENS1_24BinaryOpListAlphaFunctorIaLi3ELi2ELi2EEEJSt4plusIaEaEEEvT_T0_DpT1_)
        /*008c*/ 	.short	0x0210
        /*008e*/ 	.short	0x0c4b


	//----- nvinfo : EIATTR_SW_WAR
	.align		4
.L_9951:
        /*0090*/ 	.byte	0x04, 0x36
        /*0092*/ 	.short	(.L_9953 - .L_9952)
.L_9952:
        /*0094*/ 	.word	0x00000008
.L_9953:


//--------------------- .nv.info._ZN2at6native55_GLOBAL__N__de093ff9_22_ForeachBinaryOpList_cu_a911ec4325multi_tensor_apply_kernelINS1_18TensorListMetadataILi3EEENS1_24BinaryOpListAlphaFunctorIhLi3ELi2ELi2EEEJSt4plusIhEhEEEvT_T0_DpT1_ --------------------------
	.section	.nv.info._ZN2at6native55_GLOBAL__N__de093ff9_22_ForeachBinaryOpList_cu_a911ec4325multi_tensor_apply_kernelINS1_18TensorListMetadataILi3EEENS1_24BinaryOpListAlphaFunctorIhLi3ELi2ELi2EEEJSt4plusIhEhEEEvT_T0_DpT1_,"",@"SHT_CUDA_INFO"
	.sectionflags	@""
	.align	4


	//----- nvinfo : EIATTR_CUDA_API_VERSION
	.align		4
        /*0000*/ 	.byte	0x04, 0x37
        /*0002*/ 	.short	(.L_9955 - .L_9954)
.L_9954:
        /*0004*/ 	.word	0x00000082


	//----- nvinfo : EIATTR_KPARAM_INFO
	.align		4
.L_9955:
        /*0008*/ 	.byte	0x04, 0x17
        /*000a*/ 	.short	(.L_9957 - .L_9956)
.L_9956:
        /*000c*/ 	.word	0x00000000
        /*0010*/ 	.short	0x0003
        /*0012*/ 	.short	0x0c4a
        /*0014*/ 	.byte	0x00, 0xf0, 0x05, 0x00


	//----- nvinfo : EIATTR_KPARAM_INFO
	.align		4
.L_9957:
        /*0018*/ 	.byte	0x04, 0x17
        /*001a*/ 	.short	(.L_9959 - .L_9958)
.L_9958:
        /*001c*/ 	.word	0x00000000
        /*0020*/ 	.short	0x0002
        /*0022*/ 	.short	0x0c49
        /*0024*/ 	.byte	0x00, 0xf0, 0x05, 0x00


	//----- nvinfo : EIATTR_KPARAM_INFO
	.align		4
.L_9959:
        /*0028*/ 	.byte	0x04, 0x17
        /*002a*/ 	.short	(.L_9961 - .L_9960)
.L_9960:
        /*002c*/ 	.word	0x00000000
        /*0030*/ 	.short	0x0001
        /*0032*/ 	.short	0x0c48
        /*0034*/ 	.byte	0x00, 0xf0, 0x05, 0x00


	//----- nvinfo : EIATTR_KPARAM_INFO
	.align		4
.L_9961:
        /*0038*/ 	.byte	0x04, 0x17
        /*003a*/ 	.short	(.L_9963 - .L_9962)
.L_9962:
        /*003c*/ 	.word	0x00000000
        /*0040*/ 	.short	0x0000
        /*0042*/ 	.short	0x0000
        /*0044*/ 	.byte	0x00, 0xf0, 0x21, 0x31


	//----- nvinfo : EIATTR_SPARSE_MMA_MASK
	.align		4
.L_9963:
        /*0048*/ 	.byte	0x03, 0x50
        /*004a*/ 	.short	0x0000


	//----- nvinfo : EIATTR_MAXREG_COUNT
	.align		4
        /*004c*/ 	.byte	0x03, 0x1b
        /*004e*/ 	.short	0x0080


	//----- nvinfo : EIATTR_MERCURY_ISA_VERSION
	.align		4
        /*0050*/ 	.byte	0x03, 0x5f
        /*0052*/ 	.short	0x0101


	//----- nvinfo : EIATTR_EXIT_INSTR_OFFSETS
	.align		4
        /*0054*/ 	.byte	0x04, 0x1c
        /*0056*/ 	.short	(.L_9965 - .L_9964)


	//   ....[0]....
.L_9964:
        /*0058*/ 	.word	0x000001d0


	//   ....[1]....
        /*005c*/ 	.word	0x00000750


	//   ....[2]....
        /*0060*/ 	.word	0x000007b0


	//   ....[3]....
        /*0064*/ 	.word	0x00000a40


	//----- nvinfo : EIATTR_MAX_THREADS
	.align		4
.L_9965:
        /*0068*/ 	.byte	0x04, 0x05
        /*006a*/ 	.short	(.L_9967 - .L_9966)
.L_9966:
        /*006c*/ 	.word	0x00000200
        /*0070*/ 	.word	0x00000001
        /*0074*/ 	.word	0x00000001


	//----- nvinfo : EIATTR_CRS_STACK_SIZE
	.align		4
.L_9967:
        /*0078*/ 	.byte	0x04, 0x1e
        /*007a*/ 	.short	(.L_9969 - .L_9968)
.L_9968:
        /*007c*/ 	.word	0x00000000


	//----- nvinfo : EIATTR_CBANK_PARAM_SIZE
	.align		4
.L_9969:
        /*0080*/ 	.byte	0x03, 0x19
        /*0082*/ 	.short	0x0c4b


	//----- nvinfo : EIATTR_PARAM_CBANK
	.align		4
        /*0084*/ 	.byte	0x04, 0x0a
        /*0086*/ 	.short	(.L_9971 - .L_9970)
	.align		4
.L_9970:
        /*0088*/ 	.word	index@(.nv.constant0._ZN2at6native55_GLOBAL__N__de093ff9_22_ForeachBinaryOpList_cu_a911ec4325multi_tensor_apply_kernelINS1_18TensorListMetadataILi3EEENS1_24BinaryOpListAlphaFunctorIhLi3ELi2ELi2EEEJSt4plusIhEhEEEvT_T0_DpT1_)
        /*008c*/ 	.short	0x0210
        /*008e*/ 	.short	0x0c4b


	//----- nvinfo : EIATTR_SW_WAR
	.align		4
.L_9971:
        /*0090*/ 	.byte	0x04, 0x36
        /*0092*/ 	.short	(.L_9973 - .L_9972)
.L_9972:
        /*0094*/ 	.word	0x00000008
.L_9973:


//--------------------- .nv.info._ZN2at6native55_GLOBAL__N__de093ff9_22_ForeachBinaryOpList_cu_a911ec4325multi_tensor_apply_kernelINS1_18TensorListMetadataILi2EEENS1_24BinaryOpListAlphaFunctorIN3c104HalfELi2ELi2ELi0EEEJSt4plusIfEfEEEvT_T0_DpT1_ --------------------------
	.section	.nv.info._ZN2at6native55_GLOBAL__N__de093ff9_22_ForeachBinaryOpList_cu_a911ec4325multi_tensor_apply_kernelINS1_18TensorListMetadataILi2EEENS1_24BinaryOpListAlphaFunctorIN3c104HalfELi2ELi2ELi0EEEJSt4plusIfEfEEEvT_T0_DpT1_,"",@"SHT_CUDA_INFO"
	.sectionflags	@""
	.align	4


	//----- nvinfo : EIATTR_CUDA_API_VERSION
	.align		4
        /*0000*/ 	.byte	0x04, 0x37
        /*0002*/ 	.short	(.L_9975 - .L_9974)
.L_9974:
        /*0004*/ 	.word	0x00000082


	//----- nvinfo : EIATTR_KPARAM_INFO
	.align		4
.L_9975:
        /*0008*/ 	.byte	0x04, 0x17
        /*000a*/ 	.short	(.L_9977 - .L_9976)
.L_9976:
        /*000c*/ 	.word	0x00000000
        /*0010*/ 	.short	0x0003
        /*0012*/ 	.short	0x0c4c
        /*0014*/ 	.byte	0x00, 0xf0, 0x11, 0x00


	//----- nvinfo : EIATTR_KPARAM_INFO
	.align		4
.L_9977:
        /*0018*/ 	.byte	0x04, 0x17
        /*001a*/ 	.short	(.L_9979 - .L_9978)
.L_9978:
        /*001c*/ 	.word	0x00000000
        /*0020*/ 	.short	0x0002
        /*0022*/ 	.short	0x0c49
        /*0024*/ 	.byte	0x00, 0xf0, 0x05, 0x00


	//----- nvinfo : EIATTR_KPARAM_INFO
	.align		4
.L_9979:
        /*0028*/ 	.byte	0x04, 0x17
        /*002a*/ 	.short	(.L_9981 - .L_9980)
.L_9980:
        /*002c*/ 	.word	0x00000000
        /*0030*/ 	.short	0x0001
        /*0032*/ 	.short	0x0c48
        /*0034*/ 	.byte	0x00, 0xf0, 0x05, 0x00


	//----- nvinfo : EIATTR_KPARAM_INFO
	.align		4
.L_9981:
        /*0038*/ 	.byte	0x04, 0x17
        /*003a*/ 	.short	(.L_9983 - .L_9982)
.L_9982:
        /*003c*/ 	.word	0x00000000
        /*0040*/ 	.short	0x0000
        /*0042*/ 	.short	0x0000
        /*0044*/ 	.byte	0x00, 0xf0, 0x21, 0x31


	//----- nvinfo : EIATTR_SPARSE_MMA_MASK
	.align		4
.L_9983:
        /*0048*/ 	.byte	0x03, 0x50
        /*004a*/ 	.short	0x0000


	//----- nvinfo : EIATTR_MAXREG_COUNT
	.align		4
        /*004c*/ 	.byte	0x03, 0x1b
        /*004e*/ 	.short	0x0080


	//----- nvinfo : EIATTR_MERCURY_ISA_VERSION
	.align		4
        /*0050*/ 	.byte	0x03, 0x5f
        /*0052*/ 	.short	0x0101


	//----- nvinfo : EIATTR_EXIT_INSTR_OFFSETS
	.align		4
        /*0054*/ 	.byte	0x04, 0x1c
        /*0056*/ 	.short	(.L_9985 - .L_9984)


	//   ....[0]....
.L_9984:
        /*0058*/ 	.word	0x00000180


	//   ....[1]....
        /*005c*/ 	.word	0x00000780


	//   ....[2]....
        /*0060*/ 	.word	0x000007e0


	//   ....[3]....
        /*0064*/ 	.word	0x00000a20


	//----- nvinfo : EIATTR_MAX_THREADS
	.align		4
.L_9985:
        /*0068*/ 	.byte	0x04, 0x05
        /*006a*/ 	.short	(.L_9987 - .L_9986)
.L_9986:
        /*006c*/ 	.word	0x00000200
        /*0070*/ 	.word	0x00000001
        /*0074*/ 	.word	0x00000001


	//----- nvinfo : EIATTR_CRS_STACK_SIZE
	.align		4
.L_9987:
        /*0078*/ 	.byte	0x04, 0x1e
        /*007a*/ 	.short	(.L_9989 - .L_9988)
.L_9988:
        /*007c*/ 	.word	0x00000000


	//----- nvinfo : EIATTR_CBANK_PARAM_SIZE
	.align		4
.L_9989:
        /*0080*/ 	.byte	0x03, 0x19
        /*0082*/ 	.short	0x0c50


	//----- nvinfo : EIATTR_PARAM_CBANK
	.align		4
        /*0084*/ 	.byte	0x04, 0x0a
        /*0086*/ 	.short	(.L_9991 - .L_9990)
	.align		4
.L_9990:
        /*0088*/ 	.word	index@(.nv.constant0._ZN2at6native55_GLOBAL__N__de093ff9_22_ForeachBinaryOpList_cu_a911ec4325multi_tensor_apply_kernelINS1_18TensorListMetadataILi2EEENS1_24BinaryOpListAlphaFunctorIN3c104HalfELi2ELi2ELi0EEEJSt4plusIfEfEEEvT_T0_DpT1_)
        /*008c*/ 	.short	0x0210
        /*008e*/ 	.short	0x0c50


	//----- nvinfo : EIATTR_SW_WAR
	.align		4
.L_9991:
        /*0090*/ 	.byte	0x04, 0x36
        /*0092*/ 	.short	(.L_9993 - .L_9992)
.L_9992:
        /*0094*/ 	.word	0x00000008
.L_9993:


//--------------------- .nv.info._ZN2at6native55_GLOBAL__N__de093ff9_22_ForeachBinaryOpList_cu_a911ec4325multi_tensor_apply_kernelINS1_18TensorListMetadataILi2EEENS1_24BinaryOpListAlphaFunctorIN3c108BFloat16ELi2ELi2ELi0EEEJSt4plusIfEfEEEvT_T0_DpT1_ --------------------------
	.section	.nv.info._ZN2at6native55_GLOBAL__N__de093ff9_22_ForeachBinaryOpList_cu_a911ec4325multi_tensor_apply_kernelINS1_18TensorListMetadataILi2EEENS1_24BinaryOpListAlphaFunctorIN3c108BFloat16ELi2ELi2ELi0EEEJSt4plusIfEfEEEvT_T0_DpT1_,"",@"SHT_CUDA_INFO"
	.sectionflags	@""
	.align	4


	//----- nvinfo : EIATTR_CUDA_API_VERSION
	.align		4
        /*0000*/ 	.byte	0x04, 0x37
        /*0002*/ 	.short	(.L_9995 - .L_9994)
.L_9994:
        /*0004*/ 	.word	0x00000082


	//----- nvinfo : EIATTR_KPARAM_INFO
	.align		4
.L_9995:
        /*0008*/ 	.byte	0x04, 0x17
        /*000a*/ 	.short	(.L_9997 - .L_9996)
.L_9996:
        /*000c*/ 	.word	0x00000000
        /*0010*/ 	.short	0x0003
        /*0012*/ 	.short	0x0c4c
        /*0014*/ 	.byte	0x00, 0xf0, 0x11, 0x00


	//----- nvinfo : EIATTR_KPARAM_INFO
	.align		4
.L_9997:
        /*0018*/ 	.byte	0x04, 0x17
        /*001a*/ 	.short	(.L_9999 - .L_9998)
.L_9998:
        /*001c*/ 	.word	0x00000000
        /*0020*/ 	.short	0x0002
        /*0022*/ 	.short	0x0c49
        /*0024*/ 	.byte	0x00, 0xf0, 0x05, 0x00


	//----- nvinfo : EIATTR_KPARAM_INFO
	.align		4
.L_9999:
        /*0028*/ 	.byte	0x04, 0x17
        /*002a*/ 	.short	(.L_10001 - .L_10000)
.L_10000:
        /*002c*/ 	.word	0x00000000
        /*0030*/ 	.short	0x0001
        /*0032*/ 	.short	0x0c48
        /*0034*/ 	.byte	0x00, 0xf0, 0x05, 0x00


	//----- nvinfo : EIATTR_KPARAM_INFO
	.align		4
.L_10001:
        /*0038*/ 	.byte	0x04, 0x17
        /*003a*/ 	.short	(.L_10003 - .L_10002)
.L_10002:
        /*003c*/ 	.word	0x00000000
        /*0040*/ 	.short	0x0000
        /*0042*/ 	.short	0x0000
        /*0044*/ 	.byte	0x00, 0xf0, 0x21, 0x31


	//----- nvinfo : EIATTR_SPARSE_MMA_MASK
	.align		4
.L_10003:
        /*0048*/ 	.byte	0x03, 0x50
        /*004a*/ 	.short	0x0000


	//----- nvinfo : EIATTR_MAXREG_COUNT
	.align		4
        /*004c*/ 	.byte	0x03, 0x1b
        /*004e*/ 	.short	0x0080


	//----- nvinfo : EIATTR_MERCURY_ISA_VERSION
	.align		4
        /*0050*/ 	.byte	0x03, 0x5f
        /*0052*/ 	.short	0x0101


	//----- nvinfo : EIATTR_EXIT_INSTR_OFFSETS
	.align		4
        /*0054*/ 	.byte	0x04, 0x1c
        /*0056*/ 	.short	(.L_10005 - .L_10004)


	//   ....[0]....
.L_10004:
        /*0058*/ 	.word	0x00000180


	//   ....[1]....
        /*005c*/ 	.word	0x00000780


	//   ....[2]....
        /*0060*/ 	.word	0x000007e0


	//   ....[3]....
        /*0064*/ 	.word	0x00000a60


	//----- nvinfo : EIATTR_MAX_THREADS
	.align		4
.L_10005:
        /*0068*/ 	.byte	0x04, 0x05
        /*006a*/ 	.short	(.L_10007 - .L_10006)
.L_10006:
        /*006c*/ 	.word	0x00000200
        /*0070*/ 	.word	0x00000001
        /*0074*/ 	.word	0x00000001


	//----- nvinfo : EIATTR_CRS_STACK_SIZE
	.align		4
.L_10007:
        /*0078*/ 	.byte	0x04, 0x1e
        /*007a*/ 	.short	(.L_10009 - .L_10008)
.L_10008:
        /*007c*/ 	.word	0x00000000


	//----- nvinfo : EIATTR_CBANK_PARAM_SIZE
	.align		4
.L_10009:
        /*0080*/ 	.byte	0x03, 0x19
        /*0082*/ 	.short	0x0c50


	//----- nvinfo : EIATTR_PARAM_CBANK
	.align		4
        /*0084*/ 	.byte	0x04, 0x0a
        /*0086*/ 	.short	(.L_10011 - .L_10010)
	.align		4
.L_10010:
        /*0088*/ 	.word	index@(.nv.constant0._ZN2at6native55_GLOBAL__N__de093ff9_22_ForeachBinaryOpList_cu_a911ec4325multi_tensor_apply_kernelINS1_18TensorListMetadataILi2EEENS1_24BinaryOpListAlphaFunctorIN3c108BFloat16ELi2ELi2ELi0EEEJSt4plusIfEfEEEvT_T0_DpT1_)
        /*008c*/ 	.short	0x0210
        /*008e*/ 	.short	0x0c50


	//----- nvinfo : EIATTR_SW_WAR
	.align		4
.L_10011:
        /*0090*/ 	.byte	0x04, 0x36
        /*0092*/ 	.short	(.L_10013 - .L_10012)
.L_10012:
        /*0094*/ 	.word	0x00000008
.L_10013:


//--------------------- .nv.info._ZN2at6native55_GLOBAL__N__de093ff9_22_ForeachBinaryOpList_cu_a911ec4325multi_tensor_apply_kernelINS1_18TensorListMetadataILi2EEENS1_24BinaryOpListAlphaFunctorIbLi2ELi2ELi0EEEJSt4plusIbEbEEEvT_T0_DpT1_ --------------------------
	.section	.nv.info._ZN2at6native55_GLOBAL__N__de093ff9_22_ForeachBinaryOpList_cu_a911ec4325multi_tensor_apply_kernelINS1_18TensorListMetadataILi2EEENS1_24BinaryOpListAlphaFunctorIbLi2ELi2ELi0EEEJSt4plusIbEbEEEvT_T0_DpT1_,"",@"SHT_CUDA_INFO"
	.sectionflags	@""
	.align	4


	//----- nvinfo : EIATTR_CUDA_API_VERSION
	.align		4
        /*0000*/ 	.byte	0x04, 0x37
        /*0002*/ 	.short	(.L_10015 - .L_10014)
.L_10014:
        /*0004*/ 	.word	0x00000082


	//----- nvinfo : EIATTR_KPARAM_INFO
	.align		4
.L_10015:
        /*0008*/ 	.byte	0x04, 0x17
        /*000a*/ 	.short	(.L_10017 - .L_10016)
.L_10016:
        /*000c*/ 	.word	0x00000000
        /*0010*/ 	.short	0x0003
        /*0012*/ 	.short	0x0c4a
        /*0014*/ 	.byte	0x00, 0xf0, 0x05, 0x00


	//----- nvinfo : EIATTR_KPARAM_INFO
	.align		4
.L_10017:
        /*0018*/ 	.byte	0x04, 0x17
        /*001a*/ 	.short	(.L_10019 - .L_10018)
.L_10018:
        /*001c*/ 	.word	0x00000000
        /*0020*/ 	.short	0x0002
        /*0022*/ 	.short	0x0c49
        /*0024*/ 	.byte	0x00, 0xf0, 0x05, 0x00


	//----- nvinfo : EIATTR_KPARAM_INFO
	.align		4
.L_10019:
        /*0028*/ 	.byte	0x04, 0x17
        /*002a*/ 	.short	(.L_10021 - .L_10020)
.L_10020:
        /*002c*/ 	.word	0x00000000
        /*0030*/ 	.short	0x0001
        /*0032*/ 	.short	0x0c48
        /*0034*/ 	.byte	0x00, 0xf0, 0x05, 0x00


	//----- nvinfo : EIATTR_KPARAM_INFO
	.align		4
.L_10021:
        /*0038*/ 	.byte	0x04, 0x17
        /*003a*/ 	.short	(.L_10023 - .L_10022)
.L_10022:
        /*003c*/ 	.word	0x00000000
        /*0040*/ 	.short	0x0000
        /*0042*/ 	.short	0x0000
        /*0044*/ 	.byte	0x00, 0xf0, 0x21, 0x31


	//----- nvinfo : EIATTR_SPARSE_MMA_MASK
	.align		4
.L_10023:
        /*0048*/ 	.byte	0x03, 0x50
        /*004a*/ 	.short	0x0000


	//----- nvinfo : EIATTR_MAXREG_COUNT
	.align		4
        /*004c*/ 	.byte	0x03, 0x1b
        /*004e*/ 	.short	0x0080


	//----- nvinfo : EIATTR_MERCURY_ISA_VERSION
	.align		4
        /*0050*/ 	.byte	0x03, 0x5f
        /*0052*/ 	.short	0x0101


	//----- nvinfo : EIATTR_EXIT_INSTR_OFFSETS
	.align		4
        /*0054*/ 	.byte	0x04, 0x1c
        /*0056*/ 	.short	(.L_10025 - .L_10024)


	//   ....[0]....
.L_10024:
        /*0058*/ 	.word	0x00000190


	//   ....[1]....
        /*005c*/ 	.word	0x00000830


	//   ....[2]....
        /*0060*/ 	.word	0x00000890


	//   ....[3]....
        /*0064*/ 	.word	0x00000c30


	//----- nvinfo : EIATTR_MAX_THREADS
	.align		4
.L_10025:
        /*0068*/ 	.byte	0x04, 0x05
        /*006a*/ 	.short	(.L_10027 - .L_10026)
.L_10026:
        /*006c*/ 	.word	0x00000200
        /*0070*/ 	.word	0x00000001
        /*0074*/ 	.word	0x00000001


	//----- nvinfo : EIATTR_CRS_STACK_SIZE
	.align		4
.L_10027:
        /*0078*/ 	.byte	0x04, 0x1e
        /*007a*/ 	.short	(.L_10029 - .L_10028)
.L_10028:
        /*007c*/ 	.word	0x00000000


	//----- nvinfo : EIATTR_CBANK_PARAM_SIZE
	.align		4
.L_10029:
        /*0080*/ 	.byte	0x03, 0x19
        /*0082*/ 	.short	0x0c4b


	//----- nvinfo : EIATTR_PARAM_CBANK
	.align		4
        /*0084*/ 	.byte	0x04, 0x0a
        /*0086*/ 	.short	(.L_10031 - .L_10030)
	.align		4
.L_10030:
        /*0088*/ 	.word	index@(.nv.constant0._ZN2at6native55_GLOBAL__N__de093ff9_22_ForeachBinaryOpList_cu_a911ec4325multi_tensor_apply_kernelINS1_18TensorListMetadataILi2EEENS1_24BinaryOpListAlphaFunctorIbLi2ELi2ELi0EEEJSt4plusIbEbEEEvT_T0_DpT1_)
        /*008c*/ 	.short	0x0210
        /*008e*/ 	.short	0x0c4b


	//----- nvinfo : EIATTR_SW_WAR
	.align		4
.L_10031:
        /*0090*/ 	.byte	0x04, 0x36
        /*0092*/ 	.short	(.L_10033 - .L_10032)
.L_10032:
        /*0094*/ 	.word	0x00000008
.L_10033:


//--------------------- .nv.info._ZN2at6native55_GLOBAL__N__de093ff9_22_ForeachBinaryOpList_cu_a911ec4325multi_tensor_apply_kernelINS1_18TensorListMetadataILi2EEENS1_24BinaryOpListAlphaFunctorIN3c107complexIfEELi2ELi2ELi0EEEJSt4plusIS8_ES8_EEEvT_T0_DpT1_ --------------------------
	.section	.nv.info._ZN2at6native55_GLOBAL__N__de093ff9_22_ForeachBinaryOpList_cu_a911ec4325multi_tensor_apply_kernelINS1_18TensorListMetadataILi2EEENS1_24BinaryOpListAlphaFunctorIN3c107complexIfEELi2ELi2ELi0EEEJSt4plusIS8_ES8_EEEvT_T0_DpT1_,"",@"SHT_CUDA_INFO"
	.sectionflags	@""
	.align	4


	//----- nvinfo : EIATTR_CUDA_API_VERSION
	.align		4
        /*0000*/ 	.byte	0x04, 0x37
        /*0002*/ 	.short	(.L_10035 - .L_10034)
.L_10034:
        /*0004*/ 	.word	0x00000082


	//----- nvinfo : EIATTR_KPARAM_INFO
	.align		4
.L_10035:
        /*0008*/ 	.byte	0x04, 0x17
        /*000a*/ 	.short	(.L_10037 - .L_10036)
.L_10036:
        /*000c*/ 	.word	0x00000000
        /*0010*/ 	.short	0x0003
        /*0012*/ 	.short	0x0c50
        /*0014*/ 	.byte	0x00, 0xf0, 0x21, 0x00


	//----- nvinfo : EIATTR_KPARAM_INFO
	.align		4
.L_10037:
        /*0018*/ 	.byte	0x04, 0x17
        /*001a*/ 	.short	(.L_10039 - .L_10038)
.L_10038:
        /*001c*/ 	.word	0x00000000
        /*0020*/ 	.short	0x0002
        /*0022*/ 	.short	0x0c49
        /*0024*/ 	.byte	0x00, 0xf0, 0x05, 0x00


	//----- nvinfo : EIATTR_KPARAM_INFO
	.align		4
.L_10039:
        /*0028*/ 	.byte	0x04, 0x17
        /*002a*/ 	.short	(.L_10041 - .L_10040)
.L_10040:
        /*002c*/ 	.word	0x00000000
        /*0030*/ 	.short	0x0001
        /*0032*/ 	.short	0x0c48
        /*0034*/ 	.byte	0x00, 0xf0, 0x05, 0x00


	//----- nvinfo : EIATTR_KPARAM_INFO
	.align		4
.L_10041:
        /*0038*/ 	.byte	0x04, 0x17
        /*003a*/ 	.short	(.L_10043 - .L_10042)
.L_10042:
        /*003c*/ 	.word	0x00000000
        /*0040*/ 	.short	0x0000
        /*0042*/ 	.short	0x0000
        /*0044*/ 	.byte	0x00, 0xf0, 0x21, 0x31


	//----- nvinfo : EIATTR_SPARSE_MMA_MASK
	.align		4
.L_10043:
        /*0048*/ 	.byte	0x03, 0x50
        /*004a*/ 	.short	0x0000


	//----- nvinfo : EIATTR_MAXREG_COUNT
	.align		4
        /*004c*/ 	.byte	0x03, 0x1b
        /*004e*/ 	.short	0x0080


	//----- nvinfo : EIATTR_MERCURY_ISA_VERSION
	.align		4
        /*0050*/ 	.byte	0x03, 0x5f
        /*0052*/ 	.short	0x0101


	//----- nvinfo : EIATTR_EXIT_INSTR_OFFSETS
	.align		4
        /*0054*/ 	.byte	0x04, 0x1c
        /*0056*/ 	.short	(.L_10045 - .L_10044)


	//   ....[0]....
.L_10044:
        /*0058*/ 	.word	0x00000180


	//   ....[1]....
        /*005c*/ 	.word	0x00000820


	//   ....[2]....
        /*0060*/ 	.word	0x00000880


	//   ....[3]....
        /*0064*/ 	.word	0x00000b90


	//----- nvinfo : EIATTR_MAX_THREADS
	.align		4
.L_10045:
        /*0068*/ 	.byte	0x04, 0x05
        /*006a*/ 	.short	(.L_10047 - .L_10046)
.L_10046:
        /*006c*/ 	.word	0x00000200
        /*0070*/ 	.word	0x00000001
        /*0074*/ 	.word	0x00000001


	//----- nvinfo : EIATTR_CRS_STACK_SIZE
	.align		4
.L_10047:
        /*0078*/ 	.byte	0x04, 0x1e
        /*007a*/ 	.short	(.L_10049 - .L_10048)
.L_10048:
        /*007c*/ 	.word	0x00000000


	//----- nvinfo : EIATTR_CBANK_PARAM_SIZE
	.align		4
.L_10049:
        /*0080*/ 	.byte	0x03, 0x19
        /*0082*/ 	.short	0x0c58


	//----- nvinfo : EIATTR_PARAM_CBANK
	.align		4
        /*0084*/ 	.byte	0x04, 0x0a
        /*0086*/ 	.short	(.L_10051 - .L_10050)
	.align		4
.L_10050:
        /*0088*/ 	.word	index@(.nv.constant0._ZN2at6native55_GLOBAL__N__de093ff9_22_ForeachBinaryOpList_cu_a911ec4325multi_tensor_apply_kernelINS1_18TensorListMetadataILi2EEENS1_24BinaryOpListAlphaFunctorIN3c107complexIfEELi2ELi2ELi0EEEJSt4plusIS8_ES8_EEEvT_T0_DpT1_)
        /*008c*/ 	.short	0x0210
        /*008e*/ 	.short	0x0c58


	//----- nvinfo : EIATTR_SW_WAR
	.align		4
.L_10051:
        /*0090*/ 	.byte	0x04, 0x36
        /*0092*/ 	.short	(.L_10053 - .L_10052)
.L_10052:
        /*0094*/ 	.word	0x00000008
.L_10053:


//--------------------- .nv.info._ZN2at6native55_GLOBAL__N__de093ff9_22_ForeachBinaryOpList_cu_a911ec4325multi_tensor_apply_kernelINS1_18TensorListMetadataILi2EEENS1_24BinaryOpListAlphaFunctorIN3c107complexIdEELi2ELi2ELi0EEEJSt4plusIS8_ES8_EEEvT_T0_DpT1_ --------------------------
	.section	.nv.info._ZN2at6native55_GLOBAL__N__de093ff9_22_ForeachBinaryOpList_cu_a911ec4325multi_tensor_apply_kernelINS1_18TensorListMetadataILi2EEENS1_24BinaryOpListAlphaFunctorIN3c107complexIdEELi2ELi2ELi0EEEJSt4plusIS8_ES8_EEEvT_T0_DpT1_,"",@"SHT_CUDA_INFO"
	.sectionflags	@""
	.align	4


	//----- nvinfo : EIATTR_CUDA_API_VERSION
	.align		4
        /*0000*/ 	.byte	0x04, 0x37
        /*0002*/ 	.short	(.L_10055 - .L_10054)
.L_10054:
        /*0004*/ 	.word	0x00000082


	//----- nvinfo : EIATTR_KPARAM_INFO
	.align		4
.L_10055:
        /*0008*/ 	.byte	0x04, 0x17
        /*000a*/ 	.short	(.L_10057 - .L_10056)
.L_10056:
        /*000c*/ 	.word	0x00000000
        /*0010*/ 	.short	0x0003
        /*0012*/ 	.short	0x0c50
        /*0014*/ 	.byte	0x00, 0xf0, 0x41, 0x00


	//----- nvinfo : EIATTR_KPARAM_INFO
	.align		4
.L_10057:
        /*0018*/ 	.byte	0x04, 0x17
        /*001a*/ 	.short	(.L_10059 - .L_10058)
.L_10058:
        /*001c*/ 	.word	0x00000000
        /*0020*/ 	.short	0x0002
        /*0022*/ 	.short	0x0c49
        /*0024*/ 	.byte	0x00, 0xf0, 0x05, 0x00


	//----- nvinfo : EIATTR_KPARAM_INFO
	.align		4
.L_10059:
        /*0028*/ 	.byte	0x04, 0x17
        /*002a*/ 	.short	(.L_10061 - .L_10060)
.L_10060:
        /*002c*/ 	.word	0x00000000
        /*0030*/ 	.short	0x0001
        /*0032*/ 	.short	0x0c48
        /*0034*/ 	.byte	0x00, 0xf0, 0x05, 0x00


	//----- nvinfo : EIATTR_KPARAM_INFO
	.align		4
.L_10061:
        /*0038*/ 	.byte	0x04, 0x17
        /*003a*/ 	.short	(.L_10063 - .L_10062)
.L_10062:
        /*003c*/ 	.word	0x00000000
        /*0040*/ 	.short	0x0000
        /*0042*/ 	.short	0x0000
        /*0044*/ 	.byte	0x00, 0xf0, 0x21, 0x31


	//----- nvinfo : EIATTR_SPARSE_MMA_MASK
	.align		4
.L_10063:
        /*0048*/ 	.byte	0x03, 0x50
        /*004a*/ 	.short	0x0000


	//----- nvinfo : EIATTR_MAXREG_COUNT
	.align		4
        /*004c*/ 	.byte	0x03, 0x1b
        /*004e*/ 	.short	0x0080


	//----- nvinfo : EIATTR_MERCURY_ISA_VERSION
	.align		4
        /*0050*/ 	.byte	0x03, 0x5f
        /*0052*/ 	.short	0x0101


	//----- nvinfo : EIATTR_EXIT_INSTR_OFFSETS
	.align		4
        /*0054*/ 	.byte	0x04, 0x1c
        /*0056*/ 	.short	(.L_10065 - .L_10064)


	//   ....[0]....
.L_10064:
        /*0058*/ 	.word	0x00000160


	//   ....[1]....
        /*005c*/ 	.word	0x00000870


	//   ....[2]....
        /*0060*/ 	.word	0x000008d0


	//   ....[3]....
        /*0064*/ 	.word	0x00000c50


	//----- nvinfo : EIATTR_MAX_THREADS
	.align		4
.L_10065:
        /*0068*/ 	.byte	0x04, 0x05
        /*006a*/ 	.short	(.L_10067 - .L_10066)
.L_10066:
        /*006c*/ 	.word	0x00000200
        /*0070*/ 	.word	0x00000001
        /*0074*/ 	.word	0x00000001


	//----- nvinfo : EIATTR_CRS_STACK_SIZE
	.align		4
.L_10067:
        /*0078*/ 	.byte	0x04, 0x1e
        /*007a*/ 	.short	(.L_10069 - .L_10068)
.L_10068:
        /*007c*/ 	.word	0x00000000


	//----- nvinfo : EIATTR_CBANK_PARAM_SIZE
	.align		4
.L_10069:
        /*0080*/ 	.byte	0x03, 0x19
        /*0082*/ 	.short	0x0c60


	//----- nvinfo : EIATTR_PARAM_CBANK
	.align		4
        /*0084*/ 	.byte	0x04, 0x0a
        /*0086*/ 	.short	(.L_10071 - .L_10070)
	.align		4
.L_10070:
        /*0088*/ 	.word	index@(.nv.constant0._ZN2at6native55_GLOBAL__N__de093ff9_22_ForeachBinaryOpList_cu_a911ec4325multi_tensor_apply_kernelINS1_18TensorListMetadataILi2EEENS1_24BinaryOpListAlphaFunctorIN3c107complexIdEELi2ELi2ELi0EEEJSt4plusIS8_ES8_EEEvT_T0_DpT1_)
        /*008c*/ 	.short	0x0210
        /*008e*/ 	.short	0x0c60


	//----- nvinfo : EIATTR_SW_WAR
	.align		4
.L_10071:
        /*0090*/ 	.byte	0x04, 0x36
        /*0092*/ 	.short	(.L_10073 - .L_10072)
.L_10072:
        /*0094*/ 	.word	0x00000008
.L_10073:


//--------------------- .nv.info._ZN2at6native55_GLOBAL__N__de093ff9_22_ForeachBinaryOpList_cu_a911ec4325multi_tensor_apply_kernelINS1_18TensorListMetadataILi2EEENS1_24BinaryOpListAlphaFunctorIfLi2ELi2ELi0EEEJSt4plusIfEfEEEvT_T0_DpT1_ --------------------------
	.section	.nv.info._ZN2at6native55_GLOBAL__N__de093ff9_22_ForeachBinaryOpList_cu_a911ec4325multi_tensor_apply_kernelINS1_18TensorListMetadataILi2EEENS1_24BinaryOpListAlphaFunctorIfLi2ELi2ELi0EEEJSt4plusIfEfEEEvT_T0_DpT1_,"",@"SHT_CUDA_INFO"
	.sectionflags	@""
	.align	4


	//----- nvinfo : EIATTR_CUDA_API_VERSION
	.align		4
        /*0000*/ 	.byte	0x04, 0x37
        /*0002*/ 	.short	(.L_10075 - .L_10074)
.L_10074:
        /*0004*/ 	.word	0x00000082


	//----- nvinfo : EIATTR_KPARAM_INFO
	.align		4
.L_10075:
        /*0008*/ 	.byte	0x04, 0x17
        /*000a*/ 	.short	(.L_10077 - .L_10076)
.L_10076:
        /*000c*/ 	.word	0x00000000
        /*0010*/ 	.short	0x0003
        /*0012*/ 	.short	0x0c4c
        /*0014*/ 	.byte	0x00, 0xf0, 0x11, 0x00


	//----- nvinfo : EIATTR_KPARAM_INFO
	.align		4
.L_10077:
        /*0018*/ 	.byte	0x04, 0x17
        /*001a*/ 	.short	(.L_10079 - .L_10078)
.L_10078:
        /*001c*/ 	.word	0x00000000
        /*0020*/ 	.short	0x0002
        /*0022*/ 	.short	0x0c49
        /*0024*/ 	.byte	0x00, 0xf0, 0x05, 0x00


	//----- nvinfo : EIATTR_KPARAM_INFO
	.align		4
.L_10079:
        /*0028*/ 	.byte	0x04, 0x17
        /*002a*/ 	.short	(.L_10081 - .L_10080)
.L_10080:
        /*002c*/ 	.word	0x00000000
        /*0030*/ 	.short	0x0001
        /*0032*/ 	.short	0x0c48
        /*0034*/ 	.byte	0x00, 0xf0, 0x05, 0x00


	//----- nvinfo : EIATTR_KPARAM_INFO
	.align		4
.L_10081:
        /*0038*/ 	.byte	0x04, 0x17
        /*003a*/ 	.short	(.L_10083 - .L_10082)
.L_10082:
        /*003c*/ 	.word	0x00000000
        /*0040*/ 	.short	0x0000
        /*0042*/ 	.short	0x0000
        /*0044*/ 	.byte	0x00, 0xf0, 0x21, 0x31


	//----- nvinfo : EIATTR_SPARSE_MMA_MASK
	.align		4
.L_10083:
        /*0048*/ 	.byte	0x03, 0x50
        /*004a*/ 	.short	0x0000


	//----- nvinfo : EIATTR_MAXREG_COUNT
	.align		4
        /*004c*/ 	.byte	0x03, 0x1b
        /*004e*/ 	.short	0x0080


	//----- nvinfo : EIATTR_MERCURY_ISA_VERSION
	.align		4
        /*0050*/ 	.byte	0x03, 0x5f
        /*0052*/ 	.short	0x0101


	//----- nvinfo : EIATTR_EXIT_INSTR_OFFSETS
	.align		4
        /*0054*/ 	.byte	0x04, 0x1c
        /*0056*/ 	.short	(.L_10085 - .L_10084)


	//   ....[0]....
.L_10084:
        /*0058*/ 	.word	0x00000160


	//   ....[1]....
        /*005c*/ 	.word	0x000006f0


	//   ....[2]....
        /*0060*/ 	.word	0x00000750


	//   ....[3]....
        /*0064*/ 	.word	0x000008f0


	//----- nvinfo : EIATTR_MAX_THREADS
	.align		4
.L_10085:
        /*0068*/ 	.byte	0x04, 0x05
        /*006a*/ 	.short	(.L_10087 - .L_10086)
.L_10086:
        /*006c*/ 	.word	0x00000200
        /*0070*/ 	.word	0x00000001
        /*0074*/ 	.word	0x00000001


	//----- nvinfo : EIATTR_CRS_STACK_SIZE
	.align		4
.L_10087:
        /*0078*/ 	.byte	0x04, 0x1e
        /*007a*/ 	.short	(.L_10089 - .L_10088)
.L_10088:
        /*007c*/ 	.word	0x00000000


	//----- nvinfo : EIATTR_CBANK_PARAM_SIZE
	.align		4
.L_10089:
        /*0080*/ 	.byte	0x03, 0x19
        /*0082*/ 	.short	0x0c50


	//----- nvinfo : EIATTR_PARAM_CBANK
	.align		4
        /*0084*/ 	.byte	0x04, 0x0a
        /*0086*/ 	.short	(.L_10091 - .L_10090)
	.align		4
.L_10090:
        /*0088*/ 	.word	index@(.nv.constant0._ZN2at6native55_GLOBAL__N__de093ff9_22_ForeachBinaryOpList_cu_a911ec4325multi_tensor_apply_kernelINS1_18TensorListMetadataILi2EEENS1_24BinaryOpListAlphaFunctorIfLi2ELi2ELi0EEEJSt4plusIfEfEEEvT_T0_DpT1_)
        /*008c*/ 	.short	0x0210
        /*008e*/ 	.short	0x0c50


	//----- nvinfo : EIATTR_SW_WAR
	.align		4
.L_10091:
        /*0090*/ 	.byte	0x04, 0x36
        /*0092*/ 	.short	(.L_10093 - .L_10092)
.L_10092:
        /*0094*/ 	.word	0x00000008
.L_10093:


//--------------------- .nv.info._ZN2at6native55_GLOBAL__N__de093ff9_22_ForeachBinaryOpList_cu_a911ec4325multi_tensor_apply_kernelINS1_18TensorListMetadataILi2EEENS1_24BinaryOpListAlphaFunctorIdLi2ELi2ELi0EEEJSt4plusIdEdEEEvT_T0_DpT1_ --------------------------
	.section	.nv.info._ZN2at6native55_GLOBAL__N__de093ff9_22_ForeachBinaryOpList_cu_a911ec4325multi_tensor_apply_kernelINS1_18TensorListMetadataILi2EEENS1_24BinaryOpListAlphaFunctorIdLi2ELi2ELi0EEEJSt4plusIdEdEEEvT_T0_DpT1_,"",@"SHT_CUDA_INFO"
	.sectionflags	@""
	.align	4


	//----- nvinfo : EIATTR_CUDA_API_VERSION
	.align		4
        /*0000*/ 	.byte	0x04, 0x37
        /*0002*/ 	.short	(.L_10095 - .L_10094)
.L_10094:
        /*0004*/ 	.word	0x00000082


	//----- nvinfo : EIATTR_KPARAM_INFO
	.align		4
.L_10095:
        /*0008*/ 	.byte	0x04, 0x17
        /*000a*/ 	.short	(.L_10097 - .L_10096)
.L_10096:
        /*000c*/ 	.word	0x00000000
        /*0010*/ 	.short	0x0003
        /*0012*/ 	.short	0x0c50
        /*0014*/ 	.byte	0x00, 0xf0, 0x21, 0x00


	//----- nvinfo : EIATTR_KPARAM_INFO
	.align		4
.L_10097:
        /*0018*/ 	.byte	0x04, 0x17
        /*001a*/ 	.short	(.L_10099 - .L_10098)
.L_10098:
        /*001c*/ 	.word	0x00000000
        /*0020*/ 	.short	0x0002
        /*0022*/ 	.short	0x0c49
        /*0024*/ 	.byte	0x00, 0xf0, 0x05, 0x00


	//----- nvinfo : EIATTR_KPARAM_INFO
	.align		4
.L_10099:
        /*0028*/ 	.byte	0x04, 0x17
        /*002a*/ 	.short	(.L_10101 - .L_10100)
.L_10100:
        /*002c*/ 	.word	0x00000000
        /*0030*/ 	.short	0x0001
        /*0032*/ 	.short	0x0c48
        /*0034*/ 	.byte	0x00, 0xf0, 0x05, 0x00


	//----- nvinfo : EIATTR_KPARAM_INFO
	.align		4
.L_10101:
        /*0038*/ 	.byte	0x04, 0x17
        /*003a*/ 	.short	(.L_10103 - .L_10102)
.L_10102:
        /*003c*/ 	.word	0x00000000
        /*0040*/ 	.short	0x0000
        /*0042*/ 	.short	0x0000
        /*0044*/ 	.byte	0x00, 0xf0, 0x21, 0x31


	//----- nvinfo : EIATTR_SPARSE_MMA_MASK
	.align		4
.L_10103:
        /*0048*/ 	.byte	0x03, 0x50
        /*004a*/ 	.short	0x0000


	//----- nvinfo : EIATTR_MAXREG_COUNT
	.align		4
        /*004c*/ 	.byte	0x03, 0x1b
        /*004e*/ 	.short	0x0080


	//----- nvinfo : EIATTR_MERCURY_ISA_VERSION
	.align		4
        /*0050*/ 	.byte	0x03, 0x5f
        /*0052*/ 	.short	0x0101


	//----- nvinfo : EIATTR_EXIT_INSTR_OFFSETS
	.align		4
        /*0054*/ 	.byte	0x04, 0x1c
        /*0056*/ 	.short	(.L_10105 - .L_10104)


	//   ....[0]....
.L_10104:
        /*0058*/ 	.word	0x00000180


	//   ....[1]....
        /*005c*/ 	.word	0x00000730


	//   ....[2]....
        /*0060*/ 	.word	0x00000790


	//   ....[3]....
        /*0064*/ 	.word	0x00000960


	//----- nvinfo : EIATTR_MAX_THREADS
	.align		4
.L_10105:
        /*0068*/ 	.byte	0x04, 0x05
        /*006a*/ 	.short	(.L_10107 - .L_10106)
.L_10106:
        /*006c*/ 	.word	0x00000200
        /*0070*/ 	.word	0x00000001
        /*0074*/ 	.word	0x00000001


	//----- nvinfo : EIATTR_CRS_STACK_SIZE
	.align		4
.L_10107:
        /*0078*/ 	.byte	0x04, 0x1e
        /*007a*/ 	.short	(.L_10109 - .L_10108)
.L_10108:
        /*007c*/ 	.word	0x00000000


	//----- nvinfo : EIATTR_CBANK_PARAM_SIZE
	.align		4
.L_10109:
        /*0080*/ 	.byte	0x03, 0x19
        /*0082*/ 	.short	0x0c58


	//----- nvinfo : EIATTR_PARAM_CBANK
	.align		4
        /*0084*/ 	.byte	0x04, 0x0a
        /*0086*/ 	.short	(.L_10111 - .L_10110)
	.align		4
.L_10110:
        /*0088*/ 	.word	index@(.nv.constant0._ZN2at6native55_GLOBAL__N__de093ff9_22_ForeachBinaryOpList_cu_a911ec4325multi_tensor_apply_kernelINS1_18TensorListMetadataILi2EEENS1_24BinaryOpListAlphaFunctorIdLi2ELi2ELi0EEEJSt4plusIdEdEEEvT_T0_DpT1_)
        /*008c*/ 	.short	0x0210
        /*008e*/ 	.short	0x0c58


	//----- nvinfo : EIATTR_SW_WAR
	.align		4
.L_10111:
        /*0090*/ 	.byte	0x04, 0x36
        /*0092*/ 	.short	(.L_10113 - .L_10112)
.L_10112:
        /*0094*/ 	.word	0x00000008
.L_10113:


//--------------------- .nv.info._ZN2at6native55_GLOBAL__N__de093ff9_22_ForeachBinaryOpList_cu_a911ec4325multi_tensor_apply_kernelINS1_18TensorListMetadataILi2EEENS1_24BinaryOpListAlphaFunctorIsLi2ELi2ELi0EEEJSt4plusIsEsEEEvT_T0_DpT1_ --------------------------
	.section	.nv.info._ZN2at6native55_GLOBAL__N__de093ff9_22_ForeachBinaryOpList_cu_a911ec4325multi_tensor_apply_kernelINS1_18TensorListMetadataILi2EEENS1_24BinaryOpListAlphaFunctorIsLi2ELi2ELi0EEEJSt4plusIsEsEEEvT_T0_DpT1_,"",@"SHT_CUDA_INFO"
	.sectionflags	@""
	.align	4


	//----- nvinfo : EIATTR_CUDA_API_VERSION
	.align		4
        /*0000*/ 	.byte	0x04, 0x37
        /*0002*/ 	.short	(.L_10115 - .L_10114)
.L_10114:
        /*0004*/ 	.word	0x00000082


	//----- nvinfo : EIATTR_KPARAM_INFO
	.align		4
.L_10115:
        /*0008*/ 	.byte	0x04, 0x17
        /*000a*/ 	.short	(.L_10117 - .L_10116)
.L_10116:
        /*000c*/ 	.word	0x00000000
        /*0010*/ 	.short	0x0003
        /*0012*/ 	.short	0x0c4a
        /*0014*/ 	.byte	0x00, 0xf0, 0x09, 0x00


	//----- nvinfo : EIATTR_KPARAM_INFO
	.align		4
.L_10117:
        /*0018*/ 	.byte	0x04, 0x17
        /*001a*/ 	.short	(.L_10119 - .L_10118)
.L_10118:
        /*001c*/ 	.word	0x00000000
        /*0020*/ 	.short	0x0002
        /*0022*/ 	.short	0x0c49
        /*0024*/ 	.byte	0x00, 0xf0, 0x05, 0x00


	//----- nvinfo : EIATTR_KPARAM_INFO
	.align		4
.L_10119:
        /*0028*/ 	.byte	0x04, 0x17
        /*002a*/ 	.short	(.L_10121 - .L_10120)
.L_10120:
        /*002c*/ 	.word	0x00000000
        /*0030*/ 	.short	0x0001
        /*0032*/ 	.short	0x0c48
        /*0034*/ 	.byte	0x00, 0xf0, 0x05, 0x00


	//----- nvinfo : EIATTR_KPARAM_INFO
	.align		4
.L_10121:
        /*0038*/ 	.byte	0x04, 0x17
        /*003a*/ 	.short	(.L_10123 - .L_10122)
.L_10122:
        /*003c*/ 	.word	0x00000000
        /*0040*/ 	.short	0x0000
        /*0042*/ 	.short	0x0000
        /*0044*/ 	.byte	0x00, 0xf0, 0x21, 0x31


	//----- nvinfo : EIATTR_SPARSE_MMA_MASK
	.align		4
.L_10123:
        /*0048*/ 	.byte	0x03, 0x50
        /*004a*/ 	.short	0x0000


	//----- nvinfo : EIATTR_MAXREG_COUNT
	.align		4
        /*004c*/ 	.byte	0x03, 0x1b
        /*004e*/ 	.short	0x0080


	//----- nvinfo : EIATTR_MERCURY_ISA_VERSION
	.align		4
        /*0050*/ 	.byte	0x03, 0x5f
        /*0052*/ 	.short	0x0101


	//----- nvinfo : EIATTR_EXIT_INSTR_OFFSETS
	.align		4
        /*0054*/ 	.byte	0x04, 0x1c
        /*0056*/ 	.short	(.L_10125 - .L_10124)


	//   ....[0]....
.L_10124:
        /*0058*/ 	.word	0x00000180


	//   ....[1]....
        /*005c*/ 	.word	0x00000720


	//   ....[2]....
        /*0060*/ 	.word	0x00000780


	//   ....[3]....
        /*0064*/ 	.word	0x000009b0


	//----- nvinfo : EIATTR_MAX_THREADS
	.align		4
.L_10125:
        /*0068*/ 	.byte	0x04, 0x05
        /*006a*/ 	.short	(.L_10127 - .L_10126)
.L_10126:
        /*006c*/ 	.word	0x00000200
        /*0070*/ 	.word	0x00000001
        /*0074*/ 	.word	0x00000001


	//----- nvinfo : EIATTR_CRS_STACK_SIZE
	.align		4
.L_10127:
        /*0078*/ 	.byte	0x04, 0x1e
        /*007a*/ 	.short	(.L_10129 - .L_10128)
.L_10128:
        /*007c*/ 	.word	0x00000000


	//----- nvinfo : EIATTR_CBANK_PARAM_SIZE
	.align		4
.L_10129:
        /*0080*/ 	.byte	0x03, 0x19
        /*0082*/ 	.short	0x0c4c


	//----- nvinfo : EIATTR_PARAM_CBANK
	.align		4
        /*0084*/ 	.byte	0x04, 0x0a
        /*0086*/ 	.short	(.L_10131 - .L_10130)
	.align		4
.L_10130:
        /*0088*/ 	.word	index@(.nv.constant0._ZN2at6native55_GLOBAL__N__de093ff9_22_ForeachBinaryOpList_cu_a911ec4325multi_tensor_apply_kernelINS1_18TensorListMetadataILi2EEENS1_24BinaryOpListAlphaFunctorIsLi2ELi2ELi0EEEJSt4plusIsEsEEEvT_T0_DpT1_)
        /*008c*/ 	.short	0x0210
        /*008e*/ 	.short	0x0c4c


	//----- nvinfo : EIATTR_SW_WAR
	.align		4
.L_10131:
        /*0090*/ 	.byte	0x04, 0x36
        /*0092*/ 	.short	(.L_10133 - .L_10132)
.L_10132:
        /*0094*/ 	.word	0x00000008
.L_10133:


//--------------------- .nv.info._ZN2at6native55_GLOBAL__N__de093ff9_22_ForeachBinaryOpList_cu_a911ec4325multi_tensor_apply_kernelINS1_18TensorListMetadataILi2EEENS1_24BinaryOpListAlphaFunctorIlLi2ELi2ELi0EEEJSt4plusIlElEEEvT_T0_DpT1_ --------------------------
	.section	.nv.info._ZN2at6native55_GLOBAL__N__de093ff9_22_ForeachBinaryOpList_cu_a911ec4325multi_tensor_apply_kernelINS1_18TensorListMetadataILi2EEENS1_24BinaryOpListAlphaFunctorIlLi2ELi2ELi0EEEJSt4plusIlElEEEvT_T0_DpT1_,"",@"SHT_CUDA_INFO"
	.sectionflags	@""
	.align	4


	//----- nvinfo : EIATTR_CUDA_API_VERSION
	.align		4
        /*0000*/ 	.byte	0x04, 0x37
        /*0002*/ 	.short	(.L_10135 - .L_10134)
.L_10134:
        /*0004*/ 	.word	0x00000082


	//----- nvinfo : EIATTR_KPARAM_INFO
	.align		4
.L_10135:
        /*0008*/ 	.byte	0x04, 0x17
        /*000a*/ 	.short	(.L_10137 - .L_10136)
.L_10136:
        /*000c*/ 	.word	0x00000000
        /*0010*/ 	.short	0x0003
        /*0012*/ 	.short	0x0c50
        /*0014*/ 	.byte	0x00, 0xf0, 0x21, 0x00


	//----- nvinfo : EIATTR_KPARAM_INFO
	.align		4
.L_10137:
        /*0018*/ 	.byte	0x04, 0x17
        /*001a*/ 	.short	(.L_10139 - .L_10138)
.L_10138:
        /*001c*/ 	.word	0x00000000
        /*0020*/ 	.short	0x0002
        /*0022*/ 	.short	0x0c49
        /*0024*/ 	.byte	0x00, 0xf0, 0x05, 0x00


	//----- nvinfo : EIATTR_KPARAM_INFO
	.align		4
.L_10139:
        /*0028*/ 	.byte	0x04, 0x17
        /*002a*/ 	.short	(.L_10141 - .L_10140)
.L_10140:
        /*002c*/ 	.word	0x00000000
        /*0030*/ 	.short	0x0001
        /*0032*/ 	.short	0x0c48
        /*0034*/ 	.byte	0x00, 0xf0, 0x05, 0x00


	//----- nvinfo : EIATTR_KPARAM_INFO
	.align		4
.L_10141:
        /*0038*/ 	.byte	0x04, 0x17
        /*003a*/ 	.short	(.L_10143 - .L_10142)
.L_10142:
        /*003c*/ 	.word	0x00000000
        /*0040*/ 	.short	0x0000
        /*0042*/ 	.short	0x0000
        /*0044*/ 	.byte	0x00, 0xf0, 0x21, 0x31


	//----- nvinfo : EIATTR_SPARSE_MMA_MASK
	.align		4
.L_10143:
        /*0048*/ 	.byte	0x03, 0x50
        /*004a*/ 	.short	0x0000


	//----- nvinfo : EIATTR_MAXREG_COUNT
	.align		4
        /*004c*/ 	.byte	0x03, 0x1b
        /*004e*/ 	.short	0x0080


	//----- nvinfo : EIATTR_MERCURY_ISA_VERSION
	.align		4
        /*0050*/ 	.byte	0x03, 0x5f
        /*0052*/ 	.short	0x0101


	//----- nvinfo : EIATTR_EXIT_INSTR_OFFSETS
	.align		4
        /*0054*/ 	.byte	0x04, 0x1c
        /*0056*/ 	.short	(.L_10145 - .L_10144)


	//   ....[0]....
.L_10144:
        /*0058*/ 	.word	0x00000180


	//   ....[1]....
        /*005c*/ 	.word	0x000007b0


	//   ....[2]....
        /*0060*/ 	.word	0x00000810


	//   ....[3]....
        /*0064*/ 	.word	0x00000ac0


	//----- nvinfo : EIATTR_MAX_THREADS
	.align		4
.L_10145:
        /*0068*/ 	.byte	0x04, 0x05
        /*006a*/ 	.short	(.L_10147 - .L_10146)
.L_10146:
        /*006c*/ 	.word	0x00000200
        /*0070*/ 	.word	0x00000001
        /*0074*/ 	.word	0x00000001


	//----- nvinfo : EIATTR_CRS_STACK_SIZE
	.align		4
.L_10147:
        /*0078*/ 	.byte	0x04, 0x1e
        /*007a*/ 	.short	(.L_10149 - .L_10148)
.L_10148:
        /*007c*/ 	.word	0x00000000


	//----- nvinfo : EIATTR_CBANK_PARAM_SIZE
	.align		4
.L_10149:
        /*0080*/ 	.byte	0x03, 0x19
        /*0082*/ 	.short	0x0c58


	//----- nvinfo : EIATTR_PARAM_CBANK
	.align		4
        /*0084*/ 	.byte	0x04, 0x0a
        /*0086*/ 	.short	(.L_10151 - .L_10150)
	.align		4
.L_10150:
        /*0088*/ 	.word	index@(.nv.constant0._ZN2at6native55_GLOBAL__N__de093ff9_22_ForeachBinaryOpList_cu_a911ec4325multi_tensor_apply_kernelINS1_18TensorListMetadataILi2EEENS1_24BinaryOpListAlphaFunctorIlLi2ELi2ELi0EEEJSt4plusIlElEEEvT_T0_DpT1_)
        /*008c*/ 	.short	0x0210
        /*008e*/ 	.short	0x0c58


	//----- nvinfo : EIATTR_SW_WAR
	.align		4
.L_10151:
        /*0090*/ 	.byte	0x04, 0x36
        /*0092*/ 	.short	(.L_10153 - .L_10152)
.L_10152:
        /*0094*/ 	.word	0x00000008
.L_10153:


//--------------------- .nv.info._ZN2at6native55_GLOBAL__N__de093ff9_22_ForeachBinaryOpList_cu_a911ec4325multi_tensor_apply_kernelINS1_18TensorListMetadataILi2EEENS1_24BinaryOpListAlphaFunctorIiLi2ELi2ELi0EEEJSt4plusIiEiEEEvT_T0_DpT1_ --------------------------
	.section	.nv.info._ZN2at6native55_GLOBAL__N__de093ff9_22_ForeachBinaryOpList_cu_a911ec4325multi_tensor_apply_kernelINS1_18TensorListMetadataILi2EEENS1_24BinaryOpListAlphaFunctorIiLi2ELi2ELi0EEEJSt4plusIiEiEEEvT_T0_DpT1_,"",@"SHT_CUDA_INFO"
	.sectionflags	@""
	.align	4


	//----- nvinfo : EIATTR_CUDA_API_VERSION
	.align		4
        /*0000*/ 	.byte	0x04, 0x37
        /*0002*/ 	.short	(.L_10155 - .L_10154)
.L_10154:
        /*0004*/ 	.word	0x00000082


	//----- nvinfo : EIATTR_KPARAM_INFO
	.align		4
.L_10155:
        /*0008*/ 	.byte	0x04, 0x17
        /*000a*/ 	.short	(.L_10157 - .L_10156)
.L_10156:
        /*000c*/ 	.word	0x00000000
        /*0010*/ 	.short	0x0003
        /*0012*/ 	.short	0x0c4c
        /*0014*/ 	.byte	0x00, 0xf0, 0x11, 0x00


	//----- nvinfo : EIATTR_KPARAM_INFO
	.align		4
.L_10157:
        /*0018*/ 	.byte	0x04, 0x17
        /*001a*/ 	.short	(.L_10159 - .L_10158)
.L_10158:
        /*001c*/ 	.word	0x00000000
        /*0020*/ 	.short	0x0002
        /*0022*/ 	.short	0x0c49
        /*0024*/ 	.byte	0x00, 0xf0, 0x05, 0x00


	//----- nvinfo : EIATTR_KPARAM_INFO
	.align		4
.L_10159:
        /*0028*/ 	.byte	0x04, 0x17
        /*002a*/ 	.short	(.L_10161 - .L_10160)
.L_10160:
        /*002c*/ 	.word	0x00000000
        /*0030*/ 	.short	0x0001
        /*0032*/ 	.short	0x0c48
        /*0034*/ 	.byte	0x00, 0xf0, 0x05, 0x00


	//----- nvinfo : EIATTR_KPARAM_INFO
	.align		4
.L_10161:
        /*0038*/ 	.byte	0x04, 0x17
        /*003a*/ 	.short	(.L_10163 - .L_10162)
.L_10162:
        /*003c*/ 	.word	0x00000000
        /*0040*/ 	.short	0x0000
        /*0042*/ 	.short	0x0000
        /*0044*/ 	.byte	0x00, 0xf0, 0x21, 0x31


	//----- nvinfo : EIATTR_SPARSE_MMA_MASK
	.align		4
.L_10163:
        /*0048*/ 	.byte	0x03, 0x50
        /*004a*/ 	.short	0x0000


	//----- nvinfo : EIATTR_MAXREG_COUNT
	.align		4
        /*004c*/ 	.byte	0x03, 0x1b
        /*004e*/ 	.short	0x0080


	//----- nvinfo : EIATTR_MERCURY_ISA_VERSION
	.align		4
        /*0050*/ 	.byte	0x03, 0x5f
        /*0052*/ 	.short	0x0101


	//----- nvinfo : EIATTR_EXIT_INSTR_OFFSETS
	.align		4
        /*0054*/ 	.byte	0x04, 0x1c
        /*0056*/ 	.short	(.L_10165 - .L_10164)


	//   ....[0]....
.L_10164:
        /*0058*/ 	.word	0x00000160


	//   ....[1]....
        /*005c*/ 	.word	0x000006f0


	//   ....[2]....
        /*0060*/ 	.word	0x00000750


	//   ....[3]....
        /*0064*/ 	.word	0x000008f0


	//----- nvinfo : EIATTR_MAX_THREADS
	.align		4
.L_10165:
        /*0068*/ 	.byte	0x04, 0x05
        /*006a*/ 	.short	(.L_10167 - .L_10166)
.L_10166:
        /*006c*/ 	.word	0x00000200
        /*0070*/ 	.word	0x00000001
        /*0074*/ 	.word	0x00000001


	//----- nvinfo : EIATTR_CRS_STACK_SIZE
	.align		4
.L_10167:
        /*0078*/ 	.byte	0x04, 0x1e
        /*007a*/ 	.short	(.L_10169 - .L_10168)
.L_10168:
        /*007c*/ 	.word	0x00000000


	//----- nvinfo : EIATTR_CBANK_PARAM_SIZE
	.align		4
.L_10169:
        /*0080*/ 	.byte	0x03, 0x19
        /*0082*/ 	.short	0x0c50


	//----- nvinfo : EIATTR_PARAM_CBANK
	.align		4
        /*0084*/ 	.byte	0x04, 0x0a
        /*0086*/ 	.short	(.L_10171 - .L_10170)
	.align		4
.L_10170:
        /*0088*/ 	.word	index@(.nv.constant0._ZN2at6native55_GLOBAL__N__de093ff9_22_ForeachBinaryOpList_cu_a911ec4325multi_tensor_apply_kernelINS1_18TensorListMetadataILi2EEENS1_24BinaryOpListAlphaFunctorIiLi2ELi2ELi0EEEJSt4plusIiEiEEEvT_T0_DpT1_)
        /*008c*/ 	.short	0x0210
        /*008e*/ 	.short	0x0c50


	//----- nvinfo : EIATTR_SW_WAR
	.align		4
.L_10171:
        /*0090*/ 	.byte	0x04, 0x36
        /*0092*/ 	.short	(.L_10173 - .L_10172)
.L_10172:
        /*0094*/ 	.word	0x00000008
.L_10173:


//--------------------- .nv.info._ZN2at6native55_GLOBAL__N__de093ff9_22_ForeachBinaryOpList_cu_a911ec4325multi_tensor_apply_kernelINS1_18TensorListMetadataILi2EEENS1_24BinaryOpListAlphaFunctorIaLi2ELi2ELi0EEEJSt4plusIaEaEEEvT_T0_DpT1_ --------------------------
	.section	.nv.info._ZN2at6native55_GLOBAL__N__de093ff9_22_ForeachBinaryOpList_cu_a911ec4325multi_tensor_apply_kernelINS1_18TensorListMetadataILi2EEENS1_24BinaryOpListAlphaFunctorIaLi2ELi2ELi0EEEJSt4plusIaEaEEEvT_T0_DpT1_,"",@"SHT_CUDA_INFO"
	.sectionflags	@""
	.align	4


	//----- nvinfo : EIATTR_CUDA_API_VERSION
	.align		4
        /*0000*/ 	.byte	0x04, 0x37
        /*0002*/ 	.short	(.L_10175 - .L_10174)
.L_10174:
        /*0004*/ 	.word	0x00000082


	//----- nvinfo : EIATTR_KPARAM_INFO
	.align		4
.L_10175:
        /*0008*/ 	.byte	0x04, 0x17
        /*000a*/ 	.short	(.L_10177 - .L_10176)
.L_10176:
        /*000c*/ 	.word	0x00000000
        /*0010*/ 	.short	0x0003
        /*0012*/ 	.short	0x0c4a
        /*0014*/ 	.byte	0x00, 0xf0, 0x05, 0x00


	//----- nvinfo : EIATTR_KPARAM_INFO
	.align		4
.L_10177:
        /*0018*/ 	.byte	0x04, 0x17
        /*001a*/ 	.short	(.L_10179 - .L_10178)
.L_10178:
        /*001c*/ 	.word	0x00000000
        /*0020*/ 	.short	0x0002
        /*0022*/ 	.short	0x0c49
        /*0024*/ 	.byte	0x00, 0xf0, 0x05, 0x00


	//----- nvinfo : EIATTR_KPARAM_INFO
	.align		4
.L_10179:
        /*0028*/ 	.byte	0x04, 0x17
        /*002a*/ 	.short	(.L_10181 - .L_10180)
.L_10180:
        /*002c*/ 	.word	0x00000000
        /*0030*/ 	.short	0x0001
        /*0032*/ 	.short	0x0c48
        /*0034*/ 	.byte	0x00, 0xf0, 0x05, 0x00


	//----- nvinfo : EIATTR_KPARAM_INFO
	.align		4
.L_10181:
        /*0038*/ 	.byte	0x04, 0x17
        /*003a*/ 	.short	(.L_10183 - .L_10182)
.L_10182:
        /*003c*/ 	.word	0x00000000
        /*0040*/ 	.short	0x0000
        /*0042*/ 	.short	0x0000
        /*0044*/ 	.byte	0x00, 0xf0, 0x21, 0x31


	//----- nvinfo : EIATTR_SPARSE_MMA_MASK
	.align		4
.L_10183:
        /*0048*/ 	.byte	0x03, 0x50
        /*004a*/ 	.short	0x0000


	//----- nvinfo : EIATTR_MAXREG_COUNT
	.align		4
        /*004c*/ 	.byte	0x03, 0x1b
        /*004e*/ 	.short	0x0080


	//----- nvinfo : EIATTR_MERCURY_ISA_VERSION
	.align		4
        /*0050*/ 	.byte	0x03, 0x5f
        /*0052*/ 	.short	0x0101


	//----- nvinfo : EIATTR_EXIT_INSTR_OFFSETS
	.align		4
        /*0054*/ 	.byte	0x04, 0x1c
        /*0056*/ 	.short	(.L_10185 - .L_10184)


	//   ....[0]....
.L_10184:
        /*0058*/ 	.word	0x00000190


	//   ....[1]....
        /*005c*/ 	.word	0x000006f0


	//   ....[2]....
        /*0060*/ 	.word	0x00000750


	//   ....[3]....
        /*0064*/ 	.word	0x000009b0


	//----- nvinfo : EIATTR_MAX_THREADS
	.align		4
.L_10185:
        /*0068*/ 	.byte	0x04, 0x05
        /*006a*/ 	.short	(.L_10187 - .L_10186)
.L_10186:
        /*006c*/ 	.word	0x00000200
        /*0070*/ 	.word	0x00000001
        /*0074*/ 	.word	0x00000001


	//----- nvinfo : EIATTR_CRS_STACK_SIZE
	.align		4
.L_10187:
        /*0078*/ 	.byte	0x04, 0x1e
        /*007a*/ 	.short	(.L_10189 - .L_10188)
.L_10188:
        /*007c*/ 	.word	0x00000000


	//----- nvinfo : EIATTR_CBANK_PARAM_SIZE
	.align		4
.L_10189:
        /*0080*/ 	.byte	0x03, 0x19
        /*0082*/ 	.short	0x0c4b


	//----- nvinfo : EIATTR_PARAM_CBANK
	.align		4
        /*0084*/ 	.byte	0x04, 0x0a
        /*0086*/ 	.short	(.L_10191 - .L_10190)
	.align		4
.L_10190:
        /*0088*/ 	.word	index@(.nv.constant0._ZN2at6native55_GLOBAL__N__de093ff9_22_ForeachBinaryOpList_cu_a911ec4325multi_tensor_apply_kernelINS1_18TensorListMetadataILi2EEENS1_24BinaryOpListAlphaFunctorIaLi2ELi2ELi0EEEJSt4plusIaEaEEEvT_T0_DpT1_)
        /*008c*/ 	.short	0x0210
        /*008e*/ 	.short	0x0c4b


	//----- nvinfo : EIATTR_SW_WAR
	.align		4
.L_10191:
        /*0090*/ 	.byte	0x04, 0x36
        /*0092*/ 	.short	(.L_10193 - .L_10192)
.L_10192:
        /*0094*/ 	.word	0x00000008
.L_10193:


//--------------------- .nv.info._ZN2at6native55_GLOBAL__N__de093ff9_22_ForeachBinaryOpList_cu_a911ec4325multi_tensor_apply_kernelINS1_18TensorListMetadataILi2EEENS1_24BinaryOpListAlphaFunctorIhLi2ELi2ELi0EEEJSt4plusIhEhEEEvT_T0_DpT1_ --------------------------
	.section	.nv.info._ZN2at6native55_GLOBAL__N__de093ff9_22_ForeachBinaryOpList_cu_a911ec4325multi_tensor_apply_kernelINS1_18TensorListMetadataILi2EEENS1_24BinaryOpListAlphaFunctorIhLi2ELi2ELi0EEEJSt4plusIhEhEEEvT_T0_DpT1_,"",@"SHT_CUDA_INFO"
	.sectionflags	@""
	.align	4


	//----- nvinfo : EIATTR_CUDA_API_VERSION
	.align		4
        /*0000*/ 	.byte	0x04, 0x37
        /*0002*/ 	.short	(.L_10195 - .L_10194)
.L_10194:
        /*0004*/ 	.word	0x00000082


	//----- nvinfo : EIATTR_KPARAM_INFO
	.align		4
.L_10195:
        /*0008*/ 	.byte	0x04, 0x17
        /*000a*/ 	.short	(.L_10197 - .L_10196)
.L_10196:
        /*000c*/ 	.word	0x00000000
        /*0010*/ 	.short	0x0003
        /*0012*/ 	.short	0x0c4a
        /*0014*/ 	.byte	0x00, 0xf0, 0x05, 0x00


	//----- nvinfo : EIATTR_KPARAM_INFO
	.align		4
.L_10197:
        /*0018*/ 	.byte	0x04, 0x17
        /*001a*/ 	.short	(.L_10199 - .L_10198)
.L_10198:
        /*001c*/ 	.word	0x00000000
        /*0020*/ 	.short	0x0002
        /*0022*/ 	.short	0x0c49
        /*0024*/ 	.byte	0x00, 0xf0, 0x05, 0x00


	//----- nvinfo : EIATTR_KPARAM_INFO
	.align		4
.L_10199:
        /*0028*/ 	.byte	0x04, 0x17
        /*002a*/ 	.short	(.L_10201 - .L_10200)
.L_10200:
        /*002c*/ 	.word	0x00000000
        /*0030*/ 	.short	0x0001
        /*0032*/ 	.short	0x0c48
        /*0034*/ 	.byte	0x00, 0xf0, 0x05, 0x00


	//----- nvinfo : EIATTR_KPARAM_INFO
	.align		4
.L_10201:
        /*0038*/ 	.byte	0x04, 0x17
        /*003a*/ 	.short	(.L_10203 - .L_10202)
.L_10202:
        /*003c*/ 	.word	0x00000000
        /*0040*/ 	.short	0x0000
        /*0042*/ 	.short	0x0000
        /*0044*/ 	.byte	0x00, 0xf0, 0x21, 0x31


	//----- nvinfo : EIATTR_SPARSE_MMA_MASK
	.align		4
.L_10203:
        /*0048*/ 	.byte	0x03, 0x50
        /*004a*/ 	.short	0x0000


	//----- nvinfo : EIATTR_MAXREG_COUNT
	.align		4
        /*004c*/ 	.byte	0x03, 0x1b
        /*004e*/ 	.short	0x0080


	//----- nvinfo : EIATTR_MERCURY_ISA_VERSION
	.align		4
        /*0050*/ 	.byte	0x03, 0x5f
        /*0052*/ 	.short	0x0101


	//----- nvinfo : EIATTR_EXIT_INSTR_OFFSETS
	.align		4
        /*0054*/ 	.byte	0x04, 0x1c
        /*0056*/ 	.short	(.L_10205 - .L_10204)


	//   ....[0]....
.L_10204:
        /*0058*/ 	.word	0x000001a0


	//   ....[1]....
        /*005c*/ 	.word	0x00000700


	//   ....[2]....
        /*0060*/ 	.word	0x00000760


	//   ....[3]....
        /*0064*/ 	.word	0x000009c0


	//----- nvinfo : EIATTR_MAX_THREADS
	.align		4
.L_10205:
        /*0068*/ 	.byte	0x04, 0x05
        /*006a*/ 	.short	(.L_10207 - .L_10206)
.L_10206:
        /*006c*/ 	.word	0x00000200
        /*0070*/ 	.word	0x00000001
        /*0074*/ 	.word	0x00000001


	//----- nvinfo : EIATTR_CRS_STACK_SIZE
	.align		4
.L_10207:
        /*0078*/ 	.byte	0x04, 0x1e
        /*007a*/ 	.short	(.L_10209 - .L_10208)
.L_10208:
        /*007c*/ 	.word	0x00000000


	//----- nvinfo : EIATTR_CBANK_PARAM_SIZE
	.align		4
.L_10209:
        /*0080*/ 	.byte	0x03, 0x19
        /*0082*/ 	.short	0x0c4b


	//----- nvinfo : EIATTR_PARAM_CBANK
	.align		4
        /*0084*/ 	.byte	0x04, 0x0a
        /*0086*/ 	.short	(.L_10211 - .L_10210)
	.align		4
.L_10210:
        /*0088*/ 	.word	index@(.nv.constant0._ZN2at6native55_GLOBAL__N__de093ff9_22_ForeachBinaryOpList_cu_a911ec4325multi_tensor_apply_kernelINS1_18TensorListMetadataILi2EEENS1_24BinaryOpListAlphaFunctorIhLi2ELi2ELi0EEEJSt4plusIhEhEEEvT_T0_DpT1_)
        /*008c*/ 	.short	0x0210
        /*008e*/ 	.short	0x0c4b


	//----- nvinfo : EIATTR_SW_WAR
	.align		4
.L_10211:
        /*0090*/ 	.byte	0x04, 0x36
        /*0092*/ 	.short	(.L_10213 - .L_10212)
.L_10212:
        /*0094*/ 	.word	0x00000008
.L_10213:


//--------------------- .nv.callgraph             --------------------------
	.section	.nv.callgraph,"",@"SHT_CUDA_CALLGRAPH"
	.align	4
	.sectionentsize	8
	.align		4
        /*0000*/ 	.word	0x00000000
	.align		4
        /*0004*/ 	.word	0xffffffff
	.align		4
        /*0008*/ 	.word	0x00000000
	.align		4
        /*000c*/ 	.word	0xfffffffe
	.align		4
        /*0010*/ 	.word	0x00000000
	.align		4
        /*0014*/ 	.word	0xfffffffd
	.align		4
        /*0018*/ 	.word	0x00000000
	.align		4
        /*001c*/ 	.word	0xfffffffc


//--------------------- .nv.constant4             --------------------------
	.section	.nv.constant4,"a",@progbits
	.align	8
	.align		8
.nv.constant4:
        /*0000*/ 	.dword	_ZN53_INTERNAL_de093ff9_22_ForeachBinaryOpList_cu_a911ec434cuda3std3__45__cpo5beginE
	.align		8
        /*0008*/ 	.dword	_ZN53_INTERNAL_de093ff9_22_ForeachBinaryOpList_cu_a911ec434cuda3std3__45__cpo3endE
	.align		8
        /*0010*/ 	.dword	_ZN53_INTERNAL_de093ff9_22_ForeachBinaryOpList_cu_a911ec434cuda3std3__45__cpo6cbeginE
	.align		8
        /*0018*/ 	.dword	_ZN53_INTERNAL_de093ff9_22_ForeachBinaryOpList_cu_a911ec434cuda3std3__45__cpo4cendE
	.align		8
        /*0020*/ 	.dword	_ZN53_INTERNAL_de093ff9_22_ForeachBinaryOpList_cu_a911ec434cuda3std3__45__cpo6rbeginE
	.align		8
        /*0028*/ 	.dword	_ZN53_INTERNAL_de093ff9_22_ForeachBinaryOpList_cu_a911ec434cuda3std3__45__cpo4rendE
	.align		8
        /*0030*/ 	.dword	_ZN53_INTERNAL_de093ff9_22_ForeachBinaryOpList_cu_a911ec434cuda3std3__45__cpo7crbeginE
	.align		8
        /*0038*/ 	.dword	_ZN53_INTERNAL_de093ff9_22_ForeachBinaryOpList_cu_a911ec434cuda3std3__45__cpo5crendE
	.align		8
        /*0040*/ 	.dword	_ZN53_INTERNAL_de093ff9_22_ForeachBinaryOpList_cu_a911ec434cuda3std3__455_GLOBAL__N__de093ff9_22_ForeachBinaryOpList_cu_a911ec436ignoreE
	.align		8
        /*0048*/ 	.dword	_ZN53_INTERNAL_de093ff9_22_ForeachBinaryOpList_cu_a911ec434cuda3std3__419piecewise_constructE
	.align		8
        /*0050*/ 	.dword	_ZN53_INTERNAL_de093ff9_22_ForeachBinaryOpList_cu_a911ec434cuda3std3__48in_placeE
	.align		8
        /*0058*/ 	.dword	_ZN53_INTERNAL_de093ff9_22_ForeachBinaryOpList_cu_a911ec434cuda3std3__420unreachable_sentinelE
	.align		8
        /*0060*/ 	.dword	_ZN53_INTERNAL_de093ff9_22_ForeachBinaryOpList_cu_a911ec434cuda3std6ranges3__45__cpo4swapE
	.align		8
        /*0068*/ 	.dword	_ZN53_INTERNAL_de093ff9_22_ForeachBinaryOpList_cu_a911ec434cuda3std6ranges3__45__cpo9iter_moveE
	.align		8
        /*0070*/ 	.dword	_ZN53_INTERNAL_de093ff9_22_ForeachBinaryOpList_cu_a911ec434cuda3std6ranges3__45__cpo5beginE
	.align		8
        /*0078*/ 	.dword	_ZN53_INTERNAL_de093ff9_22_ForeachBinaryOpList_cu_a911ec434cuda3std6ranges3__45__cpo3endE
	.align		8
        /*0080*/ 	.dword	_ZN53_INTERNAL_de093ff9_22_ForeachBinaryOpList_cu_a911ec434cuda3std6ranges3__45__cpo6cbeginE
	.align		8
        /*0088*/ 	.dword	_ZN53_INTERNAL_de093ff9_22_ForeachBinaryOpList_cu_a911ec434cuda3std6ranges3__45__cpo4cendE
	.align		8
        /*0090*/ 	.dword	_ZN53_INTERNAL_de093ff9_22_ForeachBinaryOpList_cu_a911ec434cuda3std6ranges3__45__cpo7advanceE
	.align		8
        /*0098*/ 	.dword	_ZN53_INTERNAL_de093ff9_22_ForeachBinaryOpList_cu_a911ec434cuda3std6ranges3__45__cpo9iter_swapE
	.align		8
        /*00a0*/ 	.dword	_ZN53_INTERNAL_de093ff9_22_ForeachBinaryOpList_cu_a911ec434cuda3std6ranges3__45__cpo4nextE
	.align		8
        /*00a8*/ 	.dword	_ZN53_INTERNAL_de093ff9_22_ForeachBinaryOpList_cu_a911ec434cuda3std6ranges3__45__cpo4prevE
	.align		8
        /*00b0*/ 	.dword	_ZN53_INTERNAL_de093ff9_22_ForeachBinaryOpList_cu_a911ec434cuda3std6ranges3__45__cpo4dataE
	.align		8
        /*00b8*/ 	.dword	_ZN53_INTERNAL_de093ff9_22_ForeachBinaryOpList_cu_a911ec434cuda3std6ranges3__45__cpo5cdataE
	.align		8
        /*00c0*/ 	.dword	_ZN53_INTERNAL_de093ff9_22_ForeachBinaryOpList_cu_a911ec434cuda3std6ranges3__45__cpo4sizeE
	.align		8
        /*00c8*/ 	.dword	_ZN53_INTERNAL_de093ff9_22_ForeachBinaryOpList_cu_a911ec434cuda3std6ranges3__45__cpo5ssizeE
	.align		8
        /*00d0*/ 	.dword	_ZN53_INTERNAL_de093ff9_22_ForeachBinaryOpList_cu_a911ec434cuda3std6ranges3__45__cpo8distanceE
	.align		8
        /*00d8*/ 	.dword	_ZN53_INTERNAL_de093ff9_22_ForeachBinaryOpList_cu_a911ec436thrust23THRUST_300001_SM_900_NS6system6detail10sequential3seqE
	.align		8
        /*00e0*/ 	.dword	__cudart_sin_cos_coeffs
	.align		8
        /*00e8*/ 	.dword	__cudart_i2opi_d


//--------------------- .text._ZN2at6native55_GLOBAL__N__de093ff9_22_ForeachBinaryOpList_cu_a911ec4325multi_tensor_apply_kernelINS1_18TensorListMetadataILi2EEENS1_11CopyFunctorIN3c1015Float8_e5m2fnuzENS6_11Float8_e5m2ELi2ELi1ELi1EEEJNS0_4CopyIS7_S8_EEEEEvT_T0_DpT1_ --------------------------
	.section	.text._ZN2at6native55_GLOBAL__N__de093ff9_22_ForeachBinaryOpList_cu_a911ec4325multi_tensor_apply_kernelINS1_18TensorListMetadataILi2EEENS1_11CopyFunctorIN3c1015Float8_e5m2fnuzENS6_11Float8_e5m2ELi2ELi1ELi1EEEJNS0_4CopyIS7_S8_EEEEEvT_T0_DpT1_,"ax",@progbits
	.align	128
.text._ZN2at6native55_GLOBAL__N__de093ff9_22_ForeachBinaryOpList_cu_a911ec4325multi_tensor_apply_kernelINS1_18TensorListMetadataILi2EEENS1_11CopyFunctorIN3c1015Float8_e5m2fnuzENS6_11Float8_e5m2ELi2ELi1ELi1EEEJNS0_4CopyIS7_S8_EEEEEvT_T0_DpT1_:
        .type           _ZN2at6native55_GLOBAL__N__de093ff9_22_ForeachBinaryOpList_cu_a911ec4325multi_tensor_apply_kernelINS1_18TensorListMetadataILi2EEENS1_11CopyFunctorIN3c1015Float8_e5m2fnuzENS6_11Float8_e5m2ELi2ELi1ELi1EEEJNS0_4CopyIS7_S8_EEEEEvT_T0_DpT1_,@function
        .size           _ZN2at6native55_GLOBAL__N__de093ff9_22_ForeachBinaryOpList_cu_a911ec4325multi_tensor_apply_kernelINS1_18TensorListMetadataILi2EEENS1_11CopyFunctorIN3c1015Float8_e5m2fnuzENS6_11Float8_e5m2ELi2ELi1ELi1EEEJNS0_4CopyIS7_S8_EEEEEvT_T0_DpT1_,(.L_x_7789 - _ZN2at6native55_GLOBAL__N__de093ff9_22_ForeachBinaryOpList_cu_a911ec4325multi_tensor_apply_kernelINS1_18TensorListMetadataILi2EEENS1_11CopyFunctorIN3c1015Float8_e5m2fnuzENS6_11Float8_e5m2ELi2ELi1ELi1EEEJNS0_4CopyIS7_S8_EEEEEvT_T0_DpT1_)
        .other          _ZN2at6native55_GLOBAL__N__de093ff9_22_ForeachBinaryOpList_cu_a911ec4325multi_tensor_apply_kernelINS1_18TensorListMetadataILi2EEENS1_11CopyFunctorIN3c1015Float8_e5m2fnuzENS6_11Float8_e5m2ELi2ELi1ELi1EEEJNS0_4CopyIS7_S8_EEEEEvT_T0_DpT1_,@"STO_CUDA_ENTRY STV_DEFAULT"
_ZN2at6native55_GLOBAL__N__de093ff9_22_ForeachBinaryOpList_cu_a911ec4325multi_tensor_apply_kernelINS1_18TensorListMetadataILi2EEENS1_11CopyFunctorIN3c1015Float8_e5m2fnuzENS6_11Float8_e5m2ELi2ELi1ELi1EEEJNS0_4CopyIS7_S8_EEEEEvT_T0_DpT1_:
[----:B------:R-:W-:Y:S08]  /*0000*/  LDC R1, c[0x0][0x28] ;  /* 0x00000a00ff017b82 */ /* 0x000ff00000000800 */
[----:B------:R-:W0:Y:S01]  /*0010*/  S2UR UR4, SR_CTAID.X ;  /* 0x00000000000479c3 */ /* 0x000e220000002500 */
[----:B------:R-:W-:Y:S02]  /*0020*/  UMOV UR5, 0x740 ;  /* 0x0000074000057882 */ /* 0x000fe40000000000 */
[----:B0-----:R-:W-:-:S03]  /*0030*/  ULEA UR5, UR4, UR5, 0x2 ;  /* 0x0000000504057291 */ /* 0x001fc6000f8e103f */
[----:B------:R-:W-:Y:S02]  /*0040*/  ULDC.U8 UR4, c[0x0][UR4+0x810] ;  /* 0x0002040004047abb */ /* 0x000fe40008000000 */
[----:B------:R-:W-:-:S07]  /*0050*/  USHF.L.U32 UR10, UR4, 0x3, URZ ;  /* 0x00000003040a7899 */ /* 0x000fce000800063f */
[----:B------:R-:W-:Y:S02]  /*0060*/  ULDC UR5, c[0x0][UR5+0x210] ;  /* 0x0000840005057abb */ /* 0x000fe40008000800 */
[----:B------:R-:W-:-:S03]  /*0070*/  UIMAD.WIDE UR6, UR5, 0x10000, URZ ;  /* 0x00010000050678a5 */ /* 0x000fc6000f8e023f */
[----:B------:R-:W-:Y:S01]  /*0080*/  ULDC.64 UR4, c[0x0][UR10+0x210] ;  /* 0x000084000a047abb */ /* 0x000fe20008000a00 */
[----:B------:R-:W-:Y:S01]  /*0090*/  ULDC.64 UR8, c[0x0][UR10+0x410] ;  /* 0x000104000a087abb */ /* 0x000fe20008000a00 */
[----:B------:R-:W-:Y:S01]  /*00a0*/  ULDC.64 UR10, c[0x0][UR10+0x610] ;  /* 0x000184000a0a7abb */ /* 0x000fe20008000a00 */
[----:B------:R-:W-:Y:S02]  /*00b0*/  UIADD3 UR14, UP1, UR4, UR6, URZ ;  /* 0x00000006040e7290 */ /* 0x000fe4000ff3e03f */
[----:B------:R-:W-:Y:S02]  /*00c0*/  UIADD3 UR13, UP2, UR6, UR8, URZ ;  /* 0x00000008060d7290 */ /* 0x000fe4000ff5e03f */
[----:B------:R-:W-:Y:S02]  /*00d0*/  UIADD3 UR12, UP3, -UR6, UR10, URZ ;  /* 0x0000000a060c7290 */ /* 0x000fe4000ff7e13f */
[----:B------:R-:W-:Y:S02]  /*00e0*/  UIADD3.X UR8, UR7, UR9, URZ, UP2, !UPT ;  /* 0x0000000907087290 */ /* 0x000fe400097fe43f */
[----:B------:R-:W-:-:S02]  /*00f0*/  ULOP3.LUT UR4, UR12, UR14, UR13, 0xfe, !UPT ;  /* 0x0000000e0c047292 */ /* 0x000fc4000f8efe0d */
[----:B------:R-:W-:Y:S02]  /*0100*/  UIADD3.X UR6, ~UR7, UR11, URZ, UP3, !UPT ;  /* 0x0000000b07067290 */ /* 0x000fe40009ffe53f */
[----:B------:R-:W-:Y:S02]  /*0110*/  ULOP3.LUT UP0, URZ, UR4, 0x3, URZ, 0xc0, !UPT ;  /* 0x00000003043f7892 */ /* 0x000fe4000f80c03f */
[----:B------:R-:W-:Y:S01]  /*0120*/  UIADD3.X UR4, UR5, UR7, URZ, UP1, !UPT ;  /* 0x0000000705047290 */ /* 0x000fe20008ffe43f */
[----:B------:R-:W-:-:S03]  /*0130*/  ULDC.64 UR10, c[0x0][0x208] ;  /* 0x00008200000a7ab9 */ /* 0x000fc60000000a00 */
[----:B------:R-:W-:-:S13]  /*0140*/  PLOP3.LUT P0, PT, PT, PT, UP0, 0x80, 0x0 ;  /* 0x000000000000781c */ /* 0x000fda0003f0f008 */
[----:B------:R-:W-:Y:S05]  /*0150*/  @!P0 BRA `(.L_x_0) ;  /* 0x0000000800ec8947 */ /* 0x000fea0003800000 */
[----:B------:R-:W-:-:S04]  /*0160*/  UISETP.GE.U32.AND UP0, UPT, UR12, 0x1, UPT ;  /* 0x000000010c00788c */ /* 0x000fc8000bf06070 */
[----:B------:R-:W-:-:S06]  /*0170*/  UISETP.GE.AND.EX UP0, UPT, UR6, URZ, UPT, UP0 ;  /* 0x0000003f0600728c */ /* 0x000fcc000bf06300 */
[----:B------:R-:W-:-:S13]  /*0180*/  PLOP3.LUT P0, PT, PT, PT, UP0, 0x80, 0x0 ;  /* 0x000000000000781c */ /* 0x000fda0003f0f008 */
[----:B------:R-:W-:Y:S05]  /*0190*/  @!P0 EXIT ;  /* 0x000000000000894d */ /* 0x000fea0003800000 */
[----:B------:R-:W0:Y:S01]  /*01a0*/  S2R R13, SR_TID.X ;  /* 0x00000000000d7919 */ /* 0x000e220000002100 */
[----:B------:R-:W1:Y:S01]  /*01b0*/  LDC R0, c[0x0][RZ] ;  /* 0x00000000ff007b82 */ /* 0x000e620000000800 */
[----:B------:R-:W-:-:S07]  /*01c0*/  CS2R R10, SRZ ;  /* 0x00000000000a7805 */ /* 0x000fce000001ff00 */
.L_x_13:
[----:B0-----:R-:W-:-:S04]  /*01d0*/  IADD3 R23, P1, R13, R10, RZ ;  /* 0x0000000a0d177210 */ /* 0x001fc80007f3e0ff */
[C---:B------:R-:W-:Y:S01]  /*01e0*/  ISETP.GE.U32.AND P0, PT, R23.reuse, 0x10000, PT ;  /* 0x000100001700780c */ /* 0x040fe20003f06070 */
[----:B------:R-:W-:Y:S01]  /*01f0*/  IMAD.X R24, RZ, RZ, R11, P1 ;  /* 0x000000ffff187224 */ /* 0x000fe200008e060b */
[----:B------:R-:W-:-:S04]  /*0200*/  ISETP.LT.U32.AND P1, PT, R23, UR12, PT ;  /* 0x0000000c17007c0c */ /* 0x000fc8000bf21070 */
[----:B------:R-:W-:-:S04]  /*0210*/  ISETP.GE.U32.AND.EX P0, PT, R24, RZ, PT, P0 ;  /* 0x000000ff1800720c */ /* 0x000fc80003f06100 */
[----:B------:R-:W-:-:S13]  /*0220*/  ISETP.LT.AND.EX P0, PT, R24, UR6, !P0, P1 ;  /* 0x0000000618007c0c */ /* 0x000fda000c701310 */
[----:B------:R-:W-:-:S04]  /*0230*/  @P0 IADD3 R2, P1, R23, UR14, RZ ;  /* 0x0000000e17020c10 */ /* 0x000fc8000ff3e0ff */
[----:B------:R-:W-:-:S05]  /*0240*/  @P0 IADD3.X R3, R24, UR4, RZ, P1, !PT ;  /* 0x0000000418030c10 */ /* 0x000fca0008ffe4ff */
[----:B------:R0:W2:Y:S01]  /*0250*/  @P0 LDG.E.U8 R18, desc[UR10][R2.64] ;  /* 0x0000000a02120981 */ /* 0x0000a2000c1e1100 */
[CC--:B-1----:R-:W-:Y:S01]  /*0260*/  IADD3 R21, P1, R0.reuse, R23.reuse, RZ ;  /* 0x0000001700157210 */ /* 0x0c2fe20007f3e0ff */
[C---:B------:R-:W-:Y:S01]  /*0270*/  IMAD R8, R0.reuse, 0x3, RZ ;  /* 0x0000000300087824 */ /* 0x040fe200078e02ff */
[----:B------:R-:W-:Y:S02]  /*0280*/  LEA R16, P6, R0, R23, 0x1 ;  /* 0x0000001700107211 */ /* 0x000fe400078c08ff */
[C---:B------:R-:W-:Y:S01]  /*0290*/  ISETP.GE.U32.AND P4, PT, R21.reuse, 0x10000, PT ;  /* 0x000100001500780c */ /* 0x040fe20003f86070 */
[--C-:B------:R-:W-:Y:S01]  /*02a0*/  IMAD.X R9, RZ, RZ, R24.reuse, P1 ;  /* 0x000000ffff097224 */ /* 0x100fe200008e0618 */
[----:B------:R-:W-:Y:S01]  /*02b0*/  ISETP.LT.U32.AND P5, PT, R21, UR12, PT ;  /* 0x0000000c15007c0c */ /* 0x000fe2000bfa1070 */
[----:B------:R-:W-:Y:S01]  /*02c0*/  IMAD.X R12, RZ, RZ, R24, P6 ;  /* 0x000000ffff0c7224 */ /* 0x000fe200030e0618 */
[----:B------:R-:W-:Y:S02]  /*02d0*/  ISETP.GE.U32.AND P3, PT, R16, 0x10000, PT ;  /* 0x000100001000780c */ /* 0x000fe40003f66070 */
[----:B------:R-:W-:-:S02]  /*02e0*/  ISETP.GE.U32.AND.EX P4, PT, R9, RZ, PT, P4 ;  /* 0x000000ff0900720c */ /* 0x000fc40003f86140 */
[----:B------:R-:W-:Y:S02]  /*02f0*/  ISETP.LT.U32.AND P1, PT, R16, UR12, PT ;  /* 0x0000000c10007c0c */ /* 0x000fe4000bf21070 */
[----:B------:R-:W-:Y:S02]  /*0300*/  ISETP.LT.AND.EX P4, PT, R9, UR6, !P4, P5 ;  /* 0x0000000609007c0c */ /* 0x000fe4000e781350 */
[----:B------:R-:W-:Y:S02]  /*0310*/  ISETP.GE.U32.AND.EX P3, PT, R12, RZ, PT, P3 ;  /* 0x000000ff0c00720c */ /* 0x000fe40003f66130 */
[----:B------:R-:W-:Y:S02]  /*0320*/  IADD3 R8, P2, R8, R23, RZ ;  /* 0x0000001708087210 */ /* 0x000fe40007f5e0ff */
[----:B------:R-:W-:Y:S02]  /*0330*/  ISETP.LT.AND.EX P1, PT, R12, UR6, !P3, P1 ;  /* 0x000000060c007c0c */ /* 0x000fe4000df21310 */
[C---:B------:R-:W-:Y:S01]  /*0340*/  ISETP.GE.U32.AND P6, PT, R8.reuse, 0x10000, PT ;  /* 0x000100000800780c */ /* 0x040fe20003fc6070 */
[----:B------:R-:W-:Y:S01]  /*0350*/  IMAD.X R19, RZ, RZ, R24, P2 ;  /* 0x000000ffff137224 */ /* 0x000fe200010e0618 */
[----:B------:R-:W-:-:S03]  /*0360*/  ISETP.LT.U32.AND P2, PT, R8, UR12, PT ;  /* 0x0000000c08007c0c */ /* 0x000fc6000bf41070 */
[----:B0-----:R-:W-:Y:S02]  /*0370*/  @P4 IADD3 R2, P3, R21, UR14, RZ ;  /* 0x0000000e15024c10 */ /* 0x001fe4000ff7e0ff */
[----:B------:R-:W-:Y:S02]  /*0380*/  ISETP.GE.U32.AND.EX P6, PT, R19, RZ, PT, P6 ;  /* 0x000000ff1300720c */ /* 0x000fe40003fc6160 */
[----:B------:R-:W-:Y:S02]  /*0390*/  @P4 IADD3.X R3, R9, UR4, RZ, P3, !PT ;  /* 0x0000000409034c10 */ /* 0x000fe40009ffe4ff */
[----:B------:R-:W-:Y:S02]  /*03a0*/  @P1 IADD3 R4, P5, R16, UR14, RZ ;  /* 0x0000000e10041c10 */ /* 0x000fe4000ffbe0ff */
[----:B------:R-:W-:Y:S01]  /*03b0*/  ISETP.LT.AND.EX P2, PT, R19, UR6, !P6, P2 ;  /* 0x0000000613007c0c */ /* 0x000fe2000f741320 */
[----:B------:R-:W5:Y:S01]  /*03c0*/  @P4 LDG.E.U8 R20, desc[UR10][R2.64] ;  /* 0x0000000a02144981 */ /* 0x000f62000c1e1100 */
[----:B------:R-:W-:-:S05]  /*03d0*/  @P1 IADD3.X R5, R12, UR4, RZ, P5, !PT ;  /* 0x000000040c051c10 */ /* 0x000fca000affe4ff */
[----:B------:R-:W5:Y:S06]  /*03e0*/  @P1 LDG.E.U8 R14, desc[UR10][R4.64] ;  /* 0x0000000a040e1981 */ /* 0x000f6c000c1e1100 */
[----:B------:R-:W-:Y:S01]  /*03f0*/  @P2 IADD3 R6, P6, R8, UR14, RZ ;  /* 0x0000000e08062c10 */ /* 0x000fe2000ffde0ff */
[----:B------:R-:W-:Y:S03]  /*0400*/  BSSY B0, `(.L_x_1) ;  /* 0x0000020000007945 */ /* 0x000fe60003800000 */
[----:B------:R-:W-:-:S05]  /*0410*/  @P2 IADD3.X R7, R19, UR4, RZ, P6, !PT ;  /* 0x0000000413072c10 */ /* 0x000fca000b7fe4ff */
[----:B------:R0:W5:Y:S02]  /*0420*/  @P2 LDG.E.U8 R15, desc[UR10][R6.64] ;  /* 0x0000000a060f2981 */ /* 0x000164000c1e1100 */
[----:B0-----:R-:W-:Y:S02]  /*0430*/  IMAD.MOV.U32 R7, RZ, RZ, 0x80 ;  /* 0x00000080ff077424 */ /* 0x001fe400078e00ff */
[----:B--2---:R-:W-:-:S05]  /*0440*/  IMAD.SHL.U32 R17, R18, 0x2000000, RZ ;  /* 0x0200000012117824 */ /* 0x004fca00078e00ff */
[----:B------:R-:W-:-:S13]  /*0450*/  ISETP.GE.U32.AND P3, PT, R17, 0x8000000, PT ;  /* 0x080000001100780c */ /* 0x000fda0003f66070 */
[C---:B------:R-:W-:Y:S02]  /*0460*/  @!P3 IMAD.SHL.U32 R17, R18.reuse, 0x100, RZ ;  /* 0x000001001211b824 */ /* 0x040fe400078e00ff */
[----:B------:R-:W-:-:S03]  /*0470*/  @P3 IMAD.SHL.U32 R22, R18, 0x200000, RZ ;  /* 0x0020000012163824 */ /* 0x000fc600078e00ff */
[----:B------:R-:W-:Y:S02]  /*0480*/  @!P3 LOP3.LUT R17, R17, 0x7f00, RZ, 0xc0, !PT ;  /* 0x00007f001111b812 */ /* 0x000fe400078ec0ff */
[----:B------:R-:W-:Y:S02]  /*0490*/  @P3 LOP3.LUT R22, R22, 0x70000000, RZ, 0xfc, !PT ;  /* 0x7000000016163812 */ /* 0x000fe400078efcff */
[----:B------:R-:W-:-:S03]  /*04a0*/  @!P3 LOP3.LUT R17, R17, 0x3f000000, RZ, 0xfc, !PT ;  /* 0x3f0000001111b812 */ /* 0x000fc600078efcff */
[----:B------:R-:W-:Y:S02]  /*04b0*/  @P3 FMUL.FTZ R22, R22, 1.9259299443872358531e-34 ;  /* 0x0780000016163820 */ /* 0x000fe40000410000 */
[----:B------:R-:W-:-:S05]  /*04c0*/  @!P3 FADD.FTZ R22, R17, -0.5 ;  /* 0xbf0000001116b421 */ /* 0x000fca0000010000 */
[----:B------:R-:W-:-:S04]  /*04d0*/  LOP3.LUT R4, R22, 0x7fffffff, RZ, 0xc0, !PT ;  /* 0x7fffffff16047812 */ /* 0x000fc800078ec0ff */
[----:B------:R-:W-:-:S13]  /*04e0*/  ISETP.GT.U32.AND P3, PT, R4, 0x477fffff, PT ;  /* 0x477fffff0400780c */ /* 0x000fda0003f64070 */
[----:B------:R-:W-:Y:S05]  /*04f0*/  @P3 BRA `(.L_x_2) ;  /* 0x0000000000403947 */ /* 0x000fea0003800000 */
[----:B------:R-:W-:-:S13]  /*0500*/  ISETP.GE.U32.AND P3, PT, R4, 0x38000000, PT ;  /* 0x380000000400780c */ /* 0x000fda0003f66070 */
[----:B------:R-:W-:-:S04]  /*0510*/  @P3 SHF.R.U32.HI R2, RZ, 0x15, R22 ;  /* 0x00000015ff023819 */ /* 0x000fc80000011616 */
[----:B------:R-:W-:-:S04]  /*0520*/  @P3 LOP3.LUT R3, R2, 0x1, RZ, 0xc0, !PT ;  /* 0x0000000102033812 */ /* 0x000fc800078ec0ff */
[----:B------:R-:W-:-:S04]  /*0530*/  @P3 IADD3 R3, R22, 0x88fffff, R3 ;  /* 0x088fffff16033810 */ /* 0x000fc80007ffe003 */
[----:B------:R-:W-:-:S04]  /*0540*/  @P3 SHF.R.U32.HI R3, RZ, 0x15, R3 ;  /* 0x00000015ff033819 */ /* 0x000fc80000011603 */
[----:B------:R-:W-:Y:S01]  /*0550*/  @P3 LOP3.LUT R2, R3, 0xff, RZ, 0xc0, !PT ;  /* 0x000000ff03023812 */ /* 0x000fe200078ec0ff */
[----:B------:R-:W-:Y:S06]  /*0560*/  @P3 BRA `(.L_x_3) ;  /* 0x0000000000103947 */ /* 0x000fec0003800000 */
[----:B------:R-:W-:Y:S01]  /*0570*/  FADD.FTZ R2, R4, 64 ;  /* 0x4280000004027421 */ /* 0x000fe20000010000 */
[----:B------:R-:W-:-:S04]  /*0580*/  PRMT R7, RZ, 0x7610, R7 ;  /* 0x00007610ff077816 */ /* 0x000fc80000000007 */
[----:B------:R-:W-:-:S13]  /*0590*/  LOP3.LUT P3, R2, R2, 0xff, RZ, 0xc0, !PT ;  /* 0x000000ff02027812 */ /* 0x000fda000786c0ff */
[----:B------:R-:W-:Y:S05]  /*05a0*/  @!P3 BRA `(.L_x_2) ;  /* 0x000000000014b947 */ /* 0x000fea0003800000 */
.L_x_3:
[----:B------:R-:W-:-:S05]  /*05b0*/  IMAD.SHL.U32 R3, R18, 0x1000000, RZ ;  /* 0x0100000012037824 */ /* 0x000fca00078e00ff */
[----:B------:R-:W-:-:S04]  /*05c0*/  LOP3.LUT R3, R3, 0x80000000, R22, 0xc8, !PT ;  /* 0x8000000003037812 */ /* 0x000fc800078ec816 */
[----:B------:R-:W-:-:S04]  /*05d0*/  SHF.R.U32.HI R3, RZ, 0x18, R3 ;  /* 0x00000018ff037819 */ /* 0x000fc80000011603 */
[----:B------:R-:W-:-:S04]  /*05e0*/  LOP3.LUT R2, R2, R3, RZ, 0xfc, !PT ;  /* 0x0000000302027212 */ /* 0x000fc800078efcff */
[----:B------:R-:W-:-:S07]  /*05f0*/  PRMT R7, R2, 0x7610, R7 ;  /* 0x0000761002077816 */ /* 0x000fce0000000007 */
.L_x_2:
[----:B------:R-:W-:Y:S05]  /*0600*/  BSYNC B0 ;  /* 0x0000000000007941 */ /* 0x000fea0003800000 */
.L_x_1:
[----:B-----5:R-:W-:Y:S01]  /*0610*/  IMAD.SHL.U32 R2, R20, 0x2000000, RZ ;  /* 0x0200000014027824 */ /* 0x020fe200078e00ff */
[----:B------:R-:W-:Y:S01]  /*0620*/  BSSY B0, `(.L_x_4) ;  /* 0x000001d000007945 */ /* 0x000fe20003800000 */
[----:B------:R-:W-:-:S03]  /*0630*/  IMAD.MOV.U32 R17, RZ, RZ, 0x80 ;  /* 0x00000080ff117424 */ /* 0x000fc600078e00ff */
        /* <DEDUP_REMOVED lines=22> */
.L_x_6:
[----:B------:R-:W-:-:S05]  /*07a0*/  IMAD.SHL.U32 R5, R20, 0x1000000, RZ ;  /* 0x0100000014057824 */ /* 0x000fca00078e00ff */
[----:B------:R-:W-:-:S04]  /*07b0*/  LOP3.LUT R5, R5, 0x80000000, R2, 0xc8, !PT ;  /* 0x8000000005057812 */ /* 0x000fc800078ec802 */
[----:B------:R-:W-:-:S04]  /*07c0*/  SHF.R.U32.HI R2, RZ, 0x18, R5 ;  /* 0x00000018ff027819 */ /* 0x000fc80000011605 */
[----:B------:R-:W-:-:S04]  /*07d0*/  LOP3.LUT R2, R3, R2, RZ, 0xfc, !PT ;  /* 0x0000000203027212 */ /* 0x000fc800078efcff */
[----:B------:R-:W-:-:S07]  /*07e0*/  PRMT R17, R2, 0x7610, R17 ;  /* 0x0000761002117816 */ /* 0x000fce0000000011 */
.L_x_5:
[----:B------:R-:W-:Y:S05]  /*07f0*/  BSYNC B0 ;  /* 0x0000000000007941 */ /* 0x000fea0003800000 */
.L_x_4:
[----:B------:R-:W-:Y:S01]  /*0800*/  IMAD.SHL.U32 R2, R14, 0x2000000, RZ ;  /* 0x020000000e027824 */ /* 0x000fe200078e00ff */
        /* <DEDUP_REMOVED lines=24> */
.L_x_9:
[----:B------:R-:W-:-:S05]  /*0990*/  IMAD.SHL.U32 R5, R14, 0x1000000, RZ ;  /* 0x010000000e057824 */ /* 0x000fca00078e00ff */
[----:B------:R-:W-:-:S04]  /*09a0*/  LOP3.LUT R5, R5, 0x80000000, R2, 0xc8, !PT ;  /* 0x8000000005057812 */ /* 0x000fc800078ec802 */
[----:B------:R-:W-:-:S04]  /*09b0*/  SHF.R.U32.HI R2, RZ, 0x18, R5 ;  /* 0x00000018ff027819 */ /* 0x000fc80000011605 */
[----:B------:R-:W-:-:S04]  /*09c0*/  LOP3.LUT R2, R3, R2, RZ, 0xfc, !PT ;  /* 0x0000000203027212 */ /* 0x000fc800078efcff */
[----:B------:R-:W-:-:S07]  /*09d0*/  PRMT R22, R2, 0x7610, R22 ;  /* 0x0000761002167816 */ /* 0x000fce0000000016 */
.L_x_8:
[----:B------:R-:W-:Y:S05]  /*09e0*/  BSYNC B0 ;  /* 0x0000000000007941 */ /* 0x000fea0003800000 */
.L_x_7:
        /* <DEDUP_REMOVED lines=25> */
.L_x_12:
[----:B------:R-:W-:-:S05]  /*0b80*/  IMAD.SHL.U32 R5, R15, 0x1000000, RZ ;  /* 0x010000000f057824 */ /* 0x000fca00078e00ff */
[----:B------:R-:W-:-:S04]  /*0b90*/  LOP3.LUT R5, R5, 0x80000000, R2, 0xc8, !PT ;  /* 0x8000000005057812 */ /* 0x000fc800078ec802 */
[----:B------:R-:W-:-:S04]  /*0ba0*/  SHF.R.U32.HI R2, RZ, 0x18, R5 ;  /* 0x00000018ff027819 */ /* 0x000fc80000011605 */
[----:B------:R-:W-:-:S04]  /*0bb0*/  LOP3.LUT R2, R3, R2, RZ, 0xfc, !PT ;  /* 0x0000000203027212 */ /* 0x000fc800078efcff */
[----:B------:R-:W-:-:S07]  /*0bc0*/  PRMT R25, R2, 0x7610, R25 ;  /* 0x0000761002197816 */ /* 0x000fce0000000019 */
.L_x_11:
[----:B------:R-:W-:Y:S05]  /*0bd0*/  BSYNC B0 ;  /* 0x0000000000007941 */ /* 0x000fea0003800000 */
.L_x_10:
[----:B------:R-:W-:Y:S01]  /*0be0*/  @P0 IADD3 R2, P5, R23, UR13, RZ ;  /* 0x0000000d17020c10 */ /* 0x000fe2000ffbe0ff */
[----:B------:R-:W-:Y:S01]  /*0bf0*/  IMAD.WIDE.U32 R10, R0, 0x4, R10 ;  /* 0x00000004000a7825 */ /* 0x000fe200078e000a */
[----:B------:R-:W-:Y:S02]  /*0c00*/  @P4 IADD3 R4, P3, R21, UR13, RZ ;  /* 0x0000000d15044c10 */ /* 0x000fe4000ff7e0ff */
[----:B------:R-:W-:Y:S02]  /*0c10*/  @P0 IADD3.X R3, R24, UR8, RZ, P5, !PT ;  /* 0x0000000818030c10 */ /* 0x000fe4000affe4ff */
[----:B------:R-:W-:Y:S02]  /*0c20*/  @P1 IADD3 R6, P5, R16, UR13, RZ ;  /* 0x0000000d10061c10 */ /* 0x000fe4000ffbe0ff */
[----:B------:R-:W-:Y:S01]  /*0c30*/  @P2 IADD3 R8, P6, R8, UR13, RZ ;  /* 0x0000000d08082c10 */ /* 0x000fe2000ffde0ff */
[----:B------:R0:W-:Y:S01]  /*0c40*/  @P0 STG.E.U8 desc[UR10][R2.64], R7 ;  /* 0x0000000702000986 */ /* 0x0001e2000c10110a */
[----:B------:R-:W-:-:S02]  /*0c50*/  @P4 IADD3.X R5, R9, UR8, RZ, P3, !PT ;  /* 0x0000000809054c10 */ /* 0x000fc40009ffe4ff */
[----:B------:R-:W-:Y:S02]  /*0c60*/  @P2 IADD3.X R9, R19, UR8, RZ, P6, !PT ;  /* 0x0000000813092c10 */ /* 0x000fe4000b7fe4ff */
[----:B------:R-:W-:Y:S01]  /*0c70*/  ISETP.GE.U32.AND P0, PT, R10, 0x10000, PT ;  /* 0x000100000a00780c */ /* 0x000fe20003f06070 */
[----:B------:R2:W-:Y:S03]  /*0c80*/  @P4 STG.E.U8 desc[UR10][R4.64], R17 ;  /* 0x0000001104004986 */ /* 0x0005e6000c10110a */
[----:B------:R-:W-:Y:S02]  /*0c90*/  ISETP.GE.U32.AND.EX P0, PT, R11, RZ, PT, P0 ;  /* 0x000000ff0b00720c */ /* 0x000fe40003f06100 */
[----:B0-----:R-:W-:-:S05]  /*0ca0*/  @P1 IADD3.X R7, R12, UR8, RZ, P5, !PT ;  /* 0x000000080c071c10 */ /* 0x001fca000affe4ff */
[----:B------:R2:W-:Y:S01]  /*0cb0*/  @P1 STG.E.U8 desc[UR10][R6.64], R22 ;  /* 0x0000001606001986 */ /* 0x0005e2000c10110a */
[----:B------:R-:W-:-:S03]  /*0cc0*/  ISETP.LT.U32.AND P1, PT, R10, UR12, PT ;  /* 0x0000000c0a007c0c */ /* 0x000fc6000bf21070 */
[----:B------:R2:W-:Y:S01]  /*0cd0*/  @P2 STG.E.U8 desc[UR10][R8.64], R25 ;  /* 0x0000001908002986 */ /* 0x0005e2000c10110a */
[----:B------:R-:W-:-:S13]  /*0ce0*/  ISETP.LT.AND.EX P1, PT, R11, UR6, PT, P1 ;  /* 0x000000060b007c0c */ /* 0x000fda000bf21310 */
[----:B--2---:R-:W-:Y:S05]  /*0cf0*/  @!P0 BRA P1, `(.L_x_13) ;  /* 0xfffffff400348947 */ /* 0x004fea000083ffff */
[----:B------:R-:W-:Y:S05]  /*0d00*/  EXIT ;  /* 0x000000000000794d */ /* 0x000fea0003800000 */
.L_x_0:
[----:B------:R-:W0:Y:S02]  /*0d10*/  S2R R0, SR_TID.X ;  /* 0x0000000000007919 */ /* 0x000e240000002100 */
[----:B0-----:R-:W-:-:S03]  /*0d20*/  IMAD.WIDE.U32 R2, R0, 0x4, RZ ;  /* 0x0000000400027825 */ /* 0x001fc600078e00ff */
[----:B------:R-:W-:-:S04]  /*0d30*/  ISETP.GE.U32.AND P0, PT, R2, UR12, PT ;  /* 0x0000000c02007c0c */ /* 0x000fc8000bf06070 */
[----:B------:R-:W-:-:S04]  /*0d40*/  ISETP.GE.AND.EX P0, PT, R3, UR6, PT, P0 ;  /* 0x0000000603007c0c */ /* 0x000fc8000bf06300 */
[----:B------:R-:W-:-:S13]  /*0d50*/  ISETP.GT.U32.OR P0, PT, R0, 0x3fff, P0 ;  /* 0x00003fff0000780c */ /* 0x000fda0000704470 */
[----:B------:R-:W-:Y:S05]  /*0d60*/  @P0 EXIT ;  /* 0x000000000000094d */ /* 0x000fea0003800000 */
[----:B------:R-:W-:Y:S01]  /*0d70*/  IMAD.MOV.U32 R3, RZ, RZ, RZ ;  /* 0x000000ffff037224 */ /* 0x000fe200078e00ff */
[----:B------:R-:W-:-:S06]  /*0d80*/  ULDC UR5, c[0x0][0x0] ;  /* 0x0000000000057ab9 */ /* 0x000fcc0000000800 */
.L_x_26:
[C---:B------:R-:W-:Y:S01]  /*0d90*/  IMAD.SHL.U32 R2, R0.reuse, 0x4, RZ ;  /* 0x0000000400027824 */ /* 0x040fe200078e00ff */
[----:B------:R-:W-:-:S04]  /*0da0*/  SHF.L.U64.HI R10, R0, 0x2, R3 ;  /* 0x00000002000a7819 */ /* 0x000fc80000010203 */
[----:B------:R-:W-:-:S04]  /*0db0*/  IADD3 R4, P0, R2, UR14, RZ ;  /* 0x0000000e02047c10 */ /* 0x000fc8000ff1e0ff */
[----:B------:R-:W-:-:S05]  /*0dc0*/  IADD3.X R5, R10, UR4, RZ, P0, !PT ;  /* 0x000000040a057c10 */ /* 0x000fca00087fe4ff */
[----:B------:R-:W2:Y:S01]  /*0dd0*/  LDG.E R4, desc[UR10][R4.64] ;  /* 0x0000000a04047981 */ /* 0x000ea2000c1e1900 */
[----:B------:R-:W-:Y:S01]  /*0de0*/  BSSY B0, `(.L_x_14) ;  /* 0x0000023000007945 */ /* 0x000fe20003800000 */
[C---:B--2---:R-:W-:Y:S02]  /*0df0*/  PRMT R11, R4.reuse, 0x7770, RZ ;  /* 0x00007770040b7816 */ /* 0x044fe400000000ff */
[----:B------:R-:W-:-:S03]  /*0e00*/  PRMT R5, R4, 0x7772, RZ ;  /* 0x0000777204057816 */ /* 0x000fc600000000ff */
[----:B------:R-:W-:-:S05]  /*0e10*/  IMAD.SHL.U32 R6, R11, 0x2000000, RZ ;  /* 0x020000000b067824 */ /* 0x000fca00078e00ff */
[----:B------:R-:W-:-:S13]  /*0e20*/  ISETP.GE.U32.AND P0, PT, R6, 0x8000000, PT ;  /* 0x080000000600780c */ /* 0x000fda0003f06070 */
[C---:B------:R-:W-:Y:S02]  /*0e30*/  @P0 IMAD.SHL.U32 R7, R11.reuse, 0x200000, RZ ;  /* 0x002000000b070824 */ /* 0x040fe400078e00ff */
[----:B------:R-:W-:-:S03]  /*0e40*/  @!P0 IMAD.SHL.U32 R6, R11, 0x100, RZ ;  /* 0x000001000b068824 */ /* 0x000fc600078e00ff */
[----:B------:R-:W-:Y:S02]  /*0e50*/  @P0 LOP3.LUT R7, R7, 0xfe00000, RZ, 0xc0, !PT ;  /* 0x0fe0000007070812 */ /* 0x000fe400078ec0ff */
[----:B------:R-:W-:Y:S02]  /*0e60*/  @!P0 LOP3.LUT R6, R6, 0x7f00, RZ, 0xc0, !PT ;  /* 0x00007f0006068812 */ /* 0x000fe400078ec0ff */
[----:B------:R-:W-:Y:S02]  /*0e70*/  @P0 LOP3.LUT R7, R7, 0x70000000, RZ, 0xfc, !PT ;  /* 0x7000000007070812 */ /* 0x000fe400078efcff */
[----:B------:R-:W-:-:S03]  /*0e80*/  @!P0 LOP3.LUT R6, R6, 0x3f000000, RZ, 0xfc, !PT ;  /* 0x3f00000006068812 */ /* 0x000fc600078efcff */
[----:B------:R-:W-:Y:S01]  /*0e90*/  @P0 FMUL.FTZ R8, R7, 1.9259299443872358531e-34 ;  /* 0x0780000007080820 */ /* 0x000fe20000410000 */
[----:B------:R-:W-:Y:S02]  /*0ea0*/  IMAD.MOV.U32 R7, RZ, RZ, 0x80 ;  /* 0x00000080ff077424 */ /* 0x000fe400078e00ff */
[----:B------:R-:W-:Y:S01]  /*0eb0*/  @!P0 FADD.FTZ R8, R6, -0.5 ;  /* 0xbf00000006088421 */ /* 0x000fe20000010000 */
[C---:B------:R-:W-:Y:S02]  /*0ec0*/  PRMT R6, R4.reuse, 0x7771, RZ ;  /* 0x0000777104067816 */ /* 0x040fe400000000ff */
[----:B------:R-:W-:Y:S02]  /*0ed0*/  PRMT R4, R4, 0x7773, RZ ;  /* 0x0000777304047816 */ /* 0x000fe400000000ff */
        /* <DEDUP_REMOVED lines=10> */
[----:B------:R-:W-:-:S05]  /*0f80*/  FADD.FTZ R7, R12, 64 ;  /* 0x428000000c077421 */ /* 0x000fca0000010000 */
[----:B------:R-:W-:Y:S02]  /*0f90*/  LOP3.LUT P0, R9, R7, 0xff, RZ, 0xc0, !PT ;  /* 0x000000ff07097812 */ /* 0x000fe4000780c0ff */
[----:B------:R-:W-:-:S11]  /*0fa0*/  PRMT R7, RZ, 0x7610, R7 ;  /* 0x00007610ff077816 */ /* 0x000fd60000000007 */
[----:B------:R-:W-:Y:S05]  /*0fb0*/  @!P0 BRA `(.L_x_15) ;  /* 0x0000000000148947 */ /* 0x000fea0003800000 */
.L_x_16:
[----:B------:R-:W-:-:S05]  /*0fc0*/  IMAD.SHL.U32 R7, R11, 0x1000000, RZ ;  /* 0x010000000b077824 */ /* 0x000fca00078e00ff */
[----:B------:R-:W-:-:S04]  /*0fd0*/  LOP3.LUT R7, R7, 0x80000000, R8, 0xc8, !PT ;  /* 0x8000000007077812 */ /* 0x000fc800078ec808 */
[----:B------:R-:W-:-:S04]  /*0fe0*/  SHF.R.U32.HI R8, RZ, 0x18, R7 ;  /* 0x00000018ff087819 */ /* 0x000fc80000011607 */
[----:B------:R-:W-:-:S04]  /*0ff0*/  LOP3.LUT R8, R9, R8, RZ, 0xfc, !PT ;  /* 0x0000000809087212 */ /* 0x000fc800078efcff */
[----:B------:R-:W-:-:S07]  /*1000*/  PRMT R7, R8, 0x7610, R7 ;  /* 0x0000761008077816 */ /* 0x000fce0000000007 */
.L_x_15:
[----:B------:R-:W-:Y:S05]  /*1010*/  BSYNC B0 ;  /* 0x0000000000007941 */ /* 0x000fea0003800000 */
.L_x_14:
[----:B------:R-:W-:Y:S01]  /*1020*/  IMAD.SHL.U32 R8, R6, 0x2000000, RZ ;  /* 0x0200000006087824 */ /* 0x000fe200078e00ff */
[----:B------:R-:W-:Y:S04]  /*1030*/  BSSY B0, `(.L_x_17) ;  /* 0x000001d000007945 */ /* 0x000fe80003800000 */
[----:B------:R-:W-:-:S13]  /*1040*/  ISETP.GE.U32.AND P0, PT, R8, 0x8000000, PT ;  /* 0x080000000800780c */ /* 0x000fda0003f06070 */
[C---:B------:R-:W-:Y:S02]  /*1050*/  @!P0 IMAD.SHL.U32 R8, R6.reuse, 0x100, RZ ;  /* 0x0000010006088824 */ /* 0x040fe400078e00ff */
[----:B------:R-:W-:-:S03]  /*1060*/  @P0 IMAD.SHL.U32 R9, R6, 0x200000, RZ ;  /* 0x0020000006090824 */ /* 0x000fc600078e00ff */
[----:B------:R-:W-:Y:S02]  /*1070*/  @!P0 LOP3.LUT R8, R8, 0x7f00, RZ, 0xc0, !PT ;  /* 0x00007f0008088812 */ /* 0x000fe400078ec0ff */
[----:B------:R-:W-:Y:S02]  /*1080*/  @P0 LOP3.LUT R9, R9, 0x70000000, RZ, 0xfc, !PT ;  /* 0x7000000009090812 */ /* 0x000fe400078efcff */
[----:B------:R-:W-:-:S03]  /*1090*/  @!P0 LOP3.LUT R8, R8, 0x3f000000, RZ, 0xfc, !PT ;  /* 0x3f00000008088812 */ /* 0x000fc600078efcff */
[----:B------:R-:W-:Y:S02]  /*10a0*/  @P0 FMUL.FTZ R9, R9, 1.9259299443872358531e-34 ;  /* 0x0780000009090820 */ /* 0x000fe40000410000 */
[----:B------:R-:W-:Y:S01]  /*10b0*/  @!P0 FADD.FTZ R9, R8, -0.5 ;  /* 0xbf00000008098421 */ /* 0x000fe20000010000 */
[----:B------:R-:W-:-:S04]  /*10c0*/  IMAD.MOV.U32 R8, RZ, RZ, 0x80 ;  /* 0x00000080ff087424 */ /* 0x000fc800078e00ff */
        /* <DEDUP_REMOVED lines=14> */
.L_x_19:
[----:B------:R-:W-:-:S05]  /*11b0*/  IMAD.SHL.U32 R6, R6, 0x1000000, RZ ;  /* 0x0100000006067824 */ /* 0x000fca00078e00ff */
[----:B------:R-:W-:-:S04]  /*11c0*/  LOP3.LUT R6, R6, 0x80000000, R9, 0xc8, !PT ;  /* 0x8000000006067812 */ /* 0x000fc800078ec809 */
[----:B------:R-:W-:-:S04]  /*11d0*/  SHF.R.U32.HI R6, RZ, 0x18, R6 ;  /* 0x00000018ff067819 */ /* 0x000fc80000011606 */
[----:B------:R-:W-:-:S04]  /*11e0*/  LOP3.LUT R6, R11, R6, RZ, 0xfc, !PT ;  /* 0x000000060b067212 */ /* 0x000fc800078efcff */
[----:B------:R-:W-:-:S07]  /*11f0*/  PRMT R8, R6, 0x7610, R8 ;  /* 0x0000761006087816 */ /* 0x000fce0000000008 */
.L_x_18:
[----:B------:R-:W-:Y:S05]  /*1200*/  BSYNC B0 ;  /* 0x0000000000007941 */ /* 0x000fea0003800000 */
.L_x_17:
        /* <DEDUP_REMOVED lines=25> */
.L_x_22:
[----:B------:R-:W-:-:S05]  /*13a0*/  IMAD.SHL.U32 R6, R5, 0x1000000, RZ ;  /* 0x0100000005067824 */ /* 0x000fca00078e00ff */
[----:B------:R-:W-:-:S04]  /*13b0*/  LOP3.LUT R6, R6, 0x80000000, R9, 0xc8, !PT ;  /* 0x8000000006067812 */ /* 0x000fc800078ec809 */
[----:B------:R-:W-:-:S04]  /*13c0*/  SHF.R.U32.HI R6, RZ, 0x18, R6 ;  /* 0x00000018ff067819 */ /* 0x000fc80000011606 */
[----:B------:R-:W-:-:S07]  /*13d0*/  LOP3.LUT R6, R11, R6, RZ, 0xfc, !PT ;  /* 0x000000060b067212 */ /* 0x000fce00078efcff */
.L_x_21:
[----:B------:R-:W-:Y:S05]  /*13e0*/  BSYNC B0 ;  /* 0x0000000000007941 */ /* 0x000fea0003800000 */
.L_x_20:
        /* <DEDUP_REMOVED lines=25> */
.L_x_25:
[----:B------:R-:W-:-:S05]  /*1580*/  IMAD.SHL.U32 R4, R4, 0x1000000, RZ ;  /* 0x0100000004047824 */ /* 0x000fca00078e00ff */
[----:B------:R-:W-:-:S04]  /*1590*/  LOP3.LUT R4, R4, 0x80000000, R9, 0xc8, !PT ;  /* 0x8000000004047812 */ /* 0x000fc800078ec809 */
[----:B------:R-:W-:-:S04]  /*15a0*/  SHF.R.U32.HI R4, RZ, 0x18, R4 ;  /* 0x00000018ff047819 */ /* 0x000fc80000011604 */
[----:B------:R-:W-:-:S04]  /*15b0*/  LOP3.LUT R4, R5, R4, RZ, 0xfc, !PT ;  /* 0x0000000405047212 */ /* 0x000fc800078efcff */
[----:B------:R-:W-:-:S07]  /*15c0*/  PRMT R11, R4, 0x7610, R11 ;  /* 0x00007610040b7816 */ /* 0x000fce000000000b */
.L_x_24:
[----:B------:R-:W-:Y:S05]  /*15d0*/  BSYNC B0 ;  /* 0x0000000000007941 */ /* 0x000fea0003800000 */
.L_x_23:
[----:B------:R-:W-:Y:S02]  /*15e0*/  IADD3 R4, P0, R2, UR13, RZ ;  /* 0x0000000d02047c10 */ /* 0x000fe4000ff1e0ff */
[----:B------:R-:W-:Y:S02]  /*15f0*/  PRMT R7, R8, 0x7604, R7 ;  /* 0x0000760408077816 */ /* 0x000fe40000000007 */
[----:B------:R-:W-:Y:S02]  /*1600*/  IADD3.X R5, R10, UR8, RZ, P0, !PT ;  /* 0x000000080a057c10 */ /* 0x000fe400087fe4ff */
[----:B------:R-:W-:Y:S02]  /*1610*/  IADD3 R0, P0, R0, UR5, RZ ;  /* 0x0000000500007c10 */ /* 0x000fe4000ff1e0ff */
[----:B------:R-:W-:Y:S02]  /*1620*/  PRMT R6, R6, 0x7054, R7 ;  /* 0x0000705406067816 */ /* 0x000fe40000000007 */
[C---:B------:R-:W-:Y:S01]  /*1630*/  ISETP.LT.U32.AND P1, PT, R0.reuse, 0x4000, PT ;  /* 0x000040000000780c */ /* 0x040fe20003f21070 */
[----:B------:R-:W-:Y:S01]  /*1640*/  IMAD.SHL.U32 R2, R0, 0x4, RZ ;  /* 0x0000000400027824 */ /* 0x000fe200078e00ff */
[----:B------:R-:W-:Y:S01]  /*1650*/  PRMT R11, R11, 0x654, R6 ;  /* 0x000006540b0b7816 */ /* 0x000fe20000000006 */
[----:B------:R-:W-:-:S03]  /*1660*/  IMAD.X R3, RZ, RZ, R3, P0 ;  /* 0x000000ffff037224 */ /* 0x000fc600000e0603 */
[----:B------:R-:W-:Y:S01]  /*1670*/  ISETP.GE.U32.AND P0, PT, R2, UR12, PT ;  /* 0x0000000c02007c0c */ /* 0x000fe2000bf06070 */
[----:B------:R0:W-:Y:S01]  /*1680*/  STG.E desc[UR10][R4.64], R11 ;  /* 0x0000000b04007986 */ /* 0x0001e2000c10190a */
[----:B------:R-:W-:Y:S02]  /*1690*/  SHF.L.U64.HI R2, R0, 0x2, R3 ;  /* 0x0000000200027819 */ /* 0x000fe40000010203 */
[----:B------:R-:W-:Y:S02]  /*16a0*/  ISETP.LT.U32.AND.EX P1, PT, R3, RZ, PT, P1 ;  /* 0x000000ff0300720c */ /* 0x000fe40003f21110 */
[----:B------:R-:W-:-:S13]  /*16b0*/  ISETP.GE.AND.EX P0, PT, R2, UR6, PT, P0 ;  /* 0x0000000602007c0c */ /* 0x000fda000bf06300 */
[----:B0-----:R-:W-:Y:S05]  /*16c0*/  @!P0 BRA P1, `(.L_x_26) ;  /* 0xfffffff400b08947 */ /* 0x001fea000083ffff */
[----:B------:R-:W-:Y:S05]  /*16d0*/  EXIT ;  /* 0x000000000000794d */ /* 0x000fea0003800000 */
.L_x_27:
[----:B------:R-:W-:-:S00]  /*16e0*/  BRA `(.L_x_27) ;  /* 0xfffffffc00fc7947 */ /* 0x000fc0000383ffff */
[----:B------:R-:W-:-:S00]  /*16f0*/  NOP ;  /* 0x0000000000007918 */ /* 0x000fc00000000000 */
        /* <DEDUP_REMOVED lines=8> */
.L_x_7789:


//--------------------- .text._ZN2at6native55_GLOBAL__N__de093ff9_22_ForeachBinaryOpList_cu_a911ec4325multi_tensor_apply_kernelINS1_18TensorListMetadataILi2EEENS1_11CopyFunctorIN3c1015Float8_e5m2fnuzENS6_15Float8_e4m3fnuzELi2ELi1ELi1EEEJNS0_4CopyIS7_S8_EEEEEvT_T0_DpT1_ --------------------------
	.section	.text._ZN2at6native55_GLOBAL__N__de093ff9_22_ForeachBinaryOpList_cu_a911ec4325multi_tensor_apply_kernelINS1_18TensorListMetadataILi2EEENS1_11CopyFunctorIN3c1015Float8_e5m2fnuzENS6_15Float8_e4m3fnuzELi2ELi1ELi1EEEJNS0_4CopyIS7_S8_EEEEEvT_T0_DpT1_,"ax",@progbits
	.align	128
.text._ZN2at6native55_GLOBAL__N__de093ff9_22_ForeachBinaryOpList_cu_a911ec4325multi_tensor_apply_kernelINS1_18TensorListMetadataILi2EEENS1_11CopyFunctorIN3c1015Float8_e5m2fnuzENS6_15Float8_e4m3fnuzELi2ELi1ELi1EEEJNS0_4CopyIS7_S8_EEEEEvT_T0_DpT1_:
        .type           _ZN2at6native55_GLOBAL__N__de093ff9_22_ForeachBinaryOpList_cu_a911ec4325multi_tensor_apply_kernelINS1_18TensorListMetadataILi2EEENS1_11CopyFunctorIN3c1015Float8_e5m2fnuzENS6_15Float8_e4m3fnuzELi2ELi1ELi1EEEJNS0_4CopyIS7_S8_EEEEEvT_T0_DpT1_,@function
        .size           _ZN2at6native55_GLOBAL__N__de093ff9_22_ForeachBinaryOpList_cu_a911ec4325multi_tensor_apply_kernelINS1_18TensorListMetadataILi2EEENS1_11CopyFunctorIN3c1015Float8_e5m2fnuzENS6_15Float8_e4m3fnuzELi2ELi1ELi1EEEJNS0_4CopyIS7_S8_EEEEEvT_T0_DpT1_,(.L_x_7790 - _ZN2at6native55_GLOBAL__N__de093ff9_22_ForeachBinaryOpList_cu_a911ec4325multi_tensor_apply_kernelINS1_18TensorListMetadataILi2EEENS1_11CopyFunctorIN3c1015Float8_e5m2fnuzENS6_15Float8_e4m3fnuzELi2ELi1ELi1EEEJNS0_4CopyIS7_S8_EEEEEvT_T0_DpT1_)
        .other          _ZN2at6native55_GLOBAL__N__de093ff9_22_ForeachBinaryOpList_cu_a911ec4325multi_tensor_apply_kernelINS1_18TensorListMetadataILi2EEENS1_11CopyFunctorIN3c1015Float8_e5m2fnuzENS6_15Float8_e4m3fnuzELi2ELi1ELi1EEEJNS0_4CopyIS7_S8_EEEEEvT_T0_DpT1_,@"STO_CUDA_ENTRY STV_DEFAULT"
_ZN2at6native55_GLOBAL__N__de093ff9_22_ForeachBinaryOpList_cu_a911ec4325multi_tensor_apply_kernelINS1_18TensorListMetadataILi2EEENS1_11CopyFunctorIN3c1015Float8_e5m2fnuzENS6_15Float8_e4m3fnuzELi2ELi1ELi1EEEJNS0_4CopyIS7_S8_EEEEEvT_T0_DpT1_:
        /* <DEDUP_REMOVED lines=29> */
.L_x_57:
[----:B0-----:R-:W-:Y:S01]  /*01d0*/  IADD3 R27, P0, R13, R10, RZ ;  /* 0x0000000a0d1b7210 */ /* 0x001fe20007f1e0ff */
[----:B-1----:R-:W-:-:S03]  /*01e0*/  IMAD R16, R0, 0x3, RZ ;  /* 0x0000000300107824 */ /* 0x002fc600078e02ff */
[C---:B------:R-:W-:Y:S01]  /*01f0*/  ISETP.GE.U32.AND P6, PT, R27.reuse, 0x10000, PT ;  /* 0x000100001b00780c */ /* 0x040fe20003fc6070 */
[----:B------:R-:W-:Y:S01]  /*0200*/  IMAD.X R25, RZ, RZ, R11, P0 ;  /* 0x000000ffff197224 */ /* 0x000fe200000e060b */
[----:B------:R-:W-:Y:S02]  /*0210*/  ISETP.LT.U32.AND P0, PT, R27, UR12, PT ;  /* 0x0000000c1b007c0c */ /* 0x000fe4000bf01070 */
[----:B------:R-:W-:Y:S02]  /*0220*/  IADD3 R22, P2, R0, R27, RZ ;  /* 0x0000001b00167210 */ /* 0x000fe40007f5e0ff */
[C---:B------:R-:W-:Y:S02]  /*0230*/  ISETP.GE.U32.AND.EX P6, PT, R25.reuse, RZ, PT, P6 ;  /* 0x000000ff1900720c */ /* 0x040fe40003fc6160 */
[----:B------:R-:W-:Y:S01]  /*0240*/  ISETP.GE.U32.AND P4, PT, R22, 0x10000, PT ;  /* 0x000100001600780c */ /* 0x000fe20003f86070 */
[----:B------:R-:W-:Y:S01]  /*0250*/  IMAD.X R18, RZ, RZ, R25, P2 ;  /* 0x000000ffff127224 */ /* 0x000fe200010e0619 */
[----:B------:R-:W-:-:S02]  /*0260*/  ISETP.LT.AND.EX P0, PT, R25, UR6, !P6, P0 ;  /* 0x0000000619007c0c */ /* 0x000fc4000f701300 */
[-C--:B------:R-:W-:Y:S02]  /*0270*/  IADD3 R16, P5, R16, R27.reuse, RZ ;  /* 0x0000001b10107210 */ /* 0x080fe40007fbe0ff */
[----:B------:R-:W-:Y:S02]  /*0280*/  LEA R17, P3, R0, R27, 0x1 ;  /* 0x0000001b00117211 */ /* 0x000fe400078608ff */
[----:B------:R-:W-:Y:S01]  /*0290*/  ISETP.LT.U32.AND P1, PT, R22, UR12, PT ;  /* 0x0000000c16007c0c */ /* 0x000fe2000bf21070 */
[--C-:B------:R-:W-:Y:S01]  /*02a0*/  IMAD.X R20, RZ, RZ, R25.reuse, P5 ;  /* 0x000000ffff147224 */ /* 0x100fe200028e0619 */
[----:B------:R-:W-:Y:S01]  /*02b0*/  ISETP.GE.U32.AND.EX P4, PT, R18, RZ, PT, P4 ;  /* 0x000000ff1200720c */ /* 0x000fe20003f86140 */
[----:B------:R-:W-:Y:S01]  /*02c0*/  IMAD.X R19, RZ, RZ, R25, P3 ;  /* 0x000000ffff137224 */ /* 0x000fe200018e0619 */
[----:B------:R-:W-:Y:S02]  /*02d0*/  ISETP.GE.U32.AND P6, PT, R17, 0x10000, PT ;  /* 0x000100001100780c */ /* 0x000fe40003fc6070 */
[----:B------:R-:W-:-:S02]  /*02e0*/  ISETP.GE.U32.AND P3, PT, R16, 0x10000, PT ;  /* 0x000100001000780c */ /* 0x000fc40003f66070 */
[----:B------:R-:W-:Y:S02]  /*02f0*/  ISETP.LT.AND.EX P1, PT, R18, UR6, !P4, P1 ;  /* 0x0000000612007c0c */ /* 0x000fe4000e721310 */
[----:B--2---:R-:W-:Y:S02]  /*0300*/  @P0 IADD3 R8, P4, R27, UR14, RZ ;  /* 0x0000000e1b080c10 */ /* 0x004fe4000ff9e0ff */
[----:B------:R-:W-:Y:S02]  /*0310*/  ISETP.LT.U32.AND P2, PT, R17, UR12, PT ;  /* 0x0000000c11007c0c */ /* 0x000fe4000bf41070 */
[----:B------:R-:W-:Y:S02]  /*0320*/  ISETP.LT.U32.AND P5, PT, R16, UR12, PT ;  /* 0x0000000c10007c0c */ /* 0x000fe4000bfa1070 */
[----:B------:R-:W-:Y:S02]  /*0330*/  ISETP.GE.U32.AND.EX P6, PT, R19, RZ, PT, P6 ;  /* 0x000000ff1300720c */ /* 0x000fe40003fc6160 */
[----:B------:R-:W-:-:S02]  /*0340*/  ISETP.GE.U32.AND.EX P3, PT, R20, RZ, PT, P3 ;  /* 0x000000ff1400720c */ /* 0x000fc40003f66130 */
[----:B------:R-:W-:Y:S02]  /*0350*/  @P0 IADD3.X R9, R25, UR4, RZ, P4, !PT ;  /* 0x0000000419090c10 */ /* 0x000fe4000a7fe4ff */
[----:B------:R-:W-:Y:S02]  /*0360*/  ISETP.LT.AND.EX P2, PT, R19, UR6, !P6, P2 ;  /* 0x0000000613007c0c */ /* 0x000fe4000f741320 */
[----:B------:R-:W-:Y:S01]  /*0370*/  ISETP.LT.AND.EX P3, PT, R20, UR6, !P3, P5 ;  /* 0x0000000614007c0c */ /* 0x000fe2000df61350 */
[----:B------:R-:W2:Y:S01]  /*0380*/  @P0 LDG.E.U8 R21, desc[UR10][R8.64] ;  /* 0x0000000a08150981 */ /* 0x000ea2000c1e1100 */
[----:B------:R-:W-:-:S04]  /*0390*/  @P1 IADD3 R2, P4, R22, UR14, RZ ;  /* 0x0000000e16021c10 */ /* 0x000fc8000ff9e0ff */
[----:B------:R-:W-:-:S05]  /*03a0*/  @P1 IADD3.X R3, R18, UR4, RZ, P4, !PT ;  /* 0x0000000412031c10 */ /* 0x000fca000a7fe4ff */
[----:B------:R-:W-:Y:S01]  /*03b0*/  @P2 IADD3 R4, P5, R17, UR14, RZ ;  /* 0x0000000e11042c10 */ /* 0x000fe2000ffbe0ff */
[----:B------:R0:W5:Y:S01]  /*03c0*/  @P1 LDG.E.U8 R12, desc[UR10][R2.64] ;  /* 0x0000000a020c1981 */ /* 0x000162000c1e1100 */
[----:B------:R-:W-:Y:S02]  /*03d0*/  @P3 IADD3 R6, P6, R16, UR14, RZ ;  /* 0x0000000e10063c10 */ /* 0x000fe4000ffde0ff */
[----:B------:R-:W-:Y:S02]  /*03e0*/  @P2 IADD3.X R5, R19, UR4, RZ, P5, !PT ;  /* 0x0000000413052c10 */ /* 0x000fe4000affe4ff */
[----:B------:R-:W-:-:S03]  /*03f0*/  @P3 IADD3.X R7, R20, UR4, RZ, P6, !PT ;  /* 0x0000000414073c10 */ /* 0x000fc6000b7fe4ff */
[----:B------:R0:W5:Y:S04]  /*0400*/  @P2 LDG.E.U8 R14, desc[UR10][R4.64] ;  /* 0x0000000a040e2981 */ /* 0x000168000c1e1100 */
[----:B------:R0:W5:Y:S01]  /*0410*/  @P3 LDG.E.U8 R15, desc[UR10][R6.64] ;  /* 0x0000000a060f3981 */ /* 0x000162000c1e1100 */
[----:B------:R-:W-:Y:S01]  /*0420*/  BSSY B0, `(.L_x_29) ;  /* 0x0000019000007945 */ /* 0x000fe20003800000 */
[----:B------:R-:W-:Y:S01]  /*0430*/  IMAD.MOV.U32 R23, RZ, RZ, RZ ;  /* 0x000000ffff177224 */ /* 0x000fe200078e00ff */
[----:B--2---:R-:W-:-:S13]  /*0440*/  ISETP.NE.AND P4, PT, R21, RZ, PT ;  /* 0x000000ff1500720c */ /* 0x004fda0003f85270 */
[----:B0-----:R-:W-:Y:S05]  /*0450*/  @!P4 BRA `(.L_x_30) ;  /* 0x000000000054c947 */ /* 0x001fea0003800000 */
[----:B------:R-:W-:-:S04]  /*0460*/  PRMT R2, R21, 0x9910, RZ ;  /* 0x0000991015027816 */ /* 0x000fc800000000ff */
[----:B------:R-:W-:-:S13]  /*0470*/  ISETP.NE.AND P4, PT, R2, 0x80, PT ;  /* 0x000000800200780c */ /* 0x000fda0003f85270 */
[----:B------:R-:W-:Y:S01]  /*0480*/  @!P4 IMAD.MOV.U32 R23, RZ, RZ, 0x7f800001 ;  /* 0x7f800001ff17c424 */ /* 0x000fe200078e00ff */
[----:B------:R-:W-:Y:S06]  /*0490*/  @!P4 BRA `(.L_x_30) ;  /* 0x000000000044c947 */ /* 0x000fec0003800000 */
[C---:B------:R-:W-:Y:S01]  /*04a0*/  LOP3.LUT P4, R2, R21.reuse, 0x78, RZ, 0xc0, !PT ;  /* 0x0000007815027812 */ /* 0x040fe2000788c0ff */
[----:B------:R-:W-:Y:S01]  /*04b0*/  BSSY B1, `(.L_x_31) ;  /* 0x000000c000017945 */ /* 0x000fe20003800000 */
[----:B------:R-:W-:Y:S02]  /*04c0*/  SHF.R.U32.HI R4, RZ, 0x7, R21 ;  /* 0x00000007ff047819 */ /* 0x000fe40000011615 */
[----:B------:R-:W-:Y:S02]  /*04d0*/  LOP3.LUT R3, R21, 0x7, RZ, 0xc0, !PT ;  /* 0x0000000715037812 */ /* 0x000fe400078ec0ff */
[----:B------:R-:W-:Y:S01]  /*04e0*/  SHF.R.U32.HI R2, RZ, 0x3, R2 ;  /* 0x00000003ff027819 */ /* 0x000fe20000011602 */
[----:B------:R-:W-:-:S06]  /*04f0*/  IMAD.U32 R23, R4, -0x80000000, RZ ;  /* 0x8000000004177824 */ /* 0x000fcc00078e00ff */
[----:B------:R-:W-:Y:S05]  /*0500*/  @P4 BRA `(.L_x_32) ;  /* 0x0000000000184947 */ /* 0x000fea0003800000 */
[----:B------:R-:W0:Y:S02]  /*0510*/  FLO.U32 R4, R3 ;  /* 0x0000000300047300 */ /* 0x000e2400000e0000 */
[----:B0-----:R-:W-:-:S04]  /*0520*/  IADD3 R5, -R4, 0x1f, RZ ;  /* 0x0000001f04057810 */ /* 0x001fc80007ffe1ff */
[----:B------:R-:W-:Y:S01]  /*0530*/  IADD3 R2, R2, 0x1d, -R5 ;  /* 0x0000001d02027810 */ /* 0x000fe20007ffe805 */
[----:B------:R-:W-:-:S05]  /*0540*/  VIADD R4, R5, 0xffffffe4 ;  /* 0xffffffe405047836 */ /* 0x000fca0000000000 */
[----:B------:R-:W-:-:S04]  /*0550*/  SHF.L.U32 R4, R3, R4, RZ ;  /* 0x0000000403047219 */ /* 0x000fc800000006ff */
[----:B------:R-:W-:-:S07]  /*0560*/  LOP3.LUT R3, R4, 0x7, RZ, 0xc0, !PT ;  /* 0x0000000704037812 */ /* 0x000fce00078ec0ff */
.L_x_32:
[----:B------:R-:W-:Y:S05]  /*0570*/  BSYNC B1 ;  /* 0x0000000000017941 */ /* 0x000fea0003800000 */
.L_x_31:
[----:B------:R-:W-:Y:S01]  /*0580*/  IMAD.SHL.U32 R3, R3, 0x100000, RZ ;  /* 0x0010000003037824 */ /* 0x000fe200078e00ff */
[----:B------:R-:W-:-:S04]  /*0590*/  LEA R2, R2, 0x3b800000, 0x17 ;  /* 0x3b80000002027811 */ /* 0x000fc800078eb8ff */
[----:B------:R-:W-:-:S07]  /*05a0*/  LOP3.LUT R23, R2, R3, R23, 0xfe, !PT ;  /* 0x0000000302177212 */ /* 0x000fce00078efe17 */
.L_x_30:
[----:B------:R-:W-:Y:S05]  /*05b0*/  BSYNC B0 ;  /* 0x0000000000007941 */ /* 0x000fea0003800000 */
.L_x_29:
[----:B------:R-:W-:Y:S01]  /*05c0*/  LOP3.LUT R3, R23, 0x7fffffff, RZ, 0xc0, !PT ;  /* 0x7fffffff17037812 */ /* 0x000fe200078ec0ff */
[----:B------:R-:W-:Y:S01]  /*05d0*/  BSSY B0, `(.L_x_33) ;  /* 0x0000013000007945 */ /* 0x000fe20003800000 */
[----:B------:R-:W-:Y:S02]  /*05e0*/  IMAD.MOV.U32 R7, RZ, RZ, 0x80 ;  /* 0x00000080ff077424 */ /* 0x000fe400078e00ff */
        /* <DEDUP_REMOVED lines=13> */
.L_x_35:
[----:B------:R-:W-:-:S04]  /*06c0*/  LOP3.LUT R23, R23, 0x80000000, RZ, 0xc0, !PT ;  /* 0x8000000017177812 */ /* 0x000fc800078ec0ff */
[----:B------:R-:W-:-:S04]  /*06d0*/  SHF.R.U32.HI R23, RZ, 0x18, R23 ;  /* 0x00000018ff177819 */ /* 0x000fc80000011617 */
[----:B------:R-:W-:-:S04]  /*06e0*/  LOP3.LUT R2, R2, R23, RZ, 0xfc, !PT ;  /* 0x0000001702027212 */ /* 0x000fc800078efcff */
[----:B------:R-:W-:-:S07]  /*06f0*/  PRMT R7, R2, 0x7610, R7 ;  /* 0x0000761002077816 */ /* 0x000fce0000000007 */
.L_x_34:
[----:B------:R-:W-:Y:S05]  /*0700*/  BSYNC B0 ;  /* 0x0000000000007941 */ /* 0x000fea0003800000 */
.L_x_33:
[----:B-----5:R-:W-:Y:S01]  /*0710*/  ISETP.NE.AND P4, PT, R12, RZ, PT ;  /* 0x000000ff0c00720c */ /* 0x020fe20003f85270 */
[----:B------:R-:W-:Y:S01]  /*0720*/  BSSY B0, `(.L_x_36) ;  /* 0x0000018000007945 */ /* 0x000fe20003800000 */
[----:B------:R-:W-:-:S11]  /*0730*/  IMAD.MOV.U32 R2, RZ, RZ, RZ ;  /* 0x000000ffff027224 */ /* 0x000fd600078e00ff */
[----:B------:R-:W-:Y:S05]  /*0740*/  @!P4 BRA `(.L_x_37) ;  /* 0x000000000054c947 */ /* 0x000fea0003800000 */
        /* <DEDUP_REMOVED lines=17> */
.L_x_39:
[----:B------:R-:W-:Y:S05]  /*0860*/  BSYNC B1 ;  /* 0x0000000000017941 */ /* 0x000fea0003800000 */
.L_x_38:
[----:B------:R-:W-:Y:S01]  /*0870*/  LEA R5, R2, 0x3b800000, 0x17 ;  /* 0x3b80000002057811 */ /* 0x000fe200078eb8ff */
[----:B------:R-:W-:-:S05]  /*0880*/  IMAD.SHL.U32 R2, R3, 0x100000, RZ ;  /* 0x0010000003027824 */ /* 0x000fca00078e00ff */
[----:B------:R-:W-:-:S07]  /*0890*/  LOP3.LUT R2, R5, R2, R6, 0xfe, !PT ;  /* 0x0000000205027212 */ /* 0x000fce00078efe06 */
.L_x_37:
[----:B------:R-:W-:Y:S05]  /*08a0*/  BSYNC B0 ;  /* 0x0000000000007941 */ /* 0x000fea0003800000 */
.L_x_36:
        /* <DEDUP_REMOVED lines=16> */
.L_x_42:
[----:B------:R-:W-:-:S04]  /*09b0*/  LOP3.LUT R2, R2, 0x80000000, RZ, 0xc0, !PT ;  /* 0x8000000002027812 */ /* 0x000fc800078ec0ff */
[----:B------:R-:W-:-:S04]  /*09c0*/  SHF.R.U32.HI R2, RZ, 0x18, R2 ;  /* 0x00000018ff027819 */ /* 0x000fc80000011602 */
[----:B------:R-:W-:-:S04]  /*09d0*/  LOP3.LUT R2, R3, R2, RZ, 0xfc, !PT ;  /* 0x0000000203027212 */ /* 0x000fc800078efcff */
[----:B------:R-:W-:-:S07]  /*09e0*/  PRMT R26, R2, 0x7610, R26 ;  /* 0x00007610021a7816 */ /* 0x000fce000000001a */
.L_x_41:
[----:B------:R-:W-:Y:S05]  /*09f0*/  BSYNC B0 ;  /* 0x0000000000007941 */ /* 0x000fea0003800000 */
.L_x_40:
[----:B------:R-:W-:Y:S01]  /*0a00*/  ISETP.NE.AND P4, PT, R14, RZ, PT ;  /* 0x000000ff0e00720c */ /* 0x000fe20003f85270 */
        /* <DEDUP_REMOVED lines=20> */
.L_x_46:
[----:B------:R-:W-:Y:S05]  /*0b50*/  BSYNC B1 ;  /* 0x0000000000017941 */ /* 0x000fea0003800000 */
.L_x_45:
[----:B------:R-:W-:Y:S01]  /*0b60*/  LEA R5, R2, 0x3b800000, 0x17 ;  /* 0x3b80000002057811 */ /* 0x000fe200078eb8ff */
[----:B------:R-:W-:-:S05]  /*0b70*/  IMAD.SHL.U32 R2, R3, 0x100000, RZ ;  /* 0x0010000003027824 */ /* 0x000fca00078e00ff */
[----:B------:R-:W-:-:S07]  /*0b80*/  LOP3.LUT R2, R5, R2, R6, 0xfe, !PT ;  /* 0x0000000205027212 */ /* 0x000fce00078efe06 */
.L_x_44:
[----:B------:R-:W-:Y:S05]  /*0b90*/  BSYNC B0 ;  /* 0x0000000000007941 */ /* 0x000fea0003800000 */
.L_x_43:
        /* <DEDUP_REMOVED lines=16> */
.L_x_49:
[----:B------:R-:W-:-:S04]  /*0ca0*/  LOP3.LUT R2, R2, 0x80000000, RZ, 0xc0, !PT ;  /* 0x8000000002027812 */ /* 0x000fc800078ec0ff */
[----:B------:R-:W-:-:S04]  /*0cb0*/  SHF.R.U32.HI R2, RZ, 0x18, R2 ;  /* 0x00000018ff027819 */ /* 0x000fc80000011602 */
[----:B------:R-:W-:-:S04]  /*0cc0*/  LOP3.LUT R2, R3, R2, RZ, 0xfc, !PT ;  /* 0x0000000203027212 */ /* 0x000fc800078efcff */
[----:B------:R-:W-:-:S07]  /*0cd0*/  PRMT R24, R2, 0x7610, R24 ;  /* 0x0000761002187816 */ /* 0x000fce0000000018 */
.L_x_48:
[----:B------:R-:W-:Y:S05]  /*0ce0*/  BSYNC B0 ;  /* 0x0000000000007941 */ /* 0x000fea0003800000 */
.L_x_47:
        /* <DEDUP_REMOVED lines=21> */
.L_x_53:
[----:B------:R-:W-:Y:S05]  /*0e40*/  BSYNC B1 ;  /* 0x0000000000017941 */ /* 0x000fea0003800000 */
.L_x_52:
[----:B------:R-:W-:Y:S01]  /*0e50*/  LEA R5, R2, 0x3b800000, 0x17 ;  /* 0x3b80000002057811 */ /* 0x000fe200078eb8ff */
[----:B------:R-:W-:-:S05]  /*0e60*/  IMAD.SHL.U32 R2, R3, 0x100000, RZ ;  /* 0x0010000003027824 */ /* 0x000fca00078e00ff */
[----:B------:R-:W-:-:S07]  /*0e70*/  LOP3.LUT R2, R5, R2, R6, 0xfe, !PT ;  /* 0x0000000205027212 */ /* 0x000fce00078efe06 */
.L_x_51:
[----:B------:R-:W-:Y:S05]  /*0e80*/  BSYNC B0 ;  /* 0x0000000000007941 */ /* 0x000fea0003800000 */
.L_x_50:
        /* <DEDUP_REMOVED lines=16> */
.L_x_56:
[----:B------:R-:W-:-:S04]  /*0f90*/  LOP3.LUT R2, R2, 0x80000000, RZ, 0xc0, !PT ;  /* 0x8000000002027812 */ /* 0x000fc800078ec0ff */
[----:B------:R-:W-:-:S04]  /*0fa0*/  SHF.R.U32.HI R2, RZ, 0x18, R2 ;  /* 0x00000018ff027819 */ /* 0x000fc80000011602 */
[----:B------:R-:W-:-:S04]  /*0fb0*/  LOP3.LUT R2, R3, R2, RZ, 0xfc, !PT ;  /* 0x0000000203027212 */ /* 0x000fc800078efcff */
[----:B------:R-:W-:-:S07]  /*0fc0*/  PRMT R23, R2, 0x7610, R23 ;  /* 0x0000761002177816 */ /* 0x000fce0000000017 */
.L_x_55:
[----:B------:R-:W-:Y:S05]  /*0fd0*/  BSYNC B0 ;  /* 0x0000000000007941 */ /* 0x000fea0003800000 */
.L_x_54:
        /* <DEDUP_REMOVED lines=9> */
[C---:B------:R-:W-:Y:S01]  /*1070*/  ISETP.GE.U32.AND P0, PT, R10.reuse, 0x10000, PT ;  /* 0x000100000a00780c */ /* 0x040fe20003f06070 */
[----:B------:R2:W-:Y:S01]  /*1080*/  @P1 STG.E.U8 desc[UR10][R4.64], R26 ;  /* 0x0000001a04001986 */ /* 0x0005e2000c10110a */
[----:B------:R-:W-:Y:S02]  /*1090*/  ISETP.LT.U32.AND P1, PT, R10, UR12, PT ;  /* 0x0000000c0a007c0c */ /* 0x000fe4000bf21070 */
[C---:B------:R-:W-:Y:S02]  /*10a0*/  ISETP.GE.U32.AND.EX P0, PT, R11.reuse, RZ, PT, P0 ;  /* 0x000000ff0b00720c */ /* 0x040fe40003f06100 */
[----:B------:R-:W-:Y:S02]  /*10b0*/  ISETP.LT.AND.EX P1, PT, R11, UR6, PT, P1 ;  /* 0x000000060b007c0c */ /* 0x000fe4000bf21310 */
[----:B0-----:R-:W-:-:S05]  /*10c0*/  @P2 IADD3.X R7, R19, UR8, RZ, P5, !PT ;  /* 0x0000000813072c10 */ /* 0x001fca000affe4ff */
[----:B------:R2:W-:Y:S04]  /*10d0*/  @P2 STG.E.U8 desc[UR10][R6.64], R24 ;  /* 0x0000001806002986 */ /* 0x0005e8000c10110a */
[----:B------:R2:W-:Y:S02]  /*10e0*/  @P3 STG.E.U8 desc[UR10][R8.64], R23 ;  /* 0x0000001708003986 */ /* 0x0005e4000c10110a */
[----:B------:R-:W-:Y:S05]  /*10f0*/  @!P0 BRA P1, `(.L_x_57) ;  /* 0xfffffff000348947 */ /* 0x000fea000083ffff */
[----:B------:R-:W-:Y:S05]  /*1100*/  EXIT ;  /* 0x000000000000794d */ /* 0x000fea0003800000 */
.L_x_28:
        /* <DEDUP_REMOVED lines=8> */
.L_x_86:
[C---:B------:R-:W-:Y:S01]  /*1190*/  IMAD.SHL.U32 R2, R3.reuse, 0x4, RZ ;  /* 0x0000000403027824 */ /* 0x040fe200078e00ff */
[----:B------:R-:W-:-:S04]  /*11a0*/  SHF.L.U64.HI R12, R3, 0x2, R0 ;  /* 0x00000002030c7819 */ /* 0x000fc80000010200 */
[----:B------:R-:W-:-:S04]  /*11b0*/  IADD3 R8, P0, R2, UR14, RZ ;  /* 0x0000000e02087c10 */ /* 0x000fc8000ff1e0ff */
[----:B------:R-:W-:-:S05]  /*11c0*/  IADD3.X R9, R12, UR4, RZ, P0, !PT ;  /* 0x000000040c097c10 */ /* 0x000fca00087fe4ff */
[----:B------:R-:W2:Y:S01]  /*11d0*/  LDG.E R8, desc[UR10][R8.64] ;  /* 0x0000000a08087981 */ /* 0x000ea2000c1e1900 */
[----:B------:R-:W-:Y:S01]  /*11e0*/  BSSY B0, `(.L_x_58) ;  /* 0x000001e000007945 */ /* 0x000fe20003800000 */
[----:B------:R-:W-:Y:S01]  /*11f0*/  IMAD.MOV.U32 R10, RZ, RZ, RZ ;  /* 0x000000ffff0a7224 */ /* 0x000fe200078e00ff */
[C---:B--2---:R-:W-:Y:S02]  /*1200*/  PRMT R11, R8.reuse, 0x7770, RZ ;  /* 0x00007770080b7816 */ /* 0x044fe400000000ff */
[C---:B------:R-:W-:Y:S02]  /*1210*/  PRMT R6, R8.reuse, 0x7771, RZ ;  /* 0x0000777108067816 */ /* 0x040fe400000000ff */
[----:B------:R-:W-:Y:S02]  /*1220*/  ISETP.NE.AND P0, PT, R11, RZ, PT ;  /* 0x000000ff0b00720c */ /* 0x000fe40003f05270 */
[C---:B------:R-:W-:Y:S02]  /*1230*/  PRMT R5, R8.reuse, 0x7772, RZ ;  /* 0x0000777208057816 */ /* 0x040fe400000000ff */
[----:B------:R-:W-:-:S09]  /*1240*/  PRMT R4, R8, 0x7773, RZ ;  /* 0x0000777308047816 */ /* 0x000fd200000000ff */
        /* <DEDUP_REMOVED lines=8> */
[----:B------:R-:W-:Y:S02]  /*12d0*/  SHF.R.U32.HI R7, RZ, 0x3, R7 ;  /* 0x00000003ff077819 */ /* 0x000fe40000011607 */
[----:B------:R-:W-:Y:S02]  /*12e0*/  LOP3.LUT R9, R8, 0xffff, RZ, 0xc0, !PT ;  /* 0x0000ffff08097812 */ /* 0x000fe400078ec0ff */
[----:B------:R-:W-:-:S03]  /*12f0*/  LOP3.LUT R8, R11, 0x7, RZ, 0xc0, !PT ;  /* 0x000000070b087812 */ /* 0x000fc600078ec0ff */
[----:B------:R-:W-:Y:S02]  /*1300*/  IMAD.U32 R11, R9, -0x80000000, RZ ;  /* 0x80000000090b7824 */ /* 0x000fe400078e00ff */
[----:B------:R-:W-:Y:S05]  /*1310*/  @P0 BRA `(.L_x_61) ;  /* 0x0000000000180947 */ /* 0x000fea0003800000 */
[----:B------:R-:W0:Y:S02]  /*1320*/  FLO.U32 R9, R8 ;  /* 0x0000000800097300 */ /* 0x000e2400000e0000 */
[----:B0-----:R-:W-:-:S04]  /*1330*/  IADD3 R10, -R9, 0x1f, RZ ;  /* 0x0000001f090a7810 */ /* 0x001fc80007ffe1ff */
[----:B------:R-:W-:Y:S01]  /*1340*/  IADD3 R7, R7, 0x1d, -R10 ;  /* 0x0000001d07077810 */ /* 0x000fe20007ffe80a */
[----:B------:R-:W-:-:S05]  /*1350*/  VIADD R9, R10, 0xffffffe4 ;  /* 0xffffffe40a097836 */ /* 0x000fca0000000000 */
[----:B------:R-:W-:-:S04]  /*1360*/  SHF.L.U32 R9, R8, R9, RZ ;  /* 0x0000000908097219 */ /* 0x000fc800000006ff */
[----:B------:R-:W-:-:S07]  /*1370*/  LOP3.LUT R8, R9, 0x7, RZ, 0xc0, !PT ;  /* 0x0000000709087812 */ /* 0x000fce00078ec0ff */
.L_x_61:
[----:B------:R-:W-:Y:S05]  /*1380*/  BSYNC B1 ;  /* 0x0000000000017941 */ /* 0x000fea0003800000 */
.L_x_60:
[----:B------:R-:W-:Y:S01]  /*1390*/  IMAD.SHL.U32 R8, R8, 0x100000, RZ ;  /* 0x0010000008087824 */ /* 0x000fe200078e00ff */
[----:B------:R-:W-:-:S04]  /*13a0*/  LEA R10, R7, 0x3b800000, 0x17 ;  /* 0x3b800000070a7811 */ /* 0x000fc800078eb8ff */
[----:B------:R-:W-:-:S07]  /*13b0*/  LOP3.LUT R10, R10, R8, R11, 0xfe, !PT ;  /* 0x000000080a0a7212 */ /* 0x000fce00078efe0b */
.L_x_59:
[----:B------:R-:W-:Y:S05]  /*13c0*/  BSYNC B0 ;  /* 0x0000000000007941 */ /* 0x000fea0003800000 */
.L_x_58:
        /* <DEDUP_REMOVED lines=16> */
.L_x_64:
[----:B------:R-:W-:-:S04]  /*14d0*/  LOP3.LUT R10, R10, 0x80000000, RZ, 0xc0, !PT ;  /* 0x800000000a0a7812 */ /* 0x000fc800078ec0ff */
[----:B------:R-:W-:-:S04]  /*14e0*/  SHF.R.U32.HI R7, RZ, 0x18, R10 ;  /* 0x00000018ff077819 */ /* 0x000fc8000001160a */
[----:B------:R-:W-:-:S07]  /*14f0*/  LOP3.LUT R7, R8, R7, RZ, 0xfc, !PT ;  /* 0x0000000708077212 */ /* 0x000fce00078efcff */
.L_x_63:
[----:B------:R-:W-:Y:S05]  /*1500*/  BSYNC B0 ;  /* 0x0000000000007941 */ /* 0x000fea0003800000 */
.L_x_62:
        /* <DEDUP_REMOVED lines=12> */
[----:B------:R-:W-:Y:S02]  /*15d0*/  LOP3.LUT R9, R9, 0xffff, RZ, 0xc0, !PT ;  /* 0x0000ffff09097812 */ /* 0x000fe400078ec0ff */
[----:B------:R-:W-:-:S03]  /*15e0*/  SHF.R.U32.HI R8, RZ, 0x3, R8 ;  /* 0x00000003ff087819 */ /* 0x000fc60000011608 */
        /* <DEDUP_REMOVED lines=8> */
.L_x_68:
[----:B------:R-:W-:Y:S05]  /*1670*/  BSYNC B1 ;  /* 0x0000000000017941 */ /* 0x000fea0003800000 */
.L_x_67:
[----:B------:R-:W-:Y:S01]  /*1680*/  IMAD.SHL.U32 R6, R6, 0x100000, RZ ;  /* 0x0010000006067824 */ /* 0x000fe200078e00ff */
[----:B------:R-:W-:-:S04]  /*1690*/  LEA R9, R8, 0x3b800000, 0x17 ;  /* 0x3b80000008097811 */ /* 0x000fc800078eb8ff */
[----:B------:R-:W-:-:S07]  /*16a0*/  LOP3.LUT R8, R9, R6, R10, 0xfe, !PT ;  /* 0x0000000609087212 */ /* 0x000fce00078efe0a */
.L_x_66:
[----:B------:R-:W-:Y:S05]  /*16b0*/  BSYNC B0 ;  /* 0x0000000000007941 */ /* 0x000fea0003800000 */
.L_x_65:
        /* <DEDUP_REMOVED lines=16> */
.L_x_71:
[----:B------:R-:W-:-:S04]  /*17c0*/  LOP3.LUT R8, R8, 0x80000000, RZ, 0xc0, !PT ;  /* 0x8000000008087812 */ /* 0x000fc800078ec0ff */
[----:B------:R-:W-:-:S04]  /*17d0*/  SHF.R.U32.HI R8, RZ, 0x18, R8 ;  /* 0x00000018ff087819 */ /* 0x000fc80000011608 */
[----:B------:R-:W-:-:S04]  /*17e0*/  LOP3.LUT R8, R9, R8, RZ, 0xfc, !PT ;  /* 0x0000000809087212 */ /* 0x000fc800078efcff */
[----:B------:R-:W-:-:S07]  /*17f0*/  PRMT R6, R8, 0x7610, R6 ;  /* 0x0000761008067816 */ /* 0x000fce0000000006 */
.L_x_70:
[----:B------:R-:W-:Y:S05]  /*1800*/  BSYNC B0 ;  /* 0x0000000000007941 */ /* 0x000fea0003800000 */
.L_x_69:
        /* <DEDUP_REMOVED lines=22> */
.L_x_75:
[----:B------:R-:W-:Y:S05]  /*1970*/  BSYNC B1 ;  /* 0x0000000000017941 */ /* 0x000fea0003800000 */
.L_x_74:
[----:B------:R-:W-:Y:S01]  /*1980*/  IMAD.SHL.U32 R5, R5, 0x100000, RZ ;  /* 0x0010000005057824 */ /* 0x000fe200078e00ff */
[----:B------:R-:W-:-:S04]  /*1990*/  LEA R8, R8, 0x3b800000, 0x17 ;  /* 0x3b80000008087811 */ /* 0x000fc800078eb8ff */
[----:B------:R-:W-:-:S07]  /*19a0*/  LOP3.LUT R8, R8, R5, R11, 0xfe, !PT ;  /* 0x0000000508087212 */ /* 0x000fce00078efe0b */
.L_x_73:
[----:B------:R-:W-:Y:S05]  /*19b0*/  BSYNC B0 ;  /* 0x0000000000007941 */ /* 0x000fea0003800000 */
.L_x_72:
        /* <DEDUP_REMOVED lines=16> */
.L_x_78:
[----:B------:R-:W-:-:S04]  /*1ac0*/  LOP3.LUT R8, R8, 0x80000000, RZ, 0xc0, !PT ;  /* 0x8000000008087812 */ /* 0x000fc800078ec0ff */
[----:B------:R-:W-:-:S04]  /*1ad0*/  SHF.R.U32.HI R8, RZ, 0x18, R8 ;  /* 0x00000018ff087819 */ /* 0x000fc80000011608 */
[----:B------:R-:W-:-:S04]  /*1ae0*/  LOP3.LUT R8, R9, R8, RZ, 0xfc, !PT ;  /* 0x0000000809087212 */ /* 0x000fc800078efcff */
[----:B------:R-:W-:-:S07]  /*1af0*/  PRMT R5, R8, 0x7610, R5 ;  /* 0x0000761008057816 */ /* 0x000fce0000000005 */
.L_x_77:
[----:B------:R-:W-:Y:S05]  /*1b00*/  BSYNC B0 ;  /* 0x0000000000007941 */ /* 0x000fea0003800000 */
.L_x_76:
        /* <DEDUP_REMOVED lines=22> */
.L_x_82:
[----:B------:R-:W-:Y:S05]  /*1c70*/  BSYNC B1 ;  /* 0x0000000000017941 */ /* 0x000fea0003800000 */
.L_x_81:
[----:B------:R-:W-:Y:S01]  /*1c80*/  IMAD.SHL.U32 R4, R4, 0x100000, RZ ;  /* 0x0010000004047824 */ /* 0x000fe200078e00ff */
[----:B------:R-:W-:-:S04]  /*1c90*/  LEA R9, R8, 0x3b800000, 0x17 ;  /* 0x3b80000008097811 */ /* 0x000fc800078eb8ff */
[----:B------:R-:W-:-:S07]  /*1ca0*/  LOP3.LUT R8, R9, R4, R10, 0xfe, !PT ;  /* 0x0000000409087212 */ /* 0x000fce00078efe0a */
.L_x_80:
[----:B------:R-:W-:Y:S05]  /*1cb0*/  BSYNC B0 ;  /* 0x0000000000007941 */ /* 0x000fea0003800000 */
.L_x_79:
        /* <DEDUP_REMOVED lines=16> */
.L_x_85:
[----:B------:R-:W-:-:S04]  /*1dc0*/  LOP3.LUT R8, R8, 0x80000000, RZ, 0xc0, !PT ;  /* 0x8000000008087812 */ /* 0x000fc800078ec0ff */
[----:B------:R-:W-:-:S04]  /*1dd0*/  SHF.R.U32.HI R9, RZ, 0x18, R8 ;  /* 0x00000018ff097819 */ /* 0x000fc80000011608 */
[----:B------:R-:W-:-:S07]  /*1de0*/  LOP3.LUT R9, R4, R9, RZ, 0xfc, !PT ;  /* 0x0000000904097212 */ /* 0x000fce00078efcff */
.L_x_84:
[----:B------:R-:W-:Y:S05]  /*1df0*/  BSYNC B0 ;  /* 0x0000000000007941 */ /* 0x000fea0003800000 */
.L_x_83:
[----:B------:R-:W-:Y:S02]  /*1e00*/  PRMT R6, R6, 0x7604, R7 ;  /* 0x0000760406067816 */ /* 0x000fe40000000007 */
[----:B------:R-:W-:Y:S02]  /*1e10*/  IADD3 R4, P0, R2, UR13, RZ ;  /* 0x0000000d02047c10 */ /* 0x000fe4000ff1e0ff */
[----:B------:R-:W-:Y:S02]  /*1e20*/  PRMT R6, R5, 0x7054, R6 ;  /* 0x0000705405067816 */ /* 0x000fe40000000006 */
[----:B------:R-:W-:Y:S02]  /*1e30*/  IADD3.X R5, R12, UR8, RZ, P0, !PT ;  /* 0x000000080c057c10 */ /* 0x000fe400087fe4ff */
[----:B------:R-:W-:Y:S02]  /*1e40*/  IADD3 R3, P0, R3, UR5, RZ ;  /* 0x0000000503037c10 */ /* 0x000fe4000ff1e0ff */
[----:B------:R-:W-:-:S02]  /*1e50*/  PRMT R9, R9, 0x654, R6 ;  /* 0x0000065409097816 */ /* 0x000fc40000000006 */
[C---:B------:R-:W-:Y:S01]  /*1e60*/  ISETP.LT.U32.AND P1, PT, R3.reuse, 0x4000, PT ;  /* 0x000040000300780c */ /* 0x040fe20003f21070 */
[C---:B------:R-:W-:Y:S02]  /*1e70*/  IMAD.SHL.U32 R2, R3.reuse, 0x4, RZ ;  /* 0x0000000403027824 */ /* 0x040fe400078e00ff */
[----:B------:R-:W-:Y:S01]  /*1e80*/  IMAD.X R0, RZ, RZ, R0, P0 ;  /* 0x000000ffff007224 */ /* 0x000fe200000e0600 */
[----:B------:R0:W-:Y:S02]  /*1e90*/  STG.E desc[UR10][R4.64], R9 ;  /* 0x0000000904007986 */ /* 0x0001e4000c10190a */
[----:B------:R-:W-:Y:S02]  /*1ea0*/  ISETP.GE.U32.AND P0, PT, R2, UR12, PT ;  /* 0x0000000c02007c0c */ /* 0x000fe4000bf06070 */
[----:B------:R-:W-:Y:S02]  /*1eb0*/  SHF.L.U64.HI R2, R3, 0x2, R0 ;  /* 0x0000000203027819 */ /* 0x000fe40000010200 */
[----:B------:R-:W-:-:S02]  /*1ec0*/  ISETP.LT.U32.AND.EX P1, PT, R0, RZ, PT, P1 ;  /* 0x000000ff0000720c */ /* 0x000fc40003f21110 */
[----:B------:R-:W-:-:S13]  /*1ed0*/  ISETP.GE.AND.EX P0, PT, R2, UR6, PT, P0 ;  /* 0x0000000602007c0c */ /* 0x000fda000bf06300 */
[----:B0-----:R-:W-:Y:S05]  /*1ee0*/  @!P0 BRA P1, `(.L_x_86) ;  /* 0xfffffff000a88947 */ /* 0x001fea000083ffff */
[----:B------:R-:W-:Y:S05]  /*1ef0*/  EXIT ;  /* 0x000000000000794d */ /* 0x000fea0003800000 */
.L_x_87:
        /* <DEDUP_REMOVED lines=16> */
.L_x_7790:


//--------------------- .text._ZN2at6native55_GLOBAL__N__de093ff9_22_ForeachBinaryOpList_cu_a911ec4325multi_tensor_apply_kernelINS1_18TensorListMetadataILi2EEENS1_11CopyFunctorIN3c1015Float8_e5m2fnuzENS6_13Float8_e4m3fnELi2ELi1ELi1EEEJNS0_4CopyIS7_S8_EEEEEvT_T0_DpT1_ --------------------------
	.section	.text._ZN2at6native55_GLOBAL__N__de093ff9_22_ForeachBinaryOpList_cu_a911ec4325multi_tensor_apply_kernelINS1_18TensorListMetadataILi2EEENS1_11CopyFunctorIN3c1015Float8_e5m2fnuzENS6_13Float8_e4m3fnELi2ELi1ELi1EEEJNS0_4CopyIS7_S8_EEEEEvT_T0_DpT1_,"ax",@progbits
	.align	128
.text._ZN2at6native55_GLOBAL__N__de093ff9_22_ForeachBinaryOpList_cu_a911ec4325multi_tensor_apply_kernelINS1_18TensorListMetadataILi2EEENS1_11CopyFunctorIN3c1015Float8_e5m2fnuzENS6_13Float8_e4m3fnELi2ELi1ELi1EEEJNS0_4CopyIS7_S8_EEEEEvT_T0_DpT1_:
        .type           _ZN2at6native55_GLOBAL__N__de093ff9_22_ForeachBinaryOpList_cu_a911ec4325multi_tensor_apply_kernelINS1_18TensorListMetadataILi2EEENS1_11CopyFunctorIN3c1015Float8_e5m2fnuzENS6_13Float8_e4m3fnELi2ELi1ELi1EEEJNS0_4CopyIS7_S8_EEEEEvT_T0_DpT1_,@function
        .size           _ZN2at6native55_GLOBAL__N__de093ff9_22_ForeachBinaryOpList_cu_a911ec4325multi_tensor_apply_kernelINS1_18TensorListMetadataILi2EEENS1_11CopyFunctorIN3c1015Float8_e5m2fnuzENS6_13Float8_e4m3fnELi2ELi1ELi1EEEJNS0_4CopyIS7_S8_EEEEEvT_T0_DpT1_,(.L_x_7791 - _ZN2at6native55_GLOBAL__N__de093ff9_22_ForeachBinaryOpList_cu_a911ec4325multi_tensor_apply_kernelINS1_18TensorListMetadataILi2EEENS1_11CopyFunctorIN3c1015Float8_e5m2fnuzENS6_13Float8_e4m3fnELi2ELi1ELi1EEEJNS0_4CopyIS7_S8_EEEEEvT_T0_DpT1_)
        .other          _ZN2at6native55_GLOBAL__N__de093ff9_22_ForeachBinaryOpList_cu_a911ec4325multi_tensor_apply_kernelINS1_18TensorListMetadataILi2EEENS1_11CopyFunctorIN3c1015Float8_e5m2fnuzENS6_13Float8_e4m3fnELi2ELi1ELi1EEEJNS0_4CopyIS7_S8_EEEEEvT_T0_DpT1_,@"STO_CUDA_ENTRY STV_DEFAULT"
_ZN2at6native55_GLOBAL__N__de093ff9_22_ForeachBinaryOpList_cu_a911ec4325multi_tensor_apply_kernelINS1_18TensorListMetadataILi2EEENS1_11CopyFunctorIN3c1015Float8_e5m2fnuzENS6_13Float8_e4m3fnELi2ELi1ELi1EEEJNS0_4CopyIS7_S8_EEEEEvT_T0_DpT1_:
        /* <DEDUP_REMOVED lines=29> */
.L_x_101:
        /* <DEDUP_REMOVED lines=20> */
[C---:B------:R-:W-:Y:S01]  /*0310*/  ISETP.GE.U32.AND.EX P3, PT, R9.reuse, RZ, PT, P3 ;  /* 0x000000ff0900720c */ /* 0x040fe20003f66130 */
[----:B------:R-:W-:Y:S01]  /*0320*/  IMAD.MOV.U32 R26, RZ, RZ, -0x800000 ;  /* 0xff800000ff1a7424 */ /* 0x000fe200078e00ff */
        /* <DEDUP_REMOVED lines=19> */
[----:B------:R-:W-:-:S04]  /*0460*/  LOP3.LUT R18, R22, 0x7f000000, RZ, 0xc0, !PT ;  /* 0x7f00000016127812 */ /* 0x000fc800078ec0ff */
[----:B------:R-:W0:Y:S02]  /*0470*/  FLO.U32 R25, R18 ;  /* 0x0000001200197300 */ /* 0x000e2400000e0000 */
[----:B0-----:R-:W-:-:S04]  /*0480*/  IADD3 R25, -R25, 0x1f, RZ ;  /* 0x0000001f19197810 */ /* 0x001fc80007ffe1ff */
[C---:B------:R-:W-:Y:S01]  /*0490*/  ISETP.GT.U32.AND P3, PT, R25.reuse, 0x4, PT ;  /* 0x000000041900780c */ /* 0x040fe20003f64070 */
[----:B------:R-:W-:-:S05]  /*04a0*/  VIADD R25, R25, 0xfffffffc ;  /* 0xfffffffc19197836 */ /* 0x000fca0000000000 */
[----:B------:R-:W-:Y:S01]  /*04b0*/  SEL R25, R25, RZ, P3 ;  /* 0x000000ff19197207 */ /* 0x000fe20001800000 */
[----:B------:R-:W-:-:S04]  /*04c0*/  VIADD R2, R18, 0x1000000 ;  /* 0x0100000012027836 */ /* 0x000fc80000000000 */
[----:B------:R-:W-:Y:S01]  /*04d0*/  IMAD R28, R25, R26, 0x3c000000 ;  /* 0x3c000000191c7424 */ /* 0x000fe200078e021a */
[C---:B------:R-:W-:Y:S01]  /*04e0*/  SHF.L.U32 R25, R18.reuse, R25, RZ ;  /* 0x0000001912197219 */ /* 0x040fe200000006ff */
[----:B------:R-:W-:Y:S01]  /*04f0*/  VIADD R18, R18, 0xffffffff ;  /* 0xffffffff12127836 */ /* 0x000fe20000000000 */
[----:B------:R-:W-:Y:S02]  /*0500*/  SHF.R.S32.HI R2, RZ, 0x8, R2 ;  /* 0x00000008ff027819 */ /* 0x000fe40000011402 */
[----:B------:R-:W-:Y:S02]  /*0510*/  LEA.HI R25, R25, R28, RZ, 0x1c ;  /* 0x0000001c19197211 */ /* 0x000fe400078fe0ff */
[----:B------:R-:W-:Y:S02]  /*0520*/  SHF.R.S32.HI R3, RZ, 0x1f, R18 ;  /* 0x0000001fff037819 */ /* 0x000fe40000011412 */
[----:B------:R-:W-:-:S04]  /*0530*/  LOP3.LUT R2, R25, 0x7f800000, R2, 0xf8, !PT ;  /* 0x7f80000019027812 */ /* 0x000fc800078ef802 */
[----:B------:R-:W-:-:S04]  /*0540*/  LOP3.LUT R3, R2, R3, RZ, 0x30, !PT ;  /* 0x0000000302037212 */ /* 0x000fc800078e30ff */
[----:B------:R-:W-:-:S04]  /*0550*/  LOP3.LUT R4, R3, 0x7fffffff, RZ, 0xc0, !PT ;  /* 0x7fffffff03047812 */ /* 0x000fc800078ec0ff */
[----:B------:R-:W-:Y:S01]  /*0560*/  ISETP.GT.U32.AND P3, PT, R4, 0x477fffff, PT ;  /* 0x477fffff0400780c */ /* 0x000fe20003f64070 */
[----:B------:R-:W-:-:S12]  /*0570*/  IMAD.MOV.U32 R18, RZ, RZ, 0x80 ;  /* 0x00000080ff127424 */ /* 0x000fd800078e00ff */
        /* <DEDUP_REMOVED lines=12> */
.L_x_91:
[----:B------:R-:W-:-:S04]  /*0640*/  LOP3.LUT R3, R3, 0x80000000, R22, 0xc8, !PT ;  /* 0x8000000003037812 */ /* 0x000fc800078ec816 */
[----:B------:R-:W-:-:S04]  /*0650*/  SHF.R.U32.HI R3, RZ, 0x18, R3 ;  /* 0x00000018ff037819 */ /* 0x000fc80000011603 */
[----:B------:R-:W-:-:S04]  /*0660*/  LOP3.LUT R2, R2, R3, RZ, 0xfc, !PT ;  /* 0x0000000302027212 */ /* 0x000fc800078efcff */
[----:B------:R-:W-:-:S07]  /*0670*/  PRMT R7, R2, 0x7610, R7 ;  /* 0x0000761002077816 */ /* 0x000fce0000000007 */
.L_x_90:
[----:B------:R-:W-:Y:S05]  /*0680*/  BSYNC B0 ;  /* 0x0000000000007941 */ /* 0x000fea0003800000 */
.L_x_89:
[----:B-----5:R-:W-:Y:S01]  /*0690*/  IMAD.SHL.U32 R2, R19, 0x1000000, RZ ;  /* 0x0100000013027824 */ /* 0x020fe200078e00ff */
[----:B------:R-:W-:Y:S04]  /*06a0*/  BSSY B0, `(.L_x_92) ;  /* 0x0000022000007945 */ /* 0x000fe80003800000 */
[----:B------:R-:W-:-:S04]  /*06b0*/  LOP3.LUT R3, R2, 0x7f000000, RZ, 0xc0, !PT ;  /* 0x7f00000002037812 */ /* 0x000fc800078ec0ff */
[----:B------:R-:W0:Y:S01]  /*06c0*/  FLO.U32 R4, R3 ;  /* 0x0000000300047300 */ /* 0x000e2200000e0000 */
[----:B------:R-:W-:-:S05]  /*06d0*/  VIADD R5, R3, 0x1000000 ;  /* 0x0100000003057836 */ /* 0x000fca0000000000 */
[----:B------:R-:W-:Y:S02]  /*06e0*/  SHF.R.S32.HI R5, RZ, 0x8, R5 ;  /* 0x00000008ff057819 */ /* 0x000fe40000011405 */
[----:B0-----:R-:W-:-:S04]  /*06f0*/  IADD3 R4, -R4, 0x1f, RZ ;  /* 0x0000001f04047810 */ /* 0x001fc80007ffe1ff */
[C---:B------:R-:W-:Y:S01]  /*0700*/  ISETP.GT.U32.AND P3, PT, R4.reuse, 0x4, PT ;  /* 0x000000040400780c */ /* 0x040fe20003f64070 */
[----:B------:R-:W-:-:S05]  /*0710*/  VIADD R4, R4, 0xfffffffc ;  /* 0xfffffffc04047836 */ /* 0x000fca0000000000 */
[----:B------:R-:W-:-:S04]  /*0720*/  SEL R4, R4, RZ, P3 ;  /* 0x000000ff04047207 */ /* 0x000fc80001800000 */
[C---:B------:R-:W-:Y:S01]  /*0730*/  SHF.L.U32 R6, R3.reuse, R4, RZ ;  /* 0x0000000403067219 */ /* 0x040fe200000006ff */
[----:B------:R-:W-:Y:S02]  /*0740*/  IMAD R25, R4, R26, 0x3c000000 ;  /* 0x3c00000004197424 */ /* 0x000fe400078e021a */
[----:B------:R-:W-:-:S03]  /*0750*/  VIADD R4, R3, 0xffffffff ;  /* 0xffffffff03047836 */ /* 0x000fc60000000000 */
[----:B------:R-:W-:Y:S02]  /*0760*/  LEA.HI R6, R6, R25, RZ, 0x1c ;  /* 0x0000001906067211 */ /* 0x000fe400078fe0ff */
[----:B------:R-:W-:Y:S02]  /*0770*/  SHF.R.S32.HI R4, RZ, 0x1f, R4 ;  /* 0x0000001fff047819 */ /* 0x000fe40000011404 */
[----:B------:R-:W-:-:S04]  /*0780*/  LOP3.LUT R5, R6, 0x7f800000, R5, 0xf8, !PT ;  /* 0x7f80000006057812 */ /* 0x000fc800078ef805 */
[----:B------:R-:W-:-:S04]  /*0790*/  LOP3.LUT R4, R5, R4, RZ, 0x30, !PT ;  /* 0x0000000405047212 */ /* 0x000fc800078e30ff */
        /* <DEDUP_REMOVED lines=14> */
.L_x_94:
[----:B------:R-:W-:-:S04]  /*0880*/  LOP3.LUT R2, R4, 0x80000000, R2, 0xc8, !PT ;  /* 0x8000000004027812 */ /* 0x000fc800078ec802 */
[----:B------:R-:W-:-:S04]  /*0890*/  SHF.R.U32.HI R2, RZ, 0x18, R2 ;  /* 0x00000018ff027819 */ /* 0x000fc80000011602 */
[----:B------:R-:W-:-:S04]  /*08a0*/  LOP3.LUT R2, R3, R2, RZ, 0xfc, !PT ;  /* 0x0000000203027212 */ /* 0x000fc800078efcff */
[----:B------:R-:W-:-:S07]  /*08b0*/  PRMT R18, R2, 0x7610, R18 ;  /* 0x0000761002127816 */ /* 0x000fce0000000012 */
.L_x_93:
[----:B------:R-:W-:Y:S05]  /*08c0*/  BSYNC B0 ;  /* 0x0000000000007941 */ /* 0x000fea0003800000 */
.L_x_92:
[----:B------:R-:W-:Y:S01]  /*08d0*/  IMAD.SHL.U32 R2, R10, 0x1000000, RZ ;  /* 0x010000000a027824 */ /* 0x000fe200078e00ff */
[----:B------:R-:W-:Y:S01]  /*08e0*/  BSSY B0, `(.L_x_95) ;  /* 0x0000025000007945 */ /* 0x000fe20003800000 */
[----:B------:R-:W-:-:S03]  /*08f0*/  IMAD.MOV.U32 R22, RZ, RZ, 0x80 ;  /* 0x00000080ff167424 */ /* 0x000fc600078e00ff */
        /* <DEDUP_REMOVED lines=11> */
[----:B------:R-:W-:Y:S01]  /*09b0*/  LEA.HI R6, R6, R25, RZ, 0x1c ;  /* 0x0000001906067211 */ /* 0x000fe200078fe0ff */
[----:B------:R-:W-:Y:S01]  /*09c0*/  IMAD.MOV.U32 R25, RZ, RZ, 0x80 ;  /* 0x00000080ff197424 */ /* 0x000fe200078e00ff */
        /* <DEDUP_REMOVED lines=17> */
[----:B------:R-:W-:-:S07]  /*0ae0*/  IMAD.MOV.U32 R5, RZ, RZ, R4 ;  /* 0x000000ffff057224 */ /* 0x000fce00078e0004 */
.L_x_97:
[----:B------:R-:W-:-:S04]  /*0af0*/  LOP3.LUT R2, R3, 0x80000000, R2, 0xc8, !PT ;  /* 0x8000000003027812 */ /* 0x000fc800078ec802 */
[----:B------:R-:W-:-:S04]  /*0b00*/  SHF.R.U32.HI R2, RZ, 0x18, R2 ;  /* 0x00000018ff027819 */ /* 0x000fc80000011602 */
[----:B------:R-:W-:-:S04]  /*0b10*/  LOP3.LUT R2, R5, R2, RZ, 0xfc, !PT ;  /* 0x0000000205027212 */ /* 0x000fc800078efcff */
[----:B------:R-:W-:-:S07]  /*0b20*/  PRMT R25, R2, 0x7610, R25 ;  /* 0x0000761002197816 */ /* 0x000fce0000000019 */
.L_x_96:
[----:B------:R-:W-:Y:S05]  /*0b30*/  BSYNC B0 ;  /* 0x0000000000007941 */ /* 0x000fea0003800000 */
.L_x_95:
[----:B------:R-:W-:Y:S01]  /*0b40*/  IMAD.SHL.U32 R2, R0, 0x1000000, RZ ;  /* 0x0100000000027824 */ /* 0x000fe200078e00ff */
        /* <DEDUP_REMOVED lines=30> */
.L_x_100:
[----:B------:R-:W-:-:S04]  /*0d30*/  LOP3.LUT R2, R3, 0x80000000, R2, 0xc8, !PT ;  /* 0x8000000003027812 */ /* 0x000fc800078ec802 */
[----:B------:R-:W-:-:S04]  /*0d40*/  SHF.R.U32.HI R3, RZ, 0x18, R2 ;  /* 0x00000018ff037819 */ /* 0x000fc80000011602 */
[----:B------:R-:W-:-:S04]  /*0d50*/  LOP3.LUT R3, R4, R3, RZ, 0xfc, !PT ;  /* 0x0000000304037212 */ /* 0x000fc800078efcff */
[----:B------:R-:W-:-:S07]  /*0d60*/  PRMT R22, R3, 0x7610, R22 ;  /* 0x0000761003167816 */ /* 0x000fce0000000016 */
.L_x_99:
[----:B------:R-:W-:Y:S05]  /*0d70*/  BSYNC B0 ;  /* 0x0000000000007941 */ /* 0x000fea0003800000 */
.L_x_98:
        /* <DEDUP_REMOVED lines=8> */
[----:B------:R-:W-:-:S03]  /*0e00*/  ISETP.GE.U32.AND P0, PT, R12, 0x10000, PT ;  /* 0x000100000c00780c */ /* 0x000fc60003f06070 */
[----:B------:R2:W-:Y:S01]  /*0e10*/  @P4 STG.E.U8 desc[UR10][R4.64], R18 ;  /* 0x0000001204004986 */ /* 0x0005e2000c10110a */
[----:B------:R-:W-:Y:S02]  /*0e20*/  ISETP.GE.U32.AND.EX P0, PT, R13, RZ, PT, P0 ;  /* 0x000000ff0d00720c */ /* 0x000fe40003f06100 */
[----:B0-----:R-:W-:Y:S02]  /*0e30*/  @P1 IADD3.X R7, R9, UR8, RZ, P5, !PT ;  /* 0x0000000809071c10 */ /* 0x001fe4000affe4ff */
[----:B------:R-:W-:-:S03]  /*0e40*/  @P2 IADD3.X R9, R20, UR8, RZ, P6, !PT ;  /* 0x0000000814092c10 */ /* 0x000fc6000b7fe4ff */
[----:B------:R2:W-:Y:S01]  /*0e50*/  @P1 STG.E.U8 desc[UR10][R6.64], R25 ;  /* 0x0000001906001986 */ /* 0x0005e2000c10110a */
[----:B------:R-:W-:-:S03]  /*0e60*/  ISETP.LT.U32.AND P1, PT, R12, UR12, PT ;  /* 0x0000000c0c007c0c */ /* 0x000fc6000bf21070 */
[----:B------:R2:W-:Y:S01]  /*0e70*/  @P2 STG.E.U8 desc[UR10][R8.64], R22 ;  /* 0x0000001608002986 */ /* 0x0005e2000c10110a */
[----:B------:R-:W-:-:S13]  /*0e80*/  ISETP.LT.AND.EX P1, PT, R13, UR6, PT, P1 ;  /* 0x000000060d007c0c */ /* 0x000fda000bf21310 */
[----:B--2---:R-:W-:Y:S05]  /*0e90*/  @!P0 BRA P1, `(.L_x_101) ;  /* 0xfffffff000cc8947 */ /* 0x004fea000083ffff */
[----:B------:R-:W-:Y:S05]  /*0ea0*/  EXIT ;  /* 0x000000000000794d */ /* 0x000fea0003800000 */
.L_x_88:
        /* <DEDUP_REMOVED lines=8> */
.L_x_114:
[C---:B------:R-:W-:Y:S01]  /*0f30*/  IMAD.SHL.U32 R2, R0.reuse, 0x4, RZ ;  /* 0x0000000400027824 */ /* 0x040fe200078e00ff */
[----:B------:R-:W-:-:S04]  /*0f40*/  SHF.L.U64.HI R11, R0, 0x2, R3 ;  /* 0x00000002000b7819 */ /* 0x000fc80000010203 */
[----:B------:R-:W-:-:S04]  /*0f50*/  IADD3 R6, P0, R2, UR14, RZ ;  /* 0x0000000e02067c10 */ /* 0x000fc8000ff1e0ff */
[----:B------:R-:W-:-:S06]  /*0f60*/  IADD3.X R7, R11, UR4, RZ, P0, !PT ;  /* 0x000000040b077c10 */ /* 0x000fcc00087fe4ff */
[----:B------:R-:W2:Y:S01]  /*0f70*/  LDG.E R7, desc[UR10][R6.64] ;  /* 0x0000000a06077981 */ /* 0x000ea2000c1e1900 */
[----:B------:R-:W-:Y:S01]  /*0f80*/  BSSY B0, `(.L_x_102) ;  /* 0x000002a000007945 */ /* 0x000fe20003800000 */
[----:B--2---:R-:W-:-:S05]  /*0f90*/  PRMT R5, R7, 0x7770, RZ ;  /* 0x0000777007057816 */ /* 0x004fca00000000ff */
[----:B------:R-:W-:-:S05]  /*0fa0*/  IMAD.SHL.U32 R5, R5, 0x1000000, RZ ;  /* 0x0100000005057824 */ /* 0x000fca00078e00ff */
[----:B------:R-:W-:-:S04]  /*0fb0*/  LOP3.LUT R8, R5, 0x7f000000, RZ, 0xc0, !PT ;  /* 0x7f00000005087812 */ /* 0x000fc800078ec0ff */
[----:B------:R-:W0:Y:S01]  /*0fc0*/  FLO.U32 R4, R8 ;  /* 0x0000000800047300 */ /* 0x000e2200000e0000 */
[C---:B------:R-:W-:Y:S02]  /*0fd0*/  VIADD R10, R8.reuse, 0x1000000 ;  /* 0x01000000080a7836 */ /* 0x040fe40000000000 */
[----:B------:R-:W-:-:S03]  /*0fe0*/  VIADD R6, R8, 0xffffffff ;  /* 0xffffffff08067836 */ /* 0x000fc60000000000 */
[----:B------:R-:W-:Y:S02]  /*0ff0*/  SHF.R.S32.HI R10, RZ, 0x8, R10 ;  /* 0x00000008ff0a7819 */ /* 0x000fe4000001140a */
[----:B------:R-:W-:Y:S02]  /*1000*/  SHF.R.S32.HI R6, RZ, 0x1f, R6 ;  /* 0x0000001fff067819 */ /* 0x000fe40000011406 */
[----:B0-----:R-:W-:-:S04]  /*1010*/  IADD3 R4, -R4, 0x1f, RZ ;  /* 0x0000001f04047810 */ /* 0x001fc80007ffe1ff */
[C---:B------:R-:W-:Y:S01]  /*1020*/  ISETP.GT.U32.AND P0, PT, R4.reuse, 0x4, PT ;  /* 0x000000040400780c */ /* 0x040fe20003f04070 */
[----:B------:R-:W-:Y:S02]  /*1030*/  VIADD R9, R4, 0xfffffffc ;  /* 0xfffffffc04097836 */ /* 0x000fe40000000000 */
[----:B------:R-:W-:-:S03]  /*1040*/  IMAD.MOV.U32 R4, RZ, RZ, -0x800000 ;  /* 0xff800000ff047424 */ /* 0x000fc600078e00ff */
[----:B------:R-:W-:-:S05]  /*1050*/  SEL R9, R9, RZ, P0 ;  /* 0x000000ff09097207 */ /* 0x000fca0000000000 */
[----:B------:R-:W-:Y:S01]  /*1060*/  IMAD R12, R9, R4, 0x3c000000 ;  /* 0x3c000000090c7424 */ /* 0x000fe200078e0204 */
[----:B------:R-:W-:Y:S02]  /*1070*/  SHF.L.U32 R9, R8, R9, RZ ;  /* 0x0000000908097219 */ /* 0x000fe400000006ff */
[----:B------:R-:W-:Y:S02]  /*1080*/  PRMT R8, R7, 0x7772, RZ ;  /* 0x0000777207087816 */ /* 0x000fe400000000ff */
[----:B------:R-:W-:Y:S02]  /*1090*/  LEA.HI R9, R9, R12, RZ, 0x1c ;  /* 0x0000000c09097211 */ /* 0x000fe400078fe0ff */
[----:B------:R-:W-:Y:S02]  /*10a0*/  PRMT R12, R7, 0x7771, RZ ;  /* 0x00007771070c7816 */ /* 0x000fe400000000ff */
[----:B------:R-:W-:Y:S02]  /*10b0*/  LOP3.LUT R9, R9, 0x7f800000, R10, 0xf8, !PT ;  /* 0x7f80000009097812 */ /* 0x000fe400078ef80a */
[----:B------:R-:W-:-:S02]  /*10c0*/  PRMT R7, R7, 0x7773, RZ ;  /* 0x0000777307077816 */ /* 0x000fc400000000ff */
[----:B------:R-:W-:Y:S01]  /*10d0*/  LOP3.LUT R14, R9, R6, RZ, 0x30, !PT ;  /* 0x00000006090e7212 */ /* 0x000fe200078e30ff */
[----:B------:R-:W-:Y:S02]  /*10e0*/  IMAD.MOV.U32 R6, RZ, RZ, 0x80 ;  /* 0x00000080ff067424 */ /* 0x000fe400078e00ff */
[----:B------:R-:W-:Y:S01]  /*10f0*/  IMAD.MOV.U32 R9, RZ, RZ, 0x80 ;  /* 0x00000080ff097424 */ /* 0x000fe200078e00ff */
        /* <DEDUP_REMOVED lines=14> */
.L_x_104:
[----:B------:R-:W-:-:S04]  /*11e0*/  LOP3.LUT R5, R14, 0x80000000, R5, 0xc8, !PT ;  /* 0x800000000e057812 */ /* 0x000fc800078ec805 */
[----:B------:R-:W-:-:S04]  /*11f0*/  SHF.R.U32.HI R5, RZ, 0x18, R5 ;  /* 0x00000018ff057819 */ /* 0x000fc80000011605 */
[----:B------:R-:W-:-:S04]  /*1200*/  LOP3.LUT R5, R10, R5, RZ, 0xfc, !PT ;  /* 0x000000050a057212 */ /* 0x000fc800078efcff */
[----:B------:R-:W-:-:S07]  /*1210*/  PRMT R9, R5, 0x7610, R9 ;  /* 0x0000761005097816 */ /* 0x000fce0000000009 */
.L_x_103:
[----:B------:R-:W-:Y:S05]  /*1220*/  BSYNC B0 ;  /* 0x0000000000007941 */ /* 0x000fea0003800000 */
.L_x_102:
[----:B------:R-:W-:Y:S01]  /*1230*/  IMAD.SHL.U32 R5, R12, 0x1000000, RZ ;  /* 0x010000000c057824 */ /* 0x000fe200078e00ff */
[----:B------:R-:W-:Y:S04]  /*1240*/  BSSY B0, `(.L_x_105) ;  /* 0x0000022000007945 */ /* 0x000fe80003800000 */
[----:B------:R-:W-:-:S04]  /*1250*/  LOP3.LUT R10, R5, 0x7f000000, RZ, 0xc0, !PT ;  /* 0x7f000000050a7812 */ /* 0x000fc800078ec0ff */
[----:B------:R-:W0:Y:S02]  /*1260*/  FLO.U32 R12, R10 ;  /* 0x0000000a000c7300 */ /* 0x000e2400000e0000 */
[----:B0-----:R-:W-:-:S04]  /*1270*/  IADD3 R12, -R12, 0x1f, RZ ;  /* 0x0000001f0c0c7810 */ /* 0x001fc80007ffe1ff */
[C---:B------:R-:W-:Y:S01]  /*1280*/  ISETP.GT.U32.AND P0, PT, R12.reuse, 0x4, PT ;  /* 0x000000040c00780c */ /* 0x040fe20003f04070 */
[----:B------:R-:W-:-:S05]  /*1290*/  VIADD R12, R12, 0xfffffffc ;  /* 0xfffffffc0c0c7836 */ /* 0x000fca0000000000 */
[----:B------:R-:W-:Y:S01]  /*12a0*/  SEL R13, R12, RZ, P0 ;  /* 0x000000ff0c0d7207 */ /* 0x000fe20000000000 */
[----:B------:R-:W-:-:S03]  /*12b0*/  VIADD R12, R10, 0x1000000 ;  /* 0x010000000a0c7836 */ /* 0x000fc60000000000 */
[C---:B------:R-:W-:Y:S01]  /*12c0*/  SHF.L.U32 R14, R10.reuse, R13, RZ ;  /* 0x0000000d0a0e7219 */ /* 0x040fe200000006ff */
[----:B------:R-:W-:Y:S01]  /*12d0*/  IMAD R15, R13, R4, 0x3c000000 ;  /* 0x3c0000000d0f7424 */ /* 0x000fe200078e0204 */
[----:B------:R-:W-:Y:S01]  /*12e0*/  SHF.R.S32.HI R12, RZ, 0x8, R12 ;  /* 0x00000008ff0c7819 */ /* 0x000fe2000001140c */
        /* <DEDUP_REMOVED lines=19> */
.L_x_107:
[----:B------:R-:W-:-:S04]  /*1420*/  LOP3.LUT R5, R12, 0x80000000, R5, 0xc8, !PT ;  /* 0x800000000c057812 */ /* 0x000fc800078ec805 */
[----:B------:R-:W-:-:S04]  /*1430*/  SHF.R.U32.HI R5, RZ, 0x18, R5 ;  /* 0x00000018ff057819 */ /* 0x000fc80000011605 */
[----:B------:R-:W-:-:S04]  /*1440*/  LOP3.LUT R5, R10, R5, RZ, 0xfc, !PT ;  /* 0x000000050a057212 */ /* 0x000fc800078efcff */
[----:B------:R-:W-:-:S07]  /*1450*/  PRMT R6, R5, 0x7610, R6 ;  /* 0x0000761005067816 */ /* 0x000fce0000000006 */
.L_x_106:
[----:B------:R-:W-:Y:S05]  /*1460*/  BSYNC B0 ;  /* 0x0000000000007941 */ /* 0x000fea0003800000 */
.L_x_105:
        /* <DEDUP_REMOVED lines=12> */
[----:B------:R-:W-:Y:S02]  /*1530*/  VIADD R10, R5, 0xffffffff ;  /* 0xffffffff050a7836 */ /* 0x000fe40000000000 */
[----:B------:R-:W-:Y:S01]  /*1540*/  IMAD.MOV.U32 R5, RZ, RZ, 0x80 ;  /* 0x00000080ff057424 */ /* 0x000fe200078e00ff */
[----:B------:R-:W-:Y:S02]  /*1550*/  LEA.HI R13, R13, R14, RZ, 0x1c ;  /* 0x0000000e0d0d7211 */ /* 0x000fe400078fe0ff */
[----:B------:R-:W-:Y:S02]  /*1560*/  SHF.R.S32.HI R10, RZ, 0x1f, R10 ;  /* 0x0000001fff0a7819 */ /* 0x000fe4000001140a */
[----:B------:R-:W-:-:S04]  /*1570*/  LOP3.LUT R13, R13, 0x7f800000, R12, 0xf8, !PT ;  /* 0x7f8000000d0d7812 */ /* 0x000fc800078ef80c */
[----:B------:R-:W-:Y:S01]  /*1580*/  LOP3.LUT R13, R13, R10, RZ, 0x30, !PT ;  /* 0x0000000a0d0d7212 */ /* 0x000fe200078e30ff */
[----:B------:R-:W-:-:S03]  /*1590*/  IMAD.MOV.U32 R10, RZ, RZ, 0x80 ;  /* 0x00000080ff0a7424 */ /* 0x000fc600078e00ff */
        /* <DEDUP_REMOVED lines=14> */
.L_x_110:
[----:B------:R-:W-:-:S04]  /*1680*/  LOP3.LUT R8, R13, 0x80000000, R8, 0xc8, !PT ;  /* 0x800000000d087812 */ /* 0x000fc800078ec808 */
[----:B------:R-:W-:-:S04]  /*1690*/  SHF.R.U32.HI R13, RZ, 0x18, R8 ;  /* 0x00000018ff0d7819 */ /* 0x000fc80000011608 */
[----:B------:R-:W-:-:S04]  /*16a0*/  LOP3.LUT R12, R12, R13, RZ, 0xfc, !PT ;  /* 0x0000000d0c0c7212 */ /* 0x000fc800078efcff */
[----:B------:R-:W-:-:S07]  /*16b0*/  PRMT R10, R12, 0x7610, R10 ;  /* 0x000076100c0a7816 */ /* 0x000fce000000000a */
.L_x_109:
[----:B------:R-:W-:Y:S05]  /*16c0*/  BSYNC B0 ;  /* 0x0000000000007941 */ /* 0x000fea0003800000 */
.L_x_108:
        /* <DEDUP_REMOVED lines=31> */
.L_x_113:
[----:B------:R-:W-:-:S04]  /*18c0*/  LOP3.LUT R7, R13, 0x80000000, R7, 0xc8, !PT ;  /* 0x800000000d077812 */ /* 0x000fc800078ec807 */
[----:B------:R-:W-:-:S04]  /*18d0*/  SHF.R.U32.HI R7, RZ, 0x18, R7 ;  /* 0x00000018ff077819 */ /* 0x000fc80000011607 */
[----:B------:R-:W-:-:S04]  /*18e0*/  LOP3.LUT R4, R4, R7, RZ, 0xfc, !PT ;  /* 0x0000000704047212 */ /* 0x000fc800078efcff */
[----:B------:R-:W-:-:S07]  /*18f0*/  PRMT R5, R4, 0x7610, R5 ;  /* 0x0000761004057816 */ /* 0x000fce0000000005 */
.L_x_112:
[----:B------:R-:W-:Y:S05]  /*1900*/  BSYNC B0 ;  /* 0x0000000000007941 */ /* 0x000fea0003800000 */
.L_x_111:
[----:B------:R-:W-:Y:S02]  /*1910*/  PRMT R9, R6, 0x7604, R9 ;  /* 0x0000760406097816 */ /* 0x000fe40000000009 */
[----:B------:R-:W-:Y:S02]  /*1920*/  IADD3 R6, P0, R2, UR13, RZ ;  /* 0x0000000d02067c10 */ /* 0x000fe4000ff1e0ff */
[----:B------:R-:W-:Y:S02]  /*1930*/  PRMT R10, R10, 0x7054, R9 ;  /* 0x000070540a0a7816 */ /* 0x000fe40000000009 */
[----:B------:R-:W-:Y:S02]  /*1940*/  IADD3.X R7, R11, UR8, RZ, P0, !PT ;  /* 0x000000080b077c10 */ /* 0x000fe400087fe4ff */
[----:B------:R-:W-:Y:S02]  /*1950*/  IADD3 R0, P0, R0, UR5, RZ ;  /* 0x0000000500007c10 */ /* 0x000fe4000ff1e0ff */
[----:B------:R-:W-:-:S02]  /*1960*/  PRMT R5, R5, 0x654, R10 ;  /* 0x0000065405057816 */ /* 0x000fc4000000000a */
[C---:B------:R-:W-:Y:S01]  /*1970*/  ISETP.LT.U32.AND P1, PT, R0.reuse, 0x4000, PT ;  /* 0x000040000000780c */ /* 0x040fe20003f21070 */
[----:B------:R-:W-:Y:S02]  /*1980*/  IMAD.SHL.U32 R2, R0, 0x4, RZ ;  /* 0x0000000400027824 */ /* 0x000fe400078e00ff */
        /* <DEDUP_REMOVED lines=8> */
.L_x_115:
        /* <DEDUP_REMOVED lines=15> */
.L_x_7791:


//--------------------- .text._ZN2at6native55_GLOBAL__N__de093ff9_22_ForeachBinaryOpList_cu_a911ec4325multi_tensor_apply_kernelINS1_18TensorListMetadataILi2EEENS1_11CopyFunctorIN3c1015Float8_e5m2fnuzEbLi2ELi1ELi1EEEJNS0_4CopyIS7_bEEEEEvT_T0_DpT1_ --------------------------
	.section	.text._ZN2at6native55_GLOBAL__N__de093ff9_22_ForeachBinaryOpList_cu_a911ec4325multi_tensor_apply_kernelINS1_18TensorListMetadataILi2EEENS1_11CopyFunctorIN3c1015Float8_e5m2fnuzEbLi2ELi1ELi1EEEJNS0_4CopyIS7_bEEEEEvT_T0_DpT1_,"ax",@progbits
	.align	128
.text._ZN2at6native55_GLOBAL__N__de093ff9_22_ForeachBinaryOpList_cu_a911ec4325multi_tensor_apply_kernelINS1_18TensorListMetadataILi2EEENS1_11CopyFunctorIN3c1015Float8_e5m2fnuzEbLi2ELi1ELi1EEEJNS0_4CopyIS7_bEEEEEvT_T0_DpT1_:
        .type           _ZN2at6native55_GLOBAL__N__de093ff9_22_ForeachBinaryOpList_cu_a911ec4325multi_tensor_apply_kernelINS1_18TensorListMetadataILi2EEENS1_11CopyFunctorIN3c1015Float8_e5m2fnuzEbLi2ELi1ELi1EEEJNS0_4CopyIS7_bEEEEEvT_T0_DpT1_,@function
        .size           _ZN2at6native55_GLOBAL__N__de093ff9_22_ForeachBinaryOpList_cu_a911ec4325multi_tensor_apply_kernelINS1_18TensorListMetadataILi2EEENS1_11CopyFunctorIN3c1015Float8_e5m2fnuzEbLi2ELi1ELi1EEEJNS0_4CopyIS7_bEEEEEvT_T0_DpT1_,(.L_x_7792 - _ZN2at6native55_GLOBAL__N__de093ff9_22_ForeachBinaryOpList_cu_a911ec4325multi_tensor_apply_kernelINS1_18TensorListMetadataILi2EEENS1_11CopyFunctorIN3c1015Float8_e5m2fnuzEbLi2ELi1ELi1EEEJNS0_4CopyIS7_bEEEEEvT_T0_DpT1_)
        .other          _ZN2at6native55_GLOBAL__N__de093ff9_22_ForeachBinaryOpList_cu_a911ec4325multi_tensor_apply_kernelINS1_18TensorListMetadataILi2EEENS1_11CopyFunctorIN3c1015Float8_e5m2fnuzEbLi2ELi1ELi1EEEJNS0_4CopyIS7_bEEEEEvT_T0_DpT1_,@"STO_CUDA_ENTRY STV_DEFAULT"
_ZN2at6native55_GLOBAL__N__de093ff9_22_ForeachBinaryOpList_cu_a911ec4325multi_tensor_apply_kernelINS1_18TensorListMetadataILi2EEENS1_11CopyFunctorIN3c1015Float8_e5m2fnuzEbLi2ELi1ELi1EEEJNS0_4CopyIS7_bEEEEEvT_T0_DpT1_:
        /* <DEDUP_REMOVED lines=28> */
[----:B------:R-:W-:Y:S02]  /*01c0*/  IMAD.MOV.U32 R16, RZ, RZ, RZ ;  /* 0x000000ffff107224 */ /* 0x000fe400078e00ff */
[----:B------:R-:W-:-:S07]  /*01d0*/  IMAD.MOV.U32 R15, RZ, RZ, RZ ;  /* 0x000000ffff0f7224 */ /* 0x000fce00078e00ff */
.L_x_129:
[----:B0-----:R-:W-:Y:S01]  /*01e0*/  IADD3 R24, P1, R19, R16, RZ ;  /* 0x0000001013187210 */ /* 0x001fe20007f3e0ff */
[----:B-1----:R-:W-:-:S03]  /*01f0*/  IMAD R5, R17, 0x3, RZ ;  /* 0x0000000311057824 */ /* 0x002fc600078e02ff */
[C---:B------:R-:W-:Y:S01]  /*0200*/  ISETP.GE.U32.AND P0, PT, R24.reuse, 0x10000, PT ;  /* 0x000100001800780c */ /* 0x040fe20003f06070 */
[----:B------:R-:W-:Y:S01]  /*0210*/  IMAD.X R25, RZ, RZ, R15, P1 ;  /* 0x000000ffff197224 */ /* 0x000fe200008e060f */
[----:B------:R-:W-:-:S04]  /*0220*/  ISETP.LT.U32.AND P1, PT, R24, UR12, PT ;  /* 0x0000000c18007c0c */ /* 0x000fc8000bf21070 */
[----:B------:R-:W-:-:S04]  /*0230*/  ISETP.GE.U32.AND.EX P0, PT, R25, RZ, PT, P0 ;  /* 0x000000ff1900720c */ /* 0x000fc80003f06100 */
[----:B------:R-:W-:Y:S02]  /*0240*/  ISETP.LT.AND.EX P0, PT, R25, UR6, !P0, P1 ;  /* 0x0000000619007c0c */ /* 0x000fe4000c701310 */
[----:B------:R-:W-:-:S11]  /*0250*/  LEA R18, P6, R17, R24, 0x1 ;  /* 0x0000001811127211 */ /* 0x000fd600078c08ff */
[----:B------:R-:W-:-:S04]  /*0260*/  @P0 IADD3 R2, P1, R24, UR14, RZ ;  /* 0x0000000e18020c10 */ /* 0x000fc8000ff3e0ff */
[----:B------:R-:W-:Y:S02]  /*0270*/  @P0 IADD3.X R3, R25, UR4, RZ, P1, !PT ;  /* 0x0000000419030c10 */ /* 0x000fe40008ffe4ff */
[----:B------:R-:W-:-:S03]  /*0280*/  IADD3 R20, P1, R17, R24, RZ ;  /* 0x0000001811147210 */ /* 0x000fc60007f3e0ff */
[----:B------:R0:W2:Y:S01]  /*0290*/  @P0 LDG.E.U8 R14, desc[UR10][R2.64] ;  /* 0x0000000a020e0981 */ /* 0x0000a2000c1e1100 */
[--C-:B------:R-:W-:Y:S01]  /*02a0*/  IMAD.X R12, RZ, RZ, R25.reuse, P6 ;  /* 0x000000ffff0c7224 */ /* 0x100fe200030e0619 */
[----:B------:R-:W-:Y:S01]  /*02b0*/  ISETP.GE.U32.AND P4, PT, R20, 0x10000, PT ;  /* 0x000100001400780c */ /* 0x000fe20003f86070 */
[----:B------:R-:W-:Y:S01]  /*02c0*/  IMAD.X R13, RZ, RZ, R25, P1 ;  /* 0x000000ffff0d7224 */ /* 0x000fe200008e0619 */
[----:B------:R-:W-:Y:S02]  /*02d0*/  ISETP.GE.U32.AND P3, PT, R18, 0x10000, PT ;  /* 0x000100001200780c */ /* 0x000fe40003f66070 */
[----:B------:R-:W-:Y:S02]  /*02e0*/  ISETP.LT.U32.AND P5, PT, R20, UR12, PT ;  /* 0x0000000c14007c0c */ /* 0x000fe4000bfa1070 */
[----:B------:R-:W-:Y:S02]  /*02f0*/  ISETP.LT.U32.AND P1, PT, R18, UR12, PT ;  /* 0x0000000c12007c0c */ /* 0x000fe4000bf21070 */
[----:B------:R-:W-:-:S02]  /*0300*/  ISETP.GE.U32.AND.EX P4, PT, R13, RZ, PT, P4 ;  /* 0x000000ff0d00720c */ /* 0x000fc40003f86140 */
[C---:B------:R-:W-:Y:S02]  /*0310*/  ISETP.GE.U32.AND.EX P3, PT, R12.reuse, RZ, PT, P3 ;  /* 0x000000ff0c00720c */ /* 0x040fe40003f66130 */
[----:B------:R-:W-:Y:S02]  /*0320*/  ISETP.LT.AND.EX P4, PT, R13, UR6, !P4, P5 ;  /* 0x000000060d007c0c */ /* 0x000fe4000e781350 */
[----:B------:R-:W-:Y:S02]  /*0330*/  ISETP.LT.AND.EX P1, PT, R12, UR6, !P3, P1 ;  /* 0x000000060c007c0c */ /* 0x000fe4000df21310 */
[----:B------:R-:W-:-:S04]  /*0340*/  IADD3 R8, P2, R5, R24, RZ ;  /* 0x0000001805087210 */ /* 0x000fc80007f5e0ff */
[C---:B------:R-:W-:Y:S01]  /*0350*/  ISETP.GE.U32.AND P6, PT, R8.reuse, 0x10000, PT ;  /* 0x000100000800780c */ /* 0x040fe20003fc6070 */
[----:B------:R-:W-:Y:S01]  /*0360*/  IMAD.X R9, RZ, RZ, R25, P2 ;  /* 0x000000ffff097224 */ /* 0x000fe200010e0619 */
[----:B------:R-:W-:-:S03]  /*0370*/  ISETP.LT.U32.AND P2, PT, R8, UR12, PT ;  /* 0x0000000c08007c0c */ /* 0x000fc6000bf41070 */
[----:B0-----:R-:W-:Y:S02]  /*0380*/  @P4 IADD3 R2, P3, R20, UR14, RZ ;  /* 0x0000000e14024c10 */ /* 0x001fe4000ff7e0ff */
[----:B------:R-:W-:Y:S02]  /*0390*/  @P1 IADD3 R4, P5, R18, UR14, RZ ;  /* 0x0000000e12041c10 */ /* 0x000fe4000ffbe0ff */
[----:B------:R-:W-:Y:S02]  /*03a0*/  @P4 IADD3.X R3, R13, UR4, RZ, P3, !PT ;  /* 0x000000040d034c10 */ /* 0x000fe40009ffe4ff */
[----:B------:R-:W-:Y:S02]  /*03b0*/  @P1 IADD3.X R5, R12, UR4, RZ, P5, !PT ;  /* 0x000000040c051c10 */ /* 0x000fe4000affe4ff */
[C---:B------:R-:W-:Y:S01]  /*03c0*/  ISETP.GE.U32.AND.EX P6, PT, R9.reuse, RZ, PT, P6 ;  /* 0x000000ff0900720c */ /* 0x040fe20003fc6160 */
[----:B------:R-:W5:Y:S03]  /*03d0*/  @P4 LDG.E.U8 R11, desc[UR10][R2.64] ;  /* 0x0000000a020b4981 */ /* 0x000f66000c1e1100 */
[----:B------:R-:W-:Y:S01]  /*03e0*/  ISETP.LT.AND.EX P2, PT, R9, UR6, !P6, P2 ;  /* 0x0000000609007c0c */ /* 0x000fe2000f741320 */
[----:B------:R-:W5:Y:S01]  /*03f0*/  @P1 LDG.E.U8 R10, desc[UR10][R4.64] ;  /* 0x0000000a040a1981 */ /* 0x000f62000c1e1100 */
[----:B------:R-:W-:Y:S01]  /*0400*/  IMAD.MOV.U32 R26, RZ, RZ, 0x80 ;  /* 0x00000080ff1a7424 */ /* 0x000fe200078e00ff */
[----:B------:R-:W-:Y:S10]  /*0410*/  BSSY B0, `(.L_x_117) ;  /* 0x0000019000007945 */ /* 0x000ff40003800000 */
[----:B------:R-:W-:-:S04]  /*0420*/  @P2 IADD3 R6, P6, R8, UR14, RZ ;  /* 0x0000000e08062c10 */ /* 0x000fc8000ffde0ff */
[----:B------:R-:W-:Y:S01]  /*0430*/  @P2 IADD3.X R7, R9, UR4, RZ, P6, !PT ;  /* 0x0000000409072c10 */ /* 0x000fe2000b7fe4ff */
[----:B------:R-:W-:-:S04]  /*0440*/  IMAD.MOV.U32 R23, RZ, RZ, 0x80 ;  /* 0x00000080ff177424 */ /* 0x000fc800078e00ff */
[----:B------:R0:W5:Y:S02]  /*0450*/  @P2 LDG.E.U8 R0, desc[UR10][R6.64] ;  /* 0x0000000a06002981 */ /* 0x000164000c1e1100 */
[----:B0-----:R-:W-:Y:S01]  /*0460*/  PRMT R7, R26, 0x7610, R7 ;  /* 0x000076101a077816 */ /* 0x001fe20000000007 */
[----:B--2---:R-:W0:Y:S02]  /*0470*/  I2F.S8 R21, R14 ;  /* 0x0000000e00157306 */ /* 0x004e240000001400 */
[----:B0-----:R-:W-:-:S04]  /*0480*/  LOP3.LUT R22, R21, 0x7fffffff, RZ, 0xc0, !PT ;  /* 0x7fffffff15167812 */ /* 0x001fc800078ec0ff */
        /* <DEDUP_REMOVED lines=13> */
.L_x_119:
[----:B------:R-:W-:-:S04]  /*0560*/  LOP3.LUT R3, R21, 0x80000000, RZ, 0xc0, !PT ;  /* 0x8000000015037812 */ /* 0x000fc800078ec0ff */
[----:B------:R-:W-:-:S04]  /*0570*/  SHF.R.U32.HI R3, RZ, 0x18, R3 ;  /* 0x00000018ff037819 */ /* 0x000fc80000011603 */
[----:B------:R-:W-:-:S04]  /*0580*/  LOP3.LUT R2, R2, R3, RZ, 0xfc, !PT ;  /* 0x0000000302027212 */ /* 0x000fc800078efcff */
[----:B------:R-:W-:-:S07]  /*0590*/  PRMT R7, R2, 0x7610, R7 ;  /* 0x0000761002077816 */ /* 0x000fce0000000007 */
.L_x_118:
[----:B------:R-:W-:Y:S05]  /*05a0*/  BSYNC B0 ;  /* 0x0000000000007941 */ /* 0x000fea0003800000 */
.L_x_117:
[----:B-----5:R-:W0:Y:S01]  /*05b0*/  I2F.S8 R3, R11 ;  /* 0x0000000b00037306 */ /* 0x020e220000001400 */
[----:B------:R-:W-:Y:S01]  /*05c0*/  BSSY B0, `(.L_x_120) ;  /* 0x0000013000007945 */ /* 0x000fe20003800000 */
        /* <DEDUP_REMOVED lines=14> */
.L_x_122:
[----:B------:R-:W-:-:S04]  /*06b0*/  LOP3.LUT R3, R3, 0x80000000, RZ, 0xc0, !PT ;  /* 0x8000000003037812 */ /* 0x000fc800078ec0ff */
[----:B------:R-:W-:-:S04]  /*06c0*/  SHF.R.U32.HI R3, RZ, 0x18, R3 ;  /* 0x00000018ff037819 */ /* 0x000fc80000011603 */
[----:B------:R-:W-:-:S04]  /*06d0*/  LOP3.LUT R2, R2, R3, RZ, 0xfc, !PT ;  /* 0x0000000302027212 */ /* 0x000fc800078efcff */
[----:B------:R-:W-:-:S07]  /*06e0*/  PRMT R23, R2, 0x7610, R23 ;  /* 0x0000761002177816 */ /* 0x000fce0000000017 */
.L_x_121:
[----:B------:R-:W-:Y:S05]  /*06f0*/  BSYNC B0 ;  /* 0x0000000000007941 */ /* 0x000fea0003800000 */
.L_x_120:
[----:B------:R-:W0:Y:S01]  /*0700*/  I2F.S8 R2, R10 ;  /* 0x0000000a00027306 */ /* 0x000e220000001400 */
[----:B------:R-:W-:Y:S01]  /*0710*/  BSSY B0, `(.L_x_123) ;  /* 0x0000015000007945 */ /* 0x000fe20003800000 */
[----:B------:R-:W-:Y:S02]  /*0720*/  IMAD.MOV.U32 R21, RZ, RZ, 0x80 ;  /* 0x00000080ff157424 */ /* 0x000fe400078e00ff */
[----:B------:R-:W-:Y:S01]  /*0730*/  IMAD.MOV.U32 R22, RZ, RZ, 0x80 ;  /* 0x00000080ff167424 */ /* 0x000fe200078e00ff */
        /* <DEDUP_REMOVED lines=14> */
.L_x_125:
[----:B------:R-:W-:-:S04]  /*0820*/  LOP3.LUT R2, R2, 0x80000000, RZ, 0xc0, !PT ;  /* 0x8000000002027812 */ /* 0x000fc800078ec0ff */
[----:B------:R-:W-:-:S04]  /*0830*/  SHF.R.U32.HI R2, RZ, 0x18, R2 ;  /* 0x00000018ff027819 */ /* 0x000fc80000011602 */
[----:B------:R-:W-:-:S04]  /*0840*/  LOP3.LUT R2, R3, R2, RZ, 0xfc, !PT ;  /* 0x0000000203027212 */ /* 0x000fc800078efcff */
[----:B------:R-:W-:-:S07]  /*0850*/  PRMT R22, R2, 0x7610, R22 ;  /* 0x0000761002167816 */ /* 0x000fce0000000016 */
.L_x_124:
[----:B------:R-:W-:Y:S05]  /*0860*/  BSYNC B0 ;  /* 0x0000000000007941 */ /* 0x000fea0003800000 */
.L_x_123:
[----:B------:R-:W0:Y:S01]  /*0870*/  I2F.S8 R3, R0 ;  /* 0x0000000000037306 */ /* 0x000e220000001400 */
        /* <DEDUP_REMOVED lines=15> */
.L_x_128:
[----:B------:R-:W-:-:S04]  /*0970*/  LOP3.LUT R3, R3, 0x80000000, RZ, 0xc0, !PT ;  /* 0x8000000003037812 */ /* 0x000fc800078ec0ff */
[----:B------:R-:W-:-:S04]  /*0980*/  SHF.R.U32.HI R3, RZ, 0x18, R3 ;  /* 0x00000018ff037819 */ /* 0x000fc80000011603 */
[----:B------:R-:W-:-:S04]  /*0990*/  LOP3.LUT R2, R2, R3, RZ, 0xfc, !PT ;  /* 0x0000000302027212 */ /* 0x000fc800078efcff */
[----:B------:R-:W-:-:S07]  /*09a0*/  PRMT R21, R2, 0x7610, R21 ;  /* 0x0000761002157816 */ /* 0x000fce0000000015 */
.L_x_127:
[----:B------:R-:W-:Y:S05]  /*09b0*/  BSYNC B0 ;  /* 0x0000000000007941 */ /* 0x000fea0003800000 */
.L_x_126:
[----:B------:R-:W-:Y:S02]  /*09c0*/  @P0 IADD3 R2, P5, R24, UR13, RZ ;  /* 0x0000000d18020c10 */ /* 0x000fe4000ffbe0ff */
[----:B------:R-:W-:Y:S02]  /*09d0*/  @P4 IADD3 R4, P3, R20, UR13, RZ ;  /* 0x0000000d14044c10 */ /* 0x000fe4000ff7e0ff */
[----:B------:R-:W-:Y:S02]  /*09e0*/  @P0 IADD3.X R3, R25, UR8, RZ, P5, !PT ;  /* 0x0000000819030c10 */ /* 0x000fe4000affe4ff */
[----:B------:R-:W-:Y:S02]  /*09f0*/  @P1 IADD3 R6, P5, R18, UR13, RZ ;  /* 0x0000000d12061c10 */ /* 0x000fe4000ffbe0ff */
[----:B------:R-:W-:Y:S01]  /*0a00*/  @P2 IADD3 R8, P6, R8, UR13, RZ ;  /* 0x0000000d08082c10 */ /* 0x000fe2000ffde0ff */
[----:B------:R0:W-:Y:S01]  /*0a10*/  @P0 STG.E.U8 desc[UR10][R2.64], R7 ;  /* 0x0000000702000986 */ /* 0x0001e2000c10110a */
[----:B------:R-:W-:Y:S01]  /*0a20*/  @P4 IADD3.X R5, R13, UR8, RZ, P3, !PT ;  /* 0x000000080d054c10 */ /* 0x000fe20009ffe4ff */
[----:B------:R-:W-:Y:S01]  /*0a30*/  IMAD.MOV.U32 R13, RZ, RZ, R15 ;  /* 0x000000ffff0d7224 */ /* 0x000fe200078e000f */
[----:B------:R-:W-:-:S03]  /*0a40*/  @P2 IADD3.X R9, R9, UR8, RZ, P6, !PT ;  /* 0x0000000809092c10 */ /* 0x000fc6000b7fe4ff */
[----:B------:R2:W-:Y:S01]  /*0a50*/  @P4 STG.E.U8 desc[UR10][R4.64], R23 ;  /* 0x0000001704004986 */ /* 0x0005e2000c10110a */
[----:B0-----:R-:W-:Y:S01]  /*0a60*/  @P1 IADD3.X R7, R12, UR8, RZ, P5, !PT ;  /* 0x000000080c071c10 */ /* 0x001fe2000affe4ff */
[----:B------:R-:W-:-:S04]  /*0a70*/  IMAD.MOV.U32 R12, RZ, RZ, R16 ;  /* 0x000000ffff0c7224 */ /* 0x000fc800078e0010 */
[----:B------:R-:W-:Y:S01]  /*0a80*/  IMAD.WIDE.U32 R12, R17, 0x4, R12 ;  /* 0x00000004110c7825 */ /* 0x000fe200078e000c */
[----:B------:R2:W-:Y:S03]  /*0a90*/  @P1 STG.E.U8 desc[UR10][R6.64], R22 ;  /* 0x0000001606001986 */ /* 0x0005e6000c10110a */
[----:B------:R-:W-:Y:S01]  /*0aa0*/  IMAD.MOV.U32 R16, RZ, RZ, R12 ;  /* 0x000000ffff107224 */ /* 0x000fe200078e000c */
[----:B------:R2:W-:Y:S01]  /*0ab0*/  @P2 STG.E.U8 desc[UR10][R8.64], R21 ;  /* 0x0000001508002986 */ /* 0x0005e2000c10110a */
[C---:B------:R-:W-:Y:S01]  /*0ac0*/  ISETP.GE.U32.AND P0, PT, R12.reuse, 0x10000, PT ;  /* 0x000100000c00780c */ /* 0x040fe20003f06070 */
[----:B------:R-:W-:Y:S01]  /*0ad0*/  IMAD.MOV.U32 R15, RZ, RZ, R13 ;  /* 0x000000ffff0f7224 */ /* 0x000fe200078e000d */
[----:B------:R-:W-:Y:S02]  /*0ae0*/  ISETP.LT.U32.AND P1, PT, R12, UR12, PT ;  /* 0x0000000c0c007c0c */ /* 0x000fe4000bf21070 */
[----:B------:R-:W-:-:S02]  /*0af0*/  ISETP.GE.U32.AND.EX P0, PT, R13, RZ, PT, P0 ;  /* 0x000000ff0d00720c */ /* 0x000fc40003f06100 */
[----:B------:R-:W-:-:S13]  /*0b00*/  ISETP.LT.AND.EX P1, PT, R13, UR6, PT, P1 ;  /* 0x000000060d007c0c */ /* 0x000fda000bf21310 */
[----:B--2---:R-:W-:Y:S05]  /*0b10*/  @!P0 BRA P1, `(.L_x_129) ;  /* 0xfffffff400b08947 */ /* 0x004fea000083ffff */
[----:B------:R-:W-:Y:S05]  /*0b20*/  EXIT ;  /* 0x000000000000794d */ /* 0x000fea0003800000 */
.L_x_116:
        /* <DEDUP_REMOVED lines=8> */
.L_x_142:
[C---:B------:R-:W-:Y:S01]  /*0bb0*/  IMAD.SHL.U32 R2, R0.reuse, 0x4, RZ ;  /* 0x0000000400027824 */ /* 0x040fe200078e00ff */
[----:B------:R-:W-:-:S04]  /*0bc0*/  SHF.L.U64.HI R10, R0, 0x2, R3 ;  /* 0x00000002000a7819 */ /* 0x000fc80000010203 */
[----:B------:R-:W-:-:S04]  /*0bd0*/  IADD3 R8, P0, R2, UR14, RZ ;  /* 0x0000000e02087c10 */ /* 0x000fc8000ff1e0ff */
[----:B------:R-:W-:-:S05]  /*0be0*/  IADD3.X R9, R10, UR4, RZ, P0, !PT ;  /* 0x000000040a097c10 */ /* 0x000fca00087fe4ff */
[----:B------:R-:W2:Y:S01]  /*0bf0*/  LDG.E R8, desc[UR10][R8.64] ;  /* 0x0000000a08087981 */ /* 0x000ea2000c1e1900 */
[----:B------:R-:W-:Y:S01]  /*0c00*/  BSSY B0, `(.L_x_130) ;  /* 0x0000019000007945 */ /* 0x000fe20003800000 */
[----:B------:R-:W-:Y:S02]  /*0c10*/  IMAD.MOV.U32 R5, RZ, RZ, 0x80 ;  /* 0x00000080ff057424 */ /* 0x000fe400078e00ff */
[----:B------:R-:W-:Y:S01]  /*0c20*/  IMAD.MOV.U32 R6, RZ, RZ, 0x80 ;  /* 0x00000080ff067424 */ /* 0x000fe200078e00ff */
[----:B--2---:R-:W0:Y:S01]  /*0c30*/  I2F.S8 R13, R8 ;  /* 0x00000008000d7306 */ /* 0x004e220000001400 */
[C---:B------:R-:W-:Y:S02]  /*0c40*/  PRMT R11, R8.reuse, 0x7771, RZ ;  /* 0x00007771080b7816 */ /* 0x040fe400000000ff */
[C---:B------:R-:W-:Y:S02]  /*0c50*/  PRMT R7, R8.reuse, 0x7772, RZ ;  /* 0x0000777208077816 */ /* 0x040fe400000000ff */
[----:B------:R-:W-:-:S02]  /*0c60*/  PRMT R4, R8, 0x7773, RZ ;  /* 0x0000777308047816 */ /* 0x000fc400000000ff */
        /* <DEDUP_REMOVED lines=14> */
.L_x_132:
[----:B------:R-:W-:-:S04]  /*0d50*/  LOP3.LUT R6, R13, 0x80000000, RZ, 0xc0, !PT ;  /* 0x800000000d067812 */ /* 0x000fc800078ec0ff */
[----:B------:R-:W-:-:S04]  /*0d60*/  SHF.R.U32.HI R9, RZ, 0x18, R6 ;  /* 0x00000018ff097819 */ /* 0x000fc80000011606 */
[----:B------:R-:W-:-:S04]  /*0d70*/  LOP3.LUT R8, R8, R9, RZ, 0xfc, !PT ;  /* 0x0000000908087212 */ /* 0x000fc800078efcff */
[----:B------:R-:W-:-:S07]  /*0d80*/  PRMT R6, R8, 0x7610, R6 ;  /* 0x0000761008067816 */ /* 0x000fce0000000006 */
.L_x_131:
[----:B------:R-:W-:Y:S05]  /*0d90*/  BSYNC B0 ;  /* 0x0000000000007941 */ /* 0x000fea0003800000 */
.L_x_130:
        /* <DEDUP_REMOVED lines=16> */
.L_x_135:
[----:B------:R-:W-:-:S04]  /*0ea0*/  LOP3.LUT R5, R12, 0x80000000, RZ, 0xc0, !PT ;  /* 0x800000000c057812 */ /* 0x000fc800078ec0ff */
[----:B------:R-:W-:-:S04]  /*0eb0*/  SHF.R.U32.HI R5, RZ, 0x18, R5 ;  /* 0x00000018ff057819 */ /* 0x000fc80000011605 */
[----:B------:R-:W-:-:S07]  /*0ec0*/  LOP3.LUT R5, R8, R5, RZ, 0xfc, !PT ;  /* 0x0000000508057212 */ /* 0x000fce00078efcff */
.L_x_134:
[----:B------:R-:W-:Y:S05]  /*0ed0*/  BSYNC B0 ;  /* 0x0000000000007941 */ /* 0x000fea0003800000 */
.L_x_133:
        /* <DEDUP_REMOVED lines=18> */
.L_x_138:
[----:B------:R-:W-:-:S04]  /*1000*/  LOP3.LUT R9, R12, 0x80000000, RZ, 0xc0, !PT ;  /* 0x800000000c097812 */ /* 0x000fc800078ec0ff */
[----:B------:R-:W-:-:S04]  /*1010*/  SHF.R.U32.HI R12, RZ, 0x18, R9 ;  /* 0x00000018ff0c7819 */ /* 0x000fc80000011609 */
[----:B------:R-:W-:-:S04]  /*1020*/  LOP3.LUT R7, R7, R12, RZ, 0xfc, !PT ;  /* 0x0000000c07077212 */ /* 0x000fc800078efcff */
[----:B------:R-:W-:-:S07]  /*1030*/  PRMT R9, R7, 0x7610, R9 ;  /* 0x0000761007097816 */ /* 0x000fce0000000009 */
.L_x_137:
[----:B------:R-:W-:Y:S05]  /*1040*/  BSYNC B0 ;  /* 0x0000000000007941 */ /* 0x000fea0003800000 */
.L_x_136:
        /* <DEDUP_REMOVED lines=16> */
.L_x_141:
[----:B------:R-:W-:-:S04]  /*1150*/  LOP3.LUT R7, R7, 0x80000000, RZ, 0xc0, !PT ;  /* 0x8000000007077812 */ /* 0x000fc800078ec0ff */
[----:B------:R-:W-:-:S04]  /*1160*/  SHF.R.U32.HI R7, RZ, 0x18, R7 ;  /* 0x00000018ff077819 */ /* 0x000fc80000011607 */
[----:B------:R-:W-:-:S04]  /*1170*/  LOP3.LUT R4, R4, R7, RZ, 0xfc, !PT ;  /* 0x0000000704047212 */ /* 0x000fc800078efcff */
[----:B------:R-:W-:-:S07]  /*1180*/  PRMT R8, R4, 0x7610, R8 ;  /* 0x0000761004087816 */ /* 0x000fce0000000008 */
.L_x_140:
[----:B------:R-:W-:Y:S05]  /*1190*/  BSYNC B0 ;  /* 0x0000000000007941 */ /* 0x000fea0003800000 */
.L_x_139:
        /* <DEDUP_REMOVED lines=16> */
.L_x_143:
        /* <DEDUP_REMOVED lines=14> */
.L_x_7792:


//--------------------- .text._ZN2at6native55_GLOBAL__N__de093ff9_22_ForeachBinaryOpList_cu_a911ec4325multi_tensor_apply_kernelINS1_18TensorListMetadataILi2EEENS1_11CopyFunctorIN3c1015Float8_e5m2fnuzENS6_8BFloat16ELi2ELi1ELi1EEEJNS0_4CopyIS7_S8_EEEEEvT_T0_DpT1_ --------------------------
	.section	.text._ZN2at6native55_GLOBAL__N__de093ff9_22_ForeachBinaryOpList_cu_a911ec4325multi_tensor_apply_kernelINS1_18TensorListMetadataILi2EEENS1_11CopyFunctorIN3c1015Float8_e5m2fnuzENS6_8BFloat16ELi2ELi1ELi1EEEJNS0_4CopyIS7_S8_EEEEEvT_T0_DpT1_,"ax",@progbits
	.align	128
.text._ZN2at6native55_GLOBAL__N__de093ff9_22_ForeachBinaryOpList_cu_a911ec4325multi_tensor_apply_kernelINS1_18TensorListMetadataILi2EEENS1_11CopyFunctorIN3c1015Float8_e5m2fnuzENS6_8BFloat16ELi2ELi1ELi1EEEJNS0_4CopyIS7_S8_EEEEEvT_T0_DpT1_:
        .type           _ZN2at6native55_GLOBAL__N__de093ff9_22_ForeachBinaryOpList_cu_a911ec4325multi_tensor_apply_kernelINS1_18TensorListMetadataILi2EEENS1_11CopyFunctorIN3c1015Float8_e5m2fnuzENS6_8BFloat16ELi2ELi1ELi1EEEJNS0_4CopyIS7_S8_EEEEEvT_T0_DpT1_,@function
        .size           _ZN2at6native55_GLOBAL__N__de093ff9_22_ForeachBinaryOpList_cu_a911ec4325multi_tensor_apply_kernelINS1_18TensorListMetadataILi2EEENS1_11CopyFunctorIN3c1015Float8_e5m2fnuzENS6_8BFloat16ELi2ELi1ELi1EEEJNS0_4CopyIS7_S8_EEEEEvT_T0_DpT1_,(.L_x_7793 - _ZN2at6native55_GLOBAL__N__de093ff9_22_ForeachBinaryOpList_cu_a911ec4325multi_tensor_apply_kernelINS1_18TensorListMetadataILi2EEENS1_11CopyFunctorIN3c1015Float8_e5m2fnuzENS6_8BFloat16ELi2ELi1ELi1EEEJNS0_4CopyIS7_S8_EEEEEvT_T0_DpT1_)
        .other          _ZN2at6native55_GLOBAL__N__de093ff9_22_ForeachBinaryOpList_cu_a911ec4325multi_tensor_apply_kernelINS1_18TensorListMetadataILi2EEENS1_11CopyFunctorIN3c1015Float8_e5m2fnuzENS6_8BFloat16ELi2ELi1ELi1EEEJNS0_4CopyIS7_S8_EEEEEvT_T0_DpT1_,@"STO_CUDA_ENTRY STV_DEFAULT"
_ZN2at6native55_GLOBAL__N__de093ff9_22_ForeachBinaryOpList_cu_a911ec4325multi_tensor_apply_kernelINS1_18TensorListMetadataILi2EEENS1_11CopyFunctorIN3c1015Float8_e5m2fnuzENS6_8BFloat16ELi2ELi1ELi1EEEJNS0_4CopyIS7_S8_EEEEEvT_T0_DpT1_:
[----:B------:R-:W-:Y:S08]  /*0000*/  LDC R1, c[0x0][0x28] ;  /* 0x00000a00ff017b82 */ /* 0x000ff00000000800 */
[----:B------:R-:W0:Y:S01]  /*0010*/  S2UR UR5, SR_CTAID.X ;  /* 0x00000000000579c3 */ /* 0x000e220000002500 */
[----:B------:R-:W-:Y:S01]  /*0020*/  UMOV UR6, 0x740 ;  /* 0x0000074000067882 */ /* 0x000fe20000000000 */
[----:B0-----:R-:W-:Y:S01]  /*0030*/  ULDC.U8 UR4, c[0x0][UR5+0x810] ;  /* 0x0002040005047abb */ /* 0x001fe20008000000 */
[----:B------:R-:W-:-:S02]  /*0040*/  ULEA UR5, UR5, UR6, 0x2 ;  /* 0x0000000605057291 */ /* 0x000fc4000f8e103f */
[----:B------:R-:W-:-:S10]  /*0050*/  USHF.L.U32 UR8, UR4, 0x3, URZ ;  /* 0x0000000304087899 */ /* 0x000fd4000800063f */
[----:B------:R-:W-:Y:S02]  /*0060*/  ULDC UR9, c[0x0][UR5+0x210] ;  /* 0x0000840005097abb */ /* 0x000fe40008000800 */
[----:B------:R-:W-:Y:S01]  /*0070*/  ULDC.64 UR4, c[0x0][UR8+0x210] ;  /* 0x0000840008047abb */ /* 0x000fe20008000a00 */
[----:B------:R-:W-:Y:S02]  /*0080*/  UIMAD.WIDE UR6, UR9, 0x10000, URZ ;  /* 0x00010000090678a5 */ /* 0x000fe4000f8e023f */
[----:B------:R-:W-:Y:S01]  /*0090*/  UIMAD.WIDE UR4, UR9, 0x20000, UR4 ;  /* 0x00020000090478a5 */ /* 0x000fe2000f8e0204 */
[----:B------:R-:W-:Y:S02]  /*00a0*/  ULDC.64 UR10, c[0x0][UR8+0x610] ;  /* 0x00018400080a7abb */ /* 0x000fe40008000a00 */
[----:B------:R-:W-:Y:S01]  /*00b0*/  ULDC.64 UR8, c[0x0][UR8+0x410] ;  /* 0x0001040008087abb */ /* 0x000fe20008000a00 */
[----:B------:R-:W-:Y:S02]  /*00c0*/  UIADD3 UR12, UP1, -UR6, UR10, URZ ;  /* 0x0000000a060c7290 */ /* 0x000fe4000ff3e13f */
[----:B------:R-:W-:-:S02]  /*00d0*/  ULOP3.LUT UR10, UR4, 0x7, URZ, 0xc0, !UPT ;  /* 0x00000007040a7892 */ /* 0x000fc4000f8ec03f */
[----:B------:R-:W-:Y:S02]  /*00e0*/  UIADD3 UR13, UP2, UR6, UR8, URZ ;  /* 0x00000008060d7290 */ /* 0x000fe4000ff5e03f */
[----:B------:R-:W-:Y:S02]  /*00f0*/  ULOP3.LUT UR6, UR10, 0x3, UR12, 0xf8, !UPT ;  /* 0x000000030a067892 */ /* 0x000fe4000f8ef80c */
[----:B------:R-:W-:Y:S02]  /*0100*/  UIADD3.X UR8, UR7, UR9, URZ, UP2, !UPT ;  /* 0x0000000907087290 */ /* 0x000fe400097fe43f */
[----:B------:R-:W-:Y:S02]  /*0110*/  ULOP3.LUT UP0, URZ, UR6, 0x3, UR13, 0xf8, !UPT ;  /* 0x00000003063f7892 */ /* 0x000fe4000f80f80d */
[----:B------:R-:W-:Y:S02]  /*0120*/  UIADD3.X UR6, ~UR7, UR11, URZ, UP1, !UPT ;  /* 0x0000000b07067290 */ /* 0x000fe40008ffe53f */
[----:B------:R-:W-:Y:S01]  /*0130*/  ULOP3.LUT UP0, URZ, URZ, URZ, URZ, 0xfc, UP0 ;  /* 0x0000003f3f3f7292 */ /* 0x000fe2000800fc3f */
[----:B------:R-:W-:-:S05]  /*0140*/  ULDC.64 UR10, c[0x0][0x208] ;  /* 0x00008200000a7ab9 */ /* 0x000fca0000000a00 */
        /* <DEDUP_REMOVED lines=9> */
.L_x_157:
[----:B0-----:R-:W-:Y:S01]  /*01e0*/  IADD3 R25, P1, R13, R10, RZ ;  /* 0x0000000a0d197210 */ /* 0x001fe20007f3e0ff */
[----:B-1----:R-:W-:-:S03]  /*01f0*/  IMAD R2, R0, 0x3, RZ ;  /* 0x0000000300027824 */ /* 0x002fc600078e02ff */
[C---:B------:R-:W-:Y:S01]  /*0200*/  ISETP.GE.U32.AND P0, PT, R25.reuse, 0x10000, PT ;  /* 0x000100001900780c */ /* 0x040fe20003f06070 */
[----:B------:R-:W-:Y:S01]  /*0210*/  IMAD.X R8, RZ, RZ, R11, P1 ;  /* 0x000000ffff087224 */ /* 0x000fe200008e060b */
[----:B------:R-:W-:Y:S02]  /*0220*/  ISETP.LT.U32.AND P1, PT, R25, UR12, PT ;  /* 0x0000000c19007c0c */ /* 0x000fe4000bf21070 */
[-C--:B------:R-:W-:Y:S02]  /*0230*/  LEA R23, P6, R0, R25.reuse, 0x1 ;  /* 0x0000001900177211 */ /* 0x080fe400078c08ff */
[----:B------:R-:W-:Y:S02]  /*0240*/  ISETP.GE.U32.AND.EX P0, PT, R8, RZ, PT, P0 ;  /* 0x000000ff0800720c */ /* 0x000fe40003f06100 */
[----:B------:R-:W-:Y:S01]  /*0250*/  IADD3 R21, P2, R2, R25, RZ ;  /* 0x0000001902157210 */ /* 0x000fe20007f5e0ff */
[----:B------:R-:W-:Y:S01]  /*0260*/  IMAD.X R12, RZ, RZ, R8, P6 ;  /* 0x000000ffff0c7224 */ /* 0x000fe200030e0608 */
[----:B------:R-:W-:-:S02]  /*0270*/  ISETP.LT.AND.EX P0, PT, R8, UR6, !P0, P1 ;  /* 0x0000000608007c0c */ /* 0x000fc4000c701310 */
[----:B------:R-:W-:Y:S01]  /*0280*/  IADD3 R22, P1, R0, R25, RZ ;  /* 0x0000001900167210 */ /* 0x000fe20007f3e0ff */
[--C-:B------:R-:W-:Y:S01]  /*0290*/  IMAD.X R14, RZ, RZ, R8.reuse, P2 ;  /* 0x000000ffff0e7224 */ /* 0x100fe200010e0608 */
[----:B------:R-:W-:Y:S02]  /*02a0*/  ISETP.GE.U32.AND P6, PT, R21, 0x10000, PT ;  /* 0x000100001500780c */ /* 0x000fe40003fc6070 */
[C---:B------:R-:W-:Y:S01]  /*02b0*/  ISETP.GE.U32.AND P4, PT, R22.reuse, 0x10000, PT ;  /* 0x000100001600780c */ /* 0x040fe20003f86070 */
[----:B------:R-:W-:Y:S01]  /*02c0*/  IMAD.X R9, RZ, RZ, R8, P1 ;  /* 0x000000ffff097224 */ /* 0x000fe200008e0608 */
[----:B------:R-:W-:Y:S02]  /*02d0*/  ISETP.LT.U32.AND P5, PT, R22, UR12, PT ;  /* 0x0000000c16007c0c */ /* 0x000fe4000bfa1070 */
[----:B------:R-:W-:Y:S02]  /*02e0*/  ISETP.LT.U32.AND P1, PT, R23, UR12, PT ;  /* 0x0000000c17007c0c */ /* 0x000fe4000bf21070 */
[----:B------:R-:W-:-:S02]  /*02f0*/  ISETP.GE.U32.AND.EX P4, PT, R9, RZ, PT, P4 ;  /* 0x000000ff0900720c */ /* 0x000fc40003f86140 */
[----:B------:R-:W-:Y:S02]  /*0300*/  @P0 LEA R18, P3, R25, UR4, 0x1 ;  /* 0x0000000419120c11 */ /* 0x000fe4000f8608ff */
[----:B------:R-:W-:Y:S02]  /*0310*/  ISETP.LT.AND.EX P4, PT, R9, UR6, !P4, P5 ;  /* 0x0000000609007c0c */ /* 0x000fe4000e781350 */
[----:B------:R-:W-:Y:S02]  /*0320*/  @P0 LEA.HI.X R19, R25, UR5, R8, 0x1, P3 ;  /* 0x0000000519130c11 */ /* 0x000fe400098f0c08 */
[----:B------:R-:W-:Y:S02]  /*0330*/  ISETP.GE.U32.AND P3, PT, R23, 0x10000, PT ;  /* 0x000100001700780c */ /* 0x000fe40003f66070 */
[----:B------:R-:W-:Y:S01]  /*0340*/  ISETP.LT.U32.AND P2, PT, R21, UR12, PT ;  /* 0x0000000c15007c0c */ /* 0x000fe2000bf41070 */
[----:B------:R0:W2:Y:S01]  /*0350*/  @P0 LDG.E.U16 R20, desc[UR10][R18.64] ;  /* 0x0000000a12140981 */ /* 0x0000a2000c1e1500 */
[----:B------:R-:W-:-:S02]  /*0360*/  ISETP.GE.U32.AND.EX P3, PT, R12, RZ, PT, P3 ;  /* 0x000000ff0c00720c */ /* 0x000fc40003f66130 */
[----:B------:R-:W-:Y:S02]  /*0370*/  ISETP.GE.U32.AND.EX P6, PT, R14, RZ, PT, P6 ;  /* 0x000000ff0e00720c */ /* 0x000fe40003fc6160 */
[----:B------:R-:W-:Y:S02]  /*0380*/  ISETP.LT.AND.EX P1, PT, R12, UR6, !P3, P1 ;  /* 0x000000060c007c0c */ /* 0x000fe4000df21310 */
[----:B------:R-:W-:Y:S02]  /*0390*/  @P4 LEA R2, P3, R22, UR4, 0x1 ;  /* 0x0000000416024c11 */ /* 0x000fe4000f8608ff */
[----:B------:R-:W-:Y:S02]  /*03a0*/  ISETP.LT.AND.EX P2, PT, R14, UR6, !P6, P2 ;  /* 0x000000060e007c0c */ /* 0x000fe4000f741320 */
[----:B------:R-:W-:-:S05]  /*03b0*/  @P4 LEA.HI.X R3, R22, UR5, R9, 0x1, P3 ;  /* 0x0000000516034c11 */ /* 0x000fca00098f0c09 */
[----:B------:R-:W5:Y:S02]  /*03c0*/  @P4 LDG.E.U16 R15, desc[UR10][R2.64] ;  /* 0x0000000a020f4981 */ /* 0x000f64000c1e1500 */
[----:B------:R-:W-:-:S04]  /*03d0*/  @P1 LEA R4, P5, R23, UR4, 0x1 ;  /* 0x0000000417041c11 */ /* 0x000fc8000f8a08ff */
[----:B------:R-:W-:-:S05]  /*03e0*/  @P1 LEA.HI.X R5, R23, UR5, R12, 0x1, P5 ;  /* 0x0000000517051c11 */ /* 0x000fca000a8f0c0c */
[----:B------:R-:W5:Y:S01]  /*03f0*/  @P1 LDG.E.U16 R16, desc[UR10][R4.64] ;  /* 0x0000000a04101981 */ /* 0x000f62000c1e1500 */
[----:B------:R-:W-:Y:S01]  /*0400*/  @P2 LEA R6, P6, R21, UR4, 0x1 ;  /* 0x0000000415062c11 */ /* 0x000fe2000f8c08ff */
[----:B0-----:R-:W-:-:S03]  /*0410*/  IMAD.MOV.U32 R19, RZ, RZ, 0x80 ;  /* 0x00000080ff137424 */ /* 0x001fc600078e00ff */
[----:B------:R-:W-:Y:S01]  /*0420*/  @P2 LEA.HI.X R7, R21, UR5, R14, 0x1, P6 ;  /* 0x0000000515072c11 */ /* 0x000fe2000b0f0c0e */
[----:B------:R-:W-:Y:S01]  /*0430*/  BSSY B0, `(.L_x_145) ;  /* 0x0000017000007945 */ /* 0x000fe20003800000 */
[----:B------:R-:W-:-:S03]  /*0440*/  IMAD.MOV.U32 R24, RZ, RZ, 0x80 ;  /* 0x00000080ff187424 */ /* 0x000fc600078e00ff */
[----:B------:R0:W5:Y:S02]  /*0450*/  @P2 LDG.E.U16 R17, desc[UR10][R6.64] ;  /* 0x0000000a06112981 */ /* 0x000164000c1e1500 */
[----:B0-----:R-:W-:Y:S01]  /*0460*/  PRMT R7, R19, 0x7610, R7 ;  /* 0x0000761013077816 */ /* 0x001fe20000000007 */
[----:B--2---:R-:W-:-:S05]  /*0470*/  IMAD.U32 R27, R20, 0x10000, RZ ;  /* 0x00010000141b7824 */ /* 0x004fca00078e00ff */
        /* <DEDUP_REMOVED lines=14> */
.L_x_147:
[----:B------:R-:W-:-:S04]  /*0560*/  LOP3.LUT R3, R27, 0x80000000, RZ, 0xc0, !PT ;  /* 0x800000001b037812 */ /* 0x000fc800078ec0ff */
[----:B------:R-:W-:-:S04]  /*0570*/  SHF.R.U32.HI R3, RZ, 0x18, R3 ;  /* 0x00000018ff037819 */ /* 0x000fc80000011603 */
[----:B------:R-:W-:-:S04]  /*0580*/  LOP3.LUT R2, R2, R3, RZ, 0xfc, !PT ;  /* 0x0000000302027212 */ /* 0x000fc800078efcff */
[----:B------:R-:W-:-:S07]  /*0590*/  PRMT R7, R2, 0x7610, R7 ;  /* 0x0000761002077816 */ /* 0x000fce0000000007 */
.L_x_146:
[----:B------:R-:W-:Y:S05]  /*05a0*/  BSYNC B0 ;  /* 0x0000000000007941 */ /* 0x000fea0003800000 */
.L_x_145:
[----:B-----5:R-:W-:Y:S01]  /*05b0*/  IMAD.U32 R3, R15, 0x10000, RZ ;  /* 0x000100000f037824 */ /* 0x020fe200078e00ff */
[----:B------:R-:W-:Y:S04]  /*05c0*/  BSSY B0, `(.L_x_148) ;  /* 0x0000013000007945 */ /* 0x000fe80003800000 */
        /* <DEDUP_REMOVED lines=14> */
.L_x_150:
[----:B------:R-:W-:-:S04]  /*06b0*/  LOP3.LUT R3, R3, 0x80000000, RZ, 0xc0, !PT ;  /* 0x8000000003037812 */ /* 0x000fc800078ec0ff */
[----:B------:R-:W-:-:S04]  /*06c0*/  SHF.R.U32.HI R3, RZ, 0x18, R3 ;  /* 0x00000018ff037819 */ /* 0x000fc80000011603 */
[----:B------:R-:W-:-:S04]  /*06d0*/  LOP3.LUT R2, R2, R3, RZ, 0xfc, !PT ;  /* 0x0000000302027212 */ /* 0x000fc800078efcff */
[----:B------:R-:W-:-:S07]  /*06e0*/  PRMT R24, R2, 0x7610, R24 ;  /* 0x0000761002187816 */ /* 0x000fce0000000018 */
.L_x_149:
[----:B------:R-:W-:Y:S05]  /*06f0*/  BSYNC B0 ;  /* 0x0000000000007941 */ /* 0x000fea0003800000 */
.L_x_148:
[----:B------:R-:W-:Y:S01]  /*0700*/  IMAD.U32 R2, R16, 0x10000, RZ ;  /* 0x0001000010027824 */ /* 0x000fe200078e00ff */
[----:B------:R-:W-:Y:S01]  /*0710*/  BSSY B0, `(.L_x_151) ;  /* 0x0000015000007945 */ /* 0x000fe20003800000 */
        /* <DEDUP_REMOVED lines=16> */
.L_x_153:
[----:B------:R-:W-:-:S04]  /*0820*/  LOP3.LUT R2, R2, 0x80000000, RZ, 0xc0, !PT ;  /* 0x8000000002027812 */ /* 0x000fc800078ec0ff */
[----:B------:R-:W-:-:S04]  /*0830*/  SHF.R.U32.HI R2, RZ, 0x18, R2 ;  /* 0x00000018ff027819 */ /* 0x000fc80000011602 */
[----:B------:R-:W-:-:S04]  /*0840*/  LOP3.LUT R2, R3, R2, RZ, 0xfc, !PT ;  /* 0x0000000203027212 */ /* 0x000fc800078efcff */
[----:B------:R-:W-:-:S07]  /*0850*/  PRMT R19, R2, 0x7610, R19 ;  /* 0x0000761002137816 */ /* 0x000fce0000000013 */
.L_x_152:
[----:B------:R-:W-:Y:S05]  /*0860*/  BSYNC B0 ;  /* 0x0000000000007941 */ /* 0x000fea0003800000 */
.L_x_151:
[----:B------:R-:W-:Y:S01]  /*0870*/  IMAD.U32 R3, R17, 0x10000, RZ ;  /* 0x0001000011037824 */ /* 0x000fe200078e00ff */
        /* <DEDUP_REMOVED lines=15> */
.L_x_156:
[----:B------:R-:W-:-:S04]  /*0970*/  LOP3.LUT R3, R3, 0x80000000, RZ, 0xc0, !PT ;  /* 0x8000000003037812 */ /* 0x000fc800078ec0ff */
[----:B------:R-:W-:-:S04]  /*0980*/  SHF.R.U32.HI R3, RZ, 0x18, R3 ;  /* 0x00000018ff037819 */ /* 0x000fc80000011603 */
[----:B------:R-:W-:-:S04]  /*0990*/  LOP3.LUT R2, R2, R3, RZ, 0xfc, !PT ;  /* 0x0000000302027212 */ /* 0x000fc800078efcff */
[----:B------:R-:W-:-:S07]  /*09a0*/  PRMT R18, R2, 0x7610, R18 ;  /* 0x0000761002127816 */ /* 0x000fce0000000012 */
.L_x_155:
[----:B------:R-:W-:Y:S05]  /*09b0*/  BSYNC B0 ;  /* 0x0000000000007941 */ /* 0x000fea0003800000 */
.L_x_154:
        /* <DEDUP_REMOVED lines=19> */
.L_x_144:
        /* <DEDUP_REMOVED lines=8> */
.L_x_170:
[----:B------:R-:W-:-:S04]  /*0b70*/  LEA R8, P0, R0, UR4, 0x3 ;  /* 0x0000000400087c11 */ /* 0x000fc8000f8018ff */
[----:B------:R-:W-:-:S05]  /*0b80*/  LEA.HI.X R9, R0, UR5, R5, 0x3, P0 ;  /* 0x0000000500097c11 */ /* 0x000fca00080f1c05 */
[----:B------:R-:W2:Y:S01]  /*0b90*/  LDG.E.64 R2, desc[UR10][R8.64] ;  /* 0x0000000a08027981 */ /* 0x000ea2000c1e1b00 */
[----:B------:R-:W-:Y:S01]  /*0ba0*/  BSSY B0, `(.L_x_158) ;  /* 0x0000017000007945 */ /* 0x000fe20003800000 */
[----:B------:R-:W-:Y:S02]  /*0bb0*/  IMAD.MOV.U32 R4, RZ, RZ, 0x80 ;  /* 0x00000080ff047424 */ /* 0x000fe400078e00ff */
[----:B------:R-:W-:Y:S02]  /*0bc0*/  IMAD.MOV.U32 R7, RZ, RZ, 0x80 ;  /* 0x00000080ff077424 */ /* 0x000fe400078e00ff */
[C---:B--2---:R-:W-:Y:S01]  /*0bd0*/  IMAD.U32 R10, R2.reuse, 0x10000, RZ ;  /* 0x00010000020a7824 */ /* 0x044fe200078e00ff */
[----:B------:R-:W-:Y:S02]  /*0be0*/  PRMT R6, R2, 0x7632, R6 ;  /* 0x0000763202067816 */ /* 0x000fe40000000006 */
[----:B------:R-:W-:Y:S02]  /*0bf0*/  PRMT R2, R3, 0x7632, R2 ;  /* 0x0000763203027816 */ /* 0x000fe40000000002 */
        /* <DEDUP_REMOVED lines=14> */
.L_x_160:
[----:B------:R-:W-:-:S04]  /*0ce0*/  LOP3.LUT R7, R10, 0x80000000, RZ, 0xc0, !PT ;  /* 0x800000000a077812 */ /* 0x000fc800078ec0ff */
[----:B------:R-:W-:-:S04]  /*0cf0*/  SHF.R.U32.HI R7, RZ, 0x18, R7 ;  /* 0x00000018ff077819 */ /* 0x000fc80000011607 */
[----:B------:R-:W-:-:S07]  /*0d00*/  LOP3.LUT R7, R8, R7, RZ, 0xfc, !PT ;  /* 0x0000000708077212 */ /* 0x000fce00078efcff */
.L_x_159:
[----:B------:R-:W-:Y:S05]  /*0d10*/  BSYNC B0 ;  /* 0x0000000000007941 */ /* 0x000fea0003800000 */
.L_x_158:
        /* <DEDUP_REMOVED lines=16> */
.L_x_163:
[----:B------:R-:W-:-:S04]  /*0e20*/  LOP3.LUT R4, R9, 0x80000000, RZ, 0xc0, !PT ;  /* 0x8000000009047812 */ /* 0x000fc800078ec0ff */
[----:B------:R-:W-:-:S04]  /*0e30*/  SHF.R.U32.HI R9, RZ, 0x18, R4 ;  /* 0x00000018ff097819 */ /* 0x000fc80000011604 */
[----:B------:R-:W-:-:S04]  /*0e40*/  LOP3.LUT R6, R6, R9, RZ, 0xfc, !PT ;  /* 0x0000000906067212 */ /* 0x000fc800078efcff */
[----:B------:R-:W-:-:S07]  /*0e50*/  PRMT R4, R6, 0x7610, R4 ;  /* 0x0000761006047816 */ /* 0x000fce0000000004 */
.L_x_162:
[----:B------:R-:W-:Y:S05]  /*0e60*/  BSYNC B0 ;  /* 0x0000000000007941 */ /* 0x000fea0003800000 */
.L_x_161:
        /* <DEDUP_REMOVED lines=18> */
.L_x_166:
[----:B------:R-:W-:-:S04]  /*0f90*/  LOP3.LUT R3, R10, 0x80000000, RZ, 0xc0, !PT ;  /* 0x800000000a037812 */ /* 0x000fc800078ec0ff */
[----:B------:R-:W-:-:S04]  /*0fa0*/  SHF.R.U32.HI R3, RZ, 0x18, R3 ;  /* 0x00000018ff037819 */ /* 0x000fc80000011603 */
[----:B------:R-:W-:-:S07]  /*0fb0*/  LOP3.LUT R3, R8, R3, RZ, 0xfc, !PT ;  /* 0x0000000308037212 */ /* 0x000fce00078efcff */
.L_x_165:
[----:B------:R-:W-:Y:S05]  /*0fc0*/  BSYNC B0 ;  /* 0x0000000000007941 */ /* 0x000fea0003800000 */
.L_x_164:
        /* <DEDUP_REMOVED lines=16> */
.L_x_169:
[----:B------:R-:W-:-:S04]  /*10d0*/  LOP3.LUT R6, R9, 0x80000000, RZ, 0xc0, !PT ;  /* 0x8000000009067812 */ /* 0x000fc800078ec0ff */
[----:B------:R-:W-:-:S04]  /*10e0*/  SHF.R.U32.HI R9, RZ, 0x18, R6 ;  /* 0x00000018ff097819 */ /* 0x000fc80000011606 */
[----:B------:R-:W-:-:S04]  /*10f0*/  LOP3.LUT R2, R2, R9, RZ, 0xfc, !PT ;  /* 0x0000000902027212 */ /* 0x000fc800078efcff */
[----:B------:R-:W-:-:S07]  /*1100*/  PRMT R6, R2, 0x7610, R6 ;  /* 0x0000761002067816 */ /* 0x000fce0000000006 */
.L_x_168:
[----:B------:R-:W-:Y:S05]  /*1110*/  BSYNC B0 ;  /* 0x0000000000007941 */ /* 0x000fea0003800000 */
.L_x_167:
[----:B------:R-:W-:Y:S02]  /*1120*/  PRMT R4, R4, 0x7604, R7 ;  /* 0x0000760404047816 */ /* 0x000fe40000000007 */
[C---:B------:R-:W-:Y:S02]  /*1130*/  LEA R2, P0, R0.reuse, UR13, 0x2 ;  /* 0x0000000d00027c11 */ /* 0x040fe4000f8010ff */
[----:B------:R-:W-:Y:S02]  /*1140*/  PRMT R7, R3, 0x7054, R4 ;  /* 0x0000705403077816 */ /* 0x000fe40000000004 */
[C---:B------:R-:W-:Y:S02]  /*1150*/  LEA.HI.X R3, R0.reuse, UR8, R5, 0x2, P0 ;  /* 0x0000000800037c11 */ /* 0x040fe400080f1405 */
        /* <DEDUP_REMOVED lines=12> */
.L_x_171:
        /* <DEDUP_REMOVED lines=14> */
.L_x_7793:


//--------------------- .text._ZN2at6native55_GLOBAL__N__de093ff9_22_ForeachBinaryOpList_cu_a911ec4325multi_tensor_apply_kernelINS1_18TensorListMetadataILi2EEENS1_11CopyFunctorIN3c1015Float8_e5m2fnuzENS6_4HalfELi2ELi1ELi1EEEJNS0_4CopyIS7_S8_EEEEEvT_T0_DpT1_ --------------------------
	.section	.text._ZN2at6native55_GLOBAL__N__de093ff9_22_ForeachBinaryOpList_cu_a911ec4325multi_tensor_apply_kernelINS1_18TensorListMetadataILi2EEENS1_11CopyFunctorIN3c1015Float8_e5m2fnuzENS6_4HalfELi2ELi1ELi1EEEJNS0_4CopyIS7_S8_EEEEEvT_T0_DpT1_,"ax",@progbits
	.align	128
.text._ZN2at6native55_GLOBAL__N__de093ff9_22_ForeachBinaryOpList_cu_a911ec4325multi_tensor_apply_kernelINS1_18TensorListMetadataILi2EEENS1_11CopyFunctorIN3c1015Float8_e5m2fnuzENS6_4HalfELi2ELi1ELi1EEEJNS0_4CopyIS7_S8_EEEEEvT_T0_DpT1_:
        .type           _ZN2at6native55_GLOBAL__N__de093ff9_22_ForeachBinaryOpList_cu_a911ec4325multi_tensor_apply_kernelINS1_18TensorListMetadataILi2EEENS1_11CopyFunctorIN3c1015Float8_e5m2fnuzENS6_4HalfELi2ELi1ELi1EEEJNS0_4CopyIS7_S8_EEEEEvT_T0_DpT1_,@function
        .size           _ZN2at6native55_GLOBAL__N__de093ff9_22_ForeachBinaryOpList_cu_a911ec4325multi_tensor_apply_kernelINS1_18TensorListMetadataILi2EEENS1_11CopyFunctorIN3c1015Float8_e5m2fnuzENS6_4HalfELi2ELi1ELi1EEEJNS0_4CopyIS7_S8_EEEEEvT_T0_DpT1_,(.L_x_7794 - _ZN2at6native55_GLOBAL__N__de093ff9_22_ForeachBinaryOpList_cu_a911ec4325multi_tensor_apply_kernelINS1_18TensorListMetadataILi2EEENS1_11CopyFunctorIN3c1015Float8_e5m2fnuzENS6_4HalfELi2ELi1ELi1EEEJNS0_4CopyIS7_S8_EEEEEvT_T0_DpT1_)
        .other          _ZN2at6native55_GLOBAL__N__de093ff9_22_ForeachBinaryOpList_cu_a911ec4325multi_tensor_apply_kernelINS1_18TensorListMetadataILi2EEENS1_11CopyFunctorIN3c1015Float8_e5m2fnuzENS6_4HalfELi2ELi1ELi1EEEJNS0_4CopyIS7_S8_EEEEEvT_T0_DpT1_,@"STO_CUDA_ENTRY STV_DEFAULT"
_ZN2at6native55_GLOBAL__N__de093ff9_22_ForeachBinaryOpList_cu_a911ec4325multi_tensor_apply_kernelINS1_18TensorListMetadataILi2EEENS1_11CopyFunctorIN3c1015Float8_e5m2fnuzENS6_4HalfELi2ELi1ELi1EEEJNS0_4CopyIS7_S8_EEEEEvT_T0_DpT1_:
        /* <DEDUP_REMOVED lines=30> */
.L_x_185:
        /* <DEDUP_REMOVED lines=41> */
[----:B--2---:R-:W-:-:S05]  /*0470*/  HADD2.F32 R27, -RZ, R20.H0_H0 ;  /* 0x20000014ff1b7230 */ /* 0x004fca0000004100 */
        /* <DEDUP_REMOVED lines=14> */
.L_x_175:
[----:B------:R-:W-:-:S04]  /*0560*/  LOP3.LUT R3, R27, 0x80000000, RZ, 0xc0, !PT ;  /* 0x800000001b037812 */ /* 0x000fc800078ec0ff */
[----:B------:R-:W-:-:S04]  /*0570*/  SHF.R.U32.HI R3, RZ, 0x18, R3 ;  /* 0x00000018ff037819 */ /* 0x000fc80000011603 */
[----:B------:R-:W-:-:S04]  /*0580*/  LOP3.LUT R2, R2, R3, RZ, 0xfc, !PT ;  /* 0x0000000302027212 */ /* 0x000fc800078efcff */
[----:B------:R-:W-:-:S07]  /*0590*/  PRMT R7, R2, 0x7610, R7 ;  /* 0x0000761002077816 */ /* 0x000fce0000000007 */
.L_x_174:
[----:B------:R-:W-:Y:S05]  /*05a0*/  BSYNC B0 ;  /* 0x0000000000007941 */ /* 0x000fea0003800000 */
.L_x_173:
[----:B-----5:R-:W-:Y:S01]  /*05b0*/  HADD2.F32 R3, -RZ, R15.H0_H0 ;  /* 0x2000000fff037230 */ /* 0x020fe20000004100 */
        /* <DEDUP_REMOVED lines=15> */
.L_x_178:
[----:B------:R-:W-:-:S04]  /*06b0*/  LOP3.LUT R3, R3, 0x80000000, RZ, 0xc0, !PT ;  /* 0x8000000003037812 */ /* 0x000fc800078ec0ff */
[----:B------:R-:W-:-:S04]  /*06c0*/  SHF.R.U32.HI R3, RZ, 0x18, R3 ;  /* 0x00000018ff037819 */ /* 0x000fc80000011603 */
[----:B------:R-:W-:-:S04]  /*06d0*/  LOP3.LUT R2, R2, R3, RZ, 0xfc, !PT ;  /* 0x0000000302027212 */ /* 0x000fc800078efcff */
[----:B------:R-:W-:-:S07]  /*06e0*/  PRMT R24, R2, 0x7610, R24 ;  /* 0x0000761002187816 */ /* 0x000fce0000000018 */
.L_x_177:
[----:B------:R-:W-:Y:S05]  /*06f0*/  BSYNC B0 ;  /* 0x0000000000007941 */ /* 0x000fea0003800000 */
.L_x_176:
[----:B------:R-:W-:Y:S01]  /*0700*/  HADD2.F32 R2, -RZ, R16.H0_H0 ;  /* 0x20000010ff027230 */ /* 0x000fe20000004100 */
        /* <DEDUP_REMOVED lines=17> */
.L_x_181:
[----:B------:R-:W-:-:S04]  /*0820*/  LOP3.LUT R2, R2, 0x80000000, RZ, 0xc0, !PT ;  /* 0x8000000002027812 */ /* 0x000fc800078ec0ff */
[----:B------:R-:W-:-:S04]  /*0830*/  SHF.R.U32.HI R2, RZ, 0x18, R2 ;  /* 0x00000018ff027819 */ /* 0x000fc80000011602 */
[----:B------:R-:W-:-:S04]  /*0840*/  LOP3.LUT R2, R3, R2, RZ, 0xfc, !PT ;  /* 0x0000000203027212 */ /* 0x000fc800078efcff */
[----:B------:R-:W-:-:S07]  /*0850*/  PRMT R19, R2, 0x7610, R19 ;  /* 0x0000761002137816 */ /* 0x000fce0000000013 */
.L_x_180:
[----:B------:R-:W-:Y:S05]  /*0860*/  BSYNC B0 ;  /* 0x0000000000007941 */ /* 0x000fea0003800000 */
.L_x_179:
[----:B------:R-:W-:Y:S01]  /*0870*/  HADD2.F32 R3, -RZ, R17.H0_H0 ;  /* 0x20000011ff037230 */ /* 0x000fe20000004100 */
        /* <DEDUP_REMOVED lines=15> */
.L_x_184:
[----:B------:R-:W-:-:S04]  /*0970*/  LOP3.LUT R3, R3, 0x80000000, RZ, 0xc0, !PT ;  /* 0x8000000003037812 */ /* 0x000fc800078ec0ff */
[----:B------:R-:W-:-:S04]  /*0980*/  SHF.R.U32.HI R3, RZ, 0x18, R3 ;  /* 0x00000018ff037819 */ /* 0x000fc80000011603 */
[----:B------:R-:W-:-:S04]  /*0990*/  LOP3.LUT R2, R2, R3, RZ, 0xfc, !PT ;  /* 0x0000000302027212 */ /* 0x000fc800078efcff */
[----:B------:R-:W-:-:S07]  /*09a0*/  PRMT R18, R2, 0x7610, R18 ;  /* 0x0000761002127816 */ /* 0x000fce0000000012 */
.L_x_183:
[----:B------:R-:W-:Y:S05]  /*09b0*/  BSYNC B0 ;  /* 0x0000000000007941 */ /* 0x000fea0003800000 */
.L_x_182:
        /* <DEDUP_REMOVED lines=19> */
.L_x_172:
        /* <DEDUP_REMOVED lines=8> */
.L_x_198:
[----:B------:R-:W-:-:S04]  /*0b70*/  LEA R2, P0, R0, UR4, 0x3 ;  /* 0x0000000400027c11 */ /* 0x000fc8000f8018ff */
[----:B------:R-:W-:-:S06]  /*0b80*/  LEA.HI.X R3, R0, UR5, R5, 0x3, P0 ;  /* 0x0000000500037c11 */ /* 0x000fcc00080f1c05 */
[----:B------:R-:W2:Y:S01]  /*0b90*/  LDG.E.64 R2, desc[UR10][R2.64] ;  /* 0x0000000a02027981 */ /* 0x000ea2000c1e1b00 */
[----:B------:R-:W-:Y:S01]  /*0ba0*/  BSSY B0, `(.L_x_186) ;  /* 0x0000015000007945 */ /* 0x000fe20003800000 */
[----:B------:R-:W-:Y:S02]  /*0bb0*/  IMAD.MOV.U32 R4, RZ, RZ, 0x80 ;  /* 0x00000080ff047424 */ /* 0x000fe400078e00ff */
[----:B------:R-:W-:Y:S02]  /*0bc0*/  IMAD.MOV.U32 R7, RZ, RZ, 0x80 ;  /* 0x00000080ff077424 */ /* 0x000fe400078e00ff */
        /* <DEDUP_REMOVED lines=15> */
.L_x_188:
[----:B------:R-:W-:-:S04]  /*0cc0*/  LOP3.LUT R7, R9, 0x80000000, RZ, 0xc0, !PT ;  /* 0x8000000009077812 */ /* 0x000fc800078ec0ff */
[----:B------:R-:W-:-:S04]  /*0cd0*/  SHF.R.U32.HI R7, RZ, 0x18, R7 ;  /* 0x00000018ff077819 */ /* 0x000fc80000011607 */
[----:B------:R-:W-:-:S07]  /*0ce0*/  LOP3.LUT R7, R6, R7, RZ, 0xfc, !PT ;  /* 0x0000000706077212 */ /* 0x000fce00078efcff */
.L_x_187:
[----:B------:R-:W-:Y:S05]  /*0cf0*/  BSYNC B0 ;  /* 0x0000000000007941 */ /* 0x000fea0003800000 */
.L_x_186:
[----:B------:R-:W-:Y:S01]  /*0d00*/  HADD2.F32 R9, -RZ, R2.H1_H1 ;  /* 0x30000002ff097230 */ /* 0x000fe20000004100 */
        /* <DEDUP_REMOVED lines=15> */
.L_x_191:
[----:B------:R-:W-:-:S04]  /*0e00*/  LOP3.LUT R4, R9, 0x80000000, RZ, 0xc0, !PT ;  /* 0x8000000009047812 */ /* 0x000fc800078ec0ff */
[----:B------:R-:W-:-:S04]  /*0e10*/  SHF.R.U32.HI R9, RZ, 0x18, R4 ;  /* 0x00000018ff097819 */ /* 0x000fc80000011604 */
[----:B------:R-:W-:-:S04]  /*0e20*/  LOP3.LUT R2, R2, R9, RZ, 0xfc, !PT ;  /* 0x0000000902027212 */ /* 0x000fc800078efcff */
[----:B------:R-:W-:-:S07]  /*0e30*/  PRMT R4, R2, 0x7610, R4 ;  /* 0x0000761002047816 */ /* 0x000fce0000000004 */
.L_x_190:
[----:B------:R-:W-:Y:S05]  /*0e40*/  BSYNC B0 ;  /* 0x0000000000007941 */ /* 0x000fea0003800000 */
.L_x_189:
        /* <DEDUP_REMOVED lines=18> */
.L_x_194:
[----:B------:R-:W-:-:S04]  /*0f70*/  LOP3.LUT R8, R9, 0x80000000, RZ, 0xc0, !PT ;  /* 0x8000000009087812 */ /* 0x000fc800078ec0ff */
[----:B------:R-:W-:-:S04]  /*0f80*/  SHF.R.U32.HI R9, RZ, 0x18, R8 ;  /* 0x00000018ff097819 */ /* 0x000fc80000011608 */
[----:B------:R-:W-:-:S04]  /*0f90*/  LOP3.LUT R2, R2, R9, RZ, 0xfc, !PT ;  /* 0x0000000902027212 */ /* 0x000fc800078efcff */
[----:B------:R-:W-:-:S07]  /*0fa0*/  PRMT R8, R2, 0x7610, R8 ;  /* 0x0000761002087816 */ /* 0x000fce0000000008 */
.L_x_193:
[----:B------:R-:W-:Y:S05]  /*0fb0*/  BSYNC B0 ;  /* 0x0000000000007941 */ /* 0x000fea0003800000 */
.L_x_192:
        /* <DEDUP_REMOVED lines=16> */
.L_x_197:
[----:B------:R-:W-:-:S04]  /*10c0*/  LOP3.LUT R3, R3, 0x80000000, RZ, 0xc0, !PT ;  /* 0x8000000003037812 */ /* 0x000fc800078ec0ff */
[----:B------:R-:W-:-:S04]  /*10d0*/  SHF.R.U32.HI R3, RZ, 0x18, R3 ;  /* 0x00000018ff037819 */ /* 0x000fc80000011603 */
[----:B------:R-:W-:-:S04]  /*10e0*/  LOP3.LUT R2, R2, R3, RZ, 0xfc, !PT ;  /* 0x0000000302027212 */ /* 0x000fc800078efcff */
[----:B------:R-:W-:-:S07]  /*10f0*/  PRMT R6, R2, 0x7610, R6 ;  /* 0x0000761002067816 */ /* 0x000fce0000000006 */
.L_x_196:
[----:B------:R-:W-:Y:S05]  /*1100*/  BSYNC B0 ;  /* 0x0000000000007941 */ /* 0x000fea0003800000 */
.L_x_195:
[----:B------:R-:W-:Y:S02]  /*1110*/  LEA R2, P0, R0, UR13, 0x2 ;  /* 0x0000000d00027c11 */ /* 0x000fe4000f8010ff */
[----:B------:R-:W-:Y:S02]  /*1120*/  PRMT R7, R4, 0x7604, R7 ;  /* 0x0000760404077816 */ /* 0x000fe40000000007 */
[C---:B------:R-:W-:Y:S02]  /*1130*/  LEA.HI.X R3, R0.reuse, UR8, R5, 0x2, P0 ;  /* 0x0000000800037c11 */ /* 0x040fe400080f1405 */
        /* <DEDUP_REMOVED lines=13> */
.L_x_199:
        /* <DEDUP_REMOVED lines=15> */
.L_x_7794:


//--------------------- .text._ZN2at6native55_GLOBAL__N__de093ff9_22_ForeachBinaryOpList_cu_a911ec4325multi_tensor_apply_kernelINS1_18TensorListMetadataILi2EEENS1_11CopyFunctorIN3c1015Float8_e5m2fnuzENS6_7complexIfEELi2ELi1ELi1EEEJNS0_4CopyIS7_S9_EEEEEvT_T0_DpT1_ --------------------------
	.section	.text._ZN2at6native55_GLOBAL__N__de093ff9_22_ForeachBinaryOpList_cu_a911ec4325multi_tensor_apply_kernelINS1_18TensorListMetadataILi2EEENS1_11CopyFunctorIN3c1015Float8_e5m2fnuzENS6_7complexIfEELi2ELi1ELi1EEEJNS0_4CopyIS7_S9_EEEEEvT_T0_DpT1_,"ax",@progbits
	.align	128
.text._ZN2at6native55_GLOBAL__N__de093ff9_22_ForeachBinaryOpList_cu_a911ec4325multi_tensor_apply_kernelINS1_18TensorListMetadataILi2EEENS1_11CopyFunctorIN3c1015Float8_e5m2fnuzENS6_7complexIfEELi2ELi1ELi1EEEJNS0_4CopyIS7_S9_EEEEEvT_T0_DpT1_:
        .type           _ZN2at6native55_GLOBAL__N__de093ff9_22_ForeachBinaryOpList_cu_a911ec4325multi_tensor_apply_kernelINS1_18TensorListMetadataILi2EEENS1_11CopyFunctorIN3c1015Float8_e5m2fnuzENS6_7complexIfEELi2ELi1ELi1EEEJNS0_4CopyIS7_S9_EEEEEvT_T0_DpT1_,@function
        .size           _ZN2at6native55_GLOBAL__N__de093ff9_22_ForeachBinaryOpList_cu_a911ec4325multi_tensor_apply_kernelINS1_18TensorListMetadataILi2EEENS1_11CopyFunctorIN3c1015Float8_e5m2fnuzENS6_7complexIfEELi2ELi1ELi1EEEJNS0_4CopyIS7_S9_EEEEEvT_T0_DpT1_,(.L_x_7795 - _ZN2at6native55_GLOBAL__N__de093ff9_22_ForeachBinaryOpList_cu_a911ec4325multi_tensor_apply_kernelINS1_18TensorListMetadataILi2EEENS1_11CopyFunctorIN3c1015Float8_e5m2fnuzENS6_7complexIfEELi2ELi1ELi1EEEJNS0_4CopyIS7_S9_EEEEEvT_T0_DpT1_)
        .other          _ZN2at6native55_GLOBAL__N__de093ff9_22_ForeachBinaryOpList_cu_a911ec4325multi_tensor_apply_kernelINS1_18TensorListMetadataILi2EEENS1_11CopyFunctorIN3c1015Float8_e5m2fnuzENS6_7complexIfEELi2ELi1ELi1EEEJNS0_4CopyIS7_S9_EEEEEvT_T0_DpT1_,@"STO_CUDA_ENTRY STV_DEFAULT"
_ZN2at6native55_GLOBAL__N__de093ff9_22_ForeachBinaryOpList_cu_a911ec4325multi_tensor_apply_kernelINS1_18TensorListMetadataILi2EEENS1_11CopyFunctorIN3c1015Float8_e5m2fnuzENS6_7complexIfEELi2ELi1ELi1EEEJNS0_4CopyIS7_S9_EEEEEvT_T0_DpT1_:
        /* <DEDUP_REMOVED lines=28> */
[----:B------:R-:W-:Y:S02]  /*01c0*/  CS2R R14, SRZ ;  /* 0x00000000000e7805 */ /* 0x000fe4000001ff00 */
[----:B------:R-:W-:Y:S02]  /*01d0*/  CS2R R12, SRZ ;  /* 0x00000000000c7805 */ /* 0x000fe4000001ff00 */
[----:B------:R-:W-:-:S07]  /*01e0*/  CS2R R10, SRZ ;  /* 0x00000000000a7805 */ /* 0x000fce000001ff00 */
.L_x_213:
[----:B------:R-:W1:Y:S01]  /*01f0*/  LDC R0, c[0x0][RZ] ;  /* 0x00000000ff007b82 */ /* 0x000e620000000800 */
[----:B0-----:R-:W-:-:S04]  /*0200*/  IADD3 R25, P1, R17, R14, RZ ;  /* 0x0000000e11197210 */ /* 0x001fc80007f3e0ff */
[C---:B------:R-:W-:Y:S01]  /*0210*/  ISETP.GE.U32.AND P0, PT, R25.reuse, 0x10000, PT ;  /* 0x000100001900780c */ /* 0x040fe20003f06070 */
[----:B------:R-:W-:Y:S01]  /*0220*/  IMAD.X R8, RZ, RZ, R15, P1 ;  /* 0x000000ffff087224 */ /* 0x000fe200008e060f */
[----:B------:R-:W-:-:S04]  /*0230*/  ISETP.LT.U32.AND P3, PT, R25, UR12, PT ;  /* 0x0000000c19007c0c */ /* 0x000fc8000bf61070 */
[----:B------:R-:W-:-:S04]  /*0240*/  ISETP.GE.U32.AND.EX P0, PT, R8, RZ, PT, P0 ;  /* 0x000000ff0800720c */ /* 0x000fc80003f06100 */
[----:B------:R-:W-:Y:S01]  /*0250*/  ISETP.LT.AND.EX P0, PT, R8, UR6, !P0, P3 ;  /* 0x0000000608007c0c */ /* 0x000fe2000c701330 */
[C---:B-1----:R-:W-:Y:S01]  /*0260*/  IMAD R2, R0.reuse, 0x3, RZ ;  /* 0x0000000300027824 */ /* 0x042fe200078e02ff */
[CC--:B------:R-:W-:Y:S02]  /*0270*/  IADD3 R22, P1, R0.reuse, R25.reuse, RZ ;  /* 0x0000001900167210 */ /* 0x0c0fe40007f3e0ff */
[-C--:B------:R-:W-:Y:S02]  /*0280*/  LEA R23, P2, R0, R25.reuse, 0x1 ;  /* 0x0000001900177211 */ /* 0x080fe400078408ff */
[----:B------:R-:W-:Y:S01]  /*0290*/  IADD3 R19, P6, R2, R25, RZ ;  /* 0x0000001902137210 */ /* 0x000fe20007fde0ff */
[--C-:B------:R-:W-:Y:S01]  /*02a0*/  IMAD.X R9, RZ, RZ, R8.reuse, P1 ;  /* 0x000000ffff097224 */ /* 0x100fe200008e0608 */
[----:B------:R-:W-:Y:S01]  /*02b0*/  ISETP.GE.U32.AND P5, PT, R22, 0x10000, PT ;  /* 0x000100001600780c */ /* 0x000fe20003fa6070 */
[--C-:B------:R-:W-:Y:S01]  /*02c0*/  IMAD.X R16, RZ, RZ, R8.reuse, P2 ;  /* 0x000000ffff107224 */ /* 0x100fe200010e0608 */
[----:B------:R-:W-:Y:S01]  /*02d0*/  ISETP.GE.U32.AND P3, PT, R23, 0x10000, PT ;  /* 0x000100001700780c */ /* 0x000fe20003f66070 */
[----:B------:R-:W-:-:S02]  /*02e0*/  IMAD.X R18, RZ, RZ, R8, P6 ;  /* 0x000000ffff127224 */ /* 0x000fc400030e0608 */
[C---:B------:R-:W-:Y:S02]  /*02f0*/  @P0 LEA R20, P6, R25.reuse, UR4, 0x3 ;  /* 0x0000000419140c11 */ /* 0x040fe4000f8c18ff */
[----:B------:R-:W-:Y:S02]  /*0300*/  ISETP.LT.U32.AND P4, PT, R22, UR12, PT ;  /* 0x0000000c16007c0c */ /* 0x000fe4000bf81070 */
[----:B------:R-:W-:Y:S02]  /*0310*/  @P0 LEA.HI.X R21, R25, UR5, R8, 0x3, P6 ;  /* 0x0000000519150c11 */ /* 0x000fe4000b0f1c08 */
[----:B------:R-:W-:Y:S02]  /*0320*/  ISETP.LT.U32.AND P1, PT, R23, UR12, PT ;  /* 0x0000000c17007c0c */ /* 0x000fe4000bf21070 */
[----:B------:R-:W-:Y:S01]  /*0330*/  ISETP.GE.U32.AND.EX P5, PT, R9, RZ, PT, P5 ;  /* 0x000000ff0900720c */ /* 0x000fe20003fa6150 */
[----:B------:R0:W2:Y:S01]  /*0340*/  @P0 LDG.E R10, desc[UR10][R20.64] ;  /* 0x0000000a140a0981 */ /* 0x0000a2000c1e1900 */
[----:B------:R-:W-:-:S02]  /*0350*/  ISETP.GE.U32.AND.EX P3, PT, R16, RZ, PT, P3 ;  /* 0x000000ff1000720c */ /* 0x000fc40003f66130 */
[----:B------:R-:W-:Y:S02]  /*0360*/  ISETP.LT.AND.EX P4, PT, R9, UR6, !P5, P4 ;  /* 0x0000000609007c0c */ /* 0x000fe4000ef81340 */
[----:B------:R-:W-:Y:S02]  /*0370*/  ISETP.LT.AND.EX P1, PT, R16, UR6, !P3, P1 ;  /* 0x0000000610007c0c */ /* 0x000fe4000df21310 */
[C---:B------:R-:W-:Y:S02]  /*0380*/  ISETP.GE.U32.AND P2, PT, R19.reuse, 0x10000, PT ;  /* 0x000100001300780c */ /* 0x040fe40003f46070 */
[----:B------:R-:W-:Y:S02]  /*0390*/  ISETP.LT.U32.AND P5, PT, R19, UR12, PT ;  /* 0x0000000c13007c0c */ /* 0x000fe4000bfa1070 */
[----:B------:R-:W-:-:S04]  /*03a0*/  ISETP.GE.U32.AND.EX P2, PT, R18, RZ, PT, P2 ;  /* 0x000000ff1200720c */ /* 0x000fc80003f46120 */
[----:B------:R-:W-:Y:S02]  /*03b0*/  ISETP.LT.AND.EX P2, PT, R18, UR6, !P2, P5 ;  /* 0x0000000612007c0c */ /* 0x000fe4000d741350 */
[C---:B------:R-:W-:Y:S02]  /*03c0*/  @P4 LEA R2, P3, R22.reuse, UR4, 0x3 ;  /* 0x0000000416024c11 */ /* 0x040fe4000f8618ff */
[C---:B------:R-:W-:Y:S02]  /*03d0*/  @P1 LEA R4, P5, R23.reuse, UR4, 0x3 ;  /* 0x0000000417041c11 */ /* 0x040fe4000f8a18ff */
[----:B------:R-:W-:Y:S02]  /*03e0*/  @P4 LEA.HI.X R3, R22, UR5, R9, 0x3, P3 ;  /* 0x0000000516034c11 */ /* 0x000fe400098f1c09 */
[----:B------:R-:W-:-:S03]  /*03f0*/  @P1 LEA.HI.X R5, R23, UR5, R16, 0x3, P5 ;  /* 0x0000000517051c11 */ /* 0x000fc6000a8f1c10 */
[----:B------:R-:W5:Y:S04]  /*0400*/  @P4 LDG.E R11, desc[UR10][R2.64] ;  /* 0x0000000a020b4981 */ /* 0x000f68000c1e1900 */
[----:B------:R-:W5:Y:S01]  /*0410*/  @P1 LDG.E R12, desc[UR10][R4.64] ;  /* 0x0000000a040c1981 */ /* 0x000f62000c1e1900 */
[----:B------:R-:W-:-:S04]  /*0420*/  @P2 LEA R6, P3, R19, UR4, 0x3 ;  /* 0x0000000413062c11 */ /* 0x000fc8000f8618ff */
[----:B------:R-:W-:Y:S01]  /*0430*/  @P2 LEA.HI.X R7, R19, UR5, R18, 0x3, P3 ;  /* 0x0000000513072c11 */ /* 0x000fe200098f1c12 */
[----:B0-----:R-:W-:Y:S01]  /*0440*/  IMAD.MOV.U32 R20, RZ, RZ, 0x80 ;  /* 0x00000080ff147424 */ /* 0x001fe200078e00ff */
[----:B------:R-:W-:Y:S01]  /*0450*/  BSSY B0, `(.L_x_201) ;  /* 0x0000016000007945 */ /* 0x000fe20003800000 */
[----:B------:R-:W-:Y:S02]  /*0460*/  IMAD.MOV.U32 R24, RZ, RZ, 0x80 ;  /* 0x00000080ff187424 */ /* 0x000fe400078e00ff */
[----:B------:R0:W5:Y:S02]  /*0470*/  @P2 LDG.E R13, desc[UR10][R6.64] ;  /* 0x0000000a060d2981 */ /* 0x000164000c1e1900 */
[----:B0-----:R-:W-:Y:S02]  /*0480*/  PRMT R7, R20, 0x7610, R7 ;  /* 0x0000761014077816 */ /* 0x001fe40000000007 */
[----:B--2---:R-:W-:-:S04]  /*0490*/  LOP3.LUT R26, R10, 0x7fffffff, RZ, 0xc0, !PT ;  /* 0x7fffffff0a1a7812 */ /* 0x004fc800078ec0ff */
        /* <DEDUP_REMOVED lines=13> */
.L_x_203:
[----:B------:R-:W-:-:S04]  /*0570*/  LOP3.LUT R3, R10, 0x80000000, RZ, 0xc0, !PT ;  /* 0x800000000a037812 */ /* 0x000fc800078ec0ff */
[----:B------:R-:W-:-:S04]  /*0580*/  SHF.R.U32.HI R3, RZ, 0x18, R3 ;  /* 0x00000018ff037819 */ /* 0x000fc80000011603 */
[----:B------:R-:W-:-:S04]  /*0590*/  LOP3.LUT R2, R2, R3, RZ, 0xfc, !PT ;  /* 0x0000000302027212 */ /* 0x000fc800078efcff */
[----:B------:R-:W-:-:S07]  /*05a0*/  PRMT R7, R2, 0x7610, R7 ;  /* 0x0000761002077816 */ /* 0x000fce0000000007 */
.L_x_202:
[----:B------:R-:W-:Y:S05]  /*05b0*/  BSYNC B0 ;  /* 0x0000000000007941 */ /* 0x000fea0003800000 */
.L_x_201:
[----:B-----5:R-:W-:Y:S01]  /*05c0*/  LOP3.LUT R3, R11, 0x7fffffff, RZ, 0xc0, !PT ;  /* 0x7fffffff0b037812 */ /* 0x020fe200078ec0ff */
[----:B------:R-:W-:Y:S03]  /*05d0*/  BSSY B0, `(.L_x_204) ;  /* 0x0000012000007945 */ /* 0x000fe60003800000 */
        /* <DEDUP_REMOVED lines=13> */
.L_x_206:
[----:B------:R-:W-:-:S04]  /*06b0*/  LOP3.LUT R3, R11, 0x80000000, RZ, 0xc0, !PT ;  /* 0x800000000b037812 */ /* 0x000fc800078ec0ff */
[----:B------:R-:W-:-:S04]  /*06c0*/  SHF.R.U32.HI R3, RZ, 0x18, R3 ;  /* 0x00000018ff037819 */ /* 0x000fc80000011603 */
[----:B------:R-:W-:-:S04]  /*06d0*/  LOP3.LUT R2, R2, R3, RZ, 0xfc, !PT ;  /* 0x0000000302027212 */ /* 0x000fc800078efcff */
[----:B------:R-:W-:-:S07]  /*06e0*/  PRMT R24, R2, 0x7610, R24 ;  /* 0x0000761002187816 */ /* 0x000fce0000000018 */
.L_x_205:
[----:B------:R-:W-:Y:S05]  /*06f0*/  BSYNC B0 ;  /* 0x0000000000007941 */ /* 0x000fea0003800000 */
.L_x_204:
[----:B------:R-:W-:Y:S01]  /*0700*/  LOP3.LUT R4, R12, 0x7fffffff, RZ, 0xc0, !PT ;  /* 0x7fffffff0c047812 */ /* 0x000fe200078ec0ff */
[----:B------:R-:W-:Y:S01]  /*0710*/  BSSY B0, `(.L_x_207) ;  /* 0x0000014000007945 */ /* 0x000fe20003800000 */
[----:B------:R-:W-:Y:S02]  /*0720*/  IMAD.MOV.U32 R20, RZ, RZ, 0x80 ;  /* 0x00000080ff147424 */ /* 0x000fe400078e00ff */
        /* <DEDUP_REMOVED lines=14> */
.L_x_209:
[----:B------:R-:W-:-:S04]  /*0810*/  LOP3.LUT R3, R12, 0x80000000, RZ, 0xc0, !PT ;  /* 0x800000000c037812 */ /* 0x000fc800078ec0ff */
[----:B------:R-:W-:-:S04]  /*0820*/  SHF.R.U32.HI R3, RZ, 0x18, R3 ;  /* 0x00000018ff037819 */ /* 0x000fc80000011603 */
[----:B------:R-:W-:-:S04]  /*0830*/  LOP3.LUT R2, R2, R3, RZ, 0xfc, !PT ;  /* 0x0000000302027212 */ /* 0x000fc800078efcff */
[----:B------:R-:W-:-:S07]  /*0840*/  PRMT R21, R2, 0x7610, R21 ;  /* 0x0000761002157816 */ /* 0x000fce0000000015 */
.L_x_208:
[----:B------:R-:W-:Y:S05]  /*0850*/  BSYNC B0 ;  /* 0x0000000000007941 */ /* 0x000fea0003800000 */
.L_x_207:
[----:B------:R-:W-:Y:S01]  /*0860*/  LOP3.LUT R3, R13, 0x7fffffff, RZ, 0xc0, !PT ;  /* 0x7fffffff0d037812 */ /* 0x000fe200078ec0ff */
        /* <DEDUP_REMOVED lines=14> */
.L_x_212:
[----:B------:R-:W-:-:S04]  /*0950*/  LOP3.LUT R3, R13, 0x80000000, RZ, 0xc0, !PT ;  /* 0x800000000d037812 */ /* 0x000fc800078ec0ff */
[----:B------:R-:W-:-:S04]  /*0960*/  SHF.R.U32.HI R3, RZ, 0x18, R3 ;  /* 0x00000018ff037819 */ /* 0x000fc80000011603 */
[----:B------:R-:W-:-:S04]  /*0970*/  LOP3.LUT R2, R2, R3, RZ, 0xfc, !PT ;  /* 0x0000000302027212 */ /* 0x000fc800078efcff */
[----:B------:R-:W-:-:S07]  /*0980*/  PRMT R20, R2, 0x7610, R20 ;  /* 0x0000761002147816 */ /* 0x000fce0000000014 */
.L_x_211:
[----:B------:R-:W-:Y:S05]  /*0990*/  BSYNC B0 ;  /* 0x0000000000007941 */ /* 0x000fea0003800000 */
.L_x_210:
        /* <DEDUP_REMOVED lines=17> */
[----:B-1----:R-:W-:Y:S05]  /*0ab0*/  @!P0 BRA P1, `(.L_x_213) ;  /* 0xfffffff400cc8947 */ /* 0x002fea000083ffff */
[----:B------:R-:W-:Y:S05]  /*0ac0*/  EXIT ;  /* 0x000000000000794d */ /* 0x000fea0003800000 */
.L_x_200:
        /* <DEDUP_REMOVED lines=8> */
.L_x_226:
[----:B------:R-:W-:-:S04]  /*0b50*/  LEA R8, P0, R0, UR4, 0x5 ;  /* 0x0000000400087c11 */ /* 0x000fc8000f8028ff */
[----:B------:R-:W-:-:S05]  /*0b60*/  LEA.HI.X R9, R0, UR5, R3, 0x5, P0 ;  /* 0x0000000500097c11 */ /* 0x000fca00080f2c03 */
[----:B------:R-:W2:Y:S04]  /*0b70*/  LDG.E R11, desc[UR10][R8.64] ;  /* 0x0000000a080b7981 */ /* 0x000ea8000c1e1900 */
[----:B------:R0:W5:Y:S04]  /*0b80*/  LDG.E R7, desc[UR10][R8.64+0x8] ;  /* 0x0000080a08077981 */ /* 0x000168000c1e1900 */
[----:B------:R0:W5:Y:S04]  /*0b90*/  LDG.E R2, desc[UR10][R8.64+0x10] ;  /* 0x0000100a08027981 */ /* 0x000168000c1e1900 */
[----:B------:R0:W5:Y:S01]  /*0ba0*/  LDG.E R4, desc[UR10][R8.64+0x18] ;  /* 0x0000180a08047981 */ /* 0x000162000c1e1900 */
[----:B------:R-:W-:Y:S01]  /*0bb0*/  BSSY B0, `(.L_x_214) ;  /* 0x0000015000007945 */ /* 0x000fe20003800000 */
[----:B------:R-:W-:-:S02]  /*0bc0*/  IMAD.MOV.U32 R5, RZ, RZ, 0x80 ;  /* 0x00000080ff057424 */ /* 0x000fc400078e00ff */
[----:B------:R-:W-:Y:S01]  /*0bd0*/  IMAD.MOV.U32 R6, RZ, RZ, 0x80 ;  /* 0x00000080ff067424 */ /* 0x000fe200078e00ff */
[----:B--2---:R-:W-:-:S04]  /*0be0*/  LOP3.LUT R10, R11, 0x7fffffff, RZ, 0xc0, !PT ;  /* 0x7fffffff0b0a7812 */ /* 0x004fc800078ec0ff */
[----:B------:R-:W-:-:S13]  /*0bf0*/  ISETP.GT.U32.AND P0, PT, R10, 0x477fffff, PT ;  /* 0x477fffff0a00780c */ /* 0x000fda0003f04070 */
[----:B0-----:R-:W-:Y:S05]  /*0c00*/  @P0 BRA `(.L_x_215) ;  /* 0x00000000003c0947 */ /* 0x001fea0003800000 */
        /* <DEDUP_REMOVED lines=11> */
.L_x_216:
[----:B------:R-:W-:-:S04]  /*0cc0*/  LOP3.LUT R6, R11, 0x80000000, RZ, 0xc0, !PT ;  /* 0x800000000b067812 */ /* 0x000fc800078ec0ff */
[----:B------:R-:W-:-:S04]  /*0cd0*/  SHF.R.U32.HI R9, RZ, 0x18, R6 ;  /* 0x00000018ff097819 */ /* 0x000fc80000011606 */
[----:B------:R-:W-:-:S04]  /*0ce0*/  LOP3.LUT R8, R8, R9, RZ, 0xfc, !PT ;  /* 0x0000000908087212 */ /* 0x000fc800078efcff */
[----:B------:R-:W-:-:S07]  /*0cf0*/  PRMT R6, R8, 0x7610, R6 ;  /* 0x0000761008067816 */ /* 0x000fce0000000006 */
.L_x_215:
[----:B------:R-:W-:Y:S05]  /*0d00*/  BSYNC B0 ;  /* 0x0000000000007941 */ /* 0x000fea0003800000 */
.L_x_214:
        /* <DEDUP_REMOVED lines=15> */
.L_x_219:
[----:B------:R-:W-:-:S04]  /*0e00*/  LOP3.LUT R7, R7, 0x80000000, RZ, 0xc0, !PT ;  /* 0x8000000007077812 */ /* 0x000fc800078ec0ff */
[----:B------:R-:W-:-:S04]  /*0e10*/  SHF.R.U32.HI R7, RZ, 0x18, R7 ;  /* 0x00000018ff077819 */ /* 0x000fc80000011607 */
[----:B------:R-:W-:-:S04]  /*0e20*/  LOP3.LUT R7, R8, R7, RZ, 0xfc, !PT ;  /* 0x0000000708077212 */ /* 0x000fc800078efcff */
[----:B------:R-:W-:-:S07]  /*0e30*/  PRMT R5, R7, 0x7610, R5 ;  /* 0x0000761007057816 */ /* 0x000fce0000000005 */
.L_x_218:
[----:B------:R-:W-:Y:S05]  /*0e40*/  BSYNC B0 ;  /* 0x0000000000007941 */ /* 0x000fea0003800000 */
.L_x_217:
        /* <DEDUP_REMOVED lines=17> */
.L_x_222:
[----:B------:R-:W-:-:S04]  /*0f60*/  LOP3.LUT R2, R2, 0x80000000, RZ, 0xc0, !PT ;  /* 0x8000000002027812 */ /* 0x000fc800078ec0ff */
[----:B------:R-:W-:-:S04]  /*0f70*/  SHF.R.U32.HI R2, RZ, 0x18, R2 ;  /* 0x00000018ff027819 */ /* 0x000fc80000011602 */
[----:B------:R-:W-:-:S04]  /*0f80*/  LOP3.LUT R2, R9, R2, RZ, 0xfc, !PT ;  /* 0x0000000209027212 */ /* 0x000fc800078efcff */
[----:B------:R-:W-:-:S07]  /*0f90*/  PRMT R8, R2, 0x7610, R8 ;  /* 0x0000761002087816 */ /* 0x000fce0000000008 */
.L_x_221:
[----:B------:R-:W-:Y:S05]  /*0fa0*/  BSYNC B0 ;  /* 0x0000000000007941 */ /* 0x000fea0003800000 */
.L_x_220:
        /* <DEDUP_REMOVED lines=15> */
.L_x_225:
[----:B------:R-:W-:-:S04]  /*10a0*/  LOP3.LUT R4, R4, 0x80000000, RZ, 0xc0, !PT ;  /* 0x8000000004047812 */ /* 0x000fc800078ec0ff */
[----:B------:R-:W-:-:S04]  /*10b0*/  SHF.R.U32.HI R7, RZ, 0x18, R4 ;  /* 0x00000018ff077819 */ /* 0x000fc80000011604 */
[----:B------:R-:W-:-:S07]  /*10c0*/  LOP3.LUT R7, R2, R7, RZ, 0xfc, !PT ;  /* 0x0000000702077212 */ /* 0x000fce00078efcff */
.L_x_224:
[----:B------:R-:W-:Y:S05]  /*10d0*/  BSYNC B0 ;  /* 0x0000000000007941 */ /* 0x000fea0003800000 */
.L_x_223:
[----:B------:R-:W-:Y:S02]  /*10e0*/  PRMT R5, R5, 0x7604, R6 ;  /* 0x0000760405057816 */ /* 0x000fe40000000006 */
[----:B------:R-:W-:Y:S02]  /*10f0*/  LEA R4, P0, R0, UR13, 0x2 ;  /* 0x0000000d00047c11 */ /* 0x000fe4000f8010ff */
        /* <DEDUP_REMOVED lines=14> */
.L_x_227:
        /* <DEDUP_REMOVED lines=10> */
.L_x_7795:


//--------------------- .text._ZN2at6native55_GLOBAL__N__de093ff9_22_ForeachBinaryOpList_cu_a911ec4325multi_tensor_apply_kernelINS1_18TensorListMetadataILi2EEENS1_11CopyFunctorIN3c1015Float8_e5m2fnuzENS6_7complexIdEELi2ELi1ELi1EEEJNS0_4CopyIS7_S9_EEEEEvT_T0_DpT1_ --------------------------
	.section	.text._ZN2at6native55_GLOBAL__N__de093ff9_22_ForeachBinaryOpList_cu_a911ec4325multi_tensor_apply_kernelINS1_18TensorListMetadataILi2EEENS1_11CopyFunctorIN3c1015Float8_e5m2fnuzENS6_7complexIdEELi2ELi1ELi1EEEJNS0_4CopyIS7_S9_EEEEEvT_T0_DpT1_,"ax",@progbits
	.align	128
.text._ZN2at6native55_GLOBAL__N__de093ff9_22_ForeachBinaryOpList_cu_a911ec4325multi_tensor_apply_kernelINS1_18TensorListMetadataILi2EEENS1_11CopyFunctorIN3c1015Float8_e5m2fnuzENS6_7complexIdEELi2ELi1ELi1EEEJNS0_4CopyIS7_S9_EEEEEvT_T0_DpT1_:
        .type           _ZN2at6native55_GLOBAL__N__de093ff9_22_ForeachBinaryOpList_cu_a911ec4325multi_tensor_apply_kernelINS1_18TensorListMetadataILi2EEENS1_11CopyFunctorIN3c1015Float8_e5m2fnuzENS6_7complexIdEELi2ELi1ELi1EEEJNS0_4CopyIS7_S9_EEEEEvT_T0_DpT1_,@function
        .size           _ZN2at6native55_GLOBAL__N__de093ff9_22_ForeachBinaryOpList_cu_a911ec4325multi_tensor_apply_kernelINS1_18TensorListMetadataILi2EEENS1_11CopyFunctorIN3c1015Float8_e5m2fnuzENS6_7complexIdEELi2ELi1ELi1EEEJNS0_4CopyIS7_S9_EEEEEvT_T0_DpT1_,(.L_x_7796 - _ZN2at6native55_GLOBAL__N__de093ff9_22_ForeachBinaryOpList_cu_a911ec4325multi_tensor_apply_kernelINS1_18TensorListMetadataILi2EEENS1_11CopyFunctorIN3c1015Float8_e5m2fnuzENS6_7complexIdEELi2ELi1ELi1EEEJNS0_4CopyIS7_S9_EEEEEvT_T0_DpT1_)
        .other          _ZN2at6native55_GLOBAL__N__de093ff9_22_ForeachBinaryOpList_cu_a911ec4325multi_tensor_apply_kernelINS1_18TensorListMetadataILi2EEENS1_11CopyFunctorIN3c1015Float8_e5m2fnuzENS6_7complexIdEELi2ELi1ELi1EEEJNS0_4CopyIS7_S9_EEEEEvT_T0_DpT1_,@"STO_CUDA_ENTRY STV_DEFAULT"
_ZN2at6native55_GLOBAL__N__de093ff9_22_ForeachBinaryOpList_cu_a911ec4325multi_tensor_apply_kernelINS1_18TensorListMetadataILi2EEENS1_11CopyFunctorIN3c1015Float8_e5m2fnuzENS6_7complexIdEELi2ELi1ELi1EEEJNS0_4CopyIS7_S9_EEEEEvT_T0_DpT1_:
        /* <DEDUP_REMOVED lines=29> */
[----:B------:R-:W-:Y:S01]  /*01d0*/  IMAD.MOV.U32 R3, RZ, RZ, RZ ;  /* 0x000000ffff037224 */ /* 0x000fe200078e00ff */
[----:B------:R-:W-:Y:S01]  /*01e0*/  CS2R R14, SRZ ;  /* 0x00000000000e7805 */ /* 0x000fe2000001ff00 */
[----:B------:R-:W-:Y:S01]  /*01f0*/  IMAD.MOV.U32 R5, RZ, RZ, RZ ;  /* 0x000000ffff057224 */ /* 0x000fe200078e00ff */
[----:B------:R-:W-:Y:S02]  /*0200*/  CS2R R12, SRZ ;  /* 0x00000000000c7805 */ /* 0x000fe4000001ff00 */
[----:B------:R-:W-:Y:S02]  /*0210*/  CS2R R10, SRZ ;  /* 0x00000000000a7805 */ /* 0x000fe4000001ff00 */
[----:B------:R-:W-:-:S07]  /*0220*/  CS2R R8, SRZ ;  /* 0x0000000000087805 */ /* 0x000fce000001ff00 */
.L_x_241:
[----:B0-----:R-:W-:Y:S01]  /*0230*/  IADD3 R23, P1, R0, R3, RZ ;  /* 0x0000000300177210 */ /* 0x001fe20007f3e0ff */
[----:B-1----:R-:W-:-:S03]  /*0240*/  IMAD R22, R2, 0x3, RZ ;  /* 0x0000000302167824 */ /* 0x002fc600078e02ff */
[C---:B------:R-:W-:Y:S01]  /*0250*/  ISETP.GE.U32.AND P0, PT, R23.reuse, 0x10000, PT ;  /* 0x000100001700780c */ /* 0x040fe20003f06070 */
[----:B------:R-:W-:Y:S01]  /*0260*/  IMAD.X R17, RZ, RZ, R5, P1 ;  /* 0x000000ffff117224 */ /* 0x000fe200008e0605 */
[----:B------:R-:W-:Y:S02]  /*0270*/  ISETP.LT.U32.AND P1, PT, R23, UR12, PT ;  /* 0x0000000c17007c0c */ /* 0x000fe4000bf21070 */
[----:B------:R-:W-:Y:S02]  /*0280*/  IADD3 R22, P2, R22, R23, RZ ;  /* 0x0000001716167210 */ /* 0x000fe40007f5e0ff */
[----:B------:R-:W-:-:S04]  /*0290*/  ISETP.GE.U32.AND.EX P0, PT, R17, RZ, PT, P0 ;  /* 0x000000ff1100720c */ /* 0x000fc80003f06100 */
[----:B------:R-:W-:-:S13]  /*02a0*/  ISETP.LT.AND.EX P0, PT, R17, UR6, !P0, P1 ;  /* 0x0000000611007c0c */ /* 0x000fda000c701310 */
[----:B------:R-:W-:-:S04]  /*02b0*/  @P0 LEA R18, P1, R23, UR4, 0x4 ;  /* 0x0000000417120c11 */ /* 0x000fc8000f8220ff */
[--C-:B------:R-:W-:Y:S02]  /*02c0*/  @P0 LEA.HI.X R19, R23, UR5, R17.reuse, 0x4, P1 ;  /* 0x0000000517130c11 */ /* 0x100fe400088f2411 */
[CC--:B------:R-:W-:Y:S02]  /*02d0*/  IADD3 R27, P1, R2.reuse, R23.reuse, RZ ;  /* 0x00000017021b7210 */ /* 0x0c0fe40007f3e0ff */
[----:B------:R-:W-:Y:S01]  /*02e0*/  LEA R23, P6, R2, R23, 0x1 ;  /* 0x0000001702177211 */ /* 0x000fe200078c08ff */
[----:B------:R0:W2:Y:S01]  /*02f0*/  @P0 LDG.E.64 R8, desc[UR10][R18.64] ;  /* 0x0000000a12080981 */ /* 0x0000a2000c1e1b00 */
[--C-:B------:R-:W-:Y:S01]  /*0300*/  IMAD.X R7, RZ, RZ, R17.reuse, P2 ;  /* 0x000000ffff077224 */ /* 0x100fe200010e0611 */
[C---:B------:R-:W-:Y:S01]  /*0310*/  ISETP.LT.U32.AND P2, PT, R22.reuse, UR12, PT ;  /* 0x0000000c16007c0c */ /* 0x040fe2000bf41070 */
[--C-:B------:R-:W-:Y:S01]  /*0320*/  IMAD.X R4, RZ, RZ, R17.reuse, P1 ;  /* 0x000000ffff047224 */ /* 0x100fe200008e0611 */
[----:B------:R-:W-:Y:S01]  /*0330*/  ISETP.GE.U32.AND P4, PT, R27, 0x10000, PT ;  /* 0x000100001b00780c */ /* 0x000fe20003f86070 */
[----:B------:R-:W-:Y:S01]  /*0340*/  IMAD.X R6, RZ, RZ, R17, P6 ;  /* 0x000000ffff067224 */ /* 0x000fe200030e0611 */
[----:B------:R-:W-:-:S02]  /*0350*/  ISETP.GE.U32.AND P6, PT, R22, 0x10000, PT ;  /* 0x000100001600780c */ /* 0x000fc40003fc6070 */
[----:B------:R-:W-:Y:S02]  /*0360*/  ISETP.LT.U32.AND P5, PT, R27, UR12, PT ;  /* 0x0000000c1b007c0c */ /* 0x000fe4000bfa1070 */
[C---:B------:R-:W-:Y:S02]  /*0370*/  ISETP.GE.U32.AND.EX P6, PT, R7.reuse, RZ, PT, P6 ;  /* 0x000000ff0700720c */ /* 0x040fe40003fc6160 */
[C---:B------:R-:W-:Y:S02]  /*0380*/  ISETP.GE.U32.AND.EX P4, PT, R4.reuse, RZ, PT, P4 ;  /* 0x000000ff0400720c */ /* 0x040fe40003f86140 */
[----:B------:R-:W-:Y:S02]  /*0390*/  ISETP.LT.AND.EX P2, PT, R7, UR6, !P6, P2 ;  /* 0x0000000607007c0c */ /* 0x000fe4000f741320 */
[----:B------:R-:W-:Y:S02]  /*03a0*/  ISETP.LT.AND.EX P4, PT, R4, UR6, !P4, P5 ;  /* 0x0000000604007c0c */ /* 0x000fe4000e781350 */
[----:B------:R-:W-:-:S02]  /*03b0*/  ISETP.GE.U32.AND P3, PT, R23, 0x10000, PT ;  /* 0x000100001700780c */ /* 0x000fc40003f66070 */
[----:B------:R-:W-:Y:S02]  /*03c0*/  ISETP.LT.U32.AND P1, PT, R23, UR12, PT ;  /* 0x0000000c17007c0c */ /* 0x000fe4000bf21070 */
[----:B------:R-:W-:-:S04]  /*03d0*/  ISETP.GE.U32.AND.EX P3, PT, R6, RZ, PT, P3 ;  /* 0x000000ff0600720c */ /* 0x000fc80003f66130 */
[----:B------:R-:W-:Y:S02]  /*03e0*/  ISETP.LT.AND.EX P1, PT, R6, UR6, !P3, P1 ;  /* 0x0000000606007c0c */ /* 0x000fe4000df21310 */
[C---:B0-----:R-:W-:Y:S02]  /*03f0*/  @P2 LEA R18, P6, R22.reuse, UR4, 0x4 ;  /* 0x0000000416122c11 */ /* 0x041fe4000f8c20ff */
[C---:B------:R-:W-:Y:S02]  /*0400*/  @P4 LEA R24, P3, R27.reuse, UR4, 0x4 ;  /* 0x000000041b184c11 */ /* 0x040fe4000f8620ff */
[----:B------:R-:W-:Y:S01]  /*0410*/  @P2 LEA.HI.X R19, R22, UR5, R7, 0x4, P6 ;  /* 0x0000000516132c11 */ /* 0x000fe2000b0f2407 */
[----:B------:R-:W-:Y:S01]  /*0420*/  UMOV UR14, 0xf0000000 ;  /* 0xf0000000000e7882 */ /* 0x000fe20000000000 */
[----:B------:R-:W-:Y:S01]  /*0430*/  UMOV UR15, 0x380fffff ;  /* 0x380fffff000f7882 */ /* 0x000fe20000000000 */
[----:B------:R-:W-:Y:S02]  /*0440*/  @P4 LEA.HI.X R25, R27, UR5, R4, 0x4, P3 ;  /* 0x000000051b194c11 */ /* 0x000fe400098f2404 */
[----:B------:R-:W5:Y:S02]  /*0450*/  @P2 LDG.E.64 R14, desc[UR10][R18.64] ;  /* 0x0000000a120e2981 */ /* 0x000f64000c1e1b00 */
[----:B------:R-:W-:Y:S01]  /*0460*/  @P1 LEA R20, P5, R23, UR4, 0x4 ;  /* 0x0000000417141c11 */ /* 0x000fe2000f8a20ff */
[----:B------:R-:W-:-:S02]  /*0470*/  IMAD.MOV.U32 R28, RZ, RZ, 0x80 ;  /* 0x00000080ff1c7424 */ /* 0x000fc400078e00ff */
[----:B------:R-:W-:Y:S01]  /*0480*/  IMAD.MOV.U32 R29, RZ, RZ, 0x80 ;  /* 0x00000080ff1d7424 */ /* 0x000fe200078e00ff */
[----:B------:R-:W-:Y:S01]  /*0490*/  @P1 LEA.HI.X R21, R23, UR5, R6, 0x4, P5 ;  /* 0x0000000517151c11 */ /* 0x000fe2000a8f2406 */
[----:B------:R-:W-:Y:S01]  /*04a0*/  BSSY B0, `(.L_x_229) ;  /* 0x000001b000007945 */ /* 0x000fe20003800000 */
[----:B------:R0:W5:Y:S04]  /*04b0*/  @P4 LDG.E.64 R10, desc[UR10][R24.64] ;  /* 0x0000000a180a4981 */ /* 0x000168000c1e1b00 */
[----:B------:R1:W5:Y:S01]  /*04c0*/  @P1 LDG.E.64 R12, desc[UR10][R20.64] ;  /* 0x0000000a140c1981 */ /* 0x000362000c1e1b00 */
[----:B0-----:R-:W-:Y:S02]  /*04d0*/  PRMT R24, R28, 0x7610, R24 ;  /* 0x000076101c187816 */ /* 0x001fe40000000018 */
[----:B-1----:R-:W-:Y:S01]  /*04e0*/  PRMT R21, R29, 0x7610, R21 ;  /* 0x000076101d157816 */ /* 0x002fe20000000015 */
[----:B--2---:R-:W0:Y:S01]  /*04f0*/  F2F.F32.F64 R16, R8 ;  /* 0x0000000800107310 */ /* 0x004e220000301000 */
[----:B------:R-:W-:-:S14]  /*0500*/  DSETP.GEU.AND P3, PT, |R8|, UR14, PT ;  /* 0x0000000e08007e2a */ /* 0x000fdc000bf6e200 */
[----:B0-----:R-:W-:-:S05]  /*0510*/  @!P3 FMUL R16, R16, 1.175494350822287508e-38 ;  /* 0x008000001010b820 */ /* 0x001fca0000400000 */
        /* <DEDUP_REMOVED lines=15> */
.L_x_231:
[----:B------:R-:W-:-:S04]  /*0610*/  LOP3.LUT R16, R16, 0x80000000, RZ, 0xc0, !PT ;  /* 0x8000000010107812 */ /* 0x000fc800078ec0ff */
[----:B------:R-:W-:-:S04]  /*0620*/  SHF.R.U32.HI R19, RZ, 0x18, R16 ;  /* 0x00000018ff137819 */ /* 0x000fc80000011610 */
[----:B------:R-:W-:-:S04]  /*0630*/  LOP3.LUT R18, R18, R19, RZ, 0xfc, !PT ;  /* 0x0000001312127212 */ /* 0x000fc800078efcff */
[----:B------:R-:W-:-:S07]  /*0640*/  PRMT R21, R18, 0x7610, R21 ;  /* 0x0000761012157816 */ /* 0x000fce0000000015 */
.L_x_230:
[----:B------:R-:W-:Y:S05]  /*0650*/  BSYNC B0 ;  /* 0x0000000000007941 */ /* 0x000fea0003800000 */
.L_x_229:
[----:B-----5:R-:W0:Y:S01]  /*0660*/  F2F.F32.F64 R16, R10 ;  /* 0x0000000a00107310 */ /* 0x020e220000301000 */
[----:B------:R-:W-:Y:S01]  /*0670*/  DSETP.GEU.AND P3, PT, |R10|, UR14, PT ;  /* 0x0000000e0a007e2a */ /* 0x000fe2000bf6e200 */
[----:B------:R-:W-:-:S13]  /*0680*/  BSSY B0, `(.L_x_232) ;  /* 0x0000014000007945 */ /* 0x000fda0003800000 */
        /* <DEDUP_REMOVED lines=15> */
.L_x_234:
[----:B------:R-:W-:-:S04]  /*0780*/  LOP3.LUT R16, R16, 0x80000000, RZ, 0xc0, !PT ;  /* 0x8000000010107812 */ /* 0x000fc800078ec0ff */
[----:B------:R-:W-:-:S04]  /*0790*/  SHF.R.U32.HI R19, RZ, 0x18, R16 ;  /* 0x00000018ff137819 */ /* 0x000fc80000011610 */
[----:B------:R-:W-:-:S04]  /*07a0*/  LOP3.LUT R18, R18, R19, RZ, 0xfc, !PT ;  /* 0x0000001312127212 */ /* 0x000fc800078efcff */
[----:B------:R-:W-:-:S07]  /*07b0*/  PRMT R24, R18, 0x7610, R24 ;  /* 0x0000761012187816 */ /* 0x000fce0000000018 */
.L_x_233:
[----:B------:R-:W-:Y:S05]  /*07c0*/  BSYNC B0 ;  /* 0x0000000000007941 */ /* 0x000fea0003800000 */
.L_x_232:
[----:B------:R-:W0:Y:S01]  /*07d0*/  F2F.F32.F64 R16, R12 ;  /* 0x0000000c00107310 */ /* 0x000e220000301000 */
[----:B------:R-:W-:Y:S01]  /*07e0*/  DSETP.GEU.AND P3, PT, |R12|, UR14, PT ;  /* 0x0000000e0c007e2a */ /* 0x000fe2000bf6e200 */
[----:B------:R-:W-:Y:S01]  /*07f0*/  BSSY B0, `(.L_x_235) ;  /* 0x0000017000007945 */ /* 0x000fe20003800000 */
[----:B------:R-:W-:Y:S02]  /*0800*/  IMAD.MOV.U32 R25, RZ, RZ, 0x80 ;  /* 0x00000080ff197424 */ /* 0x000fe400078e00ff */
[----:B------:R-:W-:-:S10]  /*0810*/  IMAD.MOV.U32 R26, RZ, RZ, 0x80 ;  /* 0x00000080ff1a7424 */ /* 0x000fd400078e00ff */
        /* <DEDUP_REMOVED lines=16> */
.L_x_237:
[----:B------:R-:W-:-:S04]  /*0920*/  LOP3.LUT R16, R16, 0x80000000, RZ, 0xc0, !PT ;  /* 0x8000000010107812 */ /* 0x000fc800078ec0ff */
[----:B------:R-:W-:-:S04]  /*0930*/  SHF.R.U32.HI R16, RZ, 0x18, R16 ;  /* 0x00000018ff107819 */ /* 0x000fc80000011610 */
[----:B------:R-:W-:-:S04]  /*0940*/  LOP3.LUT R16, R19, R16, RZ, 0xfc, !PT ;  /* 0x0000001013107212 */ /* 0x000fc800078efcff */
[----:B------:R-:W-:-:S07]  /*0950*/  PRMT R26, R16, 0x7610, R26 ;  /* 0x00007610101a7816 */ /* 0x000fce000000001a */
.L_x_236:
[----:B------:R-:W-:Y:S05]  /*0960*/  BSYNC B0 ;  /* 0x0000000000007941 */ /* 0x000fea0003800000 */
.L_x_235:
[----:B------:R-:W0:Y:S01]  /*0970*/  F2F.F32.F64 R16, R14 ;  /* 0x0000000e00107310 */ /* 0x000e220000301000 */
        /* <DEDUP_REMOVED lines=18> */
.L_x_240:
[----:B------:R-:W-:-:S04]  /*0aa0*/  LOP3.LUT R16, R16, 0x80000000, RZ, 0xc0, !PT ;  /* 0x8000000010107812 */ /* 0x000fc800078ec0ff */
[----:B------:R-:W-:-:S04]  /*0ab0*/  SHF.R.U32.HI R16, RZ, 0x18, R16 ;  /* 0x00000018ff107819 */ /* 0x000fc80000011610 */
[----:B------:R-:W-:-:S04]  /*0ac0*/  LOP3.LUT R16, R19, R16, RZ, 0xfc, !PT ;  /* 0x0000001013107212 */ /* 0x000fc800078efcff */
[----:B------:R-:W-:-:S07]  /*0ad0*/  PRMT R25, R16, 0x7610, R25 ;  /* 0x0000761010197816 */ /* 0x000fce0000000019 */
.L_x_239:
[----:B------:R-:W-:Y:S05]  /*0ae0*/  BSYNC B0 ;  /* 0x0000000000007941 */ /* 0x000fea0003800000 */
.L_x_238:
[--C-:B------:R-:W-:Y:S01]  /*0af0*/  IMAD.IADD R16, R0, 0x1, R3.reuse ;  /* 0x0000000100107824 */ /* 0x100fe200078e0203 */
[----:B------:R-:W-:Y:S02]  /*0b00*/  @P4 IADD3 R18, P3, R27, UR13, RZ ;  /* 0x0000000d1b124c10 */ /* 0x000fe4000ff7e0ff */
[----:B------:R-:W-:Y:S02]  /*0b10*/  @P2 IADD3 R22, P6, R22, UR13, RZ ;  /* 0x0000000d16162c10 */ /* 0x000fe4000ffde0ff */
[----:B------:R-:W-:Y:S02]  /*0b20*/  @P0 IADD3 R16, P5, R16, UR13, RZ ;  /* 0x0000000d10100c10 */ /* 0x000fe4000ffbe0ff */
[----:B------:R-:W-:Y:S01]  /*0b30*/  @P4 IADD3.X R19, R4, UR8, RZ, P3, !PT ;  /* 0x0000000804134c10 */ /* 0x000fe20009ffe4ff */
[----:B------:R-:W-:Y:S01]  /*0b40*/  IMAD.MOV.U32 R4, RZ, RZ, R3 ;  /* 0x000000ffff047224 */ /* 0x000fe200078e0003 */
[----:B------:R-:W-:Y:S02]  /*0b50*/  @P0 IADD3.X R17, R17, UR8, RZ, P5, !PT ;  /* 0x0000000811110c10 */ /* 0x000fe4000affe4ff */
[----:B------:R-:W-:Y:S01]  /*0b60*/  @P1 IADD3 R20, P5, R23, UR13, RZ ;  /* 0x0000000d17141c10 */ /* 0x000fe2000ffbe0ff */
[----:B------:R-:W-:Y:S01]  /*0b70*/  IMAD.WIDE.U32 R4, R2, 0x4, R4 ;  /* 0x0000000402047825 */ /* 0x000fe200078e0004 */
[----:B------:R-:W-:Y:S01]  /*0b80*/  @P2 IADD3.X R23, R7, UR8, RZ, P6, !PT ;  /* 0x0000000807172c10 */ /* 0x000fe2000b7fe4ff */
[----:B------:R0:W-:Y:S02]  /*0b90*/  @P0 STG.E.U8 desc[UR10][R16.64], R21 ;  /* 0x0000001510000986 */ /* 0x0001e4000c10110a */
[----:B------:R-:W-:Y:S01]  /*0ba0*/  IMAD.MOV.U32 R3, RZ, RZ, R4 ;  /* 0x000000ffff037224 */ /* 0x000fe200078e0004 */
[----:B------:R-:W-:Y:S01]  /*0bb0*/  ISETP.GE.U32.AND P0, PT, R4, 0x10000, PT ;  /* 0x000100000400780c */ /* 0x000fe20003f06070 */
[----:B------:R2:W-:Y:S03]  /*0bc0*/  @P4 STG.E.U8 desc[UR10][R18.64], R24 ;  /* 0x0000001812004986 */ /* 0x0005e6000c10110a */
[----:B------:R-:W-:-:S02]  /*0bd0*/  ISETP.GE.U32.AND.EX P0, PT, R5, RZ, PT, P0 ;  /* 0x000000ff0500720c */ /* 0x000fc40003f06100 */
[----:B0-----:R-:W-:-:S05]  /*0be0*/  @P1 IADD3.X R21, R6, UR8, RZ, P5, !PT ;  /* 0x0000000806151c10 */ /* 0x001fca000affe4ff */
[----:B------:R2:W-:Y:S01]  /*0bf0*/  @P1 STG.E.U8 desc[UR10][R20.64], R26 ;  /* 0x0000001a14001986 */ /* 0x0005e2000c10110a */
[----:B------:R-:W-:-:S03]  /*0c00*/  ISETP.LT.U32.AND P1, PT, R4, UR12, PT ;  /* 0x0000000c04007c0c */ /* 0x000fc6000bf21070 */
[----:B------:R2:W-:Y:S01]  /*0c10*/  @P2 STG.E.U8 desc[UR10][R22.64], R25 ;  /* 0x0000001916002986 */ /* 0x0005e2000c10110a */
[----:B------:R-:W-:-:S13]  /*0c20*/  ISETP.LT.AND.EX P1, PT, R5, UR6, PT, P1 ;  /* 0x0000000605007c0c */ /* 0x000fda000bf21310 */
[----:B--2---:R-:W-:Y:S05]  /*0c30*/  @!P0 BRA P1, `(.L_x_241) ;  /* 0xfffffff4007c8947 */ /* 0x004fea000083ffff */
[----:B------:R-:W-:Y:S05]  /*0c40*/  EXIT ;  /* 0x000000000000794d */ /* 0x000fea0003800000 */
.L_x_228:
        /* <DEDUP_REMOVED lines=8> */
.L_x_254:
[----:B------:R-:W-:-:S04]  /*0cd0*/  LEA R14, P0, R0, UR4, 0x6 ;  /* 0x00000004000e7c11 */ /* 0x000fc8000f8030ff */
[----:B------:R-:W-:-:S05]  /*0ce0*/  LEA.HI.X R15, R0, UR5, R11, 0x6, P0 ;  /* 0x00000005000f7c11 */ /* 0x000fca00080f340b */
[----:B------:R-:W2:Y:S04]  /*0cf0*/  LDG.E.64 R16, desc[UR10][R14.64] ;  /* 0x0000000a0e107981 */ /* 0x000ea8000c1e1b00 */
[----:B------:R0:W5:Y:S04]  /*0d00*/  LDG.E.64 R2, desc[UR10][R14.64+0x10] ;  /* 0x0000100a0e027981 */ /* 0x000168000c1e1b00 */
[----:B------:R0:W5:Y:S04]  /*0d10*/  LDG.E.64 R4, desc[UR10][R14.64+0x20] ;  /* 0x0000200a0e047981 */ /* 0x000168000c1e1b00 */
[----:B------:R0:W5:Y:S01]  /*0d20*/  LDG.E.64 R6, desc[UR10][R14.64+0x30] ;  /* 0x0000300a0e067981 */ /* 0x000162000c1e1b00 */
[----:B------:R-:W-:Y:S01]  /*0d30*/  IMAD.MOV.U32 R8, RZ, RZ, -0x10000000 ;  /* 0xf0000000ff087424 */ /* 0x000fe200078e00ff */
[----:B------:R-:W-:Y:S01]  /*0d40*/  BSSY B0, `(.L_x_242) ;  /* 0x0000019000007945 */ /* 0x000fe20003800000 */
[----:B------:R-:W-:-:S02]  /*0d50*/  IMAD.MOV.U32 R9, RZ, RZ, 0x380fffff ;  /* 0x380fffffff097424 */ /* 0x000fc400078e00ff */
[----:B------:R-:W-:Y:S02]  /*0d60*/  IMAD.MOV.U32 R13, RZ, RZ, 0x80 ;  /* 0x00000080ff0d7424 */ /* 0x000fe400078e00ff */
[----:B------:R-:W-:Y:S01]  /*0d70*/  IMAD.MOV.U32 R10, RZ, RZ, 0x80 ;  /* 0x00000080ff0a7424 */ /* 0x000fe200078e00ff */
[----:B--2---:R-:W1:Y:S01]  /*0d80*/  F2F.F32.F64 R12, R16 ;  /* 0x00000010000c7310 */ /* 0x004e620000301000 */
[----:B------:R-:W-:-:S14]  /*0d90*/  DSETP.GEU.AND P0, PT, |R16|, R8, PT ;  /* 0x000000081000722a */ /* 0x000fdc0003f0e200 */
[----:B-1----:R-:W-:-:S05]  /*0da0*/  @!P0 FMUL R12, R12, 1.175494350822287508e-38 ;  /* 0x008000000c0c8820 */ /* 0x002fca0000400000 */
[----:B------:R-:W-:-:S04]  /*0db0*/  LOP3.LUT R18, R12, 0x7fffffff, RZ, 0xc0, !PT ;  /* 0x7fffffff0c127812 */ /* 0x000fc800078ec0ff */
        /* <DEDUP_REMOVED lines=13> */
.L_x_244:
[----:B------:R-:W-:-:S04]  /*0e90*/  LOP3.LUT R12, R12, 0x80000000, RZ, 0xc0, !PT ;  /* 0x800000000c0c7812 */ /* 0x000fc800078ec0ff */
[----:B------:R-:W-:-:S04]  /*0ea0*/  SHF.R.U32.HI R15, RZ, 0x18, R12 ;  /* 0x00000018ff0f7819 */ /* 0x000fc8000001160c */
[----:B------:R-:W-:-:S04]  /*0eb0*/  LOP3.LUT R14, R14, R15, RZ, 0xfc, !PT ;  /* 0x0000000f0e0e7212 */ /* 0x000fc800078efcff */
[----:B------:R-:W-:-:S07]  /*0ec0*/  PRMT R10, R14, 0x7610, R10 ;  /* 0x000076100e0a7816 */ /* 0x000fce000000000a */
.L_x_243:
[----:B------:R-:W-:Y:S05]  /*0ed0*/  BSYNC B0 ;  /* 0x0000000000007941 */ /* 0x000fea0003800000 */
.L_x_242:
[----:B-----5:R-:W0:Y:S01]  /*0ee0*/  F2F.F32.F64 R12, R2 ;  /* 0x00000002000c7310 */ /* 0x020e220000301000 */
[----:B------:R-:W-:Y:S01]  /*0ef0*/  DSETP.GEU.AND P0, PT, |R2|, R8, PT ;  /* 0x000000080200722a */ /* 0x000fe20003f0e200 */
        /* <DEDUP_REMOVED lines=16> */
.L_x_247:
[----:B------:R-:W-:-:S04]  /*1000*/  LOP3.LUT R12, R12, 0x80000000, RZ, 0xc0, !PT ;  /* 0x800000000c0c7812 */ /* 0x000fc800078ec0ff */
[----:B------:R-:W-:-:S04]  /*1010*/  SHF.R.U32.HI R3, RZ, 0x18, R12 ;  /* 0x00000018ff037819 */ /* 0x000fc8000001160c */
[----:B------:R-:W-:-:S04]  /*1020*/  LOP3.LUT R2, R2, R3, RZ, 0xfc, !PT ;  /* 0x0000000302027212 */ /* 0x000fc800078efcff */
[----:B------:R-:W-:-:S07]  /*1030*/  PRMT R13, R2, 0x7610, R13 ;  /* 0x00007610020d7816 */ /* 0x000fce000000000d */
.L_x_246:
[----:B------:R-:W-:Y:S05]  /*1040*/  BSYNC B0 ;  /* 0x0000000000007941 */ /* 0x000fea0003800000 */
.L_x_245:
[----:B------:R-:W0:Y:S01]  /*1050*/  F2F.F32.F64 R3, R4 ;  /* 0x0000000400037310 */ /* 0x000e220000301000 */
[----:B------:R-:W-:Y:S01]  /*1060*/  DSETP.GEU.AND P0, PT, |R4|, R8, PT ;  /* 0x000000080400722a */ /* 0x000fe20003f0e200 */
        /* <DEDUP_REMOVED lines=18> */
.L_x_250:
[----:B------:R-:W-:-:S04]  /*1190*/  LOP3.LUT R3, R3, 0x80000000, RZ, 0xc0, !PT ;  /* 0x8000000003037812 */ /* 0x000fc800078ec0ff */
[----:B------:R-:W-:-:S04]  /*11a0*/  SHF.R.U32.HI R3, RZ, 0x18, R3 ;  /* 0x00000018ff037819 */ /* 0x000fc80000011603 */
[----:B------:R-:W-:-:S04]  /*11b0*/  LOP3.LUT R3, R4, R3, RZ, 0xfc, !PT ;  /* 0x0000000304037212 */ /* 0x000fc800078efcff */
[----:B------:R-:W-:-:S07]  /*11c0*/  PRMT R12, R3, 0x7610, R12 ;  /* 0x00007610030c7816 */ /* 0x000fce000000000c */
.L_x_249:
[----:B------:R-:W-:Y:S05]  /*11d0*/  BSYNC B0 ;  /* 0x0000000000007941 */ /* 0x000fea0003800000 */
.L_x_248:
[----:B------:R-:W0:Y:S01]  /*11e0*/  F2F.F32.F64 R3, R6 ;  /* 0x0000000600037310 */ /* 0x000e220000301000 */
        /* <DEDUP_REMOVED lines=17> */
.L_x_253:
[----:B------:R-:W-:-:S04]  /*1300*/  LOP3.LUT R3, R3, 0x80000000, RZ, 0xc0, !PT ;  /* 0x8000000003037812 */ /* 0x000fc800078ec0ff */
[----:B------:R-:W-:-:S04]  /*1310*/  SHF.R.U32.HI R3, RZ, 0x18, R3 ;  /* 0x00000018ff037819 */ /* 0x000fc80000011603 */
[----:B------:R-:W-:-:S04]  /*1320*/  LOP3.LUT R3, R4, R3, RZ, 0xfc, !PT ;  /* 0x0000000304037212 */ /* 0x000fc800078efcff */
[----:B------:R-:W-:-:S07]  /*1330*/  PRMT R2, R3, 0x7610, R2 ;  /* 0x0000761003027816 */ /* 0x000fce0000000002 */
.L_x_252:
[----:B------:R-:W-:Y:S05]  /*1340*/  BSYNC B0 ;  /* 0x0000000000007941 */ /* 0x000fea0003800000 */
.L_x_251:
[C---:B------:R-:W-:Y:S02]  /*1350*/  LEA R4, P0, R0.reuse, UR13, 0x2 ;  /* 0x0000000d00047c11 */ /* 0x040fe4000f8010ff */
[----:B------:R-:W-:Y:S02]  /*1360*/  PRMT R13, R13, 0x7604, R10 ;  /* 0x000076040d0d7816 */ /* 0x000fe4000000000a */
[----:B------:R-:W-:Y:S02]  /*1370*/  LEA.HI.X R5, R0, UR8, R11, 0x2, P0 ;  /* 0x0000000800057c11 */ /* 0x000fe400080f140b */
[----:B------:R-:W-:Y:S02]  /*1380*/  PRMT R13, R12, 0x7054, R13 ;  /* 0x000070540c0d7816 */ /* 0x000fe4000000000d */
        /* <DEDUP_REMOVED lines=12> */
.L_x_255:
        /* <DEDUP_REMOVED lines=11> */
.L_x_7796:


//--------------------- .text._ZN2at6native55_GLOBAL__N__de093ff9_22_ForeachBinaryOpList_cu_a911ec4325multi_tensor_apply_kernelINS1_18TensorListMetadataILi2EEENS1_11CopyFunctorIN3c1015Float8_e5m2fnuzEfLi2ELi1ELi1EEEJNS0_4CopyIS7_fEEEEEvT_T0_DpT1_ --------------------------
	.section	.text._ZN2at6native55_GLOBAL__N__de093ff9_22_ForeachBinaryOpList_cu_a911ec4325multi_tensor_apply_kernelINS1_18TensorListMetadataILi2EEENS1_11CopyFunctorIN3c1015Float8_e5m2fnuzEfLi2ELi1ELi1EEEJNS0_4CopyIS7_fEEEEEvT_T0_DpT1_,"ax",@progbits
	.align	128
.text._ZN2at6native55_GLOBAL__N__de093ff9_22_ForeachBinaryOpList_cu_a911ec4325multi_tensor_apply_kernelINS1_18TensorListMetadataILi2EEENS1_11CopyFunctorIN3c1015Float8_e5m2fnuzEfLi2ELi1ELi1EEEJNS0_4CopyIS7_fEEEEEvT_T0_DpT1_:
        .type           _ZN2at6native55_GLOBAL__N__de093ff9_22_ForeachBinaryOpList_cu_a911ec4325multi_tensor_apply_kernelINS1_18TensorListMetadataILi2EEENS1_11CopyFunctorIN3c1015Float8_e5m2fnuzEfLi2ELi1ELi1EEEJNS0_4CopyIS7_fEEEEEvT_T0_DpT1_,@function
        .size           _ZN2at6native55_GLOBAL__N__de093ff9_22_ForeachBinaryOpList_cu_a911ec4325multi_tensor_apply_kernelINS1_18TensorListMetadataILi2EEENS1_11CopyFunctorIN3c1015Float8_e5m2fnuzEfLi2ELi1ELi1EEEJNS0_4CopyIS7_fEEEEEvT_T0_DpT1_,(.L_x_7797 - _ZN2at6native55_GLOBAL__N__de093ff9_22_ForeachBinaryOpList_cu_a911ec4325multi_tensor_apply_kernelINS1_18TensorListMetadataILi2EEENS1_11CopyFunctorIN3c1015Float8_e5m2fnuzEfLi2ELi1ELi1EEEJNS0_4CopyIS7_fEEEEEvT_T0_DpT1_)
        .other          _ZN2at6native55_GLOBAL__N__de093ff9_22_ForeachBinaryOpList_cu_a911ec4325multi_tensor_apply_kernelINS1_18TensorListMetadataILi2EEENS1_11CopyFunctorIN3c1015Float8_e5m2fnuzEfLi2ELi1ELi1EEEJNS0_4CopyIS7_fEEEEEvT_T0_DpT1_,@"STO_CUDA_ENTRY STV_DEFAULT"
_ZN2at6native55_GLOBAL__N__de093ff9_22_ForeachBinaryOpList_cu_a911ec4325multi_tensor_apply_kernelINS1_18TensorListMetadataILi2EEENS1_11CopyFunctorIN3c1015Float8_e5m2fnuzEfLi2ELi1ELi1EEEJNS0_4CopyIS7_fEEEEEvT_T0_DpT1_:
        /* <DEDUP_REMOVED lines=28> */
[----:B------:R-:W-:-:S07]  /*01c0*/  CS2R R10, SRZ ;  /* 0x00000000000a7805 */ /* 0x000fce000001ff00 */
.L_x_269:
        /* <DEDUP_REMOVED lines=56> */
.L_x_259:
[----:B------:R-:W-:-:S04]  /*0550*/  LOP3.LUT R3, R15, 0x80000000, RZ, 0xc0, !PT ;  /* 0x800000000f037812 */ /* 0x000fc800078ec0ff */
[----:B------:R-:W-:-:S04]  /*0560*/  SHF.R.U32.HI R3, RZ, 0x18, R3 ;  /* 0x00000018ff037819 */ /* 0x000fc80000011603 */
[----:B------:R-:W-:-:S04]  /*0570*/  LOP3.LUT R2, R2, R3, RZ, 0xfc, !PT ;  /* 0x0000000302027212 */ /* 0x000fc800078efcff */
[----:B------:R-:W-:-:S07]  /*0580*/  PRMT R7, R2, 0x7610, R7 ;  /* 0x0000761002077816 */ /* 0x000fce0000000007 */
.L_x_258:
[----:B------:R-:W-:Y:S05]  /*0590*/  BSYNC B0 ;  /* 0x0000000000007941 */ /* 0x000fea0003800000 */
.L_x_257:
        /* <DEDUP_REMOVED lines=15> */
.L_x_262:
[----:B------:R-:W-:-:S04]  /*0690*/  LOP3.LUT R3, R16, 0x80000000, RZ, 0xc0, !PT ;  /* 0x8000000010037812 */ /* 0x000fc800078ec0ff */
[----:B------:R-:W-:-:S04]  /*06a0*/  SHF.R.U32.HI R3, RZ, 0x18, R3 ;  /* 0x00000018ff037819 */ /* 0x000fc80000011603 */
[----:B------:R-:W-:-:S04]  /*06b0*/  LOP3.LUT R2, R2, R3, RZ, 0xfc, !PT ;  /* 0x0000000302027212 */ /* 0x000fc800078efcff */
[----:B------:R-:W-:-:S07]  /*06c0*/  PRMT R24, R2, 0x7610, R24 ;  /* 0x0000761002187816 */ /* 0x000fce0000000018 */
.L_x_261:
[----:B------:R-:W-:Y:S05]  /*06d0*/  BSYNC B0 ;  /* 0x0000000000007941 */ /* 0x000fea0003800000 */
.L_x_260:
        /* <DEDUP_REMOVED lines=17> */
.L_x_265:
[----:B------:R-:W-:-:S04]  /*07f0*/  LOP3.LUT R3, R17, 0x80000000, RZ, 0xc0, !PT ;  /* 0x8000000011037812 */ /* 0x000fc800078ec0ff */
[----:B------:R-:W-:-:S04]  /*0800*/  SHF.R.U32.HI R3, RZ, 0x18, R3 ;  /* 0x00000018ff037819 */ /* 0x000fc80000011603 */
[----:B------:R-:W-:-:S04]  /*0810*/  LOP3.LUT R2, R2, R3, RZ, 0xfc, !PT ;  /* 0x0000000302027212 */ /* 0x000fc800078efcff */
[----:B------:R-:W-:-:S07]  /*0820*/  PRMT R21, R2, 0x7610, R21 ;  /* 0x0000761002157816 */ /* 0x000fce0000000015 */
.L_x_264:
[----:B------:R-:W-:Y:S05]  /*0830*/  BSYNC B0 ;  /* 0x0000000000007941 */ /* 0x000fea0003800000 */
.L_x_263:
        /* <DEDUP_REMOVED lines=15> */
.L_x_268:
[----:B------:R-:W-:-:S04]  /*0930*/  LOP3.LUT R3, R18, 0x80000000, RZ, 0xc0, !PT ;  /* 0x8000000012037812 */ /* 0x000fc800078ec0ff */
[----:B------:R-:W-:-:S04]  /*0940*/  SHF.R.U32.HI R3, RZ, 0x18, R3 ;  /* 0x00000018ff037819 */ /* 0x000fc80000011603 */
[----:B------:R-:W-:-:S04]  /*0950*/  LOP3.LUT R2, R2, R3, RZ, 0xfc, !PT ;  /* 0x0000000302027212 */ /* 0x000fc800078efcff */
[----:B------:R-:W-:-:S07]  /*0960*/  PRMT R20, R2, 0x7610, R20 ;  /* 0x0000761002147816 */ /* 0x000fce0000000014 */
.L_x_267:
[----:B------:R-:W-:Y:S05]  /*0970*/  BSYNC B0 ;  /* 0x0000000000007941 */ /* 0x000fea0003800000 */
.L_x_266:
        /* <DEDUP_REMOVED lines=19> */
.L_x_256:
        /* <DEDUP_REMOVED lines=8> */
.L_x_282:
[----:B------:R-:W-:-:S04]  /*0b30*/  LEA R4, P0, R0, UR4, 0x4 ;  /* 0x0000000400047c11 */ /* 0x000fc8000f8020ff */
[----:B------:R-:W-:-:S06]  /*0b40*/  LEA.HI.X R5, R0, UR5, R3, 0x4, P0 ;  /* 0x0000000500057c11 */ /* 0x000fcc00080f2403 */
[----:B------:R-:W2:Y:S01]  /*0b50*/  LDG.E.128 R4, desc[UR10][R4.64] ;  /* 0x0000000a04047981 */ /* 0x000ea2000c1e1d00 */
[----:B------:R-:W-:Y:S01]  /*0b60*/  BSSY B0, `(.L_x_270) ;  /* 0x0000014000007945 */ /* 0x000fe20003800000 */
[----:B------:R-:W-:Y:S02]  /*0b70*/  IMAD.MOV.U32 R2, RZ, RZ, 0x80 ;  /* 0x00000080ff027424 */ /* 0x000fe400078e00ff */
[----:B------:R-:W-:Y:S01]  /*0b80*/  IMAD.MOV.U32 R9, RZ, RZ, 0x80 ;  /* 0x00000080ff097424 */ /* 0x000fe200078e00ff */
        /* <DEDUP_REMOVED lines=14> */
.L_x_272:
[----:B------:R-:W-:-:S04]  /*0c70*/  LOP3.LUT R4, R4, 0x80000000, RZ, 0xc0, !PT ;  /* 0x8000000004047812 */ /* 0x000fc800078ec0ff */
[----:B------:R-:W-:-:S04]  /*0c80*/  SHF.R.U32.HI R9, RZ, 0x18, R4 ;  /* 0x00000018ff097819 */ /* 0x000fc80000011604 */
[----:B------:R-:W-:-:S07]  /*0c90*/  LOP3.LUT R9, R8, R9, RZ, 0xfc, !PT ;  /* 0x0000000908097212 */ /* 0x000fce00078efcff */
.L_x_271:
[----:B------:R-:W-:Y:S05]  /*0ca0*/  BSYNC B0 ;  /* 0x0000000000007941 */ /* 0x000fea0003800000 */
.L_x_270:
        /* <DEDUP_REMOVED lines=15> */
.L_x_275:
[----:B------:R-:W-:-:S04]  /*0da0*/  LOP3.LUT R5, R5, 0x80000000, RZ, 0xc0, !PT ;  /* 0x8000000005057812 */ /* 0x000fc800078ec0ff */
[----:B------:R-:W-:-:S04]  /*0db0*/  SHF.R.U32.HI R5, RZ, 0x18, R5 ;  /* 0x00000018ff057819 */ /* 0x000fc80000011605 */
[----:B------:R-:W-:-:S04]  /*0dc0*/  LOP3.LUT R4, R4, R5, RZ, 0xfc, !PT ;  /* 0x0000000504047212 */ /* 0x000fc800078efcff */
[----:B------:R-:W-:-:S07]  /*0dd0*/  PRMT R2, R4, 0x7610, R2 ;  /* 0x0000761004027816 */ /* 0x000fce0000000002 */
.L_x_274:
[----:B------:R-:W-:Y:S05]  /*0de0*/  BSYNC B0 ;  /* 0x0000000000007941 */ /* 0x000fea0003800000 */
.L_x_273:
        /* <DEDUP_REMOVED lines=17> */
.L_x_278:
[----:B------:R-:W-:-:S04]  /*0f00*/  LOP3.LUT R6, R6, 0x80000000, RZ, 0xc0, !PT ;  /* 0x8000000006067812 */ /* 0x000fc800078ec0ff */
[----:B------:R-:W-:-:S04]  /*0f10*/  SHF.R.U32.HI R5, RZ, 0x18, R6 ;  /* 0x00000018ff057819 */ /* 0x000fc80000011606 */
[----:B------:R-:W-:-:S07]  /*0f20*/  LOP3.LUT R5, R4, R5, RZ, 0xfc, !PT ;  /* 0x0000000504057212 */ /* 0x000fce00078efcff */
.L_x_277:
[----:B------:R-:W-:Y:S05]  /*0f30*/  BSYNC B0 ;  /* 0x0000000000007941 */ /* 0x000fea0003800000 */
.L_x_276:
        /* <DEDUP_REMOVED lines=15> */
.L_x_281:
[----:B------:R-:W-:-:S04]  /*1030*/  LOP3.LUT R7, R7, 0x80000000, RZ, 0xc0, !PT ;  /* 0x8000000007077812 */ /* 0x000fc800078ec0ff */
[----:B------:R-:W-:-:S04]  /*1040*/  SHF.R.U32.HI R7, RZ, 0x18, R7 ;  /* 0x00000018ff077819 */ /* 0x000fc80000011607 */
[----:B------:R-:W-:-:S04]  /*1050*/  LOP3.LUT R4, R4, R7, RZ, 0xfc, !PT ;  /* 0x0000000704047212 */ /* 0x000fc800078efcff */
[----:B------:R-:W-:-:S07]  /*1060*/  PRMT R8, R4, 0x7610, R8 ;  /* 0x0000761004087816 */ /* 0x000fce0000000008 */
.L_x_280:
[----:B------:R-:W-:Y:S05]  /*1070*/  BSYNC B0 ;  /* 0x0000000000007941 */ /* 0x000fea0003800000 */
.L_x_279:
        /* <DEDUP_REMOVED lines=16> */
.L_x_283:
        /* <DEDUP_REMOVED lines=16> */
.L_x_7797:


//--------------------- .text._ZN2at6native55_GLOBAL__N__de093ff9_22_ForeachBinaryOpList_cu_a911ec4325multi_tensor_apply_kernelINS1_18TensorListMetadataILi2EEENS1_11CopyFunctorIN3c1015Float8_e5m2fnuzEdLi2ELi1ELi1EEEJNS0_4CopyIS7_dEEEEEvT_T0_DpT1_ --------------------------
	.section	.text._ZN2at6native55_GLOBAL__N__de093ff9_22_ForeachBinaryOpList_cu_a911ec4325multi_tensor_apply_kernelINS1_18TensorListMetadataILi2EEENS1_11CopyFunctorIN3c1015Float8_e5m2fnuzEdLi2ELi1ELi1EEEJNS0_4CopyIS7_dEEEEEvT_T0_DpT1_,"ax",@progbits
	.align	128
.text._ZN2at6native55_GLOBAL__N__de093ff9_22_ForeachBinaryOpList_cu_a911ec4325multi_tensor_apply_kernelINS1_18TensorListMetadataILi2EEENS1_11CopyFunctorIN3c1015Float8_e5m2fnuzEdLi2ELi1ELi1EEEJNS0_4CopyIS7_dEEEEEvT_T0_DpT1_:
        .type           _ZN2at6native55_GLOBAL__N__de093ff9_22_ForeachBinaryOpList_cu_a911ec4325multi_tensor_apply_kernelINS1_18TensorListMetadataILi2EEENS1_11CopyFunctorIN3c1015Float8_e5m2fnuzEdLi2ELi1ELi1EEEJNS0_4CopyIS7_dEEEEEvT_T0_DpT1_,@function
        .size           _ZN2at6native55_GLOBAL__N__de093ff9_22_ForeachBinaryOpList_cu_a911ec4325multi_tensor_apply_kernelINS1_18TensorListMetadataILi2EEENS1_11CopyFunctorIN3c1015Float8_e5m2fnuzEdLi2ELi1ELi1EEEJNS0_4CopyIS7_dEEEEEvT_T0_DpT1_,(.L_x_7798 - _ZN2at6native55_GLOBAL__N__de093ff9_22_ForeachBinaryOpList_cu_a911ec4325multi_tensor_apply_kernelINS1_18TensorListMetadataILi2EEENS1_11CopyFunctorIN3c1015Float8_e5m2fnuzEdLi2ELi1ELi1EEEJNS0_4CopyIS7_dEEEEEvT_T0_DpT1_)
        .other          _ZN2at6native55_GLOBAL__N__de093ff9_22_ForeachBinaryOpList_cu_a911ec4325multi_tensor_apply_kernelINS1_18TensorListMetadataILi2EEENS1_11CopyFunctorIN3c1015Float8_e5m2fnuzEdLi2ELi1ELi1EEEJNS0_4CopyIS7_dEEEEEvT_T0_DpT1_,@"STO_CUDA_ENTRY STV_DEFAULT"
_ZN2at6native55_GLOBAL__N__de093ff9_22_ForeachBinaryOpList_cu_a911ec4325multi_tensor_apply_kernelINS1_18TensorListMetadataILi2EEENS1_11CopyFunctorIN3c1015Float8_e5m2fnuzEdLi2ELi1ELi1EEEJNS0_4CopyIS7_dEEEEEvT_T0_DpT1_:
        /* <DEDUP_REMOVED lines=31> */
.L_x_297:
        /* <DEDUP_REMOVED lines=62> */
.L_x_287:
[----:B------:R-:W-:-:S04]  /*05d0*/  LOP3.LUT R16, R16, 0x80000000, RZ, 0xc0, !PT ;  /* 0x8000000010107812 */ /* 0x000fc800078ec0ff */
[----:B------:R-:W-:-:S04]  /*05e0*/  SHF.R.U32.HI R19, RZ, 0x18, R16 ;  /* 0x00000018ff137819 */ /* 0x000fc80000011610 */
[----:B------:R-:W-:-:S04]  /*05f0*/  LOP3.LUT R18, R18, R19, RZ, 0xfc, !PT ;  /* 0x0000001312127212 */ /* 0x000fc800078efcff */
[----:B------:R-:W-:-:S07]  /*0600*/  PRMT R21, R18, 0x7610, R21 ;  /* 0x0000761012157816 */ /* 0x000fce0000000015 */
.L_x_286:
[----:B------:R-:W-:Y:S05]  /*0610*/  BSYNC B0 ;  /* 0x0000000000007941 */ /* 0x000fea0003800000 */
.L_x_285:
        /* <DEDUP_REMOVED lines=18> */
.L_x_290:
[----:B------:R-:W-:-:S04]  /*0740*/  LOP3.LUT R16, R16, 0x80000000, RZ, 0xc0, !PT ;  /* 0x8000000010107812 */ /* 0x000fc800078ec0ff */
[----:B------:R-:W-:-:S04]  /*0750*/  SHF.R.U32.HI R19, RZ, 0x18, R16 ;  /* 0x00000018ff137819 */ /* 0x000fc80000011610 */
[----:B------:R-:W-:-:S04]  /*0760*/  LOP3.LUT R18, R18, R19, RZ, 0xfc, !PT ;  /* 0x0000001312127212 */ /* 0x000fc800078efcff */
[----:B------:R-:W-:-:S07]  /*0770*/  PRMT R24, R18, 0x7610, R24 ;  /* 0x0000761012187816 */ /* 0x000fce0000000018 */
.L_x_289:
[----:B------:R-:W-:Y:S05]  /*0780*/  BSYNC B0 ;  /* 0x0000000000007941 */ /* 0x000fea0003800000 */
.L_x_288:
        /* <DEDUP_REMOVED lines=21> */
.L_x_293:
[----:B------:R-:W-:-:S04]  /*08e0*/  LOP3.LUT R16, R16, 0x80000000, RZ, 0xc0, !PT ;  /* 0x8000000010107812 */ /* 0x000fc800078ec0ff */
[----:B------:R-:W-:-:S04]  /*08f0*/  SHF.R.U32.HI R16, RZ, 0x18, R16 ;  /* 0x00000018ff107819 */ /* 0x000fc80000011610 */
[----:B------:R-:W-:-:S04]  /*0900*/  LOP3.LUT R16, R19, R16, RZ, 0xfc, !PT ;  /* 0x0000001013107212 */ /* 0x000fc800078efcff */
[----:B------:R-:W-:-:S07]  /*0910*/  PRMT R26, R16, 0x7610, R26 ;  /* 0x00007610101a7816 */ /* 0x000fce000000001a */
.L_x_292:
[----:B------:R-:W-:Y:S05]  /*0920*/  BSYNC B0 ;  /* 0x0000000000007941 */ /* 0x000fea0003800000 */
.L_x_291:
        /* <DEDUP_REMOVED lines=19> */
.L_x_296:
[----:B------:R-:W-:-:S04]  /*0a60*/  LOP3.LUT R16, R16, 0x80000000, RZ, 0xc0, !PT ;  /* 0x8000000010107812 */ /* 0x000fc800078ec0ff */
[----:B------:R-:W-:-:S04]  /*0a70*/  SHF.R.U32.HI R16, RZ, 0x18, R16 ;  /* 0x00000018ff107819 */ /* 0x000fc80000011610 */
[----:B------:R-:W-:-:S04]  /*0a80*/  LOP3.LUT R16, R19, R16, RZ, 0xfc, !PT ;  /* 0x0000001013107212 */ /* 0x000fc800078efcff */
[----:B------:R-:W-:-:S07]  /*0a90*/  PRMT R25, R16, 0x7610, R25 ;  /* 0x0000761010197816 */ /* 0x000fce0000000019 */
.L_x_295:
[----:B------:R-:W-:Y:S05]  /*0aa0*/  BSYNC B0 ;  /* 0x0000000000007941 */ /* 0x000fea0003800000 */
.L_x_294:
        /* <DEDUP_REMOVED lines=22> */
.L_x_284:
        /* <DEDUP_REMOVED lines=8> */
.L_x_310:
[----:B------:R-:W-:-:S04]  /*0c90*/  LEA R16, P0, R0, UR4, 0x5 ;  /* 0x0000000400107c11 */ /* 0x000fc8000f8028ff */
[----:B------:R-:W-:-:S05]  /*0ca0*/  LEA.HI.X R17, R0, UR5, R13, 0x5, P0 ;  /* 0x0000000500117c11 */ /* 0x000fca00080f2c0d */
[----:B------:R-:W2:Y:S04]  /*0cb0*/  LDG.E.128 R8, desc[UR10][R16.64] ;  /* 0x0000000a10087981 */ /* 0x000ea8000c1e1d00 */
[----:B------:R0:W5:Y:S01]  /*0cc0*/  LDG.E.128 R4, desc[UR10][R16.64+0x10] ;  /* 0x0000100a10047981 */ /* 0x000162000c1e1d00 */
[----:B------:R-:W-:Y:S01]  /*0cd0*/  IMAD.MOV.U32 R2, RZ, RZ, -0x10000000 ;  /* 0xf0000000ff027424 */ /* 0x000fe200078e00ff */
[----:B------:R-:W-:Y:S01]  /*0ce0*/  BSSY B0, `(.L_x_298) ;  /* 0x0000019000007945 */ /* 0x000fe20003800000 */
[----:B------:R-:W-:Y:S02]  /*0cf0*/  IMAD.MOV.U32 R3, RZ, RZ, 0x380fffff ;  /* 0x380fffffff037424 */ /* 0x000fe400078e00ff */
        /* <DEDUP_REMOVED lines=19> */
.L_x_300:
[----:B------:R-:W-:-:S04]  /*0e30*/  LOP3.LUT R14, R14, 0x80000000, RZ, 0xc0, !PT ;  /* 0x800000000e0e7812 */ /* 0x000fc800078ec0ff */
[----:B------:R-:W-:-:S04]  /*0e40*/  SHF.R.U32.HI R9, RZ, 0x18, R14 ;  /* 0x00000018ff097819 */ /* 0x000fc8000001160e */
[----:B------:R-:W-:-:S04]  /*0e50*/  LOP3.LUT R8, R8, R9, RZ, 0xfc, !PT ;  /* 0x0000000908087212 */ /* 0x000fc800078efcff */
[----:B------:R-:W-:-:S07]  /*0e60*/  PRMT R12, R8, 0x7610, R12 ;  /* 0x00007610080c7816 */ /* 0x000fce000000000c */
.L_x_299:
[----:B------:R-:W-:Y:S05]  /*0e70*/  BSYNC B0 ;  /* 0x0000000000007941 */ /* 0x000fea0003800000 */
.L_x_298:
        /* <DEDUP_REMOVED lines=18> */
.L_x_303:
[----:B------:R-:W-:-:S04]  /*0fa0*/  LOP3.LUT R8, R8, 0x80000000, RZ, 0xc0, !PT ;  /* 0x8000000008087812 */ /* 0x000fc800078ec0ff */
[----:B------:R-:W-:-:S04]  /*0fb0*/  SHF.R.U32.HI R8, RZ, 0x18, R8 ;  /* 0x00000018ff087819 */ /* 0x000fc80000011608 */
[----:B------:R-:W-:-:S04]  /*0fc0*/  LOP3.LUT R8, R9, R8, RZ, 0xfc, !PT ;  /* 0x0000000809087212 */ /* 0x000fc800078efcff */
[----:B------:R-:W-:-:S07]  /*0fd0*/  PRMT R15, R8, 0x7610, R15 ;  /* 0x00007610080f7816 */ /* 0x000fce000000000f */
.L_x_302:
[----:B------:R-:W-:Y:S05]  /*0fe0*/  BSYNC B0 ;  /* 0x0000000000007941 */ /* 0x000fea0003800000 */
.L_x_301:
[----:B-----5:R-:W0:Y:S01]  /*0ff0*/  F2F.F32.F64 R9, R4 ;  /* 0x0000000400097310 */ /* 0x020e220000301000 */
        /* <DEDUP_REMOVED lines=19> */
.L_x_306:
[----:B------:R-:W-:-:S04]  /*1130*/  LOP3.LUT R9, R9, 0x80000000, RZ, 0xc0, !PT ;  /* 0x8000000009097812 */ /* 0x000fc800078ec0ff */
[----:B------:R-:W-:-:S04]  /*1140*/  SHF.R.U32.HI R9, RZ, 0x18, R9 ;  /* 0x00000018ff097819 */ /* 0x000fc80000011609 */
[----:B------:R-:W-:-:S04]  /*1150*/  LOP3.LUT R4, R4, R9, RZ, 0xfc, !PT ;  /* 0x0000000904047212 */ /* 0x000fc800078efcff */
[----:B------:R-:W-:-:S07]  /*1160*/  PRMT R10, R4, 0x7610, R10 ;  /* 0x00007610040a7816 */ /* 0x000fce000000000a */
.L_x_305:
[----:B------:R-:W-:Y:S05]  /*1170*/  BSYNC B0 ;  /* 0x0000000000007941 */ /* 0x000fea0003800000 */
.L_x_304:
        /* <DEDUP_REMOVED lines=18> */
.L_x_309:
[----:B------:R-:W-:-:S04]  /*12a0*/  LOP3.LUT R4, R4, 0x80000000, RZ, 0xc0, !PT ;  /* 0x8000000004047812 */ /* 0x000fc800078ec0ff */
[----:B------:R-:W-:-:S04]  /*12b0*/  SHF.R.U32.HI R3, RZ, 0x18, R4 ;  /* 0x00000018ff037819 */ /* 0x000fc80000011604 */
[----:B------:R-:W-:-:S04]  /*12c0*/  LOP3.LUT R2, R2, R3, RZ, 0xfc, !PT ;  /* 0x0000000302027212 */ /* 0x000fc800078efcff */
[----:B------:R-:W-:-:S07]  /*12d0*/  PRMT R8, R2, 0x7610, R8 ;  /* 0x0000761002087816 */ /* 0x000fce0000000008 */
.L_x_308:
[----:B------:R-:W-:Y:S05]  /*12e0*/  BSYNC B0 ;  /* 0x0000000000007941 */ /* 0x000fea0003800000 */
.L_x_307:
[C---:B------:R-:W-:Y:S02]  /*12f0*/  LEA R2, P0, R0.reuse, UR13, 0x2 ;  /* 0x0000000d00027c11 */ /* 0x040fe4000f8010ff */
        /* <DEDUP_REMOVED lines=15> */
.L_x_311:
        /* <DEDUP_REMOVED lines=9> */
.L_x_7798:


//--------------------- .text._ZN2at6native55_GLOBAL__N__de093ff9_22_ForeachBinaryOpList_cu_a911ec4325multi_tensor_apply_kernelINS1_18TensorListMetadataILi2EEENS1_11CopyFunctorIN3c1015Float8_e5m2fnuzEiLi2ELi1ELi1EEEJNS0_4CopyIS7_iEEEEEvT_T0_DpT1_ --------------------------
	.section	.text._ZN2at6native55_GLOBAL__N__de093ff9_22_ForeachBinaryOpList_cu_a911ec4325multi_tensor_apply_kernelINS1_18TensorListMetadataILi2EEENS1_11CopyFunctorIN3c1015Float8_e5m2fnuzEiLi2ELi1ELi1EEEJNS0_4CopyIS7_iEEEEEvT_T0_DpT1_,"ax",@progbits
	.align	128
.text._ZN2at6native55_GLOBAL__N__de093ff9_22_ForeachBinaryOpList_cu_a911ec4325multi_tensor_apply_kernelINS1_18TensorListMetadataILi2EEENS1_11CopyFunctorIN3c1015Float8_e5m2fnuzEiLi2ELi1ELi1EEEJNS0_4CopyIS7_iEEEEEvT_T0_DpT1_:
        .type           _ZN2at6native55_GLOBAL__N__de093ff9_22_ForeachBinaryOpList_cu_a911ec4325multi_tensor_apply_kernelINS1_18TensorListMetadataILi2EEENS1_11CopyFunctorIN3c1015Float8_e5m2fnuzEiLi2ELi1ELi1EEEJNS0_4CopyIS7_iEEEEEvT_T0_DpT1_,@function
        .size           _ZN2at6native55_GLOBAL__N__de093ff9_22_ForeachBinaryOpList_cu_a911ec4325multi_tensor_apply_kernelINS1_18TensorListMetadataILi2EEENS1_11CopyFunctorIN3c1015Float8_e5m2fnuzEiLi2ELi1ELi1EEEJNS0_4CopyIS7_iEEEEEvT_T0_DpT1_,(.L_x_7799 - _ZN2at6native55_GLOBAL__N__de093ff9_22_ForeachBinaryOpList_cu_a911ec4325multi_tensor_apply_kernelINS1_18TensorListMetadataILi2EEENS1_11CopyFunctorIN3c1015Float8_e5m2fnuzEiLi2ELi1ELi1EEEJNS0_4CopyIS7_iEEEEEvT_T0_DpT1_)
        .other          _ZN2at6native55_GLOBAL__N__de093ff9_22_ForeachBinaryOpList_cu_a911ec4325multi_tensor_apply_kernelINS1_18TensorListMetadataILi2EEENS1_11CopyFunctorIN3c1015Float8_e5m2fnuzEiLi2ELi1ELi1EEEJNS0_4CopyIS7_iEEEEEvT_T0_DpT1_,@"STO_CUDA_ENTRY STV_DEFAULT"
_ZN2at6native55_GLOBAL__N__de093ff9_22_ForeachBinaryOpList_cu_a911ec4325multi_tensor_apply_kernelINS1_18TensorListMetadataILi2EEENS1_11CopyFunctorIN3c1015Float8_e5m2fnuzEiLi2ELi1ELi1EEEJNS0_4CopyIS7_iEEEEEvT_T0_DpT1_:
        /* <DEDUP_REMOVED lines=29> */
.L_x_325:
[----:B-1----:R-:W1:Y:S01]  /*01d0*/  LDC R0, c[0x0][RZ] ;  /* 0x00000000ff007b82 */ /* 0x002e620000000800 */
[----:B0-----:R-:W-:-:S04]  /*01e0*/  IADD3 R25, P1, R13, R10, RZ ;  /* 0x0000000a0d197210 */ /* 0x001fc80007f3e0ff */
[C---:B------:R-:W-:Y:S01]  /*01f0*/  ISETP.GE.U32.AND P0, PT, R25.reuse, 0x10000, PT ;  /* 0x000100001900780c */ /* 0x040fe20003f06070 */
[----:B------:R-:W-:Y:S01]  /*0200*/  IMAD.X R8, RZ, RZ, R11, P1 ;  /* 0x000000ffff087224 */ /* 0x000fe200008e060b */
[----:B------:R-:W-:-:S04]  /*0210*/  ISETP.LT.U32.AND P1, PT, R25, UR12, PT ;  /* 0x0000000c19007c0c */ /* 0x000fc8000bf21070 */
[----:B------:R-:W-:-:S04]  /*0220*/  ISETP.GE.U32.AND.EX P0, PT, R8, RZ, PT, P0 ;  /* 0x000000ff0800720c */ /* 0x000fc80003f06100 */
[----:B------:R-:W-:Y:S02]  /*0230*/  ISETP.LT.AND.EX P0, PT, R8, UR6, !P0, P1 ;  /* 0x0000000608007c0c */ /* 0x000fe4000c701310 */
[CC--:B-1----:R-:W-:Y:S01]  /*0240*/  LEA R23, P6, R0.reuse, R25.reuse, 0x1 ;  /* 0x0000001900177211 */ /* 0x0c2fe200078c08ff */
[C---:B------:R-:W-:Y:S01]  /*0250*/  IMAD R2, R0.reuse, 0x3, RZ ;  /* 0x0000000300027824 */ /* 0x040fe200078e02ff */
[----:B------:R-:W-:Y:S02]  /*0260*/  IADD3 R22, P2, R0, R25, RZ ;  /* 0x0000001900167210 */ /* 0x000fe40007f5e0ff */
[----:B------:R-:W-:Y:S01]  /*0270*/  ISETP.GE.U32.AND P4, PT, R23, 0x10000, PT ;  /* 0x000100001700780c */ /* 0x000fe20003f86070 */
[----:B------:R-:W-:-:S06]  /*0280*/  IMAD.X R12, RZ, RZ, R8, P6 ;  /* 0x000000ffff0c7224 */ /* 0x000fcc00030e0608 */
[C---:B------:R-:W-:Y:S01]  /*0290*/  @P0 LEA R18, P6, R25.reuse, UR4, 0x2 ;  /* 0x0000000419120c11 */ /* 0x040fe2000f8c10ff */
[--C-:B------:R-:W-:Y:S01]  /*02a0*/  IMAD.X R9, RZ, RZ, R8.reuse, P2 ;  /* 0x000000ffff097224 */ /* 0x100fe200010e0608 */
[----:B------:R-:W-:Y:S02]  /*02b0*/  IADD3 R21, P5, R2, R25, RZ ;  /* 0x0000001902157210 */ /* 0x000fe40007fbe0ff */
[--C-:B------:R-:W-:Y:S02]  /*02c0*/  @P0 LEA.HI.X R19, R25, UR5, R8.reuse, 0x2, P6 ;  /* 0x0000000519130c11 */ /* 0x100fe4000b0f1408 */
[C---:B------:R-:W-:Y:S01]  /*02d0*/  ISETP.GE.U32.AND P3, PT, R22.reuse, 0x10000, PT ;  /* 0x000100001600780c */ /* 0x040fe20003f66070 */
[----:B------:R-:W-:Y:S01]  /*02e0*/  IMAD.X R14, RZ, RZ, R8, P5 ;  /* 0x000000ffff0e7224 */ /* 0x000fe200028e0608 */
[----:B------:R-:W-:Y:S01]  /*02f0*/  ISETP.LT.U32.AND P1, PT, R22, UR12, PT ;  /* 0x0000000c16007c0c */ /* 0x000fe2000bf21070 */
[----:B------:R0:W2:Y:S01]  /*0300*/  @P0 LDG.E R20, desc[UR10][R18.64] ;  /* 0x0000000a12140981 */ /* 0x0000a2000c1e1900 */
[----:B------:R-:W-:-:S02]  /*0310*/  ISETP.GE.U32.AND.EX P3, PT, R9, RZ, PT, P3 ;  /* 0x000000ff0900720c */ /* 0x000fc40003f66130 */
[----:B------:R-:W-:Y:S02]  /*0320*/  ISETP.LT.U32.AND P2, PT, R23, UR12, PT ;  /* 0x0000000c17007c0c */ /* 0x000fe4000bf41070 */
[C---:B------:R-:W-:Y:S02]  /*0330*/  ISETP.GE.U32.AND.EX P5, PT, R12.reuse, RZ, PT, P4 ;  /* 0x000000ff0c00720c */ /* 0x040fe40003fa6140 */
[----:B------:R-:W-:Y:S02]  /*0340*/  ISETP.LT.AND.EX P1, PT, R9, UR6, !P3, P1 ;  /* 0x0000000609007c0c */ /* 0x000fe4000df21310 */
[----:B------:R-:W-:Y:S02]  /*0350*/  ISETP.LT.AND.EX P2, PT, R12, UR6, !P5, P2 ;  /* 0x000000060c007c0c */ /* 0x000fe4000ef41320 */
[C---:B------:R-:W-:Y:S02]  /*0360*/  ISETP.GE.U32.AND P3, PT, R21.reuse, 0x10000, PT ;  /* 0x000100001500780c */ /* 0x040fe40003f66070 */
[----:B------:R-:W-:-:S02]  /*0370*/  ISETP.LT.U32.AND P4, PT, R21, UR12, PT ;  /* 0x0000000c15007c0c */ /* 0x000fc4000bf81070 */
        /* <DEDUP_REMOVED lines=15> */
[----:B--2---:R-:W-:-:S04]  /*0470*/  I2FP.F32.S32 R27, R20 ;  /* 0x00000014001b7245 */ /* 0x004fc80000201400 */
        /* <DEDUP_REMOVED lines=14> */
.L_x_315:
[----:B------:R-:W-:-:S04]  /*0560*/  LOP3.LUT R3, R27, 0x80000000, RZ, 0xc0, !PT ;  /* 0x800000001b037812 */ /* 0x000fc800078ec0ff */
[----:B------:R-:W-:-:S04]  /*0570*/  SHF.R.U32.HI R3, RZ, 0x18, R3 ;  /* 0x00000018ff037819 */ /* 0x000fc80000011603 */
[----:B------:R-:W-:-:S04]  /*0580*/  LOP3.LUT R2, R2, R3, RZ, 0xfc, !PT ;  /* 0x0000000302027212 */ /* 0x000fc800078efcff */
[----:B------:R-:W-:-:S07]  /*0590*/  PRMT R7, R2, 0x7610, R7 ;  /* 0x0000761002077816 */ /* 0x000fce0000000007 */
.L_x_314:
[----:B------:R-:W-:Y:S05]  /*05a0*/  BSYNC B0 ;  /* 0x0000000000007941 */ /* 0x000fea0003800000 */
.L_x_313:
[----:B-----5:R-:W-:Y:S01]  /*05b0*/  I2FP.F32.S32 R3, R15 ;  /* 0x0000000f00037245 */ /* 0x020fe20000201400 */
[----:B------:R-:W-:Y:S03]  /*05c0*/  BSSY B0, `(.L_x_316) ;  /* 0x0000013000007945 */ /* 0x000fe60003800000 */
        /* <DEDUP_REMOVED lines=14> */
.L_x_318:
[----:B------:R-:W-:-:S04]  /*06b0*/  LOP3.LUT R3, R3, 0x80000000, RZ, 0xc0, !PT ;  /* 0x8000000003037812 */ /* 0x000fc800078ec0ff */
[----:B------:R-:W-:-:S04]  /*06c0*/  SHF.R.U32.HI R3, RZ, 0x18, R3 ;  /* 0x00000018ff037819 */ /* 0x000fc80000011603 */
[----:B------:R-:W-:-:S04]  /*06d0*/  LOP3.LUT R2, R2, R3, RZ, 0xfc, !PT ;  /* 0x0000000302027212 */ /* 0x000fc800078efcff */
[----:B------:R-:W-:-:S07]  /*06e0*/  PRMT R24, R2, 0x7610, R24 ;  /* 0x0000761002187816 */ /* 0x000fce0000000018 */
.L_x_317:
[----:B------:R-:W-:Y:S05]  /*06f0*/  BSYNC B0 ;  /* 0x0000000000007941 */ /* 0x000fea0003800000 */
.L_x_316:
[----:B------:R-:W-:Y:S01]  /*0700*/  I2FP.F32.S32 R2, R16 ;  /* 0x0000001000027245 */ /* 0x000fe20000201400 */
[----:B------:R-:W-:Y:S01]  /*0710*/  BSSY B0, `(.L_x_319) ;  /* 0x0000015000007945 */ /* 0x000fe20003800000 */
[----:B------:R-:W-:Y:S02]  /*0720*/  IMAD.MOV.U32 R18, RZ, RZ, 0x80 ;  /* 0x00000080ff127424 */ /* 0x000fe400078e00ff */
[----:B------:R-:W-:Y:S01]  /*0730*/  LOP3.LUT R4, R2, 0x7fffffff, RZ, 0xc0, !PT ;  /* 0x7fffffff02047812 */ /* 0x000fe200078ec0ff */
[----:B------:R-:W-:-:S03]  /*0740*/  IMAD.MOV.U32 R19, RZ, RZ, 0x80 ;  /* 0x00000080ff137424 */ /* 0x000fc600078e00ff */
        /* <DEDUP_REMOVED lines=13> */
.L_x_321:
[----:B------:R-:W-:-:S04]  /*0820*/  LOP3.LUT R2, R2, 0x80000000, RZ, 0xc0, !PT ;  /* 0x8000000002027812 */ /* 0x000fc800078ec0ff */
[----:B------:R-:W-:-:S04]  /*0830*/  SHF.R.U32.HI R2, RZ, 0x18, R2 ;  /* 0x00000018ff027819 */ /* 0x000fc80000011602 */
[----:B------:R-:W-:-:S04]  /*0840*/  LOP3.LUT R2, R3, R2, RZ, 0xfc, !PT ;  /* 0x0000000203027212 */ /* 0x000fc800078efcff */
[----:B------:R-:W-:-:S07]  /*0850*/  PRMT R19, R2, 0x7610, R19 ;  /* 0x0000761002137816 */ /* 0x000fce0000000013 */
.L_x_320:
[----:B------:R-:W-:Y:S05]  /*0860*/  BSYNC B0 ;  /* 0x0000000000007941 */ /* 0x000fea0003800000 */
.L_x_319:
[----:B------:R-:W-:Y:S01]  /*0870*/  I2FP.F32.S32 R3, R17 ;  /* 0x0000001100037245 */ /* 0x000fe20000201400 */
        /* <DEDUP_REMOVED lines=15> */
.L_x_324:
[----:B------:R-:W-:-:S04]  /*0970*/  LOP3.LUT R3, R3, 0x80000000, RZ, 0xc0, !PT ;  /* 0x8000000003037812 */ /* 0x000fc800078ec0ff */
[----:B------:R-:W-:-:S04]  /*0980*/  SHF.R.U32.HI R3, RZ, 0x18, R3 ;  /* 0x00000018ff037819 */ /* 0x000fc80000011603 */
[----:B------:R-:W-:-:S04]  /*0990*/  LOP3.LUT R2, R2, R3, RZ, 0xfc, !PT ;  /* 0x0000000302027212 */ /* 0x000fc800078efcff */
[----:B------:R-:W-:-:S07]  /*09a0*/  PRMT R18, R2, 0x7610, R18 ;  /* 0x0000761002127816 */ /* 0x000fce0000000012 */
.L_x_323:
[----:B------:R-:W-:Y:S05]  /*09b0*/  BSYNC B0 ;  /* 0x0000000000007941 */ /* 0x000fea0003800000 */
.L_x_322:
        /* <DEDUP_REMOVED lines=19> */
.L_x_312:
        /* <DEDUP_REMOVED lines=8> */
.L_x_338:
[----:B------:R-:W-:-:S04]  /*0b70*/  LEA R4, P0, R0, UR4, 0x4 ;  /* 0x0000000400047c11 */ /* 0x000fc8000f8020ff */
[----:B------:R-:W-:-:S06]  /*0b80*/  LEA.HI.X R5, R0, UR5, R3, 0x4, P0 ;  /* 0x0000000500057c11 */ /* 0x000fcc00080f2403 */
[----:B------:R-:W2:Y:S01]  /*0b90*/  LDG.E.128 R4, desc[UR10][R4.64] ;  /* 0x0000000a04047981 */ /* 0x000ea2000c1e1d00 */
[----:B------:R-:W-:Y:S01]  /*0ba0*/  BSSY B0, `(.L_x_326) ;  /* 0x0000015000007945 */ /* 0x000fe20003800000 */
[----:B------:R-:W-:Y:S02]  /*0bb0*/  IMAD.MOV.U32 R2, RZ, RZ, 0x80 ;  /* 0x00000080ff027424 */ /* 0x000fe400078e00ff */
[----:B------:R-:W-:Y:S01]  /*0bc0*/  IMAD.MOV.U32 R9, RZ, RZ, 0x80 ;  /* 0x00000080ff097424 */ /* 0x000fe200078e00ff */
        /* <DEDUP_REMOVED lines=15> */
.L_x_328:
[----:B------:R-:W-:-:S04]  /*0cc0*/  LOP3.LUT R8, R11, 0x80000000, RZ, 0xc0, !PT ;  /* 0x800000000b087812 */ /* 0x000fc800078ec0ff */
[----:B------:R-:W-:-:S04]  /*0cd0*/  SHF.R.U32.HI R9, RZ, 0x18, R8 ;  /* 0x00000018ff097819 */ /* 0x000fc80000011608 */
[----:B------:R-:W-:-:S07]  /*0ce0*/  LOP3.LUT R9, R4, R9, RZ, 0xfc, !PT ;  /* 0x0000000904097212 */ /* 0x000fce00078efcff */
.L_x_327:
[----:B------:R-:W-:Y:S05]  /*0cf0*/  BSYNC B0 ;  /* 0x0000000000007941 */ /* 0x000fea0003800000 */
.L_x_326:
        /* <DEDUP_REMOVED lines=16> */
.L_x_331:
[----:B------:R-:W-:-:S04]  /*0e00*/  LOP3.LUT R2, R5, 0x80000000, RZ, 0xc0, !PT ;  /* 0x8000000005027812 */ /* 0x000fc800078ec0ff */
[----:B------:R-:W-:-:S04]  /*0e10*/  SHF.R.U32.HI R5, RZ, 0x18, R2 ;  /* 0x00000018ff057819 */ /* 0x000fc80000011602 */
[----:B------:R-:W-:-:S04]  /*0e20*/  LOP3.LUT R4, R4, R5, RZ, 0xfc, !PT ;  /* 0x0000000504047212 */ /* 0x000fc800078efcff */
[----:B------:R-:W-:-:S07]  /*0e30*/  PRMT R2, R4, 0x7610, R2 ;  /* 0x0000761004027816 */ /* 0x000fce0000000002 */
.L_x_330:
[----:B------:R-:W-:Y:S05]  /*0e40*/  BSYNC B0 ;  /* 0x0000000000007941 */ /* 0x000fea0003800000 */
.L_x_329:
        /* <DEDUP_REMOVED lines=18> */
.L_x_334:
[----:B------:R-:W-:-:S04]  /*0f70*/  LOP3.LUT R5, R11, 0x80000000, RZ, 0xc0, !PT ;  /* 0x800000000b057812 */ /* 0x000fc800078ec0ff */
[----:B------:R-:W-:-:S04]  /*0f80*/  SHF.R.U32.HI R5, RZ, 0x18, R5 ;  /* 0x00000018ff057819 */ /* 0x000fc80000011605 */
[----:B------:R-:W-:-:S07]  /*0f90*/  LOP3.LUT R5, R4, R5, RZ, 0xfc, !PT ;  /* 0x0000000504057212 */ /* 0x000fce00078efcff */
.L_x_333:
[----:B------:R-:W-:Y:S05]  /*0fa0*/  BSYNC B0 ;  /* 0x0000000000007941 */ /* 0x000fea0003800000 */
.L_x_332:
        /* <DEDUP_REMOVED lines=16> */
.L_x_337:
[----:B------:R-:W-:-:S04]  /*10b0*/  LOP3.LUT R6, R7, 0x80000000, RZ, 0xc0, !PT ;  /* 0x8000000007067812 */ /* 0x000fc800078ec0ff */
[----:B------:R-:W-:-:S04]  /*10c0*/  SHF.R.U32.HI R7, RZ, 0x18, R6 ;  /* 0x00000018ff077819 */ /* 0x000fc80000011606 */
[----:B------:R-:W-:-:S04]  /*10d0*/  LOP3.LUT R4, R4, R7, RZ, 0xfc, !PT ;  /* 0x0000000704047212 */ /* 0x000fc800078efcff */
[----:B------:R-:W-:-:S07]  /*10e0*/  PRMT R6, R4, 0x7610, R6 ;  /* 0x0000761004067816 */ /* 0x000fce0000000006 */
.L_x_336:
[----:B------:R-:W-:Y:S05]  /*10f0*/  BSYNC B0 ;  /* 0x0000000000007941 */ /* 0x000fea0003800000 */
.L_x_335:
        /* <DEDUP_REMOVED lines=16> */
.L_x_339:
        /* <DEDUP_REMOVED lines=16> */
.L_x_7799:


//--------------------- .text._ZN2at6native55_GLOBAL__N__de093ff9_22_ForeachBinaryOpList_cu_a911ec4325multi_tensor_apply_kernelINS1_18TensorListMetadataILi2EEENS1_11CopyFunctorIN3c1015Float8_e5m2fnuzEsLi2ELi1ELi1EEEJNS0_4CopyIS7_sEEEEEvT_T0_DpT1_ --------------------------
	.section	.text._ZN2at6native55_GLOBAL__N__de093ff9_22_ForeachBinaryOpList_cu_a911ec4325multi_tensor_apply_kernelINS1_18TensorListMetadataILi2EEENS1_11CopyFunctorIN3c1015Float8_e5m2fnuzEsLi2ELi1ELi1EEEJNS0_4CopyIS7_sEEEEEvT_T0_DpT1_,"ax",@progbits
	.align	128
.text._ZN2at6native55_GLOBAL__N__de093ff9_22_ForeachBinaryOpList_cu_a911ec4325multi_tensor_apply_kernelINS1_18TensorListMetadataILi2EEENS1_11CopyFunctorIN3c1015Float8_e5m2fnuzEsLi2ELi1ELi1EEEJNS0_4CopyIS7_sEEEEEvT_T0_DpT1_:
        .type           _ZN2at6native55_GLOBAL__N__de093ff9_22_ForeachBinaryOpList_cu_a911ec4325multi_tensor_apply_kernelINS1_18TensorListMetadataILi2EEENS1_11CopyFunctorIN3c1015Float8_e5m2fnuzEsLi2ELi1ELi1EEEJNS0_4CopyIS7_sEEEEEvT_T0_DpT1_,@function
        .size           _ZN2at6native55_GLOBAL__N__de093ff9_22_ForeachBinaryOpList_cu_a911ec4325multi_tensor_apply_kernelINS1_18TensorListMetadataILi2EEENS1_11CopyFunctorIN3c1015Float8_e5m2fnuzEsLi2ELi1ELi1EEEJNS0_4CopyIS7_sEEEEEvT_T0_DpT1_,(.L_x_7800 - _ZN2at6native55_GLOBAL__N__de093ff9_22_ForeachBinaryOpList_cu_a911ec4325multi_tensor_apply_kernelINS1_18TensorListMetadataILi2EEENS1_11CopyFunctorIN3c1015Float8_e5m2fnuzEsLi2ELi1ELi1EEEJNS0_4CopyIS7_sEEEEEvT_T0_DpT1_)
        .other          _ZN2at6native55_GLOBAL__N__de093ff9_22_ForeachBinaryOpList_cu_a911ec4325multi_tensor_apply_kernelINS1_18TensorListMetadataILi2EEENS1_11CopyFunctorIN3c1015Float8_e5m2fnuzEsLi2ELi1ELi1EEEJNS0_4CopyIS7_sEEEEEvT_T0_DpT1_,@"STO_CUDA_ENTRY STV_DEFAULT"
_ZN2at6native55_GLOBAL__N__de093ff9_22_ForeachBinaryOpList_cu_a911ec4325multi_tensor_apply_kernelINS1_18TensorListMetadataILi2EEENS1_11CopyFunctorIN3c1015Float8_e5m2fnuzEsLi2ELi1ELi1EEEJNS0_4CopyIS7_sEEEEEvT_T0_DpT1_:
        /* <DEDUP_REMOVED lines=31> */
.L_x_353:
        /* <DEDUP_REMOVED lines=8> */
[----:B------:R-:W-:-:S04]  /*0270*/  @P0 LEA R2, P1, R24, UR4, 0x1 ;  /* 0x0000000418020c11 */ /* 0x000fc8000f8208ff */
[----:B------:R-:W-:Y:S02]  /*0280*/  @P0 LEA.HI.X R3, R24, UR5, R18, 0x1, P1 ;  /* 0x0000000518030c11 */ /* 0x000fe400088f0c12 */
[----:B------:R-:W-:-:S03]  /*0290*/  IADD3 R20, P1, R17, R24, RZ ;  /* 0x0000001811147210 */ /* 0x000fc60007f3e0ff */
[----:B------:R0:W2:Y:S01]  /*02a0*/  @P0 LDG.E.U16 R14, desc[UR10][R2.64] ;  /* 0x0000000a020e0981 */ /* 0x0000a2000c1e1500 */
[--C-:B------:R-:W-:Y:S01]  /*02b0*/  IMAD.X R12, RZ, RZ, R18.reuse, P6 ;  /* 0x000000ffff0c7224 */ /* 0x100fe200030e0612 */
[C---:B------:R-:W-:Y:S01]  /*02c0*/  ISETP.GE.U32.AND P4, PT, R20.reuse, 0x10000, PT ;  /* 0x000100001400780c */ /* 0x040fe20003f86070 */
[----:B------:R-:W-:Y:S01]  /*02d0*/  IMAD.X R13, RZ, RZ, R18, P1 ;  /* 0x000000ffff0d7224 */ /* 0x000fe200008e0612 */
[C---:B------:R-:W-:Y:S02]  /*02e0*/  ISETP.GE.U32.AND P3, PT, R21.reuse, 0x10000, PT ;  /* 0x000100001500780c */ /* 0x040fe40003f66070 */
        /* <DEDUP_REMOVED lines=10> */
[C---:B0-----:R-:W-:Y:S02]  /*0390*/  @P4 LEA R2, P3, R20.reuse, UR4, 0x1 ;  /* 0x0000000414024c11 */ /* 0x041fe4000f8608ff */
[C---:B------:R-:W-:Y:S02]  /*03a0*/  @P1 LEA R4, P5, R21.reuse, UR4, 0x1 ;  /* 0x0000000415041c11 */ /* 0x040fe4000f8a08ff */
[----:B------:R-:W-:Y:S02]  /*03b0*/  @P4 LEA.HI.X R3, R20, UR5, R13, 0x1, P3 ;  /* 0x0000000514034c11 */ /* 0x000fe400098f0c0d */
[----:B------:R-:W-:Y:S02]  /*03c0*/  @P1 LEA.HI.X R5, R21, UR5, R12, 0x1, P5 ;  /* 0x0000000515051c11 */ /* 0x000fe4000a8f0c0c */
[C---:B------:R-:W-:Y:S01]  /*03d0*/  ISETP.GE.U32.AND.EX P6, PT, R9.reuse, RZ, PT, P6 ;  /* 0x000000ff0900720c */ /* 0x040fe20003fc6160 */
[----:B------:R-:W5:Y:S03]  /*03e0*/  @P4 LDG.E.U16 R11, desc[UR10][R2.64] ;  /* 0x0000000a020b4981 */ /* 0x000f66000c1e1500 */
[----:B------:R-:W-:Y:S01]  /*03f0*/  ISETP.LT.AND.EX P2, PT, R9, UR6, !P6, P2 ;  /* 0x0000000609007c0c */ /* 0x000fe2000f741320 */
[----:B------:R-:W5:Y:S01]  /*0400*/  @P1 LDG.E.U16 R10, desc[UR10][R4.64] ;  /* 0x0000000a040a1981 */ /* 0x000f62000c1e1500 */
[----:B------:R-:W-:Y:S01]  /*0410*/  IMAD.MOV.U32 R26, RZ, RZ, 0x80 ;  /* 0x00000080ff1a7424 */ /* 0x000fe200078e00ff */
[----:B------:R-:W-:Y:S10]  /*0420*/  BSSY B0, `(.L_x_341) ;  /* 0x0000019000007945 */ /* 0x000ff40003800000 */
[----:B------:R-:W-:-:S04]  /*0430*/  @P2 LEA R6, P6, R8, UR4, 0x1 ;  /* 0x0000000408062c11 */ /* 0x000fc8000f8c08ff */
[----:B------:R-:W-:Y:S01]  /*0440*/  @P2 LEA.HI.X R7, R8, UR5, R9, 0x1, P6 ;  /* 0x0000000508072c11 */ /* 0x000fe2000b0f0c09 */
[----:B------:R-:W-:-:S04]  /*0450*/  IMAD.MOV.U32 R25, RZ, RZ, 0x80 ;  /* 0x00000080ff197424 */ /* 0x000fc800078e00ff */
[----:B------:R0:W5:Y:S02]  /*0460*/  @P2 LDG.E.U16 R0, desc[UR10][R6.64] ;  /* 0x0000000a06002981 */ /* 0x000164000c1e1500 */
[----:B0-----:R-:W-:Y:S01]  /*0470*/  PRMT R7, R26, 0x7610, R7 ;  /* 0x000076101a077816 */ /* 0x001fe20000000007 */
[----:B--2---:R-:W0:Y:S02]  /*0480*/  I2F.S16 R23, R14 ;  /* 0x0000000e00177306 */ /* 0x004e240000101400 */
        /* <DEDUP_REMOVED lines=14> */
.L_x_343:
[----:B------:R-:W-:-:S04]  /*0570*/  LOP3.LUT R3, R23, 0x80000000, RZ, 0xc0, !PT ;  /* 0x8000000017037812 */ /* 0x000fc800078ec0ff */
[----:B------:R-:W-:-:S04]  /*0580*/  SHF.R.U32.HI R3, RZ, 0x18, R3 ;  /* 0x00000018ff037819 */ /* 0x000fc80000011603 */
[----:B------:R-:W-:-:S04]  /*0590*/  LOP3.LUT R2, R2, R3, RZ, 0xfc, !PT ;  /* 0x0000000302027212 */ /* 0x000fc800078efcff */
[----:B------:R-:W-:-:S07]  /*05a0*/  PRMT R7, R2, 0x7610, R7 ;  /* 0x0000761002077816 */ /* 0x000fce0000000007 */
.L_x_342:
[----:B------:R-:W-:Y:S05]  /*05b0*/  BSYNC B0 ;  /* 0x0000000000007941 */ /* 0x000fea0003800000 */
.L_x_341:
[----:B-----5:R-:W0:Y:S01]  /*05c0*/  I2F.S16 R3, R11 ;  /* 0x0000000b00037306 */ /* 0x020e220000101400 */
        /* <DEDUP_REMOVED lines=15> */
.L_x_346:
[----:B------:R-:W-:-:S04]  /*06c0*/  LOP3.LUT R3, R3, 0x80000000, RZ, 0xc0, !PT ;  /* 0x8000000003037812 */ /* 0x000fc800078ec0ff */
[----:B------:R-:W-:-:S04]  /*06d0*/  SHF.R.U32.HI R3, RZ, 0x18, R3 ;  /* 0x00000018ff037819 */ /* 0x000fc80000011603 */
[----:B------:R-:W-:-:S04]  /*06e0*/  LOP3.LUT R2, R2, R3, RZ, 0xfc, !PT ;  /* 0x0000000302027212 */ /* 0x000fc800078efcff */
[----:B------:R-:W-:-:S07]  /*06f0*/  PRMT R25, R2, 0x7610, R25 ;  /* 0x0000761002197816 */ /* 0x000fce0000000019 */
.L_x_345:
[----:B------:R-:W-:Y:S05]  /*0700*/  BSYNC B0 ;  /* 0x0000000000007941 */ /* 0x000fea0003800000 */
.L_x_344:
[----:B------:R-:W0:Y:S01]  /*0710*/  I2F.S16 R2, R10 ;  /* 0x0000000a00027306 */ /* 0x000e220000101400 */
        /* <DEDUP_REMOVED lines=17> */
.L_x_349:
[----:B------:R-:W-:-:S04]  /*0830*/  LOP3.LUT R2, R2, 0x80000000, RZ, 0xc0, !PT ;  /* 0x8000000002027812 */ /* 0x000fc800078ec0ff */
[----:B------:R-:W-:-:S04]  /*0840*/  SHF.R.U32.HI R2, RZ, 0x18, R2 ;  /* 0x00000018ff027819 */ /* 0x000fc80000011602 */
[----:B------:R-:W-:-:S04]  /*0850*/  LOP3.LUT R2, R3, R2, RZ, 0xfc, !PT ;  /* 0x0000000203027212 */ /* 0x000fc800078efcff */
[----:B------:R-:W-:-:S07]  /*0860*/  PRMT R23, R2, 0x7610, R23 ;  /* 0x0000761002177816 */ /* 0x000fce0000000017 */
.L_x_348:
[----:B------:R-:W-:Y:S05]  /*0870*/  BSYNC B0 ;  /* 0x0000000000007941 */ /* 0x000fea0003800000 */
.L_x_347:
[----:B------:R-:W0:Y:S01]  /*0880*/  I2F.S16 R3, R0 ;  /* 0x0000000000037306 */ /* 0x000e220000101400 */
        /* <DEDUP_REMOVED lines=15> */
.L_x_352:
[----:B------:R-:W-:-:S04]  /*0980*/  LOP3.LUT R3, R3, 0x80000000, RZ, 0xc0, !PT ;  /* 0x8000000003037812 */ /* 0x000fc800078ec0ff */
[----:B------:R-:W-:-:S04]  /*0990*/  SHF.R.U32.HI R3, RZ, 0x18, R3 ;  /* 0x00000018ff037819 */ /* 0x000fc80000011603 */
[----:B------:R-:W-:-:S04]  /*09a0*/  LOP3.LUT R2, R2, R3, RZ, 0xfc, !PT ;  /* 0x0000000302027212 */ /* 0x000fc800078efcff */
[----:B------:R-:W-:-:S07]  /*09b0*/  PRMT R22, R2, 0x7610, R22 ;  /* 0x0000761002167816 */ /* 0x000fce0000000016 */
.L_x_351:
[----:B------:R-:W-:Y:S05]  /*09c0*/  BSYNC B0 ;  /* 0x0000000000007941 */ /* 0x000fea0003800000 */
.L_x_350:
        /* <DEDUP_REMOVED lines=23> */
.L_x_340:
        /* <DEDUP_REMOVED lines=8> */
.L_x_366:
[----:B------:R-:W-:-:S04]  /*0bc0*/  LEA R2, P0, R0, UR4, 0x3 ;  /* 0x0000000400027c11 */ /* 0x000fc8000f8018ff */
[----:B------:R-:W-:-:S06]  /*0bd0*/  LEA.HI.X R3, R0, UR5, R5, 0x3, P0 ;  /* 0x0000000500037c11 */ /* 0x000fcc00080f1c05 */
[----:B------:R-:W2:Y:S01]  /*0be0*/  LDG.E.64 R2, desc[UR10][R2.64] ;  /* 0x0000000a02027981 */ /* 0x000ea2000c1e1b00 */
[----:B------:R-:W-:Y:S01]  /*0bf0*/  BSSY B0, `(.L_x_354) ;  /* 0x0000015000007945 */ /* 0x000fe20003800000 */
[----:B------:R-:W-:Y:S02]  /*0c00*/  IMAD.MOV.U32 R4, RZ, RZ, 0x80 ;  /* 0x00000080ff047424 */ /* 0x000fe400078e00ff */
[----:B------:R-:W-:Y:S01]  /*0c10*/  IMAD.MOV.U32 R7, RZ, RZ, 0x80 ;  /* 0x00000080ff077424 */ /* 0x000fe200078e00ff */
        /* <DEDUP_REMOVED lines=15> */
.L_x_356:
[----:B------:R-:W-:-:S04]  /*0d10*/  LOP3.LUT R7, R9, 0x80000000, RZ, 0xc0, !PT ;  /* 0x8000000009077812 */ /* 0x000fc800078ec0ff */
[----:B------:R-:W-:-:S04]  /*0d20*/  SHF.R.U32.HI R7, RZ, 0x18, R7 ;  /* 0x00000018ff077819 */ /* 0x000fc80000011607 */
[----:B------:R-:W-:-:S07]  /*0d30*/  LOP3.LUT R7, R6, R7, RZ, 0xfc, !PT ;  /* 0x0000000706077212 */ /* 0x000fce00078efcff */
.L_x_355:
[----:B------:R-:W-:Y:S05]  /*0d40*/  BSYNC B0 ;  /* 0x0000000000007941 */ /* 0x000fea0003800000 */
.L_x_354:
[----:B------:R-:W0:Y:S01]  /*0d50*/  I2F.S16 R9, R2.H1 ;  /* 0x1000000200097306 */ /* 0x000e220000101400 */
        /* <DEDUP_REMOVED lines=15> */
.L_x_359:
[----:B------:R-:W-:-:S04]  /*0e50*/  LOP3.LUT R4, R9, 0x80000000, RZ, 0xc0, !PT ;  /* 0x8000000009047812 */ /* 0x000fc800078ec0ff */
[----:B------:R-:W-:-:S04]  /*0e60*/  SHF.R.U32.HI R9, RZ, 0x18, R4 ;  /* 0x00000018ff097819 */ /* 0x000fc80000011604 */
[----:B------:R-:W-:-:S04]  /*0e70*/  LOP3.LUT R2, R2, R9, RZ, 0xfc, !PT ;  /* 0x0000000902027212 */ /* 0x000fc800078efcff */
[----:B------:R-:W-:-:S07]  /*0e80*/  PRMT R4, R2, 0x7610, R4 ;  /* 0x0000761002047816 */ /* 0x000fce0000000004 */
.L_x_358:
[----:B------:R-:W-:Y:S05]  /*0e90*/  BSYNC B0 ;  /* 0x0000000000007941 */ /* 0x000fea0003800000 */
.L_x_357:
        /* <DEDUP_REMOVED lines=18> */
.L_x_362:
[----:B------:R-:W-:-:S04]  /*0fc0*/  LOP3.LUT R8, R9, 0x80000000, RZ, 0xc0, !PT ;  /* 0x8000000009087812 */ /* 0x000fc800078ec0ff */
[----:B------:R-:W-:-:S04]  /*0fd0*/  SHF.R.U32.HI R9, RZ, 0x18, R8 ;  /* 0x00000018ff097819 */ /* 0x000fc80000011608 */
[----:B------:R-:W-:-:S04]  /*0fe0*/  LOP3.LUT R2, R2, R9, RZ, 0xfc, !PT ;  /* 0x0000000902027212 */ /* 0x000fc800078efcff */
[----:B------:R-:W-:-:S07]  /*0ff0*/  PRMT R8, R2, 0x7610, R8 ;  /* 0x0000761002087816 */ /* 0x000fce0000000008 */
.L_x_361:
[----:B------:R-:W-:Y:S05]  /*1000*/  BSYNC B0 ;  /* 0x0000000000007941 */ /* 0x000fea0003800000 */
.L_x_360:
        /* <DEDUP_REMOVED lines=16> */
.L_x_365:
[----:B------:R-:W-:-:S04]  /*1110*/  LOP3.LUT R3, R3, 0x80000000, RZ, 0xc0, !PT ;  /* 0x8000000003037812 */ /* 0x000fc800078ec0ff */
[----:B------:R-:W-:-:S04]  /*1120*/  SHF.R.U32.HI R3, RZ, 0x18, R3 ;  /* 0x00000018ff037819 */ /* 0x000fc80000011603 */
[----:B------:R-:W-:-:S04]  /*1130*/  LOP3.LUT R2, R2, R3, RZ, 0xfc, !PT ;  /* 0x0000000302027212 */ /* 0x000fc800078efcff */
[----:B------:R-:W-:-:S07]  /*1140*/  PRMT R6, R2, 0x7610, R6 ;  /* 0x0000761002067816 */ /* 0x000fce0000000006 */
.L_x_364:
[----:B------:R-:W-:Y:S05]  /*1150*/  BSYNC B0 ;  /* 0x0000000000007941 */ /* 0x000fea0003800000 */
.L_x_363:
        /* <DEDUP_REMOVED lines=16> */
.L_x_367:
        /* <DEDUP_REMOVED lines=10> */
.L_x_7800:


//--------------------- .text._ZN2at6native55_GLOBAL__N__de093ff9_22_ForeachBinaryOpList_cu_a911ec4325multi_tensor_apply_kernelINS1_18TensorListMetadataILi2EEENS1_11CopyFunctorIN3c1015Float8_e5m2fnuzElLi2ELi1ELi1EEEJNS0_4CopyIS7_lEEEEEvT_T0_DpT1_ --------------------------
	.section	.text._ZN2at6native55_GLOBAL__N__de093ff9_22_ForeachBinaryOpList_cu_a911ec4325multi_tensor_apply_kernelINS1_18TensorListMetadataILi2EEENS1_11CopyFunctorIN3c1015Float8_e5m2fnuzElLi2ELi1ELi1EEEJNS0_4CopyIS7_lEEEEEvT_T0_DpT1_,"ax",@progbits
	.align	128
.text._ZN2at6native55_GLOBAL__N__de093ff9_22_ForeachBinaryOpList_cu_a911ec4325multi_tensor_apply_kernelINS1_18TensorListMetadataILi2EEENS1_11CopyFunctorIN3c1015Float8_e5m2fnuzElLi2ELi1ELi1EEEJNS0_4CopyIS7_lEEEEEvT_T0_DpT1_:
        .type           _ZN2at6native55_GLOBAL__N__de093ff9_22_ForeachBinaryOpList_cu_a911ec4325multi_tensor_apply_kernelINS1_18TensorListMetadataILi2EEENS1_11CopyFunctorIN3c1015Float8_e5m2fnuzElLi2ELi1ELi1EEEJNS0_4CopyIS7_lEEEEEvT_T0_DpT1_,@function
        .size           _ZN2at6native55_GLOBAL__N__de093ff9_22_ForeachBinaryOpList_cu_a911ec4325multi_tensor_apply_kernelINS1_18TensorListMetadataILi2EEENS1_11CopyFunctorIN3c1015Float8_e5m2fnuzElLi2ELi1ELi1EEEJNS0_4CopyIS7_lEEEEEvT_T0_DpT1_,(.L_x_7801 - _ZN2at6native55_GLOBAL__N__de093ff9_22_ForeachBinaryOpList_cu_a911ec4325multi_tensor_apply_kernelINS1_18TensorListMetadataILi2EEENS1_11CopyFunctorIN3c1015Float8_e5m2fnuzElLi2ELi1ELi1EEEJNS0_4CopyIS7_lEEEEEvT_T0_DpT1_)
        .other          _ZN2at6native55_GLOBAL__N__de093ff9_22_ForeachBinaryOpList_cu_a911ec4325multi_tensor_apply_kernelINS1_18TensorListMetadataILi2EEENS1_11CopyFunctorIN3c1015Float8_e5m2fnuzElLi2ELi1ELi1EEEJNS0_4CopyIS7_lEEEEEvT_T0_DpT1_,@"STO_CUDA_ENTRY STV_DEFAULT"
_ZN2at6native55_GLOBAL__N__de093ff9_22_ForeachBinaryOpList_cu_a911ec4325multi_tensor_apply_kernelINS1_18TensorListMetadataILi2EEENS1_11CopyFunctorIN3c1015Float8_e5m2fnuzElLi2ELi1ELi1EEEJNS0_4CopyIS7_lEEEEEvT_T0_DpT1_:
        /* <DEDUP_REMOVED lines=30> */
.L_x_381:
[----:B0-----:R-:W-:Y:S01]  /*01e0*/  IADD3 R29, P1, R0, R4, RZ ;  /* 0x00000004001d7210 */ /* 0x001fe20007f3e0ff */
[----:B-12---:R-:W-:-:S03]  /*01f0*/  IMAD R22, R2, 0x3, RZ ;  /* 0x0000000302167824 */ /* 0x006fc600078e02ff */
        /* <DEDUP_REMOVED lines=9> */
[----:B------:R0:W2:Y:S01]  /*0290*/  @P0 LDG.E.64 R8, desc[UR10][R18.64] ;  /* 0x0000000a12080981 */ /* 0x0000a2000c1e1b00 */
[C---:B------:R-:W-:Y:S01]  /*02a0*/  ISETP.GE.U32.AND P4, PT, R20.reuse, 0x10000, PT ;  /* 0x000100001400780c */ /* 0x040fe20003f86070 */
[--C-:B------:R-:W-:Y:S01]  /*02b0*/  IMAD.X R3, RZ, RZ, R17.reuse, P1 ;  /* 0x000000ffff037224 */ /* 0x100fe200008e0611 */
[----:B------:R-:W-:Y:S01]  /*02c0*/  ISETP.LT.U32.AND P1, PT, R20, UR12, PT ;  /* 0x0000000c14007c0c */ /* 0x000fe2000bf21070 */
[----:B------:R-:W-:Y:S01]  /*02d0*/  IMAD.X R6, RZ, RZ, R17, P5 ;  /* 0x000000ffff067224 */ /* 0x000fe200028e0611 */
[----:B------:R-:W-:Y:S02]  /*02e0*/  ISETP.GE.U32.AND P2, PT, R23, 0x10000, PT ;  /* 0x000100001700780c */ /* 0x000fe40003f46070 */
[----:B------:R-:W-:Y:S02]  /*02f0*/  ISETP.GE.U32.AND.EX P4, PT, R3, RZ, PT, P4 ;  /* 0x000000ff0300720c */ /* 0x000fe40003f86140 */
[----:B------:R-:W-:Y:S02]  /*0300*/  ISETP.LT.U32.AND P5, PT, R23, UR12, PT ;  /* 0x0000000c17007c0c */ /* 0x000fe4000bfa1070 */
[----:B------:R-:W-:-:S02]  /*0310*/  ISETP.LT.AND.EX P1, PT, R3, UR6, !P4, P1 ;  /* 0x0000000603007c0c */ /* 0x000fc4000e721310 */
[----:B------:R-:W-:Y:S02]  /*0320*/  ISETP.GE.U32.AND.EX P2, PT, R6, RZ, PT, P2 ;  /* 0x000000ff0600720c */ /* 0x000fe40003f46120 */
[----:B------:R-:W-:Y:S02]  /*0330*/  IADD3 R22, P6, R22, R29, RZ ;  /* 0x0000001d16167210 */ /* 0x000fe40007fde0ff */
[----:B------:R-:W-:Y:S02]  /*0340*/  ISETP.LT.AND.EX P5, PT, R6, UR6, !P2, P5 ;  /* 0x0000000606007c0c */ /* 0x000fe4000d7a1350 */
[C---:B------:R-:W-:Y:S01]  /*0350*/  ISETP.GE.U32.AND P3, PT, R22.reuse, 0x10000, PT ;  /* 0x000100001600780c */ /* 0x040fe20003f66070 */
[----:B------:R-:W-:Y:S01]  /*0360*/  IMAD.X R7, RZ, RZ, R17, P6 ;  /* 0x000000ffff077224 */ /* 0x000fe200030e0611 */
[----:B------:R-:W-:-:S03]  /*0370*/  ISETP.LT.U32.AND P4, PT, R22, UR12, PT ;  /* 0x0000000c16007c0c */ /* 0x000fc6000bf81070 */
[C---:B------:R-:W-:Y:S02]  /*0380*/  @P1 LEA R24, P2, R20.reuse, UR4, 0x3 ;  /* 0x0000000414181c11 */ /* 0x040fe4000f8418ff */
[----:B------:R-:W-:Y:S02]  /*0390*/  ISETP.GE.U32.AND.EX P3, PT, R7, RZ, PT, P3 ;  /* 0x000000ff0700720c */ /* 0x000fe40003f66130 */
[----:B------:R-:W-:Y:S02]  /*03a0*/  @P1 LEA.HI.X R25, R20, UR5, R3, 0x3, P2 ;  /* 0x0000000514191c11 */ /* 0x000fe400090f1c03 */
[----:B------:R-:W-:Y:S02]  /*03b0*/  @P5 LEA R26, P2, R23, UR4, 0x3 ;  /* 0x00000004171a5c11 */ /* 0x000fe4000f8418ff */
[----:B------:R-:W-:Y:S01]  /*03c0*/  ISETP.LT.AND.EX P4, PT, R7, UR6, !P3, P4 ;  /* 0x0000000607007c0c */ /* 0x000fe2000df81340 */
[----:B------:R-:W-:Y:S01]  /*03d0*/  IMAD.MOV.U32 R21, RZ, RZ, 0x80 ;  /* 0x00000080ff157424 */ /* 0x000fe200078e00ff */
[----:B------:R-:W-:Y:S01]  /*03e0*/  @P5 LEA.HI.X R27, R23, UR5, R6, 0x3, P2 ;  /* 0x00000005171b5c11 */ /* 0x000fe200090f1c06 */
[----:B------:R-:W-:Y:S01]  /*03f0*/  BSSY B0, `(.L_x_369) ;  /* 0x000001d000007945 */ /* 0x000fe20003800000 */
[----:B------:R1:W5:Y:S04]  /*0400*/  @P1 LDG.E.64 R10, desc[UR10][R24.64] ;  /* 0x0000000a180a1981 */ /* 0x000368000c1e1b00 */
[----:B------:R-:W5:Y:S05]  /*0410*/  @P5 LDG.E.64 R12, desc[UR10][R26.64] ;  /* 0x0000000a1a0c5981 */ /* 0x000f6a000c1e1b00 */
[----:B0-----:R-:W-:-:S04]  /*0420*/  @P4 LEA R18, P3, R22, UR4, 0x3 ;  /* 0x0000000416124c11 */ /* 0x001fc8000f8618ff */
[----:B------:R-:W-:-:S05]  /*0430*/  @P4 LEA.HI.X R19, R22, UR5, R7, 0x3, P3 ;  /* 0x0000000516134c11 */ /* 0x000fca00098f1c07 */
[----:B------:R0:W5:Y:S01]  /*0440*/  @P4 LDG.E.64 R14, desc[UR10][R18.64] ;  /* 0x0000000a120e4981 */ /* 0x000162000c1e1b00 */
[----:B-1----:R-:W-:Y:S01]  /*0450*/  PRMT R24, R21, 0x7610, R24 ;  /* 0x0000761015187816 */ /* 0x002fe20000000018 */
[----:B0-----:R-:W-:-:S05]  /*0460*/  IMAD.MOV.U32 R18, RZ, RZ, 0x80 ;  /* 0x00000080ff127424 */ /* 0x001fca00078e00ff */
[----:B------:R-:W-:Y:S01]  /*0470*/  PRMT R21, R18, 0x7610, R21 ;  /* 0x0000761012157816 */ /* 0x000fe20000000015 */
[----:B--2---:R-:W0:Y:S02]  /*0480*/  I2F.S64 R16, R8 ;  /* 0x0000000800107312 */ /* 0x004e240000301400 */
        /* <DEDUP_REMOVED lines=15> */
.L_x_371:
[----:B------:R-:W-:-:S04]  /*0580*/  LOP3.LUT R16, R16, 0x80000000, RZ, 0xc0, !PT ;  /* 0x8000000010107812 */ /* 0x000fc800078ec0ff */
[----:B------:R-:W-:-:S04]  /*0590*/  SHF.R.U32.HI R19, RZ, 0x18, R16 ;  /* 0x00000018ff137819 */ /* 0x000fc80000011610 */
[----:B------:R-:W-:-:S04]  /*05a0*/  LOP3.LUT R18, R18, R19, RZ, 0xfc, !PT ;  /* 0x0000001312127212 */ /* 0x000fc800078efcff */
[----:B------:R-:W-:-:S07]  /*05b0*/  PRMT R21, R18, 0x7610, R21 ;  /* 0x0000761012157816 */ /* 0x000fce0000000015 */
.L_x_370:
[----:B------:R-:W-:Y:S05]  /*05c0*/  BSYNC B0 ;  /* 0x0000000000007941 */ /* 0x000fea0003800000 */
.L_x_369:
[----:B-----5:R-:W0:Y:S01]  /*05d0*/  I2F.S64 R16, R10 ;  /* 0x0000000a00107312 */ /* 0x020e220000301400 */
        /* <DEDUP_REMOVED lines=15> */
.L_x_374:
[----:B------:R-:W-:-:S04]  /*06d0*/  LOP3.LUT R16, R16, 0x80000000, RZ, 0xc0, !PT ;  /* 0x8000000010107812 */ /* 0x000fc800078ec0ff */
[----:B------:R-:W-:-:S04]  /*06e0*/  SHF.R.U32.HI R19, RZ, 0x18, R16 ;  /* 0x00000018ff137819 */ /* 0x000fc80000011610 */
[----:B------:R-:W-:-:S04]  /*06f0*/  LOP3.LUT R18, R18, R19, RZ, 0xfc, !PT ;  /* 0x0000001312127212 */ /* 0x000fc800078efcff */
[----:B------:R-:W-:-:S07]  /*0700*/  PRMT R24, R18, 0x7610, R24 ;  /* 0x0000761012187816 */ /* 0x000fce0000000018 */
.L_x_373:
[----:B------:R-:W-:Y:S05]  /*0710*/  BSYNC B0 ;  /* 0x0000000000007941 */ /* 0x000fea0003800000 */
.L_x_372:
[----:B------:R-:W0:Y:S01]  /*0720*/  I2F.S64 R16, R12 ;  /* 0x0000000c00107312 */ /* 0x000e220000301400 */
        /* <DEDUP_REMOVED lines=18> */
.L_x_377:
[----:B------:R-:W-:-:S04]  /*0850*/  LOP3.LUT R16, R16, 0x80000000, RZ, 0xc0, !PT ;  /* 0x8000000010107812 */ /* 0x000fc800078ec0ff */
[----:B------:R-:W-:-:S04]  /*0860*/  SHF.R.U32.HI R16, RZ, 0x18, R16 ;  /* 0x00000018ff107819 */ /* 0x000fc80000011610 */
[----:B------:R-:W-:-:S04]  /*0870*/  LOP3.LUT R16, R19, R16, RZ, 0xfc, !PT ;  /* 0x0000001013107212 */ /* 0x000fc800078efcff */
[----:B------:R-:W-:-:S07]  /*0880*/  PRMT R26, R16, 0x7610, R26 ;  /* 0x00007610101a7816 */ /* 0x000fce000000001a */
.L_x_376:
[----:B------:R-:W-:Y:S05]  /*0890*/  BSYNC B0 ;  /* 0x0000000000007941 */ /* 0x000fea0003800000 */
.L_x_375:
[----:B------:R-:W0:Y:S01]  /*08a0*/  I2F.S64 R16, R14 ;  /* 0x0000000e00107312 */ /* 0x000e220000301400 */
        /* <DEDUP_REMOVED lines=16> */
.L_x_380:
[----:B------:R-:W-:-:S04]  /*09b0*/  LOP3.LUT R16, R16, 0x80000000, RZ, 0xc0, !PT ;  /* 0x8000000010107812 */ /* 0x000fc800078ec0ff */
[----:B------:R-:W-:-:S04]  /*09c0*/  SHF.R.U32.HI R16, RZ, 0x18, R16 ;  /* 0x00000018ff107819 */ /* 0x000fc80000011610 */
[----:B------:R-:W-:-:S04]  /*09d0*/  LOP3.LUT R16, R19, R16, RZ, 0xfc, !PT ;  /* 0x0000001013107212 */ /* 0x000fc800078efcff */
[----:B------:R-:W-:-:S07]  /*09e0*/  PRMT R25, R16, 0x7610, R25 ;  /* 0x0000761010197816 */ /* 0x000fce0000000019 */
.L_x_379:
[----:B------:R-:W-:Y:S05]  /*09f0*/  BSYNC B0 ;  /* 0x0000000000007941 */ /* 0x000fea0003800000 */
.L_x_378:
        /* <DEDUP_REMOVED lines=19> */
.L_x_368:
        /* <DEDUP_REMOVED lines=8> */
.L_x_394:
[----:B------:R-:W-:-:S04]  /*0bb0*/  LEA R14, P0, R0, UR4, 0x5 ;  /* 0x00000004000e7c11 */ /* 0x000fc8000f8028ff */
[----:B------:R-:W-:-:S05]  /*0bc0*/  LEA.HI.X R15, R0, UR5, R3, 0x5, P0 ;  /* 0x00000005000f7c11 */ /* 0x000fca00080f2c03 */
[----:B------:R-:W2:Y:S04]  /*0bd0*/  LDG.E.128 R4, desc[UR10][R14.64] ;  /* 0x0000000a0e047981 */ /* 0x000ea8000c1e1d00 */
[----:B------:R0:W5:Y:S01]  /*0be0*/  LDG.E.128 R8, desc[UR10][R14.64+0x10] ;  /* 0x0000100a0e087981 */ /* 0x000162000c1e1d00 */
[----:B------:R-:W-:Y:S01]  /*0bf0*/  BSSY B0, `(.L_x_382) ;  /* 0x0000016000007945 */ /* 0x000fe20003800000 */
[----:B------:R-:W-:Y:S02]  /*0c00*/  IMAD.MOV.U32 R2, RZ, RZ, 0x80 ;  /* 0x00000080ff027424 */ /* 0x000fe400078e00ff */
[----:B------:R-:W-:Y:S01]  /*0c10*/  IMAD.MOV.U32 R13, RZ, RZ, 0x80 ;  /* 0x00000080ff0d7424 */ /* 0x000fe200078e00ff */
[----:B--2---:R-:W1:Y:S02]  /*0c20*/  I2F.S64 R5, R4 ;  /* 0x0000000400057312 */ /* 0x004e640000301400 */
[----:B-1----:R-:W-:-:S04]  /*0c30*/  LOP3.LUT R12, R5, 0x7fffffff, RZ, 0xc0, !PT ;  /* 0x7fffffff050c7812 */ /* 0x002fc800078ec0ff */
        /* <DEDUP_REMOVED lines=13> */
.L_x_384:
[----:B------:R-:W-:-:S04]  /*0d10*/  LOP3.LUT R5, R5, 0x80000000, RZ, 0xc0, !PT ;  /* 0x8000000005057812 */ /* 0x000fc800078ec0ff */
[----:B------:R-:W-:-:S04]  /*0d20*/  SHF.R.U32.HI R5, RZ, 0x18, R5 ;  /* 0x00000018ff057819 */ /* 0x000fc80000011605 */
[----:B------:R-:W-:-:S04]  /*0d30*/  LOP3.LUT R4, R4, R5, RZ, 0xfc, !PT ;  /* 0x0000000504047212 */ /* 0x000fc800078efcff */
[----:B------:R-:W-:-:S07]  /*0d40*/  PRMT R13, R4, 0x7610, R13 ;  /* 0x00007610040d7816 */ /* 0x000fce000000000d */
.L_x_383:
[----:B------:R-:W-:Y:S05]  /*0d50*/  BSYNC B0 ;  /* 0x0000000000007941 */ /* 0x000fea0003800000 */
.L_x_382:
        /* <DEDUP_REMOVED lines=16> */
.L_x_387:
[----:B------:R-:W-:-:S04]  /*0e60*/  LOP3.LUT R2, R7, 0x80000000, RZ, 0xc0, !PT ;  /* 0x8000000007027812 */ /* 0x000fc800078ec0ff */
[----:B------:R-:W-:-:S04]  /*0e70*/  SHF.R.U32.HI R5, RZ, 0x18, R2 ;  /* 0x00000018ff057819 */ /* 0x000fc80000011602 */
[----:B------:R-:W-:-:S04]  /*0e80*/  LOP3.LUT R4, R4, R5, RZ, 0xfc, !PT ;  /* 0x0000000504047212 */ /* 0x000fc800078efcff */
[----:B------:R-:W-:-:S07]  /*0e90*/  PRMT R2, R4, 0x7610, R2 ;  /* 0x0000761004027816 */ /* 0x000fce0000000002 */
.L_x_386:
[----:B------:R-:W-:Y:S05]  /*0ea0*/  BSYNC B0 ;  /* 0x0000000000007941 */ /* 0x000fea0003800000 */
.L_x_385:
[----:B-----5:R-:W0:Y:S01]  /*0eb0*/  I2F.S64 R9, R8 ;  /* 0x0000000800097312 */ /* 0x020e220000301400 */
        /* <DEDUP_REMOVED lines=17> */
.L_x_390:
[----:B------:R-:W-:-:S04]  /*0fd0*/  LOP3.LUT R5, R9, 0x80000000, RZ, 0xc0, !PT ;  /* 0x8000000009057812 */ /* 0x000fc800078ec0ff */
[----:B------:R-:W-:-:S04]  /*0fe0*/  SHF.R.U32.HI R5, RZ, 0x18, R5 ;  /* 0x00000018ff057819 */ /* 0x000fc80000011605 */
[----:B------:R-:W-:-:S07]  /*0ff0*/  LOP3.LUT R5, R4, R5, RZ, 0xfc, !PT ;  /* 0x0000000504057212 */ /* 0x000fce00078efcff */
.L_x_389:
[----:B------:R-:W-:Y:S05]  /*1000*/  BSYNC B0 ;  /* 0x0000000000007941 */ /* 0x000fea0003800000 */
.L_x_388:
        /* <DEDUP_REMOVED lines=16> */
.L_x_393:
[----:B------:R-:W-:-:S04]  /*1110*/  LOP3.LUT R6, R11, 0x80000000, RZ, 0xc0, !PT ;  /* 0x800000000b067812 */ /* 0x000fc800078ec0ff */
[----:B------:R-:W-:-:S04]  /*1120*/  SHF.R.U32.HI R7, RZ, 0x18, R6 ;  /* 0x00000018ff077819 */ /* 0x000fc80000011606 */
[----:B------:R-:W-:-:S04]  /*1130*/  LOP3.LUT R4, R4, R7, RZ, 0xfc, !PT ;  /* 0x0000000704047212 */ /* 0x000fc800078efcff */
[----:B------:R-:W-:-:S07]  /*1140*/  PRMT R6, R4, 0x7610, R6 ;  /* 0x0000761004067816 */ /* 0x000fce0000000006 */
.L_x_392:
[----:B------:R-:W-:Y:S05]  /*1150*/  BSYNC B0 ;  /* 0x0000000000007941 */ /* 0x000fea0003800000 */
.L_x_391:
        /* <DEDUP_REMOVED lines=16> */
.L_x_395:
        /* <DEDUP_REMOVED lines=10> */
.L_x_7801:


//--------------------- .text._ZN2at6native55_GLOBAL__N__de093ff9_22_ForeachBinaryOpList_cu_a911ec4325multi_tensor_apply_kernelINS1_18TensorListMetadataILi2EEENS1_11CopyFunctorIN3c1015Float8_e5m2fnuzEaLi2ELi1ELi1EEEJNS0_4CopyIS7_aEEEEEvT_T0_DpT1_ --------------------------
	.section	.text._ZN2at6native55_GLOBAL__N__de093ff9_22_ForeachBinaryOpList_cu_a911ec4325multi_tensor_apply_kernelINS1_18TensorListMetadataILi2EEENS1_11CopyFunctorIN3c1015Float8_e5m2fnuzEaLi2ELi1ELi1EEEJNS0_4CopyIS7_aEEEEEvT_T0_DpT1_,"ax",@progbits
	.align	128
.text._ZN2at6native55_GLOBAL__N__de093ff9_22_ForeachBinaryOpList_cu_a911ec4325multi_tensor_apply_kernelINS1_18TensorListMetadataILi2EEENS1_11CopyFunctorIN3c1015Float8_e5m2fnuzEaLi2ELi1ELi1EEEJNS0_4CopyIS7_aEEEEEvT_T0_DpT1_:
        .type           _ZN2at6native55_GLOBAL__N__de093ff9_22_ForeachBinaryOpList_cu_a911ec4325multi_tensor_apply_kernelINS1_18TensorListMetadataILi2EEENS1_11CopyFunctorIN3c1015Float8_e5m2fnuzEaLi2ELi1ELi1EEEJNS0_4CopyIS7_aEEEEEvT_T0_DpT1_,@function
        .size           _ZN2at6native55_GLOBAL__N__de093ff9_22_ForeachBinaryOpList_cu_a911ec4325multi_tensor_apply_kernelINS1_18TensorListMetadataILi2EEENS1_11CopyFunctorIN3c1015Float8_e5m2fnuzEaLi2ELi1ELi1EEEJNS0_4CopyIS7_aEEEEEvT_T0_DpT1_,(.L_x_7802 - _ZN2at6native55_GLOBAL__N__de093ff9_22_ForeachBinaryOpList_cu_a911ec4325multi_tensor_apply_kernelINS1_18TensorListMetadataILi2EEENS1_11CopyFunctorIN3c1015Float8_e5m2fnuzEaLi2ELi1ELi1EEEJNS0_4CopyIS7_aEEEEEvT_T0_DpT1_)
        .other          _ZN2at6native55_GLOBAL__N__de093ff9_22_ForeachBinaryOpList_cu_a911ec4325multi_tensor_apply_kernelINS1_18TensorListMetadataILi2EEENS1_11CopyFunctorIN3c1015Float8_e5m2fnuzEaLi2ELi1ELi1EEEJNS0_4CopyIS7_aEEEEEvT_T0_DpT1_,@"STO_CUDA_ENTRY STV_DEFAULT"
_ZN2at6native55_GLOBAL__N__de093ff9_22_ForeachBinaryOpList_cu_a911ec4325multi_tensor_apply_kernelINS1_18TensorListMetadataILi2EEENS1_11CopyFunctorIN3c1015Float8_e5m2fnuzEaLi2ELi1ELi1EEEJNS0_4CopyIS7_aEEEEEvT_T0_DpT1_:
        /* <DEDUP_REMOVED lines=30> */
.L_x_409:
        /* <DEDUP_REMOVED lines=56> */
.L_x_399:
[----:B------:R-:W-:-:S04]  /*0560*/  LOP3.LUT R3, R21, 0x80000000, RZ, 0xc0, !PT ;  /* 0x8000000015037812 */ /* 0x000fc800078ec0ff */
[----:B------:R-:W-:-:S04]  /*0570*/  SHF.R.U32.HI R3, RZ, 0x18, R3 ;  /* 0x00000018ff037819 */ /* 0x000fc80000011603 */
[----:B------:R-:W-:-:S04]  /*0580*/  LOP3.LUT R2, R2, R3, RZ, 0xfc, !PT ;  /* 0x0000000302027212 */ /* 0x000fc800078efcff */
[----:B------:R-:W-:-:S07]  /*0590*/  PRMT R7, R2, 0x7610, R7 ;  /* 0x0000761002077816 */ /* 0x000fce0000000007 */
.L_x_398:
[----:B------:R-:W-:Y:S05]  /*05a0*/  BSYNC B0 ;  /* 0x0000000000007941 */ /* 0x000fea0003800000 */
.L_x_397:
        /* <DEDUP_REMOVED lines=16> */
.L_x_402:
[----:B------:R-:W-:-:S04]  /*06b0*/  LOP3.LUT R3, R3, 0x80000000, RZ, 0xc0, !PT ;  /* 0x8000000003037812 */ /* 0x000fc800078ec0ff */
[----:B------:R-:W-:-:S04]  /*06c0*/  SHF.R.U32.HI R3, RZ, 0x18, R3 ;  /* 0x00000018ff037819 */ /* 0x000fc80000011603 */
[----:B------:R-:W-:-:S04]  /*06d0*/  LOP3.LUT R2, R2, R3, RZ, 0xfc, !PT ;  /* 0x0000000302027212 */ /* 0x000fc800078efcff */
[----:B------:R-:W-:-:S07]  /*06e0*/  PRMT R23, R2, 0x7610, R23 ;  /* 0x0000761002177816 */ /* 0x000fce0000000017 */
.L_x_401:
[----:B------:R-:W-:Y:S05]  /*06f0*/  BSYNC B0 ;  /* 0x0000000000007941 */ /* 0x000fea0003800000 */
.L_x_400:
        /* <DEDUP_REMOVED lines=18> */
.L_x_405:
[----:B------:R-:W-:-:S04]  /*0820*/  LOP3.LUT R2, R2, 0x80000000, RZ, 0xc0, !PT ;  /* 0x8000000002027812 */ /* 0x000fc800078ec0ff */
[----:B------:R-:W-:-:S04]  /*0830*/  SHF.R.U32.HI R2, RZ, 0x18, R2 ;  /* 0x00000018ff027819 */ /* 0x000fc80000011602 */
[----:B------:R-:W-:-:S04]  /*0840*/  LOP3.LUT R2, R3, R2, RZ, 0xfc, !PT ;  /* 0x0000000203027212 */ /* 0x000fc800078efcff */
[----:B------:R-:W-:-:S07]  /*0850*/  PRMT R22, R2, 0x7610, R22 ;  /* 0x0000761002167816 */ /* 0x000fce0000000016 */
.L_x_404:
[----:B------:R-:W-:Y:S05]  /*0860*/  BSYNC B0 ;  /* 0x0000000000007941 */ /* 0x000fea0003800000 */
.L_x_403:
        /* <DEDUP_REMOVED lines=16> */
.L_x_408:
[----:B------:R-:W-:-:S04]  /*0970*/  LOP3.LUT R3, R3, 0x80000000, RZ, 0xc0, !PT ;  /* 0x8000000003037812 */ /* 0x000fc800078ec0ff */
[----:B------:R-:W-:-:S04]  /*0980*/  SHF.R.U32.HI R3, RZ, 0x18, R3 ;  /* 0x00000018ff037819 */ /* 0x000fc80000011603 */
[----:B------:R-:W-:-:S04]  /*0990*/  LOP3.LUT R2, R2, R3, RZ, 0xfc, !PT ;  /* 0x0000000302027212 */ /* 0x000fc800078efcff */
[----:B------:R-:W-:-:S07]  /*09a0*/  PRMT R21, R2, 0x7610, R21 ;  /* 0x0000761002157816 */ /* 0x000fce0000000015 */
.L_x_407:
[----:B------:R-:W-:Y:S05]  /*09b0*/  BSYNC B0 ;  /* 0x0000000000007941 */ /* 0x000fea0003800000 */
.L_x_406:
        /* <DEDUP_REMOVED lines=23> */
.L_x_396:
        /* <DEDUP_REMOVED lines=8> */
.L_x_422:
        /* <DEDUP_REMOVED lines=26> */
.L_x_412:
[----:B------:R-:W-:-:S04]  /*0d50*/  LOP3.LUT R6, R13, 0x80000000, RZ, 0xc0, !PT ;  /* 0x800000000d067812 */ /* 0x000fc800078ec0ff */
[----:B------:R-:W-:-:S04]  /*0d60*/  SHF.R.U32.HI R9, RZ, 0x18, R6 ;  /* 0x00000018ff097819 */ /* 0x000fc80000011606 */
[----:B------:R-:W-:-:S04]  /*0d70*/  LOP3.LUT R8, R8, R9, RZ, 0xfc, !PT ;  /* 0x0000000908087212 */ /* 0x000fc800078efcff */
[----:B------:R-:W-:-:S07]  /*0d80*/  PRMT R6, R8, 0x7610, R6 ;  /* 0x0000761008067816 */ /* 0x000fce0000000006 */
.L_x_411:
[----:B------:R-:W-:Y:S05]  /*0d90*/  BSYNC B0 ;  /* 0x0000000000007941 */ /* 0x000fea0003800000 */
.L_x_410:
        /* <DEDUP_REMOVED lines=16> */
.L_x_415:
[----:B------:R-:W-:-:S04]  /*0ea0*/  LOP3.LUT R5, R12, 0x80000000, RZ, 0xc0, !PT ;  /* 0x800000000c057812 */ /* 0x000fc800078ec0ff */
[----:B------:R-:W-:-:S04]  /*0eb0*/  SHF.R.U32.HI R5, RZ, 0x18, R5 ;  /* 0x00000018ff057819 */ /* 0x000fc80000011605 */
[----:B------:R-:W-:-:S07]  /*0ec0*/  LOP3.LUT R5, R8, R5, RZ, 0xfc, !PT ;  /* 0x0000000508057212 */ /* 0x000fce00078efcff */
.L_x_414:
[----:B------:R-:W-:Y:S05]  /*0ed0*/  BSYNC B0 ;  /* 0x0000000000007941 */ /* 0x000fea0003800000 */
.L_x_413:
        /* <DEDUP_REMOVED lines=18> */
.L_x_418:
[----:B------:R-:W-:-:S04]  /*1000*/  LOP3.LUT R9, R12, 0x80000000, RZ, 0xc0, !PT ;  /* 0x800000000c097812 */ /* 0x000fc800078ec0ff */
[----:B------:R-:W-:-:S04]  /*1010*/  SHF.R.U32.HI R12, RZ, 0x18, R9 ;  /* 0x00000018ff0c7819 */ /* 0x000fc80000011609 */
[----:B------:R-:W-:-:S04]  /*1020*/  LOP3.LUT R7, R7, R12, RZ, 0xfc, !PT ;  /* 0x0000000c07077212 */ /* 0x000fc800078efcff */
[----:B------:R-:W-:-:S07]  /*1030*/  PRMT R9, R7, 0x7610, R9 ;  /* 0x0000761007097816 */ /* 0x000fce0000000009 */
.L_x_417:
[----:B------:R-:W-:Y:S05]  /*1040*/  BSYNC B0 ;  /* 0x0000000000007941 */ /* 0x000fea0003800000 */
.L_x_416:
        /* <DEDUP_REMOVED lines=16> */
.L_x_421:
[----:B------:R-:W-:-:S04]  /*1150*/  LOP3.LUT R7, R7, 0x80000000, RZ, 0xc0, !PT ;  /* 0x8000000007077812 */ /* 0x000fc800078ec0ff */
[----:B------:R-:W-:-:S04]  /*1160*/  SHF.R.U32.HI R7, RZ, 0x18, R7 ;  /* 0x00000018ff077819 */ /* 0x000fc80000011607 */
[----:B------:R-:W-:-:S04]  /*1170*/  LOP3.LUT R4, R4, R7, RZ, 0xfc, !PT ;  /* 0x0000000704047212 */ /* 0x000fc800078efcff */
[----:B------:R-:W-:-:S07]  /*1180*/  PRMT R8, R4, 0x7610, R8 ;  /* 0x0000761004087816 */ /* 0x000fce0000000008 */
.L_x_420:
[----:B------:R-:W-:Y:S05]  /*1190*/  BSYNC B0 ;  /* 0x0000000000007941 */ /* 0x000fea0003800000 */
.L_x_419:
        /* <DEDUP_REMOVED lines=16> */
.L_x_423:
        /* <DEDUP_REMOVED lines=14> */
.L_x_7802:


//--------------------- .text._ZN2at6native55_GLOBAL__N__de093ff9_22_ForeachBinaryOpList_cu_a911ec4325multi_tensor_apply_kernelINS1_18TensorListMetadataILi2EEENS1_11CopyFunctorIN3c1015Float8_e5m2fnuzEhLi2ELi1ELi1EEEJNS0_4CopyIS7_hEEEEEvT_T0_DpT1_ --------------------------
	.section	.text._ZN2at6native55_GLOBAL__N__de093ff9_22_ForeachBinaryOpList_cu_a911ec4325multi_tensor_apply_kernelINS1_18TensorListMetadataILi2EEENS1_11CopyFunctorIN3c1015Float8_e5m2fnuzEhLi2ELi1ELi1EEEJNS0_4CopyIS7_hEEEEEvT_T0_DpT1_,"ax",@progbits
	.align	128
.text._ZN2at6native55_GLOBAL__N__de093ff9_22_ForeachBinaryOpList_cu_a911ec4325multi_tensor_apply_kernelINS1_18TensorListMetadataILi2EEENS1_11CopyFunctorIN3c1015Float8_e5m2fnuzEhLi2ELi1ELi1EEEJNS0_4CopyIS7_hEEEEEvT_T0_DpT1_:
        .type           _ZN2at6native55_GLOBAL__N__de093ff9_22_ForeachBinaryOpList_cu_a911ec4325multi_tensor_apply_kernelINS1_18TensorListMetadataILi2EEENS1_11CopyFunctorIN3c1015Float8_e5m2fnuzEhLi2ELi1ELi1EEEJNS0_4CopyIS7_hEEEEEvT_T0_DpT1_,@function
        .size           _ZN2at6native55_GLOBAL__N__de093ff9_22_ForeachBinaryOpList_cu_a911ec4325multi_tensor_apply_kernelINS1_18TensorListMetadataILi2EEENS1_11CopyFunctorIN3c1015Float8_e5m2fnuzEhLi2ELi1ELi1EEEJNS0_4CopyIS7_hEEEEEvT_T0_DpT1_,(.L_x_7803 - _ZN2at6native55_GLOBAL__N__de093ff9_22_ForeachBinaryOpList_cu_a911ec4325multi_tensor_apply_kernelINS1_18TensorListMetadataILi2EEENS1_11CopyFunctorIN3c1015Float8_e5m2fnuzEhLi2ELi1ELi1EEEJNS0_4CopyIS7_hEEEEEvT_T0_DpT1_)
        .other          _ZN2at6native55_GLOBAL__N__de093ff9_22_ForeachBinaryOpList_cu_a911ec4325multi_tensor_apply_kernelINS1_18TensorListMetadataILi2EEENS1_11CopyFunctorIN3c1015Float8_e5m2fnuzEhLi2ELi1ELi1EEEJNS0_4CopyIS7_hEEEEEvT_T0_DpT1_,@"STO_CUDA_ENTRY STV_DEFAULT"
_ZN2at6native55_GLOBAL__N__de093ff9_22_ForeachBinaryOpList_cu_a911ec4325multi_tensor_apply_kernelINS1_18TensorListMetadataILi2EEENS1_11CopyFunctorIN3c1015Float8_e5m2fnuzEhLi2ELi1ELi1EEEJNS0_4CopyIS7_hEEEEEvT_T0_DpT1_:
        /* <DEDUP_REMOVED lines=29> */
.L_x_437:
[----:B0-----:R-:W-:Y:S01]  /*01d0*/  IADD3 R27, P1, R13, R10, RZ ;  /* 0x0000000a0d1b7210 */ /* 0x001fe20007f3e0ff */
[----:B-1----:R-:W-:-:S03]  /*01e0*/  IMAD R16, R0, 0x3, RZ ;  /* 0x0000000300107824 */ /* 0x002fc600078e02ff */
[C---:B------:R-:W-:Y:S01]  /*01f0*/  ISETP.GE.U32.AND P0, PT, R27.reuse, 0x10000, PT ;  /* 0x000100001b00780c */ /* 0x040fe20003f06070 */
[----:B------:R-:W-:Y:S01]  /*0200*/  IMAD.X R25, RZ, RZ, R11, P1 ;  /* 0x000000ffff197224 */ /* 0x000fe200008e060b */
[----:B------:R-:W-:Y:S02]  /*0210*/  ISETP.LT.U32.AND P1, PT, R27, UR12, PT ;  /* 0x0000000c1b007c0c */ /* 0x000fe4000bf21070 */
[-C--:B------:R-:W-:Y:S02]  /*0220*/  LEA R17, P6, R0, R27.reuse, 0x1 ;  /* 0x0000001b00117211 */ /* 0x080fe400078c08ff */
[C---:B------:R-:W-:Y:S02]  /*0230*/  ISETP.GE.U32.AND.EX P0, PT, R25.reuse, RZ, PT, P0 ;  /* 0x000000ff1900720c */ /* 0x040fe40003f06100 */
        /* <DEDUP_REMOVED lines=11> */
[----:B------:R-:W-:Y:S02]  /*02f0*/  @P0 IADD3 R8, P3, R27, UR14, RZ ;  /* 0x0000000e1b080c10 */ /* 0x000fe4000ff7e0ff */
[----:B------:R-:W-:Y:S02]  /*0300*/  ISETP.LT.AND.EX P4, PT, R18, UR6, !P4, P5 ;  /* 0x0000000612007c0c */ /* 0x000fe4000e781350 */
[----:B------:R-:W-:Y:S02]  /*0310*/  @P0 IADD3.X R9, R25, UR4, RZ, P3, !PT ;  /* 0x0000000419090c10 */ /* 0x000fe40009ffe4ff */
[----:B------:R-:W-:Y:S02]  /*0320*/  ISETP.GE.U32.AND P3, PT, R17, 0x10000, PT ;  /* 0x000100001100780c */ /* 0x000fe40003f66070 */
[----:B------:R-:W-:Y:S01]  /*0330*/  ISETP.LT.U32.AND P2, PT, R16, UR12, PT ;  /* 0x0000000c10007c0c */ /* 0x000fe2000bf41070 */
[----:B------:R-:W2:Y:S01]  /*0340*/  @P0 LDG.E.U8 R21, desc[UR10][R8.64] ;  /* 0x0000000a08150981 */ /* 0x000ea2000c1e1100 */
[----:B------:R-:W-:-:S02]  /*0350*/  ISETP.GE.U32.AND.EX P3, PT, R19, RZ, PT, P3 ;  /* 0x000000ff1300720c */ /* 0x000fc40003f66130 */
[----:B------:R-:W-:Y:S02]  /*0360*/  ISETP.GE.U32.AND.EX P6, PT, R20, RZ, PT, P6 ;  /* 0x000000ff1400720c */ /* 0x000fe40003fc6160 */
[----:B------:R-:W-:Y:S02]  /*0370*/  ISETP.LT.AND.EX P1, PT, R19, UR6, !P3, P1 ;  /* 0x0000000613007c0c */ /* 0x000fe4000df21310 */
[----:B------:R-:W-:-:S04]  /*0380*/  @P4 IADD3 R2, P3, R22, UR14, RZ ;  /* 0x0000000e16024c10 */ /* 0x000fc8000ff7e0ff */
[----:B------:R-:W-:-:S05]  /*0390*/  @P4 IADD3.X R3, R18, UR4, RZ, P3, !PT ;  /* 0x0000000412034c10 */ /* 0x000fca0009ffe4ff */
[----:B------:R-:W5:Y:S02]  /*03a0*/  @P4 LDG.E.U8 R12, desc[UR10][R2.64] ;  /* 0x0000000a020c4981 */ /* 0x000f64000c1e1100 */
[----:B------:R-:W-:-:S04]  /*03b0*/  @P1 IADD3 R4, P5, R17, UR14, RZ ;  /* 0x0000000e11041c10 */ /* 0x000fc8000ffbe0ff */
[----:B------:R-:W-:-:S05]  /*03c0*/  @P1 IADD3.X R5, R19, UR4, RZ, P5, !PT ;  /* 0x0000000413051c10 */ /* 0x000fca000affe4ff */
[----:B------:R-:W5:Y:S01]  /*03d0*/  @P1 LDG.E.U8 R14, desc[UR10][R4.64] ;  /* 0x0000000a040e1981 */ /* 0x000f62000c1e1100 */
[----:B------:R-:W-:Y:S01]  /*03e0*/  ISETP.LT.AND.EX P2, PT, R20, UR6, !P6, P2 ;  /* 0x0000000614007c0c */ /* 0x000fe2000f741320 */
[----:B------:R-:W-:Y:S01]  /*03f0*/  IMAD.MOV.U32 R23, RZ, RZ, 0x80 ;  /* 0x00000080ff177424 */ /* 0x000fe200078e00ff */
[----:B------:R-:W-:Y:S01]  /*0400*/  BSSY B0, `(.L_x_425) ;  /* 0x000001a000007945 */ /* 0x000fe20003800000 */
[----:B------:R-:W-:-:S10]  /*0410*/  IMAD.MOV.U32 R26, RZ, RZ, 0x80 ;  /* 0x00000080ff1a7424 */ /* 0x000fd400078e00ff */
[----:B------:R-:W-:-:S04]  /*0420*/  @P2 IADD3 R6, P6, R16, UR14, RZ ;  /* 0x0000000e10062c10 */ /* 0x000fc8000ffde0ff */
[----:B------:R-:W-:-:S05]  /*0430*/  @P2 IADD3.X R7, R20, UR4, RZ, P6, !PT ;  /* 0x0000000414072c10 */ /* 0x000fca000b7fe4ff */
[----:B------:R0:W5:Y:S02]  /*0440*/  @P2 LDG.E.U8 R15, desc[UR10][R6.64] ;  /* 0x0000000a060f2981 */ /* 0x000164000c1e1100 */
[----:B0-----:R-:W-:Y:S02]  /*0450*/  PRMT R7, R23, 0x7610, R7 ;  /* 0x0000761017077816 */ /* 0x001fe40000000007 */
[----:B--2---:R-:W-:-:S04]  /*0460*/  LOP3.LUT R8, R21, 0xffff, RZ, 0xc0, !PT ;  /* 0x0000ffff15087812 */ /* 0x004fc800078ec0ff */
[----:B------:R-:W-:-:S04]  /*0470*/  I2FP.F32.U32 R9, R8 ;  /* 0x0000000800097245 */ /* 0x000fc80000201000 */
        /* <DEDUP_REMOVED lines=14> */
.L_x_427:
[----:B------:R-:W-:-:S04]  /*0560*/  LOP3.LUT R3, R9, 0x80000000, RZ, 0xc0, !PT ;  /* 0x8000000009037812 */ /* 0x000fc800078ec0ff */
[----:B------:R-:W-:-:S04]  /*0570*/  SHF.R.U32.HI R3, RZ, 0x18, R3 ;  /* 0x00000018ff037819 */ /* 0x000fc80000011603 */
[----:B------:R-:W-:-:S04]  /*0580*/  LOP3.LUT R2, R2, R3, RZ, 0xfc, !PT ;  /* 0x0000000302027212 */ /* 0x000fc800078efcff */
[----:B------:R-:W-:-:S07]  /*0590*/  PRMT R7, R2, 0x7610, R7 ;  /* 0x0000761002077816 */ /* 0x000fce0000000007 */
.L_x_426:
[----:B------:R-:W-:Y:S05]  /*05a0*/  BSYNC B0 ;  /* 0x0000000000007941 */ /* 0x000fea0003800000 */
.L_x_425:
[----:B-----5:R-:W-:Y:S01]  /*05b0*/  LOP3.LUT R2, R12, 0xffff, RZ, 0xc0, !PT ;  /* 0x0000ffff0c027812 */ /* 0x020fe200078ec0ff */
[----:B------:R-:W-:Y:S03]  /*05c0*/  BSSY B0, `(.L_x_428) ;  /* 0x0000014000007945 */ /* 0x000fe60003800000 */
        /* <DEDUP_REMOVED lines=15> */
.L_x_430:
[----:B------:R-:W-:-:S04]  /*06c0*/  LOP3.LUT R3, R3, 0x80000000, RZ, 0xc0, !PT ;  /* 0x8000000003037812 */ /* 0x000fc800078ec0ff */
[----:B------:R-:W-:-:S04]  /*06d0*/  SHF.R.U32.HI R3, RZ, 0x18, R3 ;  /* 0x00000018ff037819 */ /* 0x000fc80000011603 */
[----:B------:R-:W-:-:S04]  /*06e0*/  LOP3.LUT R2, R2, R3, RZ, 0xfc, !PT ;  /* 0x0000000302027212 */ /* 0x000fc800078efcff */
[----:B------:R-:W-:-:S07]  /*06f0*/  PRMT R26, R2, 0x7610, R26 ;  /* 0x00007610021a7816 */ /* 0x000fce000000001a */
.L_x_429:
[----:B------:R-:W-:Y:S05]  /*0700*/  BSYNC B0 ;  /* 0x0000000000007941 */ /* 0x000fea0003800000 */
.L_x_428:
[----:B------:R-:W-:Y:S01]  /*0710*/  LOP3.LUT R2, R14, 0xffff, RZ, 0xc0, !PT ;  /* 0x0000ffff0e027812 */ /* 0x000fe200078ec0ff */
[----:B------:R-:W-:Y:S01]  /*0720*/  BSSY B0, `(.L_x_431) ;  /* 0x0000016000007945 */ /* 0x000fe20003800000 */
[----:B------:R-:W-:Y:S02]  /*0730*/  IMAD.MOV.U32 R23, RZ, RZ, 0x80 ;  /* 0x00000080ff177424 */ /* 0x000fe400078e00ff */
[----:B------:R-:W-:Y:S01]  /*0740*/  I2FP.F32.U32 R2, R2 ;  /* 0x0000000200027245 */ /* 0x000fe20000201000 */
        /* <DEDUP_REMOVED lines=15> */
.L_x_433:
[----:B------:R-:W-:-:S04]  /*0840*/  LOP3.LUT R2, R2, 0x80000000, RZ, 0xc0, !PT ;  /* 0x8000000002027812 */ /* 0x000fc800078ec0ff */
[----:B------:R-:W-:-:S04]  /*0850*/  SHF.R.U32.HI R2, RZ, 0x18, R2 ;  /* 0x00000018ff027819 */ /* 0x000fc80000011602 */
[----:B------:R-:W-:-:S04]  /*0860*/  LOP3.LUT R2, R3, R2, RZ, 0xfc, !PT ;  /* 0x0000000203027212 */ /* 0x000fc800078efcff */
[----:B------:R-:W-:-:S07]  /*0870*/  PRMT R24, R2, 0x7610, R24 ;  /* 0x0000761002187816 */ /* 0x000fce0000000018 */
.L_x_432:
[----:B------:R-:W-:Y:S05]  /*0880*/  BSYNC B0 ;  /* 0x0000000000007941 */ /* 0x000fea0003800000 */
.L_x_431:
[----:B------:R-:W-:Y:S01]  /*0890*/  LOP3.LUT R2, R15, 0xffff, RZ, 0xc0, !PT ;  /* 0x0000ffff0f027812 */ /* 0x000fe200078ec0ff */
        /* <DEDUP_REMOVED lines=16> */
.L_x_436:
[----:B------:R-:W-:-:S04]  /*09a0*/  LOP3.LUT R3, R3, 0x80000000, RZ, 0xc0, !PT ;  /* 0x8000000003037812 */ /* 0x000fc800078ec0ff */
[----:B------:R-:W-:-:S04]  /*09b0*/  SHF.R.U32.HI R3, RZ, 0x18, R3 ;  /* 0x00000018ff037819 */ /* 0x000fc80000011603 */
[----:B------:R-:W-:-:S04]  /*09c0*/  LOP3.LUT R2, R2, R3, RZ, 0xfc, !PT ;  /* 0x0000000302027212 */ /* 0x000fc800078efcff */
[----:B------:R-:W-:-:S07]  /*09d0*/  PRMT R23, R2, 0x7610, R23 ;  /* 0x0000761002177816 */ /* 0x000fce0000000017 */
.L_x_435:
[----:B------:R-:W-:Y:S05]  /*09e0*/  BSYNC B0 ;  /* 0x0000000000007941 */ /* 0x000fea0003800000 */
.L_x_434:
        /* <DEDUP_REMOVED lines=19> */
.L_x_424:
        /* <DEDUP_REMOVED lines=8> */
.L_x_450:
        /* <DEDUP_REMOVED lines=8> */
[C---:B--2---:R-:W-:Y:S02]  /*0c20*/  PRMT R4, R8.reuse, 0x7770, RZ ;  /* 0x0000777008047816 */ /* 0x044fe400000000ff */
[C---:B------:R-:W-:Y:S02]  /*0c30*/  PRMT R11, R8.reuse, 0x7771, RZ ;  /* 0x00007771080b7816 */ /* 0x040fe400000000ff */
[----:B------:R-:W-:Y:S02]  /*0c40*/  I2FP.F32.U32 R13, R4 ;  /* 0x00000004000d7245 */ /* 0x000fe40000201000 */
[----:B------:R-:W-:-:S02]  /*0c50*/  PRMT R7, R8, 0x7772, RZ ;  /* 0x0000777208077816 */ /* 0x000fc400000000ff */
[----:B------:R-:W-:Y:S02]  /*0c60*/  LOP3.LUT R12, R13, 0x7fffffff, RZ, 0xc0, !PT ;  /* 0x7fffffff0d0c7812 */ /* 0x000fe400078ec0ff */
[----:B------:R-:W-:Y:S02]  /*0c70*/  PRMT R4, R8, 0x7773, RZ ;  /* 0x0000777308047816 */ /* 0x000fe400000000ff */
        /* <DEDUP_REMOVED lines=13> */
.L_x_440:
[----:B------:R-:W-:-:S04]  /*0d50*/  LOP3.LUT R6, R13, 0x80000000, RZ, 0xc0, !PT ;  /* 0x800000000d067812 */ /* 0x000fc800078ec0ff */
[----:B------:R-:W-:-:S04]  /*0d60*/  SHF.R.U32.HI R9, RZ, 0x18, R6 ;  /* 0x00000018ff097819 */ /* 0x000fc80000011606 */
[----:B------:R-:W-:-:S04]  /*0d70*/  LOP3.LUT R8, R8, R9, RZ, 0xfc, !PT ;  /* 0x0000000908087212 */ /* 0x000fc800078efcff */
[----:B------:R-:W-:-:S07]  /*0d80*/  PRMT R6, R8, 0x7610, R6 ;  /* 0x0000761008067816 */ /* 0x000fce0000000006 */
.L_x_439:
[----:B------:R-:W-:Y:S05]  /*0d90*/  BSYNC B0 ;  /* 0x0000000000007941 */ /* 0x000fea0003800000 */
.L_x_438:
        /* <DEDUP_REMOVED lines=17> */
.L_x_443:
[----:B------:R-:W-:-:S04]  /*0eb0*/  LOP3.LUT R5, R12, 0x80000000, RZ, 0xc0, !PT ;  /* 0x800000000c057812 */ /* 0x000fc800078ec0ff */
[----:B------:R-:W-:-:S04]  /*0ec0*/  SHF.R.U32.HI R5, RZ, 0x18, R5 ;  /* 0x00000018ff057819 */ /* 0x000fc80000011605 */
[----:B------:R-:W-:-:S07]  /*0ed0*/  LOP3.LUT R5, R8, R5, RZ, 0xfc, !PT ;  /* 0x0000000508057212 */ /* 0x000fce00078efcff */
.L_x_442:
[----:B------:R-:W-:Y:S05]  /*0ee0*/  BSYNC B0 ;  /* 0x0000000000007941 */ /* 0x000fea0003800000 */
.L_x_441:
        /* <DEDUP_REMOVED lines=19> */
.L_x_446:
[----:B------:R-:W-:-:S04]  /*1020*/  LOP3.LUT R8, R11, 0x80000000, RZ, 0xc0, !PT ;  /* 0x800000000b087812 */ /* 0x000fc800078ec0ff */
[----:B------:R-:W-:-:S04]  /*1030*/  SHF.R.U32.HI R8, RZ, 0x18, R8 ;  /* 0x00000018ff087819 */ /* 0x000fc80000011608 */
[----:B------:R-:W-:-:S07]  /*1040*/  LOP3.LUT R8, R9, R8, RZ, 0xfc, !PT ;  /* 0x0000000809087212 */ /* 0x000fce00078efcff */
.L_x_445:
[----:B------:R-:W-:Y:S05]  /*1050*/  BSYNC B0 ;  /* 0x0000000000007941 */ /* 0x000fea0003800000 */
.L_x_444:
        /* <DEDUP_REMOVED lines=17> */
.L_x_449:
[----:B------:R-:W-:-:S04]  /*1170*/  LOP3.LUT R7, R9, 0x80000000, RZ, 0xc0, !PT ;  /* 0x8000000009077812 */ /* 0x000fc800078ec0ff */
[----:B------:R-:W-:-:S04]  /*1180*/  SHF.R.U32.HI R7, RZ, 0x18, R7 ;  /* 0x00000018ff077819 */ /* 0x000fc80000011607 */
[----:B------:R-:W-:-:S07]  /*1190*/  LOP3.LUT R7, R4, R7, RZ, 0xfc, !PT ;  /* 0x0000000704077212 */ /* 0x000fce00078efcff */
.L_x_448:
[----:B------:R-:W-:Y:S05]  /*11a0*/  BSYNC B0 ;  /* 0x0000000000007941 */ /* 0x000fea0003800000 */
.L_x_447:
        /* <DEDUP_REMOVED lines=16> */
.L_x_451:
        /* <DEDUP_REMOVED lines=13> */
.L_x_7803:


//--------------------- .text._ZN2at6native55_GLOBAL__N__de093ff9_22_ForeachBinaryOpList_cu_a911ec4325multi_tensor_apply_kernelINS1_18TensorListMetadataILi2EEENS1_14UnaryOpFunctorIN3c1015Float8_e5m2fnuzELi2ELi1ELi1EEEJNS0_4CopyIS7_S7_EEEEEvT_T0_DpT1_ --------------------------
	.section	.text._ZN2at6native55_GLOBAL__N__de093ff9_22_ForeachBinaryOpList_cu_a911ec4325multi_tensor_apply_kernelINS1_18TensorListMetadataILi2EEENS1_14UnaryOpFunctorIN3c1015Float8_e5m2fnuzELi2ELi1ELi1EEEJNS0_4CopyIS7_S7_EEEEEvT_T0_DpT1_,"ax",@progbits
	.align	128
.text._ZN2at6native55_GLOBAL__N__de093ff9_22_ForeachBinaryOpList_cu_a911ec4325multi_tensor_apply_kernelINS1_18TensorListMetadataILi2EEENS1_14UnaryOpFunctorIN3c1015Float8_e5m2fnuzELi2ELi1ELi1EEEJNS0_4CopyIS7_S7_EEEEEvT_T0_DpT1_:
        .type           _ZN2at6native55_GLOBAL__N__de093ff9_22_ForeachBinaryOpList_cu_a911ec4325multi_tensor_apply_kernelINS1_18TensorListMetadataILi2EEENS1_14UnaryOpFunctorIN3c1015Float8_e5m2fnuzELi2ELi1ELi1EEEJNS0_4CopyIS7_S7_EEEEEvT_T0_DpT1_,@function
        .size           _ZN2at6native55_GLOBAL__N__de093ff9_22_ForeachBinaryOpList_cu_a911ec4325multi_tensor_apply_kernelINS1_18TensorListMetadataILi2EEENS1_14UnaryOpFunctorIN3c1015Float8_e5m2fnuzELi2ELi1ELi1EEEJNS0_4CopyIS7_S7_EEEEEvT_T0_DpT1_,(.L_x_7804 - _ZN2at6native55_GLOBAL__N__de093ff9_22_ForeachBinaryOpList_cu_a911ec4325multi_tensor_apply_kernelINS1_18TensorListMetadataILi2EEENS1_14UnaryOpFunctorIN3c1015Float8_e5m2fnuzELi2ELi1ELi1EEEJNS0_4CopyIS7_S7_EEEEEvT_T0_DpT1_)
        .other          _ZN2at6native55_GLOBAL__N__de093ff9_22_ForeachBinaryOpList_cu_a911ec4325multi_tensor_apply_kernelINS1_18TensorListMetadataILi2EEENS1_14UnaryOpFunctorIN3c1015Float8_e5m2fnuzELi2ELi1ELi1EEEJNS0_4CopyIS7_S7_EEEEEvT_T0_DpT1_,@"STO_CUDA_ENTRY STV_DEFAULT"
_ZN2at6native55_GLOBAL__N__de093ff9_22_ForeachBinaryOpList_cu_a911ec4325multi_tensor_apply_kernelINS1_18TensorListMetadataILi2EEENS1_14UnaryOpFunctorIN3c1015Float8_e5m2fnuzELi2ELi1ELi1EEEJNS0_4CopyIS7_S7_EEEEEvT_T0_DpT1_:
[----:B------:R-:W-:Y:S01]  /*0000*/  LDC R1, c[0x0][0x28] ;  /* 0x00000a00ff017b82 */ /* 0x000fe20000000800 */
[----:B------:R-:W0:Y:S01]  /*0010*/  S2R R9, SR_CTAID.X ;  /* 0x0000000000097919 */ /* 0x000e220000002500 */
[----:B------:R-:W-:Y:S01]  /*0020*/  IMAD.MOV.U32 R8, RZ, RZ, 0x740 ;  /* 0x00000740ff087424 */ /* 0x000fe200078e00ff */
[----:B------:R-:W-:-:S05]  /*0030*/  ULDC.64 UR4, c[0x0][0x208] ;  /* 0x0000820000047ab9 */ /* 0x000fca0000000a00 */
[----:B0-----:R-:W0:Y:S01]  /*0040*/  LDC.U8 R0, c[0x0][R9+0x810] ;  /* 0x0002040009007b82 */ /* 0x001e220000000000 */
[----:B------:R-:W-:-:S07]  /*0050*/  IMAD R8, R9, 0x4, R8 ;  /* 0x0000000409087824 */ /* 0x000fce00078e0208 */
[----:B------:R-:W1:Y:S01]  /*0060*/  LDC R8, c[0x0][R8+0x210] ;  /* 0x0000840008087b82 */ /* 0x000e620000000800 */
[----:B0-----:R-:W-:-:S07]  /*0070*/  IMAD.SHL.U32 R0, R0, 0x8, RZ ;  /* 0x0000000800007824 */ /* 0x001fce00078e00ff */
[----:B------:R-:W0:Y:S01]  /*0080*/  LDC.64 R2, c[0x0][R0+0x210] ;  /* 0x0000840000027b82 */ /* 0x000e220000000a00 */
[----:B-1----:R-:W-:-:S07]  /*0090*/  IMAD.WIDE R12, R8, 0x10000, RZ ;  /* 0x00010000080c7825 */ /* 0x002fce00078e02ff */
[----:B------:R-:W1:Y:S08]  /*00a0*/  LDC.64 R4, c[0x0][R0+0x410] ;  /* 0x0001040000047b82 */ /* 0x000e700000000a00 */
[----:B------:R-:W2:Y:S01]  /*00b0*/  LDC.64 R6, c[0x0][R0+0x610] ;  /* 0x0001840000067b82 */ /* 0x000ea20000000a00 */
[----:B0-----:R-:W-:-:S05]  /*00c0*/  IADD3 R18, P1, R12, R2, RZ ;  /* 0x000000020c127210 */ /* 0x001fca0007f3e0ff */
[----:B------:R-:W-:Y:S01]  /*00d0*/  IMAD.X R15, R13, 0x1, R3, P1 ;  /* 0x000000010d0f7824 */ /* 0x000fe200008e0603 */
[----:B-1----:R-:W-:-:S05]  /*00e0*/  IADD3 R17, P2, R12, R4, RZ ;  /* 0x000000040c117210 */ /* 0x002fca0007f5e0ff */
[----:B------:R-:W-:Y:S01]  /*00f0*/  IMAD.X R14, R13, 0x1, R5, P2 ;  /* 0x000000010d0e7824 */ /* 0x000fe200010e0605 */
[----:B--2---:R-:W-:-:S04]  /*0100*/  IADD3 R16, P3, -R12, R6, RZ ;  /* 0x000000060c107210 */ /* 0x004fc80007f7e1ff */
[----:B------:R-:W-:Y:S01]  /*0110*/  LOP3.LUT R2, R16, R17, R18, 0xfe, !PT ;  /* 0x0000001110027212 */ /* 0x000fe200078efe12 */
[----:B------:R-:W-:-:S03]  /*0120*/  IMAD.X R12, R7, 0x1, ~R13, P3 ;  /* 0x00000001070c7824 */ /* 0x000fc600018e0e0d */
[----:B------:R-:W-:-:S13]  /*0130*/  LOP3.LUT P0, RZ, R2, 0x3, RZ, 0xc0, !PT ;  /* 0x0000000302ff7812 */ /* 0x000fda000780c0ff */
[----:B------:R-:W-:Y:S05]  /*0140*/  @!P0 BRA `(.L_x_452) ;  /* 0x0000001000188947 */ /* 0x000fea0003800000 */
[----:B------:R-:W-:-:S04]  /*0150*/  ISETP.GE.U32.AND P0, PT, R16, 0x1, PT ;  /* 0x000000011000780c */ /* 0x000fc80003f06070 */
[----:B------:R-:W-:-:S13]  /*0160*/  ISETP.GE.AND.EX P0, PT, R12, RZ, PT, P0 ;  /* 0x000000ff0c00720c */ /* 0x000fda0003f06300 */
[----:B------:R-:W-:Y:S05]  /*0170*/  @!P0 EXIT ;  /* 0x000000000000894d */ /* 0x000fea0003800000 */
[----:B------:R-:W0:Y:S01]  /*0180*/  S2R R13, SR_TID.X ;  /* 0x00000000000d7919 */ /* 0x000e220000002100 */
[----:B------:R-:W1:Y:S01]  /*0190*/  LDC R0, c[0x0][RZ] ;  /* 0x00000000ff007b82 */ /* 0x000e620000000800 */
[----:B------:R-:W-:-:S07]  /*01a0*/  CS2R R10, SRZ ;  /* 0x00000000000a7805 */ /* 0x000fce000001ff00 */
.L_x_481:
[----:B0-2---:R-:W-:Y:S01]  /*01b0*/  IADD3 R8, P1, R13, R10, RZ ;  /* 0x0000000a0d087210 */ /* 0x005fe20007f3e0ff */
[----:B-1----:R-:W-:Y:S01]  /*01c0*/  IMAD R23, R0, 0x3, RZ ;  /* 0x0000000300177824 */ /* 0x002fe200078e02ff */
[----:B------:R-:W-:Y:S02]  /*01d0*/  PRMT R22, RZ, 0x7610, R22 ;  /* 0x00007610ff167816 */ /* 0x000fe40000000016 */
[----:B------:R-:W-:Y:S01]  /*01e0*/  ISETP.GE.U32.AND P0, PT, R8, 0x10000, PT ;  /* 0x000100000800780c */ /* 0x000fe20003f06070 */
[----:B------:R-:W-:Y:S01]  /*01f0*/  IMAD.X R27, RZ, RZ, R11, P1 ;  /* 0x000000ffff1b7224 */ /* 0x000fe200008e060b */
[----:B------:R-:W-:Y:S02]  /*0200*/  IADD3 R29, P1, R0, R8, RZ ;  /* 0x00000008001d7210 */ /* 0x000fe40007f3e0ff */
[----:B------:R-:W-:Y:S02]  /*0210*/  ISETP.LT.U32.AND P2, PT, R8, R16, PT ;  /* 0x000000100800720c */ /* 0x000fe40003f41070 */
[----:B------:R-:W-:Y:S01]  /*0220*/  ISETP.GE.U32.AND.EX P0, PT, R27, RZ, PT, P0 ;  /* 0x000000ff1b00720c */ /* 0x000fe20003f06100 */
[----:B------:R-:W-:Y:S01]  /*0230*/  IMAD.X R9, RZ, RZ, R27, P1 ;  /* 0x000000ffff097224 */ /* 0x000fe200008e061b */
[----:B------:R-:W-:-:S02]  /*0240*/  LEA R25, P4, R0, R8, 0x1 ;  /* 0x0000000800197211 */ /* 0x000fc400078808ff */
[----:B------:R-:W-:Y:S02]  /*0250*/  ISETP.LT.AND.EX P0, PT, R27, R12, !P0, P2 ;  /* 0x0000000c1b00720c */ /* 0x000fe40004701320 */
[----:B------:R-:W-:Y:S01]  /*0260*/  ISETP.GE.U32.AND P3, PT, R29, 0x10000, PT ;  /* 0x000100001d00780c */ /* 0x000fe20003f66070 */
[--C-:B------:R-:W-:Y:S01]  /*0270*/  IMAD.X R19, RZ, RZ, R27.reuse, P4 ;  /* 0x000000ffff137224 */ /* 0x100fe200020e061b */
[----:B------:R-:W-:Y:S02]  /*0280*/  ISETP.GE.U32.AND P2, PT, R25, 0x10000, PT ;  /* 0x000100001900780c */ /* 0x000fe40003f46070 */
[----:B------:R-:W-:Y:S02]  /*0290*/  IADD3 R23, P5, R23, R8, RZ ;  /* 0x0000000817177210 */ /* 0x000fe40007fbe0ff */
[-C--:B------:R-:W-:Y:S02]  /*02a0*/  ISETP.LT.U32.AND P1, PT, R29, R16.reuse, PT ;  /* 0x000000101d00720c */ /* 0x080fe40003f21070 */
[----:B------:R-:W-:Y:S01]  /*02b0*/  ISETP.GE.U32.AND.EX P3, PT, R9, RZ, PT, P3 ;  /* 0x000000ff0900720c */ /* 0x000fe20003f66130 */
[----:B------:R-:W-:Y:S01]  /*02c0*/  IMAD.X R21, RZ, RZ, R27, P5 ;  /* 0x000000ffff157224 */ /* 0x000fe200028e061b */
[----:B------:R-:W-:-:S02]  /*02d0*/  ISETP.LT.U32.AND P4, PT, R25, R16, PT ;  /* 0x000000101900720c */ /* 0x000fc40003f81070 */
[----:B------:R-:W-:Y:S02]  /*02e0*/  ISETP.GE.U32.AND.EX P2, PT, R19, RZ, PT, P2 ;  /* 0x000000ff1300720c */ /* 0x000fe40003f46120 */
[-C--:B------:R-:W-:Y:S02]  /*02f0*/  ISETP.LT.AND.EX P1, PT, R9, R12.reuse, !P3, P1 ;  /* 0x0000000c0900720c */ /* 0x080fe40005f21310 */
[----:B------:R-:W-:Y:S02]  /*0300*/  ISETP.GE.U32.AND P3, PT, R23, 0x10000, PT ;  /* 0x000100001700780c */ /* 0x000fe40003f66070 */
[----:B------:R-:W-:Y:S02]  /*0310*/  ISETP.LT.AND.EX P2, PT, R19, R12, !P2, P4 ;  /* 0x0000000c1300720c */ /* 0x000fe40005741340 */
[----:B------:R-:W-:Y:S02]  /*0320*/  @P0 IADD3 R2, P5, R8, R18, RZ ;  /* 0x0000001208020210 */ /* 0x000fe40007fbe0ff */
[----:B------:R-:W-:-:S02]  /*0330*/  ISETP.LT.U32.AND P4, PT, R23, R16, PT ;  /* 0x000000101700720c */ /* 0x000fc40003f81070 */
[----:B------:R-:W-:Y:S01]  /*0340*/  ISETP.GE.U32.AND.EX P3, PT, R21, RZ, PT, P3 ;  /* 0x000000ff1500720c */ /* 0x000fe20003f66130 */
[----:B------:R-:W-:Y:S01]  /*0350*/  @P0 IMAD.X R3, R27, 0x1, R15, P5 ;  /* 0x000000011b030824 */ /* 0x000fe200028e060f */
[----:B------:R-:W-:Y:S02]  /*0360*/  PRMT R24, RZ, 0x7610, R24 ;  /* 0x00007610ff187816 */ /* 0x000fe40000000018 */
[----:B------:R-:W-:Y:S02]  /*0370*/  ISETP.LT.AND.EX P3, PT, R21, R12, !P3, P4 ;  /* 0x0000000c1500720c */ /* 0x000fe40005f61340 */
[----:B------:R0:W2:Y:S01]  /*0380*/  @P0 LDG.E.U8 R22, desc[UR4][R2.64] ;  /* 0x0000000402160981 */ /* 0x0000a2000c1e1100 */
[----:B------:R-:W-:Y:S02]  /*0390*/  PRMT R26, RZ, 0x7610, R26 ;  /* 0x00007610ff1a7816 */ /* 0x000fe4000000001a */
[----:B------:R-:W-:Y:S02]  /*03a0*/  @P1 IADD3 R4, P5, R29, R18, RZ ;  /* 0x000000121d041210 */ /* 0x000fe40007fbe0ff */
[----:B------:R-:W-:-:S03]  /*03b0*/  PRMT R20, RZ, 0x7610, R20 ;  /* 0x00007610ff147816 */ /* 0x000fc60000000014 */
[----:B------:R-:W-:Y:S01]  /*03c0*/  @P1 IMAD.X R5, R9, 0x1, R15, P5 ;  /* 0x0000000109051824 */ /* 0x000fe200028e060f */
[----:B0-----:R-:W-:-:S04]  /*03d0*/  @P2 IADD3 R2, P4, R25, R18, RZ ;  /* 0x0000001219022210 */ /* 0x001fc80007f9e0ff */
[----:B------:R2:W5:Y:S01]  /*03e0*/  @P1 LDG.E.U8 R20, desc[UR4][R4.64] ;  /* 0x0000000404141981 */ /* 0x000562000c1e1100 */
[----:B------:R-:W-:Y:S01]  /*03f0*/  @P2 IMAD.X R3, R19, 0x1, R15, P4 ;  /* 0x0000000113032824 */ /* 0x000fe200020e060f */
[----:B------:R-:W-:-:S04]  /*0400*/  @P3 IADD3 R6, P4, R23, R18, RZ ;  /* 0x0000001217063210 */ /* 0x000fc80007f9e0ff */
[----:B------:R0:W5:Y:S01]  /*0410*/  @P2 LDG.E.U8 R24, desc[UR4][R2.64] ;  /* 0x0000000402182981 */ /* 0x000162000c1e1100 */
[----:B------:R-:W-:-:S05]  /*0420*/  @P3 IMAD.X R7, R21, 0x1, R15, P4 ;  /* 0x0000000115073824 */ /* 0x000fca00020e060f */
[----:B------:R0:W5:Y:S01]  /*0430*/  @P3 LDG.E.U8 R26, desc[UR4][R6.64] ;  /* 0x00000004061a3981 */ /* 0x000162000c1e1100 */
[----:B------:R-:W-:Y:S01]  /*0440*/  BSSY B0, `(.L_x_453) ;  /* 0x000001a000007945 */ /* 0x000fe20003800000 */
[----:B------:R-:W-:Y:S01]  /*0450*/  IMAD.MOV.U32 R28, RZ, RZ, RZ ;  /* 0x000000ffff1c7224 */ /* 0x000fe200078e00ff */
[----:B--2---:R-:W-:-:S13]  /*0460*/  LOP3.LUT P4, R4, R22, 0xff, RZ, 0xc0, !PT ;  /* 0x000000ff16047812 */ /* 0x004fda000788c0ff */
[----:B0-----:R-:W-:Y:S05]  /*0470*/  @!P4 BRA `(.L_x_454) ;  /* 0x000000000058c947 */ /* 0x001fea0003800000 */
[----:B------:R-:W-:-:S13]  /*0480*/  ISETP.NE.AND P4, PT, R4, 0x80, PT ;  /* 0x000000800400780c */ /* 0x000fda0003f85270 */
[----:B------:R-:W-:Y:S01]  /*0490*/  @!P4 IMAD.MOV.U32 R28, RZ, RZ, 0x7f800001 ;  /* 0x7f800001ff1cc424 */ /* 0x000fe200078e00ff */
[----:B------:R-:W-:Y:S06]  /*04a0*/  @!P4 BRA `(.L_x_454) ;  /* 0x00000000004cc947 */ /* 0x000fec0003800000 */
[C---:B------:R-:W-:Y:S01]  /*04b0*/  LOP3.LUT P4, R2, R22.reuse, 0x7c, RZ, 0xc0, !PT ;  /* 0x0000007c16027812 */ /* 0x040fe2000788c0ff */
[----:B------:R-:W-:Y:S01]  /*04c0*/  BSSY B1, `(.L_x_455) ;  /* 0x000000d000017945 */ /* 0x000fe20003800000 */
[----:B------:R-:W-:Y:S02]  /*04d0*/  LOP3.LUT R3, R22, 0xffff, RZ, 0xc0, !PT ;  /* 0x0000ffff16037812 */ /* 0x000fe400078ec0ff */
[----:B------:R-:W-:Y:S02]  /*04e0*/  SHF.R.U32.HI R2, RZ, 0x2, R2 ;  /* 0x00000002ff027819 */ /* 0x000fe40000011602 */
[----:B------:R-:W-:Y:S02]  /*04f0*/  SHF.R.U32.HI R4, RZ, 0x7, R3 ;  /* 0x00000007ff047819 */ /* 0x000fe40000011603 */
[----:B------:R-:W-:Y:S02]  /*0500*/  LOP3.LUT R3, R3, 0x3, RZ, 0xc0, !PT ;  /* 0x0000000303037812 */ /* 0x000fe400078ec0ff */
[----:B------:R-:W-:-:S03]  /*0510*/  LOP3.LUT R6, R4, 0xffff, RZ, 0xc0, !PT ;  /* 0x0000ffff04067812 */ /* 0x000fc600078ec0ff */
[----:B------:R-:W-:Y:S05]  /*0520*/  @P4 BRA `(.L_x_456) ;  /* 0x0000000000184947 */ /* 0x000fea0003800000 */
[----:B------:R-:W0:Y:S02]  /*0530*/  FLO.U32 R4, R3 ;  /* 0x0000000300047300 */ /* 0x000e2400000e0000 */
[----:B0-----:R-:W-:-:S04]  /*0540*/  IADD3 R5, -R4, 0x1f, RZ ;  /* 0x0000001f04057810 */ /* 0x001fc80007ffe1ff */
[----:B------:R-:W-:Y:S01]  /*0550*/  IADD3 R2, R2, 0x1e, -R5 ;  /* 0x0000001e02027810 */ /* 0x000fe20007ffe805 */
[----:B------:R-:W-:-:S05]  /*0560*/  VIADD R4, R5, 0xffffffe3 ;  /* 0xffffffe305047836 */ /* 0x000fca0000000000 */
[----:B------:R-:W-:-:S04]  /*0570*/  SHF.L.U32 R4, R3, R4, RZ ;  /* 0x0000000403047219 */ /* 0x000fc800000006ff */
[----:B------:R-:W-:-:S07]  /*0580*/  LOP3.LUT R3, R4, 0x3, RZ, 0xc0, !PT ;  /* 0x0000000304037812 */ /* 0x000fce00078ec0ff */
.L_x_456:
[----:B------:R-:W-:Y:S05]  /*0590*/  BSYNC B1 ;  /* 0x0000000000017941 */ /* 0x000fea0003800000 */
.L_x_455:
[----:B------:R-:W-:Y:S01]  /*05a0*/  IMAD.U32 R6, R6, -0x80000000, RZ ;  /* 0x8000000006067824 */ /* 0x000fe200078e00ff */
[----:B------:R-:W-:Y:S01]  /*05b0*/  LEA R5, R2, 0x37800000, 0x17 ;  /* 0x3780000002057811 */ /* 0x000fe200078eb8ff */
[----:B------:R-:W-:-:S05]  /*05c0*/  IMAD.SHL.U32 R3, R3, 0x200000, RZ ;  /* 0x0020000003037824 */ /* 0x000fca00078e00ff */
[----:B------:R-:W-:-:S07]  /*05d0*/  LOP3.LUT R28, R5, R3, R6, 0xfe, !PT ;  /* 0x00000003051c7212 */ /* 0x000fce00078efe06 */
.L_x_454:
[----:B------:R-:W-:Y:S05]  /*05e0*/  BSYNC B0 ;  /* 0x0000000000007941 */ /* 0x000fea0003800000 */
.L_x_453:
        /* <DEDUP_REMOVED lines=17> */
.L_x_459:
[----:B------:R-:W-:-:S04]  /*0700*/  LOP3.LUT R28, R28, 0x80000000, RZ, 0xc0, !PT ;  /* 0x800000001c1c7812 */ /* 0x000fc800078ec0ff */
[----:B------:R-:W-:-:S04]  /*0710*/  SHF.R.U32.HI R28, RZ, 0x18, R28 ;  /* 0x00000018ff1c7819 */ /* 0x000fc8000001161c */
[----:B------:R-:W-:-:S04]  /*0720*/  LOP3.LUT R3, R3, R28, RZ, 0xfc, !PT ;  /* 0x0000001c03037212 */ /* 0x000fc800078efcff */
[----:B------:R-:W-:-:S07]  /*0730*/  PRMT R7, R3, 0x7610, R7 ;  /* 0x0000761003077816 */ /* 0x000fce0000000007 */
.L_x_458:
[----:B------:R-:W-:Y:S05]  /*0740*/  BSYNC B0 ;  /* 0x0000000000007941 */ /* 0x000fea0003800000 */
.L_x_457:
[----:B-----5:R-:W-:Y:S01]  /*0750*/  LOP3.LUT P4, R3, R20, 0xff, RZ, 0xc0, !PT ;  /* 0x000000ff14037812 */ /* 0x020fe2000788c0ff */
[----:B------:R-:W-:Y:S01]  /*0760*/  BSSY B0, `(.L_x_460) ;  /* 0x0000019000007945 */ /* 0x000fe20003800000 */
[----:B------:R-:W-:-:S11]  /*0770*/  IMAD.MOV.U32 R2, RZ, RZ, RZ ;  /* 0x000000ffff027224 */ /* 0x000fd600078e00ff */
[----:B------:R-:W-:Y:S05]  /*0780*/  @!P4 BRA `(.L_x_461) ;  /* 0x000000000058c947 */ /* 0x000fea0003800000 */
        /* <DEDUP_REMOVED lines=17> */
.L_x_463:
[----:B------:R-:W-:Y:S05]  /*08a0*/  BSYNC B1 ;  /* 0x0000000000017941 */ /* 0x000fea0003800000 */
.L_x_462:
[----:B------:R-:W-:Y:S01]  /*08b0*/  LEA R5, R2, 0x37800000, 0x17 ;  /* 0x3780000002057811 */ /* 0x000fe200078eb8ff */
[----:B------:R-:W-:Y:S02]  /*08c0*/  IMAD.U32 R6, R6, -0x80000000, RZ ;  /* 0x8000000006067824 */ /* 0x000fe400078e00ff */
[----:B------:R-:W-:-:S05]  /*08d0*/  IMAD.SHL.U32 R2, R3, 0x200000, RZ ;  /* 0x0020000003027824 */ /* 0x000fca00078e00ff */
[----:B------:R-:W-:-:S07]  /*08e0*/  LOP3.LUT R2, R5, R2, R6, 0xfe, !PT ;  /* 0x0000000205027212 */ /* 0x000fce00078efe06 */
.L_x_461:
[----:B------:R-:W-:Y:S05]  /*08f0*/  BSYNC B0 ;  /* 0x0000000000007941 */ /* 0x000fea0003800000 */
.L_x_460:
        /* <DEDUP_REMOVED lines=17> */
.L_x_466:
[----:B------:R-:W-:-:S04]  /*0a10*/  LOP3.LUT R2, R2, 0x80000000, RZ, 0xc0, !PT ;  /* 0x8000000002027812 */ /* 0x000fc800078ec0ff */
[----:B------:R-:W-:-:S04]  /*0a20*/  SHF.R.U32.HI R3, RZ, 0x18, R2 ;  /* 0x00000018ff037819 */ /* 0x000fc80000011602 */
[----:B------:R-:W-:-:S04]  /*0a30*/  LOP3.LUT R3, R4, R3, RZ, 0xfc, !PT ;  /* 0x0000000304037212 */ /* 0x000fc800078efcff */
[----:B------:R-:W-:-:S07]  /*0a40*/  PRMT R20, R3, 0x7610, R20 ;  /* 0x0000761003147816 */ /* 0x000fce0000000014 */
.L_x_465:
[----:B------:R-:W-:Y:S05]  /*0a50*/  BSYNC B0 ;  /* 0x0000000000007941 */ /* 0x000fea0003800000 */
.L_x_464:
[----:B------:R-:W-:Y:S01]  /*0a60*/  LOP3.LUT P4, R3, R24, 0xff, RZ, 0xc0, !PT ;  /* 0x000000ff18037812 */ /* 0x000fe2000788c0ff */
        /* <DEDUP_REMOVED lines=20> */
.L_x_470:
[----:B------:R-:W-:Y:S05]  /*0bb0*/  BSYNC B1 ;  /* 0x0000000000017941 */ /* 0x000fea0003800000 */
.L_x_469:
[----:B------:R-:W-:Y:S01]  /*0bc0*/  LEA R5, R2, 0x37800000, 0x17 ;  /* 0x3780000002057811 */ /* 0x000fe200078eb8ff */
[----:B------:R-:W-:Y:S02]  /*0bd0*/  IMAD.U32 R6, R6, -0x80000000, RZ ;  /* 0x8000000006067824 */ /* 0x000fe400078e00ff */
[----:B------:R-:W-:-:S05]  /*0be0*/  IMAD.SHL.U32 R2, R3, 0x200000, RZ ;  /* 0x0020000003027824 */ /* 0x000fca00078e00ff */
[----:B------:R-:W-:-:S07]  /*0bf0*/  LOP3.LUT R2, R5, R2, R6, 0xfe, !PT ;  /* 0x0000000205027212 */ /* 0x000fce00078efe06 */
.L_x_468:
[----:B------:R-:W-:Y:S05]  /*0c00*/  BSYNC B0 ;  /* 0x0000000000007941 */ /* 0x000fea0003800000 */
.L_x_467:
        /* <DEDUP_REMOVED lines=17> */
.L_x_473:
[----:B------:R-:W-:-:S04]  /*0d20*/  LOP3.LUT R2, R2, 0x80000000, RZ, 0xc0, !PT ;  /* 0x8000000002027812 */ /* 0x000fc800078ec0ff */
[----:B------:R-:W-:-:S04]  /*0d30*/  SHF.R.U32.HI R3, RZ, 0x18, R2 ;  /* 0x00000018ff037819 */ /* 0x000fc80000011602 */
[----:B------:R-:W-:-:S04]  /*0d40*/  LOP3.LUT R3, R4, R3, RZ, 0xfc, !PT ;  /* 0x0000000304037212 */ /* 0x000fc800078efcff */
[----:B------:R-:W-:-:S07]  /*0d50*/  PRMT R22, R3, 0x7610, R22 ;  /* 0x0000761003167816 */ /* 0x000fce0000000016 */
.L_x_472:
[----:B------:R-:W-:Y:S05]  /*0d60*/  BSYNC B0 ;  /* 0x0000000000007941 */ /* 0x000fea0003800000 */
.L_x_471:
        /* <DEDUP_REMOVED lines=21> */
.L_x_477:
[----:B------:R-:W-:Y:S05]  /*0ec0*/  BSYNC B1 ;  /* 0x0000000000017941 */ /* 0x000fea0003800000 */
.L_x_476:
[----:B------:R-:W-:Y:S01]  /*0ed0*/  LEA R5, R2, 0x37800000, 0x17 ;  /* 0x3780000002057811 */ /* 0x000fe200078eb8ff */
[----:B------:R-:W-:Y:S02]  /*0ee0*/  IMAD.U32 R6, R6, -0x80000000, RZ ;  /* 0x8000000006067824 */ /* 0x000fe400078e00ff */
[----:B------:R-:W-:-:S05]  /*0ef0*/  IMAD.SHL.U32 R2, R3, 0x200000, RZ ;  /* 0x0020000003027824 */ /* 0x000fca00078e00ff */
[----:B------:R-:W-:-:S07]  /*0f00*/  LOP3.LUT R2, R5, R2, R6, 0xfe, !PT ;  /* 0x0000000205027212 */ /* 0x000fce00078efe06 */
.L_x_475:
[----:B------:R-:W-:Y:S05]  /*0f10*/  BSYNC B0 ;  /* 0x0000000000007941 */ /* 0x000fea0003800000 */
.L_x_474:
        /* <DEDUP_REMOVED lines=17> */
.L_x_480:
[----:B------:R-:W-:-:S04]  /*1030*/  LOP3.LUT R2, R2, 0x80000000, RZ, 0xc0, !PT ;  /* 0x8000000002027812 */ /* 0x000fc800078ec0ff */
[----:B------:R-:W-:-:S04]  /*1040*/  SHF.R.U32.HI R3, RZ, 0x18, R2 ;  /* 0x00000018ff037819 */ /* 0x000fc80000011602 */
[----:B------:R-:W-:-:S04]  /*1050*/  LOP3.LUT R3, R4, R3, RZ, 0xfc, !PT ;  /* 0x0000000304037212 */ /* 0x000fc800078efcff */
[----:B------:R-:W-:-:S07]  /*1060*/  PRMT R24, R3, 0x7610, R24 ;  /* 0x0000761003187816 */ /* 0x000fce0000000018 */
.L_x_479:
[----:B------:R-:W-:Y:S05]  /*1070*/  BSYNC B0 ;  /* 0x0000000000007941 */ /* 0x000fea0003800000 */
.L_x_478:
[-C--:B------:R-:W-:Y:S01]  /*1080*/  @P0 IADD3 R2, P5, R8, R17.reuse, RZ ;  /* 0x0000001108020210 */ /* 0x080fe20007fbe0ff */
[----:B------:R-:W-:Y:S01]  /*1090*/  IMAD.WIDE.U32 R10, R0, 0x4, R10 ;  /* 0x00000004000a7825 */ /* 0x000fe200078e000a */
[-C--:B------:R-:W-:Y:S02]  /*10a0*/  @P1 IADD3 R4, P4, R29, R17.reuse, RZ ;  /* 0x000000111d041210 */ /* 0x080fe40007f9e0ff */
[-C--:B------:R-:W-:Y:S01]  /*10b0*/  @P3 IADD3 R8, P6, R23, R17.reuse, RZ ;  /* 0x0000001117083210 */ /* 0x080fe20007fde0ff */
[--C-:B------:R-:W-:Y:S01]  /*10c0*/  @P0 IMAD.X R3, R27, 0x1, R14.reuse, P5 ;  /* 0x000000011b030824 */ /* 0x100fe200028e060e */
[----:B------:R-:W-:Y:S01]  /*10d0*/  @P2 IADD3 R6, P5, R25, R17, RZ ;  /* 0x0000001119062210 */ /* 0x000fe20007fbe0ff */
[--C-:B------:R-:W-:Y:S02]  /*10e0*/  @P1 IMAD.X R5, R9, 0x1, R14.reuse, P4 ;  /* 0x0000000109051824 */ /* 0x100fe400020e060e */
[----:B------:R-:W-:Y:S01]  /*10f0*/  @P3 IMAD.X R9, R21, 0x1, R14, P6 ;  /* 0x0000000115093824 */ /* 0x000fe200030e060e */
[----:B------:R0:W-:Y:S01]  /*1100*/  @P0 STG.E.U8 desc[UR4][R2.64], R7 ;  /* 0x0000000702000986 */ /* 0x0001e2000c101104 */
[----:B------:R-:W-:-:S03]  /*1110*/  ISETP.GE.U32.AND P0, PT, R10, 0x10000, PT ;  /* 0x000100000a00780c */ /* 0x000fc60003f06070 */
[----:B------:R2:W-:Y:S01]  /*1120*/  @P1 STG.E.U8 desc[UR4][R4.64], R20 ;  /* 0x0000001404001986 */ /* 0x0005e2000c101104 */
[----:B------:R-:W-:Y:S02]  /*1130*/  ISETP.LT.U32.AND P1, PT, R10, R16, PT ;  /* 0x000000100a00720c */ /* 0x000fe40003f21070 */
[C---:B------:R-:W-:Y:S02]  /*1140*/  ISETP.GE.U32.AND.EX P0, PT, R11.reuse, RZ, PT, P0 ;  /* 0x000000ff0b00720c */ /* 0x040fe40003f06100 */
[----:B------:R-:W-:Y:S01]  /*1150*/  ISETP.LT.AND.EX P1, PT, R11, R12, PT, P1 ;  /* 0x0000000c0b00720c */ /* 0x000fe20003f21310 */
[----:B0-----:R-:W-:-:S05]  /*1160*/  @P2 IMAD.X R7, R19, 0x1, R14, P5 ;  /* 0x0000000113072824 */ /* 0x001fca00028e060e */
[----:B------:R2:W-:Y:S04]  /*1170*/  @P2 STG.E.U8 desc[UR4][R6.64], R22 ;  /* 0x0000001606002986 */ /* 0x0005e8000c101104 */
[----:B------:R2:W-:Y:S03]  /*1180*/  @P3 STG.E.U8 desc[UR4][R8.64], R24 ;  /* 0x0000001808003986 */ /* 0x0005e6000c101104 */
[----:B------:R-:W-:Y:S05]  /*1190*/  @!P0 BRA P1, `(.L_x_481) ;  /* 0xfffffff000048947 */ /* 0x000fea000083ffff */
[----:B------:R-:W-:Y:S05]  /*11a0*/  EXIT ;  /* 0x000000000000794d */ /* 0x000fea0003800000 */
.L_x_452:
[----:B------:R-:W0:Y:S02]  /*11b0*/  S2R R0, SR_TID.X ;  /* 0x0000000000007919 */ /* 0x000e240000002100 */
[----:B0-----:R-:W-:-:S03]  /*11c0*/  IMAD.WIDE.U32 R2, R0, 0x4, RZ ;  /* 0x0000000400027825 */ /* 0x001fc600078e00ff */
[----:B------:R-:W-:-:S04]  /*11d0*/  ISETP.GE.U32.AND P0, PT, R2, R16, PT ;  /* 0x000000100200720c */ /* 0x000fc80003f06070 */
[----:B------:R-:W-:-:S04]  /*11e0*/  ISETP.GE.AND.EX P0, PT, R3, R12, PT, P0 ;  /* 0x0000000c0300720c */ /* 0x000fc80003f06300 */
[----:B------:R-:W-:-:S13]  /*11f0*/  ISETP.GT.U32.OR P0, PT, R0, 0x3fff, P0 ;  /* 0x00003fff0000780c */ /* 0x000fda0000704470 */
[----:B------:R-:W-:Y:S05]  /*1200*/  @P0 EXIT ;  /* 0x000000000000094d */ /* 0x000fea0003800000 */
[----:B------:R-:W-:Y:S01]  /*1210*/  IMAD.MOV.U32 R3, RZ, RZ, RZ ;  /* 0x000000ffff037224 */ /* 0x000fe200078e00ff */
[----:B------:R-:W-:-:S06]  /*1220*/  ULDC UR6, c[0x0][0x0] ;  /* 0x0000000000067ab9 */ /* 0x000fcc0000000800 */
.L_x_510:
[C---:B------:R-:W-:Y:S01]  /*1230*/  IMAD.SHL.U32 R4, R0.reuse, 0x4, RZ ;  /* 0x0000000400047824 */ /* 0x040fe200078e00ff */
[----:B------:R-:W-:-:S04]  /*1240*/  SHF.L.U64.HI R2, R0, 0x2, R3 ;  /* 0x0000000200027819 */ /* 0x000fc80000010203 */
[----:B------:R-:W-:-:S05]  /*1250*/  IADD3 R8, P0, R4, R18, RZ ;  /* 0x0000001204087210 */ /* 0x000fca0007f1e0ff */
[----:B------:R-:W-:-:S05]  /*1260*/  IMAD.X R9, R2, 0x1, R15, P0 ;  /* 0x0000000102097824 */ /* 0x000fca00000e060f */
        /* <DEDUP_REMOVED lines=13> */
[----:B------:R-:W-:Y:S01]  /*1340*/  LOP3.LUT P0, R8, R11, 0x7c, RZ, 0xc0, !PT ;  /* 0x0000007c0b087812 */ /* 0x000fe2000780c0ff */
        /* <DEDUP_REMOVED lines=13> */
.L_x_485:
[----:B------:R-:W-:Y:S05]  /*1420*/  BSYNC B1 ;  /* 0x0000000000017941 */ /* 0x000fea0003800000 */
.L_x_484:
[----:B------:R-:W-:Y:S01]  /*1430*/  IMAD.SHL.U32 R9, R9, 0x200000, RZ ;  /* 0x0020000009097824 */ /* 0x000fe200078e00ff */
[----:B------:R-:W-:-:S04]  /*1440*/  LEA R8, R8, 0x37800000, 0x17 ;  /* 0x3780000008087811 */ /* 0x000fc800078eb8ff */
[----:B------:R-:W-:-:S07]  /*1450*/  LOP3.LUT R10, R8, R9, R13, 0xfe, !PT ;  /* 0x00000009080a7212 */ /* 0x000fce00078efe0d */
.L_x_483:
[----:B------:R-:W-:Y:S05]  /*1460*/  BSYNC B0 ;  /* 0x0000000000007941 */ /* 0x000fea0003800000 */
.L_x_482:
        /* <DEDUP_REMOVED lines=16> */
.L_x_488:
[----:B------:R-:W-:-:S04]  /*1570*/  LOP3.LUT R10, R10, 0x80000000, RZ, 0xc0, !PT ;  /* 0x800000000a0a7812 */ /* 0x000fc800078ec0ff */
[----:B------:R-:W-:-:S04]  /*1580*/  SHF.R.U32.HI R10, RZ, 0x18, R10 ;  /* 0x00000018ff0a7819 */ /* 0x000fc8000001160a */
[----:B------:R-:W-:-:S04]  /*1590*/  LOP3.LUT R9, R9, R10, RZ, 0xfc, !PT ;  /* 0x0000000a09097212 */ /* 0x000fc800078efcff */
[----:B------:R-:W-:-:S07]  /*15a0*/  PRMT R8, R9, 0x7610, R8 ;  /* 0x0000761009087816 */ /* 0x000fce0000000008 */
.L_x_487:
[----:B------:R-:W-:Y:S05]  /*15b0*/  BSYNC B0 ;  /* 0x0000000000007941 */ /* 0x000fea0003800000 */
.L_x_486:
        /* <DEDUP_REMOVED lines=22> */
.L_x_492:
[----:B------:R-:W-:Y:S05]  /*1720*/  BSYNC B1 ;  /* 0x0000000000017941 */ /* 0x000fea0003800000 */
.L_x_491:
[----:B------:R-:W-:Y:S01]  /*1730*/  IMAD.SHL.U32 R7, R7, 0x200000, RZ ;  /* 0x0020000007077824 */ /* 0x000fe200078e00ff */
[----:B------:R-:W-:-:S04]  /*1740*/  LEA R10, R9, 0x37800000, 0x17 ;  /* 0x37800000090a7811 */ /* 0x000fc800078eb8ff */
[----:B------:R-:W-:-:S07]  /*1750*/  LOP3.LUT R9, R10, R7, R11, 0xfe, !PT ;  /* 0x000000070a097212 */ /* 0x000fce00078efe0b */
.L_x_490:
[----:B------:R-:W-:Y:S05]  /*1760*/  BSYNC B0 ;  /* 0x0000000000007941 */ /* 0x000fea0003800000 */
.L_x_489:
        /* <DEDUP_REMOVED lines=16> */
.L_x_495:
[----:B------:R-:W-:-:S04]  /*1870*/  LOP3.LUT R9, R9, 0x80000000, RZ, 0xc0, !PT ;  /* 0x8000000009097812 */ /* 0x000fc800078ec0ff */
[----:B------:R-:W-:-:S04]  /*1880*/  SHF.R.U32.HI R9, RZ, 0x18, R9 ;  /* 0x00000018ff097819 */ /* 0x000fc80000011609 */
[----:B------:R-:W-:-:S04]  /*1890*/  LOP3.LUT R9, R10, R9, RZ, 0xfc, !PT ;  /* 0x000000090a097212 */ /* 0x000fc800078efcff */
[----:B------:R-:W-:-:S07]  /*18a0*/  PRMT R7, R9, 0x7610, R7 ;  /* 0x0000761009077816 */ /* 0x000fce0000000007 */
.L_x_494:
[----:B------:R-:W-:Y:S05]  /*18b0*/  BSYNC B0 ;  /* 0x0000000000007941 */ /* 0x000fea0003800000 */
.L_x_493:
        /* <DEDUP_REMOVED lines=22> */
.L_x_499:
[----:B------:R-:W-:Y:S05]  /*1a20*/  BSYNC B1 ;  /* 0x0000000000017941 */ /* 0x000fea0003800000 */
.L_x_498:
[----:B------:R-:W-:Y:S01]  /*1a30*/  IMAD.SHL.U32 R6, R6, 0x200000, RZ ;  /* 0x0020000006067824 */ /* 0x000fe200078e00ff */
[----:B------:R-:W-:-:S04]  /*1a40*/  LEA R10, R9, 0x37800000, 0x17 ;  /* 0x37800000090a7811 */ /* 0x000fc800078eb8ff */
[----:B------:R-:W-:-:S07]  /*1a50*/  LOP3.LUT R9, R10, R6, R13, 0xfe, !PT ;  /* 0x000000060a097212 */ /* 0x000fce00078efe0d */
.L_x_497:
[----:B------:R-:W-:Y:S05]  /*1a60*/  BSYNC B0 ;  /* 0x0000000000007941 */ /* 0x000fea0003800000 */
.L_x_496:
        /* <DEDUP_REMOVED lines=16> */
.L_x_502:
[----:B------:R-:W-:-:S04]  /*1b70*/  LOP3.LUT R9, R9, 0x80000000, RZ, 0xc0, !PT ;  /* 0x8000000009097812 */ /* 0x000fc800078ec0ff */
[----:B------:R-:W-:-:S04]  /*1b80*/  SHF.R.U32.HI R9, RZ, 0x18, R9 ;  /* 0x00000018ff097819 */ /* 0x000fc80000011609 */
[----:B------:R-:W-:-:S04]  /*1b90*/  LOP3.LUT R9, R10, R9, RZ, 0xfc, !PT ;  /* 0x000000090a097212 */ /* 0x000fc800078efcff */
[----:B------:R-:W-:-:S07]  /*1ba0*/  PRMT R6, R9, 0x7610, R6 ;  /* 0x0000761009067816 */ /* 0x000fce0000000006 */
.L_x_501:
[----:B------:R-:W-:Y:S05]  /*1bb0*/  BSYNC B0 ;  /* 0x0000000000007941 */ /* 0x000fea0003800000 */
.L_x_500:
        /* <DEDUP_REMOVED lines=22> */
.L_x_506:
[----:B------:R-:W-:Y:S05]  /*1d20*/  BSYNC B1 ;  /* 0x0000000000017941 */ /* 0x000fea0003800000 */
.L_x_505:
[----:B------:R-:W-:Y:S01]  /*1d30*/  IMAD.SHL.U32 R5, R5, 0x200000, RZ ;  /* 0x0020000005057824 */ /* 0x000fe200078e00ff */
[----:B------:R-:W-:-:S04]  /*1d40*/  LEA R10, R9, 0x37800000, 0x17 ;  /* 0x37800000090a7811 */ /* 0x000fc800078eb8ff */
[----:B------:R-:W-:-:S07]  /*1d50*/  LOP3.LUT R9, R10, R5, R11, 0xfe, !PT ;  /* 0x000000050a097212 */ /* 0x000fce00078efe0b */
.L_x_504:
[----:B------:R-:W-:Y:S05]  /*1d60*/  BSYNC B0 ;  /* 0x0000000000007941 */ /* 0x000fea0003800000 */
.L_x_503:
        /* <DEDUP_REMOVED lines=16> */
.L_x_509:
[----:B------:R-:W-:-:S04]  /*1e70*/  LOP3.LUT R9, R9, 0x80000000, RZ, 0xc0, !PT ;  /* 0x8000000009097812 */ /* 0x000fc800078ec0ff */
[----:B------:R-:W-:-:S04]  /*1e80*/  SHF.R.U32.HI R10, RZ, 0x18, R9 ;  /* 0x00000018ff0a7819 */ /* 0x000fc80000011609 */
[----:B------:R-:W-:-:S07]  /*1e90*/  LOP3.LUT R10, R5, R10, RZ, 0xfc, !PT ;  /* 0x0000000a050a7212 */ /* 0x000fce00078efcff */
.L_x_508:
[----:B------:R-:W-:Y:S05]  /*1ea0*/  BSYNC B0 ;  /* 0x0000000000007941 */ /* 0x000fea0003800000 */
.L_x_507:
[----:B------:R-:W-:Y:S02]  /*1eb0*/  IADD3 R4, P0, R4, R17, RZ ;  /* 0x0000001104047210 */ /* 0x000fe40007f1e0ff */
[----:B------:R-:W-:-:S03]  /*1ec0*/  PRMT R7, R7, 0x7604, R8 ;  /* 0x0000760407077816 */ /* 0x000fc60000000008 */
[----:B------:R-:W-:Y:S01]  /*1ed0*/  IMAD.X R5, R2, 0x1, R14, P0 ;  /* 0x0000000102057824 */ /* 0x000fe200000e060e */
[----:B------:R-:W-:Y:S02]  /*1ee0*/  IADD3 R0, P0, R0, UR6, RZ ;  /* 0x0000000600007c10 */ /* 0x000fe4000ff1e0ff */
[----:B------:R-:W-:Y:S02]  /*1ef0*/  PRMT R7, R6, 0x7054, R7 ;  /* 0x0000705406077816 */ /* 0x000fe40000000007 */
[C---:B------:R-:W-:Y:S01]  /*1f00*/  ISETP.LT.U32.AND P1, PT, R0.reuse, 0x4000, PT ;  /* 0x000040000000780c */ /* 0x040fe20003f21070 */
[----:B------:R-:W-:Y:S01]  /*1f10*/  IMAD.SHL.U32 R9, R0, 0x4, RZ ;  /* 0x0000000400097824 */ /* 0x000fe200078e00ff */
[----:B------:R-:W-:Y:S01]  /*1f20*/  PRMT R7, R10, 0x654, R7 ;  /* 0x000006540a077816 */ /* 0x000fe20000000007 */
[----:B------:R-:W-:-:S03]  /*1f30*/  IMAD.X R3, RZ, RZ, R3, P0 ;  /* 0x000000ffff037224 */ /* 0x000fc600000e0603 */
[----:B------:R-:W-:Y:S01]  /*1f40*/  ISETP.GE.U32.AND P0, PT, R9, R16, PT ;  /* 0x000000100900720c */ /* 0x000fe20003f06070 */
[----:B------:R0:W-:Y:S01]  /*1f50*/  STG.E desc[UR4][R4.64], R7 ;  /* 0x0000000704007986 */ /* 0x0001e2000c101904 */
[----:B------:R-:W-:Y:S02]  /*1f60*/  SHF.L.U64.HI R9, R0, 0x2, R3 ;  /* 0x0000000200097819 */ /* 0x000fe40000010203 */
[----:B------:R-:W-:Y:S02]  /*1f70*/  ISETP.LT.U32.AND.EX P1, PT, R3, RZ, PT, P1 ;  /* 0x000000ff0300720c */ /* 0x000fe40003f21110 */
[----:B------:R-:W-:-:S13]  /*1f80*/  ISETP.GE.AND.EX P0, PT, R9, R12, PT, P0 ;  /* 0x0000000c0900720c */ /* 0x000fda0003f06300 */
[----:B0-----:R-:W-:Y:S05]  /*1f90*/  @!P0 BRA P1, `(.L_x_510) ;  /* 0xfffffff000a48947 */ /* 0x001fea000083ffff */
[----:B------:R-:W-:Y:S05]  /*1fa0*/  EXIT ;  /* 0x000000000000794d */ /* 0x000fea0003800000 */
.L_x_511:
        /* <DEDUP_REMOVED lines=13> */
.L_x_7804:


//--------------------- .text._ZN2at6native55_GLOBAL__N__de093ff9_22_ForeachBinaryOpList_cu_a911ec4325multi_tensor_apply_kernelINS1_18TensorListMetadataILi2EEENS1_11CopyFunctorIN3c1011Float8_e5m2ENS6_15Float8_e5m2fnuzELi2ELi1ELi1EEEJNS0_4CopyIS7_S8_EEEEEvT_T0_DpT1_ --------------------------
	.section	.text._ZN2at6native55_GLOBAL__N__de093ff9_22_ForeachBinaryOpList_cu_a911ec4325multi_tensor_apply_kernelINS1_18TensorListMetadataILi2EEENS1_11CopyFunctorIN3c1011Float8_e5m2ENS6_15Float8_e5m2fnuzELi2ELi1ELi1EEEJNS0_4CopyIS7_S8_EEEEEvT_T0_DpT1_,"ax",@progbits
	.align	128
.text._ZN2at6native55_GLOBAL__N__de093ff9_22_ForeachBinaryOpList_cu_a911ec4325multi_tensor_apply_kernelINS1_18TensorListMetadataILi2EEENS1_11CopyFunctorIN3c1011Float8_e5m2ENS6_15Float8_e5m2fnuzELi2ELi1ELi1EEEJNS0_4CopyIS7_S8_EEEEEvT_T0_DpT1_:
        .type           _ZN2at6native55_GLOBAL__N__de093ff9_22_ForeachBinaryOpList_cu_a911ec4325multi_tensor_apply_kernelINS1_18TensorListMetadataILi2EEENS1_11CopyFunctorIN3c1011Float8_e5m2ENS6_15Float8_e5m2fnuzELi2ELi1ELi1EEEJNS0_4CopyIS7_S8_EEEEEvT_T0_DpT1_,@function
        .size           _ZN2at6native55_GLOBAL__N__de093ff9_22_ForeachBinaryOpList_cu_a911ec4325multi_tensor_apply_kernelINS1_18TensorListMetadataILi2EEENS1_11CopyFunctorIN3c1011Float8_e5m2ENS6_15Float8_e5m2fnuzELi2ELi1ELi1EEEJNS0_4CopyIS7_S8_EEEEEvT_T0_DpT1_,(.L_x_7805 - _ZN2at6native55_GLOBAL__N__de093ff9_22_ForeachBinaryOpList_cu_a911ec4325multi_tensor_apply_kernelINS1_18TensorListMetadataILi2EEENS1_11CopyFunctorIN3c1011Float8_e5m2ENS6_15Float8_e5m2fnuzELi2ELi1ELi1EEEJNS0_4CopyIS7_S8_EEEEEvT_T0_DpT1_)
        .other          _ZN2at6native55_GLOBAL__N__de093ff9_22_ForeachBinaryOpList_cu_a911ec4325multi_tensor_apply_kernelINS1_18TensorListMetadataILi2EEENS1_11CopyFunctorIN3c1011Float8_e5m2ENS6_15Float8_e5m2fnuzELi2ELi1ELi1EEEJNS0_4CopyIS7_S8_EEEEEvT_T0_DpT1_,@"STO_CUDA_ENTRY STV_DEFAULT"
_ZN2at6native55_GLOBAL__N__de093ff9_22_ForeachBinaryOpList_cu_a911ec4325multi_tensor_apply_kernelINS1_18TensorListMetadataILi2EEENS1_11CopyFunctorIN3c1011Float8_e5m2ENS6_15Float8_e5m2fnuzELi2ELi1ELi1EEEJNS0_4CopyIS7_S8_EEEEEvT_T0_DpT1_:
        /* <DEDUP_REMOVED lines=29> */
.L_x_541:
        /* <DEDUP_REMOVED lines=19> */
[----:B------:R-:W-:Y:S02]  /*0300*/  @P0 IADD3 R8, P4, R25, UR14, RZ ;  /* 0x0000000e19080c10 */ /* 0x000fe4000ff9e0ff */
        /* <DEDUP_REMOVED lines=38> */
.L_x_516:
[----:B------:R-:W-:Y:S05]  /*0570*/  BSYNC B1 ;  /* 0x0000000000017941 */ /* 0x000fea0003800000 */
.L_x_515:
[----:B------:R-:W-:Y:S01]  /*0580*/  IMAD.SHL.U32 R3, R3, 0x200000, RZ ;  /* 0x0020000003037824 */ /* 0x000fe200078e00ff */
[----:B------:R-:W-:-:S04]  /*0590*/  LEA R5, R2, 0x37800000, 0x17 ;  /* 0x3780000002057811 */ /* 0x000fc800078eb8ff */
[----:B------:R-:W-:-:S07]  /*05a0*/  LOP3.LUT R24, R5, R3, R24, 0xfe, !PT ;  /* 0x0000000305187212 */ /* 0x000fce00078efe18 */
.L_x_514:
[----:B------:R-:W-:Y:S05]  /*05b0*/  BSYNC B0 ;  /* 0x0000000000007941 */ /* 0x000fea0003800000 */
.L_x_513:
[----:B------:R-:W-:Y:S01]  /*05c0*/  LOP3.LUT R4, R24, 0x7fffffff, RZ, 0xc0, !PT ;  /* 0x7fffffff18047812 */ /* 0x000fe200078ec0ff */
[----:B------:R-:W-:Y:S03]  /*05d0*/  BSSY B0, `(.L_x_517) ;  /* 0x000000e000007945 */ /* 0x000fe60003800000 */
[----:B------:R-:W-:-:S13]  /*05e0*/  ISETP.GT.U32.AND P4, PT, R4, 0x477fffff, PT ;  /* 0x477fffff0400780c */ /* 0x000fda0003f84070 */
[----:B------:R-:W-:Y:S05]  /*05f0*/  @P4 BRA `(.L_x_518) ;  /* 0x0000000000204947 */ /* 0x000fea0003800000 */
[----:B------:R-:W-:-:S13]  /*0600*/  ISETP.GE.U32.AND P4, PT, R4, 0x38800000, PT ;  /* 0x388000000400780c */ /* 0x000fda0003f86070 */
[----:B------:R-:W-:-:S04]  /*0610*/  @P4 SHF.R.U32.HI R2, RZ, 0x15, R24 ;  /* 0x00000015ff024819 */ /* 0x000fc80000011618 */
[----:B------:R-:W-:Y:S01]  /*0620*/  @P4 LOP3.LUT R3, R2, 0x1, RZ, 0xc0, !PT ;  /* 0x0000000102034812 */ /* 0x000fe200078ec0ff */
[----:B------:R-:W-:-:S03]  /*0630*/  @!P4 FADD.FTZ R2, R4, 128 ;  /* 0x430000000402c421 */ /* 0x000fc60000010000 */
[----:B------:R-:W-:-:S04]  /*0640*/  @P4 IADD3 R3, R24, 0x80fffff, R3 ;  /* 0x080fffff18034810 */ /* 0x000fc80007ffe003 */
[----:B------:R-:W-:Y:S01]  /*0650*/  @P4 SHF.R.U32.HI R27, RZ, 0x15, R3 ;  /* 0x00000015ff1b4819 */ /* 0x000fe20000011603 */
[----:B------:R-:W-:Y:S01]  /*0660*/  @!P4 VIADD R27, R2, 0xbd000000 ;  /* 0xbd000000021bc836 */ /* 0x000fe20000000000 */
[----:B------:R-:W-:Y:S06]  /*0670*/  BRA `(.L_x_519) ;  /* 0x00000000000c7947 */ /* 0x000fec0003800000 */
.L_x_518:
[----:B------:R-:W-:Y:S01]  /*0680*/  IMAD.MOV.U32 R27, RZ, RZ, 0x7f ;  /* 0x0000007fff1b7424 */ /* 0x000fe200078e00ff */
[----:B------:R-:W-:-:S04]  /*0690*/  ISETP.GT.U32.AND P4, PT, R4, 0x7f800000, PT ;  /* 0x7f8000000400780c */ /* 0x000fc80003f84070 */
[----:B------:R-:W-:-:S09]  /*06a0*/  SEL R27, R27, 0x7c, P4 ;  /* 0x0000007c1b1b7807 */ /* 0x000fd20002000000 */
.L_x_519:
[----:B------:R-:W-:Y:S05]  /*06b0*/  BSYNC B0 ;  /* 0x0000000000007941 */ /* 0x000fea0003800000 */
.L_x_517:
[----:B-----5:R-:W-:Y:S01]  /*06c0*/  ISETP.NE.AND P4, PT, R12, RZ, PT ;  /* 0x000000ff0c00720c */ /* 0x020fe20003f85270 */
[----:B------:R-:W-:Y:S01]  /*06d0*/  BSSY B0, `(.L_x_520) ;  /* 0x000001b000007945 */ /* 0x000fe20003800000 */
[----:B------:R-:W-:Y:S01]  /*06e0*/  LOP3.LUT R24, R24, 0x80000000, RZ, 0xc0, !PT ;  /* 0x8000000018187812 */ /* 0x000fe200078ec0ff */
[----:B------:R-:W-:-:S03]  /*06f0*/  IMAD.MOV.U32 R2, RZ, RZ, RZ ;  /* 0x000000ffff027224 */ /* 0x000fc600078e00ff */
[----:B------:R-:W-:-:S04]  /*0700*/  SHF.R.U32.HI R24, RZ, 0x18, R24 ;  /* 0x00000018ff187819 */ /* 0x000fc80000011618 */
[----:B------:R-:W-:-:S03]  /*0710*/  LOP3.LUT R27, R27, R24, RZ, 0xfc, !PT ;  /* 0x000000181b1b7212 */ /* 0x000fc600078efcff */
        /* <DEDUP_REMOVED lines=18> */
.L_x_523:
[----:B------:R-:W-:Y:S05]  /*0840*/  BSYNC B1 ;  /* 0x0000000000017941 */ /* 0x000fea0003800000 */
.L_x_522:
[----:B------:R-:W-:Y:S01]  /*0850*/  LEA R5, R2, 0x37800000, 0x17 ;  /* 0x3780000002057811 */ /* 0x000fe200078eb8ff */
[----:B------:R-:W-:-:S05]  /*0860*/  IMAD.SHL.U32 R2, R3, 0x200000, RZ ;  /* 0x0020000003027824 */ /* 0x000fca00078e00ff */
[----:B------:R-:W-:-:S07]  /*0870*/  LOP3.LUT R2, R5, R2, R6, 0xfe, !PT ;  /* 0x0000000205027212 */ /* 0x000fce00078efe06 */
.L_x_521:
[----:B------:R-:W-:Y:S05]  /*0880*/  BSYNC B0 ;  /* 0x0000000000007941 */ /* 0x000fea0003800000 */
.L_x_520:
[----:B------:R-:W-:Y:S01]  /*0890*/  LOP3.LUT R4, R2, 0x7fffffff, RZ, 0xc0, !PT ;  /* 0x7fffffff02047812 */ /* 0x000fe200078ec0ff */
[----:B------:R-:W-:Y:S03]  /*08a0*/  BSSY B0, `(.L_x_524) ;  /* 0x000000e000007945 */ /* 0x000fe60003800000 */
[----:B------:R-:W-:-:S13]  /*08b0*/  ISETP.GT.U32.AND P4, PT, R4, 0x477fffff, PT ;  /* 0x477fffff0400780c */ /* 0x000fda0003f84070 */
[----:B------:R-:W-:Y:S05]  /*08c0*/  @P4 BRA `(.L_x_525) ;  /* 0x0000000000204947 */ /* 0x000fea0003800000 */
[----:B------:R-:W-:-:S13]  /*08d0*/  ISETP.GE.U32.AND P4, PT, R4, 0x38800000, PT ;  /* 0x388000000400780c */ /* 0x000fda0003f86070 */
[----:B------:R-:W-:-:S04]  /*08e0*/  @P4 SHF.R.U32.HI R3, RZ, 0x15, R2 ;  /* 0x00000015ff034819 */ /* 0x000fc80000011602 */
[----:B------:R-:W-:-:S04]  /*08f0*/  @P4 LOP3.LUT R3, R3, 0x1, RZ, 0xc0, !PT ;  /* 0x0000000103034812 */ /* 0x000fc800078ec0ff */
[----:B------:R-:W-:Y:S01]  /*0900*/  @P4 IADD3 R29, R2, 0x80fffff, R3 ;  /* 0x080fffff021d4810 */ /* 0x000fe20007ffe003 */
[----:B------:R-:W-:-:S03]  /*0910*/  @!P4 FADD.FTZ R3, R4, 128 ;  /* 0x430000000403c421 */ /* 0x000fc60000010000 */
[----:B------:R-:W-:Y:S01]  /*0920*/  @P4 SHF.R.U32.HI R29, RZ, 0x15, R29 ;  /* 0x00000015ff1d4819 */ /* 0x000fe2000001161d */
[----:B------:R-:W-:Y:S01]  /*0930*/  @!P4 VIADD R29, R3, 0xbd000000 ;  /* 0xbd000000031dc836 */ /* 0x000fe20000000000 */
[----:B------:R-:W-:Y:S06]  /*0940*/  BRA `(.L_x_526) ;  /* 0x00000000000c7947 */ /* 0x000fec0003800000 */
.L_x_525:
[----:B------:R-:W-:Y:S01]  /*0950*/  IMAD.MOV.U32 R29, RZ, RZ, 0x7f ;  /* 0x0000007fff1d7424 */ /* 0x000fe200078e00ff */
[----:B------:R-:W-:-:S04]  /*0960*/  ISETP.GT.U32.AND P4, PT, R4, 0x7f800000, PT ;  /* 0x7f8000000400780c */ /* 0x000fc80003f84070 */
[----:B------:R-:W-:-:S09]  /*0970*/  SEL R29, R29, 0x7c, P4 ;  /* 0x0000007c1d1d7807 */ /* 0x000fd20002000000 */
.L_x_526:
[----:B------:R-:W-:Y:S05]  /*0980*/  BSYNC B0 ;  /* 0x0000000000007941 */ /* 0x000fea0003800000 */
.L_x_524:
[----:B------:R-:W-:Y:S01]  /*0990*/  ISETP.NE.AND P4, PT, R14, RZ, PT ;  /* 0x000000ff0e00720c */ /* 0x000fe20003f85270 */
        /* <DEDUP_REMOVED lines=23> */
.L_x_530:
[----:B------:R-:W-:Y:S05]  /*0b10*/  BSYNC B1 ;  /* 0x0000000000017941 */ /* 0x000fea0003800000 */
.L_x_529:
[----:B------:R-:W-:Y:S01]  /*0b20*/  IMAD.SHL.U32 R3, R3, 0x200000, RZ ;  /* 0x0020000003037824 */ /* 0x000fe200078e00ff */
[----:B------:R-:W-:-:S04]  /*0b30*/  LEA R5, R2, 0x37800000, 0x17 ;  /* 0x3780000002057811 */ /* 0x000fc800078eb8ff */
[----:B------:R-:W-:-:S07]  /*0b40*/  LOP3.LUT R3, R5, R3, R6, 0xfe, !PT ;  /* 0x0000000305037212 */ /* 0x000fce00078efe06 */
.L_x_528:
[----:B------:R-:W-:Y:S05]  /*0b50*/  BSYNC B0 ;  /* 0x0000000000007941 */ /* 0x000fea0003800000 */
.L_x_527:
        /* <DEDUP_REMOVED lines=12> */
.L_x_532:
[----:B------:R-:W-:Y:S01]  /*0c20*/  IMAD.MOV.U32 R24, RZ, RZ, 0x7f ;  /* 0x0000007fff187424 */ /* 0x000fe200078e00ff */
[----:B------:R-:W-:-:S04]  /*0c30*/  ISETP.GT.U32.AND P4, PT, R4, 0x7f800000, PT ;  /* 0x7f8000000400780c */ /* 0x000fc80003f84070 */
[----:B------:R-:W-:-:S09]  /*0c40*/  SEL R24, R24, 0x7c, P4 ;  /* 0x0000007c18187807 */ /* 0x000fd20002000000 */
.L_x_533:
[----:B------:R-:W-:Y:S05]  /*0c50*/  BSYNC B0 ;  /* 0x0000000000007941 */ /* 0x000fea0003800000 */
.L_x_531:
        /* <DEDUP_REMOVED lines=24> */
.L_x_537:
[----:B------:R-:W-:Y:S05]  /*0de0*/  BSYNC B1 ;  /* 0x0000000000017941 */ /* 0x000fea0003800000 */
.L_x_536:
[----:B------:R-:W-:Y:S01]  /*0df0*/  LEA R5, R2, 0x37800000, 0x17 ;  /* 0x3780000002057811 */ /* 0x000fe200078eb8ff */
[----:B------:R-:W-:-:S05]  /*0e00*/  IMAD.SHL.U32 R2, R3, 0x200000, RZ ;  /* 0x0020000003027824 */ /* 0x000fca00078e00ff */
[----:B------:R-:W-:-:S07]  /*0e10*/  LOP3.LUT R2, R5, R2, R6, 0xfe, !PT ;  /* 0x0000000205027212 */ /* 0x000fce00078efe06 */
.L_x_535:
[----:B------:R-:W-:Y:S05]  /*0e20*/  BSYNC B0 ;  /* 0x0000000000007941 */ /* 0x000fea0003800000 */
.L_x_534:
        /* <DEDUP_REMOVED lines=12> */
.L_x_539:
[----:B------:R-:W-:Y:S01]  /*0ef0*/  IMAD.MOV.U32 R5, RZ, RZ, 0x7f ;  /* 0x0000007fff057424 */ /* 0x000fe200078e00ff */
[----:B------:R-:W-:-:S04]  /*0f00*/  ISETP.GT.U32.AND P4, PT, R4, 0x7f800000, PT ;  /* 0x7f8000000400780c */ /* 0x000fc80003f84070 */
[----:B------:R-:W-:-:S09]  /*0f10*/  SEL R5, R5, 0x7c, P4 ;  /* 0x0000007c05057807 */ /* 0x000fd20002000000 */
.L_x_540:
[----:B------:R-:W-:Y:S05]  /*0f20*/  BSYNC B0 ;  /* 0x0000000000007941 */ /* 0x000fea0003800000 */
.L_x_538:
[----:B------:R-:W-:Y:S01]  /*0f30*/  LOP3.LUT R3, R2, 0x80000000, RZ, 0xc0, !PT ;  /* 0x8000000002037812 */ /* 0x000fe200078ec0ff */
[----:B------:R-:W-:Y:S01]  /*0f40*/  IMAD.WIDE.U32 R10, R0, 0x4, R10 ;  /* 0x00000004000a7825 */ /* 0x000fe200078e000a */
[----:B------:R-:W-:Y:S02]  /*0f50*/  @P0 IADD3 R2, P6, R25, UR13, RZ ;  /* 0x0000000d19020c10 */ /* 0x000fe4000ffde0ff */
[----:B------:R-:W-:Y:S02]  /*0f60*/  SHF.R.U32.HI R8, RZ, 0x18, R3 ;  /* 0x00000018ff087819 */ /* 0x000fe40000011603 */
[----:B------:R-:W-:Y:S02]  /*0f70*/  @P1 IADD3 R4, P5, R22, UR13, RZ ;  /* 0x0000000d16041c10 */ /* 0x000fe4000ffbe0ff */
[----:B------:R-:W-:Y:S02]  /*0f80*/  @P2 IADD3 R6, P4, R17, UR13, RZ ;  /* 0x0000000d11062c10 */ /* 0x000fe4000ff9e0ff */
[----:B------:R-:W-:-:S02]  /*0f90*/  @P0 IADD3.X R3, R23, UR8, RZ, P6, !PT ;  /* 0x0000000817030c10 */ /* 0x000fc4000b7fe4ff */
[----:B------:R-:W-:Y:S02]  /*0fa0*/  LOP3.LUT R17, R5, R8, RZ, 0xfc, !PT ;  /* 0x0000000805117212 */ /* 0x000fe400078efcff */
[----:B------:R-:W-:Y:S01]  /*0fb0*/  @P3 IADD3 R8, P6, R16, UR13, RZ ;  /* 0x0000000d10083c10 */ /* 0x000fe2000ffde0ff */
[----:B------:R2:W-:Y:S01]  /*0fc0*/  @P0 STG.E.U8 desc[UR10][R2.64], R27 ;  /* 0x0000001b02000986 */ /* 0x0005e2000c10110a */
[----:B------:R-:W-:Y:S02]  /*0fd0*/  @P1 IADD3.X R5, R18, UR8, RZ, P5, !PT ;  /* 0x0000000812051c10 */ /* 0x000fe4000affe4ff */
[----:B------:R-:W-:Y:S02]  /*0fe0*/  @P2 IADD3.X R7, R19, UR8, RZ, P4, !PT ;  /* 0x0000000813072c10 */ /* 0x000fe4000a7fe4ff */
[----:B------:R-:W-:Y:S01]  /*0ff0*/  @P3 IADD3.X R9, R20, UR8, RZ, P6, !PT ;  /* 0x0000000814093c10 */ /* 0x000fe2000b7fe4ff */
[----:B------:R2:W-:Y:S01]  /*1000*/  @P1 STG.E.U8 desc[UR10][R4.64], R29 ;  /* 0x0000001d04001986 */ /* 0x0005e2000c10110a */
[----:B------:R-:W-:-:S02]  /*1010*/  ISETP.GE.U32.AND P0, PT, R10, 0x10000, PT ;  /* 0x000100000a00780c */ /* 0x000fc40003f06070 */
[----:B------:R-:W-:Y:S01]  /*1020*/  ISETP.LT.U32.AND P1, PT, R10, UR12, PT ;  /* 0x0000000c0a007c0c */ /* 0x000fe2000bf21070 */
[----:B------:R2:W-:Y:S01]  /*1030*/  @P2 STG.E.U8 desc[UR10][R6.64], R24 ;  /* 0x0000001806002986 */ /* 0x0005e2000c10110a */
[C---:B------:R-:W-:Y:S02]  /*1040*/  ISETP.GE.U32.AND.EX P0, PT, R11.reuse, RZ, PT, P0 ;  /* 0x000000ff0b00720c */ /* 0x040fe40003f06100 */
[----:B------:R-:W-:Y:S01]  /*1050*/  ISETP.LT.AND.EX P1, PT, R11, UR6, PT, P1 ;  /* 0x000000060b007c0c */ /* 0x000fe2000bf21310 */
[----:B------:R2:W-:-:S12]  /*1060*/  @P3 STG.E.U8 desc[UR10][R8.64], R17 ;  /* 0x0000001108003986 */ /* 0x0005d8000c10110a */
[----:B--2---:R-:W-:Y:S05]  /*1070*/  @!P0 BRA P1, `(.L_x_541) ;  /* 0xfffffff000548947 */ /* 0x004fea000083ffff */
[----:B------:R-:W-:Y:S05]  /*1080*/  EXIT ;  /* 0x000000000000794d */ /* 0x000fea0003800000 */
.L_x_512:
        /* <DEDUP_REMOVED lines=8> */
.L_x_570:
        /* <DEDUP_REMOVED lines=8> */
[----:B------:R-:W-:Y:S02]  /*1190*/  PRMT R6, R8, 0x7771, RZ ;  /* 0x0000777108067816 */ /* 0x000fe400000000ff */
        /* <DEDUP_REMOVED lines=22> */
.L_x_545:
[----:B------:R-:W-:Y:S05]  /*1300*/  BSYNC B1 ;  /* 0x0000000000017941 */ /* 0x000fea0003800000 */
.L_x_544:
[----:B------:R-:W-:Y:S01]  /*1310*/  LEA R10, R7, 0x37800000, 0x17 ;  /* 0x37800000070a7811 */ /* 0x000fe200078eb8ff */
[----:B------:R-:W-:-:S05]  /*1320*/  IMAD.SHL.U32 R7, R8, 0x200000, RZ ;  /* 0x0020000008077824 */ /* 0x000fca00078e00ff */
[----:B------:R-:W-:-:S07]  /*1330*/  LOP3.LUT R7, R10, R7, R11, 0xfe, !PT ;  /* 0x000000070a077212 */ /* 0x000fce00078efe0b */
.L_x_543:
[----:B------:R-:W-:Y:S05]  /*1340*/  BSYNC B0 ;  /* 0x0000000000007941 */ /* 0x000fea0003800000 */
.L_x_542:
[----:B------:R-:W-:Y:S01]  /*1350*/  LOP3.LUT R9, R7, 0x7fffffff, RZ, 0xc0, !PT ;  /* 0x7fffffff07097812 */ /* 0x000fe200078ec0ff */
[----:B------:R-:W-:Y:S03]  /*1360*/  BSSY B0, `(.L_x_546) ;  /* 0x000000e000007945 */ /* 0x000fe60003800000 */
[----:B------:R-:W-:-:S13]  /*1370*/  ISETP.GT.U32.AND P0, PT, R9, 0x477fffff, PT ;  /* 0x477fffff0900780c */ /* 0x000fda0003f04070 */
[----:B------:R-:W-:Y:S05]  /*1380*/  @P0 BRA `(.L_x_547) ;  /* 0x0000000000200947 */ /* 0x000fea0003800000 */
[----:B------:R-:W-:-:S13]  /*1390*/  ISETP.GE.U32.AND P0, PT, R9, 0x38800000, PT ;  /* 0x388000000900780c */ /* 0x000fda0003f06070 */
[----:B------:R-:W-:Y:S01]  /*13a0*/  @P0 SHF.R.U32.HI R8, RZ, 0x15, R7 ;  /* 0x00000015ff080819 */ /* 0x000fe20000011607 */
[----:B------:R-:W-:-:S03]  /*13b0*/  @!P0 FADD.FTZ R9, R9, 128 ;  /* 0x4300000009098421 */ /* 0x000fc60000010000 */
[----:B------:R-:W-:-:S04]  /*13c0*/  @P0 LOP3.LUT R8, R8, 0x1, RZ, 0xc0, !PT ;  /* 0x0000000108080812 */ /* 0x000fc800078ec0ff */
[----:B------:R-:W-:-:S04]  /*13d0*/  @P0 IADD3 R8, R7, 0x80fffff, R8 ;  /* 0x080fffff07080810 */ /* 0x000fc80007ffe008 */
[----:B------:R-:W-:Y:S01]  /*13e0*/  @P0 SHF.R.U32.HI R8, RZ, 0x15, R8 ;  /* 0x00000015ff080819 */ /* 0x000fe20000011608 */
[----:B------:R-:W-:Y:S01]  /*13f0*/  @!P0 VIADD R8, R9, 0xbd000000 ;  /* 0xbd00000009088836 */ /* 0x000fe20000000000 */
[----:B------:R-:W-:Y:S06]  /*1400*/  BRA `(.L_x_548) ;  /* 0x00000000000c7947 */ /* 0x000fec0003800000 */
.L_x_547:
[----:B------:R-:W-:Y:S01]  /*1410*/  IMAD.MOV.U32 R8, RZ, RZ, 0x7f ;  /* 0x0000007fff087424 */ /* 0x000fe200078e00ff */
[----:B------:R-:W-:-:S04]  /*1420*/  ISETP.GT.U32.AND P0, PT, R9, 0x7f800000, PT ;  /* 0x7f8000000900780c */ /* 0x000fc80003f04070 */
[----:B------:R-:W-:-:S09]  /*1430*/  SEL R8, R8, 0x7c, P0 ;  /* 0x0000007c08087807 */ /* 0x000fd20000000000 */
.L_x_548:
[----:B------:R-:W-:Y:S05]  /*1440*/  BSYNC B0 ;  /* 0x0000000000007941 */ /* 0x000fea0003800000 */
.L_x_546:
        /* <DEDUP_REMOVED lines=25> */
.L_x_552:
[----:B------:R-:W-:Y:S05]  /*15e0*/  BSYNC B1 ;  /* 0x0000000000017941 */ /* 0x000fea0003800000 */
.L_x_551:
[----:B------:R-:W-:Y:S01]  /*15f0*/  IMAD.SHL.U32 R6, R6, 0x200000, RZ ;  /* 0x0020000006067824 */ /* 0x000fe200078e00ff */
[----:B------:R-:W-:-:S04]  /*1600*/  LEA R9, R8, 0x37800000, 0x17 ;  /* 0x3780000008097811 */ /* 0x000fc800078eb8ff */
[----:B------:R-:W-:-:S07]  /*1610*/  LOP3.LUT R9, R9, R6, R10, 0xfe, !PT ;  /* 0x0000000609097212 */ /* 0x000fce00078efe0a */
.L_x_550:
[----:B------:R-:W-:Y:S05]  /*1620*/  BSYNC B0 ;  /* 0x0000000000007941 */ /* 0x000fea0003800000 */
.L_x_549:
        /* <DEDUP_REMOVED lines=12> */
.L_x_554:
[----:B------:R-:W-:Y:S01]  /*16f0*/  IMAD.MOV.U32 R6, RZ, RZ, 0x7f ;  /* 0x0000007fff067424 */ /* 0x000fe200078e00ff */
[----:B------:R-:W-:-:S04]  /*1700*/  ISETP.GT.U32.AND P0, PT, R8, 0x7f800000, PT ;  /* 0x7f8000000800780c */ /* 0x000fc80003f04070 */
[----:B------:R-:W-:-:S09]  /*1710*/  SEL R6, R6, 0x7c, P0 ;  /* 0x0000007c06067807 */ /* 0x000fd20000000000 */
.L_x_555:
[----:B------:R-:W-:Y:S05]  /*1720*/  BSYNC B0 ;  /* 0x0000000000007941 */ /* 0x000fea0003800000 */
.L_x_553:
        /* <DEDUP_REMOVED lines=25> */
.L_x_559:
[----:B------:R-:W-:Y:S05]  /*18c0*/  BSYNC B1 ;  /* 0x0000000000017941 */ /* 0x000fea0003800000 */
.L_x_558:
[----:B------:R-:W-:Y:S01]  /*18d0*/  IMAD.SHL.U32 R5, R5, 0x200000, RZ ;  /* 0x0020000005057824 */ /* 0x000fe200078e00ff */
[----:B------:R-:W-:-:S04]  /*18e0*/  LEA R8, R8, 0x37800000, 0x17 ;  /* 0x3780000008087811 */ /* 0x000fc800078eb8ff */
[----:B------:R-:W-:-:S07]  /*18f0*/  LOP3.LUT R8, R8, R5, R11, 0xfe, !PT ;  /* 0x0000000508087212 */ /* 0x000fce00078efe0b */
.L_x_557:
[----:B------:R-:W-:Y:S05]  /*1900*/  BSYNC B0 ;  /* 0x0000000000007941 */ /* 0x000fea0003800000 */
.L_x_556:
        /* <DEDUP_REMOVED lines=12> */
.L_x_561:
[----:B------:R-:W-:Y:S01]  /*19d0*/  IMAD.MOV.U32 R5, RZ, RZ, 0x7f ;  /* 0x0000007fff057424 */ /* 0x000fe200078e00ff */
[----:B------:R-:W-:-:S04]  /*19e0*/  ISETP.GT.U32.AND P0, PT, R9, 0x7f800000, PT ;  /* 0x7f8000000900780c */ /* 0x000fc80003f04070 */
[----:B------:R-:W-:-:S09]  /*19f0*/  SEL R5, R5, 0x7c, P0 ;  /* 0x0000007c05057807 */ /* 0x000fd20000000000 */
.L_x_562:
[----:B------:R-:W-:Y:S05]  /*1a00*/  BSYNC B0 ;  /* 0x0000000000007941 */ /* 0x000fea0003800000 */
.L_x_560:
        /* <DEDUP_REMOVED lines=25> */
.L_x_566:
[----:B------:R-:W-:Y:S05]  /*1ba0*/  BSYNC B1 ;  /* 0x0000000000017941 */ /* 0x000fea0003800000 */
.L_x_565:
[----:B------:R-:W-:Y:S01]  /*1bb0*/  IMAD.SHL.U32 R4, R4, 0x200000, RZ ;  /* 0x0020000004047824 */ /* 0x000fe200078e00ff */
[----:B------:R-:W-:-:S04]  /*1bc0*/  LEA R9, R8, 0x37800000, 0x17 ;  /* 0x3780000008097811 */ /* 0x000fc800078eb8ff */
[----:B------:R-:W-:-:S07]  /*1bd0*/  LOP3.LUT R9, R9, R4, R10, 0xfe, !PT ;  /* 0x0000000409097212 */ /* 0x000fce00078efe0a */
.L_x_564:
[----:B------:R-:W-:Y:S05]  /*1be0*/  BSYNC B0 ;  /* 0x0000000000007941 */ /* 0x000fea0003800000 */
.L_x_563:
        /* <DEDUP_REMOVED lines=12> */
.L_x_568:
[----:B------:R-:W-:Y:S01]  /*1cb0*/  IMAD.MOV.U32 R8, RZ, RZ, 0x7f ;  /* 0x0000007fff087424 */ /* 0x000fe200078e00ff */
[----:B------:R-:W-:-:S04]  /*1cc0*/  ISETP.GT.U32.AND P0, PT, R10, 0x7f800000, PT ;  /* 0x7f8000000a00780c */ /* 0x000fc80003f04070 */
[----:B------:R-:W-:-:S09]  /*1cd0*/  SEL R8, R8, 0x7c, P0 ;  /* 0x0000007c08087807 */ /* 0x000fd20000000000 */
.L_x_569:
[----:B------:R-:W-:Y:S05]  /*1ce0*/  BSYNC B0 ;  /* 0x0000000000007941 */ /* 0x000fea0003800000 */
.L_x_567:
[----:B------:R-:W-:Y:S02]  /*1cf0*/  LOP3.LUT R9, R9, 0x80000000, RZ, 0xc0, !PT ;  /* 0x8000000009097812 */ /* 0x000fe400078ec0ff */
[----:B------:R-:W-:Y:S02]  /*1d00*/  PRMT R6, R6, 0x7604, R7 ;  /* 0x0000760406067816 */ /* 0x000fe40000000007 */
[----:B------:R-:W-:Y:S02]  /*1d10*/  IADD3 R4, P0, R2, UR13, RZ ;  /* 0x0000000d02047c10 */ /* 0x000fe4000ff1e0ff */
[----:B------:R-:W-:Y:S02]  /*1d20*/  SHF.R.U32.HI R9, RZ, 0x18, R9 ;  /* 0x00000018ff097819 */ /* 0x000fe40000011609 */
[----:B------:R-:W-:Y:S02]  /*1d30*/  PRMT R7, R5, 0x7054, R6 ;  /* 0x0000705405077816 */ /* 0x000fe40000000006 */
[----:B------:R-:W-:-:S02]  /*1d40*/  IADD3.X R5, R12, UR8, RZ, P0, !PT ;  /* 0x000000080c057c10 */ /* 0x000fc400087fe4ff */
[----:B------:R-:W-:Y:S02]  /*1d50*/  IADD3 R0, P0, R0, UR5, RZ ;  /* 0x0000000500007c10 */ /* 0x000fe4000ff1e0ff */
[----:B------:R-:W-:Y:S02]  /*1d60*/  LOP3.LUT R8, R8, R9, RZ, 0xfc, !PT ;  /* 0x0000000908087212 */ /* 0x000fe400078efcff */
        /* <DEDUP_REMOVED lines=11> */
.L_x_571:
        /* <DEDUP_REMOVED lines=14> */
.L_x_7805:


//--------------------- .text._ZN2at6native55_GLOBAL__N__de093ff9_22_ForeachBinaryOpList_cu_a911ec4325multi_tensor_apply_kernelINS1_18TensorListMetadataILi2EEENS1_11CopyFunctorIN3c1011Float8_e5m2ENS6_15Float8_e4m3fnuzELi2ELi1ELi1EEEJNS0_4CopyIS7_S8_EEEEEvT_T0_DpT1_ --------------------------
	.section	.text._ZN2at6native55_GLOBAL__N__de093ff9_22_ForeachBinaryOpList_cu_a911ec4325multi_tensor_apply_kernelINS1_18TensorListMetadataILi2EEENS1_11CopyFunctorIN3c1011Float8_e5m2ENS6_15Float8_e4m3fnuzELi2ELi1ELi1EEEJNS0_4CopyIS7_S8_EEEEEvT_T0_DpT1_,"ax",@progbits
	.align	128
.text._ZN2at6native55_GLOBAL__N__de093ff9_22_ForeachBinaryOpList_cu_a911ec4325multi_tensor_apply_kernelINS1_18TensorListMetadataILi2EEENS1_11CopyFunctorIN3c1011Float8_e5m2ENS6_15Float8_e4m3fnuzELi2ELi1ELi1EEEJNS0_4CopyIS7_S8_EEEEEvT_T0_DpT1_:
        .type           _ZN2at6native55_GLOBAL__N__de093ff9_22_ForeachBinaryOpList_cu_a911ec4325multi_tensor_apply_kernelINS1_18TensorListMetadataILi2EEENS1_11CopyFunctorIN3c1011Float8_e5m2ENS6_15Float8_e4m3fnuzELi2ELi1ELi1EEEJNS0_4CopyIS7_S8_EEEEEvT_T0_DpT1_,@function
        .size           _ZN2at6native55_GLOBAL__N__de093ff9_22_ForeachBinaryOpList_cu_a911ec4325multi_tensor_apply_kernelINS1_18TensorListMetadataILi2EEENS1_11CopyFunctorIN3c1011Float8_e5m2ENS6_15Float8_e4m3fnuzELi2ELi1ELi1EEEJNS0_4CopyIS7_S8_EEEEEvT_T0_DpT1_,(.L_x_7806 - _ZN2at6native55_GLOBAL__N__de093ff9_22_ForeachBinaryOpList_cu_a911ec4325multi_tensor_apply_kernelINS1_18TensorListMetadataILi2EEENS1_11CopyFunctorIN3c1011Float8_e5m2ENS6_15Float8_e4m3fnuzELi2ELi1ELi1EEEJNS0_4CopyIS7_S8_EEEEEvT_T0_DpT1_)
        .other          _ZN2at6native55_GLOBAL__N__de093ff9_22_ForeachBinaryOpList_cu_a911ec4325multi_tensor_apply_kernelINS1_18TensorListMetadataILi2EEENS1_11CopyFunctorIN3c1011Float8_e5m2ENS6_15Float8_e4m3fnuzELi2ELi1ELi1EEEJNS0_4CopyIS7_S8_EEEEEvT_T0_DpT1_,@"STO_CUDA_ENTRY STV_DEFAULT"
_ZN2at6native55_GLOBAL__N__de093ff9_22_ForeachBinaryOpList_cu_a911ec4325multi_tensor_apply_kernelINS1_18TensorListMetadataILi2EEENS1_11CopyFunctorIN3c1011Float8_e5m2ENS6_15Float8_e4m3fnuzELi2ELi1ELi1EEEJNS0_4CopyIS7_S8_EEEEEvT_T0_DpT1_:
        /* <DEDUP_REMOVED lines=29> */
.L_x_601:
        /* <DEDUP_REMOVED lines=58> */
.L_x_576:
[----:B------:R-:W-:Y:S05]  /*0570*/  BSYNC B1 ;  /* 0x0000000000017941 */ /* 0x000fea0003800000 */
.L_x_575:
[----:B------:R-:W-:Y:S01]  /*0580*/  IMAD.SHL.U32 R3, R3, 0x100000, RZ ;  /* 0x0010000003037824 */ /* 0x000fe200078e00ff */
[----:B------:R-:W-:-:S04]  /*0590*/  LEA R5, R2, 0x3b800000, 0x17 ;  /* 0x3b80000002057811 */ /* 0x000fc800078eb8ff */
[----:B------:R-:W-:-:S07]  /*05a0*/  LOP3.LUT R24, R5, R3, R24, 0xfe, !PT ;  /* 0x0000000305187212 */ /* 0x000fce00078efe18 */
.L_x_574:
[----:B------:R-:W-:Y:S05]  /*05b0*/  BSYNC B0 ;  /* 0x0000000000007941 */ /* 0x000fea0003800000 */
.L_x_573:
        /* <DEDUP_REMOVED lines=12> */
.L_x_578:
[----:B------:R-:W-:Y:S01]  /*0680*/  IMAD.MOV.U32 R27, RZ, RZ, 0x7f ;  /* 0x0000007fff1b7424 */ /* 0x000fe200078e00ff */
[----:B------:R-:W-:-:S04]  /*0690*/  ISETP.GT.U32.AND P4, PT, R4, 0x7f800000, PT ;  /* 0x7f8000000400780c */ /* 0x000fc80003f84070 */
[----:B------:R-:W-:-:S09]  /*06a0*/  SEL R27, R27, 0x7c, P4 ;  /* 0x0000007c1b1b7807 */ /* 0x000fd20002000000 */
.L_x_579:
[----:B------:R-:W-:Y:S05]  /*06b0*/  BSYNC B0 ;  /* 0x0000000000007941 */ /* 0x000fea0003800000 */
.L_x_577:
        /* <DEDUP_REMOVED lines=24> */
.L_x_583:
[----:B------:R-:W-:Y:S05]  /*0840*/  BSYNC B1 ;  /* 0x0000000000017941 */ /* 0x000fea0003800000 */
.L_x_582:
[----:B------:R-:W-:Y:S01]  /*0850*/  LEA R5, R2, 0x3b800000, 0x17 ;  /* 0x3b80000002057811 */ /* 0x000fe200078eb8ff */
[----:B------:R-:W-:-:S05]  /*0860*/  IMAD.SHL.U32 R2, R3, 0x100000, RZ ;  /* 0x0010000003027824 */ /* 0x000fca00078e00ff */
[----:B------:R-:W-:-:S07]  /*0870*/  LOP3.LUT R2, R5, R2, R6, 0xfe, !PT ;  /* 0x0000000205027212 */ /* 0x000fce00078efe06 */
.L_x_581:
[----:B------:R-:W-:Y:S05]  /*0880*/  BSYNC B0 ;  /* 0x0000000000007941 */ /* 0x000fea0003800000 */
.L_x_580:
        /* <DEDUP_REMOVED lines=12> */
.L_x_585:
[----:B------:R-:W-:Y:S01]  /*0950*/  IMAD.MOV.U32 R29, RZ, RZ, 0x7f ;  /* 0x0000007fff1d7424 */ /* 0x000fe200078e00ff */
[----:B------:R-:W-:-:S04]  /*0960*/  ISETP.GT.U32.AND P4, PT, R4, 0x7f800000, PT ;  /* 0x7f8000000400780c */ /* 0x000fc80003f84070 */
[----:B------:R-:W-:-:S09]  /*0970*/  SEL R29, R29, 0x7c, P4 ;  /* 0x0000007c1d1d7807 */ /* 0x000fd20002000000 */
.L_x_586:
[----:B------:R-:W-:Y:S05]  /*0980*/  BSYNC B0 ;  /* 0x0000000000007941 */ /* 0x000fea0003800000 */
.L_x_584:
        /* <DEDUP_REMOVED lines=24> */
.L_x_590:
[----:B------:R-:W-:Y:S05]  /*0b10*/  BSYNC B1 ;  /* 0x0000000000017941 */ /* 0x000fea0003800000 */
.L_x_589:
[----:B------:R-:W-:Y:S01]  /*0b20*/  IMAD.SHL.U32 R3, R3, 0x100000, RZ ;  /* 0x0010000003037824 */ /* 0x000fe200078e00ff */
[----:B------:R-:W-:-:S04]  /*0b30*/  LEA R5, R2, 0x3b800000, 0x17 ;  /* 0x3b80000002057811 */ /* 0x000fc800078eb8ff */
[----:B------:R-:W-:-:S07]  /*0b40*/  LOP3.LUT R3, R5, R3, R6, 0xfe, !PT ;  /* 0x0000000305037212 */ /* 0x000fce00078efe06 */
.L_x_588:
[----:B------:R-:W-:Y:S05]  /*0b50*/  BSYNC B0 ;  /* 0x0000000000007941 */ /* 0x000fea0003800000 */
.L_x_587:
        /* <DEDUP_REMOVED lines=12> */
.L_x_592:
[----:B------:R-:W-:Y:S01]  /*0c20*/  IMAD.MOV.U32 R24, RZ, RZ, 0x7f ;  /* 0x0000007fff187424 */ /* 0x000fe200078e00ff */
[----:B------:R-:W-:-:S04]  /*0c30*/  ISETP.GT.U32.AND P4, PT, R4, 0x7f800000, PT ;  /* 0x7f8000000400780c */ /* 0x000fc80003f84070 */
[----:B------:R-:W-:-:S09]  /*0c40*/  SEL R24, R24, 0x7c, P4 ;  /* 0x0000007c18187807 */ /* 0x000fd20002000000 */
.L_x_593:
[----:B------:R-:W-:Y:S05]  /*0c50*/  BSYNC B0 ;  /* 0x0000000000007941 */ /* 0x000fea0003800000 */
.L_x_591:
        /* <DEDUP_REMOVED lines=24> */
.L_x_597:
[----:B------:R-:W-:Y:S05]  /*0de0*/  BSYNC B1 ;  /* 0x0000000000017941 */ /* 0x000fea0003800000 */
.L_x_596:
[----:B------:R-:W-:Y:S01]  /*0df0*/  LEA R5, R2, 0x3b800000, 0x17 ;  /* 0x3b80000002057811 */ /* 0x000fe200078eb8ff */
[----:B------:R-:W-:-:S05]  /*0e00*/  IMAD.SHL.U32 R2, R3, 0x100000, RZ ;  /* 0x0010000003027824 */ /* 0x000fca00078e00ff */
[----:B------:R-:W-:-:S07]  /*0e10*/  LOP3.LUT R2, R5, R2, R6, 0xfe, !PT ;  /* 0x0000000205027212 */ /* 0x000fce00078efe06 */
.L_x_595:
[----:B------:R-:W-:Y:S05]  /*0e20*/  BSYNC B0 ;  /* 0x0000000000007941 */ /* 0x000fea0003800000 */
.L_x_594:
        /* <DEDUP_REMOVED lines=12> */
.L_x_599:
[----:B------:R-:W-:Y:S01]  /*0ef0*/  IMAD.MOV.U32 R5, RZ, RZ, 0x7f ;  /* 0x0000007fff057424 */ /* 0x000fe200078e00ff */
[----:B------:R-:W-:-:S04]  /*0f00*/  ISETP.GT.U32.AND P4, PT, R4, 0x7f800000, PT ;  /* 0x7f8000000400780c */ /* 0x000fc80003f84070 */
[----:B------:R-:W-:-:S09]  /*0f10*/  SEL R5, R5, 0x7c, P4 ;  /* 0x0000007c05057807 */ /* 0x000fd20002000000 */
.L_x_600:
[----:B------:R-:W-:Y:S05]  /*0f20*/  BSYNC B0 ;  /* 0x0000000000007941 */ /* 0x000fea0003800000 */
.L_x_598:
        /* <DEDUP_REMOVED lines=22> */
.L_x_572:
        /* <DEDUP_REMOVED lines=8> */
.L_x_630:
        /* <DEDUP_REMOVED lines=31> */
.L_x_605:
[----:B------:R-:W-:Y:S05]  /*1300*/  BSYNC B1 ;  /* 0x0000000000017941 */ /* 0x000fea0003800000 */
.L_x_604:
[----:B------:R-:W-:Y:S01]  /*1310*/  LEA R10, R7, 0x3b800000, 0x17 ;  /* 0x3b800000070a7811 */ /* 0x000fe200078eb8ff */
[----:B------:R-:W-:-:S05]  /*1320*/  IMAD.SHL.U32 R7, R8, 0x100000, RZ ;  /* 0x0010000008077824 */ /* 0x000fca00078e00ff */
[----:B------:R-:W-:-:S07]  /*1330*/  LOP3.LUT R7, R10, R7, R11, 0xfe, !PT ;  /* 0x000000070a077212 */ /* 0x000fce00078efe0b */
.L_x_603:
[----:B------:R-:W-:Y:S05]  /*1340*/  BSYNC B0 ;  /* 0x0000000000007941 */ /* 0x000fea0003800000 */
.L_x_602:
        /* <DEDUP_REMOVED lines=12> */
.L_x_607:
[----:B------:R-:W-:Y:S01]  /*1410*/  IMAD.MOV.U32 R8, RZ, RZ, 0x7f ;  /* 0x0000007fff087424 */ /* 0x000fe200078e00ff */
[----:B------:R-:W-:-:S04]  /*1420*/  ISETP.GT.U32.AND P0, PT, R9, 0x7f800000, PT ;  /* 0x7f8000000900780c */ /* 0x000fc80003f04070 */
[----:B------:R-:W-:-:S09]  /*1430*/  SEL R8, R8, 0x7c, P0 ;  /* 0x0000007c08087807 */ /* 0x000fd20000000000 */
.L_x_608:
[----:B------:R-:W-:Y:S05]  /*1440*/  BSYNC B0 ;  /* 0x0000000000007941 */ /* 0x000fea0003800000 */
.L_x_606:
        /* <DEDUP_REMOVED lines=25> */
.L_x_612:
[----:B------:R-:W-:Y:S05]  /*15e0*/  BSYNC B1 ;  /* 0x0000000000017941 */ /* 0x000fea0003800000 */
.L_x_611:
[----:B------:R-:W-:Y:S01]  /*15f0*/  IMAD.SHL.U32 R6, R6, 0x100000, RZ ;  /* 0x0010000006067824 */ /* 0x000fe200078e00ff */
[----:B------:R-:W-:-:S04]  /*1600*/  LEA R9, R8, 0x3b800000, 0x17 ;  /* 0x3b80000008097811 */ /* 0x000fc800078eb8ff */
[----:B------:R-:W-:-:S07]  /*1610*/  LOP3.LUT R9, R9, R6, R10, 0xfe, !PT ;  /* 0x0000000609097212 */ /* 0x000fce00078efe0a */
.L_x_610:
[----:B------:R-:W-:Y:S05]  /*1620*/  BSYNC B0 ;  /* 0x0000000000007941 */ /* 0x000fea0003800000 */
.L_x_609:
        /* <DEDUP_REMOVED lines=12> */
.L_x_614:
[----:B------:R-:W-:Y:S01]  /*16f0*/  IMAD.MOV.U32 R6, RZ, RZ, 0x7f ;  /* 0x0000007fff067424 */ /* 0x000fe200078e00ff */
[----:B------:R-:W-:-:S04]  /*1700*/  ISETP.GT.U32.AND P0, PT, R8, 0x7f800000, PT ;  /* 0x7f8000000800780c */ /* 0x000fc80003f04070 */
[----:B------:R-:W-:-:S09]  /*1710*/  SEL R6, R6, 0x7c, P0 ;  /* 0x0000007c06067807 */ /* 0x000fd20000000000 */
.L_x_615:
[----:B------:R-:W-:Y:S05]  /*1720*/  BSYNC B0 ;  /* 0x0000000000007941 */ /* 0x000fea0003800000 */
.L_x_613:
        /* <DEDUP_REMOVED lines=25> */
.L_x_619:
[----:B------:R-:W-:Y:S05]  /*18c0*/  BSYNC B1 ;  /* 0x0000000000017941 */ /* 0x000fea0003800000 */
.L_x_618:
[----:B------:R-:W-:Y:S01]  /*18d0*/  IMAD.SHL.U32 R5, R5, 0x100000, RZ ;  /* 0x0010000005057824 */ /* 0x000fe200078e00ff */
[----:B------:R-:W-:-:S04]  /*18e0*/  LEA R8, R8, 0x3b800000, 0x17 ;  /* 0x3b80000008087811 */ /* 0x000fc800078eb8ff */
[----:B------:R-:W-:-:S07]  /*18f0*/  LOP3.LUT R8, R8, R5, R11, 0xfe, !PT ;  /* 0x0000000508087212 */ /* 0x000fce00078efe0b */
.L_x_617:
[----:B------:R-:W-:Y:S05]  /*1900*/  BSYNC B0 ;  /* 0x0000000000007941 */ /* 0x000fea0003800000 */
.L_x_616:
        /* <DEDUP_REMOVED lines=12> */
.L_x_621:
[----:B------:R-:W-:Y:S01]  /*19d0*/  IMAD.MOV.U32 R5, RZ, RZ, 0x7f ;  /* 0x0000007fff057424 */ /* 0x000fe200078e00ff */
[----:B------:R-:W-:-:S04]  /*19e0*/  ISETP.GT.U32.AND P0, PT, R9, 0x7f800000, PT ;  /* 0x7f8000000900780c */ /* 0x000fc80003f04070 */
[----:B------:R-:W-:-:S09]  /*19f0*/  SEL R5, R5, 0x7c, P0 ;  /* 0x0000007c05057807 */ /* 0x000fd20000000000 */
.L_x_622:
[----:B------:R-:W-:Y:S05]  /*1a00*/  BSYNC B0 ;  /* 0x0000000000007941 */ /* 0x000fea0003800000 */
.L_x_620:
        /* <DEDUP_REMOVED lines=25> */
.L_x_626:
[----:B------:R-:W-:Y:S05]  /*1ba0*/  BSYNC B1 ;  /* 0x0000000000017941 */ /* 0x000fea0003800000 */
.L_x_625:
[----:B------:R-:W-:Y:S01]  /*1bb0*/  IMAD.SHL.U32 R4, R4, 0x100000, RZ ;  /* 0x0010000004047824 */ /* 0x000fe200078e00ff */
[----:B------:R-:W-:-:S04]  /*1bc0*/  LEA R9, R8, 0x3b800000, 0x17 ;  /* 0x3b80000008097811 */ /* 0x000fc800078eb8ff */
[----:B------:R-:W-:-:S07]  /*1bd0*/  LOP3.LUT R9, R9, R4, R10, 0xfe, !PT ;  /* 0x0000000409097212 */ /* 0x000fce00078efe0a */
.L_x_624:
[----:B------:R-:W-:Y:S05]  /*1be0*/  BSYNC B0 ;  /* 0x0000000000007941 */ /* 0x000fea0003800000 */
.L_x_623:
        /* <DEDUP_REMOVED lines=12> */
.L_x_628:
[----:B------:R-:W-:Y:S01]  /*1cb0*/  IMAD.MOV.U32 R8, RZ, RZ, 0x7f ;  /* 0x0000007fff087424 */ /* 0x000fe200078e00ff */
[----:B------:R-:W-:-:S04]  /*1cc0*/  ISETP.GT.U32.AND P0, PT, R10, 0x7f800000, PT ;  /* 0x7f8000000a00780c */ /* 0x000fc80003f04070 */
[----:B------:R-:W-:-:S09]  /*1cd0*/  SEL R8, R8, 0x7c, P0 ;  /* 0x0000007c08087807 */ /* 0x000fd20000000000 */
.L_x_629:
[----:B------:R-:W-:Y:S05]  /*1ce0*/  BSYNC B0 ;  /* 0x0000000000007941 */ /* 0x000fea0003800000 */
.L_x_627:
        /* <DEDUP_REMOVED lines=19> */
.L_x_631:
        /* <DEDUP_REMOVED lines=14> */
.L_x_7806:


//--------------------- .text._ZN2at6native55_GLOBAL__N__de093ff9_22_ForeachBinaryOpList_cu_a911ec4325multi_tensor_apply_kernelINS1_18TensorListMetadataILi2EEENS1_11CopyFunctorIN3c1011Float8_e5m2ENS6_13Float8_e4m3fnELi2ELi1ELi1EEEJNS0_4CopyIS7_S8_EEEEEvT_T0_DpT1_ --------------------------
	.section	.text._ZN2at6native55_GLOBAL__N__de093ff9_22_ForeachBinaryOpList_cu_a911ec4325multi_tensor_apply_kernelINS1_18TensorListMetadataILi2EEENS1_11CopyFunctorIN3c1011Float8_e5m2ENS6_13Float8_e4m3fnELi2ELi1ELi1EEEJNS0_4CopyIS7_S8_EEEEEvT_T0_DpT1_,"ax",@progbits
	.align	128
.text._ZN2at6native55_GLOBAL__N__de093ff9_22_ForeachBinaryOpList_cu_a911ec4325multi_tensor_apply_kernelINS1_18TensorListMetadataILi2EEENS1_11CopyFunctorIN3c1011Float8_e5m2ENS6_13Float8_e4m3fnELi2ELi1ELi1EEEJNS0_4CopyIS7_S8_EEEEEvT_T0_DpT1_:
        .type           _ZN2at6native55_GLOBAL__N__de093ff9_22_ForeachBinaryOpList_cu_a911ec4325multi_tensor_apply_kernelINS1_18TensorListMetadataILi2EEENS1_11CopyFunctorIN3c1011Float8_e5m2ENS6_13Float8_e4m3fnELi2ELi1ELi1EEEJNS0_4CopyIS7_S8_EEEEEvT_T0_DpT1_,@function
        .size           _ZN2at6native55_GLOBAL__N__de093ff9_22_ForeachBinaryOpList_cu_a911ec4325multi_tensor_apply_kernelINS1_18TensorListMetadataILi2EEENS1_11CopyFunctorIN3c1011Float8_e5m2ENS6_13Float8_e4m3fnELi2ELi1ELi1EEEJNS0_4CopyIS7_S8_EEEEEvT_T0_DpT1_,(.L_x_7807 - _ZN2at6native55_GLOBAL__N__de093ff9_22_ForeachBinaryOpList_cu_a911ec4325multi_tensor_apply_kernelINS1_18TensorListMetadataILi2EEENS1_11CopyFunctorIN3c1011Float8_e5m2ENS6_13Float8_e4m3fnELi2ELi1ELi1EEEJNS0_4CopyIS7_S8_EEEEEvT_T0_DpT1_)
        .other          _ZN2at6native55_GLOBAL__N__de093ff9_22_ForeachBinaryOpList_cu_a911ec4325multi_tensor_apply_kernelINS1_18TensorListMetadataILi2EEENS1_11CopyFunctorIN3c1011Float8_e5m2ENS6_13Float8_e4m3fnELi2ELi1ELi1EEEJNS0_4CopyIS7_S8_EEEEEvT_T0_DpT1_,@"STO_CUDA_ENTRY STV_DEFAULT"
_ZN2at6native55_GLOBAL__N__de093ff9_22_ForeachBinaryOpList_cu_a911ec4325multi_tensor_apply_kernelINS1_18TensorListMetadataILi2EEENS1_11CopyFunctorIN3c1011Float8_e5m2ENS6_13Float8_e4m3fnELi2ELi1ELi1EEEJNS0_4CopyIS7_S8_EEEEEvT_T0_DpT1_:
        /* <DEDUP_REMOVED lines=29> */
.L_x_645:
        /* <DEDUP_REMOVED lines=9> */
[C---:B-1----:R-:W-:Y:S01]  /*0260*/  IMAD R8, R14.reuse, 0x3, RZ ;  /* 0x000000030e087824 */ /* 0x042fe200078e02ff */
[CC--:B------:R-:W-:Y:S02]  /*0270*/  LEA R16, P6, R14.reuse, R19.reuse, 0x1 ;  /* 0x000000130e107211 */ /* 0x0c0fe400078c08ff */
[-C--:B------:R-:W-:Y:S02]  /*0280*/  IADD3 R17, P1, R14, R19.reuse, RZ ;  /* 0x000000130e117210 */ /* 0x080fe40007f3e0ff */
[----:B------:R-:W-:Y:S01]  /*0290*/  IADD3 R8, P2, R8, R19, RZ ;  /* 0x0000001308087210 */ /* 0x000fe20007f5e0ff */
[--C-:B------:R-:W-:Y:S01]  /*02a0*/  IMAD.X R9, RZ, RZ, R22.reuse, P6 ;  /* 0x000000ffff097224 */ /* 0x100fe200030e0616 */
[----:B------:R-:W-:Y:S01]  /*02b0*/  ISETP.GE.U32.AND P3, PT, R16, 0x10000, PT ;  /* 0x000100001000780c */ /* 0x000fe20003f66070 */
[--C-:B------:R-:W-:Y:S01]  /*02c0*/  IMAD.X R11, RZ, RZ, R22.reuse, P1 ;  /* 0x000000ffff0b7224 */ /* 0x100fe200008e0616 */
[----:B------:R-:W-:Y:S01]  /*02d0*/  ISETP.GE.U32.AND P6, PT, R8, 0x10000, PT ;  /* 0x000100000800780c */ /* 0x000fe20003fc6070 */
[----:B------:R-:W-:Y:S01]  /*02e0*/  IMAD.X R20, RZ, RZ, R22, P2 ;  /* 0x000000ffff147224 */ /* 0x000fe200010e0616 */
[----:B------:R-:W-:-:S02]  /*02f0*/  ISETP.LT.U32.AND P1, PT, R16, UR12, PT ;  /* 0x0000000c10007c0c */ /* 0x000fc4000bf21070 */
        /* <DEDUP_REMOVED lines=9> */
[----:B------:R-:W-:Y:S02]  /*0390*/  @P1 IADD3 R4, P5, R16, UR14, RZ ;  /* 0x0000000e10041c10 */ /* 0x000fe4000ffbe0ff */
[----:B------:R-:W-:Y:S02]  /*03a0*/  @P2 IADD3 R6, P6, R8, UR14, RZ ;  /* 0x0000000e08062c10 */ /* 0x000fe4000ffde0ff */
[----:B------:R-:W-:Y:S02]  /*03b0*/  @P1 IADD3.X R5, R9, UR4, RZ, P5, !PT ;  /* 0x0000000409051c10 */ /* 0x000fe4000affe4ff */
[----:B------:R-:W-:-:S03]  /*03c0*/  @P2 IADD3.X R7, R20, UR4, RZ, P6, !PT ;  /* 0x0000000414072c10 */ /* 0x000fc6000b7fe4ff */
[----:B------:R-:W5:Y:S02]  /*03d0*/  @P1 LDG.E.U8 R10, desc[UR10][R4.64] ;  /* 0x0000000a040a1981 */ /* 0x000f64000c1e1100 */
[----:B0-----:R-:W-:Y:S02]  /*03e0*/  @P4 IADD3 R2, P3, R17, UR14, RZ ;  /* 0x0000000e11024c10 */ /* 0x001fe4000ff7e0ff */
[----:B------:R-:W5:Y:S02]  /*03f0*/  @P2 LDG.E.U8 R0, desc[UR10][R6.64] ;  /* 0x0000000a06002981 */ /* 0x000f64000c1e1100 */
[----:B------:R-:W-:-:S05]  /*0400*/  @P4 IADD3.X R3, R11, UR4, RZ, P3, !PT ;  /* 0x000000040b034c10 */ /* 0x000fca0009ffe4ff */
[----:B------:R0:W5:Y:S01]  /*0410*/  @P4 LDG.E.U8 R18, desc[UR10][R2.64] ;  /* 0x0000000a02124981 */ /* 0x000162000c1e1100 */
[----:B------:R-:W-:Y:S01]  /*0420*/  BSSY B0, `(.L_x_633) ;  /* 0x0000021000007945 */ /* 0x000fe20003800000 */
[----:B--2---:R-:W-:-:S05]  /*0430*/  IMAD.SHL.U32 R23, R21, 0x1000000, RZ ;  /* 0x0100000015177824 */ /* 0x004fca00078e00ff */
[----:B------:R-:W-:-:S04]  /*0440*/  LOP3.LUT R25, R23, 0x7f000000, RZ, 0xc0, !PT ;  /* 0x7f00000017197812 */ /* 0x000fc800078ec0ff */
[----:B------:R-:W1:Y:S02]  /*0450*/  FLO.U32 R24, R25 ;  /* 0x0000001900187300 */ /* 0x000e6400000e0000 */
[----:B-1----:R-:W-:-:S04]  /*0460*/  IADD3 R24, -R24, 0x1f, RZ ;  /* 0x0000001f18187810 */ /* 0x002fc80007ffe1ff */
[C---:B------:R-:W-:Y:S01]  /*0470*/  ISETP.GT.U32.AND P3, PT, R24.reuse, 0x4, PT ;  /* 0x000000041800780c */ /* 0x040fe20003f64070 */
[----:B------:R-:W-:Y:S02]  /*0480*/  VIADD R26, R24, 0xfffffffc ;  /* 0xfffffffc181a7836 */ /* 0x000fe40000000000 */
[----:B------:R-:W-:-:S03]  /*0490*/  IMAD.MOV.U32 R24, RZ, RZ, -0x800000 ;  /* 0xff800000ff187424 */ /* 0x000fc600078e00ff */
[----:B------:R-:W-:Y:S01]  /*04a0*/  SEL R26, R26, RZ, P3 ;  /* 0x000000ff1a1a7207 */ /* 0x000fe20001800000 */
[----:B0-----:R-:W-:-:S04]  /*04b0*/  VIADD R2, R25, 0x1000000 ;  /* 0x0100000019027836 */ /* 0x001fc80000000000 */
        /* <DEDUP_REMOVED lines=9> */
[----:B------:R-:W-:Y:S02]  /*0550*/  ISETP.GT.U32.AND P3, PT, R3, 0x477fffff, PT ;  /* 0x477fffff0300780c */ /* 0x000fe40003f64070 */
[----:B------:R-:W-:-:S11]  /*0560*/  LOP3.LUT R23, R2, 0x80000000, R23, 0xf8, !PT ;  /* 0x8000000002177812 */ /* 0x000fd600078ef817 */
        /* <DEDUP_REMOVED lines=9> */
.L_x_634:
[----:B------:R-:W-:Y:S01]  /*0600*/  IMAD.MOV.U32 R2, RZ, RZ, 0x7f ;  /* 0x0000007fff027424 */ /* 0x000fe200078e00ff */
[----:B------:R-:W-:-:S04]  /*0610*/  ISETP.GT.U32.AND P3, PT, R3, 0x7f800000, PT ;  /* 0x7f8000000300780c */ /* 0x000fc80003f64070 */
[----:B------:R-:W-:-:S09]  /*0620*/  SEL R2, R2, 0x7c, P3 ;  /* 0x0000007c02027807 */ /* 0x000fd20001800000 */
.L_x_635:
[----:B------:R-:W-:Y:S05]  /*0630*/  BSYNC B0 ;  /* 0x0000000000007941 */ /* 0x000fea0003800000 */
.L_x_633:
[----:B-----5:R-:W-:Y:S01]  /*0640*/  IMAD.SHL.U32 R3, R18, 0x1000000, RZ ;  /* 0x0100000012037824 */ /* 0x020fe200078e00ff */
[----:B------:R-:W-:Y:S01]  /*0650*/  LOP3.LUT R23, R23, 0x80000000, RZ, 0xc0, !PT ;  /* 0x8000000017177812 */ /* 0x000fe200078ec0ff */
[----:B------:R-:W-:Y:S03]  /*0660*/  BSSY B0, `(.L_x_636) ;  /* 0x0000021000007945 */ /* 0x000fe60003800000 */
[----:B------:R-:W-:Y:S02]  /*0670*/  LOP3.LUT R4, R3, 0x7f000000, RZ, 0xc0, !PT ;  /* 0x7f00000003047812 */ /* 0x000fe400078ec0ff */
[----:B------:R-:W-:Y:S02]  /*0680*/  SHF.R.U32.HI R23, RZ, 0x18, R23 ;  /* 0x00000018ff177819 */ /* 0x000fe40000011617 */
[----:B------:R-:W0:Y:S01]  /*0690*/  FLO.U32 R5, R4 ;  /* 0x0000000400057300 */ /* 0x000e2200000e0000 */
[----:B------:R-:W-:Y:S01]  /*06a0*/  VIADD R6, R4, 0x1000000 ;  /* 0x0100000004067836 */ /* 0x000fe20000000000 */
[----:B------:R-:W-:-:S04]  /*06b0*/  LOP3.LUT R23, R2, R23, RZ, 0xfc, !PT ;  /* 0x0000001702177212 */ /* 0x000fc800078efcff */
        /* <DEDUP_REMOVED lines=12> */
[C---:B------:R-:W-:Y:S02]  /*0780*/  LOP3.LUT R4, R6.reuse, 0x7fffffff, RZ, 0xc0, !PT ;  /* 0x7fffffff06047812 */ /* 0x040fe400078ec0ff */
[----:B------:R-:W-:Y:S02]  /*0790*/  LOP3.LUT R3, R6, 0x80000000, R3, 0xf8, !PT ;  /* 0x8000000006037812 */ /* 0x000fe400078ef803 */
        /* <DEDUP_REMOVED lines=10> */
.L_x_637:
[----:B------:R-:W-:Y:S01]  /*0840*/  IMAD.MOV.U32 R25, RZ, RZ, 0x7f ;  /* 0x0000007fff197424 */ /* 0x000fe200078e00ff */
[----:B------:R-:W-:-:S04]  /*0850*/  ISETP.GT.U32.AND P3, PT, R4, 0x7f800000, PT ;  /* 0x7f8000000400780c */ /* 0x000fc80003f64070 */
[----:B------:R-:W-:-:S09]  /*0860*/  SEL R25, R25, 0x7c, P3 ;  /* 0x0000007c19197807 */ /* 0x000fd20001800000 */
.L_x_638:
[----:B------:R-:W-:Y:S05]  /*0870*/  BSYNC B0 ;  /* 0x0000000000007941 */ /* 0x000fea0003800000 */
.L_x_636:
[----:B------:R-:W-:Y:S01]  /*0880*/  IMAD.SHL.U32 R2, R10, 0x1000000, RZ ;  /* 0x010000000a027824 */ /* 0x000fe200078e00ff */
[----:B------:R-:W-:Y:S01]  /*0890*/  LOP3.LUT R3, R3, 0x80000000, RZ, 0xc0, !PT ;  /* 0x8000000003037812 */ /* 0x000fe200078ec0ff */
[----:B------:R-:W-:Y:S03]  /*08a0*/  BSSY B0, `(.L_x_639) ;  /* 0x0000021000007945 */ /* 0x000fe60003800000 */
[----:B------:R-:W-:-:S04]  /*08b0*/  LOP3.LUT R4, R2, 0x7f000000, RZ, 0xc0, !PT ;  /* 0x7f00000002047812 */ /* 0x000fc800078ec0ff */
[----:B------:R-:W0:Y:S02]  /*08c0*/  FLO.U32 R5, R4 ;  /* 0x0000000400057300 */ /* 0x000e2400000e0000 */
        /* <DEDUP_REMOVED lines=8> */
[----:B------:R-:W-:Y:S01]  /*0950*/  VIADD R6, R4, 0xffffffff ;  /* 0xffffffff04067836 */ /* 0x000fe20000000000 */
[----:B------:R-:W-:-:S04]  /*0960*/  SHF.R.S32.HI R5, RZ, 0x8, R5 ;  /* 0x00000008ff057819 */ /* 0x000fc80000011405 */
[----:B------:R-:W-:Y:S02]  /*0970*/  SHF.R.S32.HI R6, RZ, 0x1f, R6 ;  /* 0x0000001fff067819 */ /* 0x000fe40000011406 */
[----:B------:R-:W-:-:S04]  /*0980*/  LOP3.LUT R5, R26, 0x7f800000, R5, 0xf8, !PT ;  /* 0x7f8000001a057812 */ /* 0x000fc800078ef805 */
[----:B------:R-:W-:Y:S02]  /*0990*/  LOP3.LUT R5, R5, R6, RZ, 0x30, !PT ;  /* 0x0000000605057212 */ /* 0x000fe400078e30ff */
[----:B------:R-:W-:Y:S02]  /*09a0*/  SHF.R.U32.HI R6, RZ, 0x18, R3 ;  /* 0x00000018ff067819 */ /* 0x000fe40000011603 */
[----:B------:R-:W-:Y:S02]  /*09b0*/  LOP3.LUT R4, R5, 0x7fffffff, RZ, 0xc0, !PT ;  /* 0x7fffffff05047812 */ /* 0x000fe400078ec0ff */
[----:B------:R-:W-:Y:S02]  /*09c0*/  LOP3.LUT R25, R25, R6, RZ, 0xfc, !PT ;  /* 0x0000000619197212 */ /* 0x000fe400078efcff */
        /* <DEDUP_REMOVED lines=11> */
.L_x_640:
[----:B------:R-:W-:Y:S01]  /*0a80*/  IMAD.MOV.U32 R27, RZ, RZ, 0x7f ;  /* 0x0000007fff1b7424 */ /* 0x000fe200078e00ff */
[----:B------:R-:W-:-:S04]  /*0a90*/  ISETP.GT.U32.AND P3, PT, R4, 0x7f800000, PT ;  /* 0x7f8000000400780c */ /* 0x000fc80003f64070 */
[----:B------:R-:W-:-:S09]  /*0aa0*/  SEL R27, R27, 0x7c, P3 ;  /* 0x0000007c1b1b7807 */ /* 0x000fd20001800000 */
.L_x_641:
[----:B------:R-:W-:Y:S05]  /*0ab0*/  BSYNC B0 ;  /* 0x0000000000007941 */ /* 0x000fea0003800000 */
.L_x_639:
[----:B------:R-:W-:Y:S01]  /*0ac0*/  IMAD.SHL.U32 R3, R0, 0x1000000, RZ ;  /* 0x0100000000037824 */ /* 0x000fe200078e00ff */
[----:B------:R-:W-:Y:S01]  /*0ad0*/  LOP3.LUT R2, R2, 0x80000000, RZ, 0xc0, !PT ;  /* 0x8000000002027812 */ /* 0x000fe200078ec0ff */
[----:B------:R-:W-:Y:S03]  /*0ae0*/  BSSY B0, `(.L_x_642) ;  /* 0x0000021000007945 */ /* 0x000fe60003800000 */
[----:B------:R-:W-:Y:S02]  /*0af0*/  LOP3.LUT R4, R3, 0x7f000000, RZ, 0xc0, !PT ;  /* 0x7f00000003047812 */ /* 0x000fe400078ec0ff */
[----:B------:R-:W-:Y:S02]  /*0b00*/  SHF.R.U32.HI R2, RZ, 0x18, R2 ;  /* 0x00000018ff027819 */ /* 0x000fe40000011602 */
[----:B------:R-:W0:Y:S02]  /*0b10*/  FLO.U32 R5, R4 ;  /* 0x0000000400057300 */ /* 0x000e2400000e0000 */
[----:B------:R-:W-:-:S02]  /*0b20*/  LOP3.LUT R27, R27, R2, RZ, 0xfc, !PT ;  /* 0x000000021b1b7212 */ /* 0x000fc400078efcff */
        /* <DEDUP_REMOVED lines=25> */
.L_x_643:
[----:B------:R-:W-:Y:S01]  /*0cc0*/  IMAD.MOV.U32 R5, RZ, RZ, 0x7f ;  /* 0x0000007fff057424 */ /* 0x000fe200078e00ff */
[----:B------:R-:W-:-:S04]  /*0cd0*/  ISETP.GT.U32.AND P3, PT, R4, 0x7f800000, PT ;  /* 0x7f8000000400780c */ /* 0x000fc80003f64070 */
[----:B------:R-:W-:-:S09]  /*0ce0*/  SEL R5, R5, 0x7c, P3 ;  /* 0x0000007c05057807 */ /* 0x000fd20001800000 */
.L_x_644:
[----:B------:R-:W-:Y:S05]  /*0cf0*/  BSYNC B0 ;  /* 0x0000000000007941 */ /* 0x000fea0003800000 */
.L_x_642:
[----:B------:R-:W-:Y:S01]  /*0d00*/  LOP3.LUT R3, R3, 0x80000000, RZ, 0xc0, !PT ;  /* 0x8000000003037812 */ /* 0x000fe200078ec0ff */
[----:B------:R-:W-:Y:S01]  /*0d10*/  IMAD.WIDE.U32 R12, R14, 0x4, R12 ;  /* 0x000000040e0c7825 */ /* 0x000fe200078e000c */
[----:B------:R-:W-:Y:S02]  /*0d20*/  @P0 IADD3 R2, P6, R19, UR13, RZ ;  /* 0x0000000d13020c10 */ /* 0x000fe4000ffde0ff */
[----:B------:R-:W-:Y:S02]  /*0d30*/  SHF.R.U32.HI R24, RZ, 0x18, R3 ;  /* 0x00000018ff187819 */ /* 0x000fe40000011603 */
[----:B------:R-:W-:Y:S02]  /*0d40*/  @P4 IADD3 R4, P5, R17, UR13, RZ ;  /* 0x0000000d11044c10 */ /* 0x000fe4000ffbe0ff */
[----:B------:R-:W-:Y:S02]  /*0d50*/  @P1 IADD3 R6, P3, R16, UR13, RZ ;  /* 0x0000000d10061c10 */ /* 0x000fe4000ff7e0ff */
[----:B------:R-:W-:-:S02]  /*0d60*/  @P0 IADD3.X R3, R22, UR8, RZ, P6, !PT ;  /* 0x0000000816030c10 */ /* 0x000fc4000b7fe4ff */
[----:B------:R-:W-:Y:S02]  /*0d70*/  @P2 IADD3 R8, P6, R8, UR13, RZ ;  /* 0x0000000d08082c10 */ /* 0x000fe4000ffde0ff */
[----:B------:R-:W-:Y:S01]  /*0d80*/  LOP3.LUT R17, R5, R24, RZ, 0xfc, !PT ;  /* 0x0000001805117212 */ /* 0x000fe200078efcff */
[----:B------:R2:W-:Y:S01]  /*0d90*/  @P0 STG.E.U8 desc[UR10][R2.64], R23 ;  /* 0x0000001702000986 */ /* 0x0005e2000c10110a */
[----:B------:R-:W-:Y:S02]  /*0da0*/  @P4 IADD3.X R5, R11, UR8, RZ, P5, !PT ;  /* 0x000000080b054c10 */ /* 0x000fe4000affe4ff */
[----:B------:R-:W-:Y:S02]  /*0db0*/  @P1 IADD3.X R7, R9, UR8, RZ, P3, !PT ;  /* 0x0000000809071c10 */ /* 0x000fe40009ffe4ff */
[----:B------:R-:W-:Y:S01]  /*0dc0*/  @P2 IADD3.X R9, R20, UR8, RZ, P6, !PT ;  /* 0x0000000814092c10 */ /* 0x000fe2000b7fe4ff */
[----:B------:R2:W-:Y:S01]  /*0dd0*/  @P4 STG.E.U8 desc[UR10][R4.64], R25 ;  /* 0x0000001904004986 */ /* 0x0005e2000c10110a */
[----:B------:R-:W-:-:S03]  /*0de0*/  ISETP.GE.U32.AND P0, PT, R12, 0x10000, PT ;  /* 0x000100000c00780c */ /* 0x000fc60003f06070 */
[----:B------:R2:W-:Y:S01]  /*0df0*/  @P1 STG.E.U8 desc[UR10][R6.64], R27 ;  /* 0x0000001b06001986 */ /* 0x0005e2000c10110a */
[----:B------:R-:W-:Y:S02]  /*0e00*/  ISETP.LT.U32.AND P1, PT, R12, UR12, PT ;  /* 0x0000000c0c007c0c */ /* 0x000fe4000bf21070 */
[C---:B------:R-:W-:Y:S01]  /*0e10*/  ISETP.GE.U32.AND.EX P0, PT, R13.reuse, RZ, PT, P0 ;  /* 0x000000ff0d00720c */ /* 0x040fe20003f06100 */
[----:B------:R2:W-:Y:S01]  /*0e20*/  @P2 STG.E.U8 desc[UR10][R8.64], R17 ;  /* 0x0000001108002986 */ /* 0x0005e2000c10110a */
[----:B------:R-:W-:-:S13]  /*0e30*/  ISETP.LT.AND.EX P1, PT, R13, UR6, PT, P1 ;  /* 0x000000060d007c0c */ /* 0x000fda000bf21310 */
[----:B--2---:R-:W-:Y:S05]  /*0e40*/  @!P0 BRA P1, `(.L_x_645) ;  /* 0xfffffff000e08947 */ /* 0x004fea000083ffff */
[----:B------:R-:W-:Y:S05]  /*0e50*/  EXIT ;  /* 0x000000000000794d */ /* 0x000fea0003800000 */
.L_x_632:
        /* <DEDUP_REMOVED lines=8> */
.L_x_658:
        /* <DEDUP_REMOVED lines=22> */
[----:B------:R-:W-:-:S04]  /*1040*/  LEA.HI R9, R9, R12, RZ, 0x1c ;  /* 0x0000000c09097211 */ /* 0x000fc800078fe0ff */
[----:B------:R-:W-:Y:S02]  /*1050*/  LOP3.LUT R9, R9, 0x7f800000, R10, 0xf8, !PT ;  /* 0x7f80000009097812 */ /* 0x000fe400078ef80a */
[----:B------:R-:W-:Y:S02]  /*1060*/  PRMT R10, R7, 0x7771, RZ ;  /* 0x00007771070a7816 */ /* 0x000fe400000000ff */
[----:B------:R-:W-:Y:S02]  /*1070*/  LOP3.LUT R9, R9, R6, RZ, 0x30, !PT ;  /* 0x0000000609097212 */ /* 0x000fe400078e30ff */
[----:B------:R-:W-:Y:S02]  /*1080*/  PRMT R6, R7, 0x7772, RZ ;  /* 0x0000777207067816 */ /* 0x000fe400000000ff */
[C---:B------:R-:W-:Y:S02]  /*1090*/  LOP3.LUT R12, R9.reuse, 0x7fffffff, RZ, 0xc0, !PT ;  /* 0x7fffffff090c7812 */ /* 0x040fe400078ec0ff */
[----:B------:R-:W-:-:S02]  /*10a0*/  LOP3.LUT R7, R9, 0x80000000, R8, 0xf8, !PT ;  /* 0x8000000009077812 */ /* 0x000fc400078ef808 */
        /* <DEDUP_REMOVED lines=10> */
.L_x_647:
[----:B------:R-:W-:Y:S01]  /*1150*/  IMAD.MOV.U32 R8, RZ, RZ, 0x7f ;  /* 0x0000007fff087424 */ /* 0x000fe200078e00ff */
[----:B------:R-:W-:-:S04]  /*1160*/  ISETP.GT.U32.AND P0, PT, R12, 0x7f800000, PT ;  /* 0x7f8000000c00780c */ /* 0x000fc80003f04070 */
[----:B------:R-:W-:-:S09]  /*1170*/  SEL R8, R8, 0x7c, P0 ;  /* 0x0000007c08087807 */ /* 0x000fd20000000000 */
.L_x_648:
[----:B------:R-:W-:Y:S05]  /*1180*/  BSYNC B0 ;  /* 0x0000000000007941 */ /* 0x000fea0003800000 */
.L_x_646:
        /* <DEDUP_REMOVED lines=32> */
.L_x_650:
[----:B------:R-:W-:Y:S01]  /*1390*/  IMAD.MOV.U32 R9, RZ, RZ, 0x7f ;  /* 0x0000007fff097424 */ /* 0x000fe200078e00ff */
[----:B------:R-:W-:-:S04]  /*13a0*/  ISETP.GT.U32.AND P0, PT, R10, 0x7f800000, PT ;  /* 0x7f8000000a00780c */ /* 0x000fc80003f04070 */
[----:B------:R-:W-:-:S09]  /*13b0*/  SEL R9, R9, 0x7c, P0 ;  /* 0x0000007c09097807 */ /* 0x000fd20000000000 */
.L_x_651:
[----:B------:R-:W-:Y:S05]  /*13c0*/  BSYNC B0 ;  /* 0x0000000000007941 */ /* 0x000fea0003800000 */
.L_x_649:
        /* <DEDUP_REMOVED lines=13> */
[----:B------:R-:W-:Y:S01]  /*14a0*/  VIADD R13, R6, 0xffffffff ;  /* 0xffffffff060d7836 */ /* 0x000fe20000000000 */
[----:B------:R-:W-:Y:S02]  /*14b0*/  SHF.R.U32.HI R6, RZ, 0x18, R8 ;  /* 0x00000018ff067819 */ /* 0x000fe40000011608 */
[----:B------:R-:W-:Y:S02]  /*14c0*/  LEA.HI R15, R14, R15, RZ, 0x1c ;  /* 0x0000000f0e0f7211 */ /* 0x000fe400078fe0ff */
[----:B------:R-:W-:Y:S02]  /*14d0*/  SHF.R.S32.HI R13, RZ, 0x1f, R13 ;  /* 0x0000001fff0d7819 */ /* 0x000fe4000001140d */
[----:B------:R-:W-:-:S02]  /*14e0*/  LOP3.LUT R12, R15, 0x7f800000, R12, 0xf8, !PT ;  /* 0x7f8000000f0c7812 */ /* 0x000fc400078ef80c */
[----:B------:R-:W-:Y:S02]  /*14f0*/  LOP3.LUT R6, R9, R6, RZ, 0xfc, !PT ;  /* 0x0000000609067212 */ /* 0x000fe400078efcff */
        /* <DEDUP_REMOVED lines=13> */
.L_x_653:
[----:B------:R-:W-:Y:S01]  /*15d0*/  IMAD.MOV.U32 R9, RZ, RZ, 0x7f ;  /* 0x0000007fff097424 */ /* 0x000fe200078e00ff */
[----:B------:R-:W-:-:S04]  /*15e0*/  ISETP.GT.U32.AND P0, PT, R12, 0x7f800000, PT ;  /* 0x7f8000000c00780c */ /* 0x000fc80003f04070 */
[----:B------:R-:W-:-:S09]  /*15f0*/  SEL R9, R9, 0x7c, P0 ;  /* 0x0000007c09097807 */ /* 0x000fd20000000000 */
.L_x_654:
[----:B------:R-:W-:Y:S05]  /*1600*/  BSYNC B0 ;  /* 0x0000000000007941 */ /* 0x000fea0003800000 */
.L_x_652:
        /* <DEDUP_REMOVED lines=32> */
.L_x_656:
[----:B------:R-:W-:Y:S01]  /*1810*/  IMAD.MOV.U32 R5, RZ, RZ, 0x7f ;  /* 0x0000007fff057424 */ /* 0x000fe200078e00ff */
[----:B------:R-:W-:-:S04]  /*1820*/  ISETP.GT.U32.AND P0, PT, R10, 0x7f800000, PT ;  /* 0x7f8000000a00780c */ /* 0x000fc80003f04070 */
[----:B------:R-:W-:-:S09]  /*1830*/  SEL R5, R5, 0x7c, P0 ;  /* 0x0000007c05057807 */ /* 0x000fd20000000000 */
.L_x_657:
[----:B------:R-:W-:Y:S05]  /*1840*/  BSYNC B0 ;  /* 0x0000000000007941 */ /* 0x000fea0003800000 */
.L_x_655:
[----:B------:R-:W-:Y:S02]  /*1850*/  LOP3.LUT R4, R9, 0x80000000, RZ, 0xc0, !PT ;  /* 0x8000000009047812 */ /* 0x000fe400078ec0ff */
[----:B------:R-:W-:Y:S02]  /*1860*/  PRMT R7, R6, 0x7604, R7 ;  /* 0x0000760406077816 */ /* 0x000fe40000000007 */
[----:B------:R-:W-:Y:S02]  /*1870*/  SHF.R.U32.HI R6, RZ, 0x18, R4 ;  /* 0x00000018ff067819 */ /* 0x000fe40000011604 */
[----:B------:R-:W-:Y:S02]  /*1880*/  IADD3 R4, P0, R2, UR13, RZ ;  /* 0x0000000d02047c10 */ /* 0x000fe4000ff1e0ff */
[----:B------:R-:W-:Y:S02]  /*1890*/  LOP3.LUT R6, R5, R6, RZ, 0xfc, !PT ;  /* 0x0000000605067212 */ /* 0x000fe400078efcff */
[----:B------:R-:W-:-:S02]  /*18a0*/  IADD3.X R5, R11, UR8, RZ, P0, !PT ;  /* 0x000000080b057c10 */ /* 0x000fc400087fe4ff */
        /* <DEDUP_REMOVED lines=13> */
.L_x_659:
        /* <DEDUP_REMOVED lines=16> */
.L_x_7807:


//--------------------- .text._ZN2at6native55_GLOBAL__N__de093ff9_22_ForeachBinaryOpList_cu_a911ec4325multi_tensor_apply_kernelINS1_18TensorListMetadataILi2EEENS1_11CopyFunctorIN3c1011Float8_e5m2EbLi2ELi1ELi1EEEJNS0_4CopyIS7_bEEEEEvT_T0_DpT1_ --------------------------
	.section	.text._ZN2at6native55_GLOBAL__N__de093ff9_22_ForeachBinaryOpList_cu_a911ec4325multi_tensor_apply_kernelINS1_18TensorListMetadataILi2EEENS1_11CopyFunctorIN3c1011Float8_e5m2EbLi2ELi1ELi1EEEJNS0_4CopyIS7_bEEEEEvT_T0_DpT1_,"ax",@progbits
	.align	128
.text._ZN2at6native55_GLOBAL__N__de093ff9_22_ForeachBinaryOpList_cu_a911ec4325multi_tensor_apply_kernelINS1_18TensorListMetadataILi2EEENS1_11CopyFunctorIN3c1011Float8_e5m2EbLi2ELi1ELi1EEEJNS0_4CopyIS7_bEEEEEvT_T0_DpT1_:
        .type           _ZN2at6native55_GLOBAL__N__de093ff9_22_ForeachBinaryOpList_cu_a911ec4325multi_tensor_apply_kernelINS1_18TensorListMetadataILi2EEENS1_11CopyFunctorIN3c1011Float8_e5m2EbLi2ELi1ELi1EEEJNS0_4CopyIS7_bEEEEEvT_T0_DpT1_,@function
        .size           _ZN2at6native55_GLOBAL__N__de093ff9_22_ForeachBinaryOpList_cu_a911ec4325multi_tensor_apply_kernelINS1_18TensorListMetadataILi2EEENS1_11CopyFunctorIN3c1011Float8_e5m2EbLi2ELi1ELi1EEEJNS0_4CopyIS7_bEEEEEvT_T0_DpT1_,(.L_x_7808 - _ZN2at6native55_GLOBAL__N__de093ff9_22_ForeachBinaryOpList_cu_a911ec4325multi_tensor_apply_kernelINS1_18TensorListMetadataILi2EEENS1_11CopyFunctorIN3c1011Float8_e5m2EbLi2ELi1ELi1EEEJNS0_4CopyIS7_bEEEEEvT_T0_DpT1_)
        .other          _ZN2at6native55_GLOBAL__N__de093ff9_22_ForeachBinaryOpList_cu_a911ec4325multi_tensor_apply_kernelINS1_18TensorListMetadataILi2EEENS1_11CopyFunctorIN3c1011Float8_e5m2EbLi2ELi1ELi1EEEJNS0_4CopyIS7_bEEEEEvT_T0_DpT1_,@"STO_CUDA_ENTRY STV_DEFAULT"
_ZN2at6native55_GLOBAL__N__de093ff9_22_ForeachBinaryOpList_cu_a911ec4325multi_tensor_apply_kernelINS1_18TensorListMetadataILi2EEENS1_11CopyFunctorIN3c1011Float8_e5m2EbLi2ELi1ELi1EEEJNS0_4CopyIS7_bEEEEEvT_T0_DpT1_:
        /* <DEDUP_REMOVED lines=30> */
.L_x_673:
        /* <DEDUP_REMOVED lines=12> */
[----:B------:R-:W-:Y:S01]  /*02a0*/  IADD3 R8, P2, R5, R24, RZ ;  /* 0x0000001805087210 */ /* 0x000fe20007f5e0ff */
[--C-:B------:R-:W-:Y:S01]  /*02b0*/  IMAD.X R13, RZ, RZ, R22.reuse, P1 ;  /* 0x000000ffff0d7224 */ /* 0x100fe200008e0616 */
[----:B------:R-:W-:Y:S01]  /*02c0*/  ISETP.GE.U32.AND P4, PT, R20, 0x10000, PT ;  /* 0x000100001400780c */ /* 0x000fe20003f86070 */
[--C-:B------:R-:W-:Y:S01]  /*02d0*/  IMAD.X R12, RZ, RZ, R22.reuse, P6 ;  /* 0x000000ffff0c7224 */ /* 0x100fe200030e0616 */
[----:B------:R-:W-:Y:S01]  /*02e0*/  ISETP.GE.U32.AND P3, PT, R18, 0x10000, PT ;  /* 0x000100001200780c */ /* 0x000fe20003f66070 */
[----:B------:R-:W-:Y:S01]  /*02f0*/  IMAD.X R9, RZ, RZ, R22, P2 ;  /* 0x000000ffff097224 */ /* 0x000fe200010e0616 */
[----:B------:R-:W-:Y:S02]  /*0300*/  ISETP.GE.U32.AND P6, PT, R8, 0x10000, PT ;  /* 0x000100000800780c */ /* 0x000fe40003fc6070 */
[----:B------:R-:W-:Y:S02]  /*0310*/  ISETP.LT.U32.AND P5, PT, R20, UR12, PT ;  /* 0x0000000c14007c0c */ /* 0x000fe4000bfa1070 */
[----:B------:R-:W-:-:S02]  /*0320*/  ISETP.LT.U32.AND P1, PT, R18, UR12, PT ;  /* 0x0000000c12007c0c */ /* 0x000fc4000bf21070 */
[----:B------:R-:W-:Y:S02]  /*0330*/  ISETP.GE.U32.AND.EX P4, PT, R13, RZ, PT, P4 ;  /* 0x000000ff0d00720c */ /* 0x000fe40003f86140 */
[----:B------:R-:W-:Y:S02]  /*0340*/  ISETP.LT.U32.AND P2, PT, R8, UR12, PT ;  /* 0x0000000c08007c0c */ /* 0x000fe4000bf41070 */
[C---:B------:R-:W-:Y:S02]  /*0350*/  ISETP.GE.U32.AND.EX P3, PT, R12.reuse, RZ, PT, P3 ;  /* 0x000000ff0c00720c */ /* 0x040fe40003f66130 */
[----:B------:R-:W-:Y:S02]  /*0360*/  ISETP.GE.U32.AND.EX P6, PT, R9, RZ, PT, P6 ;  /* 0x000000ff0900720c */ /* 0x000fe40003fc6160 */
[----:B------:R-:W-:Y:S02]  /*0370*/  ISETP.LT.AND.EX P4, PT, R13, UR6, !P4, P5 ;  /* 0x000000060d007c0c */ /* 0x000fe4000e781350 */
[----:B------:R-:W-:-:S02]  /*0380*/  ISETP.LT.AND.EX P1, PT, R12, UR6, !P3, P1 ;  /* 0x000000060c007c0c */ /* 0x000fc4000df21310 */
[----:B------:R-:W-:-:S09]  /*0390*/  ISETP.LT.AND.EX P2, PT, R9, UR6, !P6, P2 ;  /* 0x0000000609007c0c */ /* 0x000fd2000f741320 */
[----:B0-----:R-:W-:Y:S02]  /*03a0*/  @P4 IADD3 R2, P3, R20, UR14, RZ ;  /* 0x0000000e14024c10 */ /* 0x001fe4000ff7e0ff */
[----:B------:R-:W-:Y:S02]  /*03b0*/  @P1 IADD3 R4, P5, R18, UR14, RZ ;  /* 0x0000000e12041c10 */ /* 0x000fe4000ffbe0ff */
[----:B------:R-:W-:Y:S02]  /*03c0*/  @P2 IADD3 R6, P6, R8, UR14, RZ ;  /* 0x0000000e08062c10 */ /* 0x000fe4000ffde0ff */
[----:B------:R-:W-:Y:S02]  /*03d0*/  @P4 IADD3.X R3, R13, UR4, RZ, P3, !PT ;  /* 0x000000040d034c10 */ /* 0x000fe40009ffe4ff */
[----:B------:R-:W-:Y:S02]  /*03e0*/  @P1 IADD3.X R5, R12, UR4, RZ, P5, !PT ;  /* 0x000000040c051c10 */ /* 0x000fe4000affe4ff */
[----:B------:R-:W-:Y:S01]  /*03f0*/  @P2 IADD3.X R7, R9, UR4, RZ, P6, !PT ;  /* 0x0000000409072c10 */ /* 0x000fe2000b7fe4ff */
[----:B------:R0:W5:Y:S04]  /*0400*/  @P4 LDG.E.U8 R11, desc[UR10][R2.64] ;  /* 0x0000000a020b4981 */ /* 0x000168000c1e1100 */
[----:B------:R0:W5:Y:S04]  /*0410*/  @P1 LDG.E.U8 R10, desc[UR10][R4.64] ;  /* 0x0000000a040a1981 */ /* 0x000168000c1e1100 */
[----:B------:R0:W5:Y:S01]  /*0420*/  @P2 LDG.E.U8 R0, desc[UR10][R6.64] ;  /* 0x0000000a06002981 */ /* 0x000162000c1e1100 */
[----:B------:R-:W-:Y:S01]  /*0430*/  BSSY B0, `(.L_x_661) ;  /* 0x0000010000007945 */ /* 0x000fe20003800000 */
[----:B--2---:R-:W1:Y:S02]  /*0440*/  I2F.S8 R23, R14 ;  /* 0x0000000e00177306 */ /* 0x004e640000001400 */
[----:B-1----:R-:W-:-:S04]  /*0450*/  LOP3.LUT R25, R23, 0x7fffffff, RZ, 0xc0, !PT ;  /* 0x7fffffff17197812 */ /* 0x002fc800078ec0ff */
[----:B------:R-:W-:-:S13]  /*0460*/  ISETP.GT.U32.AND P3, PT, R25, 0x477fffff, PT ;  /* 0x477fffff1900780c */ /* 0x000fda0003f64070 */
[----:B0-----:R-:W-:Y:S05]  /*0470*/  @P3 BRA `(.L_x_662) ;  /* 0x0000000000203947 */ /* 0x001fea0003800000 */
        /* <DEDUP_REMOVED lines=8> */
.L_x_662:
[----:B------:R-:W-:Y:S01]  /*0500*/  IMAD.MOV.U32 R21, RZ, RZ, 0x7f ;  /* 0x0000007fff157424 */ /* 0x000fe200078e00ff */
[----:B------:R-:W-:-:S04]  /*0510*/  ISETP.GT.U32.AND P3, PT, R25, 0x7f800000, PT ;  /* 0x7f8000001900780c */ /* 0x000fc80003f64070 */
[----:B------:R-:W-:-:S09]  /*0520*/  SEL R21, R21, 0x7c, P3 ;  /* 0x0000007c15157807 */ /* 0x000fd20001800000 */
.L_x_663:
[----:B------:R-:W-:Y:S05]  /*0530*/  BSYNC B0 ;  /* 0x0000000000007941 */ /* 0x000fea0003800000 */
.L_x_661:
[----:B-----5:R-:W0:Y:S01]  /*0540*/  I2F.S8 R3, R11 ;  /* 0x0000000b00037306 */ /* 0x020e220000001400 */
[----:B------:R-:W-:Y:S01]  /*0550*/  LOP3.LUT R2, R23, 0x80000000, RZ, 0xc0, !PT ;  /* 0x8000000017027812 */ /* 0x000fe200078ec0ff */
[----:B------:R-:W-:Y:S03]  /*0560*/  BSSY B0, `(.L_x_664) ;  /* 0x0000011000007945 */ /* 0x000fe60003800000 */
[----:B------:R-:W-:-:S04]  /*0570*/  SHF.R.U32.HI R2, RZ, 0x18, R2 ;  /* 0x00000018ff027819 */ /* 0x000fc80000011602 */
[----:B------:R-:W-:Y:S02]  /*0580*/  LOP3.LUT R21, R21, R2, RZ, 0xfc, !PT ;  /* 0x0000000215157212 */ /* 0x000fe400078efcff */
[----:B0-----:R-:W-:-:S04]  /*0590*/  LOP3.LUT R4, R3, 0x7fffffff, RZ, 0xc0, !PT ;  /* 0x7fffffff03047812 */ /* 0x001fc800078ec0ff */
        /* <DEDUP_REMOVED lines=10> */
.L_x_665:
[----:B------:R-:W-:Y:S01]  /*0640*/  IMAD.MOV.U32 R23, RZ, RZ, 0x7f ;  /* 0x0000007fff177424 */ /* 0x000fe200078e00ff */
[----:B------:R-:W-:-:S04]  /*0650*/  ISETP.GT.U32.AND P3, PT, R4, 0x7f800000, PT ;  /* 0x7f8000000400780c */ /* 0x000fc80003f64070 */
[----:B------:R-:W-:-:S09]  /*0660*/  SEL R23, R23, 0x7c, P3 ;  /* 0x0000007c17177807 */ /* 0x000fd20001800000 */
.L_x_666:
[----:B------:R-:W-:Y:S05]  /*0670*/  BSYNC B0 ;  /* 0x0000000000007941 */ /* 0x000fea0003800000 */
.L_x_664:
[----:B------:R-:W0:Y:S01]  /*0680*/  I2F.S8 R2, R10 ;  /* 0x0000000a00027306 */ /* 0x000e220000001400 */
        /* <DEDUP_REMOVED lines=15> */
.L_x_668:
[----:B------:R-:W-:Y:S01]  /*0780*/  IMAD.MOV.U32 R25, RZ, RZ, 0x7f ;  /* 0x0000007fff197424 */ /* 0x000fe200078e00ff */
[----:B------:R-:W-:-:S04]  /*0790*/  ISETP.GT.U32.AND P3, PT, R5, 0x7f800000, PT ;  /* 0x7f8000000500780c */ /* 0x000fc80003f64070 */
[----:B------:R-:W-:-:S09]  /*07a0*/  SEL R25, R25, 0x7c, P3 ;  /* 0x0000007c19197807 */ /* 0x000fd20001800000 */
.L_x_669:
[----:B------:R-:W-:Y:S05]  /*07b0*/  BSYNC B0 ;  /* 0x0000000000007941 */ /* 0x000fea0003800000 */
.L_x_667:
        /* <DEDUP_REMOVED lines=16> */
.L_x_671:
[----:B------:R-:W-:Y:S01]  /*08c0*/  IMAD.MOV.U32 R5, RZ, RZ, 0x7f ;  /* 0x0000007fff057424 */ /* 0x000fe200078e00ff */
[----:B------:R-:W-:-:S04]  /*08d0*/  ISETP.GT.U32.AND P3, PT, R4, 0x7f800000, PT ;  /* 0x7f8000000400780c */ /* 0x000fc80003f64070 */
[----:B------:R-:W-:-:S09]  /*08e0*/  SEL R5, R5, 0x7c, P3 ;  /* 0x0000007c05057807 */ /* 0x000fd20001800000 */
.L_x_672:
[----:B------:R-:W-:Y:S05]  /*08f0*/  BSYNC B0 ;  /* 0x0000000000007941 */ /* 0x000fea0003800000 */
.L_x_670:
[----:B------:R-:W-:Y:S02]  /*0900*/  LOP3.LUT R3, R3, 0x80000000, RZ, 0xc0, !PT ;  /* 0x8000000003037812 */ /* 0x000fe400078ec0ff */
        /* <DEDUP_REMOVED lines=8> */
[----:B------:R-:W-:Y:S01]  /*0990*/  @P4 IADD3.X R5, R13, UR8, RZ, P5, !PT ;  /* 0x000000080d054c10 */ /* 0x000fe2000affe4ff */
[----:B------:R-:W-:Y:S01]  /*09a0*/  IMAD.MOV.U32 R13, RZ, RZ, R15 ;  /* 0x000000ffff0d7224 */ /* 0x000fe200078e000f */
[----:B------:R-:W-:Y:S01]  /*09b0*/  @P1 IADD3.X R7, R12, UR8, RZ, P3, !PT ;  /* 0x000000080c071c10 */ /* 0x000fe20009ffe4ff */
[----:B------:R-:W-:Y:S01]  /*09c0*/  IMAD.MOV.U32 R12, RZ, RZ, R16 ;  /* 0x000000ffff0c7224 */ /* 0x000fe200078e0010 */
[----:B------:R-:W-:Y:S01]  /*09d0*/  @P2 IADD3.X R9, R9, UR8, RZ, P6, !PT ;  /* 0x0000000809092c10 */ /* 0x000fe2000b7fe4ff */
[----:B------:R2:W-:Y:S02]  /*09e0*/  @P4 STG.E.U8 desc[UR10][R4.64], R23 ;  /* 0x0000001704004986 */ /* 0x0005e4000c10110a */
[----:B------:R-:W-:-:S02]  /*09f0*/  IMAD.WIDE.U32 R12, R17, 0x4, R12 ;  /* 0x00000004110c7825 */ /* 0x000fc400078e000c */
[----:B------:R2:W-:Y:S02]  /*0a00*/  @P1 STG.E.U8 desc[UR10][R6.64], R25 ;  /* 0x0000001906001986 */ /* 0x0005e4000c10110a */
[----:B------:R-:W-:Y:S01]  /*0a10*/  IMAD.MOV.U32 R16, RZ, RZ, R12 ;  /* 0x000000ffff107224 */ /* 0x000fe200078e000c */
[C---:B------:R-:W-:Y:S01]  /*0a20*/  ISETP.GE.U32.AND P0, PT, R12.reuse, 0x10000, PT ;  /* 0x000100000c00780c */ /* 0x040fe20003f06070 */
[----:B------:R2:W-:Y:S01]  /*0a30*/  @P2 STG.E.U8 desc[UR10][R8.64], R27 ;  /* 0x0000001b08002986 */ /* 0x0005e2000c10110a */
[----:B------:R-:W-:Y:S01]  /*0a40*/  ISETP.LT.U32.AND P1, PT, R12, UR12, PT ;  /* 0x0000000c0c007c0c */ /* 0x000fe2000bf21070 */
[----:B------:R-:W-:Y:S01]  /*0a50*/  IMAD.MOV.U32 R15, RZ, RZ, R13 ;  /* 0x000000ffff0f7224 */ /* 0x000fe200078e000d */
[C---:B------:R-:W-:Y:S02]  /*0a60*/  ISETP.GE.U32.AND.EX P0, PT, R13.reuse, RZ, PT, P0 ;  /* 0x000000ff0d00720c */ /* 0x040fe40003f06100 */
[----:B------:R-:W-:-:S13]  /*0a70*/  ISETP.LT.AND.EX P1, PT, R13, UR6, PT, P1 ;  /* 0x000000060d007c0c */ /* 0x000fda000bf21310 */
[----:B--2---:R-:W-:Y:S05]  /*0a80*/  @!P0 BRA P1, `(.L_x_673) ;  /* 0xfffffff400d48947 */ /* 0x004fea000083ffff */
[----:B------:R-:W-:Y:S05]  /*0a90*/  EXIT ;  /* 0x000000000000794d */ /* 0x000fea0003800000 */
.L_x_660:
        /* <DEDUP_REMOVED lines=8> */
.L_x_686:
[C---:B------:R-:W-:Y:S01]  /*0b20*/  IMAD.SHL.U32 R2, R0.reuse, 0x4, RZ ;  /* 0x0000000400027824 */ /* 0x040fe200078e00ff */
[----:B------:R-:W-:-:S04]  /*0b30*/  SHF.L.U64.HI R8, R0, 0x2, R3 ;  /* 0x0000000200087819 */ /* 0x000fc80000010203 */
[----:B------:R-:W-:-:S04]  /*0b40*/  IADD3 R6, P0, R2, UR14, RZ ;  /* 0x0000000e02067c10 */ /* 0x000fc8000ff1e0ff */
[----:B------:R-:W-:-:S05]  /*0b50*/  IADD3.X R7, R8, UR4, RZ, P0, !PT ;  /* 0x0000000408077c10 */ /* 0x000fca00087fe4ff */
[----:B------:R-:W2:Y:S01]  /*0b60*/  LDG.E R6, desc[UR10][R6.64] ;  /* 0x0000000a06067981 */ /* 0x000ea2000c1e1900 */
[----:B------:R-:W-:Y:S01]  /*0b70*/  BSSY B0, `(.L_x_674) ;  /* 0x0000013000007945 */ /* 0x000fe20003800000 */
[----:B--2---:R-:W0:Y:S01]  /*0b80*/  I2F.S8 R12, R6 ;  /* 0x00000006000c7306 */ /* 0x004e220000001400 */
[C---:B------:R-:W-:Y:S02]  /*0b90*/  PRMT R9, R6.reuse, 0x7771, RZ ;  /* 0x0000777106097816 */ /* 0x040fe400000000ff */
[C---:B------:R-:W-:Y:S02]  /*0ba0*/  PRMT R10, R6.reuse, 0x7772, RZ ;  /* 0x00007772060a7816 */ /* 0x040fe400000000ff */
[----:B------:R-:W-:Y:S02]  /*0bb0*/  PRMT R4, R6, 0x7773, RZ ;  /* 0x0000777306047816 */ /* 0x000fe400000000ff */
[----:B0-----:R-:W-:-:S04]  /*0bc0*/  LOP3.LUT R11, R12, 0x7fffffff, RZ, 0xc0, !PT ;  /* 0x7fffffff0c0b7812 */ /* 0x001fc800078ec0ff */
        /* <DEDUP_REMOVED lines=10> */
.L_x_675:
[----:B------:R-:W-:Y:S01]  /*0c70*/  IMAD.MOV.U32 R5, RZ, RZ, 0x7f ;  /* 0x0000007fff057424 */ /* 0x000fe200078e00ff */
[----:B------:R-:W-:-:S04]  /*0c80*/  ISETP.GT.U32.AND P0, PT, R11, 0x7f800000, PT ;  /* 0x7f8000000b00780c */ /* 0x000fc80003f04070 */
[----:B------:R-:W-:-:S09]  /*0c90*/  SEL R5, R5, 0x7c, P0 ;  /* 0x0000007c05057807 */ /* 0x000fd20000000000 */
.L_x_676:
[----:B------:R-:W-:Y:S05]  /*0ca0*/  BSYNC B0 ;  /* 0x0000000000007941 */ /* 0x000fea0003800000 */
.L_x_674:
        /* <DEDUP_REMOVED lines=16> */
.L_x_678:
[----:B------:R-:W-:Y:S01]  /*0db0*/  IMAD.MOV.U32 R6, RZ, RZ, 0x7f ;  /* 0x0000007fff067424 */ /* 0x000fe200078e00ff */
[----:B------:R-:W-:-:S04]  /*0dc0*/  ISETP.GT.U32.AND P0, PT, R7, 0x7f800000, PT ;  /* 0x7f8000000700780c */ /* 0x000fc80003f04070 */
[----:B------:R-:W-:-:S09]  /*0dd0*/  SEL R6, R6, 0x7c, P0 ;  /* 0x0000007c06067807 */ /* 0x000fd20000000000 */
.L_x_679:
[----:B------:R-:W-:Y:S05]  /*0de0*/  BSYNC B0 ;  /* 0x0000000000007941 */ /* 0x000fea0003800000 */
.L_x_677:
        /* <DEDUP_REMOVED lines=16> */
.L_x_681:
[----:B------:R-:W-:Y:S01]  /*0ef0*/  IMAD.MOV.U32 R6, RZ, RZ, 0x7f ;  /* 0x0000007fff067424 */ /* 0x000fe200078e00ff */
[----:B------:R-:W-:-:S04]  /*0f00*/  ISETP.GT.U32.AND P0, PT, R13, 0x7f800000, PT ;  /* 0x7f8000000d00780c */ /* 0x000fc80003f04070 */
[----:B------:R-:W-:-:S09]  /*0f10*/  SEL R6, R6, 0x7c, P0 ;  /* 0x0000007c06067807 */ /* 0x000fd20000000000 */
.L_x_682:
[----:B------:R-:W-:Y:S05]  /*0f20*/  BSYNC B0 ;  /* 0x0000000000007941 */ /* 0x000fea0003800000 */
.L_x_680:
        /* <DEDUP_REMOVED lines=16> */
.L_x_684:
[----:B------:R-:W-:Y:S01]  /*1030*/  IMAD.MOV.U32 R6, RZ, RZ, 0x7f ;  /* 0x0000007fff067424 */ /* 0x000fe200078e00ff */
[----:B------:R-:W-:-:S04]  /*1040*/  ISETP.GT.U32.AND P0, PT, R13, 0x7f800000, PT ;  /* 0x7f8000000d00780c */ /* 0x000fc80003f04070 */
[----:B------:R-:W-:-:S09]  /*1050*/  SEL R6, R6, 0x7c, P0 ;  /* 0x0000007c06067807 */ /* 0x000fd20000000000 */
.L_x_685:
[----:B------:R-:W-:Y:S05]  /*1060*/  BSYNC B0 ;  /* 0x0000000000007941 */ /* 0x000fea0003800000 */
.L_x_683:
        /* <DEDUP_REMOVED lines=19> */
.L_x_687:
        /* <DEDUP_REMOVED lines=14> */
.L_x_7808:


//--------------------- .text._ZN2at6native55_GLOBAL__N__de093ff9_22_ForeachBinaryOpList_cu_a911ec4325multi_tensor_apply_kernelINS1_18TensorListMetadataILi2EEENS1_11CopyFunctorIN3c1011Float8_e5m2ENS6_8BFloat16ELi2ELi1ELi1EEEJNS0_4CopyIS7_S8_EEEEEvT_T0_DpT1_ --------------------------
	.section	.text._ZN2at6native55_GLOBAL__N__de093ff9_22_ForeachBinaryOpList_cu_a911ec4325multi_tensor_apply_kernelINS1_18TensorListMetadataILi2EEENS1_11CopyFunctorIN3c1011Float8_e5m2ENS6_8BFloat16ELi2ELi1ELi1EEEJNS0_4CopyIS7_S8_EEEEEvT_T0_DpT1_,"ax",@progbits
	.align	128
.text._ZN2at6native55_GLOBAL__N__de093ff9_22_ForeachBinaryOpList_cu_a911ec4325multi_tensor_apply_kernelINS1_18TensorListMetadataILi2EEENS1_11CopyFunctorIN3c1011Float8_e5m2ENS6_8BFloat16ELi2ELi1ELi1EEEJNS0_4CopyIS7_S8_EEEEEvT_T0_DpT1_:
        .type           _ZN2at6native55_GLOBAL__N__de093ff9_22_ForeachBinaryOpList_cu_a911ec4325multi_tensor_apply_kernelINS1_18TensorListMetadataILi2EEENS1_11CopyFunctorIN3c1011Float8_e5m2ENS6_8BFloat16ELi2ELi1ELi1EEEJNS0_4CopyIS7_S8_EEEEEvT_T0_DpT1_,@function
        .size           _ZN2at6native55_GLOBAL__N__de093ff9_22_ForeachBinaryOpList_cu_a911ec4325multi_tensor_apply_kernelINS1_18TensorListMetadataILi2EEENS1_11CopyFunctorIN3c1011Float8_e5m2ENS6_8BFloat16ELi2ELi1ELi1EEEJNS0_4CopyIS7_S8_EEEEEvT_T0_DpT1_,(.L_x_7809 - _ZN2at6native55_GLOBAL__N__de093ff9_22_ForeachBinaryOpList_cu_a911ec4325multi_tensor_apply_kernelINS1_18TensorListMetadataILi2EEENS1_11CopyFunctorIN3c1011Float8_e5m2ENS6_8BFloat16ELi2ELi1ELi1EEEJNS0_4CopyIS7_S8_EEEEEvT_T0_DpT1_)
        .other          _ZN2at6native55_GLOBAL__N__de093ff9_22_ForeachBinaryOpList_cu_a911ec4325multi_tensor_apply_kernelINS1_18TensorListMetadataILi2EEENS1_11CopyFunctorIN3c1011Float8_e5m2ENS6_8BFloat16ELi2ELi1ELi1EEEJNS0_4CopyIS7_S8_EEEEEvT_T0_DpT1_,@"STO_CUDA_ENTRY STV_DEFAULT"
_ZN2at6native55_GLOBAL__N__de093ff9_22_ForeachBinaryOpList_cu_a911ec4325multi_tensor_apply_kernelINS1_18TensorListMetadataILi2EEENS1_11CopyFunctorIN3c1011Float8_e5m2ENS6_8BFloat16ELi2ELi1ELi1EEEJNS0_4CopyIS7_S8_EEEEEvT_T0_DpT1_:
        /* <DEDUP_REMOVED lines=30> */
.L_x_701:
[----:B0-----:R-:W-:Y:S01]  /*01e0*/  IADD3 R25, P1, R13, R10, RZ ;  /* 0x0000000a0d197210 */ /* 0x001fe20007f3e0ff */
[----:B-1----:R-:W-:-:S03]  /*01f0*/  IMAD R2, R0, 0x3, RZ ;  /* 0x0000000300027824 */ /* 0x002fc600078e02ff */
[C---:B------:R-:W-:Y:S01]  /*0200*/  ISETP.GE.U32.AND P0, PT, R25.reuse, 0x10000, PT ;  /* 0x000100001900780c */ /* 0x040fe20003f06070 */
[----:B------:R-:W-:Y:S01]  /*0210*/  IMAD.X R8, RZ, RZ, R11, P1 ;  /* 0x000000ffff087224 */ /* 0x000fe200008e060b */
[----:B------:R-:W-:Y:S02]  /*0220*/  ISETP.LT.U32.AND P1, PT, R25, UR12, PT ;  /* 0x0000000c19007c0c */ /* 0x000fe4000bf21070 */
[-C--:B------:R-:W-:Y:S02]  /*0230*/  IADD3 R21, P2, R2, R25.reuse, RZ ;  /* 0x0000001902157210 */ /* 0x080fe40007f5e0ff */
[----:B------:R-:W-:Y:S02]  /*0240*/  ISETP.GE.U32.AND.EX P0, PT, R8, RZ, PT, P0 ;  /* 0x000000ff0800720c */ /* 0x000fe40003f06100 */
[----:B------:R-:W-:Y:S01]  /*0250*/  LEA R23, P6, R0, R25, 0x1 ;  /* 0x0000001900177211 */ /* 0x000fe200078c08ff */
        /* <DEDUP_REMOVED lines=11> */
[----:B------:R-:W-:Y:S02]  /*0310*/  ISETP.LT.U32.AND P2, PT, R21, UR12, PT ;  /* 0x0000000c15007c0c */ /* 0x000fe4000bf41070 */
[----:B------:R-:W-:Y:S02]  /*0320*/  @P0 LEA.HI.X R19, R25, UR5, R8, 0x1, P3 ;  /* 0x0000000519130c11 */ /* 0x000fe400098f0c08 */
[----:B------:R-:W-:Y:S02]  /*0330*/  ISETP.GE.U32.AND P3, PT, R23, 0x10000, PT ;  /* 0x000100001700780c */ /* 0x000fe40003f66070 */
[----:B------:R-:W-:Y:S01]  /*0340*/  ISETP.GE.U32.AND.EX P6, PT, R14, RZ, PT, P6 ;  /* 0x000000ff0e00720c */ /* 0x000fe20003fc6160 */
[----:B------:R-:W2:Y:S01]  /*0350*/  @P0 LDG.E.U16 R20, desc[UR10][R18.64] ;  /* 0x0000000a12140981 */ /* 0x000ea2000c1e1500 */
[----:B------:R-:W-:-:S02]  /*0360*/  ISETP.GE.U32.AND.EX P3, PT, R12, RZ, PT, P3 ;  /* 0x000000ff0c00720c */ /* 0x000fc40003f66130 */
[----:B------:R-:W-:Y:S02]  /*0370*/  ISETP.LT.AND.EX P4, PT, R9, UR6, !P4, P5 ;  /* 0x0000000609007c0c */ /* 0x000fe4000e781350 */
[----:B------:R-:W-:Y:S02]  /*0380*/  ISETP.LT.AND.EX P1, PT, R12, UR6, !P3, P1 ;  /* 0x000000060c007c0c */ /* 0x000fe4000df21310 */
[----:B------:R-:W-:-:S09]  /*0390*/  ISETP.LT.AND.EX P2, PT, R14, UR6, !P6, P2 ;  /* 0x000000060e007c0c */ /* 0x000fd2000f741320 */
[C---:B------:R-:W-:Y:S02]  /*03a0*/  @P4 LEA R2, P3, R22.reuse, UR4, 0x1 ;  /* 0x0000000416024c11 */ /* 0x040fe4000f8608ff */
[----:B------:R-:W-:Y:S02]  /*03b0*/  @P1 LEA R4, P5, R23, UR4, 0x1 ;  /* 0x0000000417041c11 */ /* 0x000fe4000f8a08ff */
[----:B------:R-:W-:Y:S02]  /*03c0*/  @P2 LEA R6, P6, R21, UR4, 0x1 ;  /* 0x0000000415062c11 */ /* 0x000fe4000f8c08ff */
[----:B------:R-:W-:Y:S02]  /*03d0*/  @P4 LEA.HI.X R3, R22, UR5, R9, 0x1, P3 ;  /* 0x0000000516034c11 */ /* 0x000fe400098f0c09 */
[----:B------:R-:W-:Y:S02]  /*03e0*/  @P1 LEA.HI.X R5, R23, UR5, R12, 0x1, P5 ;  /* 0x0000000517051c11 */ /* 0x000fe4000a8f0c0c */
[----:B------:R-:W-:Y:S01]  /*03f0*/  @P2 LEA.HI.X R7, R21, UR5, R14, 0x1, P6 ;  /* 0x0000000515072c11 */ /* 0x000fe2000b0f0c0e */
[----:B------:R0:W5:Y:S04]  /*0400*/  @P4 LDG.E.U16 R15, desc[UR10][R2.64] ;  /* 0x0000000a020f4981 */ /* 0x000168000c1e1500 */
[----:B------:R0:W5:Y:S04]  /*0410*/  @P1 LDG.E.U16 R16, desc[UR10][R4.64] ;  /* 0x0000000a04101981 */ /* 0x000168000c1e1500 */
[----:B------:R0:W5:Y:S01]  /*0420*/  @P2 LDG.E.U16 R17, desc[UR10][R6.64] ;  /* 0x0000000a06112981 */ /* 0x000162000c1e1500 */
[----:B------:R-:W-:Y:S01]  /*0430*/  BSSY B0, `(.L_x_689) ;  /* 0x0000010000007945 */ /* 0x000fe20003800000 */
[----:B--2---:R-:W-:-:S05]  /*0440*/  IMAD.U32 R27, R20, 0x10000, RZ ;  /* 0x00010000141b7824 */ /* 0x004fca00078e00ff */
[----:B------:R-:W-:-:S04]  /*0450*/  LOP3.LUT R18, R27, 0x7fffffff, RZ, 0xc0, !PT ;  /* 0x7fffffff1b127812 */ /* 0x000fc800078ec0ff */
        /* <DEDUP_REMOVED lines=10> */
.L_x_690:
[----:B------:R-:W-:Y:S01]  /*0500*/  IMAD.MOV.U32 R19, RZ, RZ, 0x7f ;  /* 0x0000007fff137424 */ /* 0x000fe200078e00ff */
[----:B------:R-:W-:-:S04]  /*0510*/  ISETP.GT.U32.AND P3, PT, R18, 0x7f800000, PT ;  /* 0x7f8000001200780c */ /* 0x000fc80003f64070 */
[----:B------:R-:W-:-:S09]  /*0520*/  SEL R19, R19, 0x7c, P3 ;  /* 0x0000007c13137807 */ /* 0x000fd20001800000 */
.L_x_691:
[----:B------:R-:W-:Y:S05]  /*0530*/  BSYNC B0 ;  /* 0x0000000000007941 */ /* 0x000fea0003800000 */
.L_x_689:
[----:B-----5:R-:W-:Y:S01]  /*0540*/  IMAD.U32 R3, R15, 0x10000, RZ ;  /* 0x000100000f037824 */ /* 0x020fe200078e00ff */
[----:B------:R-:W-:Y:S01]  /*0550*/  LOP3.LUT R2, R27, 0x80000000, RZ, 0xc0, !PT ;  /* 0x800000001b027812 */ /* 0x000fe200078ec0ff */
[----:B------:R-:W-:Y:S03]  /*0560*/  BSSY B0, `(.L_x_692) ;  /* 0x0000011000007945 */ /* 0x000fe60003800000 */
[----:B------:R-:W-:Y:S02]  /*0570*/  LOP3.LUT R4, R3, 0x7fffffff, RZ, 0xc0, !PT ;  /* 0x7fffffff03047812 */ /* 0x000fe400078ec0ff */
[----:B------:R-:W-:Y:S02]  /*0580*/  SHF.R.U32.HI R2, RZ, 0x18, R2 ;  /* 0x00000018ff027819 */ /* 0x000fe40000011602 */
[----:B------:R-:W-:Y:S02]  /*0590*/  ISETP.GT.U32.AND P3, PT, R4, 0x477fffff, PT ;  /* 0x477fffff0400780c */ /* 0x000fe40003f64070 */
[----:B------:R-:W-:-:S11]  /*05a0*/  LOP3.LUT R19, R19, R2, RZ, 0xfc, !PT ;  /* 0x0000000213137212 */ /* 0x000fd600078efcff */
        /* <DEDUP_REMOVED lines=9> */
.L_x_693:
[----:B------:R-:W-:Y:S01]  /*0640*/  IMAD.MOV.U32 R27, RZ, RZ, 0x7f ;  /* 0x0000007fff1b7424 */ /* 0x000fe200078e00ff */
[----:B------:R-:W-:-:S04]  /*0650*/  ISETP.GT.U32.AND P3, PT, R4, 0x7f800000, PT ;  /* 0x7f8000000400780c */ /* 0x000fc80003f64070 */
[----:B------:R-:W-:-:S09]  /*0660*/  SEL R27, R27, 0x7c, P3 ;  /* 0x0000007c1b1b7807 */ /* 0x000fd20001800000 */
.L_x_694:
[----:B------:R-:W-:Y:S05]  /*0670*/  BSYNC B0 ;  /* 0x0000000000007941 */ /* 0x000fea0003800000 */
.L_x_692:
[----:B------:R-:W-:Y:S01]  /*0680*/  IMAD.U32 R2, R16, 0x10000, RZ ;  /* 0x0001000010027824 */ /* 0x000fe200078e00ff */
        /* <DEDUP_REMOVED lines=15> */
.L_x_696:
[----:B------:R-:W-:Y:S01]  /*0780*/  IMAD.MOV.U32 R29, RZ, RZ, 0x7f ;  /* 0x0000007fff1d7424 */ /* 0x000fe200078e00ff */
[----:B------:R-:W-:-:S04]  /*0790*/  ISETP.GT.U32.AND P3, PT, R5, 0x7f800000, PT ;  /* 0x7f8000000500780c */ /* 0x000fc80003f64070 */
[----:B------:R-:W-:-:S09]  /*07a0*/  SEL R29, R29, 0x7c, P3 ;  /* 0x0000007c1d1d7807 */ /* 0x000fd20001800000 */
.L_x_697:
[----:B------:R-:W-:Y:S05]  /*07b0*/  BSYNC B0 ;  /* 0x0000000000007941 */ /* 0x000fea0003800000 */
.L_x_695:
        /* <DEDUP_REMOVED lines=16> */
.L_x_699:
[----:B------:R-:W-:Y:S01]  /*08c0*/  IMAD.MOV.U32 R5, RZ, RZ, 0x7f ;  /* 0x0000007fff057424 */ /* 0x000fe200078e00ff */
[----:B------:R-:W-:-:S04]  /*08d0*/  ISETP.GT.U32.AND P3, PT, R4, 0x7f800000, PT ;  /* 0x7f8000000400780c */ /* 0x000fc80003f64070 */
[----:B------:R-:W-:-:S09]  /*08e0*/  SEL R5, R5, 0x7c, P3 ;  /* 0x0000007c05057807 */ /* 0x000fd20001800000 */
.L_x_700:
[----:B------:R-:W-:Y:S05]  /*08f0*/  BSYNC B0 ;  /* 0x0000000000007941 */ /* 0x000fea0003800000 */
.L_x_698:
        /* <DEDUP_REMOVED lines=22> */
.L_x_688:
        /* <DEDUP_REMOVED lines=8> */
.L_x_714:
[----:B------:R-:W-:-:S04]  /*0ae0*/  LEA R6, P0, R0, UR4, 0x3 ;  /* 0x0000000400067c11 */ /* 0x000fc8000f8018ff */
[----:B------:R-:W-:-:S05]  /*0af0*/  LEA.HI.X R7, R0, UR5, R5, 0x3, P0 ;  /* 0x0000000500077c11 */ /* 0x000fca00080f1c05 */
[----:B------:R-:W2:Y:S01]  /*0b00*/  LDG.E.64 R2, desc[UR10][R6.64] ;  /* 0x0000000a06027981 */ /* 0x000ea2000c1e1b00 */
[----:B------:R-:W-:Y:S01]  /*0b10*/  BSSY B0, `(.L_x_702) ;  /* 0x0000012000007945 */ /* 0x000fe20003800000 */
[C---:B--2---:R-:W-:Y:S01]  /*0b20*/  IMAD.U32 R9, R2.reuse, 0x10000, RZ ;  /* 0x0001000002097824 */ /* 0x044fe200078e00ff */
[----:B------:R-:W-:Y:S02]  /*0b30*/  PRMT R4, R2, 0x7632, R4 ;  /* 0x0000763202047816 */ /* 0x000fe40000000004 */
[----:B------:R-:W-:Y:S02]  /*0b40*/  PRMT R2, R3, 0x7632, R2 ;  /* 0x0000763203027816 */ /* 0x000fe40000000002 */
[----:B------:R-:W-:-:S04]  /*0b50*/  LOP3.LUT R8, R9, 0x7fffffff, RZ, 0xc0, !PT ;  /* 0x7fffffff09087812 */ /* 0x000fc800078ec0ff */
        /* <DEDUP_REMOVED lines=10> */
.L_x_703:
[----:B------:R-:W-:Y:S01]  /*0c00*/  IMAD.MOV.U32 R6, RZ, RZ, 0x7f ;  /* 0x0000007fff067424 */ /* 0x000fe200078e00ff */
[----:B------:R-:W-:-:S04]  /*0c10*/  ISETP.GT.U32.AND P0, PT, R8, 0x7f800000, PT ;  /* 0x7f8000000800780c */ /* 0x000fc80003f04070 */
[----:B------:R-:W-:-:S09]  /*0c20*/  SEL R6, R6, 0x7c, P0 ;  /* 0x0000007c06067807 */ /* 0x000fd20000000000 */
.L_x_704:
[----:B------:R-:W-:Y:S05]  /*0c30*/  BSYNC B0 ;  /* 0x0000000000007941 */ /* 0x000fea0003800000 */
.L_x_702:
        /* <DEDUP_REMOVED lines=16> */
.L_x_706:
[----:B------:R-:W-:Y:S01]  /*0d40*/  IMAD.MOV.U32 R6, RZ, RZ, 0x7f ;  /* 0x0000007fff067424 */ /* 0x000fe200078e00ff */
[----:B------:R-:W-:-:S04]  /*0d50*/  ISETP.GT.U32.AND P0, PT, R8, 0x7f800000, PT ;  /* 0x7f8000000800780c */ /* 0x000fc80003f04070 */
[----:B------:R-:W-:-:S09]  /*0d60*/  SEL R6, R6, 0x7c, P0 ;  /* 0x0000007c06067807 */ /* 0x000fd20000000000 */
.L_x_707:
[----:B------:R-:W-:Y:S05]  /*0d70*/  BSYNC B0 ;  /* 0x0000000000007941 */ /* 0x000fea0003800000 */
.L_x_705:
        /* <DEDUP_REMOVED lines=16> */
.L_x_709:
[----:B------:R-:W-:Y:S01]  /*0e80*/  IMAD.MOV.U32 R3, RZ, RZ, 0x7f ;  /* 0x0000007fff037424 */ /* 0x000fe200078e00ff */
[----:B------:R-:W-:-:S04]  /*0e90*/  ISETP.GT.U32.AND P0, PT, R9, 0x7f800000, PT ;  /* 0x7f8000000900780c */ /* 0x000fc80003f04070 */
[----:B------:R-:W-:-:S09]  /*0ea0*/  SEL R3, R3, 0x7c, P0 ;  /* 0x0000007c03037807 */ /* 0x000fd20000000000 */
.L_x_710:
[----:B------:R-:W-:Y:S05]  /*0eb0*/  BSYNC B0 ;  /* 0x0000000000007941 */ /* 0x000fea0003800000 */
.L_x_708:
        /* <DEDUP_REMOVED lines=16> */
.L_x_712:
[----:B------:R-:W-:Y:S01]  /*0fc0*/  IMAD.MOV.U32 R3, RZ, RZ, 0x7f ;  /* 0x0000007fff037424 */ /* 0x000fe200078e00ff */
[----:B------:R-:W-:-:S04]  /*0fd0*/  ISETP.GT.U32.AND P0, PT, R6, 0x7f800000, PT ;  /* 0x7f8000000600780c */ /* 0x000fc80003f04070 */
[----:B------:R-:W-:-:S09]  /*0fe0*/  SEL R3, R3, 0x7c, P0 ;  /* 0x0000007c03037807 */ /* 0x000fd20000000000 */
.L_x_713:
[----:B------:R-:W-:Y:S05]  /*0ff0*/  BSYNC B0 ;  /* 0x0000000000007941 */ /* 0x000fea0003800000 */
.L_x_711:
[----:B------:R-:W-:Y:S02]  /*1000*/  LOP3.LUT R2, R11, 0x80000000, RZ, 0xc0, !PT ;  /* 0x800000000b027812 */ /* 0x000fe400078ec0ff */
[----:B------:R-:W-:Y:S02]  /*1010*/  PRMT R6, R7, 0x7604, R4 ;  /* 0x0000760407067816 */ /* 0x000fe40000000004 */
[----:B------:R-:W-:Y:S02]  /*1020*/  SHF.R.U32.HI R4, RZ, 0x18, R2 ;  /* 0x00000018ff047819 */ /* 0x000fe40000011602 */
[C---:B------:R-:W-:Y:S02]  /*1030*/  LEA R2, P0, R0.reuse, UR13, 0x2 ;  /* 0x0000000d00027c11 */ /* 0x040fe4000f8010ff */
[----:B------:R-:W-:Y:S02]  /*1040*/  LOP3.LUT R4, R3, R4, RZ, 0xfc, !PT ;  /* 0x0000000403047212 */ /* 0x000fe400078efcff */
[----:B------:R-:W-:-:S02]  /*1050*/  LEA.HI.X R3, R0, UR8, R5, 0x2, P0 ;  /* 0x0000000800037c11 */ /* 0x000fc400080f1405 */
[----:B------:R-:W-:Y:S02]  /*1060*/  PRMT R7, R9, 0x7054, R6 ;  /* 0x0000705409077816 */ /* 0x000fe40000000006 */
[----:B------:R-:W-:Y:S02]  /*1070*/  IADD3 R0, P0, R0, UR7, RZ ;  /* 0x0000000700007c10 */ /* 0x000fe4000ff1e0ff */
[----:B------:R-:W-:Y:S02]  /*1080*/  PRMT R7, R4, 0x654, R7 ;  /* 0x0000065404077816 */ /* 0x000fe40000000007 */
[C---:B------:R-:W-:Y:S01]  /*1090*/  ISETP.LT.U32.AND P1, PT, R0.reuse, 0x4000, PT ;  /* 0x000040000000780c */ /* 0x040fe20003f21070 */
[----:B------:R-:W-:Y:S02]  /*10a0*/  IMAD.SHL.U32 R4, R0, 0x4, RZ ;  /* 0x0000000400047824 */ /* 0x000fe400078e00ff */
[----:B------:R-:W-:Y:S01]  /*10b0*/  IMAD.X R5, RZ, RZ, R5, P0 ;  /* 0x000000ffff057224 */ /* 0x000fe200000e0605 */
[----:B------:R0:W-:Y:S02]  /*10c0*/  STG.E desc[UR10][R2.64], R7 ;  /* 0x0000000702007986 */ /* 0x0001e4000c10190a */
[----:B------:R-:W-:-:S02]  /*10d0*/  ISETP.GE.U32.AND P0, PT, R4, UR12, PT ;  /* 0x0000000c04007c0c */ /* 0x000fc4000bf06070 */
[----:B------:R-:W-:Y:S02]  /*10e0*/  SHF.L.U64.HI R4, R0, 0x2, R5 ;  /* 0x0000000200047819 */ /* 0x000fe40000010205 */
[----:B------:R-:W-:Y:S02]  /*10f0*/  ISETP.LT.U32.AND.EX P1, PT, R5, RZ, PT, P1 ;  /* 0x000000ff0500720c */ /* 0x000fe40003f21110 */
[----:B------:R-:W-:-:S13]  /*1100*/  ISETP.GE.AND.EX P0, PT, R4, UR6, PT, P0 ;  /* 0x0000000604007c0c */ /* 0x000fda000bf06300 */
[----:B0-----:R-:W-:Y:S05]  /*1110*/  @!P0 BRA P1, `(.L_x_714) ;  /* 0xfffffff800708947 */ /* 0x001fea000083ffff */
[----:B------:R-:W-:Y:S05]  /*1120*/  EXIT ;  /* 0x000000000000794d */ /* 0x000fea0003800000 */
.L_x_715:
        /* <DEDUP_REMOVED lines=13> */
.L_x_7809:


//--------------------- .text._ZN2at6native55_GLOBAL__N__de093ff9_22_ForeachBinaryOpList_cu_a911ec4325multi_tensor_apply_kernelINS1_18TensorListMetadataILi2EEENS1_11CopyFunctorIN3c1011Float8_e5m2ENS6_4HalfELi2ELi1ELi1EEEJNS0_4CopyIS7_S8_EEEEEvT_T0_DpT1_ --------------------------
	.section	.text._ZN2at6native55_GLOBAL__N__de093ff9_22_ForeachBinaryOpList_cu_a911ec4325multi_tensor_apply_kernelINS1_18TensorListMetadataILi2EEENS1_11CopyFunctorIN3c1011Float8_e5m2ENS6_4HalfELi2ELi1ELi1EEEJNS0_4CopyIS7_S8_EEEEEvT_T0_DpT1_,"ax",@progbits
	.align	128
.text._ZN2at6native55_GLOBAL__N__de093ff9_22_ForeachBinaryOpList_cu_a911ec4325multi_tensor_apply_kernelINS1_18TensorListMetadataILi2EEENS1_11CopyFunctorIN3c1011Float8_e5m2ENS6_4HalfELi2ELi1ELi1EEEJNS0_4CopyIS7_S8_EEEEEvT_T0_DpT1_:
        .type           _ZN2at6native55_GLOBAL__N__de093ff9_22_ForeachBinaryOpList_cu_a911ec4325multi_tensor_apply_kernelINS1_18TensorListMetadataILi2EEENS1_11CopyFunctorIN3c1011Float8_e5m2ENS6_4HalfELi2ELi1ELi1EEEJNS0_4CopyIS7_S8_EEEEEvT_T0_DpT1_,@function
        .size           _ZN2at6native55_GLOBAL__N__de093ff9_22_ForeachBinaryOpList_cu_a911ec4325multi_tensor_apply_kernelINS1_18TensorListMetadataILi2EEENS1_11CopyFunctorIN3c1011Float8_e5m2ENS6_4HalfELi2ELi1ELi1EEEJNS0_4CopyIS7_S8_EEEEEvT_T0_DpT1_,(.L_x_7810 - _ZN2at6native55_GLOBAL__N__de093ff9_22_ForeachBinaryOpList_cu_a911ec4325multi_tensor_apply_kernelINS1_18TensorListMetadataILi2EEENS1_11CopyFunctorIN3c1011Float8_e5m2ENS6_4HalfELi2ELi1ELi1EEEJNS0_4CopyIS7_S8_EEEEEvT_T0_DpT1_)
        .other          _ZN2at6native55_GLOBAL__N__de093ff9_22_ForeachBinaryOpList_cu_a911ec4325multi_tensor_apply_kernelINS1_18TensorListMetadataILi2EEENS1_11CopyFunctorIN3c1011Float8_e5m2ENS6_4HalfELi2ELi1ELi1EEEJNS0_4CopyIS7_S8_EEEEEvT_T0_DpT1_,@"STO_CUDA_ENTRY STV_DEFAULT"
_ZN2at6native55_GLOBAL__N__de093ff9_22_ForeachBinaryOpList_cu_a911ec4325multi_tensor_apply_kernelINS1_18TensorListMetadataILi2EEENS1_11CopyFunctorIN3c1011Float8_e5m2ENS6_4HalfELi2ELi1ELi1EEEJNS0_4CopyIS7_S8_EEEEEvT_T0_DpT1_:
        /* <DEDUP_REMOVED lines=30> */
.L_x_729:
        /* <DEDUP_REMOVED lines=38> */
[----:B--2---:R-:W-:-:S05]  /*0440*/  HADD2.F32 R27, -RZ, R20.H0_H0 ;  /* 0x20000014ff1b7230 */ /* 0x004fca0000004100 */
        /* <DEDUP_REMOVED lines=11> */
.L_x_718:
[----:B------:R-:W-:Y:S01]  /*0500*/  IMAD.MOV.U32 R19, RZ, RZ, 0x7f ;  /* 0x0000007fff137424 */ /* 0x000fe200078e00ff */
[----:B------:R-:W-:-:S04]  /*0510*/  ISETP.GT.U32.AND P3, PT, R18, 0x7f800000, PT ;  /* 0x7f8000001200780c */ /* 0x000fc80003f64070 */
[----:B------:R-:W-:-:S09]  /*0520*/  SEL R19, R19, 0x7c, P3 ;  /* 0x0000007c13137807 */ /* 0x000fd20001800000 */
.L_x_719:
[----:B------:R-:W-:Y:S05]  /*0530*/  BSYNC B0 ;  /* 0x0000000000007941 */ /* 0x000fea0003800000 */
.L_x_717:
[----:B-----5:R-:W-:Y:S01]  /*0540*/  HADD2.F32 R3, -RZ, R15.H0_H0 ;  /* 0x2000000fff037230 */ /* 0x020fe20000004100 */
        /* <DEDUP_REMOVED lines=15> */
.L_x_721:
[----:B------:R-:W-:Y:S01]  /*0640*/  IMAD.MOV.U32 R27, RZ, RZ, 0x7f ;  /* 0x0000007fff1b7424 */ /* 0x000fe200078e00ff */
[----:B------:R-:W-:-:S04]  /*0650*/  ISETP.GT.U32.AND P3, PT, R4, 0x7f800000, PT ;  /* 0x7f8000000400780c */ /* 0x000fc80003f64070 */
[----:B------:R-:W-:-:S09]  /*0660*/  SEL R27, R27, 0x7c, P3 ;  /* 0x0000007c1b1b7807 */ /* 0x000fd20001800000 */
.L_x_722:
[----:B------:R-:W-:Y:S05]  /*0670*/  BSYNC B0 ;  /* 0x0000000000007941 */ /* 0x000fea0003800000 */
.L_x_720:
[----:B------:R-:W-:Y:S01]  /*0680*/  HADD2.F32 R2, -RZ, R16.H0_H0 ;  /* 0x20000010ff027230 */ /* 0x000fe20000004100 */
        /* <DEDUP_REMOVED lines=15> */
.L_x_724:
[----:B------:R-:W-:Y:S01]  /*0780*/  IMAD.MOV.U32 R29, RZ, RZ, 0x7f ;  /* 0x0000007fff1d7424 */ /* 0x000fe200078e00ff */
[----:B------:R-:W-:-:S04]  /*0790*/  ISETP.GT.U32.AND P3, PT, R5, 0x7f800000, PT ;  /* 0x7f8000000500780c */ /* 0x000fc80003f64070 */
[----:B------:R-:W-:-:S09]  /*07a0*/  SEL R29, R29, 0x7c, P3 ;  /* 0x0000007c1d1d7807 */ /* 0x000fd20001800000 */
.L_x_725:
[----:B------:R-:W-:Y:S05]  /*07b0*/  BSYNC B0 ;  /* 0x0000000000007941 */ /* 0x000fea0003800000 */
.L_x_723:
        /* <DEDUP_REMOVED lines=16> */
.L_x_727:
[----:B------:R-:W-:Y:S01]  /*08c0*/  IMAD.MOV.U32 R5, RZ, RZ, 0x7f ;  /* 0x0000007fff057424 */ /* 0x000fe200078e00ff */
[----:B------:R-:W-:-:S04]  /*08d0*/  ISETP.GT.U32.AND P3, PT, R4, 0x7f800000, PT ;  /* 0x7f8000000400780c */ /* 0x000fc80003f64070 */
[----:B------:R-:W-:-:S09]  /*08e0*/  SEL R5, R5, 0x7c, P3 ;  /* 0x0000007c05057807 */ /* 0x000fd20001800000 */
.L_x_728:
[----:B------:R-:W-:Y:S05]  /*08f0*/  BSYNC B0 ;  /* 0x0000000000007941 */ /* 0x000fea0003800000 */
.L_x_726:
        /* <DEDUP_REMOVED lines=22> */
.L_x_716:
        /* <DEDUP_REMOVED lines=8> */
.L_x_742:
[----:B------:R-:W-:-:S04]  /*0ae0*/  LEA R2, P0, R0, UR4, 0x3 ;  /* 0x0000000400027c11 */ /* 0x000fc8000f8018ff */
[----:B------:R-:W-:-:S06]  /*0af0*/  LEA.HI.X R3, R0, UR5, R5, 0x3, P0 ;  /* 0x0000000500037c11 */ /* 0x000fcc00080f1c05 */
[----:B------:R-:W2:Y:S01]  /*0b00*/  LDG.E.64 R2, desc[UR10][R2.64] ;  /* 0x0000000a02027981 */ /* 0x000ea2000c1e1b00 */
[----:B------:R-:W-:Y:S01]  /*0b10*/  BSSY B0, `(.L_x_730) ;  /* 0x0000010000007945 */ /* 0x000fe20003800000 */
[----:B--2---:R-:W-:-:S05]  /*0b20*/  HADD2.F32 R7, -RZ, R2.H0_H0 ;  /* 0x20000002ff077230 */ /* 0x004fca0000004100 */
        /* <DEDUP_REMOVED lines=11> */
.L_x_731:
[----:B------:R-:W-:Y:S01]  /*0be0*/  IMAD.MOV.U32 R4, RZ, RZ, 0x7f ;  /* 0x0000007fff047424 */ /* 0x000fe200078e00ff */
[----:B------:R-:W-:-:S04]  /*0bf0*/  ISETP.GT.U32.AND P0, PT, R6, 0x7f800000, PT ;  /* 0x7f8000000600780c */ /* 0x000fc80003f04070 */
[----:B------:R-:W-:-:S09]  /*0c00*/  SEL R4, R4, 0x7c, P0 ;  /* 0x0000007c04047807 */ /* 0x000fd20000000000 */
.L_x_732:
[----:B------:R-:W-:Y:S05]  /*0c10*/  BSYNC B0 ;  /* 0x0000000000007941 */ /* 0x000fea0003800000 */
.L_x_730:
[----:B------:R-:W-:Y:S01]  /*0c20*/  HADD2.F32 R9, -RZ, R2.H1_H1 ;  /* 0x30000002ff097230 */ /* 0x000fe20000004100 */
        /* <DEDUP_REMOVED lines=15> */
.L_x_734:
[----:B------:R-:W-:Y:S01]  /*0d20*/  IMAD.MOV.U32 R4, RZ, RZ, 0x7f ;  /* 0x0000007fff047424 */ /* 0x000fe200078e00ff */
[----:B------:R-:W-:-:S04]  /*0d30*/  ISETP.GT.U32.AND P0, PT, R6, 0x7f800000, PT ;  /* 0x7f8000000600780c */ /* 0x000fc80003f04070 */
[----:B------:R-:W-:-:S09]  /*0d40*/  SEL R4, R4, 0x7c, P0 ;  /* 0x0000007c04047807 */ /* 0x000fd20000000000 */
.L_x_735:
[----:B------:R-:W-:Y:S05]  /*0d50*/  BSYNC B0 ;  /* 0x0000000000007941 */ /* 0x000fea0003800000 */
.L_x_733:
        /* <DEDUP_REMOVED lines=16> */
.L_x_737:
[----:B------:R-:W-:Y:S01]  /*0e60*/  IMAD.MOV.U32 R4, RZ, RZ, 0x7f ;  /* 0x0000007fff047424 */ /* 0x000fe200078e00ff */
[----:B------:R-:W-:-:S04]  /*0e70*/  ISETP.GT.U32.AND P0, PT, R8, 0x7f800000, PT ;  /* 0x7f8000000800780c */ /* 0x000fc80003f04070 */
[----:B------:R-:W-:-:S09]  /*0e80*/  SEL R4, R4, 0x7c, P0 ;  /* 0x0000007c04047807 */ /* 0x000fd20000000000 */
.L_x_738:
[----:B------:R-:W-:Y:S05]  /*0e90*/  BSYNC B0 ;  /* 0x0000000000007941 */ /* 0x000fea0003800000 */
.L_x_736:
        /* <DEDUP_REMOVED lines=16> */
.L_x_740:
[----:B------:R-:W-:Y:S01]  /*0fa0*/  IMAD.MOV.U32 R3, RZ, RZ, 0x7f ;  /* 0x0000007fff037424 */ /* 0x000fe200078e00ff */
[----:B------:R-:W-:-:S04]  /*0fb0*/  ISETP.GT.U32.AND P0, PT, R8, 0x7f800000, PT ;  /* 0x7f8000000800780c */ /* 0x000fc80003f04070 */
[----:B------:R-:W-:-:S09]  /*0fc0*/  SEL R3, R3, 0x7c, P0 ;  /* 0x0000007c03037807 */ /* 0x000fd20000000000 */
.L_x_741:
[----:B------:R-:W-:Y:S05]  /*0fd0*/  BSYNC B0 ;  /* 0x0000000000007941 */ /* 0x000fea0003800000 */
.L_x_739:
        /* <DEDUP_REMOVED lines=19> */
.L_x_743:
        /* <DEDUP_REMOVED lines=15> */
.L_x_7810:


//--------------------- .text._ZN2at6native55_GLOBAL__N__de093ff9_22_ForeachBinaryOpList_cu_a911ec4325multi_tensor_apply_kernelINS1_18TensorListMetadataILi2EEENS1_11CopyFunctorIN3c1011Float8_e5m2ENS6_7complexIfEELi2ELi1ELi1EEEJNS0_4CopyIS7_S9_EEEEEvT_T0_DpT1_ --------------------------
	.section	.text._ZN2at6native55_GLOBAL__N__de093ff9_22_ForeachBinaryOpList_cu_a911ec4325multi_tensor_apply_kernelINS1_18TensorListMetadataILi2EEENS1_11CopyFunctorIN3c1011Float8_e5m2ENS6_7complexIfEELi2ELi1ELi1EEEJNS0_4CopyIS7_S9_EEEEEvT_T0_DpT1_,"ax",@progbits
	.align	128
.text._ZN2at6native55_GLOBAL__N__de093ff9_22_ForeachBinaryOpList_cu_a911ec4325multi_tensor_apply_kernelINS1_18TensorListMetadataILi2EEENS1_11CopyFunctorIN3c1011Float8_e5m2ENS6_7complexIfEELi2ELi1ELi1EEEJNS0_4CopyIS7_S9_EEEEEvT_T0_DpT1_:
        .type           _ZN2at6native55_GLOBAL__N__de093ff9_22_ForeachBinaryOpList_cu_a911ec4325multi_tensor_apply_kernelINS1_18TensorListMetadataILi2EEENS1_11CopyFunctorIN3c1011Float8_e5m2ENS6_7complexIfEELi2ELi1ELi1EEEJNS0_4CopyIS7_S9_EEEEEvT_T0_DpT1_,@function
        .size           _ZN2at6native55_GLOBAL__N__de093ff9_22_ForeachBinaryOpList_cu_a911ec4325multi_tensor_apply_kernelINS1_18TensorListMetadataILi2EEENS1_11CopyFunctorIN3c1011Float8_e5m2ENS6_7complexIfEELi2ELi1ELi1EEEJNS0_4CopyIS7_S9_EEEEEvT_T0_DpT1_,(.L_x_7811 - _ZN2at6native55_GLOBAL__N__de093ff9_22_ForeachBinaryOpList_cu_a911ec4325multi_tensor_apply_kernelINS1_18TensorListMetadataILi2EEENS1_11CopyFunctorIN3c1011Float8_e5m2ENS6_7complexIfEELi2ELi1ELi1EEEJNS0_4CopyIS7_S9_EEEEEvT_T0_DpT1_)
        .other          _ZN2at6native55_GLOBAL__N__de093ff9_22_ForeachBinaryOpList_cu_a911ec4325multi_tensor_apply_kernelINS1_18TensorListMetadataILi2EEENS1_11CopyFunctorIN3c1011Float8_e5m2ENS6_7complexIfEELi2ELi1ELi1EEEJNS0_4CopyIS7_S9_EEEEEvT_T0_DpT1_,@"STO_CUDA_ENTRY STV_DEFAULT"
_ZN2at6native55_GLOBAL__N__de093ff9_22_ForeachBinaryOpList_cu_a911ec4325multi_tensor_apply_kernelINS1_18TensorListMetadataILi2EEENS1_11CopyFunctorIN3c1011Float8_e5m2ENS6_7complexIfEELi2ELi1ELi1EEEJNS0_4CopyIS7_S9_EEEEEvT_T0_DpT1_:
        /* <DEDUP_REMOVED lines=30> */
[----:B------:R-:W-:Y:S02]  /*01e0*/  CS2R R12, SRZ ;  /* 0x00000000000c7805 */ /* 0x000fe4000001ff00 */
[----:B------:R-:W-:Y:S01]  /*01f0*/  CS2R R10, SRZ ;  /* 0x00000000000a7805 */ /* 0x000fe2000001ff00 */
[----:B------:R-:W-:-:S07]  /*0200*/  IMAD.MOV.U32 R0, RZ, RZ, RZ ;  /* 0x000000ffff007224 */ /* 0x000fce00078e00ff */
.L_x_757:
[----:B0-----:R-:W-:Y:S01]  /*0210*/  IADD3 R24, P1, R17, R14, RZ ;  /* 0x0000000e11187210 */ /* 0x001fe20007f3e0ff */
[----:B-1----:R-:W-:-:S03]  /*0220*/  IMAD R19, R15, 0x3, RZ ;  /* 0x000000030f137824 */ /* 0x002fc600078e02ff */
[C---:B------:R-:W-:Y:S01]  /*0230*/  ISETP.GE.U32.AND P0, PT, R24.reuse, 0x10000, PT ;  /* 0x000100001800780c */ /* 0x040fe20003f06070 */
[----:B------:R-:W-:Y:S01]  /*0240*/  IMAD.X R8, RZ, RZ, R13, P1 ;  /* 0x000000ffff087224 */ /* 0x000fe200008e060d */
[----:B------:R-:W-:Y:S02]  /*0250*/  ISETP.LT.U32.AND P1, PT, R24, UR12, PT ;  /* 0x0000000c18007c0c */ /* 0x000fe4000bf21070 */
[----:B------:R-:W-:Y:S02]  /*0260*/  IADD3 R22, P3, R15, R24, RZ ;  /* 0x000000180f167210 */ /* 0x000fe40007f7e0ff */
[----:B------:R-:W-:Y:S02]  /*0270*/  ISETP.GE.U32.AND.EX P0, PT, R8, RZ, PT, P0 ;  /* 0x000000ff0800720c */ /* 0x000fe40003f06100 */
[----:B------:R-:W-:Y:S01]  /*0280*/  ISETP.GE.U32.AND P4, PT, R22, 0x10000, PT ;  /* 0x000100001600780c */ /* 0x000fe20003f86070 */
[----:B------:R-:W-:Y:S01]  /*0290*/  IMAD.X R9, RZ, RZ, R8, P3 ;  /* 0x000000ffff097224 */ /* 0x000fe200018e0608 */
[----:B------:R-:W-:-:S02]  /*02a0*/  ISETP.LT.AND.EX P0, PT, R8, UR6, !P0, P1 ;  /* 0x0000000608007c0c */ /* 0x000fc4000c701310 */
[----:B------:R-:W-:Y:S02]  /*02b0*/  ISETP.LT.U32.AND P5, PT, R22, UR12, PT ;  /* 0x0000000c16007c0c */ /* 0x000fe4000bfa1070 */
[----:B------:R-:W-:Y:S02]  /*02c0*/  ISETP.GE.U32.AND.EX P4, PT, R9, RZ, PT, P4 ;  /* 0x000000ff0900720c */ /* 0x000fe40003f86140 */
[-C--:B------:R-:W-:Y:S02]  /*02d0*/  IADD3 R19, P2, R19, R24.reuse, RZ ;  /* 0x0000001813137210 */ /* 0x080fe40007f5e0ff */
[----:B------:R-:W-:Y:S02]  /*02e0*/  LEA R23, P6, R15, R24, 0x1 ;  /* 0x000000180f177211 */ /* 0x000fe400078c08ff */
[----:B------:R-:W-:Y:S01]  /*02f0*/  ISETP.LT.AND.EX P4, PT, R9, UR6, !P4, P5 ;  /* 0x0000000609007c0c */ /* 0x000fe2000e781350 */
[--C-:B------:R-:W-:Y:S01]  /*0300*/  IMAD.X R18, RZ, RZ, R8.reuse, P2 ;  /* 0x000000ffff127224 */ /* 0x100fe200010e0608 */
[----:B------:R-:W-:Y:S01]  /*0310*/  ISETP.GE.U32.AND P1, PT, R23, 0x10000, PT ;  /* 0x000100001700780c */ /* 0x000fe20003f26070 */
[----:B------:R-:W-:Y:S01]  /*0320*/  IMAD.X R16, RZ, RZ, R8, P6 ;  /* 0x000000ffff107224 */ /* 0x000fe200030e0608 */
[----:B------:R-:W-:-:S02]  /*0330*/  @P0 LEA R20, P5, R24, UR4, 0x3 ;  /* 0x0000000418140c11 */ /* 0x000fc4000f8a18ff */
[----:B------:R-:W-:Y:S02]  /*0340*/  ISETP.GE.U32.AND P6, PT, R19, 0x10000, PT ;  /* 0x000100001300780c */ /* 0x000fe40003fc6070 */
[----:B------:R-:W-:Y:S02]  /*0350*/  @P0 LEA.HI.X R21, R24, UR5, R8, 0x3, P5 ;  /* 0x0000000518150c11 */ /* 0x000fe4000a8f1c08 */
[----:B------:R-:W-:Y:S02]  /*0360*/  ISETP.LT.U32.AND P3, PT, R23, UR12, PT ;  /* 0x0000000c17007c0c */ /* 0x000fe4000bf61070 */
[----:B------:R-:W-:Y:S01]  /*0370*/  ISETP.LT.U32.AND P2, PT, R19, UR12, PT ;  /* 0x0000000c13007c0c */ /* 0x000fe2000bf41070 */
[----:B------:R-:W2:Y:S01]  /*0380*/  @P0 LDG.E R0, desc[UR10][R20.64] ;  /* 0x0000000a14000981 */ /* 0x000ea2000c1e1900 */
[----:B------:R-:W-:Y:S02]  /*0390*/  ISETP.GE.U32.AND.EX P1, PT, R16, RZ, PT, P1 ;  /* 0x000000ff1000720c */ /* 0x000fe40003f26110 */
[----:B------:R-:W-:-:S02]  /*03a0*/  ISETP.GE.U32.AND.EX P6, PT, R18, RZ, PT, P6 ;  /* 0x000000ff1200720c */ /* 0x000fc40003fc6160 */
[----:B------:R-:W-:Y:S02]  /*03b0*/  ISETP.LT.AND.EX P1, PT, R16, UR6, !P1, P3 ;  /* 0x0000000610007c0c */ /* 0x000fe4000cf21330 */
[----:B------:R-:W-:Y:S02]  /*03c0*/  ISETP.LT.AND.EX P2, PT, R18, UR6, !P6, P2 ;  /* 0x0000000612007c0c */ /* 0x000fe4000f741320 */
[----:B------:R-:W-:-:S04]  /*03d0*/  @P4 LEA R2, P3, R22, UR4, 0x3 ;  /* 0x0000000416024c11 */ /* 0x000fc8000f8618ff */
[----:B------:R-:W-:-:S05]  /*03e0*/  @P4 LEA.HI.X R3, R22, UR5, R9, 0x3, P3 ;  /* 0x0000000516034c11 */ /* 0x000fca00098f1c09 */
[----:B------:R-:W-:Y:S01]  /*03f0*/  @P1 LEA R4, P5, R23, UR4, 0x3 ;  /* 0x0000000417041c11 */ /* 0x000fe2000f8a18ff */
[----:B------:R0:W5:Y:S01]  /*0400*/  @P4 LDG.E R10, desc[UR10][R2.64] ;  /* 0x0000000a020a4981 */ /* 0x000162000c1e1900 */
[----:B------:R-:W-:Y:S02]  /*0410*/  @P2 LEA R6, P6, R19, UR4, 0x3 ;  /* 0x0000000413062c11 */ /* 0x000fe4000f8c18ff */
[----:B------:R-:W-:Y:S02]  /*0420*/  @P1 LEA.HI.X R5, R23, UR5, R16, 0x3, P5 ;  /* 0x0000000517051c11 */ /* 0x000fe4000a8f1c10 */
[----:B------:R-:W-:-:S03]  /*0430*/  @P2 LEA.HI.X R7, R19, UR5, R18, 0x3, P6 ;  /* 0x0000000513072c11 */ /* 0x000fc6000b0f1c12 */
[----:B------:R0:W5:Y:S04]  /*0440*/  @P1 LDG.E R11, desc[UR10][R4.64] ;  /* 0x0000000a040b1981 */ /* 0x000168000c1e1900 */
[----:B------:R0:W5:Y:S01]  /*0450*/  @P2 LDG.E R12, desc[UR10][R6.64] ;  /* 0x0000000a060c2981 */ /* 0x000162000c1e1900 */
[----:B------:R-:W-:Y:S01]  /*0460*/  BSSY B0, `(.L_x_745) ;  /* 0x000000f000007945 */ /* 0x000fe20003800000 */
[----:B--2---:R-:W-:-:S04]  /*0470*/  LOP3.LUT R25, R0, 0x7fffffff, RZ, 0xc0, !PT ;  /* 0x7fffffff00197812 */ /* 0x004fc800078ec0ff */
[----:B------:R-:W-:-:S13]  /*0480*/  ISETP.GT.U32.AND P3, PT, R25, 0x477fffff, PT ;  /* 0x477fffff1900780c */ /* 0x000fda0003f64070 */
[----:B0-----:R-:W-:Y:S05]  /*0490*/  @P3 BRA `(.L_x_746) ;  /* 0x0000000000203947 */ /* 0x001fea0003800000 */
        /* <DEDUP_REMOVED lines=8> */
.L_x_746:
[----:B------:R-:W-:Y:S01]  /*0520*/  IMAD.MOV.U32 R21, RZ, RZ, 0x7f ;  /* 0x0000007fff157424 */ /* 0x000fe200078e00ff */
[----:B------:R-:W-:-:S04]  /*0530*/  ISETP.GT.U32.AND P3, PT, R25, 0x7f800000, PT ;  /* 0x7f8000001900780c */ /* 0x000fc80003f64070 */
[----:B------:R-:W-:-:S09]  /*0540*/  SEL R21, R21, 0x7c, P3 ;  /* 0x0000007c15157807 */ /* 0x000fd20001800000 */
.L_x_747:
[----:B------:R-:W-:Y:S05]  /*0550*/  BSYNC B0 ;  /* 0x0000000000007941 */ /* 0x000fea0003800000 */
.L_x_745:
[----:B-----5:R-:W-:Y:S01]  /*0560*/  LOP3.LUT R4, R10, 0x7fffffff, RZ, 0xc0, !PT ;  /* 0x7fffffff0a047812 */ /* 0x020fe200078ec0ff */
        /* <DEDUP_REMOVED lines=11> */
.L_x_749:
[----:B------:R-:W-:Y:S01]  /*0620*/  IMAD.MOV.U32 R2, RZ, RZ, 0x7f ;  /* 0x0000007fff027424 */ /* 0x000fe200078e00ff */
[----:B------:R-:W-:-:S04]  /*0630*/  ISETP.GT.U32.AND P3, PT, R4, 0x7f800000, PT ;  /* 0x7f8000000400780c */ /* 0x000fc80003f64070 */
[----:B------:R-:W-:-:S09]  /*0640*/  SEL R2, R2, 0x7c, P3 ;  /* 0x0000007c02027807 */ /* 0x000fd20001800000 */
.L_x_750:
[----:B------:R-:W-:Y:S05]  /*0650*/  BSYNC B0 ;  /* 0x0000000000007941 */ /* 0x000fea0003800000 */
.L_x_748:
        /* <DEDUP_REMOVED lines=12> */
.L_x_752:
[----:B------:R-:W-:Y:S01]  /*0720*/  IMAD.MOV.U32 R3, RZ, RZ, 0x7f ;  /* 0x0000007fff037424 */ /* 0x000fe200078e00ff */
[----:B------:R-:W-:-:S04]  /*0730*/  ISETP.GT.U32.AND P3, PT, R5, 0x7f800000, PT ;  /* 0x7f8000000500780c */ /* 0x000fc80003f64070 */
[----:B------:R-:W-:-:S09]  /*0740*/  SEL R3, R3, 0x7c, P3 ;  /* 0x0000007c03037807 */ /* 0x000fd20001800000 */
.L_x_753:
[----:B------:R-:W-:Y:S05]  /*0750*/  BSYNC B0 ;  /* 0x0000000000007941 */ /* 0x000fea0003800000 */
.L_x_751:
        /* <DEDUP_REMOVED lines=12> */
.L_x_755:
[----:B------:R-:W-:Y:S01]  /*0820*/  IMAD.MOV.U32 R5, RZ, RZ, 0x7f ;  /* 0x0000007fff057424 */ /* 0x000fe200078e00ff */
[----:B------:R-:W-:-:S04]  /*0830*/  ISETP.GT.U32.AND P3, PT, R6, 0x7f800000, PT ;  /* 0x7f8000000600780c */ /* 0x000fc80003f64070 */
[----:B------:R-:W-:-:S09]  /*0840*/  SEL R5, R5, 0x7c, P3 ;  /* 0x0000007c05057807 */ /* 0x000fd20001800000 */
.L_x_756:
[----:B------:R-:W-:Y:S05]  /*0850*/  BSYNC B0 ;  /* 0x0000000000007941 */ /* 0x000fea0003800000 */
.L_x_754:
[----:B------:R-:W-:Y:S02]  /*0860*/  @P0 LOP3.LUT R4, R0, 0x80000000, RZ, 0xc0, !PT ;  /* 0x8000000000040812 */ /* 0x000fe400078ec0ff */
[----:B------:R-:W-:Y:S02]  /*0870*/  @P4 LOP3.LUT R6, R10, 0x80000000, RZ, 0xc0, !PT ;  /* 0x800000000a064812 */ /* 0x000fe400078ec0ff */
[----:B------:R-:W-:Y:S02]  /*0880*/  @P0 SHF.R.U32.HI R4, RZ, 0x18, R4 ;  /* 0x00000018ff040819 */ /* 0x000fe40000011604 */
[----:B------:R-:W-:Y:S02]  /*0890*/  @P1 LOP3.LUT R7, R11, 0x80000000, RZ, 0xc0, !PT ;  /* 0x800000000b071812 */ /* 0x000fe400078ec0ff */
[----:B------:R-:W-:Y:S02]  /*08a0*/  @P4 SHF.R.U32.HI R25, RZ, 0x18, R6 ;  /* 0x00000018ff194819 */ /* 0x000fe40000011606 */
[----:B------:R-:W-:-:S02]  /*08b0*/  @P0 LOP3.LUT R21, R21, R4, RZ, 0xfc, !PT ;  /* 0x0000000415150212 */ /* 0x000fc400078efcff */
[----:B------:R-:W-:Y:S02]  /*08c0*/  @P1 SHF.R.U32.HI R6, RZ, 0x18, R7 ;  /* 0x00000018ff061819 */ /* 0x000fe40000011607 */
[----:B------:R-:W-:Y:S02]  /*08d0*/  @P2 LOP3.LUT R4, R12, 0x80000000, RZ, 0xc0, !PT ;  /* 0x800000000c042812 */ /* 0x000fe400078ec0ff */
[----:B------:R-:W-:Y:S02]  /*08e0*/  @P4 LOP3.LUT R25, R2, R25, RZ, 0xfc, !PT ;  /* 0x0000001902194212 */ /* 0x000fe400078efcff */
[----:B------:R-:W-:Y:S02]  /*08f0*/  @P0 IADD3 R2, P6, R24, UR13, RZ ;  /* 0x0000000d18020c10 */ /* 0x000fe4000ffde0ff */
[----:B------:R-:W-:Y:S02]  /*0900*/  @P1 LOP3.LUT R27, R3, R6, RZ, 0xfc, !PT ;  /* 0x00000006031b1212 */ /* 0x000fe400078efcff */
[----:B------:R-:W-:-:S02]  /*0910*/  @P2 SHF.R.U32.HI R20, RZ, 0x18, R4 ;  /* 0x00000018ff142819 */ /* 0x000fc40000011604 */
[----:B------:R-:W-:Y:S02]  /*0920*/  @P4 IADD3 R4, P5, R22, UR13, RZ ;  /* 0x0000000d16044c10 */ /* 0x000fe4000ffbe0ff */
[----:B------:R-:W-:Y:S02]  /*0930*/  @P0 IADD3.X R3, R8, UR8, RZ, P6, !PT ;  /* 0x0000000808030c10 */ /* 0x000fe4000b7fe4ff */
[----:B------:R-:W-:Y:S01]  /*0940*/  @P2 IADD3 R8, P6, R19, UR13, RZ ;  /* 0x0000000d13082c10 */ /* 0x000fe2000ffde0ff */
[----:B------:R-:W-:Y:S01]  /*0950*/  IMAD.MOV.U32 R19, RZ, RZ, R13 ;  /* 0x000000ffff137224 */ /* 0x000fe200078e000d */
[----:B------:R-:W-:Y:S01]  /*0960*/  @P1 IADD3 R6, P3, R23, UR13, RZ ;  /* 0x0000000d17061c10 */ /* 0x000fe2000ff7e0ff */
[----:B------:R2:W-:Y:S01]  /*0970*/  @P0 STG.E.U8 desc[UR10][R2.64], R21 ;  /* 0x0000001502000986 */ /* 0x0005e2000c10110a */
[----:B------:R-:W-:Y:S02]  /*0980*/  @P2 LOP3.LUT R23, R5, R20, RZ, 0xfc, !PT ;  /* 0x0000001405172212 */ /* 0x000fe400078efcff */
[----:B------:R-:W-:-:S02]  /*0990*/  @P4 IADD3.X R5, R9, UR8, RZ, P5, !PT ;  /* 0x0000000809054c10 */ /* 0x000fc4000affe4ff */
[----:B------:R-:W-:Y:S01]  /*09a0*/  @P2 IADD3.X R9, R18, UR8, RZ, P6, !PT ;  /* 0x0000000812092c10 */ /* 0x000fe2000b7fe4ff */
[----:B------:R-:W-:Y:S01]  /*09b0*/  IMAD.MOV.U32 R18, RZ, RZ, R14 ;  /* 0x000000ffff127224 */ /* 0x000fe200078e000e */
[----:B------:R-:W-:Y:S01]  /*09c0*/  @P1 IADD3.X R7, R16, UR8, RZ, P3, !PT ;  /* 0x0000000810071c10 */ /* 0x000fe20009ffe4ff */
[----:B------:R2:W-:Y:S02]  /*09d0*/  @P4 STG.E.U8 desc[UR10][R4.64], R25 ;  /* 0x0000001904004986 */ /* 0x0005e4000c10110a */
[----:B------:R-:W-:Y:S02]  /*09e0*/  IMAD.WIDE.U32 R18, R15, 0x4, R18 ;  /* 0x000000040f127825 */ /* 0x000fe400078e0012 */
[----:B------:R2:W-:Y:S02]  /*09f0*/  @P1 STG.E.U8 desc[UR10][R6.64], R27 ;  /* 0x0000001b06001986 */ /* 0x0005e4000c10110a */
[----:B------:R-:W-:Y:S01]  /*0a00*/  IMAD.MOV.U32 R14, RZ, RZ, R18 ;  /* 0x000000ffff0e7224 */ /* 0x000fe200078e0012 */
[C---:B------:R-:W-:Y:S01]  /*0a10*/  ISETP.GE.U32.AND P0, PT, R18.reuse, 0x10000, PT ;  /* 0x000100001200780c */ /* 0x040fe20003f06070 */
[----:B------:R2:W-:Y:S01]  /*0a20*/  @P2 STG.E.U8 desc[UR10][R8.64], R23 ;  /* 0x0000001708002986 */ /* 0x0005e2000c10110a */
[----:B------:R-:W-:Y:S01]  /*0a30*/  ISETP.LT.U32.AND P1, PT, R18, UR12, PT ;  /* 0x0000000c12007c0c */ /* 0x000fe2000bf21070 */
[----:B------:R-:W-:Y:S01]  /*0a40*/  IMAD.MOV.U32 R13, RZ, RZ, R19 ;  /* 0x000000ffff0d7224 */ /* 0x000fe200078e0013 */
[----:B------:R-:W-:-:S02]  /*0a50*/  ISETP.GE.U32.AND.EX P0, PT, R19, RZ, PT, P0 ;  /* 0x000000ff1300720c */ /* 0x000fc40003f06100 */
[----:B------:R-:W-:-:S13]  /*0a60*/  ISETP.LT.AND.EX P1, PT, R19, UR6, PT, P1 ;  /* 0x0000000613007c0c */ /* 0x000fda000bf21310 */
[----:B--2---:R-:W-:Y:S05]  /*0a70*/  @!P0 BRA P1, `(.L_x_757) ;  /* 0xfffffff400e48947 */ /* 0x004fea000083ffff */
[----:B------:R-:W-:Y:S05]  /*0a80*/  EXIT ;  /* 0x000000000000794d */ /* 0x000fea0003800000 */
.L_x_744:
        /* <DEDUP_REMOVED lines=8> */
.L_x_770:
[----:B------:R-:W-:-:S04]  /*0b10*/  LEA R6, P0, R0, UR4, 0x5 ;  /* 0x0000000400067c11 */ /* 0x000fc8000f8028ff */
[----:B------:R-:W-:-:S05]  /*0b20*/  LEA.HI.X R7, R0, UR5, R3, 0x5, P0 ;  /* 0x0000000500077c11 */ /* 0x000fca00080f2c03 */
[----:B------:R-:W2:Y:S04]  /*0b30*/  LDG.E R8, desc[UR10][R6.64] ;  /* 0x0000000a06087981 */ /* 0x000ea8000c1e1900 */
[----:B------:R0:W5:Y:S04]  /*0b40*/  LDG.E R9, desc[UR10][R6.64+0x8] ;  /* 0x0000080a06097981 */ /* 0x000168000c1e1900 */
[----:B------:R0:W5:Y:S04]  /*0b50*/  LDG.E R4, desc[UR10][R6.64+0x10] ;  /* 0x0000100a06047981 */ /* 0x000168000c1e1900 */
[----:B------:R0:W5:Y:S01]  /*0b60*/  LDG.E R2, desc[UR10][R6.64+0x18] ;  /* 0x0000180a06027981 */ /* 0x000162000c1e1900 */
[----:B------:R-:W-:Y:S01]  /*0b70*/  BSSY B0, `(.L_x_758) ;  /* 0x000000f000007945 */ /* 0x000fe20003800000 */
[----:B--2---:R-:W-:-:S04]  /*0b80*/  LOP3.LUT R10, R8, 0x7fffffff, RZ, 0xc0, !PT ;  /* 0x7fffffff080a7812 */ /* 0x004fc800078ec0ff */
[----:B------:R-:W-:-:S13]  /*0b90*/  ISETP.GT.U32.AND P0, PT, R10, 0x477fffff, PT ;  /* 0x477fffff0a00780c */ /* 0x000fda0003f04070 */
[----:B0-----:R-:W-:Y:S05]  /*0ba0*/  @P0 BRA `(.L_x_759) ;  /* 0x0000000000200947 */ /* 0x001fea0003800000 */
        /* <DEDUP_REMOVED lines=8> */
.L_x_759:
[----:B------:R-:W-:Y:S01]  /*0c30*/  IMAD.MOV.U32 R5, RZ, RZ, 0x7f ;  /* 0x0000007fff057424 */ /* 0x000fe200078e00ff */
[----:B------:R-:W-:-:S04]  /*0c40*/  ISETP.GT.U32.AND P0, PT, R10, 0x7f800000, PT ;  /* 0x7f8000000a00780c */ /* 0x000fc80003f04070 */
[----:B------:R-:W-:-:S09]  /*0c50*/  SEL R5, R5, 0x7c, P0 ;  /* 0x0000007c05057807 */ /* 0x000fd20000000000 */
.L_x_760:
[----:B------:R-:W-:Y:S05]  /*0c60*/  BSYNC B0 ;  /* 0x0000000000007941 */ /* 0x000fea0003800000 */
.L_x_758:
[----:B-----5:R-:W-:Y:S01]  /*0c70*/  LOP3.LUT R7, R9, 0x7fffffff, RZ, 0xc0, !PT ;  /* 0x7fffffff09077812 */ /* 0x020fe200078ec0ff */
[----:B------:R-:W-:Y:S01]  /*0c80*/  BSSY B0, `(.L_x_761) ;  /* 0x0000011000007945 */ /* 0x000fe20003800000 */
[----:B------:R-:W-:Y:S02]  /*0c90*/  LOP3.LUT R6, R8, 0x80000000, RZ, 0xc0, !PT ;  /* 0x8000000008067812 */ /* 0x000fe400078ec0ff */
[----:B------:R-:W-:Y:S02]  /*0ca0*/  ISETP.GT.U32.AND P0, PT, R7, 0x477fffff, PT ;  /* 0x477fffff0700780c */ /* 0x000fe40003f04070 */
[----:B------:R-:W-:-:S04]  /*0cb0*/  SHF.R.U32.HI R6, RZ, 0x18, R6 ;  /* 0x00000018ff067819 */ /* 0x000fc80000011606 */
[----:B------:R-:W-:-:S07]  /*0cc0*/  LOP3.LUT R5, R5, R6, RZ, 0xfc, !PT ;  /* 0x0000000605057212 */ /* 0x000fce00078efcff */
        /* <DEDUP_REMOVED lines=9> */
.L_x_762:
[----:B------:R-:W-:Y:S01]  /*0d60*/  IMAD.MOV.U32 R6, RZ, RZ, 0x7f ;  /* 0x0000007fff067424 */ /* 0x000fe200078e00ff */
[----:B------:R-:W-:-:S04]  /*0d70*/  ISETP.GT.U32.AND P0, PT, R7, 0x7f800000, PT ;  /* 0x7f8000000700780c */ /* 0x000fc80003f04070 */
[----:B------:R-:W-:-:S09]  /*0d80*/  SEL R6, R6, 0x7c, P0 ;  /* 0x0000007c06067807 */ /* 0x000fd20000000000 */
.L_x_763:
[----:B------:R-:W-:Y:S05]  /*0d90*/  BSYNC B0 ;  /* 0x0000000000007941 */ /* 0x000fea0003800000 */
.L_x_761:
[----:B------:R-:W-:Y:S01]  /*0da0*/  LOP3.LUT R10, R4, 0x7fffffff, RZ, 0xc0, !PT ;  /* 0x7fffffff040a7812 */ /* 0x000fe200078ec0ff */
[----:B------:R-:W-:Y:S01]  /*0db0*/  BSSY B0, `(.L_x_764) ;  /* 0x0000011000007945 */ /* 0x000fe20003800000 */
[----:B------:R-:W-:Y:S02]  /*0dc0*/  LOP3.LUT R7, R9, 0x80000000, RZ, 0xc0, !PT ;  /* 0x8000000009077812 */ /* 0x000fe400078ec0ff */
[----:B------:R-:W-:Y:S02]  /*0dd0*/  ISETP.GT.U32.AND P0, PT, R10, 0x477fffff, PT ;  /* 0x477fffff0a00780c */ /* 0x000fe40003f04070 */
[----:B------:R-:W-:-:S04]  /*0de0*/  SHF.R.U32.HI R7, RZ, 0x18, R7 ;  /* 0x00000018ff077819 */ /* 0x000fc80000011607 */
[----:B------:R-:W-:-:S07]  /*0df0*/  LOP3.LUT R8, R6, R7, RZ, 0xfc, !PT ;  /* 0x0000000706087212 */ /* 0x000fce00078efcff */
        /* <DEDUP_REMOVED lines=9> */
.L_x_765:
[----:B------:R-:W-:Y:S01]  /*0e90*/  IMAD.MOV.U32 R6, RZ, RZ, 0x7f ;  /* 0x0000007fff067424 */ /* 0x000fe200078e00ff */
[----:B------:R-:W-:-:S04]  /*0ea0*/  ISETP.GT.U32.AND P0, PT, R10, 0x7f800000, PT ;  /* 0x7f8000000a00780c */ /* 0x000fc80003f04070 */
[----:B------:R-:W-:-:S09]  /*0eb0*/  SEL R6, R6, 0x7c, P0 ;  /* 0x0000007c06067807 */ /* 0x000fd20000000000 */
.L_x_766:
[----:B------:R-:W-:Y:S05]  /*0ec0*/  BSYNC B0 ;  /* 0x0000000000007941 */ /* 0x000fea0003800000 */
.L_x_764:
        /* <DEDUP_REMOVED lines=15> */
.L_x_768:
[----:B------:R-:W-:Y:S01]  /*0fc0*/  IMAD.MOV.U32 R6, RZ, RZ, 0x7f ;  /* 0x0000007fff067424 */ /* 0x000fe200078e00ff */
[----:B------:R-:W-:-:S04]  /*0fd0*/  ISETP.GT.U32.AND P0, PT, R9, 0x7f800000, PT ;  /* 0x7f8000000900780c */ /* 0x000fc80003f04070 */
[----:B------:R-:W-:-:S09]  /*0fe0*/  SEL R6, R6, 0x7c, P0 ;  /* 0x0000007c06067807 */ /* 0x000fd20000000000 */
.L_x_769:
[----:B------:R-:W-:Y:S05]  /*0ff0*/  BSYNC B0 ;  /* 0x0000000000007941 */ /* 0x000fea0003800000 */
.L_x_767:
[----:B------:R-:W-:Y:S02]  /*1000*/  LOP3.LUT R2, R2, 0x80000000, RZ, 0xc0, !PT ;  /* 0x8000000002027812 */ /* 0x000fe400078ec0ff */
[----:B------:R-:W-:Y:S02]  /*1010*/  PRMT R7, R8, 0x7604, R5 ;  /* 0x0000760408077816 */ /* 0x000fe40000000005 */
[----:B------:R-:W-:Y:S02]  /*1020*/  SHF.R.U32.HI R5, RZ, 0x18, R2 ;  /* 0x00000018ff057819 */ /* 0x000fe40000011602 */
[----:B------:R-:W-:Y:S02]  /*1030*/  LEA R4, P0, R0, UR13, 0x2 ;  /* 0x0000000d00047c11 */ /* 0x000fe4000f8010ff */
[----:B------:R-:W-:Y:S02]  /*1040*/  LOP3.LUT R6, R6, R5, RZ, 0xfc, !PT ;  /* 0x0000000506067212 */ /* 0x000fe400078efcff */
[----:B------:R-:W-:-:S02]  /*1050*/  LEA.HI.X R5, R0, UR8, R3, 0x2, P0 ;  /* 0x0000000800057c11 */ /* 0x000fc400080f1403 */
        /* <DEDUP_REMOVED lines=13> */
.L_x_771:
        /* <DEDUP_REMOVED lines=13> */
.L_x_7811:


//--------------------- .text._ZN2at6native55_GLOBAL__N__de093ff9_22_ForeachBinaryOpList_cu_a911ec4325multi_tensor_apply_kernelINS1_18TensorListMetadataILi2EEENS1_11CopyFunctorIN3c1011Float8_e5m2ENS6_7complexIdEELi2ELi1ELi1EEEJNS0_4CopyIS7_S9_EEEEEvT_T0_DpT1_ --------------------------
	.section	.text._ZN2at6native55_GLOBAL__N__de093ff9_22_ForeachBinaryOpList_cu_a911ec4325multi_tensor_apply_kernelINS1_18TensorListMetadataILi2EEENS1_11CopyFunctorIN3c1011Float8_e5m2ENS6_7complexIdEELi2ELi1ELi1EEEJNS0_4CopyIS7_S9_EEEEEvT_T0_DpT1_,"ax",@progbits
	.align	128
.text._ZN2at6native55_GLOBAL__N__de093ff9_22_ForeachBinaryOpList_cu_a911ec4325multi_tensor_apply_kernelINS1_18TensorListMetadataILi2EEENS1_11CopyFunctorIN3c1011Float8_e5m2ENS6_7complexIdEELi2ELi1ELi1EEEJNS0_4CopyIS7_S9_EEEEEvT_T0_DpT1_:
        .type           _ZN2at6native55_GLOBAL__N__de093ff9_22_ForeachBinaryOpList_cu_a911ec4325multi_tensor_apply_kernelINS1_18TensorListMetadataILi2EEENS1_11CopyFunctorIN3c1011Float8_e5m2ENS6_7complexIdEELi2ELi1ELi1EEEJNS0_4CopyIS7_S9_EEEEEvT_T0_DpT1_,@function
        .size           _ZN2at6native55_GLOBAL__N__de093ff9_22_ForeachBinaryOpList_cu_a911ec4325multi_tensor_apply_kernelINS1_18TensorListMetadataILi2EEENS1_11CopyFunctorIN3c1011Float8_e5m2ENS6_7complexIdEELi2ELi1ELi1EEEJNS0_4CopyIS7_S9_EEEEEvT_T0_DpT1_,(.L_x_7812 - _ZN2at6native55_GLOBAL__N__de093ff9_22_ForeachBinaryOpList_cu_a911ec4325multi_tensor_apply_kernelINS1_18TensorListMetadataILi2EEENS1_11CopyFunctorIN3c1011Float8_e5m2ENS6_7complexIdEELi2ELi1ELi1EEEJNS0_4CopyIS7_S9_EEEEEvT_T0_DpT1_)
        .other          _ZN2at6native55_GLOBAL__N__de093ff9_22_ForeachBinaryOpList_cu_a911ec4325multi_tensor_apply_kernelINS1_18TensorListMetadataILi2EEENS1_11CopyFunctorIN3c1011Float8_e5m2ENS6_7complexIdEELi2ELi1ELi1EEEJNS0_4CopyIS7_S9_EEEEEvT_T0_DpT1_,@"STO_CUDA_ENTRY STV_DEFAULT"
_ZN2at6native55_GLOBAL__N__de093ff9_22_ForeachBinaryOpList_cu_a911ec4325multi_tensor_apply_kernelINS1_18TensorListMetadataILi2EEENS1_11CopyFunctorIN3c1011Float8_e5m2ENS6_7complexIdEELi2ELi1ELi1EEEJNS0_4CopyIS7_S9_EEEEEvT_T0_DpT1_:
        /* <DEDUP_REMOVED lines=29> */
[----:B------:R-:W-:Y:S02]  /*01d0*/  CS2R R4, SRZ ;  /* 0x0000000000047805 */ /* 0x000fe4000001ff00 */
[----:B------:R-:W-:Y:S02]  /*01e0*/  CS2R R14, SRZ ;  /* 0x00000000000e7805 */ /* 0x000fe4000001ff00 */
[----:B------:R-:W-:Y:S02]  /*01f0*/  CS2R R12, SRZ ;  /* 0x00000000000c7805 */ /* 0x000fe4000001ff00 */
[----:B------:R-:W-:Y:S02]  /*0200*/  CS2R R10, SRZ ;  /* 0x00000000000a7805 */ /* 0x000fe4000001ff00 */
[----:B------:R-:W-:-:S07]  /*0210*/  CS2R R8, SRZ ;  /* 0x0000000000087805 */ /* 0x000fce000001ff00 */
.L_x_785:
[----:B0-----:R-:W-:Y:S01]  /*0220*/  IADD3 R23, P1, R0, R4, RZ ;  /* 0x0000000400177210 */ /* 0x001fe20007f3e0ff */
[----:B-1----:R-:W-:-:S03]  /*0230*/  IMAD R22, R2, 0x3, RZ ;  /* 0x0000000302167824 */ /* 0x002fc600078e02ff */
[C---:B------:R-:W-:Y:S01]  /*0240*/  ISETP.GE.U32.AND P0, PT, R23.reuse, 0x10000, PT ;  /* 0x000100001700780c */ /* 0x040fe20003f06070 */
[----:B------:R-:W-:Y:S01]  /*0250*/  IMAD.X R17, RZ, RZ, R5, P1 ;  /* 0x000000ffff117224 */ /* 0x000fe200008e0605 */
[----:B------:R-:W-:-:S04]  /*0260*/  ISETP.LT.U32.AND P1, PT, R23, UR12, PT ;  /* 0x0000000c17007c0c */ /* 0x000fc8000bf21070 */
[----:B------:R-:W-:-:S04]  /*0270*/  ISETP.GE.U32.AND.EX P0, PT, R17, RZ, PT, P0 ;  /* 0x000000ff1100720c */ /* 0x000fc80003f06100 */
[----:B------:R-:W-:-:S13]  /*0280*/  ISETP.LT.AND.EX P0, PT, R17, UR6, !P0, P1 ;  /* 0x0000000611007c0c */ /* 0x000fda000c701310 */
[----:B------:R-:W-:-:S04]  /*0290*/  @P0 LEA R18, P1, R23, UR4, 0x4 ;  /* 0x0000000417120c11 */ /* 0x000fc8000f8220ff */
[----:B------:R-:W-:Y:S02]  /*02a0*/  @P0 LEA.HI.X R19, R23, UR5, R17, 0x4, P1 ;  /* 0x0000000517130c11 */ /* 0x000fe400088f2411 */
[----:B------:R-:W-:-:S03]  /*02b0*/  IADD3 R20, P1, R2, R23, RZ ;  /* 0x0000001702147210 */ /* 0x000fc60007f3e0ff */
[----:B------:R0:W2:Y:S01]  /*02c0*/  @P0 LDG.E.64 R8, desc[UR10][R18.64] ;  /* 0x0000000a12080981 */ /* 0x0000a2000c1e1b00 */
[-C--:B------:R-:W-:Y:S01]  /*02d0*/  LEA R21, P5, R2, R23.reuse, 0x1 ;  /* 0x0000001702157211 */ /* 0x080fe200078a08ff */
[--C-:B------:R-:W-:Y:S01]  /*02e0*/  IMAD.X R3, RZ, RZ, R17.reuse, P1 ;  /* 0x000000ffff037224 */ /* 0x100fe200008e0611 */
[----:B------:R-:W-:Y:S02]  /*02f0*/  IADD3 R22, P6, R22, R23, RZ ;  /* 0x0000001716167210 */ /* 0x000fe40007fde0ff */
[C---:B------:R-:W-:Y:S01]  /*0300*/  ISETP.GE.U32.AND P4, PT, R20.reuse, 0x10000, PT ;  /* 0x000100001400780c */ /* 0x040fe20003f86070 */
[--C-:B------:R-:W-:Y:S01]  /*0310*/  IMAD.X R6, RZ, RZ, R17.reuse, P5 ;  /* 0x000000ffff067224 */ /* 0x100fe200028e0611 */
[----:B------:R-:W-:Y:S01]  /*0320*/  ISETP.LT.U32.AND P1, PT, R20, UR12, PT ;  /* 0x0000000c14007c0c */ /* 0x000fe2000bf21070 */
[----:B------:R-:W-:Y:S01]  /*0330*/  IMAD.X R7, RZ, RZ, R17, P6 ;  /* 0x000000ffff077224 */ /* 0x000fe200030e0611 */
[----:B------:R-:W-:Y:S02]  /*0340*/  ISETP.GE.U32.AND.EX P4, PT, R3, RZ, PT, P4 ;  /* 0x000000ff0300720c */ /* 0x000fe40003f86140 */
[----:B------:R-:W-:-:S02]  /*0350*/  ISETP.GE.U32.AND P2, PT, R21, 0x10000, PT ;  /* 0x000100001500780c */ /* 0x000fc40003f46070 */
[C---:B------:R-:W-:Y:S02]  /*0360*/  ISETP.GE.U32.AND P3, PT, R22.reuse, 0x10000, PT ;  /* 0x000100001600780c */ /* 0x040fe40003f66070 */
[----:B------:R-:W-:Y:S02]  /*0370*/  ISETP.LT.AND.EX P1, PT, R3, UR6, !P4, P1 ;  /* 0x0000000603007c0c */ /* 0x000fe4000e721310 */
[----:B------:R-:W-:Y:S02]  /*0380*/  ISETP.LT.U32.AND P5, PT, R21, UR12, PT ;  /* 0x0000000c15007c0c */ /* 0x000fe4000bfa1070 */
[----:B------:R-:W-:Y:S02]  /*0390*/  ISETP.LT.U32.AND P4, PT, R22, UR12, PT ;  /* 0x0000000c16007c0c */ /* 0x000fe4000bf81070 */
[----:B------:R-:W-:Y:S02]  /*03a0*/  ISETP.GE.U32.AND.EX P2, PT, R6, RZ, PT, P2 ;  /* 0x000000ff0600720c */ /* 0x000fe40003f46120 */
[----:B------:R-:W-:-:S02]  /*03b0*/  ISETP.GE.U32.AND.EX P3, PT, R7, RZ, PT, P3 ;  /* 0x000000ff0700720c */ /* 0x000fc40003f66130 */
[----:B------:R-:W-:Y:S02]  /*03c0*/  ISETP.LT.AND.EX P5, PT, R6, UR6, !P2, P5 ;  /* 0x0000000606007c0c */ /* 0x000fe4000d7a1350 */
[----:B------:R-:W-:Y:S02]  /*03d0*/  ISETP.LT.AND.EX P4, PT, R7, UR6, !P3, P4 ;  /* 0x0000000607007c0c */ /* 0x000fe4000df81340 */
[----:B------:R-:W-:-:S04]  /*03e0*/  @P1 LEA R26, P2, R20, UR4, 0x4 ;  /* 0x00000004141a1c11 */ /* 0x000fc8000f8420ff */
[----:B------:R-:W-:-:S05]  /*03f0*/  @P1 LEA.HI.X R27, R20, UR5, R3, 0x4, P2 ;  /* 0x00000005141b1c11 */ /* 0x000fca00090f2403 */
[C---:B------:R-:W-:Y:S01]  /*0400*/  @P5 LEA R24, P2, R21.reuse, UR4, 0x4 ;  /* 0x0000000415185c11 */ /* 0x040fe2000f8420ff */
[----:B------:R1:W5:Y:S01]  /*0410*/  @P1 LDG.E.64 R10, desc[UR10][R26.64] ;  /* 0x0000000a1a0a1981 */ /* 0x000362000c1e1b00 */
[C---:B0-----:R-:W-:Y:S02]  /*0420*/  @P4 LEA R18, P3, R22.reuse, UR4, 0x4 ;  /* 0x0000000416124c11 */ /* 0x041fe4000f8620ff */
[----:B------:R-:W-:Y:S02]  /*0430*/  @P5 LEA.HI.X R25, R21, UR5, R6, 0x4, P2 ;  /* 0x0000000515195c11 */ /* 0x000fe400090f2406 */
[----:B------:R-:W-:-:S03]  /*0440*/  @P4 LEA.HI.X R19, R22, UR5, R7, 0x4, P3 ;  /* 0x0000000516134c11 */ /* 0x000fc600098f2407 */
[----:B------:R1:W5:Y:S04]  /*0450*/  @P5 LDG.E.64 R12, desc[UR10][R24.64] ;  /* 0x0000000a180c5981 */ /* 0x000368000c1e1b00 */
[----:B------:R1:W5:Y:S01]  /*0460*/  @P4 LDG.E.64 R14, desc[UR10][R18.64] ;  /* 0x0000000a120e4981 */ /* 0x000362000c1e1b00 */
[----:B------:R-:W-:Y:S01]  /*0470*/  UMOV UR14, 0xf0000000 ;  /* 0xf0000000000e7882 */ /* 0x000fe20000000000 */
[----:B------:R-:W-:Y:S01]  /*0480*/  UMOV UR15, 0x380fffff ;  /* 0x380fffff000f7882 */ /* 0x000fe20000000000 */
[----:B------:R-:W-:Y:S01]  /*0490*/  BSSY B0, `(.L_x_773) ;  /* 0x0000012000007945 */ /* 0x000fe20003800000 */
[----:B--2---:R-:W0:Y:S01]  /*04a0*/  F2F.F32.F64 R28, R8 ;  /* 0x00000008001c7310 */ /* 0x004e220000301000 */
[----:B------:R-:W-:-:S14]  /*04b0*/  DSETP.GEU.AND P2, PT, |R8|, UR14, PT ;  /* 0x0000000e08007e2a */ /* 0x000fdc000bf4e200 */
[----:B0-----:R-:W-:-:S05]  /*04c0*/  @!P2 FMUL R28, R28, 1.175494350822287508e-38 ;  /* 0x008000001c1ca820 */ /* 0x001fca0000400000 */
[----:B------:R-:W-:-:S04]  /*04d0*/  LOP3.LUT R29, R28, 0x7fffffff, RZ, 0xc0, !PT ;  /* 0x7fffffff1c1d7812 */ /* 0x000fc800078ec0ff */
[----:B------:R-:W-:-:S13]  /*04e0*/  ISETP.GT.U32.AND P2, PT, R29, 0x477fffff, PT ;  /* 0x477fffff1d00780c */ /* 0x000fda0003f44070 */
[----:B-1----:R-:W-:Y:S05]  /*04f0*/  @P2 BRA `(.L_x_774) ;  /* 0x0000000000202947 */ /* 0x002fea0003800000 */
        /* <DEDUP_REMOVED lines=8> */
.L_x_774:
[----:B------:R-:W-:Y:S01]  /*0580*/  IMAD.MOV.U32 R25, RZ, RZ, 0x7f ;  /* 0x0000007fff197424 */ /* 0x000fe200078e00ff */
[----:B------:R-:W-:-:S04]  /*0590*/  ISETP.GT.U32.AND P2, PT, R29, 0x7f800000, PT ;  /* 0x7f8000001d00780c */ /* 0x000fc80003f44070 */
[----:B------:R-:W-:-:S09]  /*05a0*/  SEL R25, R25, 0x7c, P2 ;  /* 0x0000007c19197807 */ /* 0x000fd20001000000 */
.L_x_775:
[----:B------:R-:W-:Y:S05]  /*05b0*/  BSYNC B0 ;  /* 0x0000000000007941 */ /* 0x000fea0003800000 */
.L_x_773:
[----:B-----5:R-:W0:Y:S01]  /*05c0*/  F2F.F32.F64 R16, R10 ;  /* 0x0000000a00107310 */ /* 0x020e220000301000 */
[----:B------:R-:W-:Y:S01]  /*05d0*/  DSETP.GEU.AND P2, PT, |R10|, UR14, PT ;  /* 0x0000000e0a007e2a */ /* 0x000fe2000bf4e200 */
[----:B------:R-:W-:Y:S01]  /*05e0*/  LOP3.LUT R28, R28, 0x80000000, RZ, 0xc0, !PT ;  /* 0x800000001c1c7812 */ /* 0x000fe200078ec0ff */
[----:B------:R-:W-:Y:S03]  /*05f0*/  BSSY B0, `(.L_x_776) ;  /* 0x0000012000007945 */ /* 0x000fe60003800000 */
[----:B------:R-:W-:-:S04]  /*0600*/  SHF.R.U32.HI R28, RZ, 0x18, R28 ;  /* 0x00000018ff1c7819 */ /* 0x000fc8000001161c */
[----:B------:R-:W-:-:S05]  /*0610*/  LOP3.LUT R25, R25, R28, RZ, 0xfc, !PT ;  /* 0x0000001c19197212 */ /* 0x000fca00078efcff */
[----:B0-----:R-:W-:-:S05]  /*0620*/  @!P2 FMUL R16, R16, 1.175494350822287508e-38 ;  /* 0x008000001010a820 */ /* 0x001fca0000400000 */
        /* <DEDUP_REMOVED lines=11> */
.L_x_777:
[----:B------:R-:W-:Y:S01]  /*06e0*/  IMAD.MOV.U32 R27, RZ, RZ, 0x7f ;  /* 0x0000007fff1b7424 */ /* 0x000fe200078e00ff */
[----:B------:R-:W-:-:S04]  /*06f0*/  ISETP.GT.U32.AND P2, PT, R18, 0x7f800000, PT ;  /* 0x7f8000001200780c */ /* 0x000fc80003f44070 */
[----:B------:R-:W-:-:S09]  /*0700*/  SEL R27, R27, 0x7c, P2 ;  /* 0x0000007c1b1b7807 */ /* 0x000fd20001000000 */
.L_x_778:
[----:B------:R-:W-:Y:S05]  /*0710*/  BSYNC B0 ;  /* 0x0000000000007941 */ /* 0x000fea0003800000 */
.L_x_776:
[----:B------:R-:W0:Y:S01]  /*0720*/  F2F.F32.F64 R18, R12 ;  /* 0x0000000c00127310 */ /* 0x000e220000301000 */
        /* <DEDUP_REMOVED lines=17> */
.L_x_780:
[----:B------:R-:W-:Y:S01]  /*0840*/  IMAD.MOV.U32 R29, RZ, RZ, 0x7f ;  /* 0x0000007fff1d7424 */ /* 0x000fe200078e00ff */
[----:B------:R-:W-:-:S04]  /*0850*/  ISETP.GT.U32.AND P2, PT, R19, 0x7f800000, PT ;  /* 0x7f8000001300780c */ /* 0x000fc80003f44070 */
[----:B------:R-:W-:-:S09]  /*0860*/  SEL R29, R29, 0x7c, P2 ;  /* 0x0000007c1d1d7807 */ /* 0x000fd20001000000 */
.L_x_781:
[----:B------:R-:W-:Y:S05]  /*0870*/  BSYNC B0 ;  /* 0x0000000000007941 */ /* 0x000fea0003800000 */
.L_x_779:
        /* <DEDUP_REMOVED lines=18> */
.L_x_783:
[----:B------:R-:W-:Y:S01]  /*09a0*/  IMAD.MOV.U32 R24, RZ, RZ, 0x7f ;  /* 0x0000007fff187424 */ /* 0x000fe200078e00ff */
[----:B------:R-:W-:-:S04]  /*09b0*/  ISETP.GT.U32.AND P2, PT, R19, 0x7f800000, PT ;  /* 0x7f8000001300780c */ /* 0x000fc80003f44070 */
[----:B------:R-:W-:-:S09]  /*09c0*/  SEL R24, R24, 0x7c, P2 ;  /* 0x0000007c18187807 */ /* 0x000fd20001000000 */
.L_x_784:
[----:B------:R-:W-:Y:S05]  /*09d0*/  BSYNC B0 ;  /* 0x0000000000007941 */ /* 0x000fea0003800000 */
.L_x_782:
[----:B------:R-:W-:Y:S01]  /*09e0*/  @P4 LOP3.LUT R16, R16, 0x80000000, RZ, 0xc0, !PT ;  /* 0x8000000010104812 */ /* 0x000fe200078ec0ff */
[----:B------:R-:W-:Y:S01]  /*09f0*/  IMAD.WIDE.U32 R4, R2, 0x4, R4 ;  /* 0x0000000402047825 */ /* 0x000fe200078e0004 */
[----:B------:R-:W-:Y:S02]  /*0a00*/  @P1 IADD3 R18, P3, R20, UR13, RZ ;  /* 0x0000000d14121c10 */ /* 0x000fe4000ff7e0ff */
[----:B------:R-:W-:Y:S02]  /*0a10*/  @P4 SHF.R.U32.HI R19, RZ, 0x18, R16 ;  /* 0x00000018ff134819 */ /* 0x000fe40000011610 */
[----:B------:R-:W-:Y:S02]  /*0a20*/  @P0 IADD3 R16, P6, R23, UR13, RZ ;  /* 0x0000000d17100c10 */ /* 0x000fe4000ffde0ff */
[----:B------:R-:W-:Y:S02]  /*0a30*/  @P5 IADD3 R20, P2, R21, UR13, RZ ;  /* 0x0000000d15145c10 */ /* 0x000fe4000ff5e0ff */
[----:B------:R-:W-:-:S02]  /*0a40*/  @P0 IADD3.X R17, R17, UR8, RZ, P6, !PT ;  /* 0x0000000811110c10 */ /* 0x000fc4000b7fe4ff */
[----:B------:R-:W-:Y:S02]  /*0a50*/  @P4 IADD3 R22, P6, R22, UR13, RZ ;  /* 0x0000000d16164c10 */ /* 0x000fe4000ffde0ff */
[----:B------:R-:W-:Y:S01]  /*0a60*/  @P4 LOP3.LUT R24, R24, R19, RZ, 0xfc, !PT ;  /* 0x0000001318184212 */ /* 0x000fe200078efcff */
        /* <DEDUP_REMOVED lines=13> */
.L_x_772:
        /* <DEDUP_REMOVED lines=8> */
.L_x_798:
        /* <DEDUP_REMOVED lines=8> */
[----:B------:R-:W-:Y:S01]  /*0c40*/  IMAD.MOV.U32 R7, RZ, RZ, 0x380fffff ;  /* 0x380fffffff077424 */ /* 0x000fe200078e00ff */
[----:B--2---:R-:W1:Y:S05]  /*0c50*/  F2F.F32.F64 R10, R14 ;  /* 0x0000000e000a7310 */ /* 0x004e6a0000301000 */
        /* <DEDUP_REMOVED lines=13> */
.L_x_787:
[----:B------:R-:W-:Y:S01]  /*0d30*/  IMAD.MOV.U32 R12, RZ, RZ, 0x7f ;  /* 0x0000007fff0c7424 */ /* 0x000fe200078e00ff */
[----:B------:R-:W-:-:S04]  /*0d40*/  ISETP.GT.U32.AND P0, PT, R16, 0x7f800000, PT ;  /* 0x7f8000001000780c */ /* 0x000fc80003f04070 */
[----:B------:R-:W-:-:S09]  /*0d50*/  SEL R12, R12, 0x7c, P0 ;  /* 0x0000007c0c0c7807 */ /* 0x000fd20000000000 */
.L_x_788:
[----:B------:R-:W-:Y:S05]  /*0d60*/  BSYNC B0 ;  /* 0x0000000000007941 */ /* 0x000fea0003800000 */
.L_x_786:
[----:B-----5:R-:W0:Y:S01]  /*0d70*/  F2F.F32.F64 R14, R8 ;  /* 0x00000008000e7310 */ /* 0x020e220000301000 */
[----:B------:R-:W-:Y:S01]  /*0d80*/  DSETP.GEU.AND P0, PT, |R8|, R6, PT ;  /* 0x000000060800722a */ /* 0x000fe20003f0e200 */
        /* <DEDUP_REMOVED lines=16> */
.L_x_790:
[----:B------:R-:W-:Y:S01]  /*0e90*/  IMAD.MOV.U32 R8, RZ, RZ, 0x7f ;  /* 0x0000007fff087424 */ /* 0x000fe200078e00ff */
[----:B------:R-:W-:-:S04]  /*0ea0*/  ISETP.GT.U32.AND P0, PT, R15, 0x7f800000, PT ;  /* 0x7f8000000f00780c */ /* 0x000fc80003f04070 */
[----:B------:R-:W-:-:S09]  /*0eb0*/  SEL R8, R8, 0x7c, P0 ;  /* 0x0000007c08087807 */ /* 0x000fd20000000000 */
.L_x_791:
[----:B------:R-:W-:Y:S05]  /*0ec0*/  BSYNC B0 ;  /* 0x0000000000007941 */ /* 0x000fea0003800000 */
.L_x_789:
[----:B------:R-:W0:Y:S01]  /*0ed0*/  F2F.F32.F64 R12, R2 ;  /* 0x00000002000c7310 */ /* 0x000e220000301000 */
        /* <DEDUP_REMOVED lines=17> */
.L_x_793:
[----:B------:R-:W-:Y:S01]  /*0ff0*/  IMAD.MOV.U32 R2, RZ, RZ, 0x7f ;  /* 0x0000007fff027424 */ /* 0x000fe200078e00ff */
[----:B------:R-:W-:-:S04]  /*1000*/  ISETP.GT.U32.AND P0, PT, R13, 0x7f800000, PT ;  /* 0x7f8000000d00780c */ /* 0x000fc80003f04070 */
[----:B------:R-:W-:-:S09]  /*1010*/  SEL R2, R2, 0x7c, P0 ;  /* 0x0000007c02027807 */ /* 0x000fd20000000000 */
.L_x_794:
[----:B------:R-:W-:Y:S05]  /*1020*/  BSYNC B0 ;  /* 0x0000000000007941 */ /* 0x000fea0003800000 */
.L_x_792:
        /* <DEDUP_REMOVED lines=18> */
.L_x_796:
[----:B------:R-:W-:Y:S01]  /*1150*/  IMAD.MOV.U32 R3, RZ, RZ, 0x7f ;  /* 0x0000007fff037424 */ /* 0x000fe200078e00ff */
[----:B------:R-:W-:-:S04]  /*1160*/  ISETP.GT.U32.AND P0, PT, R6, 0x7f800000, PT ;  /* 0x7f8000000600780c */ /* 0x000fc80003f04070 */
[----:B------:R-:W-:-:S09]  /*1170*/  SEL R3, R3, 0x7c, P0 ;  /* 0x0000007c03037807 */ /* 0x000fd20000000000 */
.L_x_797:
[----:B------:R-:W-:Y:S05]  /*1180*/  BSYNC B0 ;  /* 0x0000000000007941 */ /* 0x000fea0003800000 */
.L_x_795:
[----:B------:R-:W-:Y:S02]  /*1190*/  LOP3.LUT R8, R8, 0x80000000, RZ, 0xc0, !PT ;  /* 0x8000000008087812 */ /* 0x000fe400078ec0ff */
[C---:B------:R-:W-:Y:S02]  /*11a0*/  LEA R2, P0, R0.reuse, UR13, 0x2 ;  /* 0x0000000d00027c11 */ /* 0x040fe4000f8010ff */
[----:B------:R-:W-:Y:S02]  /*11b0*/  SHF.R.U32.HI R8, RZ, 0x18, R8 ;  /* 0x00000018ff087819 */ /* 0x000fe40000011608 */
[----:B------:R-:W-:Y:S02]  /*11c0*/  PRMT R10, R9, 0x7604, R10 ;  /* 0x00007604090a7816 */ /* 0x000fe4000000000a */
        /* <DEDUP_REMOVED lines=15> */
.L_x_799:
        /* <DEDUP_REMOVED lines=12> */
.L_x_7812:


//--------------------- .text._ZN2at6native55_GLOBAL__N__de093ff9_22_ForeachBinaryOpList_cu_a911ec4325multi_tensor_apply_kernelINS1_18TensorListMetadataILi2EEENS1_11CopyFunctorIN3c1011Float8_e5m2EfLi2ELi1ELi1EEEJNS0_4CopyIS7_fEEEEEvT_T0_DpT1_ --------------------------
	.section	.text._ZN2at6native55_GLOBAL__N__de093ff9_22_ForeachBinaryOpList_cu_a911ec4325multi_tensor_apply_kernelINS1_18TensorListMetadataILi2EEENS1_11CopyFunctorIN3c1011Float8_e5m2EfLi2ELi1ELi1EEEJNS0_4CopyIS7_fEEEEEvT_T0_DpT1_,"ax",@progbits
	.align	128
.text._ZN2at6native55_GLOBAL__N__de093ff9_22_ForeachBinaryOpList_cu_a911ec4325multi_tensor_apply_kernelINS1_18TensorListMetadataILi2EEENS1_11CopyFunctorIN3c1011Float8_e5m2EfLi2ELi1ELi1EEEJNS0_4CopyIS7_fEEEEEvT_T0_DpT1_:
        .type           _ZN2at6native55_GLOBAL__N__de093ff9_22_ForeachBinaryOpList_cu_a911ec4325multi_tensor_apply_kernelINS1_18TensorListMetadataILi2EEENS1_11CopyFunctorIN3c1011Float8_e5m2EfLi2ELi1ELi1EEEJNS0_4CopyIS7_fEEEEEvT_T0_DpT1_,@function
        .size           _ZN2at6native55_GLOBAL__N__de093ff9_22_ForeachBinaryOpList_cu_a911ec4325multi_tensor_apply_kernelINS1_18TensorListMetadataILi2EEENS1_11CopyFunctorIN3c1011Float8_e5m2EfLi2ELi1ELi1EEEJNS0_4CopyIS7_fEEEEEvT_T0_DpT1_,(.L_x_7813 - _ZN2at6native55_GLOBAL__N__de093ff9_22_ForeachBinaryOpList_cu_a911ec4325multi_tensor_apply_kernelINS1_18TensorListMetadataILi2EEENS1_11CopyFunctorIN3c1011Float8_e5m2EfLi2ELi1ELi1EEEJNS0_4CopyIS7_fEEEEEvT_T0_DpT1_)
        .other          _ZN2at6native55_GLOBAL__N__de093ff9_22_ForeachBinaryOpList_cu_a911ec4325multi_tensor_apply_kernelINS1_18TensorListMetadataILi2EEENS1_11CopyFunctorIN3c1011Float8_e5m2EfLi2ELi1ELi1EEEJNS0_4CopyIS7_fEEEEEvT_T0_DpT1_,@"STO_CUDA_ENTRY STV_DEFAULT"
_ZN2at6native55_GLOBAL__N__de093ff9_22_ForeachBinaryOpList_cu_a911ec4325multi_tensor_apply_kernelINS1_18TensorListMetadataILi2EEENS1_11CopyFunctorIN3c1011Float8_e5m2EfLi2ELi1ELi1EEEJNS0_4CopyIS7_fEEEEEvT_T0_DpT1_:
        /* <DEDUP_REMOVED lines=30> */
.L_x_813:
        /* <DEDUP_REMOVED lines=11> */
[C---:B------:R-:W-:Y:S02]  /*0290*/  ISETP.GE.U32.AND.EX P4, PT, R9.reuse, RZ, PT, P4 ;  /* 0x000000ff0900720c */ /* 0x040fe40003f86140 */
        /* <DEDUP_REMOVED lines=37> */
.L_x_802:
[----:B------:R-:W-:Y:S01]  /*04f0*/  IMAD.MOV.U32 R21, RZ, RZ, 0x7f ;  /* 0x0000007fff157424 */ /* 0x000fe200078e00ff */
[----:B------:R-:W-:-:S04]  /*0500*/  ISETP.GT.U32.AND P3, PT, R24, 0x7f800000, PT ;  /* 0x7f8000001800780c */ /* 0x000fc80003f64070 */
[----:B------:R-:W-:-:S09]  /*0510*/  SEL R21, R21, 0x7c, P3 ;  /* 0x0000007c15157807 */ /* 0x000fd20001800000 */
.L_x_803:
[----:B------:R-:W-:Y:S05]  /*0520*/  BSYNC B0 ;  /* 0x0000000000007941 */ /* 0x000fea0003800000 */
.L_x_801:
        /* <DEDUP_REMOVED lines=12> */
.L_x_805:
[----:B------:R-:W-:Y:S01]  /*05f0*/  IMAD.MOV.U32 R2, RZ, RZ, 0x7f ;  /* 0x0000007fff027424 */ /* 0x000fe200078e00ff */
[----:B------:R-:W-:-:S04]  /*0600*/  ISETP.GT.U32.AND P3, PT, R4, 0x7f800000, PT ;  /* 0x7f8000000400780c */ /* 0x000fc80003f64070 */
[----:B------:R-:W-:-:S09]  /*0610*/  SEL R2, R2, 0x7c, P3 ;  /* 0x0000007c02027807 */ /* 0x000fd20001800000 */
.L_x_806:
[----:B------:R-:W-:Y:S05]  /*0620*/  BSYNC B0 ;  /* 0x0000000000007941 */ /* 0x000fea0003800000 */
.L_x_804:
        /* <DEDUP_REMOVED lines=12> */
.L_x_808:
[----:B------:R-:W-:Y:S01]  /*06f0*/  IMAD.MOV.U32 R3, RZ, RZ, 0x7f ;  /* 0x0000007fff037424 */ /* 0x000fe200078e00ff */
[----:B------:R-:W-:-:S04]  /*0700*/  ISETP.GT.U32.AND P3, PT, R5, 0x7f800000, PT ;  /* 0x7f8000000500780c */ /* 0x000fc80003f64070 */
[----:B------:R-:W-:-:S09]  /*0710*/  SEL R3, R3, 0x7c, P3 ;  /* 0x0000007c03037807 */ /* 0x000fd20001800000 */
.L_x_809:
[----:B------:R-:W-:Y:S05]  /*0720*/  BSYNC B0 ;  /* 0x0000000000007941 */ /* 0x000fea0003800000 */
.L_x_807:
        /* <DEDUP_REMOVED lines=12> */
.L_x_811:
[----:B------:R-:W-:Y:S01]  /*07f0*/  IMAD.MOV.U32 R5, RZ, RZ, 0x7f ;  /* 0x0000007fff057424 */ /* 0x000fe200078e00ff */
[----:B------:R-:W-:-:S04]  /*0800*/  ISETP.GT.U32.AND P3, PT, R6, 0x7f800000, PT ;  /* 0x7f8000000600780c */ /* 0x000fc80003f64070 */
[----:B------:R-:W-:-:S09]  /*0810*/  SEL R5, R5, 0x7c, P3 ;  /* 0x0000007c05057807 */ /* 0x000fd20001800000 */
.L_x_812:
[----:B------:R-:W-:Y:S05]  /*0820*/  BSYNC B0 ;  /* 0x0000000000007941 */ /* 0x000fea0003800000 */
.L_x_810:
[----:B------:R-:W-:Y:S01]  /*0830*/  @P0 LOP3.LUT R4, R15, 0x80000000, RZ, 0xc0, !PT ;  /* 0x800000000f040812 */ /* 0x000fe200078ec0ff */
[----:B------:R-:W-:Y:S01]  /*0840*/  IMAD.WIDE.U32 R10, R0, 0x4, R10 ;  /* 0x00000004000a7825 */ /* 0x000fe200078e000a */
[----:B------:R-:W-:Y:S02]  /*0850*/  @P4 LOP3.LUT R6, R16, 0x80000000, RZ, 0xc0, !PT ;  /* 0x8000000010064812 */ /* 0x000fe400078ec0ff */
[----:B------:R-:W-:Y:S02]  /*0860*/  @P0 SHF.R.U32.HI R4, RZ, 0x18, R4 ;  /* 0x00000018ff040819 */ /* 0x000fe40000011604 */
[----:B------:R-:W-:Y:S02]  /*0870*/  @P1 LOP3.LUT R7, R17, 0x80000000, RZ, 0xc0, !PT ;  /* 0x8000000011071812 */ /* 0x000fe400078ec0ff */
[----:B------:R-:W-:Y:S02]  /*0880*/  @P4 SHF.R.U32.HI R27, RZ, 0x18, R6 ;  /* 0x00000018ff1b4819 */ /* 0x000fe40000011606 */
[----:B------:R-:W-:-:S02]  /*0890*/  @P0 LOP3.LUT R21, R21, R4, RZ, 0xfc, !PT ;  /* 0x0000000415150212 */ /* 0x000fc400078efcff */
[----:B------:R-:W-:Y:S02]  /*08a0*/  @P2 LOP3.LUT R4, R18, 0x80000000, RZ, 0xc0, !PT ;  /* 0x8000000012042812 */ /* 0x000fe400078ec0ff */
[----:B------:R-:W-:Y:S02]  /*08b0*/  @P1 SHF.R.U32.HI R6, RZ, 0x18, R7 ;  /* 0x00000018ff061819 */ /* 0x000fe40000011607 */
[----:B------:R-:W-:Y:S02]  /*08c0*/  @P4 LOP3.LUT R27, R2, R27, RZ, 0xfc, !PT ;  /* 0x0000001b021b4212 */ /* 0x000fe400078efcff */
[----:B------:R-:W-:Y:S02]  /*08d0*/  @P0 IADD3 R2, P6, R25, UR13, RZ ;  /* 0x0000000d19020c10 */ /* 0x000fe4000ffde0ff */
[----:B------:R-:W-:Y:S02]  /*08e0*/  @P2 SHF.R.U32.HI R20, RZ, 0x18, R4 ;  /* 0x00000018ff142819 */ /* 0x000fe40000011604 */
[----:B------:R-:W-:-:S02]  /*08f0*/  @P1 LOP3.LUT R29, R3, R6, RZ, 0xfc, !PT ;  /* 0x00000006031d1212 */ /* 0x000fc400078efcff */
[----:B------:R-:W-:Y:S02]  /*0900*/  @P4 IADD3 R4, P5, R22, UR13, RZ ;  /* 0x0000000d16044c10 */ /* 0x000fe4000ffbe0ff */
[----:B------:R-:W-:Y:S02]  /*0910*/  @P1 IADD3 R6, P3, R23, UR13, RZ ;  /* 0x0000000d17061c10 */ /* 0x000fe4000ff7e0ff */
[----:B------:R-:W-:Y:S02]  /*0920*/  @P0 IADD3.X R3, R8, UR8, RZ, P6, !PT ;  /* 0x0000000808030c10 */ /* 0x000fe4000b7fe4ff */
[----:B------:R-:W-:Y:S02]  /*0930*/  @P2 IADD3 R8, P6, R19, UR13, RZ ;  /* 0x0000000d13082c10 */ /* 0x000fe4000ffde0ff */
[----:B------:R-:W-:Y:S01]  /*0940*/  @P2 LOP3.LUT R23, R5, R20, RZ, 0xfc, !PT ;  /* 0x0000001405172212 */ /* 0x000fe200078efcff */
[----:B------:R2:W-:Y:S01]  /*0950*/  @P0 STG.E.U8 desc[UR10][R2.64], R21 ;  /* 0x0000001502000986 */ /* 0x0005e2000c10110a */
[----:B------:R-:W-:-:S02]  /*0960*/  @P4 IADD3.X R5, R9, UR8, RZ, P5, !PT ;  /* 0x0000000809054c10 */ /* 0x000fc4000affe4ff */
        /* <DEDUP_REMOVED lines=11> */
.L_x_800:
        /* <DEDUP_REMOVED lines=8> */
.L_x_826:
[----:B------:R-:W-:-:S04]  /*0aa0*/  LEA R4, P0, R0, UR4, 0x4 ;  /* 0x0000000400047c11 */ /* 0x000fc8000f8020ff */
[----:B------:R-:W-:-:S06]  /*0ab0*/  LEA.HI.X R5, R0, UR5, R3, 0x4, P0 ;  /* 0x0000000500057c11 */ /* 0x000fcc00080f2403 */
[----:B------:R-:W2:Y:S01]  /*0ac0*/  LDG.E.128 R4, desc[UR10][R4.64] ;  /* 0x0000000a04047981 */ /* 0x000ea2000c1e1d00 */
[----:B------:R-:W-:Y:S01]  /*0ad0*/  BSSY B0, `(.L_x_814) ;  /* 0x000000f000007945 */ /* 0x000fe20003800000 */
[----:B--2---:R-:W-:-:S04]  /*0ae0*/  LOP3.LUT R8, R4, 0x7fffffff, RZ, 0xc0, !PT ;  /* 0x7fffffff04087812 */ /* 0x004fc800078ec0ff */
        /* <DEDUP_REMOVED lines=10> */
.L_x_815:
[----:B------:R-:W-:Y:S01]  /*0b90*/  IMAD.MOV.U32 R2, RZ, RZ, 0x7f ;  /* 0x0000007fff027424 */ /* 0x000fe200078e00ff */
[----:B------:R-:W-:-:S04]  /*0ba0*/  ISETP.GT.U32.AND P0, PT, R8, 0x7f800000, PT ;  /* 0x7f8000000800780c */ /* 0x000fc80003f04070 */
[----:B------:R-:W-:-:S09]  /*0bb0*/  SEL R2, R2, 0x7c, P0 ;  /* 0x0000007c02027807 */ /* 0x000fd20000000000 */
.L_x_816:
[----:B------:R-:W-:Y:S05]  /*0bc0*/  BSYNC B0 ;  /* 0x0000000000007941 */ /* 0x000fea0003800000 */
.L_x_814:
        /* <DEDUP_REMOVED lines=15> */
.L_x_818:
[----:B------:R-:W-:Y:S01]  /*0cc0*/  IMAD.MOV.U32 R4, RZ, RZ, 0x7f ;  /* 0x0000007fff047424 */ /* 0x000fe200078e00ff */
[----:B------:R-:W-:-:S04]  /*0cd0*/  ISETP.GT.U32.AND P0, PT, R8, 0x7f800000, PT ;  /* 0x7f8000000800780c */ /* 0x000fc80003f04070 */
[----:B------:R-:W-:-:S09]  /*0ce0*/  SEL R4, R4, 0x7c, P0 ;  /* 0x0000007c04047807 */ /* 0x000fd20000000000 */
.L_x_819:
[----:B------:R-:W-:Y:S05]  /*0cf0*/  BSYNC B0 ;  /* 0x0000000000007941 */ /* 0x000fea0003800000 */
.L_x_817:
        /* <DEDUP_REMOVED lines=15> */
.L_x_821:
[----:B------:R-:W-:Y:S01]  /*0df0*/  IMAD.MOV.U32 R4, RZ, RZ, 0x7f ;  /* 0x0000007fff047424 */ /* 0x000fe200078e00ff */
[----:B------:R-:W-:-:S04]  /*0e00*/  ISETP.GT.U32.AND P0, PT, R8, 0x7f800000, PT ;  /* 0x7f8000000800780c */ /* 0x000fc80003f04070 */
[----:B------:R-:W-:-:S09]  /*0e10*/  SEL R4, R4, 0x7c, P0 ;  /* 0x0000007c04047807 */ /* 0x000fd20000000000 */
.L_x_822:
[----:B------:R-:W-:Y:S05]  /*0e20*/  BSYNC B0 ;  /* 0x0000000000007941 */ /* 0x000fea0003800000 */
.L_x_820:
        /* <DEDUP_REMOVED lines=15> */
.L_x_824:
[----:B------:R-:W-:Y:S01]  /*0f20*/  IMAD.MOV.U32 R5, RZ, RZ, 0x7f ;  /* 0x0000007fff057424 */ /* 0x000fe200078e00ff */
[----:B------:R-:W-:-:S04]  /*0f30*/  ISETP.GT.U32.AND P0, PT, R8, 0x7f800000, PT ;  /* 0x7f8000000800780c */ /* 0x000fc80003f04070 */
[----:B------:R-:W-:-:S09]  /*0f40*/  SEL R5, R5, 0x7c, P0 ;  /* 0x0000007c05057807 */ /* 0x000fd20000000000 */
.L_x_825:
[----:B------:R-:W-:Y:S05]  /*0f50*/  BSYNC B0 ;  /* 0x0000000000007941 */ /* 0x000fea0003800000 */
.L_x_823:
        /* <DEDUP_REMOVED lines=19> */
.L_x_827:
        /* <DEDUP_REMOVED lines=15> */
.L_x_7813:


//--------------------- .text._ZN2at6native55_GLOBAL__N__de093ff9_22_ForeachBinaryOpList_cu_a911ec4325multi_tensor_apply_kernelINS1_18TensorListMetadataILi2EEENS1_11CopyFunctorIN3c1011Float8_e5m2EdLi2ELi1ELi1EEEJNS0_4CopyIS7_dEEEEEvT_T0_DpT1_ --------------------------
	.section	.text._ZN2at6native55_GLOBAL__N__de093ff9_22_ForeachBinaryOpList_cu_a911ec4325multi_tensor_apply_kernelINS1_18TensorListMetadataILi2EEENS1_11CopyFunctorIN3c1011Float8_e5m2EdLi2ELi1ELi1EEEJNS0_4CopyIS7_dEEEEEvT_T0_DpT1_,"ax",@progbits
	.align	128
.text._ZN2at6native55_GLOBAL__N__de093ff9_22_ForeachBinaryOpList_cu_a911ec4325multi_tensor_apply_kernelINS1_18TensorListMetadataILi2EEENS1_11CopyFunctorIN3c1011Float8_e5m2EdLi2ELi1ELi1EEEJNS0_4CopyIS7_dEEEEEvT_T0_DpT1_:
        .type           _ZN2at6native55_GLOBAL__N__de093ff9_22_ForeachBinaryOpList_cu_a911ec4325multi_tensor_apply_kernelINS1_18TensorListMetadataILi2EEENS1_11CopyFunctorIN3c1011Float8_e5m2EdLi2ELi1ELi1EEEJNS0_4CopyIS7_dEEEEEvT_T0_DpT1_,@function
        .size           _ZN2at6native55_GLOBAL__N__de093ff9_22_ForeachBinaryOpList_cu_a911ec4325multi_tensor_apply_kernelINS1_18TensorListMetadataILi2EEENS1_11CopyFunctorIN3c1011Float8_e5m2EdLi2ELi1ELi1EEEJNS0_4CopyIS7_dEEEEEvT_T0_DpT1_,(.L_x_7814 - _ZN2at6native55_GLOBAL__N__de093ff9_22_ForeachBinaryOpList_cu_a911ec4325multi_tensor_apply_kernelINS1_18TensorListMetadataILi2EEENS1_11CopyFunctorIN3c1011Float8_e5m2EdLi2ELi1ELi1EEEJNS0_4CopyIS7_dEEEEEvT_T0_DpT1_)
        .other          _ZN2at6native55_GLOBAL__N__de093ff9_22_ForeachBinaryOpList_cu_a911ec4325multi_tensor_apply_kernelINS1_18TensorListMetadataILi2EEENS1_11CopyFunctorIN3c1011Float8_e5m2EdLi2ELi1ELi1EEEJNS0_4CopyIS7_dEEEEEvT_T0_DpT1_,@"STO_CUDA_ENTRY STV_DEFAULT"
_ZN2at6native55_GLOBAL__N__de093ff9_22_ForeachBinaryOpList_cu_a911ec4325multi_tensor_apply_kernelINS1_18TensorListMetadataILi2EEENS1_11CopyFunctorIN3c1011Float8_e5m2EdLi2ELi1ELi1EEEJNS0_4CopyIS7_dEEEEEvT_T0_DpT1_:
        /* <DEDUP_REMOVED lines=30> */
.L_x_841:
        /* <DEDUP_REMOVED lines=54> */
.L_x_830:
[----:B------:R-:W-:Y:S01]  /*0540*/  IMAD.MOV.U32 R25, RZ, RZ, 0x7f ;  /* 0x0000007fff197424 */ /* 0x000fe200078e00ff */
[----:B------:R-:W-:-:S04]  /*0550*/  ISETP.GT.U32.AND P2, PT, R29, 0x7f800000, PT ;  /* 0x7f8000001d00780c */ /* 0x000fc80003f44070 */
[----:B------:R-:W-:-:S09]  /*0560*/  SEL R25, R25, 0x7c, P2 ;  /* 0x0000007c19197807 */ /* 0x000fd20001000000 */
.L_x_831:
[----:B------:R-:W-:Y:S05]  /*0570*/  BSYNC B0 ;  /* 0x0000000000007941 */ /* 0x000fea0003800000 */
.L_x_829:
        /* <DEDUP_REMOVED lines=18> */
.L_x_833:
[----:B------:R-:W-:Y:S01]  /*06a0*/  IMAD.MOV.U32 R27, RZ, RZ, 0x7f ;  /* 0x0000007fff1b7424 */ /* 0x000fe200078e00ff */
[----:B------:R-:W-:-:S04]  /*06b0*/  ISETP.GT.U32.AND P2, PT, R18, 0x7f800000, PT ;  /* 0x7f8000001200780c */ /* 0x000fc80003f44070 */
[----:B------:R-:W-:-:S09]  /*06c0*/  SEL R27, R27, 0x7c, P2 ;  /* 0x0000007c1b1b7807 */ /* 0x000fd20001000000 */
.L_x_834:
[----:B------:R-:W-:Y:S05]  /*06d0*/  BSYNC B0 ;  /* 0x0000000000007941 */ /* 0x000fea0003800000 */
.L_x_832:
        /* <DEDUP_REMOVED lines=18> */
.L_x_836:
[----:B------:R-:W-:Y:S01]  /*0800*/  IMAD.MOV.U32 R29, RZ, RZ, 0x7f ;  /* 0x0000007fff1d7424 */ /* 0x000fe200078e00ff */
[----:B------:R-:W-:-:S04]  /*0810*/  ISETP.GT.U32.AND P2, PT, R19, 0x7f800000, PT ;  /* 0x7f8000001300780c */ /* 0x000fc80003f44070 */
[----:B------:R-:W-:-:S09]  /*0820*/  SEL R29, R29, 0x7c, P2 ;  /* 0x0000007c1d1d7807 */ /* 0x000fd20001000000 */
.L_x_837:
[----:B------:R-:W-:Y:S05]  /*0830*/  BSYNC B0 ;  /* 0x0000000000007941 */ /* 0x000fea0003800000 */
.L_x_835:
        /* <DEDUP_REMOVED lines=18> */
.L_x_839:
[----:B------:R-:W-:Y:S01]  /*0960*/  IMAD.MOV.U32 R24, RZ, RZ, 0x7f ;  /* 0x0000007fff187424 */ /* 0x000fe200078e00ff */
[----:B------:R-:W-:-:S04]  /*0970*/  ISETP.GT.U32.AND P2, PT, R19, 0x7f800000, PT ;  /* 0x7f8000001300780c */ /* 0x000fc80003f44070 */
[----:B------:R-:W-:-:S09]  /*0980*/  SEL R24, R24, 0x7c, P2 ;  /* 0x0000007c18187807 */ /* 0x000fd20001000000 */
.L_x_840:
[----:B------:R-:W-:Y:S05]  /*0990*/  BSYNC B0 ;  /* 0x0000000000007941 */ /* 0x000fea0003800000 */
.L_x_838:
        /* <DEDUP_REMOVED lines=22> */
.L_x_828:
        /* <DEDUP_REMOVED lines=8> */
.L_x_854:
[----:B------:R-:W-:-:S04]  /*0b80*/  LEA R14, P0, R0, UR4, 0x5 ;  /* 0x00000004000e7c11 */ /* 0x000fc8000f8028ff */
[----:B------:R-:W-:-:S05]  /*0b90*/  LEA.HI.X R15, R0, UR5, R13, 0x5, P0 ;  /* 0x00000005000f7c11 */ /* 0x000fca00080f2c0d */
[----:B------:R-:W2:Y:S04]  /*0ba0*/  LDG.E.128 R8, desc[UR10][R14.64] ;  /* 0x0000000a0e087981 */ /* 0x000ea8000c1e1d00 */
[----:B------:R0:W5:Y:S01]  /*0bb0*/  LDG.E.128 R4, desc[UR10][R14.64+0x10] ;  /* 0x0000100a0e047981 */ /* 0x000162000c1e1d00 */
        /* <DEDUP_REMOVED lines=17> */
.L_x_843:
[----:B------:R-:W-:Y:S01]  /*0cd0*/  IMAD.MOV.U32 R8, RZ, RZ, 0x7f ;  /* 0x0000007fff087424 */ /* 0x000fe200078e00ff */
[----:B------:R-:W-:-:S04]  /*0ce0*/  ISETP.GT.U32.AND P0, PT, R16, 0x7f800000, PT ;  /* 0x7f8000001000780c */ /* 0x000fc80003f04070 */
[----:B------:R-:W-:-:S09]  /*0cf0*/  SEL R8, R8, 0x7c, P0 ;  /* 0x0000007c08087807 */ /* 0x000fd20000000000 */
.L_x_844:
[----:B------:R-:W-:Y:S05]  /*0d00*/  BSYNC B0 ;  /* 0x0000000000007941 */ /* 0x000fea0003800000 */
.L_x_842:
        /* <DEDUP_REMOVED lines=18> */
.L_x_846:
[----:B------:R-:W-:Y:S01]  /*0e30*/  IMAD.MOV.U32 R9, RZ, RZ, 0x7f ;  /* 0x0000007fff097424 */ /* 0x000fe200078e00ff */
[----:B------:R-:W-:-:S04]  /*0e40*/  ISETP.GT.U32.AND P0, PT, R15, 0x7f800000, PT ;  /* 0x7f8000000f00780c */ /* 0x000fc80003f04070 */
[----:B------:R-:W-:-:S09]  /*0e50*/  SEL R9, R9, 0x7c, P0 ;  /* 0x0000007c09097807 */ /* 0x000fd20000000000 */
.L_x_847:
[----:B------:R-:W-:Y:S05]  /*0e60*/  BSYNC B0 ;  /* 0x0000000000007941 */ /* 0x000fea0003800000 */
.L_x_845:
        /* <DEDUP_REMOVED lines=18> */
.L_x_849:
[----:B------:R-:W-:Y:S01]  /*0f90*/  IMAD.MOV.U32 R4, RZ, RZ, 0x7f ;  /* 0x0000007fff047424 */ /* 0x000fe200078e00ff */
[----:B------:R-:W-:-:S04]  /*0fa0*/  ISETP.GT.U32.AND P0, PT, R11, 0x7f800000, PT ;  /* 0x7f8000000b00780c */ /* 0x000fc80003f04070 */
[----:B------:R-:W-:-:S09]  /*0fb0*/  SEL R4, R4, 0x7c, P0 ;  /* 0x0000007c04047807 */ /* 0x000fd20000000000 */
.L_x_850:
[----:B------:R-:W-:Y:S05]  /*0fc0*/  BSYNC B0 ;  /* 0x0000000000007941 */ /* 0x000fea0003800000 */
.L_x_848:
        /* <DEDUP_REMOVED lines=18> */
.L_x_852:
[----:B------:R-:W-:Y:S01]  /*10f0*/  IMAD.MOV.U32 R3, RZ, RZ, 0x7f ;  /* 0x0000007fff037424 */ /* 0x000fe200078e00ff */
[----:B------:R-:W-:-:S04]  /*1100*/  ISETP.GT.U32.AND P0, PT, R12, 0x7f800000, PT ;  /* 0x7f8000000c00780c */ /* 0x000fc80003f04070 */
[----:B------:R-:W-:-:S09]  /*1110*/  SEL R3, R3, 0x7c, P0 ;  /* 0x0000007c03037807 */ /* 0x000fd20000000000 */
.L_x_853:
[----:B------:R-:W-:Y:S05]  /*1120*/  BSYNC B0 ;  /* 0x0000000000007941 */ /* 0x000fea0003800000 */
.L_x_851:
[----:B------:R-:W-:Y:S02]  /*1130*/  LOP3.LUT R5, R5, 0x80000000, RZ, 0xc0, !PT ;  /* 0x8000000005057812 */ /* 0x000fe400078ec0ff */
[C---:B------:R-:W-:Y:S02]  /*1140*/  LEA R2, P0, R0.reuse, UR13, 0x2 ;  /* 0x0000000d00027c11 */ /* 0x040fe4000f8010ff */
[----:B------:R-:W-:Y:S02]  /*1150*/  SHF.R.U32.HI R4, RZ, 0x18, R5 ;  /* 0x00000018ff047819 */ /* 0x000fe40000011605 */
[----:B------:R-:W-:Y:S02]  /*1160*/  PRMT R8, R9, 0x7604, R8 ;  /* 0x0000760409087816 */ /* 0x000fe40000000008 */
        /* <DEDUP_REMOVED lines=15> */
.L_x_855:
        /* <DEDUP_REMOVED lines=10> */
.L_x_7814:


//--------------------- .text._ZN2at6native55_GLOBAL__N__de093ff9_22_ForeachBinaryOpList_cu_a911ec4325multi_tensor_apply_kernelINS1_18TensorListMetadataILi2EEENS1_11CopyFunctorIN3c1011Float8_e5m2EiLi2ELi1ELi1EEEJNS0_4CopyIS7_iEEEEEvT_T0_DpT1_ --------------------------
	.section	.text._ZN2at6native55_GLOBAL__N__de093ff9_22_ForeachBinaryOpList_cu_a911ec4325multi_tensor_apply_kernelINS1_18TensorListMetadataILi2EEENS1_11CopyFunctorIN3c1011Float8_e5m2EiLi2ELi1ELi1EEEJNS0_4CopyIS7_iEEEEEvT_T0_DpT1_,"ax",@progbits
	.align	128
.text._ZN2at6native55_GLOBAL__N__de093ff9_22_ForeachBinaryOpList_cu_a911ec4325multi_tensor_apply_kernelINS1_18TensorListMetadataILi2EEENS1_11CopyFunctorIN3c1011Float8_e5m2EiLi2ELi1ELi1EEEJNS0_4CopyIS7_iEEEEEvT_T0_DpT1_:
        .type           _ZN2at6native55_GLOBAL__N__de093ff9_22_ForeachBinaryOpList_cu_a911ec4325multi_tensor_apply_kernelINS1_18TensorListMetadataILi2EEENS1_11CopyFunctorIN3c1011Float8_e5m2EiLi2ELi1ELi1EEEJNS0_4CopyIS7_iEEEEEvT_T0_DpT1_,@function
        .size           _ZN2at6native55_GLOBAL__N__de093ff9_22_ForeachBinaryOpList_cu_a911ec4325multi_tensor_apply_kernelINS1_18TensorListMetadataILi2EEENS1_11CopyFunctorIN3c1011Float8_e5m2EiLi2ELi1ELi1EEEJNS0_4CopyIS7_iEEEEEvT_T0_DpT1_,(.L_x_7815 - _ZN2at6native55_GLOBAL__N__de093ff9_22_ForeachBinaryOpList_cu_a911ec4325multi_tensor_apply_kernelINS1_18TensorListMetadataILi2EEENS1_11CopyFunctorIN3c1011Float8_e5m2EiLi2ELi1ELi1EEEJNS0_4CopyIS7_iEEEEEvT_T0_DpT1_)
        .other          _ZN2at6native55_GLOBAL__N__de093ff9_22_ForeachBinaryOpList_cu_a911ec4325multi_tensor_apply_kernelINS1_18TensorListMetadataILi2EEENS1_11CopyFunctorIN3c1011Float8_e5m2EiLi2ELi1ELi1EEEJNS0_4CopyIS7_iEEEEEvT_T0_DpT1_,@"STO_CUDA_ENTRY STV_DEFAULT"
_ZN2at6native55_GLOBAL__N__de093ff9_22_ForeachBinaryOpList_cu_a911ec4325multi_tensor_apply_kernelINS1_18TensorListMetadataILi2EEENS1_11CopyFunctorIN3c1011Float8_e5m2EiLi2ELi1ELi1EEEJNS0_4CopyIS7_iEEEEEvT_T0_DpT1_:
        /* <DEDUP_REMOVED lines=29> */
.L_x_869:
[----:B------:R-:W1:Y:S01]  /*01d0*/  LDC R0, c[0x0][RZ] ;  /* 0x00000000ff007b82 */ /* 0x000e620000000800 */
[----:B0-----:R-:W-:-:S04]  /*01e0*/  IADD3 R25, P1, R13, R10, RZ ;  /* 0x0000000a0d197210 */ /* 0x001fc80007f3e0ff */
[C---:B------:R-:W-:Y:S01]  /*01f0*/  ISETP.GE.U32.AND P0, PT, R25.reuse, 0x10000, PT ;  /* 0x000100001900780c */ /* 0x040fe20003f06070 */
[----:B------:R-:W-:Y:S01]  /*0200*/  IMAD.X R8, RZ, RZ, R11, P1 ;  /* 0x000000ffff087224 */ /* 0x000fe200008e060b */
[----:B------:R-:W-:-:S04]  /*0210*/  ISETP.LT.U32.AND P1, PT, R25, UR12, PT ;  /* 0x0000000c19007c0c */ /* 0x000fc8000bf21070 */
[----:B------:R-:W-:-:S04]  /*0220*/  ISETP.GE.U32.AND.EX P0, PT, R8, RZ, PT, P0 ;  /* 0x000000ff0800720c */ /* 0x000fc80003f06100 */
[----:B------:R-:W-:Y:S02]  /*0230*/  ISETP.LT.AND.EX P0, PT, R8, UR6, !P0, P1 ;  /* 0x0000000608007c0c */ /* 0x000fe4000c701310 */
[CC--:B-1----:R-:W-:Y:S01]  /*0240*/  IADD3 R22, P2, R0.reuse, R25.reuse, RZ ;  /* 0x0000001900167210 */ /* 0x0c2fe20007f5e0ff */
[C---:B------:R-:W-:Y:S01]  /*0250*/  IMAD R2, R0.reuse, 0x3, RZ ;  /* 0x0000000300027824 */ /* 0x040fe200078e02ff */
[-C--:B------:R-:W-:Y:S02]  /*0260*/  LEA R23, P6, R0, R25.reuse, 0x1 ;  /* 0x0000001900177211 */ /* 0x080fe400078c08ff */
[----:B------:R-:W-:Y:S01]  /*0270*/  ISETP.GE.U32.AND P3, PT, R22, 0x10000, PT ;  /* 0x000100001600780c */ /* 0x000fe20003f66070 */
[--C-:B------:R-:W-:Y:S01]  /*0280*/  IMAD.X R9, RZ, RZ, R8.reuse, P2 ;  /* 0x000000ffff097224 */ /* 0x100fe200010e0608 */
[----:B------:R-:W-:Y:S01]  /*0290*/  IADD3 R21, P5, R2, R25, RZ ;  /* 0x0000001902157210 */ /* 0x000fe20007fbe0ff */
[----:B------:R-:W-:-:S04]  /*02a0*/  IMAD.X R12, RZ, RZ, R8, P6 ;  /* 0x000000ffff0c7224 */ /* 0x000fc800030e0608 */
[----:B------:R-:W-:Y:S02]  /*02b0*/  @P0 LEA R18, P6, R25, UR4, 0x2 ;  /* 0x0000000419120c11 */ /* 0x000fe4000f8c10ff */
[----:B------:R-:W-:Y:S01]  /*02c0*/  ISETP.LT.U32.AND P1, PT, R22, UR12, PT ;  /* 0x0000000c16007c0c */ /* 0x000fe2000bf21070 */
[--C-:B------:R-:W-:Y:S01]  /*02d0*/  IMAD.X R14, RZ, RZ, R8.reuse, P5 ;  /* 0x000000ffff0e7224 */ /* 0x100fe200028e0608 */
[----:B------:R-:W-:Y:S02]  /*02e0*/  ISETP.GE.U32.AND.EX P3, PT, R9, RZ, PT, P3 ;  /* 0x000000ff0900720c */ /* 0x000fe40003f66130 */
[----:B------:R-:W-:Y:S02]  /*02f0*/  @P0 LEA.HI.X R19, R25, UR5, R8, 0x2, P6 ;  /* 0x0000000519130c11 */ /* 0x000fe4000b0f1408 */
[----:B------:R-:W-:Y:S02]  /*0300*/  ISETP.GE.U32.AND P4, PT, R23, 0x10000, PT ;  /* 0x000100001700780c */ /* 0x000fe40003f86070 */
[----:B------:R-:W-:Y:S01]  /*0310*/  ISETP.LT.AND.EX P1, PT, R9, UR6, !P3, P1 ;  /* 0x0000000609007c0c */ /* 0x000fe2000df21310 */
[----:B------:R-:W2:Y:S01]  /*0320*/  @P0 LDG.E R20, desc[UR10][R18.64] ;  /* 0x0000000a12140981 */ /* 0x000ea2000c1e1900 */
[----:B------:R-:W-:-:S02]  /*0330*/  ISETP.GE.U32.AND P3, PT, R21, 0x10000, PT ;  /* 0x000100001500780c */ /* 0x000fc40003f66070 */
[----:B------:R-:W-:Y:S02]  /*0340*/  ISETP.GE.U32.AND.EX P5, PT, R12, RZ, PT, P4 ;  /* 0x000000ff0c00720c */ /* 0x000fe40003fa6140 */
[----:B------:R-:W-:Y:S02]  /*0350*/  ISETP.LT.U32.AND P2, PT, R23, UR12, PT ;  /* 0x0000000c17007c0c */ /* 0x000fe4000bf41070 */
[----:B------:R-:W-:Y:S02]  /*0360*/  ISETP.LT.U32.AND P4, PT, R21, UR12, PT ;  /* 0x0000000c15007c0c */ /* 0x000fe4000bf81070 */
[----:B------:R-:W-:Y:S02]  /*0370*/  ISETP.GE.U32.AND.EX P3, PT, R14, RZ, PT, P3 ;  /* 0x000000ff0e00720c */ /* 0x000fe40003f66130 */
[----:B------:R-:W-:Y:S02]  /*0380*/  ISETP.LT.AND.EX P2, PT, R12, UR6, !P5, P2 ;  /* 0x000000060c007c0c */ /* 0x000fe4000ef41320 */
[----:B------:R-:W-:-:S02]  /*0390*/  ISETP.LT.AND.EX P4, PT, R14, UR6, !P3, P4 ;  /* 0x000000060e007c0c */ /* 0x000fc4000df81340 */
        /* <DEDUP_REMOVED lines=10> */
[----:B--2---:R-:W-:-:S04]  /*0440*/  I2FP.F32.S32 R27, R20 ;  /* 0x00000014001b7245 */ /* 0x004fc80000201400 */
        /* <DEDUP_REMOVED lines=11> */
.L_x_858:
[----:B------:R-:W-:Y:S01]  /*0500*/  IMAD.MOV.U32 R19, RZ, RZ, 0x7f ;  /* 0x0000007fff137424 */ /* 0x000fe200078e00ff */
[----:B------:R-:W-:-:S04]  /*0510*/  ISETP.GT.U32.AND P3, PT, R18, 0x7f800000, PT ;  /* 0x7f8000001200780c */ /* 0x000fc80003f64070 */
[----:B------:R-:W-:-:S09]  /*0520*/  SEL R19, R19, 0x7c, P3 ;  /* 0x0000007c13137807 */ /* 0x000fd20001800000 */
.L_x_859:
[----:B------:R-:W-:Y:S05]  /*0530*/  BSYNC B0 ;  /* 0x0000000000007941 */ /* 0x000fea0003800000 */
.L_x_857:
[----:B-----5:R-:W-:Y:S01]  /*0540*/  I2FP.F32.S32 R3, R15 ;  /* 0x0000000f00037245 */ /* 0x020fe20000201400 */
[----:B------:R-:W-:Y:S01]  /*0550*/  BSSY B0, `(.L_x_860) ;  /* 0x0000012000007945 */ /* 0x000fe20003800000 */
[----:B------:R-:W-:Y:S02]  /*0560*/  LOP3.LUT R2, R27, 0x80000000, RZ, 0xc0, !PT ;  /* 0x800000001b027812 */ /* 0x000fe400078ec0ff */
        /* <DEDUP_REMOVED lines=13> */
.L_x_861:
[----:B------:R-:W-:Y:S01]  /*0640*/  IMAD.MOV.U32 R27, RZ, RZ, 0x7f ;  /* 0x0000007fff1b7424 */ /* 0x000fe200078e00ff */
[----:B------:R-:W-:-:S04]  /*0650*/  ISETP.GT.U32.AND P3, PT, R4, 0x7f800000, PT ;  /* 0x7f8000000400780c */ /* 0x000fc80003f64070 */
[----:B------:R-:W-:-:S09]  /*0660*/  SEL R27, R27, 0x7c, P3 ;  /* 0x0000007c1b1b7807 */ /* 0x000fd20001800000 */
.L_x_862:
[----:B------:R-:W-:Y:S05]  /*0670*/  BSYNC B0 ;  /* 0x0000000000007941 */ /* 0x000fea0003800000 */
.L_x_860:
[----:B------:R-:W-:Y:S01]  /*0680*/  I2FP.F32.S32 R2, R16 ;  /* 0x0000001000027245 */ /* 0x000fe20000201400 */
        /* <DEDUP_REMOVED lines=15> */
.L_x_864:
[----:B------:R-:W-:Y:S01]  /*0780*/  IMAD.MOV.U32 R29, RZ, RZ, 0x7f ;  /* 0x0000007fff1d7424 */ /* 0x000fe200078e00ff */
[----:B------:R-:W-:-:S04]  /*0790*/  ISETP.GT.U32.AND P3, PT, R5, 0x7f800000, PT ;  /* 0x7f8000000500780c */ /* 0x000fc80003f64070 */
[----:B------:R-:W-:-:S09]  /*07a0*/  SEL R29, R29, 0x7c, P3 ;  /* 0x0000007c1d1d7807 */ /* 0x000fd20001800000 */
.L_x_865:
[----:B------:R-:W-:Y:S05]  /*07b0*/  BSYNC B0 ;  /* 0x0000000000007941 */ /* 0x000fea0003800000 */
.L_x_863:
        /* <DEDUP_REMOVED lines=16> */
.L_x_867:
[----:B------:R-:W-:Y:S01]  /*08c0*/  IMAD.MOV.U32 R5, RZ, RZ, 0x7f ;  /* 0x0000007fff057424 */ /* 0x000fe200078e00ff */
[----:B------:R-:W-:-:S04]  /*08d0*/  ISETP.GT.U32.AND P3, PT, R4, 0x7f800000, PT ;  /* 0x7f8000000400780c */ /* 0x000fc80003f64070 */
[----:B------:R-:W-:-:S09]  /*08e0*/  SEL R5, R5, 0x7c, P3 ;  /* 0x0000007c05057807 */ /* 0x000fd20001800000 */
.L_x_868:
[----:B------:R-:W-:Y:S05]  /*08f0*/  BSYNC B0 ;  /* 0x0000000000007941 */ /* 0x000fea0003800000 */
.L_x_866:
        /* <DEDUP_REMOVED lines=20> */
[----:B-1----:R-:W-:Y:S05]  /*0a40*/  @!P0 BRA P1, `(.L_x_869) ;  /* 0xfffffff400e08947 */ /* 0x002fea000083ffff */
[----:B------:R-:W-:Y:S05]  /*0a50*/  EXIT ;  /* 0x000000000000794d */ /* 0x000fea0003800000 */
.L_x_856:
        /* <DEDUP_REMOVED lines=8> */
.L_x_882:
[----:B------:R-:W-:-:S04]  /*0ae0*/  LEA R4, P0, R0, UR4, 0x4 ;  /* 0x0000000400047c11 */ /* 0x000fc8000f8020ff */
[----:B------:R-:W-:-:S06]  /*0af0*/  LEA.HI.X R5, R0, UR5, R3, 0x4, P0 ;  /* 0x0000000500057c11 */ /* 0x000fcc00080f2403 */
[----:B------:R-:W2:Y:S01]  /*0b00*/  LDG.E.128 R4, desc[UR10][R4.64] ;  /* 0x0000000a04047981 */ /* 0x000ea2000c1e1d00 */
[----:B------:R-:W-:Y:S01]  /*0b10*/  BSSY B0, `(.L_x_870) ;  /* 0x0000010000007945 */ /* 0x000fe20003800000 */
[----:B--2---:R-:W-:-:S04]  /*0b20*/  I2FP.F32.S32 R9, R4 ;  /* 0x0000000400097245 */ /* 0x004fc80000201400 */
        /* <DEDUP_REMOVED lines=11> */
.L_x_871:
[----:B------:R-:W-:Y:S01]  /*0be0*/  IMAD.MOV.U32 R2, RZ, RZ, 0x7f ;  /* 0x0000007fff027424 */ /* 0x000fe200078e00ff */
[----:B------:R-:W-:-:S04]  /*0bf0*/  ISETP.GT.U32.AND P0, PT, R8, 0x7f800000, PT ;  /* 0x7f8000000800780c */ /* 0x000fc80003f04070 */
[----:B------:R-:W-:-:S09]  /*0c00*/  SEL R2, R2, 0x7c, P0 ;  /* 0x0000007c02027807 */ /* 0x000fd20000000000 */
.L_x_872:
[----:B------:R-:W-:Y:S05]  /*0c10*/  BSYNC B0 ;  /* 0x0000000000007941 */ /* 0x000fea0003800000 */
.L_x_870:
        /* <DEDUP_REMOVED lines=16> */
.L_x_874:
[----:B------:R-:W-:Y:S01]  /*0d20*/  IMAD.MOV.U32 R4, RZ, RZ, 0x7f ;  /* 0x0000007fff047424 */ /* 0x000fe200078e00ff */
[----:B------:R-:W-:-:S04]  /*0d30*/  ISETP.GT.U32.AND P0, PT, R8, 0x7f800000, PT ;  /* 0x7f8000000800780c */ /* 0x000fc80003f04070 */
[----:B------:R-:W-:-:S09]  /*0d40*/  SEL R4, R4, 0x7c, P0 ;  /* 0x0000007c04047807 */ /* 0x000fd20000000000 */
.L_x_875:
[----:B------:R-:W-:Y:S05]  /*0d50*/  BSYNC B0 ;  /* 0x0000000000007941 */ /* 0x000fea0003800000 */
.L_x_873:
        /* <DEDUP_REMOVED lines=16> */
.L_x_877:
[----:B------:R-:W-:Y:S01]  /*0e60*/  IMAD.MOV.U32 R4, RZ, RZ, 0x7f ;  /* 0x0000007fff047424 */ /* 0x000fe200078e00ff */
[----:B------:R-:W-:-:S04]  /*0e70*/  ISETP.GT.U32.AND P0, PT, R6, 0x7f800000, PT ;  /* 0x7f8000000600780c */ /* 0x000fc80003f04070 */
[----:B------:R-:W-:-:S09]  /*0e80*/  SEL R4, R4, 0x7c, P0 ;  /* 0x0000007c04047807 */ /* 0x000fd20000000000 */
.L_x_878:
[----:B------:R-:W-:Y:S05]  /*0e90*/  BSYNC B0 ;  /* 0x0000000000007941 */ /* 0x000fea0003800000 */
.L_x_876:
        /* <DEDUP_REMOVED lines=16> */
.L_x_880:
[----:B------:R-:W-:Y:S01]  /*0fa0*/  IMAD.MOV.U32 R5, RZ, RZ, 0x7f ;  /* 0x0000007fff057424 */ /* 0x000fe200078e00ff */
[----:B------:R-:W-:-:S04]  /*0fb0*/  ISETP.GT.U32.AND P0, PT, R6, 0x7f800000, PT ;  /* 0x7f8000000600780c */ /* 0x000fc80003f04070 */
[----:B------:R-:W-:-:S09]  /*0fc0*/  SEL R5, R5, 0x7c, P0 ;  /* 0x0000007c05057807 */ /* 0x000fd20000000000 */
.L_x_881:
[----:B------:R-:W-:Y:S05]  /*0fd0*/  BSYNC B0 ;  /* 0x0000000000007941 */ /* 0x000fea0003800000 */
.L_x_879:
        /* <DEDUP_REMOVED lines=19> */
.L_x_883:
        /* <DEDUP_REMOVED lines=15> */
.L_x_7815:


//--------------------- .text._ZN2at6native55_GLOBAL__N__de093ff9_22_ForeachBinaryOpList_cu_a911ec4325multi_tensor_apply_kernelINS1_18TensorListMetadataILi2EEENS1_11CopyFunctorIN3c1011Float8_e5m2EsLi2ELi1ELi1EEEJNS0_4CopyIS7_sEEEEEvT_T0_DpT1_ --------------------------
	.section	.text._ZN2at6native55_GLOBAL__N__de093ff9_22_ForeachBinaryOpList_cu_a911ec4325multi_tensor_apply_kernelINS1_18TensorListMetadataILi2EEENS1_11CopyFunctorIN3c1011Float8_e5m2EsLi2ELi1ELi1EEEJNS0_4CopyIS7_sEEEEEvT_T0_DpT1_,"ax",@progbits
	.align	128
.text._ZN2at6native55_GLOBAL__N__de093ff9_22_ForeachBinaryOpList_cu_a911ec4325multi_tensor_apply_kernelINS1_18TensorListMetadataILi2EEENS1_11CopyFunctorIN3c1011Float8_e5m2EsLi2ELi1ELi1EEEJNS0_4CopyIS7_sEEEEEvT_T0_DpT1_:
        .type           _ZN2at6native55_GLOBAL__N__de093ff9_22_ForeachBinaryOpList_cu_a911ec4325multi_tensor_apply_kernelINS1_18TensorListMetadataILi2EEENS1_11CopyFunctorIN3c1011Float8_e5m2EsLi2ELi1ELi1EEEJNS0_4CopyIS7_sEEEEEvT_T0_DpT1_,@function
        .size           _ZN2at6native55_GLOBAL__N__de093ff9_22_ForeachBinaryOpList_cu_a911ec4325multi_tensor_apply_kernelINS1_18TensorListMetadataILi2EEENS1_11CopyFunctorIN3c1011Float8_e5m2EsLi2ELi1ELi1EEEJNS0_4CopyIS7_sEEEEEvT_T0_DpT1_,(.L_x_7816 - _ZN2at6native55_GLOBAL__N__de093ff9_22_ForeachBinaryOpList_cu_a911ec4325multi_tensor_apply_kernelINS1_18TensorListMetadataILi2EEENS1_11CopyFunctorIN3c1011Float8_e5m2EsLi2ELi1ELi1EEEJNS0_4CopyIS7_sEEEEEvT_T0_DpT1_)
        .other          _ZN2at6native55_GLOBAL__N__de093ff9_22_ForeachBinaryOpList_cu_a911ec4325multi_tensor_apply_kernelINS1_18TensorListMetadataILi2EEENS1_11CopyFunctorIN3c1011Float8_e5m2EsLi2ELi1ELi1EEEJNS0_4CopyIS7_sEEEEEvT_T0_DpT1_,@"STO_CUDA_ENTRY STV_DEFAULT"
_ZN2at6native55_GLOBAL__N__de093ff9_22_ForeachBinaryOpList_cu_a911ec4325multi_tensor_apply_kernelINS1_18TensorListMetadataILi2EEENS1_11CopyFunctorIN3c1011Float8_e5m2EsLi2ELi1ELi1EEEJNS0_4CopyIS7_sEEEEEvT_T0_DpT1_:
        /* <DEDUP_REMOVED lines=31> */
.L_x_897:
        /* <DEDUP_REMOVED lines=12> */
[----:B------:R-:W-:Y:S01]  /*02b0*/  IADD3 R18, P2, R5, R22, RZ ;  /* 0x0000001605127210 */ /* 0x000fe20007f5e0ff */
[--C-:B------:R-:W-:Y:S01]  /*02c0*/  IMAD.X R13, RZ, RZ, R8.reuse, P1 ;  /* 0x000000ffff0d7224 */ /* 0x100fe200008e0608 */
[----:B------:R-:W-:Y:S01]  /*02d0*/  ISETP.GE.U32.AND P4, PT, R20, 0x10000, PT ;  /* 0x000100001400780c */ /* 0x000fe20003f86070 */
[--C-:B------:R-:W-:Y:S01]  /*02e0*/  IMAD.X R12, RZ, RZ, R8.reuse, P6 ;  /* 0x000000ffff0c7224 */ /* 0x100fe200030e0608 */
[C---:B------:R-:W-:Y:S01]  /*02f0*/  ISETP.GE.U32.AND P3, PT, R21.reuse, 0x10000, PT ;  /* 0x000100001500780c */ /* 0x040fe20003f66070 */
        /* <DEDUP_REMOVED lines=11> */
[----:B0-----:R-:W-:Y:S02]  /*03b0*/  @P4 LEA R2, P3, R20, UR4, 0x1 ;  /* 0x0000000414024c11 */ /* 0x001fe4000f8608ff */
[C---:B------:R-:W-:Y:S02]  /*03c0*/  @P1 LEA R4, P5, R21.reuse, UR4, 0x1 ;  /* 0x0000000415041c11 */ /* 0x040fe4000f8a08ff */
        /* <DEDUP_REMOVED lines=8> */
[----:B--2---:R-:W1:Y:S02]  /*0450*/  I2F.S16 R25, R14 ;  /* 0x0000000e00197306 */ /* 0x004e640000101400 */
        /* <DEDUP_REMOVED lines=11> */
.L_x_886:
[----:B------:R-:W-:Y:S01]  /*0510*/  IMAD.MOV.U32 R23, RZ, RZ, 0x7f ;  /* 0x0000007fff177424 */ /* 0x000fe200078e00ff */
[----:B------:R-:W-:-:S04]  /*0520*/  ISETP.GT.U32.AND P3, PT, R24, 0x7f800000, PT ;  /* 0x7f8000001800780c */ /* 0x000fc80003f64070 */
[----:B------:R-:W-:-:S09]  /*0530*/  SEL R23, R23, 0x7c, P3 ;  /* 0x0000007c17177807 */ /* 0x000fd20001800000 */
.L_x_887:
[----:B------:R-:W-:Y:S05]  /*0540*/  BSYNC B0 ;  /* 0x0000000000007941 */ /* 0x000fea0003800000 */
.L_x_885:
[----:B-----5:R-:W0:Y:S01]  /*0550*/  I2F.S16 R3, R11 ;  /* 0x0000000b00037306 */ /* 0x020e220000101400 */
        /* <DEDUP_REMOVED lines=15> */
.L_x_889:
[----:B------:R-:W-:Y:S01]  /*0650*/  IMAD.MOV.U32 R25, RZ, RZ, 0x7f ;  /* 0x0000007fff197424 */ /* 0x000fe200078e00ff */
[----:B------:R-:W-:-:S04]  /*0660*/  ISETP.GT.U32.AND P3, PT, R4, 0x7f800000, PT ;  /* 0x7f8000000400780c */ /* 0x000fc80003f64070 */
[----:B------:R-:W-:-:S09]  /*0670*/  SEL R25, R25, 0x7c, P3 ;  /* 0x0000007c19197807 */ /* 0x000fd20001800000 */
.L_x_890:
[----:B------:R-:W-:Y:S05]  /*0680*/  BSYNC B0 ;  /* 0x0000000000007941 */ /* 0x000fea0003800000 */
.L_x_888:
[----:B------:R-:W0:Y:S01]  /*0690*/  I2F.S16 R2, R10 ;  /* 0x0000000a00027306 */ /* 0x000e220000101400 */
        /* <DEDUP_REMOVED lines=15> */
.L_x_892:
[----:B------:R-:W-:Y:S01]  /*0790*/  IMAD.MOV.U32 R27, RZ, RZ, 0x7f ;  /* 0x0000007fff1b7424 */ /* 0x000fe200078e00ff */
[----:B------:R-:W-:-:S04]  /*07a0*/  ISETP.GT.U32.AND P3, PT, R5, 0x7f800000, PT ;  /* 0x7f8000000500780c */ /* 0x000fc80003f64070 */
[----:B------:R-:W-:-:S09]  /*07b0*/  SEL R27, R27, 0x7c, P3 ;  /* 0x0000007c1b1b7807 */ /* 0x000fd20001800000 */
.L_x_893:
[----:B------:R-:W-:Y:S05]  /*07c0*/  BSYNC B0 ;  /* 0x0000000000007941 */ /* 0x000fea0003800000 */
.L_x_891:
        /* <DEDUP_REMOVED lines=16> */
.L_x_895:
[----:B------:R-:W-:Y:S01]  /*08d0*/  IMAD.MOV.U32 R5, RZ, RZ, 0x7f ;  /* 0x0000007fff057424 */ /* 0x000fe200078e00ff */
[----:B------:R-:W-:-:S04]  /*08e0*/  ISETP.GT.U32.AND P3, PT, R4, 0x7f800000, PT ;  /* 0x7f8000000400780c */ /* 0x000fc80003f64070 */
[----:B------:R-:W-:-:S09]  /*08f0*/  SEL R5, R5, 0x7c, P3 ;  /* 0x0000007c05057807 */ /* 0x000fd20001800000 */
.L_x_896:
[----:B------:R-:W-:Y:S05]  /*0900*/  BSYNC B0 ;  /* 0x0000000000007941 */ /* 0x000fea0003800000 */
.L_x_894:
        /* <DEDUP_REMOVED lines=26> */
.L_x_884:
        /* <DEDUP_REMOVED lines=8> */
.L_x_910:
[----:B------:R-:W-:-:S04]  /*0b30*/  LEA R2, P0, R0, UR4, 0x3 ;  /* 0x0000000400027c11 */ /* 0x000fc8000f8018ff */
[----:B------:R-:W-:-:S06]  /*0b40*/  LEA.HI.X R3, R0, UR5, R5, 0x3, P0 ;  /* 0x0000000500037c11 */ /* 0x000fcc00080f1c05 */
[----:B------:R-:W2:Y:S01]  /*0b50*/  LDG.E.64 R2, desc[UR10][R2.64] ;  /* 0x0000000a02027981 */ /* 0x000ea2000c1e1b00 */
[----:B------:R-:W-:Y:S01]  /*0b60*/  BSSY B0, `(.L_x_898) ;  /* 0x0000010000007945 */ /* 0x000fe20003800000 */
[----:B--2---:R-:W0:Y:S02]  /*0b70*/  I2F.S16 R7, R2 ;  /* 0x0000000200077306 */ /* 0x004e240000101400 */
        /* <DEDUP_REMOVED lines=11> */
.L_x_899:
[----:B------:R-:W-:Y:S01]  /*0c30*/  IMAD.MOV.U32 R4, RZ, RZ, 0x7f ;  /* 0x0000007fff047424 */ /* 0x000fe200078e00ff */
[----:B------:R-:W-:-:S04]  /*0c40*/  ISETP.GT.U32.AND P0, PT, R6, 0x7f800000, PT ;  /* 0x7f8000000600780c */ /* 0x000fc80003f04070 */
[----:B------:R-:W-:-:S09]  /*0c50*/  SEL R4, R4, 0x7c, P0 ;  /* 0x0000007c04047807 */ /* 0x000fd20000000000 */
.L_x_900:
[----:B------:R-:W-:Y:S05]  /*0c60*/  BSYNC B0 ;  /* 0x0000000000007941 */ /* 0x000fea0003800000 */
.L_x_898:
[----:B------:R-:W0:Y:S01]  /*0c70*/  I2F.S16 R9, R2.H1 ;  /* 0x1000000200097306 */ /* 0x000e220000101400 */
        /* <DEDUP_REMOVED lines=15> */
.L_x_902:
[----:B------:R-:W-:Y:S01]  /*0d70*/  IMAD.MOV.U32 R2, RZ, RZ, 0x7f ;  /* 0x0000007fff027424 */ /* 0x000fe200078e00ff */
[----:B------:R-:W-:-:S04]  /*0d80*/  ISETP.GT.U32.AND P0, PT, R8, 0x7f800000, PT ;  /* 0x7f8000000800780c */ /* 0x000fc80003f04070 */
[----:B------:R-:W-:-:S09]  /*0d90*/  SEL R2, R2, 0x7c, P0 ;  /* 0x0000007c02027807 */ /* 0x000fd20000000000 */
.L_x_903:
[----:B------:R-:W-:Y:S05]  /*0da0*/  BSYNC B0 ;  /* 0x0000000000007941 */ /* 0x000fea0003800000 */
.L_x_901:
        /* <DEDUP_REMOVED lines=16> */
.L_x_905:
[----:B------:R-:W-:Y:S01]  /*0eb0*/  IMAD.MOV.U32 R2, RZ, RZ, 0x7f ;  /* 0x0000007fff027424 */ /* 0x000fe200078e00ff */
[----:B------:R-:W-:-:S04]  /*0ec0*/  ISETP.GT.U32.AND P0, PT, R8, 0x7f800000, PT ;  /* 0x7f8000000800780c */ /* 0x000fc80003f04070 */
[----:B------:R-:W-:-:S09]  /*0ed0*/  SEL R2, R2, 0x7c, P0 ;  /* 0x0000007c02027807 */ /* 0x000fd20000000000 */
.L_x_906:
[----:B------:R-:W-:Y:S05]  /*0ee0*/  BSYNC B0 ;  /* 0x0000000000007941 */ /* 0x000fea0003800000 */
.L_x_904:
        /* <DEDUP_REMOVED lines=16> */
.L_x_908:
[----:B------:R-:W-:Y:S01]  /*0ff0*/  IMAD.MOV.U32 R3, RZ, RZ, 0x7f ;  /* 0x0000007fff037424 */ /* 0x000fe200078e00ff */
[----:B------:R-:W-:-:S04]  /*1000*/  ISETP.GT.U32.AND P0, PT, R8, 0x7f800000, PT ;  /* 0x7f8000000800780c */ /* 0x000fc80003f04070 */
[----:B------:R-:W-:-:S09]  /*1010*/  SEL R3, R3, 0x7c, P0 ;  /* 0x0000007c03037807 */ /* 0x000fd20000000000 */
.L_x_909:
[----:B------:R-:W-:Y:S05]  /*1020*/  BSYNC B0 ;  /* 0x0000000000007941 */ /* 0x000fea0003800000 */
.L_x_907:
        /* <DEDUP_REMOVED lines=19> */
.L_x_911:
        /* <DEDUP_REMOVED lines=10> */
.L_x_7816:


//--------------------- .text._ZN2at6native55_GLOBAL__N__de093ff9_22_ForeachBinaryOpList_cu_a911ec4325multi_tensor_apply_kernelINS1_18TensorListMetadataILi2EEENS1_11CopyFunctorIN3c1011Float8_e5m2ElLi2ELi1ELi1EEEJNS0_4CopyIS7_lEEEEEvT_T0_DpT1_ --------------------------
	.section	.text._ZN2at6native55_GLOBAL__N__de093ff9_22_ForeachBinaryOpList_cu_a911ec4325multi_tensor_apply_kernelINS1_18TensorListMetadataILi2EEENS1_11CopyFunctorIN3c1011Float8_e5m2ElLi2ELi1ELi1EEEJNS0_4CopyIS7_lEEEEEvT_T0_DpT1_,"ax",@progbits
	.align	128
.text._ZN2at6native55_GLOBAL__N__de093ff9_22_ForeachBinaryOpList_cu_a911ec4325multi_tensor_apply_kernelINS1_18TensorListMetadataILi2EEENS1_11CopyFunctorIN3c1011Float8_e5m2ElLi2ELi1ELi1EEEJNS0_4CopyIS7_lEEEEEvT_T0_DpT1_:
        .type           _ZN2at6native55_GLOBAL__N__de093ff9_22_ForeachBinaryOpList_cu_a911ec4325multi_tensor_apply_kernelINS1_18TensorListMetadataILi2EEENS1_11CopyFunctorIN3c1011Float8_e5m2ElLi2ELi1ELi1EEEJNS0_4CopyIS7_lEEEEEvT_T0_DpT1_,@function
        .size           _ZN2at6native55_GLOBAL__N__de093ff9_22_ForeachBinaryOpList_cu_a911ec4325multi_tensor_apply_kernelINS1_18TensorListMetadataILi2EEENS1_11CopyFunctorIN3c1011Float8_e5m2ElLi2ELi1ELi1EEEJNS0_4CopyIS7_lEEEEEvT_T0_DpT1_,(.L_x_7817 - _ZN2at6native55_GLOBAL__N__de093ff9_22_ForeachBinaryOpList_cu_a911ec4325multi_tensor_apply_kernelINS1_18TensorListMetadataILi2EEENS1_11CopyFunctorIN3c1011Float8_e5m2ElLi2ELi1ELi1EEEJNS0_4CopyIS7_lEEEEEvT_T0_DpT1_)
        .other          _ZN2at6native55_GLOBAL__N__de093ff9_22_ForeachBinaryOpList_cu_a911ec4325multi_tensor_apply_kernelINS1_18TensorListMetadataILi2EEENS1_11CopyFunctorIN3c1011Float8_e5m2ElLi2ELi1ELi1EEEJNS0_4CopyIS7_lEEEEEvT_T0_DpT1_,@"STO_CUDA_ENTRY STV_DEFAULT"
_ZN2at6native55_GLOBAL__N__de093ff9_22_ForeachBinaryOpList_cu_a911ec4325multi_tensor_apply_kernelINS1_18TensorListMetadataILi2EEENS1_11CopyFunctorIN3c1011Float8_e5m2ElLi2ELi1ELi1EEEJNS0_4CopyIS7_lEEEEEvT_T0_DpT1_:
        /* <DEDUP_REMOVED lines=30> */
.L_x_925:
        /* <DEDUP_REMOVED lines=12> */
[----:B------:R-:W-:Y:S01]  /*02a0*/  IADD3 R22, P6, R22, R23, RZ ;  /* 0x0000001716167210 */ /* 0x000fe20007fde0ff */
[--C-:B------:R-:W-:Y:S01]  /*02b0*/  IMAD.X R3, RZ, RZ, R17.reuse, P1 ;  /* 0x000000ffff037224 */ /* 0x100fe200008e0611 */
[C---:B------:R-:W-:Y:S01]  /*02c0*/  ISETP.GE.U32.AND P4, PT, R20.reuse, 0x10000, PT ;  /* 0x000100001400780c */ /* 0x040fe20003f86070 */
[--C-:B------:R-:W-:Y:S01]  /*02d0*/  IMAD.X R6, RZ, RZ, R17.reuse, P5 ;  /* 0x000000ffff067224 */ /* 0x100fe200028e0611 */
[----:B------:R-:W-:Y:S01]  /*02e0*/  ISETP.LT.U32.AND P1, PT, R20, UR12, PT ;  /* 0x0000000c14007c0c */ /* 0x000fe2000bf21070 */
[----:B------:R-:W-:Y:S01]  /*02f0*/  IMAD.X R7, RZ, RZ, R17, P6 ;  /* 0x000000ffff077224 */ /* 0x000fe200030e0611 */
[----:B------:R-:W-:Y:S02]  /*0300*/  ISETP.GE.U32.AND.EX P4, PT, R3, RZ, PT, P4 ;  /* 0x000000ff0300720c */ /* 0x000fe40003f86140 */
[----:B------:R-:W-:Y:S02]  /*0310*/  ISETP.GE.U32.AND P2, PT, R21, 0x10000, PT ;  /* 0x000100001500780c */ /* 0x000fe40003f46070 */
[----:B------:R-:W-:-:S02]  /*0320*/  ISETP.GE.U32.AND P3, PT, R22, 0x10000, PT ;  /* 0x000100001600780c */ /* 0x000fc40003f66070 */
[----:B------:R-:W-:Y:S02]  /*0330*/  ISETP.LT.AND.EX P1, PT, R3, UR6, !P4, P1 ;  /* 0x0000000603007c0c */ /* 0x000fe4000e721310 */
[----:B------:R-:W-:Y:S02]  /*0340*/  ISETP.LT.U32.AND P5, PT, R21, UR12, PT ;  /* 0x0000000c15007c0c */ /* 0x000fe4000bfa1070 */
[----:B------:R-:W-:Y:S02]  /*0350*/  ISETP.LT.U32.AND P4, PT, R22, UR12, PT ;  /* 0x0000000c16007c0c */ /* 0x000fe4000bf81070 */
[C---:B------:R-:W-:Y:S02]  /*0360*/  ISETP.GE.U32.AND.EX P2, PT, R6.reuse, RZ, PT, P2 ;  /* 0x000000ff0600720c */ /* 0x040fe40003f46120 */
[----:B------:R-:W-:Y:S02]  /*0370*/  ISETP.GE.U32.AND.EX P3, PT, R7, RZ, PT, P3 ;  /* 0x000000ff0700720c */ /* 0x000fe40003f66130 */
[----:B------:R-:W-:-:S02]  /*0380*/  ISETP.LT.AND.EX P5, PT, R6, UR6, !P2, P5 ;  /* 0x0000000606007c0c */ /* 0x000fc4000d7a1350 */
        /* <DEDUP_REMOVED lines=10> */
[----:B------:R-:W-:Y:S01]  /*0430*/  BSSY B0, `(.L_x_913) ;  /* 0x0000010000007945 */ /* 0x000fe20003800000 */
[----:B--2---:R-:W0:Y:S02]  /*0440*/  I2F.S64 R28, R8 ;  /* 0x00000008001c7312 */ /* 0x004e240000301400 */
[----:B0-----:R-:W-:-:S04]  /*0450*/  LOP3.LUT R29, R28, 0x7fffffff, RZ, 0xc0, !PT ;  /* 0x7fffffff1c1d7812 */ /* 0x001fc800078ec0ff */
        /* <DEDUP_REMOVED lines=10> */
.L_x_914:
[----:B------:R-:W-:Y:S01]  /*0500*/  IMAD.MOV.U32 R25, RZ, RZ, 0x7f ;  /* 0x0000007fff197424 */ /* 0x000fe200078e00ff */
[----:B------:R-:W-:-:S04]  /*0510*/  ISETP.GT.U32.AND P2, PT, R29, 0x7f800000, PT ;  /* 0x7f8000001d00780c */ /* 0x000fc80003f44070 */
[----:B------:R-:W-:-:S09]  /*0520*/  SEL R25, R25, 0x7c, P2 ;  /* 0x0000007c19197807 */ /* 0x000fd20001000000 */
.L_x_915:
[----:B------:R-:W-:Y:S05]  /*0530*/  BSYNC B0 ;  /* 0x0000000000007941 */ /* 0x000fea0003800000 */
.L_x_913:
[----:B-----5:R-:W0:Y:S01]  /*0540*/  I2F.S64 R16, R10 ;  /* 0x0000000a00107312 */ /* 0x020e220000301400 */
        /* <DEDUP_REMOVED lines=15> */
.L_x_917:
[----:B------:R-:W-:Y:S01]  /*0640*/  IMAD.MOV.U32 R27, RZ, RZ, 0x7f ;  /* 0x0000007fff1b7424 */ /* 0x000fe200078e00ff */
[----:B------:R-:W-:-:S04]  /*0650*/  ISETP.GT.U32.AND P2, PT, R18, 0x7f800000, PT ;  /* 0x7f8000001200780c */ /* 0x000fc80003f44070 */
[----:B------:R-:W-:-:S09]  /*0660*/  SEL R27, R27, 0x7c, P2 ;  /* 0x0000007c1b1b7807 */ /* 0x000fd20001000000 */
.L_x_918:
[----:B------:R-:W-:Y:S05]  /*0670*/  BSYNC B0 ;  /* 0x0000000000007941 */ /* 0x000fea0003800000 */
.L_x_916:
[----:B------:R-:W0:Y:S01]  /*0680*/  I2F.S64 R18, R12 ;  /* 0x0000000c00127312 */ /* 0x000e220000301400 */
        /* <DEDUP_REMOVED lines=15> */
.L_x_920:
[----:B------:R-:W-:Y:S01]  /*0780*/  IMAD.MOV.U32 R29, RZ, RZ, 0x7f ;  /* 0x0000007fff1d7424 */ /* 0x000fe200078e00ff */
[----:B------:R-:W-:-:S04]  /*0790*/  ISETP.GT.U32.AND P2, PT, R19, 0x7f800000, PT ;  /* 0x7f8000001300780c */ /* 0x000fc80003f44070 */
[----:B------:R-:W-:-:S09]  /*07a0*/  SEL R29, R29, 0x7c, P2 ;  /* 0x0000007c1d1d7807 */ /* 0x000fd20001000000 */
.L_x_921:
[----:B------:R-:W-:Y:S05]  /*07b0*/  BSYNC B0 ;  /* 0x0000000000007941 */ /* 0x000fea0003800000 */
.L_x_919:
        /* <DEDUP_REMOVED lines=16> */
.L_x_923:
[----:B------:R-:W-:Y:S01]  /*08c0*/  IMAD.MOV.U32 R24, RZ, RZ, 0x7f ;  /* 0x0000007fff187424 */ /* 0x000fe200078e00ff */
[----:B------:R-:W-:-:S04]  /*08d0*/  ISETP.GT.U32.AND P2, PT, R19, 0x7f800000, PT ;  /* 0x7f8000001300780c */ /* 0x000fc80003f44070 */
[----:B------:R-:W-:-:S09]  /*08e0*/  SEL R24, R24, 0x7c, P2 ;  /* 0x0000007c18187807 */ /* 0x000fd20001000000 */
.L_x_924:
[----:B------:R-:W-:Y:S05]  /*08f0*/  BSYNC B0 ;  /* 0x0000000000007941 */ /* 0x000fea0003800000 */
.L_x_922:
        /* <DEDUP_REMOVED lines=22> */
.L_x_912:
        /* <DEDUP_REMOVED lines=8> */
.L_x_938:
[----:B------:R-:W-:-:S04]  /*0ae0*/  LEA R12, P0, R3, UR4, 0x5 ;  /* 0x00000004030c7c11 */ /* 0x000fc8000f8028ff */
[----:B------:R-:W-:-:S05]  /*0af0*/  LEA.HI.X R13, R3, UR5, R0, 0x5, P0 ;  /* 0x00000005030d7c11 */ /* 0x000fca00080f2c00 */
[----:B------:R-:W2:Y:S04]  /*0b00*/  LDG.E.128 R4, desc[UR10][R12.64] ;  /* 0x0000000a0c047981 */ /* 0x000ea8000c1e1d00 */
[----:B------:R0:W5:Y:S01]  /*0b10*/  LDG.E.128 R8, desc[UR10][R12.64+0x10] ;  /* 0x0000100a0c087981 */ /* 0x000162000c1e1d00 */
[----:B------:R-:W-:Y:S01]  /*0b20*/  BSSY B0, `(.L_x_926) ;  /* 0x0000010000007945 */ /* 0x000fe20003800000 */
[----:B--2---:R-:W1:Y:S02]  /*0b30*/  I2F.S64 R5, R4 ;  /* 0x0000000400057312 */ /* 0x004e640000301400 */
[----:B-1----:R-:W-:-:S04]  /*0b40*/  LOP3.LUT R14, R5, 0x7fffffff, RZ, 0xc0, !PT ;  /* 0x7fffffff050e7812 */ /* 0x002fc800078ec0ff */
        /* <DEDUP_REMOVED lines=10> */
.L_x_927:
[----:B------:R-:W-:Y:S01]  /*0bf0*/  IMAD.MOV.U32 R2, RZ, RZ, 0x7f ;  /* 0x0000007fff027424 */ /* 0x000fe200078e00ff */
[----:B------:R-:W-:-:S04]  /*0c00*/  ISETP.GT.U32.AND P0, PT, R14, 0x7f800000, PT ;  /* 0x7f8000000e00780c */ /* 0x000fc80003f04070 */
[----:B------:R-:W-:-:S09]  /*0c10*/  SEL R2, R2, 0x7c, P0 ;  /* 0x0000007c02027807 */ /* 0x000fd20000000000 */
.L_x_928:
[----:B------:R-:W-:Y:S05]  /*0c20*/  BSYNC B0 ;  /* 0x0000000000007941 */ /* 0x000fea0003800000 */
.L_x_926:
        /* <DEDUP_REMOVED lines=16> */
.L_x_930:
[----:B------:R-:W-:Y:S01]  /*0d30*/  IMAD.MOV.U32 R4, RZ, RZ, 0x7f ;  /* 0x0000007fff047424 */ /* 0x000fe200078e00ff */
[----:B------:R-:W-:-:S04]  /*0d40*/  ISETP.GT.U32.AND P0, PT, R12, 0x7f800000, PT ;  /* 0x7f8000000c00780c */ /* 0x000fc80003f04070 */
[----:B------:R-:W-:-:S09]  /*0d50*/  SEL R4, R4, 0x7c, P0 ;  /* 0x0000007c04047807 */ /* 0x000fd20000000000 */
.L_x_931:
[----:B------:R-:W-:Y:S05]  /*0d60*/  BSYNC B0 ;  /* 0x0000000000007941 */ /* 0x000fea0003800000 */
.L_x_929:
        /* <DEDUP_REMOVED lines=16> */
.L_x_933:
[----:B------:R-:W-:Y:S01]  /*0e70*/  IMAD.MOV.U32 R4, RZ, RZ, 0x7f ;  /* 0x0000007fff047424 */ /* 0x000fe200078e00ff */
[----:B------:R-:W-:-:S04]  /*0e80*/  ISETP.GT.U32.AND P0, PT, R6, 0x7f800000, PT ;  /* 0x7f8000000600780c */ /* 0x000fc80003f04070 */
[----:B------:R-:W-:-:S09]  /*0e90*/  SEL R4, R4, 0x7c, P0 ;  /* 0x0000007c04047807 */ /* 0x000fd20000000000 */
.L_x_934:
[----:B------:R-:W-:Y:S05]  /*0ea0*/  BSYNC B0 ;  /* 0x0000000000007941 */ /* 0x000fea0003800000 */
.L_x_932:
        /* <DEDUP_REMOVED lines=16> */
.L_x_936:
[----:B------:R-:W-:Y:S01]  /*0fb0*/  IMAD.MOV.U32 R5, RZ, RZ, 0x7f ;  /* 0x0000007fff057424 */ /* 0x000fe200078e00ff */
[----:B------:R-:W-:-:S04]  /*0fc0*/  ISETP.GT.U32.AND P0, PT, R6, 0x7f800000, PT ;  /* 0x7f8000000600780c */ /* 0x000fc80003f04070 */
[----:B------:R-:W-:-:S09]  /*0fd0*/  SEL R5, R5, 0x7c, P0 ;  /* 0x0000007c05057807 */ /* 0x000fd20000000000 */
.L_x_937:
[----:B------:R-:W-:Y:S05]  /*0fe0*/  BSYNC B0 ;  /* 0x0000000000007941 */ /* 0x000fea0003800000 */
.L_x_935:
[----:B------:R-:W-:Y:S02]  /*0ff0*/  LOP3.LUT R4, R11, 0x80000000, RZ, 0xc0, !PT ;  /* 0x800000000b047812 */ /* 0x000fe400078ec0ff */
[----:B------:R-:W-:Y:S02]  /*1000*/  PRMT R6, R7, 0x7604, R2 ;  /* 0x0000760407067816 */ /* 0x000fe40000000002 */
[----:B------:R-:W-:Y:S02]  /*1010*/  SHF.R.U32.HI R2, RZ, 0x18, R4 ;  /* 0x00000018ff027819 */ /* 0x000fe40000011604 */
[----:B------:R-:W-:Y:S02]  /*1020*/  LEA R4, P0, R3, UR13, 0x2 ;  /* 0x0000000d03047c11 */ /* 0x000fe4000f8010ff */
        /* <DEDUP_REMOVED lines=15> */
.L_x_939:
        /* <DEDUP_REMOVED lines=14> */
.L_x_7817:


//--------------------- .text._ZN2at6native55_GLOBAL__N__de093ff9_22_ForeachBinaryOpList_cu_a911ec4325multi_tensor_apply_kernelINS1_18TensorListMetadataILi2EEENS1_11CopyFunctorIN3c1011Float8_e5m2EaLi2ELi1ELi1EEEJNS0_4CopyIS7_aEEEEEvT_T0_DpT1_ --------------------------
	.section	.text._ZN2at6native55_GLOBAL__N__de093ff9_22_ForeachBinaryOpList_cu_a911ec4325multi_tensor_apply_kernelINS1_18TensorListMetadataILi2EEENS1_11CopyFunctorIN3c1011Float8_e5m2EaLi2ELi1ELi1EEEJNS0_4CopyIS7_aEEEEEvT_T0_DpT1_,"ax",@progbits
	.align	128
.text._ZN2at6native55_GLOBAL__N__de093ff9_22_ForeachBinaryOpList_cu_a911ec4325multi_tensor_apply_kernelINS1_18TensorListMetadataILi2EEENS1_11CopyFunctorIN3c1011Float8_e5m2EaLi2ELi1ELi1EEEJNS0_4CopyIS7_aEEEEEvT_T0_DpT1_:
        .type           _ZN2at6native55_GLOBAL__N__de093ff9_22_ForeachBinaryOpList_cu_a911ec4325multi_tensor_apply_kernelINS1_18TensorListMetadataILi2EEENS1_11CopyFunctorIN3c1011Float8_e5m2EaLi2ELi1ELi1EEEJNS0_4CopyIS7_aEEEEEvT_T0_DpT1_,@function
        .size           _ZN2at6native55_GLOBAL__N__de093ff9_22_ForeachBinaryOpList_cu_a911ec4325multi_tensor_apply_kernelINS1_18TensorListMetadataILi2EEENS1_11CopyFunctorIN3c1011Float8_e5m2EaLi2ELi1ELi1EEEJNS0_4CopyIS7_aEEEEEvT_T0_DpT1_,(.L_x_7818 - _ZN2at6native55_GLOBAL__N__de093ff9_22_ForeachBinaryOpList_cu_a911ec4325multi_tensor_apply_kernelINS1_18TensorListMetadataILi2EEENS1_11CopyFunctorIN3c1011Float8_e5m2EaLi2ELi1ELi1EEEJNS0_4CopyIS7_aEEEEEvT_T0_DpT1_)
        .other          _ZN2at6native55_GLOBAL__N__de093ff9_22_ForeachBinaryOpList_cu_a911ec4325multi_tensor_apply_kernelINS1_18TensorListMetadataILi2EEENS1_11CopyFunctorIN3c1011Float8_e5m2EaLi2ELi1ELi1EEEJNS0_4CopyIS7_aEEEEEvT_T0_DpT1_,@"STO_CUDA_ENTRY STV_DEFAULT"
_ZN2at6native55_GLOBAL__N__de093ff9_22_ForeachBinaryOpList_cu_a911ec4325multi_tensor_apply_kernelINS1_18TensorListMetadataILi2EEENS1_11CopyFunctorIN3c1011Float8_e5m2EaLi2ELi1ELi1EEEJNS0_4CopyIS7_aEEEEEvT_T0_DpT1_:
        /* <DEDUP_REMOVED lines=30> */
.L_x_953:
        /* <DEDUP_REMOVED lines=50> */
.L_x_942:
[----:B------:R-:W-:Y:S01]  /*0500*/  IMAD.MOV.U32 R21, RZ, RZ, 0x7f ;  /* 0x0000007fff157424 */ /* 0x000fe200078e00ff */
[----:B------:R-:W-:-:S04]  /*0510*/  ISETP.GT.U32.AND P3, PT, R25, 0x7f800000, PT ;  /* 0x7f8000001900780c */ /* 0x000fc80003f64070 */
[----:B------:R-:W-:-:S09]  /*0520*/  SEL R21, R21, 0x7c, P3 ;  /* 0x0000007c15157807 */ /* 0x000fd20001800000 */
.L_x_943:
[----:B------:R-:W-:Y:S05]  /*0530*/  BSYNC B0 ;  /* 0x0000000000007941 */ /* 0x000fea0003800000 */
.L_x_941:
        /* <DEDUP_REMOVED lines=16> */
.L_x_945:
[----:B------:R-:W-:Y:S01]  /*0640*/  IMAD.MOV.U32 R23, RZ, RZ, 0x7f ;  /* 0x0000007fff177424 */ /* 0x000fe200078e00ff */
[----:B------:R-:W-:-:S04]  /*0650*/  ISETP.GT.U32.AND P3, PT, R4, 0x7f800000, PT ;  /* 0x7f8000000400780c */ /* 0x000fc80003f64070 */
[----:B------:R-:W-:-:S09]  /*0660*/  SEL R23, R23, 0x7c, P3 ;  /* 0x0000007c17177807 */ /* 0x000fd20001800000 */
.L_x_946:
[----:B------:R-:W-:Y:S05]  /*0670*/  BSYNC B0 ;  /* 0x0000000000007941 */ /* 0x000fea0003800000 */
.L_x_944:
        /* <DEDUP_REMOVED lines=16> */
.L_x_948:
[----:B------:R-:W-:Y:S01]  /*0780*/  IMAD.MOV.U32 R25, RZ, RZ, 0x7f ;  /* 0x0000007fff197424 */ /* 0x000fe200078e00ff */
[----:B------:R-:W-:-:S04]  /*0790*/  ISETP.GT.U32.AND P3, PT, R5, 0x7f800000, PT ;  /* 0x7f8000000500780c */ /* 0x000fc80003f64070 */
[----:B------:R-:W-:-:S09]  /*07a0*/  SEL R25, R25, 0x7c, P3 ;  /* 0x0000007c19197807 */ /* 0x000fd20001800000 */
.L_x_949:
[----:B------:R-:W-:Y:S05]  /*07b0*/  BSYNC B0 ;  /* 0x0000000000007941 */ /* 0x000fea0003800000 */
.L_x_947:
        /* <DEDUP_REMOVED lines=16> */
.L_x_951:
[----:B------:R-:W-:Y:S01]  /*08c0*/  IMAD.MOV.U32 R5, RZ, RZ, 0x7f ;  /* 0x0000007fff057424 */ /* 0x000fe200078e00ff */
[----:B------:R-:W-:-:S04]  /*08d0*/  ISETP.GT.U32.AND P3, PT, R4, 0x7f800000, PT ;  /* 0x7f8000000400780c */ /* 0x000fc80003f64070 */
[----:B------:R-:W-:-:S09]  /*08e0*/  SEL R5, R5, 0x7c, P3 ;  /* 0x0000007c05057807 */ /* 0x000fd20001800000 */
.L_x_952:
[----:B------:R-:W-:Y:S05]  /*08f0*/  BSYNC B0 ;  /* 0x0000000000007941 */ /* 0x000fea0003800000 */
.L_x_950:
        /* <DEDUP_REMOVED lines=26> */
.L_x_940:
        /* <DEDUP_REMOVED lines=8> */
.L_x_966:
        /* <DEDUP_REMOVED lines=21> */
.L_x_955:
[----:B------:R-:W-:Y:S01]  /*0c70*/  IMAD.MOV.U32 R5, RZ, RZ, 0x7f ;  /* 0x0000007fff057424 */ /* 0x000fe200078e00ff */
[----:B------:R-:W-:-:S04]  /*0c80*/  ISETP.GT.U32.AND P0, PT, R11, 0x7f800000, PT ;  /* 0x7f8000000b00780c */ /* 0x000fc80003f04070 */
[----:B------:R-:W-:-:S09]  /*0c90*/  SEL R5, R5, 0x7c, P0 ;  /* 0x0000007c05057807 */ /* 0x000fd20000000000 */
.L_x_956:
[----:B------:R-:W-:Y:S05]  /*0ca0*/  BSYNC B0 ;  /* 0x0000000000007941 */ /* 0x000fea0003800000 */
.L_x_954:
        /* <DEDUP_REMOVED lines=16> */
.L_x_958:
[----:B------:R-:W-:Y:S01]  /*0db0*/  IMAD.MOV.U32 R6, RZ, RZ, 0x7f ;  /* 0x0000007fff067424 */ /* 0x000fe200078e00ff */
[----:B------:R-:W-:-:S04]  /*0dc0*/  ISETP.GT.U32.AND P0, PT, R7, 0x7f800000, PT ;  /* 0x7f8000000700780c */ /* 0x000fc80003f04070 */
[----:B------:R-:W-:-:S09]  /*0dd0*/  SEL R6, R6, 0x7c, P0 ;  /* 0x0000007c06067807 */ /* 0x000fd20000000000 */
.L_x_959:
[----:B------:R-:W-:Y:S05]  /*0de0*/  BSYNC B0 ;  /* 0x0000000000007941 */ /* 0x000fea0003800000 */
.L_x_957:
        /* <DEDUP_REMOVED lines=16> */
.L_x_961:
[----:B------:R-:W-:Y:S01]  /*0ef0*/  IMAD.MOV.U32 R6, RZ, RZ, 0x7f ;  /* 0x0000007fff067424 */ /* 0x000fe200078e00ff */
[----:B------:R-:W-:-:S04]  /*0f00*/  ISETP.GT.U32.AND P0, PT, R13, 0x7f800000, PT ;  /* 0x7f8000000d00780c */ /* 0x000fc80003f04070 */
[----:B------:R-:W-:-:S09]  /*0f10*/  SEL R6, R6, 0x7c, P0 ;  /* 0x0000007c06067807 */ /* 0x000fd20000000000 */
.L_x_962:
[----:B------:R-:W-:Y:S05]  /*0f20*/  BSYNC B0 ;  /* 0x0000000000007941 */ /* 0x000fea0003800000 */
.L_x_960:
        /* <DEDUP_REMOVED lines=16> */
.L_x_964:
[----:B------:R-:W-:Y:S01]  /*1030*/  IMAD.MOV.U32 R6, RZ, RZ, 0x7f ;  /* 0x0000007fff067424 */ /* 0x000fe200078e00ff */
[----:B------:R-:W-:-:S04]  /*1040*/  ISETP.GT.U32.AND P0, PT, R13, 0x7f800000, PT ;  /* 0x7f8000000d00780c */ /* 0x000fc80003f04070 */
[----:B------:R-:W-:-:S09]  /*1050*/  SEL R6, R6, 0x7c, P0 ;  /* 0x0000007c06067807 */ /* 0x000fd20000000000 */
.L_x_965:
[----:B------:R-:W-:Y:S05]  /*1060*/  BSYNC B0 ;  /* 0x0000000000007941 */ /* 0x000fea0003800000 */
.L_x_963:
        /* <DEDUP_REMOVED lines=19> */
.L_x_967:
        /* <DEDUP_REMOVED lines=14> */
.L_x_7818:


//--------------------- .text._ZN2at6native55_GLOBAL__N__de093ff9_22_ForeachBinaryOpList_cu_a911ec4325multi_tensor_apply_kernelINS1_18TensorListMetadataILi2EEENS1_11CopyFunctorIN3c1011Float8_e5m2EhLi2ELi1ELi1EEEJNS0_4CopyIS7_hEEEEEvT_T0_DpT1_ --------------------------
	.section	.text._ZN2at6native55_GLOBAL__N__de093ff9_22_ForeachBinaryOpList_cu_a911ec4325multi_tensor_apply_kernelINS1_18TensorListMetadataILi2EEENS1_11CopyFunctorIN3c1011Float8_e5m2EhLi2ELi1ELi1EEEJNS0_4CopyIS7_hEEEEEvT_T0_DpT1_,"ax",@progbits
	.align	128
.text._ZN2at6native55_GLOBAL__N__de093ff9_22_ForeachBinaryOpList_cu_a911ec4325multi_tensor_apply_kernelINS1_18TensorListMetadataILi2EEENS1_11CopyFunctorIN3c1011Float8_e5m2EhLi2ELi1ELi1EEEJNS0_4CopyIS7_hEEEEEvT_T0_DpT1_:
        .type           _ZN2at6native55_GLOBAL__N__de093ff9_22_ForeachBinaryOpList_cu_a911ec4325multi_tensor_apply_kernelINS1_18TensorListMetadataILi2EEENS1_11CopyFunctorIN3c1011Float8_e5m2EhLi2ELi1ELi1EEEJNS0_4CopyIS7_hEEEEEvT_T0_DpT1_,@function
        .size           _ZN2at6native55_GLOBAL__N__de093ff9_22_ForeachBinaryOpList_cu_a911ec4325multi_tensor_apply_kernelINS1_18TensorListMetadataILi2EEENS1_11CopyFunctorIN3c1011Float8_e5m2EhLi2ELi1ELi1EEEJNS0_4CopyIS7_hEEEEEvT_T0_DpT1_,(.L_x_7819 - _ZN2at6native55_GLOBAL__N__de093ff9_22_ForeachBinaryOpList_cu_a911ec4325multi_tensor_apply_kernelINS1_18TensorListMetadataILi2EEENS1_11CopyFunctorIN3c1011Float8_e5m2EhLi2ELi1ELi1EEEJNS0_4CopyIS7_hEEEEEvT_T0_DpT1_)
        .other          _ZN2at6native55_GLOBAL__N__de093ff9_22_ForeachBinaryOpList_cu_a911ec4325multi_tensor_apply_kernelINS1_18TensorListMetadataILi2EEENS1_11CopyFunctorIN3c1011Float8_e5m2EhLi2ELi1ELi1EEEJNS0_4CopyIS7_hEEEEEvT_T0_DpT1_,@"STO_CUDA_ENTRY STV_DEFAULT"
_ZN2at6native55_GLOBAL__N__de093ff9_22_ForeachBinaryOpList_cu_a911ec4325multi_tensor_apply_kernelINS1_18TensorListMetadataILi2EEENS1_11CopyFunctorIN3c1011Float8_e5m2EhLi2ELi1ELi1EEEJNS0_4CopyIS7_hEEEEEvT_T0_DpT1_:
        /* <DEDUP_REMOVED lines=29> */
.L_x_981:
[----:B0-----:R-:W-:Y:S01]  /*01d0*/  IADD3 R25, P1, R13, R10, RZ ;  /* 0x0000000a0d197210 */ /* 0x001fe20007f3e0ff */
[----:B-1----:R-:W-:-:S03]  /*01e0*/  IMAD R16, R0, 0x3, RZ ;  /* 0x0000000300107824 */ /* 0x002fc600078e02ff */
[C---:B------:R-:W-:Y:S01]  /*01f0*/  ISETP.GE.U32.AND P0, PT, R25.reuse, 0x10000, PT ;  /* 0x000100001900780c */ /* 0x040fe20003f06070 */
[----:B------:R-:W-:Y:S01]  /*0200*/  IMAD.X R23, RZ, RZ, R11, P1 ;  /* 0x000000ffff177224 */ /* 0x000fe200008e060b */
[----:B------:R-:W-:Y:S02]  /*0210*/  ISETP.LT.U32.AND P1, PT, R25, UR12, PT ;  /* 0x0000000c19007c0c */ /* 0x000fe4000bf21070 */
[-C--:B------:R-:W-:Y:S02]  /*0220*/  IADD3 R16, P2, R16, R25.reuse, RZ ;  /* 0x0000001910107210 */ /* 0x080fe40007f5e0ff */
[C---:B------:R-:W-:Y:S02]  /*0230*/  ISETP.GE.U32.AND.EX P0, PT, R23.reuse, RZ, PT, P0 ;  /* 0x000000ff1700720c */ /* 0x040fe40003f06100 */
        /* <DEDUP_REMOVED lines=12> */
[----:B------:R-:W-:Y:S02]  /*0300*/  ISETP.LT.U32.AND P2, PT, R16, UR12, PT ;  /* 0x0000000c10007c0c */ /* 0x000fe4000bf41070 */
[----:B------:R-:W-:Y:S02]  /*0310*/  @P0 IADD3.X R9, R23, UR4, RZ, P3, !PT ;  /* 0x0000000417090c10 */ /* 0x000fe40009ffe4ff */
[----:B------:R-:W-:Y:S02]  /*0320*/  ISETP.GE.U32.AND P3, PT, R17, 0x10000, PT ;  /* 0x000100001100780c */ /* 0x000fe40003f66070 */
[----:B------:R-:W-:Y:S01]  /*0330*/  ISETP.GE.U32.AND.EX P6, PT, R20, RZ, PT, P6 ;  /* 0x000000ff1400720c */ /* 0x000fe20003fc6160 */
[----:B------:R-:W2:Y:S01]  /*0340*/  @P0 LDG.E.U8 R21, desc[UR10][R8.64] ;  /* 0x0000000a08150981 */ /* 0x000ea2000c1e1100 */
[----:B------:R-:W-:-:S02]  /*0350*/  ISETP.GE.U32.AND.EX P3, PT, R19, RZ, PT, P3 ;  /* 0x000000ff1300720c */ /* 0x000fc40003f66130 */
[----:B------:R-:W-:Y:S02]  /*0360*/  ISETP.LT.AND.EX P4, PT, R18, UR6, !P4, P5 ;  /* 0x0000000612007c0c */ /* 0x000fe4000e781350 */
[----:B------:R-:W-:Y:S02]  /*0370*/  ISETP.LT.AND.EX P1, PT, R19, UR6, !P3, P1 ;  /* 0x0000000613007c0c */ /* 0x000fe4000df21310 */
[----:B------:R-:W-:-:S09]  /*0380*/  ISETP.LT.AND.EX P2, PT, R20, UR6, !P6, P2 ;  /* 0x0000000614007c0c */ /* 0x000fd2000f741320 */
[----:B------:R-:W-:Y:S02]  /*0390*/  @P4 IADD3 R2, P3, R22, UR14, RZ ;  /* 0x0000000e16024c10 */ /* 0x000fe4000ff7e0ff */
        /* <DEDUP_REMOVED lines=9> */
[----:B--2---:R-:W-:-:S04]  /*0430*/  LOP3.LUT R8, R21, 0xffff, RZ, 0xc0, !PT ;  /* 0x0000ffff15087812 */ /* 0x004fc800078ec0ff */
[----:B------:R-:W-:-:S04]  /*0440*/  I2FP.F32.U32 R9, R8 ;  /* 0x0000000800097245 */ /* 0x000fc80000201000 */
        /* <DEDUP_REMOVED lines=11> */
.L_x_970:
[----:B------:R-:W-:Y:S01]  /*0500*/  IMAD.MOV.U32 R27, RZ, RZ, 0x7f ;  /* 0x0000007fff1b7424 */ /* 0x000fe200078e00ff */
[----:B------:R-:W-:-:S04]  /*0510*/  ISETP.GT.U32.AND P3, PT, R8, 0x7f800000, PT ;  /* 0x7f8000000800780c */ /* 0x000fc80003f64070 */
[----:B------:R-:W-:-:S09]  /*0520*/  SEL R27, R27, 0x7c, P3 ;  /* 0x0000007c1b1b7807 */ /* 0x000fd20001800000 */
.L_x_971:
[----:B------:R-:W-:Y:S05]  /*0530*/  BSYNC B0 ;  /* 0x0000000000007941 */ /* 0x000fea0003800000 */
.L_x_969:
[----:B-----5:R-:W-:Y:S01]  /*0540*/  LOP3.LUT R3, R12, 0xffff, RZ, 0xc0, !PT ;  /* 0x0000ffff0c037812 */ /* 0x020fe200078ec0ff */
[----:B------:R-:W-:Y:S01]  /*0550*/  BSSY B0, `(.L_x_972) ;  /* 0x0000013000007945 */ /* 0x000fe20003800000 */
[----:B------:R-:W-:Y:S02]  /*0560*/  LOP3.LUT R2, R9, 0x80000000, RZ, 0xc0, !PT ;  /* 0x8000000009027812 */ /* 0x000fe400078ec0ff */
[----:B------:R-:W-:Y:S02]  /*0570*/  I2FP.F32.U32 R3, R3 ;  /* 0x0000000300037245 */ /* 0x000fe40000201000 */
[----:B------:R-:W-:Y:S02]  /*0580*/  SHF.R.U32.HI R2, RZ, 0x18, R2 ;  /* 0x00000018ff027819 */ /* 0x000fe40000011602 */
[----:B------:R-:W-:Y:S02]  /*0590*/  LOP3.LUT R4, R3, 0x7fffffff, RZ, 0xc0, !PT ;  /* 0x7fffffff03047812 */ /* 0x000fe400078ec0ff */
[----:B------:R-:W-:-:S02]  /*05a0*/  LOP3.LUT R27, R27, R2, RZ, 0xfc, !PT ;  /* 0x000000021b1b7212 */ /* 0x000fc400078efcff */
        /* <DEDUP_REMOVED lines=10> */
.L_x_973:
[----:B------:R-:W-:Y:S01]  /*0650*/  IMAD.MOV.U32 R29, RZ, RZ, 0x7f ;  /* 0x0000007fff1d7424 */ /* 0x000fe200078e00ff */
[----:B------:R-:W-:-:S04]  /*0660*/  ISETP.GT.U32.AND P3, PT, R4, 0x7f800000, PT ;  /* 0x7f8000000400780c */ /* 0x000fc80003f64070 */
[----:B------:R-:W-:-:S09]  /*0670*/  SEL R29, R29, 0x7c, P3 ;  /* 0x0000007c1d1d7807 */ /* 0x000fd20001800000 */
.L_x_974:
[----:B------:R-:W-:Y:S05]  /*0680*/  BSYNC B0 ;  /* 0x0000000000007941 */ /* 0x000fea0003800000 */
.L_x_972:
[----:B------:R-:W-:Y:S01]  /*0690*/  LOP3.LUT R2, R14, 0xffff, RZ, 0xc0, !PT ;  /* 0x0000ffff0e027812 */ /* 0x000fe200078ec0ff */
        /* <DEDUP_REMOVED lines=16> */
.L_x_976:
[----:B------:R-:W-:Y:S01]  /*07a0*/  IMAD.MOV.U32 R24, RZ, RZ, 0x7f ;  /* 0x0000007fff187424 */ /* 0x000fe200078e00ff */
[----:B------:R-:W-:-:S04]  /*07b0*/  ISETP.GT.U32.AND P3, PT, R5, 0x7f800000, PT ;  /* 0x7f8000000500780c */ /* 0x000fc80003f64070 */
[----:B------:R-:W-:-:S09]  /*07c0*/  SEL R24, R24, 0x7c, P3 ;  /* 0x0000007c18187807 */ /* 0x000fd20001800000 */
.L_x_977:
[----:B------:R-:W-:Y:S05]  /*07d0*/  BSYNC B0 ;  /* 0x0000000000007941 */ /* 0x000fea0003800000 */
.L_x_975:
        /* <DEDUP_REMOVED lines=17> */
.L_x_979:
[----:B------:R-:W-:Y:S01]  /*08f0*/  IMAD.MOV.U32 R5, RZ, RZ, 0x7f ;  /* 0x0000007fff057424 */ /* 0x000fe200078e00ff */
[----:B------:R-:W-:-:S04]  /*0900*/  ISETP.GT.U32.AND P3, PT, R4, 0x7f800000, PT ;  /* 0x7f8000000400780c */ /* 0x000fc80003f64070 */
[----:B------:R-:W-:-:S09]  /*0910*/  SEL R5, R5, 0x7c, P3 ;  /* 0x0000007c05057807 */ /* 0x000fd20001800000 */
.L_x_980:
[----:B------:R-:W-:Y:S05]  /*0920*/  BSYNC B0 ;  /* 0x0000000000007941 */ /* 0x000fea0003800000 */
.L_x_978:
        /* <DEDUP_REMOVED lines=22> */
.L_x_968:
        /* <DEDUP_REMOVED lines=8> */
.L_x_994:
[C---:B------:R-:W-:Y:S01]  /*0b10*/  IMAD.SHL.U32 R2, R0.reuse, 0x4, RZ ;  /* 0x0000000400027824 */ /* 0x040fe200078e00ff */
[----:B------:R-:W-:-:S04]  /*0b20*/  SHF.L.U64.HI R8, R0, 0x2, R3 ;  /* 0x0000000200087819 */ /* 0x000fc80000010203 */
[----:B------:R-:W-:-:S04]  /*0b30*/  IADD3 R6, P0, R2, UR14, RZ ;  /* 0x0000000e02067c10 */ /* 0x000fc8000ff1e0ff */
[----:B------:R-:W-:-:S05]  /*0b40*/  IADD3.X R7, R8, UR4, RZ, P0, !PT ;  /* 0x0000000408077c10 */ /* 0x000fca00087fe4ff */
[----:B------:R-:W2:Y:S01]  /*0b50*/  LDG.E R6, desc[UR10][R6.64] ;  /* 0x0000000a06067981 */ /* 0x000ea2000c1e1900 */
[----:B------:R-:W-:Y:S01]  /*0b60*/  BSSY B0, `(.L_x_982) ;  /* 0x0000014000007945 */ /* 0x000fe20003800000 */
[C---:B--2---:R-:W-:Y:S02]  /*0b70*/  PRMT R4, R6.reuse, 0x7770, RZ ;  /* 0x0000777006047816 */ /* 0x044fe400000000ff */
[C---:B------:R-:W-:Y:S02]  /*0b80*/  PRMT R9, R6.reuse, 0x7771, RZ ;  /* 0x0000777106097816 */ /* 0x040fe400000000ff */
[----:B------:R-:W-:Y:S02]  /*0b90*/  I2FP.F32.U32 R12, R4 ;  /* 0x00000004000c7245 */ /* 0x000fe40000201000 */
[----:B------:R-:W-:Y:S02]  /*0ba0*/  PRMT R10, R6, 0x7772, RZ ;  /* 0x00007772060a7816 */ /* 0x000fe400000000ff */
[----:B------:R-:W-:-:S02]  /*0bb0*/  LOP3.LUT R11, R12, 0x7fffffff, RZ, 0xc0, !PT ;  /* 0x7fffffff0c0b7812 */ /* 0x000fc400078ec0ff */
[----:B------:R-:W-:Y:S02]  /*0bc0*/  PRMT R4, R6, 0x7773, RZ ;  /* 0x0000777306047816 */ /* 0x000fe400000000ff */
        /* <DEDUP_REMOVED lines=10> */
.L_x_983:
[----:B------:R-:W-:Y:S01]  /*0c70*/  IMAD.MOV.U32 R5, RZ, RZ, 0x7f ;  /* 0x0000007fff057424 */ /* 0x000fe200078e00ff */
[----:B------:R-:W-:-:S04]  /*0c80*/  ISETP.GT.U32.AND P0, PT, R11, 0x7f800000, PT ;  /* 0x7f8000000b00780c */ /* 0x000fc80003f04070 */
[----:B------:R-:W-:-:S09]  /*0c90*/  SEL R5, R5, 0x7c, P0 ;  /* 0x0000007c05057807 */ /* 0x000fd20000000000 */
.L_x_984:
[----:B------:R-:W-:Y:S05]  /*0ca0*/  BSYNC B0 ;  /* 0x0000000000007941 */ /* 0x000fea0003800000 */
.L_x_982:
[----:B------:R-:W-:Y:S01]  /*0cb0*/  LOP3.LUT R6, R9, 0xffff, RZ, 0xc0, !PT ;  /* 0x0000ffff09067812 */ /* 0x000fe200078ec0ff */
[----:B------:R-:W-:Y:S03]  /*0cc0*/  BSSY B0, `(.L_x_985) ;  /* 0x0000013000007945 */ /* 0x000fe60003800000 */
[----:B------:R-:W-:Y:S02]  /*0cd0*/  I2FP.F32.U32 R9, R6 ;  /* 0x0000000600097245 */ /* 0x000fe40000201000 */
[----:B------:R-:W-:Y:S02]  /*0ce0*/  LOP3.LUT R6, R12, 0x80000000, RZ, 0xc0, !PT ;  /* 0x800000000c067812 */ /* 0x000fe400078ec0ff */
[----:B------:R-:W-:Y:S02]  /*0cf0*/  LOP3.LUT R7, R9, 0x7fffffff, RZ, 0xc0, !PT ;  /* 0x7fffffff09077812 */ /* 0x000fe400078ec0ff */
[----:B------:R-:W-:-:S02]  /*0d00*/  SHF.R.U32.HI R6, RZ, 0x18, R6 ;  /* 0x00000018ff067819 */ /* 0x000fc40000011606 */
        /* <DEDUP_REMOVED lines=11> */
.L_x_986:
[----:B------:R-:W-:Y:S01]  /*0dc0*/  IMAD.MOV.U32 R6, RZ, RZ, 0x7f ;  /* 0x0000007fff067424 */ /* 0x000fe200078e00ff */
[----:B------:R-:W-:-:S04]  /*0dd0*/  ISETP.GT.U32.AND P0, PT, R7, 0x7f800000, PT ;  /* 0x7f8000000700780c */ /* 0x000fc80003f04070 */
[----:B------:R-:W-:-:S09]  /*0de0*/  SEL R6, R6, 0x7c, P0 ;  /* 0x0000007c06067807 */ /* 0x000fd20000000000 */
.L_x_987:
[----:B------:R-:W-:Y:S05]  /*0df0*/  BSYNC B0 ;  /* 0x0000000000007941 */ /* 0x000fea0003800000 */
.L_x_985:
        /* <DEDUP_REMOVED lines=17> */
.L_x_989:
[----:B------:R-:W-:Y:S01]  /*0f10*/  IMAD.MOV.U32 R6, RZ, RZ, 0x7f ;  /* 0x0000007fff067424 */ /* 0x000fe200078e00ff */
[----:B------:R-:W-:-:S04]  /*0f20*/  ISETP.GT.U32.AND P0, PT, R12, 0x7f800000, PT ;  /* 0x7f8000000c00780c */ /* 0x000fc80003f04070 */
[----:B------:R-:W-:-:S09]  /*0f30*/  SEL R6, R6, 0x7c, P0 ;  /* 0x0000007c06067807 */ /* 0x000fd20000000000 */
.L_x_990:
[----:B------:R-:W-:Y:S05]  /*0f40*/  BSYNC B0 ;  /* 0x0000000000007941 */ /* 0x000fea0003800000 */
.L_x_988:
        /* <DEDUP_REMOVED lines=17> */
.L_x_992:
[----:B------:R-:W-:Y:S01]  /*1060*/  IMAD.MOV.U32 R6, RZ, RZ, 0x7f ;  /* 0x0000007fff067424 */ /* 0x000fe200078e00ff */
[----:B------:R-:W-:-:S04]  /*1070*/  ISETP.GT.U32.AND P0, PT, R13, 0x7f800000, PT ;  /* 0x7f8000000d00780c */ /* 0x000fc80003f04070 */
[----:B------:R-:W-:-:S09]  /*1080*/  SEL R6, R6, 0x7c, P0 ;  /* 0x0000007c06067807 */ /* 0x000fd20000000000 */
.L_x_993:
[----:B------:R-:W-:Y:S05]  /*1090*/  BSYNC B0 ;  /* 0x0000000000007941 */ /* 0x000fea0003800000 */
.L_x_991:
        /* <DEDUP_REMOVED lines=19> */
.L_x_995:
        /* <DEDUP_REMOVED lines=11> */
.L_x_7819:


//--------------------- .text._ZN2at6native55_GLOBAL__N__de093ff9_22_ForeachBinaryOpList_cu_a911ec4325multi_tensor_apply_kernelINS1_18TensorListMetadataILi2EEENS1_14UnaryOpFunctorIN3c1011Float8_e5m2ELi2ELi1ELi1EEEJNS0_4CopyIS7_S7_EEEEEvT_T0_DpT1_ --------------------------
	.section	.text._ZN2at6native55_GLOBAL__N__de093ff9_22_ForeachBinaryOpList_cu_a911ec4325multi_tensor_apply_kernelINS1_18TensorListMetadataILi2EEENS1_14UnaryOpFunctorIN3c1011Float8_e5m2ELi2ELi1ELi1EEEJNS0_4CopyIS7_S7_EEEEEvT_T0_DpT1_,"ax",@progbits
	.align	128
.text._ZN2at6native55_GLOBAL__N__de093ff9_22_ForeachBinaryOpList_cu_a911ec4325multi_tensor_apply_kernelINS1_18TensorListMetadataILi2EEENS1_14UnaryOpFunctorIN3c1011Float8_e5m2ELi2ELi1ELi1EEEJNS0_4CopyIS7_S7_EEEEEvT_T0_DpT1_:
        .type           _ZN2at6native55_GLOBAL__N__de093ff9_22_ForeachBinaryOpList_cu_a911ec4325multi_tensor_apply_kernelINS1_18TensorListMetadataILi2EEENS1_14UnaryOpFunctorIN3c1011Float8_e5m2ELi2ELi1ELi1EEEJNS0_4CopyIS7_S7_EEEEEvT_T0_DpT1_,@function
        .size           _ZN2at6native55_GLOBAL__N__de093ff9_22_ForeachBinaryOpList_cu_a911ec4325multi_tensor_apply_kernelINS1_18TensorListMetadataILi2EEENS1_14UnaryOpFunctorIN3c1011Float8_e5m2ELi2ELi1ELi1EEEJNS0_4CopyIS7_S7_EEEEEvT_T0_DpT1_,(.L_x_7820 - _ZN2at6native55_GLOBAL__N__de093ff9_22_ForeachBinaryOpList_cu_a911ec4325multi_tensor_apply_kernelINS1_18TensorListMetadataILi2EEENS1_14UnaryOpFunctorIN3c1011Float8_e5m2ELi2ELi1ELi1EEEJNS0_4CopyIS7_S7_EEEEEvT_T0_DpT1_)
        .other          _ZN2at6native55_GLOBAL__N__de093ff9_22_ForeachBinaryOpList_cu_a911ec4325multi_tensor_apply_kernelINS1_18TensorListMetadataILi2EEENS1_14UnaryOpFunctorIN3c1011Float8_e5m2ELi2ELi1ELi1EEEJNS0_4CopyIS7_S7_EEEEEvT_T0_DpT1_,@"STO_CUDA_ENTRY STV_DEFAULT"
_ZN2at6native55_GLOBAL__N__de093ff9_22_ForeachBinaryOpList_cu_a911ec4325multi_tensor_apply_kernelINS1_18TensorListMetadataILi2EEENS1_14UnaryOpFunctorIN3c1011Float8_e5m2ELi2ELi1ELi1EEEJNS0_4CopyIS7_S7_EEEEEvT_T0_DpT1_:
        /* <DEDUP_REMOVED lines=27> */
.L_x_1009:
[----:B0-----:R-:W-:Y:S02]  /*01b0*/  IADD3 R22, P1, R13, R10, RZ ;  /* 0x0000000a0d167210 */ /* 0x001fe40007f3e0ff */
[----:B--2---:R-:W-:Y:S02]  /*01c0*/  PRMT R27, RZ, 0x7610, R27 ;  /* 0x00007610ff1b7816 */ /* 0x004fe4000000001b */
[C---:B------:R-:W-:Y:S01]  /*01d0*/  ISETP.GE.U32.AND P0, PT, R22.reuse, 0x10000, PT ;  /* 0x000100001600780c */ /* 0x040fe20003f06070 */
[----:B------:R-:W-:Y:S01]  /*01e0*/  IMAD.X R8, RZ, RZ, R11, P1 ;  /* 0x000000ffff087224 */ /* 0x000fe200008e060b */
[----:B------:R-:W-:-:S04]  /*01f0*/  ISETP.LT.U32.AND P1, PT, R22, R14, PT ;  /* 0x0000000e1600720c */ /* 0x000fc80003f21070 */
[----:B------:R-:W-:-:S04]  /*0200*/  ISETP.GE.U32.AND.EX P0, PT, R8, RZ, PT, P0 ;  /* 0x000000ff0800720c */ /* 0x000fc80003f06100 */
[----:B------:R-:W-:-:S13]  /*0210*/  ISETP.LT.AND.EX P0, PT, R8, R15, !P0, P1 ;  /* 0x0000000f0800720c */ /* 0x000fda0004701310 */
[----:B------:R-:W-:-:S05]  /*0220*/  @P0 IADD3 R2, P1, R22, R16, RZ ;  /* 0x0000001016020210 */ /* 0x000fca0007f3e0ff */
[----:B------:R-:W-:-:S05]  /*0230*/  @P0 IMAD.X R3, R8, 0x1, R19, P1 ;  /* 0x0000000108030824 */ /* 0x000fca00008e0613 */
[----:B------:R0:W2:Y:S01]  /*0240*/  @P0 LDG.E.U8 R27, desc[UR4][R2.64] ;  /* 0x00000004021b0981 */ /* 0x0000a2000c1e1100 */
[CC--:B-1----:R-:W-:Y:S01]  /*0250*/  IADD3 R25, P2, R12.reuse, R22.reuse, RZ ;  /* 0x000000160c197210 */ /* 0x0c2fe20007f5e0ff */
[C---:B------:R-:W-:Y:S01]  /*0260*/  IMAD R9, R12.reuse, 0x3, RZ ;  /* 0x000000030c097824 */ /* 0x040fe200078e02ff */
[-C--:B------:R-:W-:Y:S02]  /*0270*/  LEA R23, P4, R12, R22.reuse, 0x1 ;  /* 0x000000160c177211 */ /* 0x080fe400078808ff */
[----:B------:R-:W-:Y:S01]  /*0280*/  ISETP.GE.U32.AND P1, PT, R25, 0x10000, PT ;  /* 0x000100001900780c */ /* 0x000fe20003f26070 */
[--C-:B------:R-:W-:Y:S01]  /*0290*/  IMAD.X R0, RZ, RZ, R8.reuse, P2 ;  /* 0x000000ffff007224 */ /* 0x100fe200010e0608 */
[----:B------:R-:W-:Y:S01]  /*02a0*/  ISETP.GE.U32.AND P2, PT, R23, 0x10000, PT ;  /* 0x000100001700780c */ /* 0x000fe20003f46070 */
[----:B------:R-:W-:Y:S01]  /*02b0*/  IMAD.X R18, RZ, RZ, R8, P4 ;  /* 0x000000ffff127224 */ /* 0x000fe200020e0608 */
[----:B------:R-:W-:Y:S02]  /*02c0*/  IADD3 R9, P5, R9, R22, RZ ;  /* 0x0000001609097210 */ /* 0x000fe40007fbe0ff */
[----:B------:R-:W-:-:S02]  /*02d0*/  ISETP.LT.U32.AND P3, PT, R25, R14, PT ;  /* 0x0000000e1900720c */ /* 0x000fc40003f61070 */
[----:B------:R-:W-:Y:S01]  /*02e0*/  ISETP.GE.U32.AND.EX P1, PT, R0, RZ, PT, P1 ;  /* 0x000000ff0000720c */ /* 0x000fe20003f26110 */
[----:B------:R-:W-:Y:S01]  /*02f0*/  IMAD.X R20, RZ, RZ, R8, P5 ;  /* 0x000000ffff147224 */ /* 0x000fe200028e0608 */
[----:B------:R-:W-:Y:S02]  /*0300*/  ISETP.LT.U32.AND P4, PT, R23, R14, PT ;  /* 0x0000000e1700720c */ /* 0x000fe40003f81070 */
[----:B------:R-:W-:Y:S02]  /*0310*/  ISETP.GE.U32.AND.EX P2, PT, R18, RZ, PT, P2 ;  /* 0x000000ff1200720c */ /* 0x000fe40003f46120 */
[-C--:B------:R-:W-:Y:S02]  /*0320*/  ISETP.LT.AND.EX P1, PT, R0, R15.reuse, !P1, P3 ;  /* 0x0000000f0000720c */ /* 0x080fe40004f21330 */
[----:B------:R-:W-:Y:S02]  /*0330*/  ISETP.GE.U32.AND P3, PT, R9, 0x10000, PT ;  /* 0x000100000900780c */ /* 0x000fe40003f66070 */
[----:B------:R-:W-:-:S02]  /*0340*/  ISETP.LT.AND.EX P2, PT, R18, R15, !P2, P4 ;  /* 0x0000000f1200720c */ /* 0x000fc40005741340 */
[----:B------:R-:W-:Y:S02]  /*0350*/  ISETP.LT.U32.AND P4, PT, R9, R14, PT ;  /* 0x0000000e0900720c */ /* 0x000fe40003f81070 */
[C---:B------:R-:W-:Y:S02]  /*0360*/  ISETP.GE.U32.AND.EX P3, PT, R20.reuse, RZ, PT, P3 ;  /* 0x000000ff1400720c */ /* 0x040fe40003f66130 */
[----:B------:R-:W-:Y:S02]  /*0370*/  PRMT R24, RZ, 0x7610, R24 ;  /* 0x00007610ff187816 */ /* 0x000fe40000000018 */
[----:B------:R-:W-:Y:S02]  /*0380*/  ISETP.LT.AND.EX P3, PT, R20, R15, !P3, P4 ;  /* 0x0000000f1400720c */ /* 0x000fe40005f61340 */
[----:B------:R-:W-:Y:S02]  /*0390*/  PRMT R28, RZ, 0x7610, R28 ;  /* 0x00007610ff1c7816 */ /* 0x000fe4000000001c */
[----:B------:R-:W-:-:S02]  /*03a0*/  @P1 IADD3 R4, P5, R25, R16, RZ ;  /* 0x0000001019041210 */ /* 0x000fc40007fbe0ff */
[----:B0-----:R-:W-:-:S03]  /*03b0*/  @P2 IADD3 R2, P4, R23, R16, RZ ;  /* 0x0000001017022210 */ /* 0x001fc60007f9e0ff */
[--C-:B------:R-:W-:Y:S02]  /*03c0*/  @P1 IMAD.X R5, R0, 0x1, R19.reuse, P5 ;  /* 0x0000000100051824 */ /* 0x100fe400028e0613 */
[----:B------:R-:W-:Y:S02]  /*03d0*/  @P2 IMAD.X R3, R18, 0x1, R19, P4 ;  /* 0x0000000112032824 */ /* 0x000fe400020e0613 */
[----:B------:R-:W-:Y:S01]  /*03e0*/  @P3 IADD3 R6, P4, R9, R16, RZ ;  /* 0x0000001009063210 */ /* 0x000fe20007f9e0ff */
[----:B------:R-:W5:Y:S01]  /*03f0*/  @P1 LDG.E.U8 R24, desc[UR4][R4.64] ;  /* 0x0000000404181981 */ /* 0x000f62000c1e1100 */
[----:B------:R-:W-:-:S03]  /*0400*/  PRMT R26, RZ, 0x7610, R26 ;  /* 0x00007610ff1a7816 */ /* 0x000fc6000000001a */
[----:B------:R-:W-:-:S03]  /*0410*/  @P3 IMAD.X R7, R20, 0x1, R19, P4 ;  /* 0x0000000114073824 */ /* 0x000fc600020e0613 */
[----:B------:R0:W5:Y:S04]  /*0420*/  @P2 LDG.E.U8 R26, desc[UR4][R2.64] ;  /* 0x00000004021a2981 */ /* 0x000168000c1e1100 */
[----:B------:R1:W5:Y:S01]  /*0430*/  @P3 LDG.E.U8 R28, desc[UR4][R6.64] ;  /* 0x00000004061c3981 */ /* 0x000362000c1e1100 */
[----:B------:R-:W-:Y:S01]  /*0440*/  BSSY B0, `(.L_x_997) ;  /* 0x000001c000007945 */ /* 0x000fe20003800000 */
[----:B--2---:R-:W-:-:S05]  /*0450*/  LOP3.LUT R27, R27, 0xffff, RZ, 0xc0, !PT ;  /* 0x0000ffff1b1b7812 */ /* 0x004fca00078ec0ff */
[C---:B------:R-:W-:Y:S01]  /*0460*/  IMAD.SHL.U32 R29, R27.reuse, 0x2000000, RZ ;  /* 0x020000001b1d7824 */ /* 0x040fe200078e00ff */
[----:B------:R-:W-:-:S04]  /*0470*/  LOP3.LUT R27, R27, 0xff, RZ, 0xc0, !PT ;  /* 0x000000ff1b1b7812 */ /* 0x000fc800078ec0ff */
[----:B------:R-:W-:Y:S01]  /*0480*/  ISETP.GE.U32.AND P4, PT, R29, 0x8000000, PT ;  /* 0x080000001d00780c */ /* 0x000fe20003f86070 */
[----:B0-----:R-:W-:-:S12]  /*0490*/  IMAD.SHL.U32 R2, R27, 0x1000000, RZ ;  /* 0x010000001b027824 */ /* 0x001fd800078e00ff */
[C---:B------:R-:W-:Y:S02]  /*04a0*/  @!P4 IMAD.SHL.U32 R4, R27.reuse, 0x100, RZ ;  /* 0x000001001b04c824 */ /* 0x040fe400078e00ff */
[----:B------:R-:W-:-:S03]  /*04b0*/  @P4 IMAD.SHL.U32 R5, R27, 0x200000, RZ ;  /* 0x002000001b054824 */ /* 0x000fc600078e00ff */
[----:B------:R-:W-:Y:S02]  /*04c0*/  @!P4 LOP3.LUT R4, R4, 0x7f00, RZ, 0xc0, !PT ;  /* 0x00007f000404c812 */ /* 0x000fe400078ec0ff */
[----:B------:R-:W-:Y:S02]  /*04d0*/  @P4 LOP3.LUT R5, R5, 0x70000000, RZ, 0xfc, !PT ;  /* 0x7000000005054812 */ /* 0x000fe400078efcff */
[----:B------:R-:W-:-:S03]  /*04e0*/  @!P4 LOP3.LUT R4, R4, 0x3f000000, RZ, 0xfc, !PT ;  /* 0x3f0000000404c812 */ /* 0x000fc600078efcff */
[----:B------:R-:W-:Y:S02]  /*04f0*/  @P4 FMUL.FTZ R3, R5, 1.9259299443872358531e-34 ;  /* 0x0780000005034820 */ /* 0x000fe40000410000 */
[----:B------:R-:W-:-:S05]  /*0500*/  @!P4 FADD.FTZ R3, R4, -0.5 ;  /* 0xbf0000000403c421 */ /* 0x000fca0000010000 */
[C---:B------:R-:W-:Y:S02]  /*0510*/  LOP3.LUT R4, R3.reuse, 0x7fffffff, RZ, 0xc0, !PT ;  /* 0x7fffffff03047812 */ /* 0x040fe400078ec0ff */
[----:B------:R-:W-:Y:S02]  /*0520*/  LOP3.LUT R2, R3, 0x80000000, R2, 0xf8, !PT ;  /* 0x8000000003027812 */ /* 0x000fe400078ef802 */
[----:B------:R-:W-:-:S13]  /*0530*/  ISETP.GT.U32.AND P4, PT, R4, 0x477fffff, PT ;  /* 0x477fffff0400780c */ /* 0x000fda0003f84070 */
[----:B-1----:R-:W-:Y:S05]  /*0540*/  @P4 BRA `(.L_x_998) ;  /* 0x0000000000204947 */ /* 0x002fea0003800000 */
        /* <DEDUP_REMOVED lines=8> */
.L_x_998:
[----:B------:R-:W-:Y:S01]  /*05d0*/  IMAD.MOV.U32 R27, RZ, RZ, 0x7f ;  /* 0x0000007fff1b7424 */ /* 0x000fe200078e00ff */
[----:B------:R-:W-:-:S04]  /*05e0*/  ISETP.GT.U32.AND P4, PT, R4, 0x7f800000, PT ;  /* 0x7f8000000400780c */ /* 0x000fc80003f84070 */
[----:B------:R-:W-:-:S09]  /*05f0*/  SEL R27, R27, 0x7c, P4 ;  /* 0x0000007c1b1b7807 */ /* 0x000fd20002000000 */
.L_x_999:
[----:B------:R-:W-:Y:S05]  /*0600*/  BSYNC B0 ;  /* 0x0000000000007941 */ /* 0x000fea0003800000 */
.L_x_997:
[----:B-----5:R-:W-:Y:S01]  /*0610*/  LOP3.LUT R24, R24, 0xffff, RZ, 0xc0, !PT ;  /* 0x0000ffff18187812 */ /* 0x020fe200078ec0ff */
[----:B------:R-:W-:Y:S01]  /*0620*/  BSSY B0, `(.L_x_1000) ;  /* 0x000001e000007945 */ /* 0x000fe20003800000 */
[----:B------:R-:W-:Y:S02]  /*0630*/  LOP3.LUT R2, R2, 0x80000000, RZ, 0xc0, !PT ;  /* 0x8000000002027812 */ /* 0x000fe400078ec0ff */
[C---:B------:R-:W-:Y:S01]  /*0640*/  LOP3.LUT R4, R24.reuse, 0xff, RZ, 0xc0, !PT ;  /* 0x000000ff18047812 */ /* 0x040fe200078ec0ff */
[----:B------:R-:W-:Y:S01]  /*0650*/  IMAD.SHL.U32 R3, R24, 0x2000000, RZ ;  /* 0x0200000018037824 */ /* 0x000fe200078e00ff */
[----:B------:R-:W-:-:S04]  /*0660*/  SHF.R.U32.HI R2, RZ, 0x18, R2 ;  /* 0x00000018ff027819 */ /* 0x000fc80000011602 */
[----:B------:R-:W-:Y:S02]  /*0670*/  ISETP.GE.U32.AND P4, PT, R3, 0x8000000, PT ;  /* 0x080000000300780c */ /* 0x000fe40003f86070 */
[----:B------:R-:W-:-:S11]  /*0680*/  LOP3.LUT R27, R27, R2, RZ, 0xfc, !PT ;  /* 0x000000021b1b7212 */ /* 0x000fd600078efcff */
[C---:B------:R-:W-:Y:S02]  /*0690*/  @!P4 IMAD.SHL.U32 R3, R4.reuse, 0x100, RZ ;  /* 0x000001000403c824 */ /* 0x040fe400078e00ff */
[C---:B------:R-:W-:Y:S02]  /*06a0*/  @P4 IMAD.SHL.U32 R5, R4.reuse, 0x200000, RZ ;  /* 0x0020000004054824 */ /* 0x040fe400078e00ff */
[----:B------:R-:W-:Y:S01]  /*06b0*/  IMAD.SHL.U32 R4, R4, 0x1000000, RZ ;  /* 0x0100000004047824 */ /* 0x000fe200078e00ff */
        /* <DEDUP_REMOVED lines=17> */
.L_x_1001:
[----:B------:R-:W-:Y:S01]  /*07d0*/  IMAD.MOV.U32 R29, RZ, RZ, 0x7f ;  /* 0x0000007fff1d7424 */ /* 0x000fe200078e00ff */
[----:B------:R-:W-:-:S04]  /*07e0*/  ISETP.GT.U32.AND P4, PT, R5, 0x7f800000, PT ;  /* 0x7f8000000500780c */ /* 0x000fc80003f84070 */
[----:B------:R-:W-:-:S09]  /*07f0*/  SEL R29, R29, 0x7c, P4 ;  /* 0x0000007c1d1d7807 */ /* 0x000fd20002000000 */
.L_x_1002:
[----:B------:R-:W-:Y:S05]  /*0800*/  BSYNC B0 ;  /* 0x0000000000007941 */ /* 0x000fea0003800000 */
.L_x_1000:
[----:B------:R-:W-:Y:S01]  /*0810*/  LOP3.LUT R26, R26, 0xffff, RZ, 0xc0, !PT ;  /* 0x0000ffff1a1a7812 */ /* 0x000fe200078ec0ff */
        /* <DEDUP_REMOVED lines=27> */
.L_x_1004:
[----:B------:R-:W-:Y:S01]  /*09d0*/  IMAD.MOV.U32 R24, RZ, RZ, 0x7f ;  /* 0x0000007fff187424 */ /* 0x000fe200078e00ff */
[----:B------:R-:W-:-:S04]  /*09e0*/  ISETP.GT.U32.AND P4, PT, R5, 0x7f800000, PT ;  /* 0x7f8000000500780c */ /* 0x000fc80003f84070 */
[----:B------:R-:W-:-:S09]  /*09f0*/  SEL R24, R24, 0x7c, P4 ;  /* 0x0000007c18187807 */ /* 0x000fd20002000000 */
.L_x_1005:
[----:B------:R-:W-:Y:S05]  /*0a00*/  BSYNC B0 ;  /* 0x0000000000007941 */ /* 0x000fea0003800000 */
.L_x_1003:
[----:B------:R-:W-:Y:S01]  /*0a10*/  LOP3.LUT R28, R28, 0xffff, RZ, 0xc0, !PT ;  /* 0x0000ffff1c1c7812 */ /* 0x000fe200078ec0ff */
[----:B------:R-:W-:Y:S01]  /*0a20*/  BSSY B0, `(.L_x_1006) ;  /* 0x000001e000007945 */ /* 0x000fe20003800000 */
[----:B------:R-:W-:Y:S02]  /*0a30*/  LOP3.LUT R2, R2, 0x80000000, RZ, 0xc0, !PT ;  /* 0x8000000002027812 */ /* 0x000fe400078ec0ff */
[C---:B------:R-:W-:Y:S01]  /*0a40*/  LOP3.LUT R4, R28.reuse, 0xff, RZ, 0xc0, !PT ;  /* 0x000000ff1c047812 */ /* 0x040fe200078ec0ff */
[----:B------:R-:W-:Y:S01]  /*0a50*/  IMAD.SHL.U32 R3, R28, 0x2000000, RZ ;  /* 0x020000001c037824 */ /* 0x000fe200078e00ff */
[----:B------:R-:W-:-:S03]  /*0a60*/  SHF.R.U32.HI R7, RZ, 0x18, R2 ;  /* 0x00000018ff077819 */ /* 0x000fc60000011602 */
[----:B------:R-:W-:Y:S01]  /*0a70*/  IMAD.SHL.U32 R2, R4, 0x1000000, RZ ;  /* 0x0100000004027824 */ /* 0x000fe200078e00ff */
[----:B------:R-:W-:Y:S02]  /*0a80*/  ISETP.GE.U32.AND P4, PT, R3, 0x8000000, PT ;  /* 0x080000000300780c */ /* 0x000fe40003f86070 */
[----:B------:R-:W-:-:S11]  /*0a90*/  LOP3.LUT R24, R24, R7, RZ, 0xfc, !PT ;  /* 0x0000000718187212 */ /* 0x000fd600078efcff */
        /* <DEDUP_REMOVED lines=19> */
.L_x_1007:
[----:B------:R-:W-:Y:S01]  /*0bd0*/  ISETP.GT.U32.AND P4, PT, R5, 0x7f800000, PT ;  /* 0x7f8000000500780c */ /* 0x000fe20003f84070 */
[----:B------:R-:W-:-:S05]  /*0be0*/  IMAD.MOV.U32 R5, RZ, RZ, 0x7f ;  /* 0x0000007fff057424 */ /* 0x000fca00078e00ff */
[----:B------:R-:W-:-:S07]  /*0bf0*/  SEL R5, R5, 0x7c, P4 ;  /* 0x0000007c05057807 */ /* 0x000fce0002000000 */
.L_x_1008:
[----:B------:R-:W-:Y:S05]  /*0c00*/  BSYNC B0 ;  /* 0x0000000000007941 */ /* 0x000fea0003800000 */
.L_x_1006:
[----:B------:R-:W-:Y:S01]  /*0c10*/  LOP3.LUT R3, R2, 0x80000000, RZ, 0xc0, !PT ;  /* 0x8000000002037812 */ /* 0x000fe200078ec0ff */
[----:B------:R-:W-:Y:S01]  /*0c20*/  IMAD.WIDE.U32 R10, R12, 0x4, R10 ;  /* 0x000000040c0a7825 */ /* 0x000fe200078e000a */
[-C--:B------:R-:W-:Y:S02]  /*0c30*/  @P0 IADD3 R2, P6, R22, R21.reuse, RZ ;  /* 0x0000001516020210 */ /* 0x080fe40007fde0ff */
[----:B------:R-:W-:Y:S02]  /*0c40*/  SHF.R.U32.HI R22, RZ, 0x18, R3 ;  /* 0x00000018ff167819 */ /* 0x000fe40000011603 */
[-C--:B------:R-:W-:Y:S01]  /*0c50*/  @P1 IADD3 R4, P5, R25, R21.reuse, RZ ;  /* 0x0000001519041210 */ /* 0x080fe20007fbe0ff */
[----:B------:R-:W-:Y:S01]  /*0c60*/  @P0 IMAD.X R3, R8, 0x1, R17, P6 ;  /* 0x0000000108030824 */ /* 0x000fe200030e0611 */
[-C--:B------:R-:W-:Y:S02]  /*0c70*/  @P2 IADD3 R6, P4, R23, R21.reuse, RZ ;  /* 0x0000001517062210 */ /* 0x080fe40007f9e0ff */
[----:B------:R-:W-:-:S02]  /*0c80*/  @P3 IADD3 R8, P6, R9, R21, RZ ;  /* 0x0000001509083210 */ /* 0x000fc40007fde0ff */
[----:B------:R-:W-:Y:S01]  /*0c90*/  LOP3.LUT R23, R5, R22, RZ, 0xfc, !PT ;  /* 0x0000001605177212 */ /* 0x000fe200078efcff */
[--C-:B------:R-:W-:Y:S01]  /*0ca0*/  @P1 IMAD.X R5, R0, 0x1, R17.reuse, P5 ;  /* 0x0000000100051824 */ /* 0x100fe200028e0611 */
[----:B------:R2:W-:Y:S01]  /*0cb0*/  @P0 STG.E.U8 desc[UR4][R2.64], R27 ;  /* 0x0000001b02000986 */ /* 0x0005e2000c101104 */
[--C-:B------:R-:W-:Y:S01]  /*0cc0*/  @P2 IMAD.X R7, R18, 0x1, R17.reuse, P4 ;  /* 0x0000000112072824 */ /* 0x100fe200020e0611 */
[----:B------:R-:W-:Y:S01]  /*0cd0*/  ISETP.GE.U32.AND P0, PT, R10, 0x10000, PT ;  /* 0x000100000a00780c */ /* 0x000fe20003f06070 */
[----:B------:R-:W-:Y:S01]  /*0ce0*/  @P3 IMAD.X R9, R20, 0x1, R17, P6 ;  /* 0x0000000114093824 */ /* 0x000fe200030e0611 */
[----:B------:R2:W-:Y:S01]  /*0cf0*/  @P1 STG.E.U8 desc[UR4][R4.64], R29 ;  /* 0x0000001d04001986 */ /* 0x0005e2000c101104 */
[----:B------:R-:W-:Y:S02]  /*0d00*/  ISETP.LT.U32.AND P1, PT, R10, R14, PT ;  /* 0x0000000e0a00720c */ /* 0x000fe40003f21070 */
[C---:B------:R-:W-:Y:S01]  /*0d10*/  ISETP.GE.U32.AND.EX P0, PT, R11.reuse, RZ, PT, P0 ;  /* 0x000000ff0b00720c */ /* 0x040fe20003f06100 */
[----:B------:R2:W-:Y:S01]  /*0d20*/  @P2 STG.E.U8 desc[UR4][R6.64], R24 ;  /* 0x0000001806002986 */ /* 0x0005e2000c101104 */
[----:B------:R-:W-:-:S03]  /*0d30*/  ISETP.LT.AND.EX P1, PT, R11, R15, PT, P1 ;  /* 0x0000000f0b00720c */ /* 0x000fc60003f21310 */
[----:B------:R2:W-:Y:S10]  /*0d40*/  @P3 STG.E.U8 desc[UR4][R8.64], R23 ;  /* 0x0000001708003986 */ /* 0x0005f4000c101104 */
[----:B------:R-:W-:Y:S05]  /*0d50*/  @!P0 BRA P1, `(.L_x_1009) ;  /* 0xfffffff400148947 */ /* 0x000fea000083ffff */
[----:B------:R-:W-:Y:S05]  /*0d60*/  EXIT ;  /* 0x000000000000794d */ /* 0x000fea0003800000 */
.L_x_996:
        /* <DEDUP_REMOVED lines=8> */
.L_x_1022:
[C---:B------:R-:W-:Y:S01]  /*0df0*/  IMAD.SHL.U32 R4, R0.reuse, 0x4, RZ ;  /* 0x0000000400047824 */ /* 0x040fe200078e00ff */
[----:B------:R-:W-:-:S04]  /*0e00*/  SHF.L.U64.HI R2, R0, 0x2, R3 ;  /* 0x0000000200027819 */ /* 0x000fc80000010203 */
[----:B------:R-:W-:-:S05]  /*0e10*/  IADD3 R6, P0, R4, R16, RZ ;  /* 0x0000001004067210 */ /* 0x000fca0007f1e0ff */
[----:B------:R-:W-:-:S05]  /*0e20*/  IMAD.X R7, R2, 0x1, R19, P0 ;  /* 0x0000000102077824 */ /* 0x000fca00000e0613 */
[----:B------:R-:W2:Y:S01]  /*0e30*/  LDG.E R10, desc[UR4][R6.64] ;  /* 0x00000004060a7981 */ /* 0x000ea2000c1e1900 */
[----:B------:R-:W-:Y:S01]  /*0e40*/  BSSY B0, `(.L_x_1010) ;  /* 0x000001f000007945 */ /* 0x000fe20003800000 */
[C---:B--2---:R-:W-:Y:S02]  /*0e50*/  PRMT R11, R10.reuse, 0x7770, RZ ;  /* 0x000077700a0b7816 */ /* 0x044fe400000000ff */
[C---:B------:R-:W-:Y:S02]  /*0e60*/  PRMT R7, R10.reuse, 0x7771, RZ ;  /* 0x000077710a077816 */ /* 0x040fe400000000ff */
[----:B------:R-:W-:Y:S01]  /*0e70*/  PRMT R6, R10, 0x7772, RZ ;  /* 0x000077720a067816 */ /* 0x000fe200000000ff */
        /* <DEDUP_REMOVED lines=9> */
[----:B------:R-:W-:Y:S02]  /*0f10*/  IMAD.SHL.U32 R8, R11, 0x1000000, RZ ;  /* 0x010000000b087824 */ /* 0x000fe400078e00ff */
[----:B------:R-:W-:Y:S01]  /*0f20*/  @!P0 FADD.FTZ R9, R5, -0.5 ;  /* 0xbf00000005098421 */ /* 0x000fe20000010000 */
[----:B------:R-:W-:-:S04]  /*0f30*/  PRMT R5, R10, 0x7773, RZ ;  /* 0x000077730a057816 */ /* 0x000fc800000000ff */
        /* <DEDUP_REMOVED lines=12> */
.L_x_1011:
[----:B------:R-:W-:Y:S01]  /*1000*/  IMAD.MOV.U32 R9, RZ, RZ, 0x7f ;  /* 0x0000007fff097424 */ /* 0x000fe200078e00ff */
[----:B------:R-:W-:-:S04]  /*1010*/  ISETP.GT.U32.AND P0, PT, R12, 0x7f800000, PT ;  /* 0x7f8000000c00780c */ /* 0x000fc80003f04070 */
[----:B------:R-:W-:-:S09]  /*1020*/  SEL R9, R9, 0x7c, P0 ;  /* 0x0000007c09097807 */ /* 0x000fd20000000000 */
.L_x_1012:
[----:B------:R-:W-:Y:S05]  /*1030*/  BSYNC B0 ;  /* 0x0000000000007941 */ /* 0x000fea0003800000 */
.L_x_1010:
[----:B------:R-:W-:Y:S01]  /*1040*/  IMAD.SHL.U32 R10, R7, 0x2000000, RZ ;  /* 0x02000000070a7824 */ /* 0x000fe200078e00ff */
[----:B------:R-:W-:Y:S01]  /*1050*/  LOP3.LUT R8, R8, 0x80000000, RZ, 0xc0, !PT ;  /* 0x8000000008087812 */ /* 0x000fe200078ec0ff */
[----:B------:R-:W-:Y:S03]  /*1060*/  BSSY B0, `(.L_x_1013) ;  /* 0x000001b000007945 */ /* 0x000fe60003800000 */
[----:B------:R-:W-:Y:S02]  /*1070*/  ISETP.GE.U32.AND P0, PT, R10, 0x8000000, PT ;  /* 0x080000000a00780c */ /* 0x000fe40003f06070 */
[----:B------:R-:W-:-:S11]  /*1080*/  SHF.R.U32.HI R8, RZ, 0x18, R8 ;  /* 0x00000018ff087819 */ /* 0x000fd60000011608 */
[C---:B------:R-:W-:Y:S02]  /*1090*/  @!P0 IMAD.SHL.U32 R10, R7.reuse, 0x100, RZ ;  /* 0x00000100070a8824 */ /* 0x040fe400078e00ff */
[----:B------:R-:W-:-:S03]  /*10a0*/  @P0 IMAD.SHL.U32 R11, R7, 0x200000, RZ ;  /* 0x00200000070b0824 */ /* 0x000fc600078e00ff */
[----:B------:R-:W-:Y:S02]  /*10b0*/  @!P0 LOP3.LUT R10, R10, 0x7f00, RZ, 0xc0, !PT ;  /* 0x00007f000a0a8812 */ /* 0x000fe400078ec0ff */
[----:B------:R-:W-:Y:S02]  /*10c0*/  @P0 LOP3.LUT R11, R11, 0x70000000, RZ, 0xfc, !PT ;  /* 0x700000000b0b0812 */ /* 0x000fe400078efcff */
[----:B------:R-:W-:-:S03]  /*10d0*/  @!P0 LOP3.LUT R10, R10, 0x3f000000, RZ, 0xfc, !PT ;  /* 0x3f0000000a0a8812 */ /* 0x000fc600078efcff */
[----:B------:R-:W-:Y:S02]  /*10e0*/  @P0 FMUL.FTZ R11, R11, 1.9259299443872358531e-34 ;  /* 0x078000000b0b0820 */ /* 0x000fe40000410000 */
[----:B------:R-:W-:Y:S01]  /*10f0*/  @!P0 FADD.FTZ R11, R10, -0.5 ;  /* 0xbf0000000a0b8421 */ /* 0x000fe20000010000 */
[----:B------:R-:W-:Y:S01]  /*1100*/  IMAD.SHL.U32 R10, R7, 0x1000000, RZ ;  /* 0x01000000070a7824 */ /* 0x000fe200078e00ff */
[----:B------:R-:W-:-:S03]  /*1110*/  LOP3.LUT R7, R9, R8, RZ, 0xfc, !PT ;  /* 0x0000000809077212 */ /* 0x000fc600078efcff */
        /* <DEDUP_REMOVED lines=12> */
.L_x_1014:
[----:B------:R-:W-:Y:S01]  /*11e0*/  IMAD.MOV.U32 R9, RZ, RZ, 0x7f ;  /* 0x0000007fff097424 */ /* 0x000fe200078e00ff */
[----:B------:R-:W-:-:S04]  /*11f0*/  ISETP.GT.U32.AND P0, PT, R12, 0x7f800000, PT ;  /* 0x7f8000000c00780c */ /* 0x000fc80003f04070 */
[----:B------:R-:W-:-:S09]  /*1200*/  SEL R9, R9, 0x7c, P0 ;  /* 0x0000007c09097807 */ /* 0x000fd20000000000 */
.L_x_1015:
[----:B------:R-:W-:Y:S05]  /*1210*/  BSYNC B0 ;  /* 0x0000000000007941 */ /* 0x000fea0003800000 */
.L_x_1013:
        /* <DEDUP_REMOVED lines=26> */
.L_x_1017:
[----:B------:R-:W-:Y:S01]  /*13c0*/  IMAD.MOV.U32 R9, RZ, RZ, 0x7f ;  /* 0x0000007fff097424 */ /* 0x000fe200078e00ff */
[----:B------:R-:W-:-:S04]  /*13d0*/  ISETP.GT.U32.AND P0, PT, R12, 0x7f800000, PT ;  /* 0x7f8000000c00780c */ /* 0x000fc80003f04070 */
[----:B------:R-:W-:-:S09]  /*13e0*/  SEL R9, R9, 0x7c, P0 ;  /* 0x0000007c09097807 */ /* 0x000fd20000000000 */
.L_x_1018:
[----:B------:R-:W-:Y:S05]  /*13f0*/  BSYNC B0 ;  /* 0x0000000000007941 */ /* 0x000fea0003800000 */
.L_x_1016:
[----:B------:R-:W-:Y:S01]  /*1400*/  IMAD.SHL.U32 R10, R5, 0x2000000, RZ ;  /* 0x02000000050a7824 */ /* 0x000fe200078e00ff */
[----:B------:R-:W-:Y:S01]  /*1410*/  LOP3.LUT R8, R8, 0x80000000, RZ, 0xc0, !PT ;  /* 0x8000000008087812 */ /* 0x000fe200078ec0ff */
[----:B------:R-:W-:Y:S03]  /*1420*/  BSSY B0, `(.L_x_1019) ;  /* 0x000001b000007945 */ /* 0x000fe60003800000 */
[----:B------:R-:W-:Y:S02]  /*1430*/  ISETP.GE.U32.AND P0, PT, R10, 0x8000000, PT ;  /* 0x080000000a00780c */ /* 0x000fe40003f06070 */
[----:B------:R-:W-:-:S04]  /*1440*/  SHF.R.U32.HI R8, RZ, 0x18, R8 ;  /* 0x00000018ff087819 */ /* 0x000fc80000011608 */
[----:B------:R-:W-:-:S07]  /*1450*/  LOP3.LUT R9, R9, R8, RZ, 0xfc, !PT ;  /* 0x0000000809097212 */ /* 0x000fce00078efcff */
[C---:B------:R-:W-:Y:S02]  /*1460*/  @!P0 IMAD.SHL.U32 R10, R5.reuse, 0x100, RZ ;  /* 0x00000100050a8824 */ /* 0x040fe400078e00ff */
[----:B------:R-:W-:-:S03]  /*1470*/  @P0 IMAD.SHL.U32 R11, R5, 0x200000, RZ ;  /* 0x00200000050b0824 */ /* 0x000fc600078e00ff */
[----:B------:R-:W-:Y:S02]  /*1480*/  @!P0 LOP3.LUT R10, R10, 0x7f00, RZ, 0xc0, !PT ;  /* 0x00007f000a0a8812 */ /* 0x000fe400078ec0ff */
[----:B------:R-:W-:Y:S02]  /*1490*/  @P0 LOP3.LUT R11, R11, 0x70000000, RZ, 0xfc, !PT ;  /* 0x700000000b0b0812 */ /* 0x000fe400078efcff */
[----:B------:R-:W-:-:S03]  /*14a0*/  @!P0 LOP3.LUT R10, R10, 0x3f000000, RZ, 0xfc, !PT ;  /* 0x3f0000000a0a8812 */ /* 0x000fc600078efcff */
[----:B------:R-:W-:Y:S02]  /*14b0*/  @P0 FMUL.FTZ R11, R11, 1.9259299443872358531e-34 ;  /* 0x078000000b0b0820 */ /* 0x000fe40000410000 */
[----:B------:R-:W-:Y:S01]  /*14c0*/  @!P0 FADD.FTZ R11, R10, -0.5 ;  /* 0xbf0000000a0b8421 */ /* 0x000fe20000010000 */
[----:B------:R-:W-:-:S04]  /*14d0*/  IMAD.SHL.U32 R10, R5, 0x1000000, RZ ;  /* 0x01000000050a7824 */ /* 0x000fc800078e00ff */
        /* <DEDUP_REMOVED lines=12> */
.L_x_1020:
[----:B------:R-:W-:Y:S01]  /*15a0*/  IMAD.MOV.U32 R5, RZ, RZ, 0x7f ;  /* 0x0000007fff057424 */ /* 0x000fe200078e00ff */
[----:B------:R-:W-:-:S04]  /*15b0*/  ISETP.GT.U32.AND P0, PT, R12, 0x7f800000, PT ;  /* 0x7f8000000c00780c */ /* 0x000fc80003f04070 */
[----:B------:R-:W-:-:S09]  /*15c0*/  SEL R5, R5, 0x7c, P0 ;  /* 0x0000007c05057807 */ /* 0x000fd20000000000 */
.L_x_1021:
[----:B------:R-:W-:Y:S05]  /*15d0*/  BSYNC B0 ;  /* 0x0000000000007941 */ /* 0x000fea0003800000 */
.L_x_1019:
[----:B------:R-:W-:Y:S02]  /*15e0*/  LOP3.LUT R8, R10, 0x80000000, RZ, 0xc0, !PT ;  /* 0x800000000a087812 */ /* 0x000fe400078ec0ff */
[----:B------:R-:W-:Y:S02]  /*15f0*/  IADD3 R4, P0, R4, R21, RZ ;  /* 0x0000001504047210 */ /* 0x000fe40007f1e0ff */
[----:B------:R-:W-:Y:S02]  /*1600*/  SHF.R.U32.HI R8, RZ, 0x18, R8 ;  /* 0x00000018ff087819 */ /* 0x000fe40000011608 */
[----:B------:R-:W-:Y:S02]  /*1610*/  PRMT R6, R6, 0x7604, R7 ;  /* 0x0000760406067816 */ /* 0x000fe40000000007 */
[----:B------:R-:W-:Y:S01]  /*1620*/  LOP3.LUT R8, R5, R8, RZ, 0xfc, !PT ;  /* 0x0000000805087212 */ /* 0x000fe200078efcff */
[----:B------:R-:W-:Y:S01]  /*1630*/  IMAD.X R5, R2, 0x1, R17, P0 ;  /* 0x0000000102057824 */ /* 0x000fe200000e0611 */
[----:B------:R-:W-:-:S02]  /*1640*/  PRMT R7, R9, 0x7054, R6 ;  /* 0x0000705409077816 */ /* 0x000fc40000000006 */
[----:B------:R-:W-:Y:S02]  /*1650*/  IADD3 R0, P0, R0, UR6, RZ ;  /* 0x0000000600007c10 */ /* 0x000fe4000ff1e0ff */
[----:B------:R-:W-:Y:S02]  /*1660*/  PRMT R7, R8, 0x654, R7 ;  /* 0x0000065408077816 */ /* 0x000fe40000000007 */
[C---:B------:R-:W-:Y:S01]  /*1670*/  ISETP.LT.U32.AND P1, PT, R0.reuse, 0x4000, PT ;  /* 0x000040000000780c */ /* 0x040fe20003f21070 */
[----:B------:R-:W-:Y:S02]  /*1680*/  IMAD.SHL.U32 R9, R0, 0x4, RZ ;  /* 0x0000000400097824 */ /* 0x000fe400078e00ff */
[----:B------:R-:W-:Y:S01]  /*1690*/  IMAD.X R3, RZ, RZ, R3, P0 ;  /* 0x000000ffff037224 */ /* 0x000fe200000e0603 */
[----:B------:R0:W-:Y:S02]  /*16a0*/  STG.E desc[UR4][R4.64], R7 ;  /* 0x0000000704007986 */ /* 0x0001e4000c101904 */
[----:B------:R-:W-:-:S02]  /*16b0*/  ISETP.GE.U32.AND P0, PT, R9, R14, PT ;  /* 0x0000000e0900720c */ /* 0x000fc40003f06070 */
[----:B------:R-:W-:Y:S02]  /*16c0*/  SHF.L.U64.HI R2, R0, 0x2, R3 ;  /* 0x0000000200027819 */ /* 0x000fe40000010203 */
[----:B------:R-:W-:Y:S02]  /*16d0*/  ISETP.LT.U32.AND.EX P1, PT, R3, RZ, PT, P1 ;  /* 0x000000ff0300720c */ /* 0x000fe40003f21110 */
[----:B------:R-:W-:-:S13]  /*16e0*/  ISETP.GE.AND.EX P0, PT, R2, R15, PT, P0 ;  /* 0x0000000f0200720c */ /* 0x000fda0003f06300 */
[----:B0-----:R-:W-:Y:S05]  /*16f0*/  @!P0 BRA P1, `(.L_x_1022) ;  /* 0xfffffff400bc8947 */ /* 0x001fea000083ffff */
[----:B------:R-:W-:Y:S05]  /*1700*/  EXIT ;  /* 0x000000000000794d */ /* 0x000fea0003800000 */
.L_x_1023:
        /* <DEDUP_REMOVED lines=15> */
.L_x_7820:


//--------------------- .text._ZN2at6native55_GLOBAL__N__de093ff9_22_ForeachBinaryOpList_cu_a911ec4325multi_tensor_apply_kernelINS1_18TensorListMetadataILi2EEENS1_11CopyFunctorIN3c1015Float8_e4m3fnuzENS6_15Float8_e5m2fnuzELi2ELi1ELi1EEEJNS0_4CopyIS7_S8_EEEEEvT_T0_DpT1_ --------------------------
	.section	.text._ZN2at6native55_GLOBAL__N__de093ff9_22_ForeachBinaryOpList_cu_a911ec4325multi_tensor_apply_kernelINS1_18TensorListMetadataILi2EEENS1_11CopyFunctorIN3c1015Float8_e4m3fnuzENS6_15Float8_e5m2fnuzELi2ELi1ELi1EEEJNS0_4CopyIS7_S8_EEEEEvT_T0_DpT1_,"ax",@progbits
	.align	128
.text._ZN2at6native55_GLOBAL__N__de093ff9_22_ForeachBinaryOpList_cu_a911ec4325multi_tensor_apply_kernelINS1_18TensorListMetadataILi2EEENS1_11CopyFunctorIN3c1015Float8_e4m3fnuzENS6_15Float8_e5m2fnuzELi2ELi1ELi1EEEJNS0_4CopyIS7_S8_EEEEEvT_T0_DpT1_:
        .type           _ZN2at6native55_GLOBAL__N__de093ff9_22_ForeachBinaryOpList_cu_a911ec4325multi_tensor_apply_kernelINS1_18TensorListMetadataILi2EEENS1_11CopyFunctorIN3c1015Float8_e4m3fnuzENS6_15Float8_e5m2fnuzELi2ELi1ELi1EEEJNS0_4CopyIS7_S8_EEEEEvT_T0_DpT1_,@function
        .size           _ZN2at6native55_GLOBAL__N__de093ff9_22_ForeachBinaryOpList_cu_a911ec4325multi_tensor_apply_kernelINS1_18TensorListMetadataILi2EEENS1_11CopyFunctorIN3c1015Float8_e4m3fnuzENS6_15Float8_e5m2fnuzELi2ELi1ELi1EEEJNS0_4CopyIS7_S8_EEEEEvT_T0_DpT1_,(.L_x_7821 - _ZN2at6native55_GLOBAL__N__de093ff9_22_ForeachBinaryOpList_cu_a911ec4325multi_tensor_apply_kernelINS1_18TensorListMetadataILi2EEENS1_11CopyFunctorIN3c1015Float8_e4m3fnuzENS6_15Float8_e5m2fnuzELi2ELi1ELi1EEEJNS0_4CopyIS7_S8_EEEEEvT_T0_DpT1_)
        .other          _ZN2at6native55_GLOBAL__N__de093ff9_22_ForeachBinaryOpList_cu_a911ec4325multi_tensor_apply_kernelINS1_18TensorListMetadataILi2EEENS1_11CopyFunctorIN3c1015Float8_e4m3fnuzENS6_15Float8_e5m2fnuzELi2ELi1ELi1EEEJNS0_4CopyIS7_S8_EEEEEvT_T0_DpT1_,@"STO_CUDA_ENTRY STV_DEFAULT"
_ZN2at6native55_GLOBAL__N__de093ff9_22_ForeachBinaryOpList_cu_a911ec4325multi_tensor_apply_kernelINS1_18TensorListMetadataILi2EEENS1_11CopyFunctorIN3c1015Float8_e4m3fnuzENS6_15Float8_e5m2fnuzELi2ELi1ELi1EEEJNS0_4CopyIS7_S8_EEEEEvT_T0_DpT1_:
        /* <DEDUP_REMOVED lines=29> */
.L_x_1053:
        /* <DEDUP_REMOVED lines=58> */
.L_x_1028:
[----:B------:R-:W-:Y:S05]  /*0570*/  BSYNC B1 ;  /* 0x0000000000017941 */ /* 0x000fea0003800000 */
.L_x_1027:
[----:B------:R-:W-:Y:S01]  /*0580*/  IMAD.SHL.U32 R3, R3, 0x200000, RZ ;  /* 0x0020000003037824 */ /* 0x000fe200078e00ff */
[----:B------:R-:W-:-:S04]  /*0590*/  LEA R2, R2, 0x37800000, 0x17 ;  /* 0x3780000002027811 */ /* 0x000fc800078eb8ff */
[----:B------:R-:W-:-:S07]  /*05a0*/  LOP3.LUT R23, R2, R3, R23, 0xfe, !PT ;  /* 0x0000000302177212 */ /* 0x000fce00078efe17 */
.L_x_1026:
[----:B------:R-:W-:Y:S05]  /*05b0*/  BSYNC B0 ;  /* 0x0000000000007941 */ /* 0x000fea0003800000 */
.L_x_1025:
        /* <DEDUP_REMOVED lines=16> */
.L_x_1031:
[----:B------:R-:W-:-:S04]  /*06c0*/  LOP3.LUT R23, R23, 0x80000000, RZ, 0xc0, !PT ;  /* 0x8000000017177812 */ /* 0x000fc800078ec0ff */
[----:B------:R-:W-:-:S04]  /*06d0*/  SHF.R.U32.HI R23, RZ, 0x18, R23 ;  /* 0x00000018ff177819 */ /* 0x000fc80000011617 */
[----:B------:R-:W-:-:S04]  /*06e0*/  LOP3.LUT R2, R2, R23, RZ, 0xfc, !PT ;  /* 0x0000001702027212 */ /* 0x000fc800078efcff */
[----:B------:R-:W-:-:S07]  /*06f0*/  PRMT R7, R2, 0x7610, R7 ;  /* 0x0000761002077816 */ /* 0x000fce0000000007 */
.L_x_1030:
[----:B------:R-:W-:Y:S05]  /*0700*/  BSYNC B0 ;  /* 0x0000000000007941 */ /* 0x000fea0003800000 */
.L_x_1029:
        /* <DEDUP_REMOVED lines=21> */
.L_x_1035:
[----:B------:R-:W-:Y:S05]  /*0860*/  BSYNC B1 ;  /* 0x0000000000017941 */ /* 0x000fea0003800000 */
.L_x_1034:
[----:B------:R-:W-:Y:S01]  /*0870*/  LEA R5, R2, 0x37800000, 0x17 ;  /* 0x3780000002057811 */ /* 0x000fe200078eb8ff */
[----:B------:R-:W-:-:S05]  /*0880*/  IMAD.SHL.U32 R2, R3, 0x200000, RZ ;  /* 0x0020000003027824 */ /* 0x000fca00078e00ff */
[----:B------:R-:W-:-:S07]  /*0890*/  LOP3.LUT R2, R5, R2, R6, 0xfe, !PT ;  /* 0x0000000205027212 */ /* 0x000fce00078efe06 */
.L_x_1033:
[----:B------:R-:W-:Y:S05]  /*08a0*/  BSYNC B0 ;  /* 0x0000000000007941 */ /* 0x000fea0003800000 */
.L_x_1032:
        /* <DEDUP_REMOVED lines=16> */
.L_x_1038:
[----:B------:R-:W-:-:S04]  /*09b0*/  LOP3.LUT R2, R2, 0x80000000, RZ, 0xc0, !PT ;  /* 0x8000000002027812 */ /* 0x000fc800078ec0ff */
[----:B------:R-:W-:-:S04]  /*09c0*/  SHF.R.U32.HI R2, RZ, 0x18, R2 ;  /* 0x00000018ff027819 */ /* 0x000fc80000011602 */
[----:B------:R-:W-:-:S04]  /*09d0*/  LOP3.LUT R2, R3, R2, RZ, 0xfc, !PT ;  /* 0x0000000203027212 */ /* 0x000fc800078efcff */
[----:B------:R-:W-:-:S07]  /*09e0*/  PRMT R26, R2, 0x7610, R26 ;  /* 0x00007610021a7816 */ /* 0x000fce000000001a */
.L_x_1037:
[----:B------:R-:W-:Y:S05]  /*09f0*/  BSYNC B0 ;  /* 0x0000000000007941 */ /* 0x000fea0003800000 */
.L_x_1036:
        /* <DEDUP_REMOVED lines=21> */
.L_x_1042:
[----:B------:R-:W-:Y:S05]  /*0b50*/  BSYNC B1 ;  /* 0x0000000000017941 */ /* 0x000fea0003800000 */
.L_x_1041:
[----:B------:R-:W-:Y:S01]  /*0b60*/  LEA R5, R2, 0x37800000, 0x17 ;  /* 0x3780000002057811 */ /* 0x000fe200078eb8ff */
[----:B------:R-:W-:-:S05]  /*0b70*/  IMAD.SHL.U32 R2, R3, 0x200000, RZ ;  /* 0x0020000003027824 */ /* 0x000fca00078e00ff */
[----:B------:R-:W-:-:S07]  /*0b80*/  LOP3.LUT R2, R5, R2, R6, 0xfe, !PT ;  /* 0x0000000205027212 */ /* 0x000fce00078efe06 */
.L_x_1040:
[----:B------:R-:W-:Y:S05]  /*0b90*/  BSYNC B0 ;  /* 0x0000000000007941 */ /* 0x000fea0003800000 */
.L_x_1039:
        /* <DEDUP_REMOVED lines=16> */
.L_x_1045:
[----:B------:R-:W-:-:S04]  /*0ca0*/  LOP3.LUT R2, R2, 0x80000000, RZ, 0xc0, !PT ;  /* 0x8000000002027812 */ /* 0x000fc800078ec0ff */
[----:B------:R-:W-:-:S04]  /*0cb0*/  SHF.R.U32.HI R2, RZ, 0x18, R2 ;  /* 0x00000018ff027819 */ /* 0x000fc80000011602 */
[----:B------:R-:W-:-:S04]  /*0cc0*/  LOP3.LUT R2, R3, R2, RZ, 0xfc, !PT ;  /* 0x0000000203027212 */ /* 0x000fc800078efcff */
[----:B------:R-:W-:-:S07]  /*0cd0*/  PRMT R24, R2, 0x7610, R24 ;  /* 0x0000761002187816 */ /* 0x000fce0000000018 */
.L_x_1044:
[----:B------:R-:W-:Y:S05]  /*0ce0*/  BSYNC B0 ;  /* 0x0000000000007941 */ /* 0x000fea0003800000 */
.L_x_1043:
        /* <DEDUP_REMOVED lines=21> */
.L_x_1049:
[----:B------:R-:W-:Y:S05]  /*0e40*/  BSYNC B1 ;  /* 0x0000000000017941 */ /* 0x000fea0003800000 */
.L_x_1048:
[----:B------:R-:W-:Y:S01]  /*0e50*/  LEA R5, R2, 0x37800000, 0x17 ;  /* 0x3780000002057811 */ /* 0x000fe200078eb8ff */
[----:B------:R-:W-:-:S05]  /*0e60*/  IMAD.SHL.U32 R2, R3, 0x200000, RZ ;  /* 0x0020000003027824 */ /* 0x000fca00078e00ff */
[----:B------:R-:W-:-:S07]  /*0e70*/  LOP3.LUT R2, R5, R2, R6, 0xfe, !PT ;  /* 0x0000000205027212 */ /* 0x000fce00078efe06 */
.L_x_1047:
[----:B------:R-:W-:Y:S05]  /*0e80*/  BSYNC B0 ;  /* 0x0000000000007941 */ /* 0x000fea0003800000 */
.L_x_1046:
        /* <DEDUP_REMOVED lines=16> */
.L_x_1052:
[----:B------:R-:W-:-:S04]  /*0f90*/  LOP3.LUT R2, R2, 0x80000000, RZ, 0xc0, !PT ;  /* 0x8000000002027812 */ /* 0x000fc800078ec0ff */
[----:B------:R-:W-:-:S04]  /*0fa0*/  SHF.R.U32.HI R2, RZ, 0x18, R2 ;  /* 0x00000018ff027819 */ /* 0x000fc80000011602 */
[----:B------:R-:W-:-:S04]  /*0fb0*/  LOP3.LUT R2, R3, R2, RZ, 0xfc, !PT ;  /* 0x0000000203027212 */ /* 0x000fc800078efcff */
[----:B------:R-:W-:-:S07]  /*0fc0*/  PRMT R23, R2, 0x7610, R23 ;  /* 0x0000761002177816 */ /* 0x000fce0000000017 */
.L_x_1051:
[----:B------:R-:W-:Y:S05]  /*0fd0*/  BSYNC B0 ;  /* 0x0000000000007941 */ /* 0x000fea0003800000 */
.L_x_1050:
        /* <DEDUP_REMOVED lines=19> */
.L_x_1024:
        /* <DEDUP_REMOVED lines=8> */
.L_x_1082:
        /* <DEDUP_REMOVED lines=31> */
.L_x_1057:
[----:B------:R-:W-:Y:S05]  /*1380*/  BSYNC B1 ;  /* 0x0000000000017941 */ /* 0x000fea0003800000 */
.L_x_1056:
[----:B------:R-:W-:Y:S01]  /*1390*/  IMAD.SHL.U32 R8, R8, 0x200000, RZ ;  /* 0x0020000008087824 */ /* 0x000fe200078e00ff */
[----:B------:R-:W-:-:S04]  /*13a0*/  LEA R10, R7, 0x37800000, 0x17 ;  /* 0x37800000070a7811 */ /* 0x000fc800078eb8ff */
[----:B------:R-:W-:-:S07]  /*13b0*/  LOP3.LUT R10, R10, R8, R11, 0xfe, !PT ;  /* 0x000000080a0a7212 */ /* 0x000fce00078efe0b */
.L_x_1055:
[----:B------:R-:W-:Y:S05]  /*13c0*/  BSYNC B0 ;  /* 0x0000000000007941 */ /* 0x000fea0003800000 */
.L_x_1054:
        /* <DEDUP_REMOVED lines=16> */
.L_x_1060:
[----:B------:R-:W-:-:S04]  /*14d0*/  LOP3.LUT R10, R10, 0x80000000, RZ, 0xc0, !PT ;  /* 0x800000000a0a7812 */ /* 0x000fc800078ec0ff */
[----:B------:R-:W-:-:S04]  /*14e0*/  SHF.R.U32.HI R7, RZ, 0x18, R10 ;  /* 0x00000018ff077819 */ /* 0x000fc8000001160a */
[----:B------:R-:W-:-:S07]  /*14f0*/  LOP3.LUT R7, R8, R7, RZ, 0xfc, !PT ;  /* 0x0000000708077212 */ /* 0x000fce00078efcff */
.L_x_1059:
[----:B------:R-:W-:Y:S05]  /*1500*/  BSYNC B0 ;  /* 0x0000000000007941 */ /* 0x000fea0003800000 */
.L_x_1058:
        /* <DEDUP_REMOVED lines=22> */
.L_x_1064:
[----:B------:R-:W-:Y:S05]  /*1670*/  BSYNC B1 ;  /* 0x0000000000017941 */ /* 0x000fea0003800000 */
.L_x_1063:
[----:B------:R-:W-:Y:S01]  /*1680*/  IMAD.SHL.U32 R6, R6, 0x200000, RZ ;  /* 0x0020000006067824 */ /* 0x000fe200078e00ff */
[----:B------:R-:W-:-:S04]  /*1690*/  LEA R9, R8, 0x37800000, 0x17 ;  /* 0x3780000008097811 */ /* 0x000fc800078eb8ff */
[----:B------:R-:W-:-:S07]  /*16a0*/  LOP3.LUT R8, R9, R6, R10, 0xfe, !PT ;  /* 0x0000000609087212 */ /* 0x000fce00078efe0a */
.L_x_1062:
[----:B------:R-:W-:Y:S05]  /*16b0*/  BSYNC B0 ;  /* 0x0000000000007941 */ /* 0x000fea0003800000 */
.L_x_1061:
        /* <DEDUP_REMOVED lines=16> */
.L_x_1067:
[----:B------:R-:W-:-:S04]  /*17c0*/  LOP3.LUT R8, R8, 0x80000000, RZ, 0xc0, !PT ;  /* 0x8000000008087812 */ /* 0x000fc800078ec0ff */
[----:B------:R-:W-:-:S04]  /*17d0*/  SHF.R.U32.HI R8, RZ, 0x18, R8 ;  /* 0x00000018ff087819 */ /* 0x000fc80000011608 */
[----:B------:R-:W-:-:S04]  /*17e0*/  LOP3.LUT R8, R9, R8, RZ, 0xfc, !PT ;  /* 0x0000000809087212 */ /* 0x000fc800078efcff */
[----:B------:R-:W-:-:S07]  /*17f0*/  PRMT R6, R8, 0x7610, R6 ;  /* 0x0000761008067816 */ /* 0x000fce0000000006 */
.L_x_1066:
[----:B------:R-:W-:Y:S05]  /*1800*/  BSYNC B0 ;  /* 0x0000000000007941 */ /* 0x000fea0003800000 */
.L_x_1065:
        /* <DEDUP_REMOVED lines=22> */
.L_x_1071:
[----:B------:R-:W-:Y:S05]  /*1970*/  BSYNC B1 ;  /* 0x0000000000017941 */ /* 0x000fea0003800000 */
.L_x_1070:
[----:B------:R-:W-:Y:S01]  /*1980*/  IMAD.SHL.U32 R5, R5, 0x200000, RZ ;  /* 0x0020000005057824 */ /* 0x000fe200078e00ff */
[----:B------:R-:W-:-:S04]  /*1990*/  LEA R8, R8, 0x37800000, 0x17 ;  /* 0x3780000008087811 */ /* 0x000fc800078eb8ff */
[----:B------:R-:W-:-:S07]  /*19a0*/  LOP3.LUT R8, R8, R5, R11, 0xfe, !PT ;  /* 0x0000000508087212 */ /* 0x000fce00078efe0b */
.L_x_1069:
[----:B------:R-:W-:Y:S05]  /*19b0*/  BSYNC B0 ;  /* 0x0000000000007941 */ /* 0x000fea0003800000 */
.L_x_1068:
        /* <DEDUP_REMOVED lines=16> */
.L_x_1074:
[----:B------:R-:W-:-:S04]  /*1ac0*/  LOP3.LUT R8, R8, 0x80000000, RZ, 0xc0, !PT ;  /* 0x8000000008087812 */ /* 0x000fc800078ec0ff */
[----:B------:R-:W-:-:S04]  /*1ad0*/  SHF.R.U32.HI R8, RZ, 0x18, R8 ;  /* 0x00000018ff087819 */ /* 0x000fc80000011608 */
[----:B------:R-:W-:-:S04]  /*1ae0*/  LOP3.LUT R8, R9, R8, RZ, 0xfc, !PT ;  /* 0x0000000809087212 */ /* 0x000fc800078efcff */
[----:B------:R-:W-:-:S07]  /*1af0*/  PRMT R5, R8, 0x7610, R5 ;  /* 0x0000761008057816 */ /* 0x000fce0000000005 */
.L_x_1073:
[----:B------:R-:W-:Y:S05]  /*1b00*/  BSYNC B0 ;  /* 0x0000000000007941 */ /* 0x000fea0003800000 */
.L_x_1072:
        /* <DEDUP_REMOVED lines=22> */
.L_x_1078:
[----:B------:R-:W-:Y:S05]  /*1c70*/  BSYNC B1 ;  /* 0x0000000000017941 */ /* 0x000fea0003800000 */
.L_x_1077:
[----:B------:R-:W-:Y:S01]  /*1c80*/  IMAD.SHL.U32 R4, R4, 0x200000, RZ ;  /* 0x0020000004047824 */ /* 0x000fe200078e00ff */
[----:B------:R-:W-:-:S04]  /*1c90*/  LEA R9, R8, 0x37800000, 0x17 ;  /* 0x3780000008097811 */ /* 0x000fc800078eb8ff */
[----:B------:R-:W-:-:S07]  /*1ca0*/  LOP3.LUT R8, R9, R4, R10, 0xfe, !PT ;  /* 0x0000000409087212 */ /* 0x000fce00078efe0a */
.L_x_1076:
[----:B------:R-:W-:Y:S05]  /*1cb0*/  BSYNC B0 ;  /* 0x0000000000007941 */ /* 0x000fea0003800000 */
.L_x_1075:
        /* <DEDUP_REMOVED lines=16> */
.L_x_1081:
[----:B------:R-:W-:-:S04]  /*1dc0*/  LOP3.LUT R8, R8, 0x80000000, RZ, 0xc0, !PT ;  /* 0x8000000008087812 */ /* 0x000fc800078ec0ff */
[----:B------:R-:W-:-:S04]  /*1dd0*/  SHF.R.U32.HI R9, RZ, 0x18, R8 ;  /* 0x00000018ff097819 */ /* 0x000fc80000011608 */
[----:B------:R-:W-:-:S07]  /*1de0*/  LOP3.LUT R9, R4, R9, RZ, 0xfc, !PT ;  /* 0x0000000904097212 */ /* 0x000fce00078efcff */
.L_x_1080:
[----:B------:R-:W-:Y:S05]  /*1df0*/  BSYNC B0 ;  /* 0x0000000000007941 */ /* 0x000fea0003800000 */
.L_x_1079:
        /* <DEDUP_REMOVED lines=16> */
.L_x_1083:
        /* <DEDUP_REMOVED lines=16> */
.L_x_7821:


//--------------------- .text._ZN2at6native55_GLOBAL__N__de093ff9_22_ForeachBinaryOpList_cu_a911ec4325multi_tensor_apply_kernelINS1_18TensorListMetadataILi2EEENS1_11CopyFunctorIN3c1015Float8_e4m3fnuzENS6_11Float8_e5m2ELi2ELi1ELi1EEEJNS0_4CopyIS7_S8_EEEEEvT_T0_DpT1_ --------------------------
	.section	.text._ZN2at6native55_GLOBAL__N__de093ff9_22_ForeachBinaryOpList_cu_a911ec4325multi_tensor_apply_kernelINS1_18TensorListMetadataILi2EEENS1_11CopyFunctorIN3c1015Float8_e4m3fnuzENS6_11Float8_e5m2ELi2ELi1ELi1EEEJNS0_4CopyIS7_S8_EEEEEvT_T0_DpT1_,"ax",@progbits
	.align	128
.text._ZN2at6native55_GLOBAL__N__de093ff9_22_ForeachBinaryOpList_cu_a911ec4325multi_tensor_apply_kernelINS1_18TensorListMetadataILi2EEENS1_11CopyFunctorIN3c1015Float8_e4m3fnuzENS6_11Float8_e5m2ELi2ELi1ELi1EEEJNS0_4CopyIS7_S8_EEEEEvT_T0_DpT1_:
        .type           _ZN2at6native55_GLOBAL__N__de093ff9_22_ForeachBinaryOpList_cu_a911ec4325multi_tensor_apply_kernelINS1_18TensorListMetadataILi2EEENS1_11CopyFunctorIN3c1015Float8_e4m3fnuzENS6_11Float8_e5m2ELi2ELi1ELi1EEEJNS0_4CopyIS7_S8_EEEEEvT_T0_DpT1_,@function
        .size           _ZN2at6native55_GLOBAL__N__de093ff9_22_ForeachBinaryOpList_cu_a911ec4325multi_tensor_apply_kernelINS1_18TensorListMetadataILi2EEENS1_11CopyFunctorIN3c1015Float8_e4m3fnuzENS6_11Float8_e5m2ELi2ELi1ELi1EEEJNS0_4CopyIS7_S8_EEEEEvT_T0_DpT1_,(.L_x_7822 - _ZN2at6native55_GLOBAL__N__de093ff9_22_ForeachBinaryOpList_cu_a911ec4325multi_tensor_apply_kernelINS1_18TensorListMetadataILi2EEENS1_11CopyFunctorIN3c1015Float8_e4m3fnuzENS6_11Float8_e5m2ELi2ELi1ELi1EEEJNS0_4CopyIS7_S8_EEEEEvT_T0_DpT1_)
        .other          _ZN2at6native55_GLOBAL__N__de093ff9_22_ForeachBinaryOpList_cu_a911ec4325multi_tensor_apply_kernelINS1_18TensorListMetadataILi2EEENS1_11CopyFunctorIN3c1015Float8_e4m3fnuzENS6_11Float8_e5m2ELi2ELi1ELi1EEEJNS0_4CopyIS7_S8_EEEEEvT_T0_DpT1_,@"STO_CUDA_ENTRY STV_DEFAULT"
_ZN2at6native55_GLOBAL__N__de093ff9_22_ForeachBinaryOpList_cu_a911ec4325multi_tensor_apply_kernelINS1_18TensorListMetadataILi2EEENS1_11CopyFunctorIN3c1015Float8_e4m3fnuzENS6_11Float8_e5m2ELi2ELi1ELi1EEEJNS0_4CopyIS7_S8_EEEEEvT_T0_DpT1_:
        /* <DEDUP_REMOVED lines=29> */
.L_x_1097:
        /* <DEDUP_REMOVED lines=62> */
.L_x_1087:
[----:B------:R-:W-:-:S05]  /*05b0*/  IMAD.SHL.U32 R3, R18, 0x1000000, RZ ;  /* 0x0100000012037824 */ /* 0x000fca00078e00ff */
[----:B------:R-:W-:-:S04]  /*05c0*/  LOP3.LUT R3, R3, 0x80000000, R22, 0xc8, !PT ;  /* 0x8000000003037812 */ /* 0x000fc800078ec816 */
[----:B------:R-:W-:-:S04]  /*05d0*/  SHF.R.U32.HI R3, RZ, 0x18, R3 ;  /* 0x00000018ff037819 */ /* 0x000fc80000011603 */
[----:B------:R-:W-:-:S04]  /*05e0*/  LOP3.LUT R2, R2, R3, RZ, 0xfc, !PT ;  /* 0x0000000302027212 */ /* 0x000fc800078efcff */
[----:B------:R-:W-:-:S07]  /*05f0*/  PRMT R7, R2, 0x7610, R7 ;  /* 0x0000761002077816 */ /* 0x000fce0000000007 */
.L_x_1086:
[----:B------:R-:W-:Y:S05]  /*0600*/  BSYNC B0 ;  /* 0x0000000000007941 */ /* 0x000fea0003800000 */
.L_x_1085:
        /* <DEDUP_REMOVED lines=25> */
.L_x_1090:
[----:B------:R-:W-:-:S05]  /*07a0*/  IMAD.SHL.U32 R5, R20, 0x1000000, RZ ;  /* 0x0100000014057824 */ /* 0x000fca00078e00ff */
[----:B------:R-:W-:-:S04]  /*07b0*/  LOP3.LUT R5, R5, 0x80000000, R2, 0xc8, !PT ;  /* 0x8000000005057812 */ /* 0x000fc800078ec802 */
[----:B------:R-:W-:-:S04]  /*07c0*/  SHF.R.U32.HI R2, RZ, 0x18, R5 ;  /* 0x00000018ff027819 */ /* 0x000fc80000011605 */
[----:B------:R-:W-:-:S04]  /*07d0*/  LOP3.LUT R2, R3, R2, RZ, 0xfc, !PT ;  /* 0x0000000203027212 */ /* 0x000fc800078efcff */
[----:B------:R-:W-:-:S07]  /*07e0*/  PRMT R17, R2, 0x7610, R17 ;  /* 0x0000761002117816 */ /* 0x000fce0000000011 */
.L_x_1089:
[----:B------:R-:W-:Y:S05]  /*07f0*/  BSYNC B0 ;  /* 0x0000000000007941 */ /* 0x000fea0003800000 */
.L_x_1088:
        /* <DEDUP_REMOVED lines=25> */
.L_x_1093:
[----:B------:R-:W-:-:S05]  /*0990*/  IMAD.SHL.U32 R5, R14, 0x1000000, RZ ;  /* 0x010000000e057824 */ /* 0x000fca00078e00ff */
[----:B------:R-:W-:-:S04]  /*09a0*/  LOP3.LUT R5, R5, 0x80000000, R2, 0xc8, !PT ;  /* 0x8000000005057812 */ /* 0x000fc800078ec802 */
[----:B------:R-:W-:-:S04]  /*09b0*/  SHF.R.U32.HI R2, RZ, 0x18, R5 ;  /* 0x00000018ff027819 */ /* 0x000fc80000011605 */
[----:B------:R-:W-:-:S04]  /*09c0*/  LOP3.LUT R2, R3, R2, RZ, 0xfc, !PT ;  /* 0x0000000203027212 */ /* 0x000fc800078efcff */
[----:B------:R-:W-:-:S07]  /*09d0*/  PRMT R22, R2, 0x7610, R22 ;  /* 0x0000761002167816 */ /* 0x000fce0000000016 */
.L_x_1092:
[----:B------:R-:W-:Y:S05]  /*09e0*/  BSYNC B0 ;  /* 0x0000000000007941 */ /* 0x000fea0003800000 */
.L_x_1091:
        /* <DEDUP_REMOVED lines=25> */
.L_x_1096:
[----:B------:R-:W-:-:S05]  /*0b80*/  IMAD.SHL.U32 R5, R15, 0x1000000, RZ ;  /* 0x010000000f057824 */ /* 0x000fca00078e00ff */
[----:B------:R-:W-:-:S04]  /*0b90*/  LOP3.LUT R5, R5, 0x80000000, R2, 0xc8, !PT ;  /* 0x8000000005057812 */ /* 0x000fc800078ec802 */
[----:B------:R-:W-:-:S04]  /*0ba0*/  SHF.R.U32.HI R2, RZ, 0x18, R5 ;  /* 0x00000018ff027819 */ /* 0x000fc80000011605 */
[----:B------:R-:W-:-:S04]  /*0bb0*/  LOP3.LUT R2, R3, R2, RZ, 0xfc, !PT ;  /* 0x0000000203027212 */ /* 0x000fc800078efcff */
[----:B------:R-:W-:-:S07]  /*0bc0*/  PRMT R25, R2, 0x7610, R25 ;  /* 0x0000761002197816 */ /* 0x000fce0000000019 */
.L_x_1095:
[----:B------:R-:W-:Y:S05]  /*0bd0*/  BSYNC B0 ;  /* 0x0000000000007941 */ /* 0x000fea0003800000 */
.L_x_1094:
        /* <DEDUP_REMOVED lines=19> */
.L_x_1084:
        /* <DEDUP_REMOVED lines=8> */
.L_x_1110:
        /* <DEDUP_REMOVED lines=35> */
.L_x_1100:
[----:B------:R-:W-:-:S05]  /*0fc0*/  IMAD.SHL.U32 R7, R11, 0x1000000, RZ ;  /* 0x010000000b077824 */ /* 0x000fca00078e00ff */
[----:B------:R-:W-:-:S04]  /*0fd0*/  LOP3.LUT R7, R7, 0x80000000, R8, 0xc8, !PT ;  /* 0x8000000007077812 */ /* 0x000fc800078ec808 */
[----:B------:R-:W-:-:S04]  /*0fe0*/  SHF.R.U32.HI R8, RZ, 0x18, R7 ;  /* 0x00000018ff087819 */ /* 0x000fc80000011607 */
[----:B------:R-:W-:-:S04]  /*0ff0*/  LOP3.LUT R8, R9, R8, RZ, 0xfc, !PT ;  /* 0x0000000809087212 */ /* 0x000fc800078efcff */
[----:B------:R-:W-:-:S07]  /*1000*/  PRMT R7, R8, 0x7610, R7 ;  /* 0x0000761008077816 */ /* 0x000fce0000000007 */
.L_x_1099:
[----:B------:R-:W-:Y:S05]  /*1010*/  BSYNC B0 ;  /* 0x0000000000007941 */ /* 0x000fea0003800000 */
.L_x_1098:
        /* <DEDUP_REMOVED lines=25> */
.L_x_1103:
[----:B------:R-:W-:-:S05]  /*11b0*/  IMAD.SHL.U32 R6, R6, 0x1000000, RZ ;  /* 0x0100000006067824 */ /* 0x000fca00078e00ff */
[----:B------:R-:W-:-:S04]  /*11c0*/  LOP3.LUT R6, R6, 0x80000000, R9, 0xc8, !PT ;  /* 0x8000000006067812 */ /* 0x000fc800078ec809 */
[----:B------:R-:W-:-:S04]  /*11d0*/  SHF.R.U32.HI R6, RZ, 0x18, R6 ;  /* 0x00000018ff067819 */ /* 0x000fc80000011606 */
[----:B------:R-:W-:-:S04]  /*11e0*/  LOP3.LUT R6, R11, R6, RZ, 0xfc, !PT ;  /* 0x000000060b067212 */ /* 0x000fc800078efcff */
[----:B------:R-:W-:-:S07]  /*11f0*/  PRMT R8, R6, 0x7610, R8 ;  /* 0x0000761006087816 */ /* 0x000fce0000000008 */
.L_x_1102:
[----:B------:R-:W-:Y:S05]  /*1200*/  BSYNC B0 ;  /* 0x0000000000007941 */ /* 0x000fea0003800000 */
.L_x_1101:
        /* <DEDUP_REMOVED lines=25> */
.L_x_1106:
[----:B------:R-:W-:-:S05]  /*13a0*/  IMAD.SHL.U32 R6, R5, 0x1000000, RZ ;  /* 0x0100000005067824 */ /* 0x000fca00078e00ff */
[----:B------:R-:W-:-:S04]  /*13b0*/  LOP3.LUT R6, R6, 0x80000000, R9, 0xc8, !PT ;  /* 0x8000000006067812 */ /* 0x000fc800078ec809 */
[----:B------:R-:W-:-:S04]  /*13c0*/  SHF.R.U32.HI R6, RZ, 0x18, R6 ;  /* 0x00000018ff067819 */ /* 0x000fc80000011606 */
[----:B------:R-:W-:-:S07]  /*13d0*/  LOP3.LUT R6, R11, R6, RZ, 0xfc, !PT ;  /* 0x000000060b067212 */ /* 0x000fce00078efcff */
.L_x_1105:
[----:B------:R-:W-:Y:S05]  /*13e0*/  BSYNC B0 ;  /* 0x0000000000007941 */ /* 0x000fea0003800000 */
.L_x_1104:
        /* <DEDUP_REMOVED lines=25> */
.L_x_1109:
[----:B------:R-:W-:-:S05]  /*1580*/  IMAD.SHL.U32 R4, R4, 0x1000000, RZ ;  /* 0x0100000004047824 */ /* 0x000fca00078e00ff */
[----:B------:R-:W-:-:S04]  /*1590*/  LOP3.LUT R4, R4, 0x80000000, R9, 0xc8, !PT ;  /* 0x8000000004047812 */ /* 0x000fc800078ec809 */
[----:B------:R-:W-:-:S04]  /*15a0*/  SHF.R.U32.HI R4, RZ, 0x18, R4 ;  /* 0x00000018ff047819 */ /* 0x000fc80000011604 */
[----:B------:R-:W-:-:S04]  /*15b0*/  LOP3.LUT R4, R5, R4, RZ, 0xfc, !PT ;  /* 0x0000000405047212 */ /* 0x000fc800078efcff */
[----:B------:R-:W-:-:S07]  /*15c0*/  PRMT R11, R4, 0x7610, R11 ;  /* 0x00007610040b7816 */ /* 0x000fce000000000b */
.L_x_1108:
[----:B------:R-:W-:Y:S05]  /*15d0*/  BSYNC B0 ;  /* 0x0000000000007941 */ /* 0x000fea0003800000 */
.L_x_1107:
        /* <DEDUP_REMOVED lines=16> */
.L_x_1111:
        /* <DEDUP_REMOVED lines=10> */
.L_x_7822:


//--------------------- .text._ZN2at6native55_GLOBAL__N__de093ff9_22_ForeachBinaryOpList_cu_a911ec4325multi_tensor_apply_kernelINS1_18TensorListMetadataILi2EEENS1_11CopyFunctorIN3c1015Float8_e4m3fnuzENS6_13Float8_e4m3fnELi2ELi1ELi1EEEJNS0_4CopyIS7_S8_EEEEEvT_T0_DpT1_ --------------------------
	.section	.text._ZN2at6native55_GLOBAL__N__de093ff9_22_ForeachBinaryOpList_cu_a911ec4325multi_tensor_apply_kernelINS1_18TensorListMetadataILi2EEENS1_11CopyFunctorIN3c1015Float8_e4m3fnuzENS6_13Float8_e4m3fnELi2ELi1ELi1EEEJNS0_4CopyIS7_S8_EEEEEvT_T0_DpT1_,"ax",@progbits
	.align	128
.text._ZN2at6native55_GLOBAL__N__de093ff9_22_ForeachBinaryOpList_cu_a911ec4325multi_tensor_apply_kernelINS1_18TensorListMetadataILi2EEENS1_11CopyFunctorIN3c1015Float8_e4m3fnuzENS6_13Float8_e4m3fnELi2ELi1ELi1EEEJNS0_4CopyIS7_S8_EEEEEvT_T0_DpT1_:
        .type           _ZN2at6native55_GLOBAL__N__de093ff9_22_ForeachBinaryOpList_cu_a911ec4325multi_tensor_apply_kernelINS1_18TensorListMetadataILi2EEENS1_11CopyFunctorIN3c1015Float8_e4m3fnuzENS6_13Float8_e4m3fnELi2ELi1ELi1EEEJNS0_4CopyIS7_S8_EEEEEvT_T0_DpT1_,@function
        .size           _ZN2at6native55_GLOBAL__N__de093ff9_22_ForeachBinaryOpList_cu_a911ec4325multi_tensor_apply_kernelINS1_18TensorListMetadataILi2EEENS1_11CopyFunctorIN3c1015Float8_e4m3fnuzENS6_13Float8_e4m3fnELi2ELi1ELi1EEEJNS0_4CopyIS7_S8_EEEEEvT_T0_DpT1_,(.L_x_7823 - _ZN2at6native55_GLOBAL__N__de093ff9_22_ForeachBinaryOpList_cu_a911ec4325multi_tensor_apply_kernelINS1_18TensorListMetadataILi2EEENS1_11CopyFunctorIN3c1015Float8_e4m3fnuzENS6_13Float8_e4m3fnELi2ELi1ELi1EEEJNS0_4CopyIS7_S8_EEEEEvT_T0_DpT1_)
        .other          _ZN2at6native55_GLOBAL__N__de093ff9_22_ForeachBinaryOpList_cu_a911ec4325multi_tensor_apply_kernelINS1_18TensorListMetadataILi2EEENS1_11CopyFunctorIN3c1015Float8_e4m3fnuzENS6_13Float8_e4m3fnELi2ELi1ELi1EEEJNS0_4CopyIS7_S8_EEEEEvT_T0_DpT1_,@"STO_CUDA_ENTRY STV_DEFAULT"
_ZN2at6native55_GLOBAL__N__de093ff9_22_ForeachBinaryOpList_cu_a911ec4325multi_tensor_apply_kernelINS1_18TensorListMetadataILi2EEENS1_11CopyFunctorIN3c1015Float8_e4m3fnuzENS6_13Float8_e4m3fnELi2ELi1ELi1EEEJNS0_4CopyIS7_S8_EEEEEvT_T0_DpT1_:
        /* <DEDUP_REMOVED lines=29> */
.L_x_1125:
        /* <DEDUP_REMOVED lines=71> */
.L_x_1115:
[----:B------:R-:W-:-:S04]  /*0640*/  LOP3.LUT R3, R3, 0x80000000, R22, 0xc8, !PT ;  /* 0x8000000003037812 */ /* 0x000fc800078ec816 */
[----:B------:R-:W-:-:S04]  /*0650*/  SHF.R.U32.HI R3, RZ, 0x18, R3 ;  /* 0x00000018ff037819 */ /* 0x000fc80000011603 */
[----:B------:R-:W-:-:S04]  /*0660*/  LOP3.LUT R2, R2, R3, RZ, 0xfc, !PT ;  /* 0x0000000302027212 */ /* 0x000fc800078efcff */
[----:B------:R-:W-:-:S07]  /*0670*/  PRMT R7, R2, 0x7610, R7 ;  /* 0x0000761002077816 */ /* 0x000fce0000000007 */
.L_x_1114:
[----:B------:R-:W-:Y:S05]  /*0680*/  BSYNC B0 ;  /* 0x0000000000007941 */ /* 0x000fea0003800000 */
.L_x_1113:
        /* <DEDUP_REMOVED lines=31> */
.L_x_1118:
[----:B------:R-:W-:-:S04]  /*0880*/  LOP3.LUT R2, R4, 0x80000000, R2, 0xc8, !PT ;  /* 0x8000000004027812 */ /* 0x000fc800078ec802 */
[----:B------:R-:W-:-:S04]  /*0890*/  SHF.R.U32.HI R2, RZ, 0x18, R2 ;  /* 0x00000018ff027819 */ /* 0x000fc80000011602 */
[----:B------:R-:W-:-:S04]  /*08a0*/  LOP3.LUT R2, R3, R2, RZ, 0xfc, !PT ;  /* 0x0000000203027212 */ /* 0x000fc800078efcff */
[----:B------:R-:W-:-:S07]  /*08b0*/  PRMT R18, R2, 0x7610, R18 ;  /* 0x0000761002127816 */ /* 0x000fce0000000012 */
.L_x_1117:
[----:B------:R-:W-:Y:S05]  /*08c0*/  BSYNC B0 ;  /* 0x0000000000007941 */ /* 0x000fea0003800000 */
.L_x_1116:
        /* <DEDUP_REMOVED lines=34> */
.L_x_1121:
[----:B------:R-:W-:-:S04]  /*0af0*/  LOP3.LUT R2, R3, 0x80000000, R2, 0xc8, !PT ;  /* 0x8000000003027812 */ /* 0x000fc800078ec802 */
[----:B------:R-:W-:-:S04]  /*0b00*/  SHF.R.U32.HI R2, RZ, 0x18, R2 ;  /* 0x00000018ff027819 */ /* 0x000fc80000011602 */
[----:B------:R-:W-:-:S04]  /*0b10*/  LOP3.LUT R2, R5, R2, RZ, 0xfc, !PT ;  /* 0x0000000205027212 */ /* 0x000fc800078efcff */
[----:B------:R-:W-:-:S07]  /*0b20*/  PRMT R25, R2, 0x7610, R25 ;  /* 0x0000761002197816 */ /* 0x000fce0000000019 */
.L_x_1120:
[----:B------:R-:W-:Y:S05]  /*0b30*/  BSYNC B0 ;  /* 0x0000000000007941 */ /* 0x000fea0003800000 */
.L_x_1119:
        /* <DEDUP_REMOVED lines=31> */
.L_x_1124:
[----:B------:R-:W-:-:S04]  /*0d30*/  LOP3.LUT R2, R3, 0x80000000, R2, 0xc8, !PT ;  /* 0x8000000003027812 */ /* 0x000fc800078ec802 */
[----:B------:R-:W-:-:S04]  /*0d40*/  SHF.R.U32.HI R3, RZ, 0x18, R2 ;  /* 0x00000018ff037819 */ /* 0x000fc80000011602 */
[----:B------:R-:W-:-:S04]  /*0d50*/  LOP3.LUT R3, R4, R3, RZ, 0xfc, !PT ;  /* 0x0000000304037212 */ /* 0x000fc800078efcff */
[----:B------:R-:W-:-:S07]  /*0d60*/  PRMT R22, R3, 0x7610, R22 ;  /* 0x0000761003167816 */ /* 0x000fce0000000016 */
.L_x_1123:
[----:B------:R-:W-:Y:S05]  /*0d70*/  BSYNC B0 ;  /* 0x0000000000007941 */ /* 0x000fea0003800000 */
.L_x_1122:
        /* <DEDUP_REMOVED lines=19> */
.L_x_1112:
        /* <DEDUP_REMOVED lines=8> */
.L_x_1138:
        /* <DEDUP_REMOVED lines=43> */
.L_x_1128:
[----:B------:R-:W-:-:S04]  /*11e0*/  LOP3.LUT R5, R14, 0x80000000, R5, 0xc8, !PT ;  /* 0x800000000e057812 */ /* 0x000fc800078ec805 */
[----:B------:R-:W-:-:S04]  /*11f0*/  SHF.R.U32.HI R5, RZ, 0x18, R5 ;  /* 0x00000018ff057819 */ /* 0x000fc80000011605 */
[----:B------:R-:W-:-:S04]  /*1200*/  LOP3.LUT R5, R10, R5, RZ, 0xfc, !PT ;  /* 0x000000050a057212 */ /* 0x000fc800078efcff */
[----:B------:R-:W-:-:S07]  /*1210*/  PRMT R9, R5, 0x7610, R9 ;  /* 0x0000761005097816 */ /* 0x000fce0000000009 */
.L_x_1127:
[----:B------:R-:W-:Y:S05]  /*1220*/  BSYNC B0 ;  /* 0x0000000000007941 */ /* 0x000fea0003800000 */
.L_x_1126:
        /* <DEDUP_REMOVED lines=31> */
.L_x_1131:
[----:B------:R-:W-:-:S04]  /*1420*/  LOP3.LUT R5, R12, 0x80000000, R5, 0xc8, !PT ;  /* 0x800000000c057812 */ /* 0x000fc800078ec805 */
[----:B------:R-:W-:-:S04]  /*1430*/  SHF.R.U32.HI R5, RZ, 0x18, R5 ;  /* 0x00000018ff057819 */ /* 0x000fc80000011605 */
[----:B------:R-:W-:-:S04]  /*1440*/  LOP3.LUT R5, R10, R5, RZ, 0xfc, !PT ;  /* 0x000000050a057212 */ /* 0x000fc800078efcff */
[----:B------:R-:W-:-:S07]  /*1450*/  PRMT R6, R5, 0x7610, R6 ;  /* 0x0000761005067816 */ /* 0x000fce0000000006 */
.L_x_1130:
[----:B------:R-:W-:Y:S05]  /*1460*/  BSYNC B0 ;  /* 0x0000000000007941 */ /* 0x000fea0003800000 */
.L_x_1129:
        /* <DEDUP_REMOVED lines=33> */
.L_x_1134:
[----:B------:R-:W-:-:S04]  /*1680*/  LOP3.LUT R8, R13, 0x80000000, R8, 0xc8, !PT ;  /* 0x800000000d087812 */ /* 0x000fc800078ec808 */
[----:B------:R-:W-:-:S04]  /*1690*/  SHF.R.U32.HI R13, RZ, 0x18, R8 ;  /* 0x00000018ff0d7819 */ /* 0x000fc80000011608 */
[----:B------:R-:W-:-:S04]  /*16a0*/  LOP3.LUT R12, R12, R13, RZ, 0xfc, !PT ;  /* 0x0000000d0c0c7212 */ /* 0x000fc800078efcff */
[----:B------:R-:W-:-:S07]  /*16b0*/  PRMT R10, R12, 0x7610, R10 ;  /* 0x000076100c0a7816 */ /* 0x000fce000000000a */
.L_x_1133:
[----:B------:R-:W-:Y:S05]  /*16c0*/  BSYNC B0 ;  /* 0x0000000000007941 */ /* 0x000fea0003800000 */
.L_x_1132:
        /* <DEDUP_REMOVED lines=31> */
.L_x_1137:
[----:B------:R-:W-:-:S04]  /*18c0*/  LOP3.LUT R7, R13, 0x80000000, R7, 0xc8, !PT ;  /* 0x800000000d077812 */ /* 0x000fc800078ec807 */
[----:B------:R-:W-:-:S04]  /*18d0*/  SHF.R.U32.HI R7, RZ, 0x18, R7 ;  /* 0x00000018ff077819 */ /* 0x000fc80000011607 */
[----:B------:R-:W-:-:S04]  /*18e0*/  LOP3.LUT R4, R4, R7, RZ, 0xfc, !PT ;  /* 0x0000000704047212 */ /* 0x000fc800078efcff */
[----:B------:R-:W-:-:S07]  /*18f0*/  PRMT R5, R4, 0x7610, R5 ;  /* 0x0000761004057816 */ /* 0x000fce0000000005 */
.L_x_1136:
[----:B------:R-:W-:Y:S05]  /*1900*/  BSYNC B0 ;  /* 0x0000000000007941 */ /* 0x000fea0003800000 */
.L_x_1135:
        /* <DEDUP_REMOVED lines=16> */
.L_x_1139:
        /* <DEDUP_REMOVED lines=15> */
.L_x_7823:


//--------------------- .text._ZN2at6native55_GLOBAL__N__de093ff9_22_ForeachBinaryOpList_cu_a911ec4325multi_tensor_apply_kernelINS1_18TensorListMetadataILi2EEENS1_11CopyFunctorIN3c1015Float8_e4m3fnuzEbLi2ELi1ELi1EEEJNS0_4CopyIS7_bEEEEEvT_T0_DpT1_ --------------------------
	.section	.text._ZN2at6native55_GLOBAL__N__de093ff9_22_ForeachBinaryOpList_cu_a911ec4325multi_tensor_apply_kernelINS1_18TensorListMetadataILi2EEENS1_11CopyFunctorIN3c1015Float8_e4m3fnuzEbLi2ELi1ELi1EEEJNS0_4CopyIS7_bEEEEEvT_T0_DpT1_,"ax",@progbits
	.align	128
.text._ZN2at6native55_GLOBAL__N__de093ff9_22_ForeachBinaryOpList_cu_a911ec4325multi_tensor_apply_kernelINS1_18TensorListMetadataILi2EEENS1_11CopyFunctorIN3c1015Float8_e4m3fnuzEbLi2ELi1ELi1EEEJNS0_4CopyIS7_bEEEEEvT_T0_DpT1_:
        .type           _ZN2at6native55_GLOBAL__N__de093ff9_22_ForeachBinaryOpList_cu_a911ec4325multi_tensor_apply_kernelINS1_18TensorListMetadataILi2EEENS1_11CopyFunctorIN3c1015Float8_e4m3fnuzEbLi2ELi1ELi1EEEJNS0_4CopyIS7_bEEEEEvT_T0_DpT1_,@function
        .size           _ZN2at6native55_GLOBAL__N__de093ff9_22_ForeachBinaryOpList_cu_a911ec4325multi_tensor_apply_kernelINS1_18TensorListMetadataILi2EEENS1_11CopyFunctorIN3c1015Float8_e4m3fnuzEbLi2ELi1ELi1EEEJNS0_4CopyIS7_bEEEEEvT_T0_DpT1_,(.L_x_7824 - _ZN2at6native55_GLOBAL__N__de093ff9_22_ForeachBinaryOpList_cu_a911ec4325multi_tensor_apply_kernelINS1_18TensorListMetadataILi2EEENS1_11CopyFunctorIN3c1015Float8_e4m3fnuzEbLi2ELi1ELi1EEEJNS0_4CopyIS7_bEEEEEvT_T0_DpT1_)
        .other          _ZN2at6native55_GLOBAL__N__de093ff9_22_ForeachBinaryOpList_cu_a911ec4325multi_tensor_apply_kernelINS1_18TensorListMetadataILi2EEENS1_11CopyFunctorIN3c1015Float8_e4m3fnuzEbLi2ELi1ELi1EEEJNS0_4CopyIS7_bEEEEEvT_T0_DpT1_,@"STO_CUDA_ENTRY STV_DEFAULT"
_ZN2at6native55_GLOBAL__N__de093ff9_22_ForeachBinaryOpList_cu_a911ec4325multi_tensor_apply_kernelINS1_18TensorListMetadataILi2EEENS1_11CopyFunctorIN3c1015Float8_e4m3fnuzEbLi2ELi1ELi1EEEJNS0_4CopyIS7_bEEEEEvT_T0_DpT1_:
        /* <DEDUP_REMOVED lines=30> */
.L_x_1153:
        /* <DEDUP_REMOVED lines=56> */
.L_x_1143:
[----:B------:R-:W-:-:S04]  /*0560*/  LOP3.LUT R3, R21, 0x80000000, RZ, 0xc0, !PT ;  /* 0x8000000015037812 */ /* 0x000fc800078ec0ff */
[----:B------:R-:W-:-:S04]  /*0570*/  SHF.R.U32.HI R3, RZ, 0x18, R3 ;  /* 0x00000018ff037819 */ /* 0x000fc80000011603 */
[----:B------:R-:W-:-:S04]  /*0580*/  LOP3.LUT R2, R2, R3, RZ, 0xfc, !PT ;  /* 0x0000000302027212 */ /* 0x000fc800078efcff */
[----:B------:R-:W-:-:S07]  /*0590*/  PRMT R7, R2, 0x7610, R7 ;  /* 0x0000761002077816 */ /* 0x000fce0000000007 */
.L_x_1142:
[----:B------:R-:W-:Y:S05]  /*05a0*/  BSYNC B0 ;  /* 0x0000000000007941 */ /* 0x000fea0003800000 */
.L_x_1141:
        /* <DEDUP_REMOVED lines=16> */
.L_x_1146:
[----:B------:R-:W-:-:S04]  /*06b0*/  LOP3.LUT R3, R3, 0x80000000, RZ, 0xc0, !PT ;  /* 0x8000000003037812 */ /* 0x000fc800078ec0ff */
[----:B------:R-:W-:-:S04]  /*06c0*/  SHF.R.U32.HI R3, RZ, 0x18, R3 ;  /* 0x00000018ff037819 */ /* 0x000fc80000011603 */
[----:B------:R-:W-:-:S04]  /*06d0*/  LOP3.LUT R2, R2, R3, RZ, 0xfc, !PT ;  /* 0x0000000302027212 */ /* 0x000fc800078efcff */
[----:B------:R-:W-:-:S07]  /*06e0*/  PRMT R23, R2, 0x7610, R23 ;  /* 0x0000761002177816 */ /* 0x000fce0000000017 */
.L_x_1145:
[----:B------:R-:W-:Y:S05]  /*06f0*/  BSYNC B0 ;  /* 0x0000000000007941 */ /* 0x000fea0003800000 */
.L_x_1144:
        /* <DEDUP_REMOVED lines=18> */
.L_x_1149:
[----:B------:R-:W-:-:S04]  /*0820*/  LOP3.LUT R2, R2, 0x80000000, RZ, 0xc0, !PT ;  /* 0x8000000002027812 */ /* 0x000fc800078ec0ff */
[----:B------:R-:W-:-:S04]  /*0830*/  SHF.R.U32.HI R2, RZ, 0x18, R2 ;  /* 0x00000018ff027819 */ /* 0x000fc80000011602 */
[----:B------:R-:W-:-:S04]  /*0840*/  LOP3.LUT R2, R3, R2, RZ, 0xfc, !PT ;  /* 0x0000000203027212 */ /* 0x000fc800078efcff */
[----:B------:R-:W-:-:S07]  /*0850*/  PRMT R22, R2, 0x7610, R22 ;  /* 0x0000761002167816 */ /* 0x000fce0000000016 */
.L_x_1148:
[----:B------:R-:W-:Y:S05]  /*0860*/  BSYNC B0 ;  /* 0x0000000000007941 */ /* 0x000fea0003800000 */
.L_x_1147:
        /* <DEDUP_REMOVED lines=16> */
.L_x_1152:
[----:B------:R-:W-:-:S04]  /*0970*/  LOP3.LUT R3, R3, 0x80000000, RZ, 0xc0, !PT ;  /* 0x8000000003037812 */ /* 0x000fc800078ec0ff */
[----:B------:R-:W-:-:S04]  /*0980*/  SHF.R.U32.HI R3, RZ, 0x18, R3 ;  /* 0x00000018ff037819 */ /* 0x000fc80000011603 */
[----:B------:R-:W-:-:S04]  /*0990*/  LOP3.LUT R2, R2, R3, RZ, 0xfc, !PT ;  /* 0x0000000302027212 */ /* 0x000fc800078efcff */
[----:B------:R-:W-:-:S07]  /*09a0*/  PRMT R21, R2, 0x7610, R21 ;  /* 0x0000761002157816 */ /* 0x000fce0000000015 */
.L_x_1151:
[----:B------:R-:W-:Y:S05]  /*09b0*/  BSYNC B0 ;  /* 0x0000000000007941 */ /* 0x000fea0003800000 */
.L_x_1150:
        /* <DEDUP_REMOVED lines=23> */
.L_x_1140:
        /* <DEDUP_REMOVED lines=8> */
.L_x_1166:
        /* <DEDUP_REMOVED lines=26> */
.L_x_1156:
[----:B------:R-:W-:-:S04]  /*0d50*/  LOP3.LUT R6, R13, 0x80000000, RZ, 0xc0, !PT ;  /* 0x800000000d067812 */ /* 0x000fc800078ec0ff */
[----:B------:R-:W-:-:S04]  /*0d60*/  SHF.R.U32.HI R9, RZ, 0x18, R6 ;  /* 0x00000018ff097819 */ /* 0x000fc80000011606 */
[----:B------:R-:W-:-:S04]  /*0d70*/  LOP3.LUT R8, R8, R9, RZ, 0xfc, !PT ;  /* 0x0000000908087212 */ /* 0x000fc800078efcff */
[----:B------:R-:W-:-:S07]  /*0d80*/  PRMT R6, R8, 0x7610, R6 ;  /* 0x0000761008067816 */ /* 0x000fce0000000006 */
.L_x_1155:
[----:B------:R-:W-:Y:S05]  /*0d90*/  BSYNC B0 ;  /* 0x0000000000007941 */ /* 0x000fea0003800000 */
.L_x_1154:
        /* <DEDUP_REMOVED lines=16> */
.L_x_1159:
[----:B------:R-:W-:-:S04]  /*0ea0*/  LOP3.LUT R5, R12, 0x80000000, RZ, 0xc0, !PT ;  /* 0x800000000c057812 */ /* 0x000fc800078ec0ff */
[----:B------:R-:W-:-:S04]  /*0eb0*/  SHF.R.U32.HI R5, RZ, 0x18, R5 ;  /* 0x00000018ff057819 */ /* 0x000fc80000011605 */
[----:B------:R-:W-:-:S07]  /*0ec0*/  LOP3.LUT R5, R8, R5, RZ, 0xfc, !PT ;  /* 0x0000000508057212 */ /* 0x000fce00078efcff */
.L_x_1158:
[----:B------:R-:W-:Y:S05]  /*0ed0*/  BSYNC B0 ;  /* 0x0000000000007941 */ /* 0x000fea0003800000 */
.L_x_1157:
        /* <DEDUP_REMOVED lines=18> */
.L_x_1162:
[----:B------:R-:W-:-:S04]  /*1000*/  LOP3.LUT R9, R12, 0x80000000, RZ, 0xc0, !PT ;  /* 0x800000000c097812 */ /* 0x000fc800078ec0ff */
[----:B------:R-:W-:-:S04]  /*1010*/  SHF.R.U32.HI R12, RZ, 0x18, R9 ;  /* 0x00000018ff0c7819 */ /* 0x000fc80000011609 */
[----:B------:R-:W-:-:S04]  /*1020*/  LOP3.LUT R7, R7, R12, RZ, 0xfc, !PT ;  /* 0x0000000c07077212 */ /* 0x000fc800078efcff */
[----:B------:R-:W-:-:S07]  /*1030*/  PRMT R9, R7, 0x7610, R9 ;  /* 0x0000761007097816 */ /* 0x000fce0000000009 */
.L_x_1161:
[----:B------:R-:W-:Y:S05]  /*1040*/  BSYNC B0 ;  /* 0x0000000000007941 */ /* 0x000fea0003800000 */
.L_x_1160:
        /* <DEDUP_REMOVED lines=16> */
.L_x_1165:
[----:B------:R-:W-:-:S04]  /*1150*/  LOP3.LUT R7, R7, 0x80000000, RZ, 0xc0, !PT ;  /* 0x8000000007077812 */ /* 0x000fc800078ec0ff */
[----:B------:R-:W-:-:S04]  /*1160*/  SHF.R.U32.HI R7, RZ, 0x18, R7 ;  /* 0x00000018ff077819 */ /* 0x000fc80000011607 */
[----:B------:R-:W-:-:S04]  /*1170*/  LOP3.LUT R4, R4, R7, RZ, 0xfc, !PT ;  /* 0x0000000704047212 */ /* 0x000fc800078efcff */
[----:B------:R-:W-:-:S07]  /*1180*/  PRMT R8, R4, 0x7610, R8 ;  /* 0x0000761004087816 */ /* 0x000fce0000000008 */
.L_x_1164:
[----:B------:R-:W-:Y:S05]  /*1190*/  BSYNC B0 ;  /* 0x0000000000007941 */ /* 0x000fea0003800000 */
.L_x_1163:
        /* <DEDUP_REMOVED lines=16> */
.L_x_1167:
        /* <DEDUP_REMOVED lines=14> */
.L_x_7824:


//--------------------- .text._ZN2at6native55_GLOBAL__N__de093ff9_22_ForeachBinaryOpList_cu_a911ec4325multi_tensor_apply_kernelINS1_18TensorListMetadataILi2EEENS1_11CopyFunctorIN3c1015Float8_e4m3fnuzENS6_8BFloat16ELi2ELi1ELi1EEEJNS0_4CopyIS7_S8_EEEEEvT_T0_DpT1_ --------------------------
	.section	.text._ZN2at6native55_GLOBAL__N__de093ff9_22_ForeachBinaryOpList_cu_a911ec4325multi_tensor_apply_kernelINS1_18TensorListMetadataILi2EEENS1_11CopyFunctorIN3c1015Float8_e4m3fnuzENS6_8BFloat16ELi2ELi1ELi1EEEJNS0_4CopyIS7_S8_EEEEEvT_T0_DpT1_,"ax",@progbits
	.align	128
.text._ZN2at6native55_GLOBAL__N__de093ff9_22_ForeachBinaryOpList_cu_a911ec4325multi_tensor_apply_kernelINS1_18TensorListMetadataILi2EEENS1_11CopyFunctorIN3c1015Float8_e4m3fnuzENS6_8BFloat16ELi2ELi1ELi1EEEJNS0_4CopyIS7_S8_EEEEEvT_T0_DpT1_:
        .type           _ZN2at6native55_GLOBAL__N__de093ff9_22_ForeachBinaryOpList_cu_a911ec4325multi_tensor_apply_kernelINS1_18TensorListMetadataILi2EEENS1_11CopyFunctorIN3c1015Float8_e4m3fnuzENS6_8BFloat16ELi2ELi1ELi1EEEJNS0_4CopyIS7_S8_EEEEEvT_T0_DpT1_,@function
        .size           _ZN2at6native55_GLOBAL__N__de093ff9_22_ForeachBinaryOpList_cu_a911ec4325multi_tensor_apply_kernelINS1_18TensorListMetadataILi2EEENS1_11CopyFunctorIN3c1015Float8_e4m3fnuzENS6_8BFloat16ELi2ELi1ELi1EEEJNS0_4CopyIS7_S8_EEEEEvT_T0_DpT1_,(.L_x_7825 - _ZN2at6native55_GLOBAL__N__de093ff9_22_ForeachBinaryOpList_cu_a911ec4325multi_tensor_apply_kernelINS1_18TensorListMetadataILi2EEENS1_11CopyFunctorIN3c1015Float8_e4m3fnuzENS6_8BFloat16ELi2ELi1ELi1EEEJNS0_4CopyIS7_S8_EEEEEvT_T0_DpT1_)
        .other          _ZN2at6native55_GLOBAL__N__de093ff9_22_ForeachBinaryOpList_cu_a911ec4325multi_tensor_apply_kernelINS1_18TensorListMetadataILi2EEENS1_11CopyFunctorIN3c1015Float8_e4m3fnuzENS6_8BFloat16ELi2ELi1ELi1EEEJNS0_4CopyIS7_S8_EEEEEvT_T0_DpT1_,@"STO_CUDA_ENTRY STV_DEFAULT"
_ZN2at6native55_GLOBAL__N__de093ff9_22_ForeachBinaryOpList_cu_a911ec4325multi_tensor_apply_kernelINS1_18TensorListMetadataILi2EEENS1_11CopyFunctorIN3c1015Float8_e4m3fnuzENS6_8BFloat16ELi2ELi1ELi1EEEJNS0_4CopyIS7_S8_EEEEEvT_T0_DpT1_:
        /* <DEDUP_REMOVED lines=30> */
.L_x_1181:
        /* <DEDUP_REMOVED lines=56> */
.L_x_1171:
[----:B------:R-:W-:-:S04]  /*0560*/  LOP3.LUT R3, R27, 0x80000000, RZ, 0xc0, !PT ;  /* 0x800000001b037812 */ /* 0x000fc800078ec0ff */
[----:B------:R-:W-:-:S04]  /*0570*/  SHF.R.U32.HI R3, RZ, 0x18, R3 ;  /* 0x00000018ff037819 */ /* 0x000fc80000011603 */
[----:B------:R-:W-:-:S04]  /*0580*/  LOP3.LUT R2, R2, R3, RZ, 0xfc, !PT ;  /* 0x0000000302027212 */ /* 0x000fc800078efcff */
[----:B------:R-:W-:-:S07]  /*0590*/  PRMT R7, R2, 0x7610, R7 ;  /* 0x0000761002077816 */ /* 0x000fce0000000007 */
.L_x_1170:
[----:B------:R-:W-:Y:S05]  /*05a0*/  BSYNC B0 ;  /* 0x0000000000007941 */ /* 0x000fea0003800000 */
.L_x_1169:
        /* <DEDUP_REMOVED lines=16> */
.L_x_1174:
[----:B------:R-:W-:-:S04]  /*06b0*/  LOP3.LUT R3, R3, 0x80000000, RZ, 0xc0, !PT ;  /* 0x8000000003037812 */ /* 0x000fc800078ec0ff */
[----:B------:R-:W-:-:S04]  /*06c0*/  SHF.R.U32.HI R3, RZ, 0x18, R3 ;  /* 0x00000018ff037819 */ /* 0x000fc80000011603 */
[----:B------:R-:W-:-:S04]  /*06d0*/  LOP3.LUT R2, R2, R3, RZ, 0xfc, !PT ;  /* 0x0000000302027212 */ /* 0x000fc800078efcff */
[----:B------:R-:W-:-:S07]  /*06e0*/  PRMT R24, R2, 0x7610, R24 ;  /* 0x0000761002187816 */ /* 0x000fce0000000018 */
.L_x_1173:
[----:B------:R-:W-:Y:S05]  /*06f0*/  BSYNC B0 ;  /* 0x0000000000007941 */ /* 0x000fea0003800000 */
.L_x_1172:
        /* <DEDUP_REMOVED lines=18> */
.L_x_1177:
[----:B------:R-:W-:-:S04]  /*0820*/  LOP3.LUT R2, R2, 0x80000000, RZ, 0xc0, !PT ;  /* 0x8000000002027812 */ /* 0x000fc800078ec0ff */
[----:B------:R-:W-:-:S04]  /*0830*/  SHF.R.U32.HI R2, RZ, 0x18, R2 ;  /* 0x00000018ff027819 */ /* 0x000fc80000011602 */
[----:B------:R-:W-:-:S04]  /*0840*/  LOP3.LUT R2, R3, R2, RZ, 0xfc, !PT ;  /* 0x0000000203027212 */ /* 0x000fc800078efcff */
[----:B------:R-:W-:-:S07]  /*0850*/  PRMT R19, R2, 0x7610, R19 ;  /* 0x0000761002137816 */ /* 0x000fce0000000013 */
.L_x_1176:
[----:B------:R-:W-:Y:S05]  /*0860*/  BSYNC B0 ;  /* 0x0000000000007941 */ /* 0x000fea0003800000 */
.L_x_1175:
        /* <DEDUP_REMOVED lines=16> */
.L_x_1180:
[----:B------:R-:W-:-:S04]  /*0970*/  LOP3.LUT R3, R3, 0x80000000, RZ, 0xc0, !PT ;  /* 0x8000000003037812 */ /* 0x000fc800078ec0ff */
[----:B------:R-:W-:-:S04]  /*0980*/  SHF.R.U32.HI R3, RZ, 0x18, R3 ;  /* 0x00000018ff037819 */ /* 0x000fc80000011603 */
[----:B------:R-:W-:-:S04]  /*0990*/  LOP3.LUT R2, R2, R3, RZ, 0xfc, !PT ;  /* 0x0000000302027212 */ /* 0x000fc800078efcff */
[----:B------:R-:W-:-:S07]  /*09a0*/  PRMT R18, R2, 0x7610, R18 ;  /* 0x0000761002127816 */ /* 0x000fce0000000012 */
.L_x_1179:
[----:B------:R-:W-:Y:S05]  /*09b0*/  BSYNC B0 ;  /* 0x0000000000007941 */ /* 0x000fea0003800000 */
.L_x_1178:
        /* <DEDUP_REMOVED lines=19> */
.L_x_1168:
        /* <DEDUP_REMOVED lines=8> */
.L_x_1194:
        /* <DEDUP_REMOVED lines=23> */
.L_x_1184:
[----:B------:R-:W-:-:S04]  /*0ce0*/  LOP3.LUT R7, R10, 0x80000000, RZ, 0xc0, !PT ;  /* 0x800000000a077812 */ /* 0x000fc800078ec0ff */
[----:B------:R-:W-:-:S04]  /*0cf0*/  SHF.R.U32.HI R7, RZ, 0x18, R7 ;  /* 0x00000018ff077819 */ /* 0x000fc80000011607 */
[----:B------:R-:W-:-:S07]  /*0d00*/  LOP3.LUT R7, R8, R7, RZ, 0xfc, !PT ;  /* 0x0000000708077212 */ /* 0x000fce00078efcff */
.L_x_1183:
[----:B------:R-:W-:Y:S05]  /*0d10*/  BSYNC B0 ;  /* 0x0000000000007941 */ /* 0x000fea0003800000 */
.L_x_1182:
        /* <DEDUP_REMOVED lines=16> */
.L_x_1187:
[----:B------:R-:W-:-:S04]  /*0e20*/  LOP3.LUT R4, R9, 0x80000000, RZ, 0xc0, !PT ;  /* 0x8000000009047812 */ /* 0x000fc800078ec0ff */
[----:B------:R-:W-:-:S04]  /*0e30*/  SHF.R.U32.HI R9, RZ, 0x18, R4 ;  /* 0x00000018ff097819 */ /* 0x000fc80000011604 */
[----:B------:R-:W-:-:S04]  /*0e40*/  LOP3.LUT R6, R6, R9, RZ, 0xfc, !PT ;  /* 0x0000000906067212 */ /* 0x000fc800078efcff */
[----:B------:R-:W-:-:S07]  /*0e50*/  PRMT R4, R6, 0x7610, R4 ;  /* 0x0000761006047816 */ /* 0x000fce0000000004 */
.L_x_1186:
[----:B------:R-:W-:Y:S05]  /*0e60*/  BSYNC B0 ;  /* 0x0000000000007941 */ /* 0x000fea0003800000 */
.L_x_1185:
        /* <DEDUP_REMOVED lines=18> */
.L_x_1190:
[----:B------:R-:W-:-:S04]  /*0f90*/  LOP3.LUT R3, R10, 0x80000000, RZ, 0xc0, !PT ;  /* 0x800000000a037812 */ /* 0x000fc800078ec0ff */
[----:B------:R-:W-:-:S04]  /*0fa0*/  SHF.R.U32.HI R3, RZ, 0x18, R3 ;  /* 0x00000018ff037819 */ /* 0x000fc80000011603 */
[----:B------:R-:W-:-:S07]  /*0fb0*/  LOP3.LUT R3, R8, R3, RZ, 0xfc, !PT ;  /* 0x0000000308037212 */ /* 0x000fce00078efcff */
.L_x_1189:
[----:B------:R-:W-:Y:S05]  /*0fc0*/  BSYNC B0 ;  /* 0x0000000000007941 */ /* 0x000fea0003800000 */
.L_x_1188:
        /* <DEDUP_REMOVED lines=16> */
.L_x_1193:
[----:B------:R-:W-:-:S04]  /*10d0*/  LOP3.LUT R6, R9, 0x80000000, RZ, 0xc0, !PT ;  /* 0x8000000009067812 */ /* 0x000fc800078ec0ff */
[----:B------:R-:W-:-:S04]  /*10e0*/  SHF.R.U32.HI R9, RZ, 0x18, R6 ;  /* 0x00000018ff097819 */ /* 0x000fc80000011606 */
[----:B------:R-:W-:-:S04]  /*10f0*/  LOP3.LUT R2, R2, R9, RZ, 0xfc, !PT ;  /* 0x0000000902027212 */ /* 0x000fc800078efcff */
[----:B------:R-:W-:-:S07]  /*1100*/  PRMT R6, R2, 0x7610, R6 ;  /* 0x0000761002067816 */ /* 0x000fce0000000006 */
.L_x_1192:
[----:B------:R-:W-:Y:S05]  /*1110*/  BSYNC B0 ;  /* 0x0000000000007941 */ /* 0x000fea0003800000 */
.L_x_1191:
        /* <DEDUP_REMOVED lines=16> */
.L_x_1195:
        /* <DEDUP_REMOVED lines=14> */
.L_x_7825:


//--------------------- .text._ZN2at6native55_GLOBAL__N__de093ff9_22_ForeachBinaryOpList_cu_a911ec4325multi_tensor_apply_kernelINS1_18TensorListMetadataILi2EEENS1_11CopyFunctorIN3c1015Float8_e4m3fnuzENS6_4HalfELi2ELi1ELi1EEEJNS0_4CopyIS7_S8_EEEEEvT_T0_DpT1_ --------------------------
	.section	.text._ZN2at6native55_GLOBAL__N__de093ff9_22_ForeachBinaryOpList_cu_a911ec4325multi_tensor_apply_kernelINS1_18TensorListMetadataILi2EEENS1_11CopyFunctorIN3c1015Float8_e4m3fnuzENS6_4HalfELi2ELi1ELi1EEEJNS0_4CopyIS7_S8_EEEEEvT_T0_DpT1_,"ax",@progbits
	.align	128
.text._ZN2at6native55_GLOBAL__N__de093ff9_22_ForeachBinaryOpList_cu_a911ec4325multi_tensor_apply_kernelINS1_18TensorListMetadataILi2EEENS1_11CopyFunctorIN3c1015Float8_e4m3fnuzENS6_4HalfELi2ELi1ELi1EEEJNS0_4CopyIS7_S8_EEEEEvT_T0_DpT1_:
        .type           _ZN2at6native55_GLOBAL__N__de093ff9_22_ForeachBinaryOpList_cu_a911ec4325multi_tensor_apply_kernelINS1_18TensorListMetadataILi2EEENS1_11CopyFunctorIN3c1015Float8_e4m3fnuzENS6_4HalfELi2ELi1ELi1EEEJNS0_4CopyIS7_S8_EEEEEvT_T0_DpT1_,@function
        .size           _ZN2at6native55_GLOBAL__N__de093ff9_22_ForeachBinaryOpList_cu_a911ec4325multi_tensor_apply_kernelINS1_18TensorListMetadataILi2EEENS1_11CopyFunctorIN3c1015Float8_e4m3fnuzENS6_4HalfELi2ELi1ELi1EEEJNS0_4CopyIS7_S8_EEEEEvT_T0_DpT1_,(.L_x_7826 - _ZN2at6native55_GLOBAL__N__de093ff9_22_ForeachBinaryOpList_cu_a911ec4325multi_tensor_apply_kernelINS1_18TensorListMetadataILi2EEENS1_11CopyFunctorIN3c1015Float8_e4m3fnuzENS6_4HalfELi2ELi1ELi1EEEJNS0_4CopyIS7_S8_EEEEEvT_T0_DpT1_)
        .other          _ZN2at6native55_GLOBAL__N__de093ff9_22_ForeachBinaryOpList_cu_a911ec4325multi_tensor_apply_kernelINS1_18TensorListMetadataILi2EEENS1_11CopyFunctorIN3c1015Float8_e4m3fnuzENS6_4HalfELi2ELi1ELi1EEEJNS0_4CopyIS7_S8_EEEEEvT_T0_DpT1_,@"STO_CUDA_ENTRY STV_DEFAULT"
_ZN2at6native55_GLOBAL__N__de093ff9_22_ForeachBinaryOpList_cu_a911ec4325multi_tensor_apply_kernelINS1_18TensorListMetadataILi2EEENS1_11CopyFunctorIN3c1015Float8_e4m3fnuzENS6_4HalfELi2ELi1ELi1EEEJNS0_4CopyIS7_S8_EEEEEvT_T0_DpT1_:
        /* <DEDUP_REMOVED lines=30> */
.L_x_1209:
        /* <DEDUP_REMOVED lines=56> */
.L_x_1199:
[----:B------:R-:W-:-:S04]  /*0560*/  LOP3.LUT R3, R27, 0x80000000, RZ, 0xc0, !PT ;  /* 0x800000001b037812 */ /* 0x000fc800078ec0ff */
[----:B------:R-:W-:-:S04]  /*0570*/  SHF.R.U32.HI R3, RZ, 0x18, R3 ;  /* 0x00000018ff037819 */ /* 0x000fc80000011603 */
[----:B------:R-:W-:-:S04]  /*0580*/  LOP3.LUT R2, R2, R3, RZ, 0xfc, !PT ;  /* 0x0000000302027212 */ /* 0x000fc800078efcff */
[----:B------:R-:W-:-:S07]  /*0590*/  PRMT R7, R2, 0x7610, R7 ;  /* 0x0000761002077816 */ /* 0x000fce0000000007 */
.L_x_1198:
[----:B------:R-:W-:Y:S05]  /*05a0*/  BSYNC B0 ;  /* 0x0000000000007941 */ /* 0x000fea0003800000 */
.L_x_1197:
        /* <DEDUP_REMOVED lines=16> */
.L_x_1202:
[----:B------:R-:W-:-:S04]  /*06b0*/  LOP3.LUT R3, R3, 0x80000000, RZ, 0xc0, !PT ;  /* 0x8000000003037812 */ /* 0x000fc800078ec0ff */
[----:B------:R-:W-:-:S04]  /*06c0*/  SHF.R.U32.HI R3, RZ, 0x18, R3 ;  /* 0x00000018ff037819 */ /* 0x000fc80000011603 */
[----:B------:R-:W-:-:S04]  /*06d0*/  LOP3.LUT R2, R2, R3, RZ, 0xfc, !PT ;  /* 0x0000000302027212 */ /* 0x000fc800078efcff */
[----:B------:R-:W-:-:S07]  /*06e0*/  PRMT R24, R2, 0x7610, R24 ;  /* 0x0000761002187816 */ /* 0x000fce0000000018 */
.L_x_1201:
[----:B------:R-:W-:Y:S05]  /*06f0*/  BSYNC B0 ;  /* 0x0000000000007941 */ /* 0x000fea0003800000 */
.L_x_1200:
        /* <DEDUP_REMOVED lines=18> */
.L_x_1205:
[----:B------:R-:W-:-:S04]  /*0820*/  LOP3.LUT R2, R2, 0x80000000, RZ, 0xc0, !PT ;  /* 0x8000000002027812 */ /* 0x000fc800078ec0ff */
[----:B------:R-:W-:-:S04]  /*0830*/  SHF.R.U32.HI R2, RZ, 0x18, R2 ;  /* 0x00000018ff027819 */ /* 0x000fc80000011602 */
[----:B------:R-:W-:-:S04]  /*0840*/  LOP3.LUT R2, R3, R2, RZ, 0xfc, !PT ;  /* 0x0000000203027212 */ /* 0x000fc800078efcff */
[----:B------:R-:W-:-:S07]  /*0850*/  PRMT R19, R2, 0x7610, R19 ;  /* 0x0000761002137816 */ /* 0x000fce0000000013 */
.L_x_1204:
[----:B------:R-:W-:Y:S05]  /*0860*/  BSYNC B0 ;  /* 0x0000000000007941 */ /* 0x000fea0003800000 */
.L_x_1203:
        /* <DEDUP_REMOVED lines=16> */
.L_x_1208:
[----:B------:R-:W-:-:S04]  /*0970*/  LOP3.LUT R3, R3, 0x80000000, RZ, 0xc0, !PT ;  /* 0x8000000003037812 */ /* 0x000fc800078ec0ff */
[----:B------:R-:W-:-:S04]  /*0980*/  SHF.R.U32.HI R3, RZ, 0x18, R3 ;  /* 0x00000018ff037819 */ /* 0x000fc80000011603 */
[----:B------:R-:W-:-:S04]  /*0990*/  LOP3.LUT R2, R2, R3, RZ, 0xfc, !PT ;  /* 0x0000000302027212 */ /* 0x000fc800078efcff */
[----:B------:R-:W-:-:S07]  /*09a0*/  PRMT R18, R2, 0x7610, R18 ;  /* 0x0000761002127816 */ /* 0x000fce0000000012 */
.L_x_1207:
[----:B------:R-:W-:Y:S05]  /*09b0*/  BSYNC B0 ;  /* 0x0000000000007941 */ /* 0x000fea0003800000 */
.L_x_1206:
        /* <DEDUP_REMOVED lines=19> */
.L_x_1196:
        /* <DEDUP_REMOVED lines=8> */
.L_x_1222:
        /* <DEDUP_REMOVED lines=21> */
.L_x_1212:
[----:B------:R-:W-:-:S04]  /*0cc0*/  LOP3.LUT R7, R9, 0x80000000, RZ, 0xc0, !PT ;  /* 0x8000000009077812 */ /* 0x000fc800078ec0ff */
[----:B------:R-:W-:-:S04]  /*0cd0*/  SHF.R.U32.HI R7, RZ, 0x18, R7 ;  /* 0x00000018ff077819 */ /* 0x000fc80000011607 */
[----:B------:R-:W-:-:S07]  /*0ce0*/  LOP3.LUT R7, R6, R7, RZ, 0xfc, !PT ;  /* 0x0000000706077212 */ /* 0x000fce00078efcff */
.L_x_1211:
[----:B------:R-:W-:Y:S05]  /*0cf0*/  BSYNC B0 ;  /* 0x0000000000007941 */ /* 0x000fea0003800000 */
.L_x_1210:
        /* <DEDUP_REMOVED lines=16> */
.L_x_1215:
[----:B------:R-:W-:-:S04]  /*0e00*/  LOP3.LUT R4, R9, 0x80000000, RZ, 0xc0, !PT ;  /* 0x8000000009047812 */ /* 0x000fc800078ec0ff */
[----:B------:R-:W-:-:S04]  /*0e10*/  SHF.R.U32.HI R9, RZ, 0x18, R4 ;  /* 0x00000018ff097819 */ /* 0x000fc80000011604 */
[----:B------:R-:W-:-:S04]  /*0e20*/  LOP3.LUT R2, R2, R9, RZ, 0xfc, !PT ;  /* 0x0000000902027212 */ /* 0x000fc800078efcff */
[----:B------:R-:W-:-:S07]  /*0e30*/  PRMT R4, R2, 0x7610, R4 ;  /* 0x0000761002047816 */ /* 0x000fce0000000004 */
.L_x_1214:
[----:B------:R-:W-:Y:S05]  /*0e40*/  BSYNC B0 ;  /* 0x0000000000007941 */ /* 0x000fea0003800000 */
.L_x_1213:
        /* <DEDUP_REMOVED lines=18> */
.L_x_1218:
[----:B------:R-:W-:-:S04]  /*0f70*/  LOP3.LUT R8, R9, 0x80000000, RZ, 0xc0, !PT ;  /* 0x8000000009087812 */ /* 0x000fc800078ec0ff */
[----:B------:R-:W-:-:S04]  /*0f80*/  SHF.R.U32.HI R9, RZ, 0x18, R8 ;  /* 0x00000018ff097819 */ /* 0x000fc80000011608 */
[----:B------:R-:W-:-:S04]  /*0f90*/  LOP3.LUT R2, R2, R9, RZ, 0xfc, !PT ;  /* 0x0000000902027212 */ /* 0x000fc800078efcff */
[----:B------:R-:W-:-:S07]  /*0fa0*/  PRMT R8, R2, 0x7610, R8 ;  /* 0x0000761002087816 */ /* 0x000fce0000000008 */
.L_x_1217:
[----:B------:R-:W-:Y:S05]  /*0fb0*/  BSYNC B0 ;  /* 0x0000000000007941 */ /* 0x000fea0003800000 */
.L_x_1216:
        /* <DEDUP_REMOVED lines=16> */
.L_x_1221:
[----:B------:R-:W-:-:S04]  /*10c0*/  LOP3.LUT R3, R3, 0x80000000, RZ, 0xc0, !PT ;  /* 0x8000000003037812 */ /* 0x000fc800078ec0ff */
[----:B------:R-:W-:-:S04]  /*10d0*/  SHF.R.U32.HI R3, RZ, 0x18, R3 ;  /* 0x00000018ff037819 */ /* 0x000fc80000011603 */
[----:B------:R-:W-:-:S04]  /*10e0*/  LOP3.LUT R2, R2, R3, RZ, 0xfc, !PT ;  /* 0x0000000302027212 */ /* 0x000fc800078efcff */
[----:B------:R-:W-:-:S07]  /*10f0*/  PRMT R6, R2, 0x7610, R6 ;  /* 0x0000761002067816 */ /* 0x000fce0000000006 */
.L_x_1220:
[----:B------:R-:W-:Y:S05]  /*1100*/  BSYNC B0 ;  /* 0x0000000000007941 */ /* 0x000fea0003800000 */
.L_x_1219:
        /* <DEDUP_REMOVED lines=16> */
.L_x_1223:
        /* <DEDUP_REMOVED lines=15> */
.L_x_7826:


//--------------------- .text._ZN2at6native55_GLOBAL__N__de093ff9_22_ForeachBinaryOpList_cu_a911ec4325multi_tensor_apply_kernelINS1_18TensorListMetadataILi2EEENS1_11CopyFunctorIN3c1015Float8_e4m3fnuzENS6_7complexIfEELi2ELi1ELi1EEEJNS0_4CopyIS7_S9_EEEEEvT_T0_DpT1_ --------------------------
	.section	.text._ZN2at6native55_GLOBAL__N__de093ff9_22_ForeachBinaryOpList_cu_a911ec4325multi_tensor_apply_kernelINS1_18TensorListMetadataILi2EEENS1_11CopyFunctorIN3c1015Float8_e4m3fnuzENS6_7complexIfEELi2ELi1ELi1EEEJNS0_4CopyIS7_S9_EEEEEvT_T0_DpT1_,"ax",@progbits
	.align	128
.text._ZN2at6native55_GLOBAL__N__de093ff9_22_ForeachBinaryOpList_cu_a911ec4325multi_tensor_apply_kernelINS1_18TensorListMetadataILi2EEENS1_11CopyFunctorIN3c1015Float8_e4m3fnuzENS6_7complexIfEELi2ELi1ELi1EEEJNS0_4CopyIS7_S9_EEEEEvT_T0_DpT1_:
        .type           _ZN2at6native55_GLOBAL__N__de093ff9_22_ForeachBinaryOpList_cu_a911ec4325multi_tensor_apply_kernelINS1_18TensorListMetadataILi2EEENS1_11CopyFunctorIN3c1015Float8_e4m3fnuzENS6_7complexIfEELi2ELi1ELi1EEEJNS0_4CopyIS7_S9_EEEEEvT_T0_DpT1_,@function
        .size           _ZN2at6native55_GLOBAL__N__de093ff9_22_ForeachBinaryOpList_cu_a911ec4325multi_tensor_apply_kernelINS1_18TensorListMetadataILi2EEENS1_11CopyFunctorIN3c1015Float8_e4m3fnuzENS6_7complexIfEELi2ELi1ELi1EEEJNS0_4CopyIS7_S9_EEEEEvT_T0_DpT1_,(.L_x_7827 - _ZN2at6native55_GLOBAL__N__de093ff9_22_ForeachBinaryOpList_cu_a911ec4325multi_tensor_apply_kernelINS1_18TensorListMetadataILi2EEENS1_11CopyFunctorIN3c1015Float8_e4m3fnuzENS6_7complexIfEELi2ELi1ELi1EEEJNS0_4CopyIS7_S9_EEEEEvT_T0_DpT1_)
        .other          _ZN2at6native55_GLOBAL__N__de093ff9_22_ForeachBinaryOpList_cu_a911ec4325multi_tensor_apply_kernelINS1_18TensorListMetadataILi2EEENS1_11CopyFunctorIN3c1015Float8_e4m3fnuzENS6_7complexIfEELi2ELi1ELi1EEEJNS0_4CopyIS7_S9_EEEEEvT_T0_DpT1_,@"STO_CUDA_ENTRY STV_DEFAULT"
_ZN2at6native55_GLOBAL__N__de093ff9_22_ForeachBinaryOpList_cu_a911ec4325multi_tensor_apply_kernelINS1_18TensorListMetadataILi2EEENS1_11CopyFunctorIN3c1015Float8_e4m3fnuzENS6_7complexIfEELi2ELi1ELi1EEEJNS0_4CopyIS7_S9_EEEEEvT_T0_DpT1_:
        /* <DEDUP_REMOVED lines=31> */
.L_x_1237:
        /* <DEDUP_REMOVED lines=56> */
.L_x_1227:
[----:B------:R-:W-:-:S04]  /*0570*/  LOP3.LUT R3, R10, 0x80000000, RZ, 0xc0, !PT ;  /* 0x800000000a037812 */ /* 0x000fc800078ec0ff */
[----:B------:R-:W-:-:S04]  /*0580*/  SHF.R.U32.HI R3, RZ, 0x18, R3 ;  /* 0x00000018ff037819 */ /* 0x000fc80000011603 */
[----:B------:R-:W-:-:S04]  /*0590*/  LOP3.LUT R2, R2, R3, RZ, 0xfc, !PT ;  /* 0x0000000302027212 */ /* 0x000fc800078efcff */
[----:B------:R-:W-:-:S07]  /*05a0*/  PRMT R7, R2, 0x7610, R7 ;  /* 0x0000761002077816 */ /* 0x000fce0000000007 */
.L_x_1226:
[----:B------:R-:W-:Y:S05]  /*05b0*/  BSYNC B0 ;  /* 0x0000000000007941 */ /* 0x000fea0003800000 */
.L_x_1225:
        /* <DEDUP_REMOVED lines=15> */
.L_x_1230:
[----:B------:R-:W-:-:S04]  /*06b0*/  LOP3.LUT R3, R11, 0x80000000, RZ, 0xc0, !PT ;  /* 0x800000000b037812 */ /* 0x000fc800078ec0ff */
[----:B------:R-:W-:-:S04]  /*06c0*/  SHF.R.U32.HI R3, RZ, 0x18, R3 ;  /* 0x00000018ff037819 */ /* 0x000fc80000011603 */
[----:B------:R-:W-:-:S04]  /*06d0*/  LOP3.LUT R2, R2, R3, RZ, 0xfc, !PT ;  /* 0x0000000302027212 */ /* 0x000fc800078efcff */
[----:B------:R-:W-:-:S07]  /*06e0*/  PRMT R24, R2, 0x7610, R24 ;  /* 0x0000761002187816 */ /* 0x000fce0000000018 */
.L_x_1229:
[----:B------:R-:W-:Y:S05]  /*06f0*/  BSYNC B0 ;  /* 0x0000000000007941 */ /* 0x000fea0003800000 */
.L_x_1228:
        /* <DEDUP_REMOVED lines=17> */
.L_x_1233:
[----:B------:R-:W-:-:S04]  /*0810*/  LOP3.LUT R3, R12, 0x80000000, RZ, 0xc0, !PT ;  /* 0x800000000c037812 */ /* 0x000fc800078ec0ff */
[----:B------:R-:W-:-:S04]  /*0820*/  SHF.R.U32.HI R3, RZ, 0x18, R3 ;  /* 0x00000018ff037819 */ /* 0x000fc80000011603 */
[----:B------:R-:W-:-:S04]  /*0830*/  LOP3.LUT R2, R2, R3, RZ, 0xfc, !PT ;  /* 0x0000000302027212 */ /* 0x000fc800078efcff */
[----:B------:R-:W-:-:S07]  /*0840*/  PRMT R21, R2, 0x7610, R21 ;  /* 0x0000761002157816 */ /* 0x000fce0000000015 */
.L_x_1232:
[----:B------:R-:W-:Y:S05]  /*0850*/  BSYNC B0 ;  /* 0x0000000000007941 */ /* 0x000fea0003800000 */
.L_x_1231:
        /* <DEDUP_REMOVED lines=15> */
.L_x_1236:
[----:B------:R-:W-:-:S04]  /*0950*/  LOP3.LUT R3, R13, 0x80000000, RZ, 0xc0, !PT ;  /* 0x800000000d037812 */ /* 0x000fc800078ec0ff */
[----:B------:R-:W-:-:S04]  /*0960*/  SHF.R.U32.HI R3, RZ, 0x18, R3 ;  /* 0x00000018ff037819 */ /* 0x000fc80000011603 */
[----:B------:R-:W-:-:S04]  /*0970*/  LOP3.LUT R2, R2, R3, RZ, 0xfc, !PT ;  /* 0x0000000302027212 */ /* 0x000fc800078efcff */
[----:B------:R-:W-:-:S07]  /*0980*/  PRMT R20, R2, 0x7610, R20 ;  /* 0x0000761002147816 */ /* 0x000fce0000000014 */
.L_x_1235:
[----:B------:R-:W-:Y:S05]  /*0990*/  BSYNC B0 ;  /* 0x0000000000007941 */ /* 0x000fea0003800000 */
.L_x_1234:
        /* <DEDUP_REMOVED lines=19> */
.L_x_1224:
        /* <DEDUP_REMOVED lines=8> */
.L_x_1250:
        /* <DEDUP_REMOVED lines=23> */
.L_x_1240:
[----:B------:R-:W-:-:S04]  /*0cc0*/  LOP3.LUT R6, R11, 0x80000000, RZ, 0xc0, !PT ;  /* 0x800000000b067812 */ /* 0x000fc800078ec0ff */
[----:B------:R-:W-:-:S04]  /*0cd0*/  SHF.R.U32.HI R9, RZ, 0x18, R6 ;  /* 0x00000018ff097819 */ /* 0x000fc80000011606 */
[----:B------:R-:W-:-:S04]  /*0ce0*/  LOP3.LUT R8, R8, R9, RZ, 0xfc, !PT ;  /* 0x0000000908087212 */ /* 0x000fc800078efcff */
[----:B------:R-:W-:-:S07]  /*0cf0*/  PRMT R6, R8, 0x7610, R6 ;  /* 0x0000761008067816 */ /* 0x000fce0000000006 */
.L_x_1239:
[----:B------:R-:W-:Y:S05]  /*0d00*/  BSYNC B0 ;  /* 0x0000000000007941 */ /* 0x000fea0003800000 */
.L_x_1238:
        /* <DEDUP_REMOVED lines=15> */
.L_x_1243:
[----:B------:R-:W-:-:S04]  /*0e00*/  LOP3.LUT R7, R7, 0x80000000, RZ, 0xc0, !PT ;  /* 0x8000000007077812 */ /* 0x000fc800078ec0ff */
[----:B------:R-:W-:-:S04]  /*0e10*/  SHF.R.U32.HI R7, RZ, 0x18, R7 ;  /* 0x00000018ff077819 */ /* 0x000fc80000011607 */
[----:B------:R-:W-:-:S04]  /*0e20*/  LOP3.LUT R7, R8, R7, RZ, 0xfc, !PT ;  /* 0x0000000708077212 */ /* 0x000fc800078efcff */
[----:B------:R-:W-:-:S07]  /*0e30*/  PRMT R5, R7, 0x7610, R5 ;  /* 0x0000761007057816 */ /* 0x000fce0000000005 */
.L_x_1242:
[----:B------:R-:W-:Y:S05]  /*0e40*/  BSYNC B0 ;  /* 0x0000000000007941 */ /* 0x000fea0003800000 */
.L_x_1241:
        /* <DEDUP_REMOVED lines=17> */
.L_x_1246:
[----:B------:R-:W-:-:S04]  /*0f60*/  LOP3.LUT R2, R2, 0x80000000, RZ, 0xc0, !PT ;  /* 0x8000000002027812 */ /* 0x000fc800078ec0ff */
[----:B------:R-:W-:-:S04]  /*0f70*/  SHF.R.U32.HI R2, RZ, 0x18, R2 ;  /* 0x00000018ff027819 */ /* 0x000fc80000011602 */
[----:B------:R-:W-:-:S04]  /*0f80*/  LOP3.LUT R2, R9, R2, RZ, 0xfc, !PT ;  /* 0x0000000209027212 */ /* 0x000fc800078efcff */
[----:B------:R-:W-:-:S07]  /*0f90*/  PRMT R8, R2, 0x7610, R8 ;  /* 0x0000761002087816 */ /* 0x000fce0000000008 */
.L_x_1245:
[----:B------:R-:W-:Y:S05]  /*0fa0*/  BSYNC B0 ;  /* 0x0000000000007941 */ /* 0x000fea0003800000 */
.L_x_1244:
        /* <DEDUP_REMOVED lines=15> */
.L_x_1249:
[----:B------:R-:W-:-:S04]  /*10a0*/  LOP3.LUT R4, R4, 0x80000000, RZ, 0xc0, !PT ;  /* 0x8000000004047812 */ /* 0x000fc800078ec0ff */
[----:B------:R-:W-:-:S04]  /*10b0*/  SHF.R.U32.HI R7, RZ, 0x18, R4 ;  /* 0x00000018ff077819 */ /* 0x000fc80000011604 */
[----:B------:R-:W-:-:S07]  /*10c0*/  LOP3.LUT R7, R2, R7, RZ, 0xfc, !PT ;  /* 0x0000000702077212 */ /* 0x000fce00078efcff */
.L_x_1248:
[----:B------:R-:W-:Y:S05]  /*10d0*/  BSYNC B0 ;  /* 0x0000000000007941 */ /* 0x000fea0003800000 */
.L_x_1247:
        /* <DEDUP_REMOVED lines=16> */
.L_x_1251:
        /* <DEDUP_REMOVED lines=10> */
.L_x_7827:


//--------------------- .text._ZN2at6native55_GLOBAL__N__de093ff9_22_ForeachBinaryOpList_cu_a911ec4325multi_tensor_apply_kernelINS1_18TensorListMetadataILi2EEENS1_11CopyFunctorIN3c1015Float8_e4m3fnuzENS6_7complexIdEELi2ELi1ELi1EEEJNS0_4CopyIS7_S9_EEEEEvT_T0_DpT1_ --------------------------
	.section	.text._ZN2at6native55_GLOBAL__N__de093ff9_22_ForeachBinaryOpList_cu_a911ec4325multi_tensor_apply_kernelINS1_18TensorListMetadataILi2EEENS1_11CopyFunctorIN3c1015Float8_e4m3fnuzENS6_7complexIdEELi2ELi1ELi1EEEJNS0_4CopyIS7_S9_EEEEEvT_T0_DpT1_,"ax",@progbits
	.align	128
.text._ZN2at6native55_GLOBAL__N__de093ff9_22_ForeachBinaryOpList_cu_a911ec4325multi_tensor_apply_kernelINS1_18TensorListMetadataILi2EEENS1_11CopyFunctorIN3c1015Float8_e4m3fnuzENS6_7complexIdEELi2ELi1ELi1EEEJNS0_4CopyIS7_S9_EEEEEvT_T0_DpT1_:
        .type           _ZN2at6native55_GLOBAL__N__de093ff9_22_ForeachBinaryOpList_cu_a911ec4325multi_tensor_apply_kernelINS1_18TensorListMetadataILi2EEENS1_11CopyFunctorIN3c1015Float8_e4m3fnuzENS6_7complexIdEELi2ELi1ELi1EEEJNS0_4CopyIS7_S9_EEEEEvT_T0_DpT1_,@function
        .size           _ZN2at6native55_GLOBAL__N__de093ff9_22_ForeachBinaryOpList_cu_a911ec4325multi_tensor_apply_kernelINS1_18TensorListMetadataILi2EEENS1_11CopyFunctorIN3c1015Float8_e4m3fnuzENS6_7complexIdEELi2ELi1ELi1EEEJNS0_4CopyIS7_S9_EEEEEvT_T0_DpT1_,(.L_x_7828 - _ZN2at6native55_GLOBAL__N__de093ff9_22_ForeachBinaryOpList_cu_a911ec4325multi_tensor_apply_kernelINS1_18TensorListMetadataILi2EEENS1_11CopyFunctorIN3c1015Float8_e4m3fnuzENS6_7complexIdEELi2ELi1ELi1EEEJNS0_4CopyIS7_S9_EEEEEvT_T0_DpT1_)
        .other          _ZN2at6native55_GLOBAL__N__de093ff9_22_ForeachBinaryOpList_cu_a911ec4325multi_tensor_apply_kernelINS1_18TensorListMetadataILi2EEENS1_11CopyFunctorIN3c1015Float8_e4m3fnuzENS6_7complexIdEELi2ELi1ELi1EEEJNS0_4CopyIS7_S9_EEEEEvT_T0_DpT1_,@"STO_CUDA_ENTRY STV_DEFAULT"
_ZN2at6native55_GLOBAL__N__de093ff9_22_ForeachBinaryOpList_cu_a911ec4325multi_tensor_apply_kernelINS1_18TensorListMetadataILi2EEENS1_11CopyFunctorIN3c1015Float8_e4m3fnuzENS6_7complexIdEELi2ELi1ELi1EEEJNS0_4CopyIS7_S9_EEEEEvT_T0_DpT1_:
        /* <DEDUP_REMOVED lines=35> */
.L_x_1265:
        /* <DEDUP_REMOVED lines=62> */
.L_x_1255:
[----:B------:R-:W-:-:S04]  /*0610*/  LOP3.LUT R16, R16, 0x80000000, RZ, 0xc0, !PT ;  /* 0x8000000010107812 */ /* 0x000fc800078ec0ff */
[----:B------:R-:W-:-:S04]  /*0620*/  SHF.R.U32.HI R19, RZ, 0x18, R16 ;  /* 0x00000018ff137819 */ /* 0x000fc80000011610 */
[----:B------:R-:W-:-:S04]  /*0630*/  LOP3.LUT R18, R18, R19, RZ, 0xfc, !PT ;  /* 0x0000001312127212 */ /* 0x000fc800078efcff */
[----:B------:R-:W-:-:S07]  /*0640*/  PRMT R21, R18, 0x7610, R21 ;  /* 0x0000761012157816 */ /* 0x000fce0000000015 */
.L_x_1254:
[----:B------:R-:W-:Y:S05]  /*0650*/  BSYNC B0 ;  /* 0x0000000000007941 */ /* 0x000fea0003800000 */
.L_x_1253:
        /* <DEDUP_REMOVED lines=18> */
.L_x_1258:
[----:B------:R-:W-:-:S04]  /*0780*/  LOP3.LUT R16, R16, 0x80000000, RZ, 0xc0, !PT ;  /* 0x8000000010107812 */ /* 0x000fc800078ec0ff */
[----:B------:R-:W-:-:S04]  /*0790*/  SHF.R.U32.HI R19, RZ, 0x18, R16 ;  /* 0x00000018ff137819 */ /* 0x000fc80000011610 */
[----:B------:R-:W-:-:S04]  /*07a0*/  LOP3.LUT R18, R18, R19, RZ, 0xfc, !PT ;  /* 0x0000001312127212 */ /* 0x000fc800078efcff */
[----:B------:R-:W-:-:S07]  /*07b0*/  PRMT R24, R18, 0x7610, R24 ;  /* 0x0000761012187816 */ /* 0x000fce0000000018 */
.L_x_1257:
[----:B------:R-:W-:Y:S05]  /*07c0*/  BSYNC B0 ;  /* 0x0000000000007941 */ /* 0x000fea0003800000 */
.L_x_1256:
        /* <DEDUP_REMOVED lines=21> */
.L_x_1261:
[----:B------:R-:W-:-:S04]  /*0920*/  LOP3.LUT R16, R16, 0x80000000, RZ, 0xc0, !PT ;  /* 0x8000000010107812 */ /* 0x000fc800078ec0ff */
[----:B------:R-:W-:-:S04]  /*0930*/  SHF.R.U32.HI R16, RZ, 0x18, R16 ;  /* 0x00000018ff107819 */ /* 0x000fc80000011610 */
[----:B------:R-:W-:-:S04]  /*0940*/  LOP3.LUT R16, R19, R16, RZ, 0xfc, !PT ;  /* 0x0000001013107212 */ /* 0x000fc800078efcff */
[----:B------:R-:W-:-:S07]  /*0950*/  PRMT R26, R16, 0x7610, R26 ;  /* 0x00007610101a7816 */ /* 0x000fce000000001a */
.L_x_1260:
[----:B------:R-:W-:Y:S05]  /*0960*/  BSYNC B0 ;  /* 0x0000000000007941 */ /* 0x000fea0003800000 */
.L_x_1259:
        /* <DEDUP_REMOVED lines=19> */
.L_x_1264:
[----:B------:R-:W-:-:S04]  /*0aa0*/  LOP3.LUT R16, R16, 0x80000000, RZ, 0xc0, !PT ;  /* 0x8000000010107812 */ /* 0x000fc800078ec0ff */
[----:B------:R-:W-:-:S04]  /*0ab0*/  SHF.R.U32.HI R16, RZ, 0x18, R16 ;  /* 0x00000018ff107819 */ /* 0x000fc80000011610 */
[----:B------:R-:W-:-:S04]  /*0ac0*/  LOP3.LUT R16, R19, R16, RZ, 0xfc, !PT ;  /* 0x0000001013107212 */ /* 0x000fc800078efcff */
[----:B------:R-:W-:-:S07]  /*0ad0*/  PRMT R25, R16, 0x7610, R25 ;  /* 0x0000761010197816 */ /* 0x000fce0000000019 */
.L_x_1263:
[----:B------:R-:W-:Y:S05]  /*0ae0*/  BSYNC B0 ;  /* 0x0000000000007941 */ /* 0x000fea0003800000 */
.L_x_1262:
        /* <DEDUP_REMOVED lines=22> */
.L_x_1252:
        /* <DEDUP_REMOVED lines=8> */
.L_x_1278:
        /* <DEDUP_REMOVED lines=28> */
.L_x_1268:
[----:B------:R-:W-:-:S04]  /*0e90*/  LOP3.LUT R12, R12, 0x80000000, RZ, 0xc0, !PT ;  /* 0x800000000c0c7812 */ /* 0x000fc800078ec0ff */
[----:B------:R-:W-:-:S04]  /*0ea0*/  SHF.R.U32.HI R15, RZ, 0x18, R12 ;  /* 0x00000018ff0f7819 */ /* 0x000fc8000001160c */
[----:B------:R-:W-:-:S04]  /*0eb0*/  LOP3.LUT R14, R14, R15, RZ, 0xfc, !PT ;  /* 0x0000000f0e0e7212 */ /* 0x000fc800078efcff */
[----:B------:R-:W-:-:S07]  /*0ec0*/  PRMT R10, R14, 0x7610, R10 ;  /* 0x000076100e0a7816 */ /* 0x000fce000000000a */
.L_x_1267:
[----:B------:R-:W-:Y:S05]  /*0ed0*/  BSYNC B0 ;  /* 0x0000000000007941 */ /* 0x000fea0003800000 */
.L_x_1266:
        /* <DEDUP_REMOVED lines=18> */
.L_x_1271:
[----:B------:R-:W-:-:S04]  /*1000*/  LOP3.LUT R12, R12, 0x80000000, RZ, 0xc0, !PT ;  /* 0x800000000c0c7812 */ /* 0x000fc800078ec0ff */
[----:B------:R-:W-:-:S04]  /*1010*/  SHF.R.U32.HI R3, RZ, 0x18, R12 ;  /* 0x00000018ff037819 */ /* 0x000fc8000001160c */
[----:B------:R-:W-:-:S04]  /*1020*/  LOP3.LUT R2, R2, R3, RZ, 0xfc, !PT ;  /* 0x0000000302027212 */ /* 0x000fc800078efcff */
[----:B------:R-:W-:-:S07]  /*1030*/  PRMT R13, R2, 0x7610, R13 ;  /* 0x00007610020d7816 */ /* 0x000fce000000000d */
.L_x_1270:
[----:B------:R-:W-:Y:S05]  /*1040*/  BSYNC B0 ;  /* 0x0000000000007941 */ /* 0x000fea0003800000 */
.L_x_1269:
        /* <DEDUP_REMOVED lines=20> */
.L_x_1274:
[----:B------:R-:W-:-:S04]  /*1190*/  LOP3.LUT R3, R3, 0x80000000, RZ, 0xc0, !PT ;  /* 0x8000000003037812 */ /* 0x000fc800078ec0ff */
[----:B------:R-:W-:-:S04]  /*11a0*/  SHF.R.U32.HI R3, RZ, 0x18, R3 ;  /* 0x00000018ff037819 */ /* 0x000fc80000011603 */
[----:B------:R-:W-:-:S04]  /*11b0*/  LOP3.LUT R3, R4, R3, RZ, 0xfc, !PT ;  /* 0x0000000304037212 */ /* 0x000fc800078efcff */
[----:B------:R-:W-:-:S07]  /*11c0*/  PRMT R12, R3, 0x7610, R12 ;  /* 0x00007610030c7816 */ /* 0x000fce000000000c */
.L_x_1273:
[----:B------:R-:W-:Y:S05]  /*11d0*/  BSYNC B0 ;  /* 0x0000000000007941 */ /* 0x000fea0003800000 */
.L_x_1272:
        /* <DEDUP_REMOVED lines=18> */
.L_x_1277:
[----:B------:R-:W-:-:S04]  /*1300*/  LOP3.LUT R3, R3, 0x80000000, RZ, 0xc0, !PT ;  /* 0x8000000003037812 */ /* 0x000fc800078ec0ff */
[----:B------:R-:W-:-:S04]  /*1310*/  SHF.R.U32.HI R3, RZ, 0x18, R3 ;  /* 0x00000018ff037819 */ /* 0x000fc80000011603 */
[----:B------:R-:W-:-:S04]  /*1320*/  LOP3.LUT R3, R4, R3, RZ, 0xfc, !PT ;  /* 0x0000000304037212 */ /* 0x000fc800078efcff */
[----:B------:R-:W-:-:S07]  /*1330*/  PRMT R2, R3, 0x7610, R2 ;  /* 0x0000761003027816 */ /* 0x000fce0000000002 */
.L_x_1276:
[----:B------:R-:W-:Y:S05]  /*1340*/  BSYNC B0 ;  /* 0x0000000000007941 */ /* 0x000fea0003800000 */
.L_x_1275:
        /* <DEDUP_REMOVED lines=16> */
.L_x_1279:
        /* <DEDUP_REMOVED lines=11> */
.L_x_7828:


//--------------------- .text._ZN2at6native55_GLOBAL__N__de093ff9_22_ForeachBinaryOpList_cu_a911ec4325multi_tensor_apply_kernelINS1_18TensorListMetadataILi2EEENS1_11CopyFunctorIN3c1015Float8_e4m3fnuzEfLi2ELi1ELi1EEEJNS0_4CopyIS7_fEEEEEvT_T0_DpT1_ --------------------------
	.section	.text._ZN2at6native55_GLOBAL__N__de093ff9_22_ForeachBinaryOpList_cu_a911ec4325multi_tensor_apply_kernelINS1_18TensorListMetadataILi2EEENS1_11CopyFunctorIN3c1015Float8_e4m3fnuzEfLi2ELi1ELi1EEEJNS0_4CopyIS7_fEEEEEvT_T0_DpT1_,"ax",@progbits
	.align	128
.text._ZN2at6native55_GLOBAL__N__de093ff9_22_ForeachBinaryOpList_cu_a911ec4325multi_tensor_apply_kernelINS1_18TensorListMetadataILi2EEENS1_11CopyFunctorIN3c1015Float8_e4m3fnuzEfLi2ELi1ELi1EEEJNS0_4CopyIS7_fEEEEEvT_T0_DpT1_:
        .type           _ZN2at6native55_GLOBAL__N__de093ff9_22_ForeachBinaryOpList_cu_a911ec4325multi_tensor_apply_kernelINS1_18TensorListMetadataILi2EEENS1_11CopyFunctorIN3c1015Float8_e4m3fnuzEfLi2ELi1ELi1EEEJNS0_4CopyIS7_fEEEEEvT_T0_DpT1_,@function
        .size           _ZN2at6native55_GLOBAL__N__de093ff9_22_ForeachBinaryOpList_cu_a911ec4325multi_tensor_apply_kernelINS1_18TensorListMetadataILi2EEENS1_11CopyFunctorIN3c1015Float8_e4m3fnuzEfLi2ELi1ELi1EEEJNS0_4CopyIS7_fEEEEEvT_T0_DpT1_,(.L_x_7829 - _ZN2at6native55_GLOBAL__N__de093ff9_22_ForeachBinaryOpList_cu_a911ec4325multi_tensor_apply_kernelINS1_18TensorListMetadataILi2EEENS1_11CopyFunctorIN3c1015Float8_e4m3fnuzEfLi2ELi1ELi1EEEJNS0_4CopyIS7_fEEEEEvT_T0_DpT1_)
        .other          _ZN2at6native55_GLOBAL__N__de093ff9_22_ForeachBinaryOpList_cu_a911ec4325multi_tensor_apply_kernelINS1_18TensorListMetadataILi2EEENS1_11CopyFunctorIN3c1015Float8_e4m3fnuzEfLi2ELi1ELi1EEEJNS0_4CopyIS7_fEEEEEvT_T0_DpT1_,@"STO_CUDA_ENTRY STV_DEFAULT"
_ZN2at6native55_GLOBAL__N__de093ff9_22_ForeachBinaryOpList_cu_a911ec4325multi_tensor_apply_kernelINS1_18TensorListMetadataILi2EEENS1_11CopyFunctorIN3c1015Float8_e4m3fnuzEfLi2ELi1ELi1EEEJNS0_4CopyIS7_fEEEEEvT_T0_DpT1_:
        /* <DEDUP_REMOVED lines=29> */
.L_x_1293:
        /* <DEDUP_REMOVED lines=56> */
.L_x_1283:
[----:B------:R-:W-:-:S04]  /*0550*/  LOP3.LUT R3, R15, 0x80000000, RZ, 0xc0, !PT ;  /* 0x800000000f037812 */ /* 0x000fc800078ec0ff */
[----:B------:R-:W-:-:S04]  /*0560*/  SHF.R.U32.HI R3, RZ, 0x18, R3 ;  /* 0x00000018ff037819 */ /* 0x000fc80000011603 */
[----:B------:R-:W-:-:S04]  /*0570*/  LOP3.LUT R2, R2, R3, RZ, 0xfc, !PT ;  /* 0x0000000302027212 */ /* 0x000fc800078efcff */
[----:B------:R-:W-:-:S07]  /*0580*/  PRMT R7, R2, 0x7610, R7 ;  /* 0x0000761002077816 */ /* 0x000fce0000000007 */
.L_x_1282:
[----:B------:R-:W-:Y:S05]  /*0590*/  BSYNC B0 ;  /* 0x0000000000007941 */ /* 0x000fea0003800000 */
.L_x_1281:
        /* <DEDUP_REMOVED lines=15> */
.L_x_1286:
[----:B------:R-:W-:-:S04]  /*0690*/  LOP3.LUT R3, R16, 0x80000000, RZ, 0xc0, !PT ;  /* 0x8000000010037812 */ /* 0x000fc800078ec0ff */
[----:B------:R-:W-:-:S04]  /*06a0*/  SHF.R.U32.HI R3, RZ, 0x18, R3 ;  /* 0x00000018ff037819 */ /* 0x000fc80000011603 */
[----:B------:R-:W-:-:S04]  /*06b0*/  LOP3.LUT R2, R2, R3, RZ, 0xfc, !PT ;  /* 0x0000000302027212 */ /* 0x000fc800078efcff */
[----:B------:R-:W-:-:S07]  /*06c0*/  PRMT R24, R2, 0x7610, R24 ;  /* 0x0000761002187816 */ /* 0x000fce0000000018 */
.L_x_1285:
[----:B------:R-:W-:Y:S05]  /*06d0*/  BSYNC B0 ;  /* 0x0000000000007941 */ /* 0x000fea0003800000 */
.L_x_1284:
        /* <DEDUP_REMOVED lines=17> */
.L_x_1289:
[----:B------:R-:W-:-:S04]  /*07f0*/  LOP3.LUT R3, R17, 0x80000000, RZ, 0xc0, !PT ;  /* 0x8000000011037812 */ /* 0x000fc800078ec0ff */
[----:B------:R-:W-:-:S04]  /*0800*/  SHF.R.U32.HI R3, RZ, 0x18, R3 ;  /* 0x00000018ff037819 */ /* 0x000fc80000011603 */
[----:B------:R-:W-:-:S04]  /*0810*/  LOP3.LUT R2, R2, R3, RZ, 0xfc, !PT ;  /* 0x0000000302027212 */ /* 0x000fc800078efcff */
[----:B------:R-:W-:-:S07]  /*0820*/  PRMT R21, R2, 0x7610, R21 ;  /* 0x0000761002157816 */ /* 0x000fce0000000015 */
.L_x_1288:
[----:B------:R-:W-:Y:S05]  /*0830*/  BSYNC B0 ;  /* 0x0000000000007941 */ /* 0x000fea0003800000 */
.L_x_1287:
        /* <DEDUP_REMOVED lines=15> */
.L_x_1292:
[----:B------:R-:W-:-:S04]  /*0930*/  LOP3.LUT R3, R18, 0x80000000, RZ, 0xc0, !PT ;  /* 0x8000000012037812 */ /* 0x000fc800078ec0ff */
[----:B------:R-:W-:-:S04]  /*0940*/  SHF.R.U32.HI R3, RZ, 0x18, R3 ;  /* 0x00000018ff037819 */ /* 0x000fc80000011603 */
[----:B------:R-:W-:-:S04]  /*0950*/  LOP3.LUT R2, R2, R3, RZ, 0xfc, !PT ;  /* 0x0000000302027212 */ /* 0x000fc800078efcff */
[----:B------:R-:W-:-:S07]  /*0960*/  PRMT R20, R2, 0x7610, R20 ;  /* 0x0000761002147816 */ /* 0x000fce0000000014 */
.L_x_1291:
[----:B------:R-:W-:Y:S05]  /*0970*/  BSYNC B0 ;  /* 0x0000000000007941 */ /* 0x000fea0003800000 */
.L_x_1290:
        /* <DEDUP_REMOVED lines=19> */
.L_x_1280:
        /* <DEDUP_REMOVED lines=8> */
.L_x_1306:
        /* <DEDUP_REMOVED lines=20> */
.L_x_1296:
[----:B------:R-:W-:-:S04]  /*0c70*/  LOP3.LUT R4, R4, 0x80000000, RZ, 0xc0, !PT ;  /* 0x8000000004047812 */ /* 0x000fc800078ec0ff */
[----:B------:R-:W-:-:S04]  /*0c80*/  SHF.R.U32.HI R9, RZ, 0x18, R4 ;  /* 0x00000018ff097819 */ /* 0x000fc80000011604 */
[----:B------:R-:W-:-:S07]  /*0c90*/  LOP3.LUT R9, R8, R9, RZ, 0xfc, !PT ;  /* 0x0000000908097212 */ /* 0x000fce00078efcff */
.L_x_1295:
[----:B------:R-:W-:Y:S05]  /*0ca0*/  BSYNC B0 ;  /* 0x0000000000007941 */ /* 0x000fea0003800000 */
.L_x_1294:
        /* <DEDUP_REMOVED lines=15> */
.L_x_1299:
[----:B------:R-:W-:-:S04]  /*0da0*/  LOP3.LUT R5, R5, 0x80000000, RZ, 0xc0, !PT ;  /* 0x8000000005057812 */ /* 0x000fc800078ec0ff */
[----:B------:R-:W-:-:S04]  /*0db0*/  SHF.R.U32.HI R5, RZ, 0x18, R5 ;  /* 0x00000018ff057819 */ /* 0x000fc80000011605 */
[----:B------:R-:W-:-:S04]  /*0dc0*/  LOP3.LUT R4, R4, R5, RZ, 0xfc, !PT ;  /* 0x0000000504047212 */ /* 0x000fc800078efcff */
[----:B------:R-:W-:-:S07]  /*0dd0*/  PRMT R2, R4, 0x7610, R2 ;  /* 0x0000761004027816 */ /* 0x000fce0000000002 */
.L_x_1298:
[----:B------:R-:W-:Y:S05]  /*0de0*/  BSYNC B0 ;  /* 0x0000000000007941 */ /* 0x000fea0003800000 */
.L_x_1297:
        /* <DEDUP_REMOVED lines=17> */
.L_x_1302:
[----:B------:R-:W-:-:S04]  /*0f00*/  LOP3.LUT R6, R6, 0x80000000, RZ, 0xc0, !PT ;  /* 0x8000000006067812 */ /* 0x000fc800078ec0ff */
[----:B------:R-:W-:-:S04]  /*0f10*/  SHF.R.U32.HI R5, RZ, 0x18, R6 ;  /* 0x00000018ff057819 */ /* 0x000fc80000011606 */
[----:B------:R-:W-:-:S07]  /*0f20*/  LOP3.LUT R5, R4, R5, RZ, 0xfc, !PT ;  /* 0x0000000504057212 */ /* 0x000fce00078efcff */
.L_x_1301:
[----:B------:R-:W-:Y:S05]  /*0f30*/  BSYNC B0 ;  /* 0x0000000000007941 */ /* 0x000fea0003800000 */
.L_x_1300:
        /* <DEDUP_REMOVED lines=15> */
.L_x_1305:
[----:B------:R-:W-:-:S04]  /*1030*/  LOP3.LUT R7, R7, 0x80000000, RZ, 0xc0, !PT ;  /* 0x8000000007077812 */ /* 0x000fc800078ec0ff */
[----:B------:R-:W-:-:S04]  /*1040*/  SHF.R.U32.HI R7, RZ, 0x18, R7 ;  /* 0x00000018ff077819 */ /* 0x000fc80000011607 */
[----:B------:R-:W-:-:S04]  /*1050*/  LOP3.LUT R4, R4, R7, RZ, 0xfc, !PT ;  /* 0x0000000704047212 */ /* 0x000fc800078efcff */
[----:B------:R-:W-:-:S07]  /*1060*/  PRMT R8, R4, 0x7610, R8 ;  /* 0x0000761004087816 */ /* 0x000fce0000000008 */
.L_x_1304:
[----:B------:R-:W-:Y:S05]  /*1070*/  BSYNC B0 ;  /* 0x0000000000007941 */ /* 0x000fea0003800000 */
.L_x_1303:
        /* <DEDUP_REMOVED lines=16> */
.L_x_1307:
        /* <DEDUP_REMOVED lines=16> */
.L_x_7829:


//--------------------- .text._ZN2at6native55_GLOBAL__N__de093ff9_22_ForeachBinaryOpList_cu_a911ec4325multi_tensor_apply_kernelINS1_18TensorListMetadataILi2EEENS1_11CopyFunctorIN3c1015Float8_e4m3fnuzEdLi2ELi1ELi1EEEJNS0_4CopyIS7_dEEEEEvT_T0_DpT1_ --------------------------
	.section	.text._ZN2at6native55_GLOBAL__N__de093ff9_22_ForeachBinaryOpList_cu_a911ec4325multi_tensor_apply_kernelINS1_18TensorListMetadataILi2EEENS1_11CopyFunctorIN3c1015Float8_e4m3fnuzEdLi2ELi1ELi1EEEJNS0_4CopyIS7_dEEEEEvT_T0_DpT1_,"ax",@progbits
	.align	128
.text._ZN2at6native55_GLOBAL__N__de093ff9_22_ForeachBinaryOpList_cu_a911ec4325multi_tensor_apply_kernelINS1_18TensorListMetadataILi2EEENS1_11CopyFunctorIN3c1015Float8_e4m3fnuzEdLi2ELi1ELi1EEEJNS0_4CopyIS7_dEEEEEvT_T0_DpT1_:
        .type           _ZN2at6native55_GLOBAL__N__de093ff9_22_ForeachBinaryOpList_cu_a911ec4325multi_tensor_apply_kernelINS1_18TensorListMetadataILi2EEENS1_11CopyFunctorIN3c1015Float8_e4m3fnuzEdLi2ELi1ELi1EEEJNS0_4CopyIS7_dEEEEEvT_T0_DpT1_,@function
        .size           _ZN2at6native55_GLOBAL__N__de093ff9_22_ForeachBinaryOpList_cu_a911ec4325multi_tensor_apply_kernelINS1_18TensorListMetadataILi2EEENS1_11CopyFunctorIN3c1015Float8_e4m3fnuzEdLi2ELi1ELi1EEEJNS0_4CopyIS7_dEEEEEvT_T0_DpT1_,(.L_x_7830 - _ZN2at6native55_GLOBAL__N__de093ff9_22_ForeachBinaryOpList_cu_a911ec4325multi_tensor_apply_kernelINS1_18TensorListMetadataILi2EEENS1_11CopyFunctorIN3c1015Float8_e4m3fnuzEdLi2ELi1ELi1EEEJNS0_4CopyIS7_dEEEEEvT_T0_DpT1_)
        .other          _ZN2at6native55_GLOBAL__N__de093ff9_22_ForeachBinaryOpList_cu_a911ec4325multi_tensor_apply_kernelINS1_18TensorListMetadataILi2EEENS1_11CopyFunctorIN3c1015Float8_e4m3fnuzEdLi2ELi1ELi1EEEJNS0_4CopyIS7_dEEEEEvT_T0_DpT1_,@"STO_CUDA_ENTRY STV_DEFAULT"
_ZN2at6native55_GLOBAL__N__de093ff9_22_ForeachBinaryOpList_cu_a911ec4325multi_tensor_apply_kernelINS1_18TensorListMetadataILi2EEENS1_11CopyFunctorIN3c1015Float8_e4m3fnuzEdLi2ELi1ELi1EEEJNS0_4CopyIS7_dEEEEEvT_T0_DpT1_:
        /* <DEDUP_REMOVED lines=31> */
.L_x_1321:
        /* <DEDUP_REMOVED lines=62> */
.L_x_1311:
[----:B------:R-:W-:-:S04]  /*05d0*/  LOP3.LUT R16, R16, 0x80000000, RZ, 0xc0, !PT ;  /* 0x8000000010107812 */ /* 0x000fc800078ec0ff */
[----:B------:R-:W-:-:S04]  /*05e0*/  SHF.R.U32.HI R19, RZ, 0x18, R16 ;  /* 0x00000018ff137819 */ /* 0x000fc80000011610 */
[----:B------:R-:W-:-:S04]  /*05f0*/  LOP3.LUT R18, R18, R19, RZ, 0xfc, !PT ;  /* 0x0000001312127212 */ /* 0x000fc800078efcff */
[----:B------:R-:W-:-:S07]  /*0600*/  PRMT R21, R18, 0x7610, R21 ;  /* 0x0000761012157816 */ /* 0x000fce0000000015 */
.L_x_1310:
[----:B------:R-:W-:Y:S05]  /*0610*/  BSYNC B0 ;  /* 0x0000000000007941 */ /* 0x000fea0003800000 */
.L_x_1309:
        /* <DEDUP_REMOVED lines=18> */
.L_x_1314:
[----:B------:R-:W-:-:S04]  /*0740*/  LOP3.LUT R16, R16, 0x80000000, RZ, 0xc0, !PT ;  /* 0x8000000010107812 */ /* 0x000fc800078ec0ff */
[----:B------:R-:W-:-:S04]  /*0750*/  SHF.R.U32.HI R19, RZ, 0x18, R16 ;  /* 0x00000018ff137819 */ /* 0x000fc80000011610 */
[----:B------:R-:W-:-:S04]  /*0760*/  LOP3.LUT R18, R18, R19, RZ, 0xfc, !PT ;  /* 0x0000001312127212 */ /* 0x000fc800078efcff */
[----:B------:R-:W-:-:S07]  /*0770*/  PRMT R24, R18, 0x7610, R24 ;  /* 0x0000761012187816 */ /* 0x000fce0000000018 */
.L_x_1313:
[----:B------:R-:W-:Y:S05]  /*0780*/  BSYNC B0 ;  /* 0x0000000000007941 */ /* 0x000fea0003800000 */
.L_x_1312:
        /* <DEDUP_REMOVED lines=21> */
.L_x_1317:
[----:B------:R-:W-:-:S04]  /*08e0*/  LOP3.LUT R16, R16, 0x80000000, RZ, 0xc0, !PT ;  /* 0x8000000010107812 */ /* 0x000fc800078ec0ff */
[----:B------:R-:W-:-:S04]  /*08f0*/  SHF.R.U32.HI R16, RZ, 0x18, R16 ;  /* 0x00000018ff107819 */ /* 0x000fc80000011610 */
[----:B------:R-:W-:-:S04]  /*0900*/  LOP3.LUT R16, R19, R16, RZ, 0xfc, !PT ;  /* 0x0000001013107212 */ /* 0x000fc800078efcff */
[----:B------:R-:W-:-:S07]  /*0910*/  PRMT R26, R16, 0x7610, R26 ;  /* 0x00007610101a7816 */ /* 0x000fce000000001a */
.L_x_1316:
[----:B------:R-:W-:Y:S05]  /*0920*/  BSYNC B0 ;  /* 0x0000000000007941 */ /* 0x000fea0003800000 */
.L_x_1315:
        /* <DEDUP_REMOVED lines=19> */
.L_x_1320:
[----:B------:R-:W-:-:S04]  /*0a60*/  LOP3.LUT R16, R16, 0x80000000, RZ, 0xc0, !PT ;  /* 0x8000000010107812 */ /* 0x000fc800078ec0ff */
[----:B------:R-:W-:-:S04]  /*0a70*/  SHF.R.U32.HI R16, RZ, 0x18, R16 ;  /* 0x00000018ff107819 */ /* 0x000fc80000011610 */
[----:B------:R-:W-:-:S04]  /*0a80*/  LOP3.LUT R16, R19, R16, RZ, 0xfc, !PT ;  /* 0x0000001013107212 */ /* 0x000fc800078efcff */
[----:B------:R-:W-:-:S07]  /*0a90*/  PRMT R25, R16, 0x7610, R25 ;  /* 0x0000761010197816 */ /* 0x000fce0000000019 */
.L_x_1319:
[----:B------:R-:W-:Y:S05]  /*0aa0*/  BSYNC B0 ;  /* 0x0000000000007941 */ /* 0x000fea0003800000 */
.L_x_1318:
        /* <DEDUP_REMOVED lines=22> */
.L_x_1308:
        /* <DEDUP_REMOVED lines=8> */
.L_x_1334:
        /* <DEDUP_REMOVED lines=26> */
.L_x_1324:
[----:B------:R-:W-:-:S04]  /*0e30*/  LOP3.LUT R14, R14, 0x80000000, RZ, 0xc0, !PT ;  /* 0x800000000e0e7812 */ /* 0x000fc800078ec0ff */
[----:B------:R-:W-:-:S04]  /*0e40*/  SHF.R.U32.HI R9, RZ, 0x18, R14 ;  /* 0x00000018ff097819 */ /* 0x000fc8000001160e */
[----:B------:R-:W-:-:S04]  /*0e50*/  LOP3.LUT R8, R8, R9, RZ, 0xfc, !PT ;  /* 0x0000000908087212 */ /* 0x000fc800078efcff */
[----:B------:R-:W-:-:S07]  /*0e60*/  PRMT R12, R8, 0x7610, R12 ;  /* 0x00007610080c7816 */ /* 0x000fce000000000c */
.L_x_1323:
[----:B------:R-:W-:Y:S05]  /*0e70*/  BSYNC B0 ;  /* 0x0000000000007941 */ /* 0x000fea0003800000 */
.L_x_1322:
        /* <DEDUP_REMOVED lines=18> */
.L_x_1327:
[----:B------:R-:W-:-:S04]  /*0fa0*/  LOP3.LUT R8, R8, 0x80000000, RZ, 0xc0, !PT ;  /* 0x8000000008087812 */ /* 0x000fc800078ec0ff */
[----:B------:R-:W-:-:S04]  /*0fb0*/  SHF.R.U32.HI R8, RZ, 0x18, R8 ;  /* 0x00000018ff087819 */ /* 0x000fc80000011608 */
[----:B------:R-:W-:-:S04]  /*0fc0*/  LOP3.LUT R8, R9, R8, RZ, 0xfc, !PT ;  /* 0x0000000809087212 */ /* 0x000fc800078efcff */
[----:B------:R-:W-:-:S07]  /*0fd0*/  PRMT R15, R8, 0x7610, R15 ;  /* 0x00007610080f7816 */ /* 0x000fce000000000f */
.L_x_1326:
[----:B------:R-:W-:Y:S05]  /*0fe0*/  BSYNC B0 ;  /* 0x0000000000007941 */ /* 0x000fea0003800000 */
.L_x_1325:
        /* <DEDUP_REMOVED lines=20> */
.L_x_1330:
[----:B------:R-:W-:-:S04]  /*1130*/  LOP3.LUT R9, R9, 0x80000000, RZ, 0xc0, !PT ;  /* 0x8000000009097812 */ /* 0x000fc800078ec0ff */
[----:B------:R-:W-:-:S04]  /*1140*/  SHF.R.U32.HI R9, RZ, 0x18, R9 ;  /* 0x00000018ff097819 */ /* 0x000fc80000011609 */
[----:B------:R-:W-:-:S04]  /*1150*/  LOP3.LUT R4, R4, R9, RZ, 0xfc, !PT ;  /* 0x0000000904047212 */ /* 0x000fc800078efcff */
[----:B------:R-:W-:-:S07]  /*1160*/  PRMT R10, R4, 0x7610, R10 ;  /* 0x00007610040a7816 */ /* 0x000fce000000000a */
.L_x_1329:
[----:B------:R-:W-:Y:S05]  /*1170*/  BSYNC B0 ;  /* 0x0000000000007941 */ /* 0x000fea0003800000 */
.L_x_1328:
        /* <DEDUP_REMOVED lines=18> */
.L_x_1333:
[----:B------:R-:W-:-:S04]  /*12a0*/  LOP3.LUT R4, R4, 0x80000000, RZ, 0xc0, !PT ;  /* 0x8000000004047812 */ /* 0x000fc800078ec0ff */
[----:B------:R-:W-:-:S04]  /*12b0*/  SHF.R.U32.HI R3, RZ, 0x18, R4 ;  /* 0x00000018ff037819 */ /* 0x000fc80000011604 */
[----:B------:R-:W-:-:S04]  /*12c0*/  LOP3.LUT R2, R2, R3, RZ, 0xfc, !PT ;  /* 0x0000000302027212 */ /* 0x000fc800078efcff */
[----:B------:R-:W-:-:S07]  /*12d0*/  PRMT R8, R2, 0x7610, R8 ;  /* 0x0000761002087816 */ /* 0x000fce0000000008 */
.L_x_1332:
[----:B------:R-:W-:Y:S05]  /*12e0*/  BSYNC B0 ;  /* 0x0000000000007941 */ /* 0x000fea0003800000 */
.L_x_1331:
        /* <DEDUP_REMOVED lines=16> */
.L_x_1335:
        /* <DEDUP_REMOVED lines=9> */
.L_x_7830:


//--------------------- .text._ZN2at6native55_GLOBAL__N__de093ff9_22_ForeachBinaryOpList_cu_a911ec4325multi_tensor_apply_kernelINS1_18TensorListMetadataILi2EEENS1_11CopyFunctorIN3c1015Float8_e4m3fnuzEiLi2ELi1ELi1EEEJNS0_4CopyIS7_iEEEEEvT_T0_DpT1_ --------------------------
	.section	.text._ZN2at6native55_GLOBAL__N__de093ff9_22_ForeachBinaryOpList_cu_a911ec4325multi_tensor_apply_kernelINS1_18TensorListMetadataILi2EEENS1_11CopyFunctorIN3c1015Float8_e4m3fnuzEiLi2ELi1ELi1EEEJNS0_4CopyIS7_iEEEEEvT_T0_DpT1_,"ax",@progbits
	.align	128
.text._ZN2at6native55_GLOBAL__N__de093ff9_22_ForeachBinaryOpList_cu_a911ec4325multi_tensor_apply_kernelINS1_18TensorListMetadataILi2EEENS1_11CopyFunctorIN3c1015Float8_e4m3fnuzEiLi2ELi1ELi1EEEJNS0_4CopyIS7_iEEEEEvT_T0_DpT1_:
        .type           _ZN2at6native55_GLOBAL__N__de093ff9_22_ForeachBinaryOpList_cu_a911ec4325multi_tensor_apply_kernelINS1_18TensorListMetadataILi2EEENS1_11CopyFunctorIN3c1015Float8_e4m3fnuzEiLi2ELi1ELi1EEEJNS0_4CopyIS7_iEEEEEvT_T0_DpT1_,@function
        .size           _ZN2at6native55_GLOBAL__N__de093ff9_22_ForeachBinaryOpList_cu_a911ec4325multi_tensor_apply_kernelINS1_18TensorListMetadataILi2EEENS1_11CopyFunctorIN3c1015Float8_e4m3fnuzEiLi2ELi1ELi1EEEJNS0_4CopyIS7_iEEEEEvT_T0_DpT1_,(.L_x_7831 - _ZN2at6native55_GLOBAL__N__de093ff9_22_ForeachBinaryOpList_cu_a911ec4325multi_tensor_apply_kernelINS1_18TensorListMetadataILi2EEENS1_11CopyFunctorIN3c1015Float8_e4m3fnuzEiLi2ELi1ELi1EEEJNS0_4CopyIS7_iEEEEEvT_T0_DpT1_)
        .other          _ZN2at6native55_GLOBAL__N__de093ff9_22_ForeachBinaryOpList_cu_a911ec4325multi_tensor_apply_kernelINS1_18TensorListMetadataILi2EEENS1_11CopyFunctorIN3c1015Float8_e4m3fnuzEiLi2ELi1ELi1EEEJNS0_4CopyIS7_iEEEEEvT_T0_DpT1_,@"STO_CUDA_ENTRY STV_DEFAULT"
_ZN2at6native55_GLOBAL__N__de093ff9_22_ForeachBinaryOpList_cu_a911ec4325multi_tensor_apply_kernelINS1_18TensorListMetadataILi2EEENS1_11CopyFunctorIN3c1015Float8_e4m3fnuzEiLi2ELi1ELi1EEEJNS0_4CopyIS7_iEEEEEvT_T0_DpT1_:
        /* <DEDUP_REMOVED lines=29> */
.L_x_1349:
        /* <DEDUP_REMOVED lines=57> */
.L_x_1339:
[----:B------:R-:W-:-:S04]  /*0560*/  LOP3.LUT R3, R27, 0x80000000, RZ, 0xc0, !PT ;  /* 0x800000001b037812 */ /* 0x000fc800078ec0ff */
[----:B------:R-:W-:-:S04]  /*0570*/  SHF.R.U32.HI R3, RZ, 0x18, R3 ;  /* 0x00000018ff037819 */ /* 0x000fc80000011603 */
[----:B------:R-:W-:-:S04]  /*0580*/  LOP3.LUT R2, R2, R3, RZ, 0xfc, !PT ;  /* 0x0000000302027212 */ /* 0x000fc800078efcff */
[----:B------:R-:W-:-:S07]  /*0590*/  PRMT R7, R2, 0x7610, R7 ;  /* 0x0000761002077816 */ /* 0x000fce0000000007 */
.L_x_1338:
[----:B------:R-:W-:Y:S05]  /*05a0*/  BSYNC B0 ;  /* 0x0000000000007941 */ /* 0x000fea0003800000 */
.L_x_1337:
        /* <DEDUP_REMOVED lines=16> */
.L_x_1342:
[----:B------:R-:W-:-:S04]  /*06b0*/  LOP3.LUT R3, R3, 0x80000000, RZ, 0xc0, !PT ;  /* 0x8000000003037812 */ /* 0x000fc800078ec0ff */
[----:B------:R-:W-:-:S04]  /*06c0*/  SHF.R.U32.HI R3, RZ, 0x18, R3 ;  /* 0x00000018ff037819 */ /* 0x000fc80000011603 */
[----:B------:R-:W-:-:S04]  /*06d0*/  LOP3.LUT R2, R2, R3, RZ, 0xfc, !PT ;  /* 0x0000000302027212 */ /* 0x000fc800078efcff */
[----:B------:R-:W-:-:S07]  /*06e0*/  PRMT R24, R2, 0x7610, R24 ;  /* 0x0000761002187816 */ /* 0x000fce0000000018 */
.L_x_1341:
[----:B------:R-:W-:Y:S05]  /*06f0*/  BSYNC B0 ;  /* 0x0000000000007941 */ /* 0x000fea0003800000 */
.L_x_1340:
        /* <DEDUP_REMOVED lines=18> */
.L_x_1345:
[----:B------:R-:W-:-:S04]  /*0820*/  LOP3.LUT R2, R2, 0x80000000, RZ, 0xc0, !PT ;  /* 0x8000000002027812 */ /* 0x000fc800078ec0ff */
[----:B------:R-:W-:-:S04]  /*0830*/  SHF.R.U32.HI R2, RZ, 0x18, R2 ;  /* 0x00000018ff027819 */ /* 0x000fc80000011602 */
[----:B------:R-:W-:-:S04]  /*0840*/  LOP3.LUT R2, R3, R2, RZ, 0xfc, !PT ;  /* 0x0000000203027212 */ /* 0x000fc800078efcff */
[----:B------:R-:W-:-:S07]  /*0850*/  PRMT R19, R2, 0x7610, R19 ;  /* 0x0000761002137816 */ /* 0x000fce0000000013 */
.L_x_1344:
[----:B------:R-:W-:Y:S05]  /*0860*/  BSYNC B0 ;  /* 0x0000000000007941 */ /* 0x000fea0003800000 */
.L_x_1343:
        /* <DEDUP_REMOVED lines=16> */
.L_x_1348:
[----:B------:R-:W-:-:S04]  /*0970*/  LOP3.LUT R3, R3, 0x80000000, RZ, 0xc0, !PT ;  /* 0x8000000003037812 */ /* 0x000fc800078ec0ff */
[----:B------:R-:W-:-:S04]  /*0980*/  SHF.R.U32.HI R3, RZ, 0x18, R3 ;  /* 0x00000018ff037819 */ /* 0x000fc80000011603 */
[----:B------:R-:W-:-:S04]  /*0990*/  LOP3.LUT R2, R2, R3, RZ, 0xfc, !PT ;  /* 0x0000000302027212 */ /* 0x000fc800078efcff */
[----:B------:R-:W-:-:S07]  /*09a0*/  PRMT R18, R2, 0x7610, R18 ;  /* 0x0000761002127816 */ /* 0x000fce0000000012 */
.L_x_1347:
[----:B------:R-:W-:Y:S05]  /*09b0*/  BSYNC B0 ;  /* 0x0000000000007941 */ /* 0x000fea0003800000 */
.L_x_1346:
        /* <DEDUP_REMOVED lines=19> */
.L_x_1336:
        /* <DEDUP_REMOVED lines=8> */
.L_x_1362:
        /* <DEDUP_REMOVED lines=21> */
.L_x_1352:
[----:B------:R-:W-:-:S04]  /*0cc0*/  LOP3.LUT R8, R11, 0x80000000, RZ, 0xc0, !PT ;  /* 0x800000000b087812 */ /* 0x000fc800078ec0ff */
[----:B------:R-:W-:-:S04]  /*0cd0*/  SHF.R.U32.HI R9, RZ, 0x18, R8 ;  /* 0x00000018ff097819 */ /* 0x000fc80000011608 */
[----:B------:R-:W-:-:S07]  /*0ce0*/  LOP3.LUT R9, R4, R9, RZ, 0xfc, !PT ;  /* 0x0000000904097212 */ /* 0x000fce00078efcff */
.L_x_1351:
[----:B------:R-:W-:Y:S05]  /*0cf0*/  BSYNC B0 ;  /* 0x0000000000007941 */ /* 0x000fea0003800000 */
.L_x_1350:
        /* <DEDUP_REMOVED lines=16> */
.L_x_1355:
[----:B------:R-:W-:-:S04]  /*0e00*/  LOP3.LUT R2, R5, 0x80000000, RZ, 0xc0, !PT ;  /* 0x8000000005027812 */ /* 0x000fc800078ec0ff */
[----:B------:R-:W-:-:S04]  /*0e10*/  SHF.R.U32.HI R5, RZ, 0x18, R2 ;  /* 0x00000018ff057819 */ /* 0x000fc80000011602 */
[----:B------:R-:W-:-:S04]  /*0e20*/  LOP3.LUT R4, R4, R5, RZ, 0xfc, !PT ;  /* 0x0000000504047212 */ /* 0x000fc800078efcff */
[----:B------:R-:W-:-:S07]  /*0e30*/  PRMT R2, R4, 0x7610, R2 ;  /* 0x0000761004027816 */ /* 0x000fce0000000002 */
.L_x_1354:
[----:B------:R-:W-:Y:S05]  /*0e40*/  BSYNC B0 ;  /* 0x0000000000007941 */ /* 0x000fea0003800000 */
.L_x_1353:
        /* <DEDUP_REMOVED lines=18> */
.L_x_1358:
[----:B------:R-:W-:-:S04]  /*0f70*/  LOP3.LUT R5, R11, 0x80000000, RZ, 0xc0, !PT ;  /* 0x800000000b057812 */ /* 0x000fc800078ec0ff */
[----:B------:R-:W-:-:S04]  /*0f80*/  SHF.R.U32.HI R5, RZ, 0x18, R5 ;  /* 0x00000018ff057819 */ /* 0x000fc80000011605 */
[----:B------:R-:W-:-:S07]  /*0f90*/  LOP3.LUT R5, R4, R5, RZ, 0xfc, !PT ;  /* 0x0000000504057212 */ /* 0x000fce00078efcff */
.L_x_1357:
[----:B------:R-:W-:Y:S05]  /*0fa0*/  BSYNC B0 ;  /* 0x0000000000007941 */ /* 0x000fea0003800000 */
.L_x_1356:
        /* <DEDUP_REMOVED lines=16> */
.L_x_1361:
[----:B------:R-:W-:-:S04]  /*10b0*/  LOP3.LUT R6, R7, 0x80000000, RZ, 0xc0, !PT ;  /* 0x8000000007067812 */ /* 0x000fc800078ec0ff */
[----:B------:R-:W-:-:S04]  /*10c0*/  SHF.R.U32.HI R7, RZ, 0x18, R6 ;  /* 0x00000018ff077819 */ /* 0x000fc80000011606 */
[----:B------:R-:W-:-:S04]  /*10d0*/  LOP3.LUT R4, R4, R7, RZ, 0xfc, !PT ;  /* 0x0000000704047212 */ /* 0x000fc800078efcff */
[----:B------:R-:W-:-:S07]  /*10e0*/  PRMT R6, R4, 0x7610, R6 ;  /* 0x0000761004067816 */ /* 0x000fce0000000006 */
.L_x_1360:
[----:B------:R-:W-:Y:S05]  /*10f0*/  BSYNC B0 ;  /* 0x0000000000007941 */ /* 0x000fea0003800000 */
.L_x_1359:
        /* <DEDUP_REMOVED lines=16> */
.L_x_1363:
        /* <DEDUP_REMOVED lines=16> */
.L_x_7831:


//--------------------- .text._ZN2at6native55_GLOBAL__N__de093ff9_22_ForeachBinaryOpList_cu_a911ec4325multi_tensor_apply_kernelINS1_18TensorListMetadataILi2EEENS1_11CopyFunctorIN3c1015Float8_e4m3fnuzEsLi2ELi1ELi1EEEJNS0_4CopyIS7_sEEEEEvT_T0_DpT1_ --------------------------
	.section	.text._ZN2at6native55_GLOBAL__N__de093ff9_22_ForeachBinaryOpList_cu_a911ec4325multi_tensor_apply_kernelINS1_18TensorListMetadataILi2EEENS1_11CopyFunctorIN3c1015Float8_e4m3fnuzEsLi2ELi1ELi1EEEJNS0_4CopyIS7_sEEEEEvT_T0_DpT1_,"ax",@progbits
	.align	128
.text._ZN2at6native55_GLOBAL__N__de093ff9_22_ForeachBinaryOpList_cu_a911ec4325multi_tensor_apply_kernelINS1_18TensorListMetadataILi2EEENS1_11CopyFunctorIN3c1015Float8_e4m3fnuzEsLi2ELi1ELi1EEEJNS0_4CopyIS7_sEEEEEvT_T0_DpT1_:
        .type           _ZN2at6native55_GLOBAL__N__de093ff9_22_ForeachBinaryOpList_cu_a911ec4325multi_tensor_apply_kernelINS1_18TensorListMetadataILi2EEENS1_11CopyFunctorIN3c1015Float8_e4m3fnuzEsLi2ELi1ELi1EEEJNS0_4CopyIS7_sEEEEEvT_T0_DpT1_,@function
        .size           _ZN2at6native55_GLOBAL__N__de093ff9_22_ForeachBinaryOpList_cu_a911ec4325multi_tensor_apply_kernelINS1_18TensorListMetadataILi2EEENS1_11CopyFunctorIN3c1015Float8_e4m3fnuzEsLi2ELi1ELi1EEEJNS0_4CopyIS7_sEEEEEvT_T0_DpT1_,(.L_x_7832 - _ZN2at6native55_GLOBAL__N__de093ff9_22_ForeachBinaryOpList_cu_a911ec4325multi_tensor_apply_kernelINS1_18TensorListMetadataILi2EEENS1_11CopyFunctorIN3c1015Float8_e4m3fnuzEsLi2ELi1ELi1EEEJNS0_4CopyIS7_sEEEEEvT_T0_DpT1_)
        .other          _ZN2at6native55_GLOBAL__N__de093ff9_22_ForeachBinaryOpList_cu_a911ec4325multi_tensor_apply_kernelINS1_18TensorListMetadataILi2EEENS1_11CopyFunctorIN3c1015Float8_e4m3fnuzEsLi2ELi1ELi1EEEJNS0_4CopyIS7_sEEEEEvT_T0_DpT1_,@"STO_CUDA_ENTRY STV_DEFAULT"
_ZN2at6native55_GLOBAL__N__de093ff9_22_ForeachBinaryOpList_cu_a911ec4325multi_tensor_apply_kernelINS1_18TensorListMetadataILi2EEENS1_11CopyFunctorIN3c1015Float8_e4m3fnuzEsLi2ELi1ELi1EEEJNS0_4CopyIS7_sEEEEEvT_T0_DpT1_:
        /* <DEDUP_REMOVED lines=31> */
.L_x_1377:
        /* <DEDUP_REMOVED lines=56> */
.L_x_1367:
[----:B------:R-:W-:-:S04]  /*0570*/  LOP3.LUT R3, R23, 0x80000000, RZ, 0xc0, !PT ;  /* 0x8000000017037812 */ /* 0x000fc800078ec0ff */
[----:B------:R-:W-:-:S04]  /*0580*/  SHF.R.U32.HI R3, RZ, 0x18, R3 ;  /* 0x00000018ff037819 */ /* 0x000fc80000011603 */
[----:B------:R-:W-:-:S04]  /*0590*/  LOP3.LUT R2, R2, R3, RZ, 0xfc, !PT ;  /* 0x0000000302027212 */ /* 0x000fc800078efcff */
[----:B------:R-:W-:-:S07]  /*05a0*/  PRMT R7, R2, 0x7610, R7 ;  /* 0x0000761002077816 */ /* 0x000fce0000000007 */
.L_x_1366:
[----:B------:R-:W-:Y:S05]  /*05b0*/  BSYNC B0 ;  /* 0x0000000000007941 */ /* 0x000fea0003800000 */
.L_x_1365:
        /* <DEDUP_REMOVED lines=16> */
.L_x_1370:
[----:B------:R-:W-:-:S04]  /*06c0*/  LOP3.LUT R3, R3, 0x80000000, RZ, 0xc0, !PT ;  /* 0x8000000003037812 */ /* 0x000fc800078ec0ff */
[----:B------:R-:W-:-:S04]  /*06d0*/  SHF.R.U32.HI R3, RZ, 0x18, R3 ;  /* 0x00000018ff037819 */ /* 0x000fc80000011603 */
[----:B------:R-:W-:-:S04]  /*06e0*/  LOP3.LUT R2, R2, R3, RZ, 0xfc, !PT ;  /* 0x0000000302027212 */ /* 0x000fc800078efcff */
[----:B------:R-:W-:-:S07]  /*06f0*/  PRMT R25, R2, 0x7610, R25 ;  /* 0x0000761002197816 */ /* 0x000fce0000000019 */
.L_x_1369:
[----:B------:R-:W-:Y:S05]  /*0700*/  BSYNC B0 ;  /* 0x0000000000007941 */ /* 0x000fea0003800000 */
.L_x_1368:
        /* <DEDUP_REMOVED lines=18> */
.L_x_1373:
[----:B------:R-:W-:-:S04]  /*0830*/  LOP3.LUT R2, R2, 0x80000000, RZ, 0xc0, !PT ;  /* 0x8000000002027812 */ /* 0x000fc800078ec0ff */
[----:B------:R-:W-:-:S04]  /*0840*/  SHF.R.U32.HI R2, RZ, 0x18, R2 ;  /* 0x00000018ff027819 */ /* 0x000fc80000011602 */
[----:B------:R-:W-:-:S04]  /*0850*/  LOP3.LUT R2, R3, R2, RZ, 0xfc, !PT ;  /* 0x0000000203027212 */ /* 0x000fc800078efcff */
[----:B------:R-:W-:-:S07]  /*0860*/  PRMT R23, R2, 0x7610, R23 ;  /* 0x0000761002177816 */ /* 0x000fce0000000017 */
.L_x_1372:
[----:B------:R-:W-:Y:S05]  /*0870*/  BSYNC B0 ;  /* 0x0000000000007941 */ /* 0x000fea0003800000 */
.L_x_1371:
        /* <DEDUP_REMOVED lines=16> */
.L_x_1376:
[----:B------:R-:W-:-:S04]  /*0980*/  LOP3.LUT R3, R3, 0x80000000, RZ, 0xc0, !PT ;  /* 0x8000000003037812 */ /* 0x000fc800078ec0ff */
[----:B------:R-:W-:-:S04]  /*0990*/  SHF.R.U32.HI R3, RZ, 0x18, R3 ;  /* 0x00000018ff037819 */ /* 0x000fc80000011603 */
[----:B------:R-:W-:-:S04]  /*09a0*/  LOP3.LUT R2, R2, R3, RZ, 0xfc, !PT ;  /* 0x0000000302027212 */ /* 0x000fc800078efcff */
[----:B------:R-:W-:-:S07]  /*09b0*/  PRMT R22, R2, 0x7610, R22 ;  /* 0x0000761002167816 */ /* 0x000fce0000000016 */
.L_x_1375:
[----:B------:R-:W-:Y:S05]  /*09c0*/  BSYNC B0 ;  /* 0x0000000000007941 */ /* 0x000fea0003800000 */
.L_x_1374:
        /* <DEDUP_REMOVED lines=23> */
.L_x_1364:
        /* <DEDUP_REMOVED lines=8> */
.L_x_1390:
        /* <DEDUP_REMOVED lines=21> */
.L_x_1380:
[----:B------:R-:W-:-:S04]  /*0d10*/  LOP3.LUT R7, R9, 0x80000000, RZ, 0xc0, !PT ;  /* 0x8000000009077812 */ /* 0x000fc800078ec0ff */
[----:B------:R-:W-:-:S04]  /*0d20*/  SHF.R.U32.HI R7, RZ, 0x18, R7 ;  /* 0x00000018ff077819 */ /* 0x000fc80000011607 */
[----:B------:R-:W-:-:S07]  /*0d30*/  LOP3.LUT R7, R6, R7, RZ, 0xfc, !PT ;  /* 0x0000000706077212 */ /* 0x000fce00078efcff */
.L_x_1379:
[----:B------:R-:W-:Y:S05]  /*0d40*/  BSYNC B0 ;  /* 0x0000000000007941 */ /* 0x000fea0003800000 */
.L_x_1378:
        /* <DEDUP_REMOVED lines=16> */
.L_x_1383:
[----:B------:R-:W-:-:S04]  /*0e50*/  LOP3.LUT R4, R9, 0x80000000, RZ, 0xc0, !PT ;  /* 0x8000000009047812 */ /* 0x000fc800078ec0ff */
[----:B------:R-:W-:-:S04]  /*0e60*/  SHF.R.U32.HI R9, RZ, 0x18, R4 ;  /* 0x00000018ff097819 */ /* 0x000fc80000011604 */
[----:B------:R-:W-:-:S04]  /*0e70*/  LOP3.LUT R2, R2, R9, RZ, 0xfc, !PT ;  /* 0x0000000902027212 */ /* 0x000fc800078efcff */
[----:B------:R-:W-:-:S07]  /*0e80*/  PRMT R4, R2, 0x7610, R4 ;  /* 0x0000761002047816 */ /* 0x000fce0000000004 */
.L_x_1382:
[----:B------:R-:W-:Y:S05]  /*0e90*/  BSYNC B0 ;  /* 0x0000000000007941 */ /* 0x000fea0003800000 */
.L_x_1381:
        /* <DEDUP_REMOVED lines=18> */
.L_x_1386:
[----:B------:R-:W-:-:S04]  /*0fc0*/  LOP3.LUT R8, R9, 0x80000000, RZ, 0xc0, !PT ;  /* 0x8000000009087812 */ /* 0x000fc800078ec0ff */
[----:B------:R-:W-:-:S04]  /*0fd0*/  SHF.R.U32.HI R9, RZ, 0x18, R8 ;  /* 0x00000018ff097819 */ /* 0x000fc80000011608 */
[----:B------:R-:W-:-:S04]  /*0fe0*/  LOP3.LUT R2, R2, R9, RZ, 0xfc, !PT ;  /* 0x0000000902027212 */ /* 0x000fc800078efcff */
[----:B------:R-:W-:-:S07]  /*0ff0*/  PRMT R8, R2, 0x7610, R8 ;  /* 0x0000761002087816 */ /* 0x000fce0000000008 */
.L_x_1385:
[----:B------:R-:W-:Y:S05]  /*1000*/  BSYNC B0 ;  /* 0x0000000000007941 */ /* 0x000fea0003800000 */
.L_x_1384:
        /* <DEDUP_REMOVED lines=16> */
.L_x_1389:
[----:B------:R-:W-:-:S04]  /*1110*/  LOP3.LUT R3, R3, 0x80000000, RZ, 0xc0, !PT ;  /* 0x8000000003037812 */ /* 0x000fc800078ec0ff */
[----:B------:R-:W-:-:S04]  /*1120*/  SHF.R.U32.HI R3, RZ, 0x18, R3 ;  /* 0x00000018ff037819 */ /* 0x000fc80000011603 */
[----:B------:R-:W-:-:S04]  /*1130*/  LOP3.LUT R2, R2, R3, RZ, 0xfc, !PT ;  /* 0x0000000302027212 */ /* 0x000fc800078efcff */
[----:B------:R-:W-:-:S07]  /*1140*/  PRMT R6, R2, 0x7610, R6 ;  /* 0x0000761002067816 */ /* 0x000fce0000000006 */
.L_x_1388:
[----:B------:R-:W-:Y:S05]  /*1150*/  BSYNC B0 ;  /* 0x0000000000007941 */ /* 0x000fea0003800000 */
.L_x_1387:
        /* <DEDUP_REMOVED lines=16> */
.L_x_1391:
        /* <DEDUP_REMOVED lines=10> */
.L_x_7832:


//--------------------- .text._ZN2at6native55_GLOBAL__N__de093ff9_22_ForeachBinaryOpList_cu_a911ec4325multi_tensor_apply_kernelINS1_18TensorListMetadataILi2EEENS1_11CopyFunctorIN3c1015Float8_e4m3fnuzElLi2ELi1ELi1EEEJNS0_4CopyIS7_lEEEEEvT_T0_DpT1_ --------------------------
	.section	.text._ZN2at6native55_GLOBAL__N__de093ff9_22_ForeachBinaryOpList_cu_a911ec4325multi_tensor_apply_kernelINS1_18TensorListMetadataILi2EEENS1_11CopyFunctorIN3c1015Float8_e4m3fnuzElLi2ELi1ELi1EEEJNS0_4CopyIS7_lEEEEEvT_T0_DpT1_,"ax",@progbits
	.align	128
.text._ZN2at6native55_GLOBAL__N__de093ff9_22_ForeachBinaryOpList_cu_a911ec4325multi_tensor_apply_kernelINS1_18TensorListMetadataILi2EEENS1_11CopyFunctorIN3c1015Float8_e4m3fnuzElLi2ELi1ELi1EEEJNS0_4CopyIS7_lEEEEEvT_T0_DpT1_:
        .type           _ZN2at6native55_GLOBAL__N__de093ff9_22_ForeachBinaryOpList_cu_a911ec4325multi_tensor_apply_kernelINS1_18TensorListMetadataILi2EEENS1_11CopyFunctorIN3c1015Float8_e4m3fnuzElLi2ELi1ELi1EEEJNS0_4CopyIS7_lEEEEEvT_T0_DpT1_,@function
        .size           _ZN2at6native55_GLOBAL__N__de093ff9_22_ForeachBinaryOpList_cu_a911ec4325multi_tensor_apply_kernelINS1_18TensorListMetadataILi2EEENS1_11CopyFunctorIN3c1015Float8_e4m3fnuzElLi2ELi1ELi1EEEJNS0_4CopyIS7_lEEEEEvT_T0_DpT1_,(.L_x_7833 - _ZN2at6native55_GLOBAL__N__de093ff9_22_ForeachBinaryOpList_cu_a911ec4325multi_tensor_apply_kernelINS1_18TensorListMetadataILi2EEENS1_11CopyFunctorIN3c1015Float8_e4m3fnuzElLi2ELi1ELi1EEEJNS0_4CopyIS7_lEEEEEvT_T0_DpT1_)
        .other          _ZN2at6native55_GLOBAL__N__de093ff9_22_ForeachBinaryOpList_cu_a911ec4325multi_tensor_apply_kernelINS1_18TensorListMetadataILi2EEENS1_11CopyFunctorIN3c1015Float8_e4m3fnuzElLi2ELi1ELi1EEEJNS0_4CopyIS7_lEEEEEvT_T0_DpT1_,@"STO_CUDA_ENTRY STV_DEFAULT"
_ZN2at6native55_GLOBAL__N__de093ff9_22_ForeachBinaryOpList_cu_a911ec4325multi_tensor_apply_kernelINS1_18TensorListMetadataILi2EEENS1_11CopyFunctorIN3c1015Float8_e4m3fnuzElLi2ELi1ELi1EEEJNS0_4CopyIS7_lEEEEEvT_T0_DpT1_:
        /* <DEDUP_REMOVED lines=30> */
.L_x_1405:
        /* <DEDUP_REMOVED lines=58> */
.L_x_1395:
[----:B------:R-:W-:-:S04]  /*0580*/  LOP3.LUT R16, R16, 0x80000000, RZ, 0xc0, !PT ;  /* 0x8000000010107812 */ /* 0x000fc800078ec0ff */
[----:B------:R-:W-:-:S04]  /*0590*/  SHF.R.U32.HI R19, RZ, 0x18, R16 ;  /* 0x00000018ff137819 */ /* 0x000fc80000011610 */
[----:B------:R-:W-:-:S04]  /*05a0*/  LOP3.LUT R18, R18, R19, RZ, 0xfc, !PT ;  /* 0x0000001312127212 */ /* 0x000fc800078efcff */
[----:B------:R-:W-:-:S07]  /*05b0*/  PRMT R21, R18, 0x7610, R21 ;  /* 0x0000761012157816 */ /* 0x000fce0000000015 */
.L_x_1394:
[----:B------:R-:W-:Y:S05]  /*05c0*/  BSYNC B0 ;  /* 0x0000000000007941 */ /* 0x000fea0003800000 */
.L_x_1393:
        /* <DEDUP_REMOVED lines=16> */
.L_x_1398:
[----:B------:R-:W-:-:S04]  /*06d0*/  LOP3.LUT R16, R16, 0x80000000, RZ, 0xc0, !PT ;  /* 0x8000000010107812 */ /* 0x000fc800078ec0ff */
[----:B------:R-:W-:-:S04]  /*06e0*/  SHF.R.U32.HI R19, RZ, 0x18, R16 ;  /* 0x00000018ff137819 */ /* 0x000fc80000011610 */
[----:B------:R-:W-:-:S04]  /*06f0*/  LOP3.LUT R18, R18, R19, RZ, 0xfc, !PT ;  /* 0x0000001312127212 */ /* 0x000fc800078efcff */
[----:B------:R-:W-:-:S07]  /*0700*/  PRMT R24, R18, 0x7610, R24 ;  /* 0x0000761012187816 */ /* 0x000fce0000000018 */
.L_x_1397:
[----:B------:R-:W-:Y:S05]  /*0710*/  BSYNC B0 ;  /* 0x0000000000007941 */ /* 0x000fea0003800000 */
.L_x_1396:
        /* <DEDUP_REMOVED lines=19> */
.L_x_1401:
[----:B------:R-:W-:-:S04]  /*0850*/  LOP3.LUT R16, R16, 0x80000000, RZ, 0xc0, !PT ;  /* 0x8000000010107812 */ /* 0x000fc800078ec0ff */
[----:B------:R-:W-:-:S04]  /*0860*/  SHF.R.U32.HI R16, RZ, 0x18, R16 ;  /* 0x00000018ff107819 */ /* 0x000fc80000011610 */
[----:B------:R-:W-:-:S04]  /*0870*/  LOP3.LUT R16, R19, R16, RZ, 0xfc, !PT ;  /* 0x0000001013107212 */ /* 0x000fc800078efcff */
[----:B------:R-:W-:-:S07]  /*0880*/  PRMT R26, R16, 0x7610, R26 ;  /* 0x00007610101a7816 */ /* 0x000fce000000001a */
.L_x_1400:
[----:B------:R-:W-:Y:S05]  /*0890*/  BSYNC B0 ;  /* 0x0000000000007941 */ /* 0x000fea0003800000 */
.L_x_1399:
        /* <DEDUP_REMOVED lines=17> */
.L_x_1404:
[----:B------:R-:W-:-:S04]  /*09b0*/  LOP3.LUT R16, R16, 0x80000000, RZ, 0xc0, !PT ;  /* 0x8000000010107812 */ /* 0x000fc800078ec0ff */
[----:B------:R-:W-:-:S04]  /*09c0*/  SHF.R.U32.HI R16, RZ, 0x18, R16 ;  /* 0x00000018ff107819 */ /* 0x000fc80000011610 */
[----:B------:R-:W-:-:S04]  /*09d0*/  LOP3.LUT R16, R19, R16, RZ, 0xfc, !PT ;  /* 0x0000001013107212 */ /* 0x000fc800078efcff */
[----:B------:R-:W-:-:S07]  /*09e0*/  PRMT R25, R16, 0x7610, R25 ;  /* 0x0000761010197816 */ /* 0x000fce0000000019 */
.L_x_1403:
[----:B------:R-:W-:Y:S05]  /*09f0*/  BSYNC B0 ;  /* 0x0000000000007941 */ /* 0x000fea0003800000 */
.L_x_1402:
        /* <DEDUP_REMOVED lines=19> */
.L_x_1392:
        /* <DEDUP_REMOVED lines=8> */
.L_x_1418:
        /* <DEDUP_REMOVED lines=22> */
.L_x_1408:
[----:B------:R-:W-:-:S04]  /*0d10*/  LOP3.LUT R5, R5, 0x80000000, RZ, 0xc0, !PT ;  /* 0x8000000005057812 */ /* 0x000fc800078ec0ff */
[----:B------:R-:W-:-:S04]  /*0d20*/  SHF.R.U32.HI R5, RZ, 0x18, R5 ;  /* 0x00000018ff057819 */ /* 0x000fc80000011605 */
[----:B------:R-:W-:-:S04]  /*0d30*/  LOP3.LUT R4, R4, R5, RZ, 0xfc, !PT ;  /* 0x0000000504047212 */ /* 0x000fc800078efcff */
[----:B------:R-:W-:-:S07]  /*0d40*/  PRMT R13, R4, 0x7610, R13 ;  /* 0x00007610040d7816 */ /* 0x000fce000000000d */
.L_x_1407:
[----:B------:R-:W-:Y:S05]  /*0d50*/  BSYNC B0 ;  /* 0x0000000000007941 */ /* 0x000fea0003800000 */
.L_x_1406:
        /* <DEDUP_REMOVED lines=16> */
.L_x_1411:
[----:B------:R-:W-:-:S04]  /*0e60*/  LOP3.LUT R2, R7, 0x80000000, RZ, 0xc0, !PT ;  /* 0x8000000007027812 */ /* 0x000fc800078ec0ff */
[----:B------:R-:W-:-:S04]  /*0e70*/  SHF.R.U32.HI R5, RZ, 0x18, R2 ;  /* 0x00000018ff057819 */ /* 0x000fc80000011602 */
[----:B------:R-:W-:-:S04]  /*0e80*/  LOP3.LUT R4, R4, R5, RZ, 0xfc, !PT ;  /* 0x0000000504047212 */ /* 0x000fc800078efcff */
[----:B------:R-:W-:-:S07]  /*0e90*/  PRMT R2, R4, 0x7610, R2 ;  /* 0x0000761004027816 */ /* 0x000fce0000000002 */
.L_x_1410:
[----:B------:R-:W-:Y:S05]  /*0ea0*/  BSYNC B0 ;  /* 0x0000000000007941 */ /* 0x000fea0003800000 */
.L_x_1409:
        /* <DEDUP_REMOVED lines=18> */
.L_x_1414:
[----:B------:R-:W-:-:S04]  /*0fd0*/  LOP3.LUT R5, R9, 0x80000000, RZ, 0xc0, !PT ;  /* 0x8000000009057812 */ /* 0x000fc800078ec0ff */
[----:B------:R-:W-:-:S04]  /*0fe0*/  SHF.R.U32.HI R5, RZ, 0x18, R5 ;  /* 0x00000018ff057819 */ /* 0x000fc80000011605 */
[----:B------:R-:W-:-:S07]  /*0ff0*/  LOP3.LUT R5, R4, R5, RZ, 0xfc, !PT ;  /* 0x0000000504057212 */ /* 0x000fce00078efcff */
.L_x_1413:
[----:B------:R-:W-:Y:S05]  /*1000*/  BSYNC B0 ;  /* 0x0000000000007941 */ /* 0x000fea0003800000 */
.L_x_1412:
        /* <DEDUP_REMOVED lines=16> */
.L_x_1417:
[----:B------:R-:W-:-:S04]  /*1110*/  LOP3.LUT R6, R11, 0x80000000, RZ, 0xc0, !PT ;  /* 0x800000000b067812 */ /* 0x000fc800078ec0ff */
[----:B------:R-:W-:-:S04]  /*1120*/  SHF.R.U32.HI R7, RZ, 0x18, R6 ;  /* 0x00000018ff077819 */ /* 0x000fc80000011606 */
[----:B------:R-:W-:-:S04]  /*1130*/  LOP3.LUT R4, R4, R7, RZ, 0xfc, !PT ;  /* 0x0000000704047212 */ /* 0x000fc800078efcff */
[----:B------:R-:W-:-:S07]  /*1140*/  PRMT R6, R4, 0x7610, R6 ;  /* 0x0000761004067816 */ /* 0x000fce0000000006 */
.L_x_1416:
[----:B------:R-:W-:Y:S05]  /*1150*/  BSYNC B0 ;  /* 0x0000000000007941 */ /* 0x000fea0003800000 */
.L_x_1415:
        /* <DEDUP_REMOVED lines=16> */
.L_x_1419:
        /* <DEDUP_REMOVED lines=10> */
.L_x_7833:


//--------------------- .text._ZN2at6native55_GLOBAL__N__de093ff9_22_ForeachBinaryOpList_cu_a911ec4325multi_tensor_apply_kernelINS1_18TensorListMetadataILi2EEENS1_11CopyFunctorIN3c1015Float8_e4m3fnuzEaLi2ELi1ELi1EEEJNS0_4CopyIS7_aEEEEEvT_T0_DpT1_ --------------------------
	.section	.text._ZN2at6native55_GLOBAL__N__de093ff9_22_ForeachBinaryOpList_cu_a911ec4325multi_tensor_apply_kernelINS1_18TensorListMetadataILi2EEENS1_11CopyFunctorIN3c1015Float8_e4m3fnuzEaLi2ELi1ELi1EEEJNS0_4CopyIS7_aEEEEEvT_T0_DpT1_,"ax",@progbits
	.align	128
.text._ZN2at6native55_GLOBAL__N__de093ff9_22_ForeachBinaryOpList_cu_a911ec4325multi_tensor_apply_kernelINS1_18TensorListMetadataILi2EEENS1_11CopyFunctorIN3c1015Float8_e4m3fnuzEaLi2ELi1ELi1EEEJNS0_4CopyIS7_aEEEEEvT_T0_DpT1_:
        .type           _ZN2at6native55_GLOBAL__N__de093ff9_22_ForeachBinaryOpList_cu_a911ec4325multi_tensor_apply_kernelINS1_18TensorListMetadataILi2EEENS1_11CopyFunctorIN3c1015Float8_e4m3fnuzEaLi2ELi1ELi1EEEJNS0_4CopyIS7_aEEEEEvT_T0_DpT1_,@function
        .size           _ZN2at6native55_GLOBAL__N__de093ff9_22_ForeachBinaryOpList_cu_a911ec4325multi_tensor_apply_kernelINS1_18TensorListMetadataILi2EEENS1_11CopyFunctorIN3c1015Float8_e4m3fnuzEaLi2ELi1ELi1EEEJNS0_4CopyIS7_aEEEEEvT_T0_DpT1_,(.L_x_7834 - _ZN2at6native55_GLOBAL__N__de093ff9_22_ForeachBinaryOpList_cu_a911ec4325multi_tensor_apply_kernelINS1_18TensorListMetadataILi2EEENS1_11CopyFunctorIN3c1015Float8_e4m3fnuzEaLi2ELi1ELi1EEEJNS0_4CopyIS7_aEEEEEvT_T0_DpT1_)
        .other          _ZN2at6native55_GLOBAL__N__de093ff9_22_ForeachBinaryOpList_cu_a911ec4325multi_tensor_apply_kernelINS1_18TensorListMetadataILi2EEENS1_11CopyFunctorIN3c1015Float8_e4m3fnuzEaLi2ELi1ELi1EEEJNS0_4CopyIS7_aEEEEEvT_T0_DpT1_,@"STO_CUDA_ENTRY STV_DEFAULT"
_ZN2at6native55_GLOBAL__N__de093ff9_22_ForeachBinaryOpList_cu_a911ec4325multi_tensor_apply_kernelINS1_18TensorListMetadataILi2EEENS1_11CopyFunctorIN3c1015Float8_e4m3fnuzEaLi2ELi1ELi1EEEJNS0_4CopyIS7_aEEEEEvT_T0_DpT1_:
        /* <DEDUP_REMOVED lines=30> */
.L_x_1433:
        /* <DEDUP_REMOVED lines=56> */
.L_x_1423:
[----:B------:R-:W-:-:S04]  /*0560*/  LOP3.LUT R3, R21, 0x80000000, RZ, 0xc0, !PT ;  /* 0x8000000015037812 */ /* 0x000fc800078ec0ff */
[----:B------:R-:W-:-:S04]  /*0570*/  SHF.R.U32.HI R3, RZ, 0x18, R3 ;  /* 0x00000018ff037819 */ /* 0x000fc80000011603 */
[----:B------:R-:W-:-:S04]  /*0580*/  LOP3.LUT R2, R2, R3, RZ, 0xfc, !PT ;  /* 0x0000000302027212 */ /* 0x000fc800078efcff */
[----:B------:R-:W-:-:S07]  /*0590*/  PRMT R7, R2, 0x7610, R7 ;  /* 0x0000761002077816 */ /* 0x000fce0000000007 */
.L_x_1422:
[----:B------:R-:W-:Y:S05]  /*05a0*/  BSYNC B0 ;  /* 0x0000000000007941 */ /* 0x000fea0003800000 */
.L_x_1421:
        /* <DEDUP_REMOVED lines=16> */
.L_x_1426:
[----:B------:R-:W-:-:S04]  /*06b0*/  LOP3.LUT R3, R3, 0x80000000, RZ, 0xc0, !PT ;  /* 0x8000000003037812 */ /* 0x000fc800078ec0ff */
[----:B------:R-:W-:-:S04]  /*06c0*/  SHF.R.U32.HI R3, RZ, 0x18, R3 ;  /* 0x00000018ff037819 */ /* 0x000fc80000011603 */
[----:B------:R-:W-:-:S04]  /*06d0*/  LOP3.LUT R2, R2, R3, RZ, 0xfc, !PT ;  /* 0x0000000302027212 */ /* 0x000fc800078efcff */
[----:B------:R-:W-:-:S07]  /*06e0*/  PRMT R23, R2, 0x7610, R23 ;  /* 0x0000761002177816 */ /* 0x000fce0000000017 */
.L_x_1425:
[----:B------:R-:W-:Y:S05]  /*06f0*/  BSYNC B0 ;  /* 0x0000000000007941 */ /* 0x000fea0003800000 */
.L_x_1424:
        /* <DEDUP_REMOVED lines=18> */
.L_x_1429:
[----:B------:R-:W-:-:S04]  /*0820*/  LOP3.LUT R2, R2, 0x80000000, RZ, 0xc0, !PT ;  /* 0x8000000002027812 */ /* 0x000fc800078ec0ff */
[----:B------:R-:W-:-:S04]  /*0830*/  SHF.R.U32.HI R2, RZ, 0x18, R2 ;  /* 0x00000018ff027819 */ /* 0x000fc80000011602 */
[----:B------:R-:W-:-:S04]  /*0840*/  LOP3.LUT R2, R3, R2, RZ, 0xfc, !PT ;  /* 0x0000000203027212 */ /* 0x000fc800078efcff */
[----:B------:R-:W-:-:S07]  /*0850*/  PRMT R22, R2, 0x7610, R22 ;  /* 0x0000761002167816 */ /* 0x000fce0000000016 */
.L_x_1428:
[----:B------:R-:W-:Y:S05]  /*0860*/  BSYNC B0 ;  /* 0x0000000000007941 */ /* 0x000fea0003800000 */
.L_x_1427:
        /* <DEDUP_REMOVED lines=16> */
.L_x_1432:
[----:B------:R-:W-:-:S04]  /*0970*/  LOP3.LUT R3, R3, 0x80000000, RZ, 0xc0, !PT ;  /* 0x8000000003037812 */ /* 0x000fc800078ec0ff */
[----:B------:R-:W-:-:S04]  /*0980*/  SHF.R.U32.HI R3, RZ, 0x18, R3 ;  /* 0x00000018ff037819 */ /* 0x000fc80000011603 */
[----:B------:R-:W-:-:S04]  /*0990*/  LOP3.LUT R2, R2, R3, RZ, 0xfc, !PT ;  /* 0x0000000302027212 */ /* 0x000fc800078efcff */
[----:B------:R-:W-:-:S07]  /*09a0*/  PRMT R21, R2, 0x7610, R21 ;  /* 0x0000761002157816 */ /* 0x000fce0000000015 */
.L_x_1431:
[----:B------:R-:W-:Y:S05]  /*09b0*/  BSYNC B0 ;  /* 0x0000000000007941 */ /* 0x000fea0003800000 */
.L_x_1430:
        /* <DEDUP_REMOVED lines=23> */
.L_x_1420:
        /* <DEDUP_REMOVED lines=8> */
.L_x_1446:
        /* <DEDUP_REMOVED lines=26> */
.L_x_1436:
[----:B------:R-:W-:-:S04]  /*0d50*/  LOP3.LUT R6, R13, 0x80000000, RZ, 0xc0, !PT ;  /* 0x800000000d067812 */ /* 0x000fc800078ec0ff */
[----:B------:R-:W-:-:S04]  /*0d60*/  SHF.R.U32.HI R9, RZ, 0x18, R6 ;  /* 0x00000018ff097819 */ /* 0x000fc80000011606 */
[----:B------:R-:W-:-:S04]  /*0d70*/  LOP3.LUT R8, R8, R9, RZ, 0xfc, !PT ;  /* 0x0000000908087212 */ /* 0x000fc800078efcff */
[----:B------:R-:W-:-:S07]  /*0d80*/  PRMT R6, R8, 0x7610, R6 ;  /* 0x0000761008067816 */ /* 0x000fce0000000006 */
.L_x_1435:
[----:B------:R-:W-:Y:S05]  /*0d90*/  BSYNC B0 ;  /* 0x0000000000007941 */ /* 0x000fea0003800000 */
.L_x_1434:
        /* <DEDUP_REMOVED lines=16> */
.L_x_1439:
[----:B------:R-:W-:-:S04]  /*0ea0*/  LOP3.LUT R5, R12, 0x80000000, RZ, 0xc0, !PT ;  /* 0x800000000c057812 */ /* 0x000fc800078ec0ff */
[----:B------:R-:W-:-:S04]  /*0eb0*/  SHF.R.U32.HI R5, RZ, 0x18, R5 ;  /* 0x00000018ff057819 */ /* 0x000fc80000011605 */
[----:B------:R-:W-:-:S07]  /*0ec0*/  LOP3.LUT R5, R8, R5, RZ, 0xfc, !PT ;  /* 0x0000000508057212 */ /* 0x000fce00078efcff */
.L_x_1438:
[----:B------:R-:W-:Y:S05]  /*0ed0*/  BSYNC B0 ;  /* 0x0000000000007941 */ /* 0x000fea0003800000 */
.L_x_1437:
        /* <DEDUP_REMOVED lines=18> */
.L_x_1442:
[----:B------:R-:W-:-:S04]  /*1000*/  LOP3.LUT R9, R12, 0x80000000, RZ, 0xc0, !PT ;  /* 0x800000000c097812 */ /* 0x000fc800078ec0ff */
[----:B------:R-:W-:-:S04]  /*1010*/  SHF.R.U32.HI R12, RZ, 0x18, R9 ;  /* 0x00000018ff0c7819 */ /* 0x000fc80000011609 */
[----:B------:R-:W-:-:S04]  /*1020*/  LOP3.LUT R7, R7, R12, RZ, 0xfc, !PT ;  /* 0x0000000c07077212 */ /* 0x000fc800078efcff */
[----:B------:R-:W-:-:S07]  /*1030*/  PRMT R9, R7, 0x7610, R9 ;  /* 0x0000761007097816 */ /* 0x000fce0000000009 */
.L_x_1441:
[----:B------:R-:W-:Y:S05]  /*1040*/  BSYNC B0 ;  /* 0x0000000000007941 */ /* 0x000fea0003800000 */
.L_x_1440:
        /* <DEDUP_REMOVED lines=16> */
.L_x_1445:
[----:B------:R-:W-:-:S04]  /*1150*/  LOP3.LUT R7, R7, 0x80000000, RZ, 0xc0, !PT ;  /* 0x8000000007077812 */ /* 0x000fc800078ec0ff */
[----:B------:R-:W-:-:S04]  /*1160*/  SHF.R.U32.HI R7, RZ, 0x18, R7 ;  /* 0x00000018ff077819 */ /* 0x000fc80000011607 */
[----:B------:R-:W-:-:S04]  /*1170*/  LOP3.LUT R4, R4, R7, RZ, 0xfc, !PT ;  /* 0x0000000704047212 */ /* 0x000fc800078efcff */
[----:B------:R-:W-:-:S07]  /*1180*/  PRMT R8, R4, 0x7610, R8 ;  /* 0x0000761004087816 */ /* 0x000fce0000000008 */
.L_x_1444:
[----:B------:R-:W-:Y:S05]  /*1190*/  BSYNC B0 ;  /* 0x0000000000007941 */ /* 0x000fea0003800000 */
.L_x_1443:
        /* <DEDUP_REMOVED lines=16> */
.L_x_1447:
        /* <DEDUP_REMOVED lines=14> */
.L_x_7834:


//--------------------- .text._ZN2at6native55_GLOBAL__N__de093ff9_22_ForeachBinaryOpList_cu_a911ec4325multi_tensor_apply_kernelINS1_18TensorListMetadataILi2EEENS1_11CopyFunctorIN3c1015Float8_e4m3fnuzEhLi2ELi1ELi1EEEJNS0_4CopyIS7_hEEEEEvT_T0_DpT1_ --------------------------
	.section	.text._ZN2at6native55_GLOBAL__N__de093ff9_22_ForeachBinaryOpList_cu_a911ec4325multi_tensor_apply_kernelINS1_18TensorListMetadataILi2EEENS1_11CopyFunctorIN3c1015Float8_e4m3fnuzEhLi2ELi1ELi1EEEJNS0_4CopyIS7_hEEEEEvT_T0_DpT1_,"ax",@progbits
	.align	128
.text._ZN2at6native55_GLOBAL__N__de093ff9_22_ForeachBinaryOpList_cu_a911ec4325multi_tensor_apply_kernelINS1_18TensorListMetadataILi2EEENS1_11CopyFunctorIN3c1015Float8_e4m3fnuzEhLi2ELi1ELi1EEEJNS0_4CopyIS7_hEEEEEvT_T0_DpT1_:
        .type           _ZN2at6native55_GLOBAL__N__de093ff9_22_ForeachBinaryOpList_cu_a911ec4325multi_tensor_apply_kernelINS1_18TensorListMetadataILi2EEENS1_11CopyFunctorIN3c1015Float8_e4m3fnuzEhLi2ELi1ELi1EEEJNS0_4CopyIS7_hEEEEEvT_T0_DpT1_,@function
        .size           _ZN2at6native55_GLOBAL__N__de093ff9_22_ForeachBinaryOpList_cu_a911ec4325multi_tensor_apply_kernelINS1_18TensorListMetadataILi2EEENS1_11CopyFunctorIN3c1015Float8_e4m3fnuzEhLi2ELi1ELi1EEEJNS0_4CopyIS7_hEEEEEvT_T0_DpT1_,(.L_x_7835 - _ZN2at6native55_GLOBAL__N__de093ff9_22_ForeachBinaryOpList_cu_a911ec4325multi_tensor_apply_kernelINS1_18TensorListMetadataILi2EEENS1_11CopyFunctorIN3c1015Float8_e4m3fnuzEhLi2ELi1ELi1EEEJNS0_4CopyIS7_hEEEEEvT_T0_DpT1_)
        .other          _ZN2at6native55_GLOBAL__N__de093ff9_22_ForeachBinaryOpList_cu_a911ec4325multi_tensor_apply_kernelINS1_18TensorListMetadataILi2EEENS1_11CopyFunctorIN3c1015Float8_e4m3fnuzEhLi2ELi1ELi1EEEJNS0_4CopyIS7_hEEEEEvT_T0_DpT1_,@"STO_CUDA_ENTRY STV_DEFAULT"
_ZN2at6native55_GLOBAL__N__de093ff9_22_ForeachBinaryOpList_cu_a911ec4325multi_tensor_apply_kernelINS1_18TensorListMetadataILi2EEENS1_11CopyFunctorIN3c1015Float8_e4m3fnuzEhLi2ELi1ELi1EEEJNS0_4CopyIS7_hEEEEEvT_T0_DpT1_:
        /* <DEDUP_REMOVED lines=29> */
.L_x_1461:
        /* <DEDUP_REMOVED lines=57> */
.L_x_1451:
[----:B------:R-:W-:-:S04]  /*0560*/  LOP3.LUT R3, R9, 0x80000000, RZ, 0xc0, !PT ;  /* 0x8000000009037812 */ /* 0x000fc800078ec0ff */
[----:B------:R-:W-:-:S04]  /*0570*/  SHF.R.U32.HI R3, RZ, 0x18, R3 ;  /* 0x00000018ff037819 */ /* 0x000fc80000011603 */
[----:B------:R-:W-:-:S04]  /*0580*/  LOP3.LUT R2, R2, R3, RZ, 0xfc, !PT ;  /* 0x0000000302027212 */ /* 0x000fc800078efcff */
[----:B------:R-:W-:-:S07]  /*0590*/  PRMT R7, R2, 0x7610, R7 ;  /* 0x0000761002077816 */ /* 0x000fce0000000007 */
.L_x_1450:
[----:B------:R-:W-:Y:S05]  /*05a0*/  BSYNC B0 ;  /* 0x0000000000007941 */ /* 0x000fea0003800000 */
.L_x_1449:
        /* <DEDUP_REMOVED lines=17> */
.L_x_1454:
[----:B------:R-:W-:-:S04]  /*06c0*/  LOP3.LUT R3, R3, 0x80000000, RZ, 0xc0, !PT ;  /* 0x8000000003037812 */ /* 0x000fc800078ec0ff */
[----:B------:R-:W-:-:S04]  /*06d0*/  SHF.R.U32.HI R3, RZ, 0x18, R3 ;  /* 0x00000018ff037819 */ /* 0x000fc80000011603 */
[----:B------:R-:W-:-:S04]  /*06e0*/  LOP3.LUT R2, R2, R3, RZ, 0xfc, !PT ;  /* 0x0000000302027212 */ /* 0x000fc800078efcff */
[----:B------:R-:W-:-:S07]  /*06f0*/  PRMT R26, R2, 0x7610, R26 ;  /* 0x00007610021a7816 */ /* 0x000fce000000001a */
.L_x_1453:
[----:B------:R-:W-:Y:S05]  /*0700*/  BSYNC B0 ;  /* 0x0000000000007941 */ /* 0x000fea0003800000 */
.L_x_1452:
        /* <DEDUP_REMOVED lines=19> */
.L_x_1457:
[----:B------:R-:W-:-:S04]  /*0840*/  LOP3.LUT R2, R2, 0x80000000, RZ, 0xc0, !PT ;  /* 0x8000000002027812 */ /* 0x000fc800078ec0ff */
[----:B------:R-:W-:-:S04]  /*0850*/  SHF.R.U32.HI R2, RZ, 0x18, R2 ;  /* 0x00000018ff027819 */ /* 0x000fc80000011602 */
[----:B------:R-:W-:-:S04]  /*0860*/  LOP3.LUT R2, R3, R2, RZ, 0xfc, !PT ;  /* 0x0000000203027212 */ /* 0x000fc800078efcff */
[----:B------:R-:W-:-:S07]  /*0870*/  PRMT R24, R2, 0x7610, R24 ;  /* 0x0000761002187816 */ /* 0x000fce0000000018 */
.L_x_1456:
[----:B------:R-:W-:Y:S05]  /*0880*/  BSYNC B0 ;  /* 0x0000000000007941 */ /* 0x000fea0003800000 */
.L_x_1455:
        /* <DEDUP_REMOVED lines=17> */
.L_x_1460:
[----:B------:R-:W-:-:S04]  /*09a0*/  LOP3.LUT R3, R3, 0x80000000, RZ, 0xc0, !PT ;  /* 0x8000000003037812 */ /* 0x000fc800078ec0ff */
[----:B------:R-:W-:-:S04]  /*09b0*/  SHF.R.U32.HI R3, RZ, 0x18, R3 ;  /* 0x00000018ff037819 */ /* 0x000fc80000011603 */
[----:B------:R-:W-:-:S04]  /*09c0*/  LOP3.LUT R2, R2, R3, RZ, 0xfc, !PT ;  /* 0x0000000302027212 */ /* 0x000fc800078efcff */
[----:B------:R-:W-:-:S07]  /*09d0*/  PRMT R23, R2, 0x7610, R23 ;  /* 0x0000761002177816 */ /* 0x000fce0000000017 */
.L_x_1459:
[----:B------:R-:W-:Y:S05]  /*09e0*/  BSYNC B0 ;  /* 0x0000000000007941 */ /* 0x000fea0003800000 */
.L_x_1458:
        /* <DEDUP_REMOVED lines=19> */
.L_x_1448:
        /* <DEDUP_REMOVED lines=8> */
.L_x_1474:
        /* <DEDUP_REMOVED lines=27> */
.L_x_1464:
[----:B------:R-:W-:-:S04]  /*0d50*/  LOP3.LUT R6, R13, 0x80000000, RZ, 0xc0, !PT ;  /* 0x800000000d067812 */ /* 0x000fc800078ec0ff */
[----:B------:R-:W-:-:S04]  /*0d60*/  SHF.R.U32.HI R9, RZ, 0x18, R6 ;  /* 0x00000018ff097819 */ /* 0x000fc80000011606 */
[----:B------:R-:W-:-:S04]  /*0d70*/  LOP3.LUT R8, R8, R9, RZ, 0xfc, !PT ;  /* 0x0000000908087212 */ /* 0x000fc800078efcff */
[----:B------:R-:W-:-:S07]  /*0d80*/  PRMT R6, R8, 0x7610, R6 ;  /* 0x0000761008067816 */ /* 0x000fce0000000006 */
.L_x_1463:
[----:B------:R-:W-:Y:S05]  /*0d90*/  BSYNC B0 ;  /* 0x0000000000007941 */ /* 0x000fea0003800000 */
.L_x_1462:
        /* <DEDUP_REMOVED lines=17> */
.L_x_1467:
[----:B------:R-:W-:-:S04]  /*0eb0*/  LOP3.LUT R5, R12, 0x80000000, RZ, 0xc0, !PT ;  /* 0x800000000c057812 */ /* 0x000fc800078ec0ff */
[----:B------:R-:W-:-:S04]  /*0ec0*/  SHF.R.U32.HI R5, RZ, 0x18, R5 ;  /* 0x00000018ff057819 */ /* 0x000fc80000011605 */
[----:B------:R-:W-:-:S07]  /*0ed0*/  LOP3.LUT R5, R8, R5, RZ, 0xfc, !PT ;  /* 0x0000000508057212 */ /* 0x000fce00078efcff */
.L_x_1466:
[----:B------:R-:W-:Y:S05]  /*0ee0*/  BSYNC B0 ;  /* 0x0000000000007941 */ /* 0x000fea0003800000 */
.L_x_1465:
        /* <DEDUP_REMOVED lines=19> */
.L_x_1470:
[----:B------:R-:W-:-:S04]  /*1020*/  LOP3.LUT R8, R11, 0x80000000, RZ, 0xc0, !PT ;  /* 0x800000000b087812 */ /* 0x000fc800078ec0ff */
[----:B------:R-:W-:-:S04]  /*1030*/  SHF.R.U32.HI R8, RZ, 0x18, R8 ;  /* 0x00000018ff087819 */ /* 0x000fc80000011608 */
[----:B------:R-:W-:-:S07]  /*1040*/  LOP3.LUT R8, R9, R8, RZ, 0xfc, !PT ;  /* 0x0000000809087212 */ /* 0x000fce00078efcff */
.L_x_1469:
[----:B------:R-:W-:Y:S05]  /*1050*/  BSYNC B0 ;  /* 0x0000000000007941 */ /* 0x000fea0003800000 */
.L_x_1468:
        /* <DEDUP_REMOVED lines=17> */
.L_x_1473:
[----:B------:R-:W-:-:S04]  /*1170*/  LOP3.LUT R7, R9, 0x80000000, RZ, 0xc0, !PT ;  /* 0x8000000009077812 */ /* 0x000fc800078ec0ff */
[----:B------:R-:W-:-:S04]  /*1180*/  SHF.R.U32.HI R7, RZ, 0x18, R7 ;  /* 0x00000018ff077819 */ /* 0x000fc80000011607 */
[----:B------:R-:W-:-:S07]  /*1190*/  LOP3.LUT R7, R4, R7, RZ, 0xfc, !PT ;  /* 0x0000000704077212 */ /* 0x000fce00078efcff */
.L_x_1472:
[----:B------:R-:W-:Y:S05]  /*11a0*/  BSYNC B0 ;  /* 0x0000000000007941 */ /* 0x000fea0003800000 */
.L_x_1471:
        /* <DEDUP_REMOVED lines=16> */
.L_x_1475:
        /* <DEDUP_REMOVED lines=13> */
.L_x_7835:


//--------------------- .text._ZN2at6native55_GLOBAL__N__de093ff9_22_ForeachBinaryOpList_cu_a911ec4325multi_tensor_apply_kernelINS1_18TensorListMetadataILi2EEENS1_14UnaryOpFunctorIN3c1015Float8_e4m3fnuzELi2ELi1ELi1EEEJNS0_4CopyIS7_S7_EEEEEvT_T0_DpT1_ --------------------------
	.section	.text._ZN2at6native55_GLOBAL__N__de093ff9_22_ForeachBinaryOpList_cu_a911ec4325multi_tensor_apply_kernelINS1_18TensorListMetadataILi2EEENS1_14UnaryOpFunctorIN3c1015Float8_e4m3fnuzELi2ELi1ELi1EEEJNS0_4CopyIS7_S7_EEEEEvT_T0_DpT1_,"ax",@progbits
	.align	128
.text._ZN2at6native55_GLOBAL__N__de093ff9_22_ForeachBinaryOpList_cu_a911ec4325multi_tensor_apply_kernelINS1_18TensorListMetadataILi2EEENS1_14UnaryOpFunctorIN3c1015Float8_e4m3fnuzELi2ELi1ELi1EEEJNS0_4CopyIS7_S7_EEEEEvT_T0_DpT1_:
        .type           _ZN2at6native55_GLOBAL__N__de093ff9_22_ForeachBinaryOpList_cu_a911ec4325multi_tensor_apply_kernelINS1_18TensorListMetadataILi2EEENS1_14UnaryOpFunctorIN3c1015Float8_e4m3fnuzELi2ELi1ELi1EEEJNS0_4CopyIS7_S7_EEEEEvT_T0_DpT1_,@function
        .size           _ZN2at6native55_GLOBAL__N__de093ff9_22_ForeachBinaryOpList_cu_a911ec4325multi_tensor_apply_kernelINS1_18TensorListMetadataILi2EEENS1_14UnaryOpFunctorIN3c1015Float8_e4m3fnuzELi2ELi1ELi1EEEJNS0_4CopyIS7_S7_EEEEEvT_T0_DpT1_,(.L_x_7836 - _ZN2at6native55_GLOBAL__N__de093ff9_22_ForeachBinaryOpList_cu_a911ec4325multi_tensor_apply_kernelINS1_18TensorListMetadataILi2EEENS1_14UnaryOpFunctorIN3c1015Float8_e4m3fnuzELi2ELi1ELi1EEEJNS0_4CopyIS7_S7_EEEEEvT_T0_DpT1_)
        .other          _ZN2at6native55_GLOBAL__N__de093ff9_22_ForeachBinaryOpList_cu_a911ec4325multi_tensor_apply_kernelINS1_18TensorListMetadataILi2EEENS1_14UnaryOpFunctorIN3c1015Float8_e4m3fnuzELi2ELi1ELi1EEEJNS0_4CopyIS7_S7_EEEEEvT_T0_DpT1_,@"STO_CUDA_ENTRY STV_DEFAULT"
_ZN2at6native55_GLOBAL__N__de093ff9_22_ForeachBinaryOpList_cu_a911ec4325multi_tensor_apply_kernelINS1_18TensorListMetadataILi2EEENS1_14UnaryOpFunctorIN3c1015Float8_e4m3fnuzELi2ELi1ELi1EEEJNS0_4CopyIS7_S7_EEEEEvT_T0_DpT1_:
        /* <DEDUP_REMOVED lines=27> */
.L_x_1505:
        /* <DEDUP_REMOVED lines=62> */
.L_x_1480:
[----:B------:R-:W-:Y:S05]  /*0590*/  BSYNC B1 ;  /* 0x0000000000017941 */ /* 0x000fea0003800000 */
.L_x_1479:
[----:B------:R-:W-:Y:S01]  /*05a0*/  IMAD.U32 R6, R6, -0x80000000, RZ ;  /* 0x8000000006067824 */ /* 0x000fe200078e00ff */
[----:B------:R-:W-:Y:S01]  /*05b0*/  LEA R5, R2, 0x3b800000, 0x17 ;  /* 0x3b80000002057811 */ /* 0x000fe200078eb8ff */
[----:B------:R-:W-:-:S05]  /*05c0*/  IMAD.SHL.U32 R3, R3, 0x100000, RZ ;  /* 0x0010000003037824 */ /* 0x000fca00078e00ff */
[----:B------:R-:W-:-:S07]  /*05d0*/  LOP3.LUT R28, R5, R3, R6, 0xfe, !PT ;  /* 0x00000003051c7212 */ /* 0x000fce00078efe06 */
.L_x_1478:
[----:B------:R-:W-:Y:S05]  /*05e0*/  BSYNC B0 ;  /* 0x0000000000007941 */ /* 0x000fea0003800000 */
.L_x_1477:
        /* <DEDUP_REMOVED lines=17> */
.L_x_1483:
[----:B------:R-:W-:-:S04]  /*0700*/  LOP3.LUT R28, R28, 0x80000000, RZ, 0xc0, !PT ;  /* 0x800000001c1c7812 */ /* 0x000fc800078ec0ff */
[----:B------:R-:W-:-:S04]  /*0710*/  SHF.R.U32.HI R28, RZ, 0x18, R28 ;  /* 0x00000018ff1c7819 */ /* 0x000fc8000001161c */
[----:B------:R-:W-:-:S04]  /*0720*/  LOP3.LUT R3, R3, R28, RZ, 0xfc, !PT ;  /* 0x0000001c03037212 */ /* 0x000fc800078efcff */
[----:B------:R-:W-:-:S07]  /*0730*/  PRMT R7, R3, 0x7610, R7 ;  /* 0x0000761003077816 */ /* 0x000fce0000000007 */
.L_x_1482:
[----:B------:R-:W-:Y:S05]  /*0740*/  BSYNC B0 ;  /* 0x0000000000007941 */ /* 0x000fea0003800000 */
.L_x_1481:
        /* <DEDUP_REMOVED lines=21> */
.L_x_1487:
[----:B------:R-:W-:Y:S05]  /*08a0*/  BSYNC B1 ;  /* 0x0000000000017941 */ /* 0x000fea0003800000 */
.L_x_1486:
[----:B------:R-:W-:Y:S01]  /*08b0*/  LEA R5, R2, 0x3b800000, 0x17 ;  /* 0x3b80000002057811 */ /* 0x000fe200078eb8ff */
[----:B------:R-:W-:Y:S02]  /*08c0*/  IMAD.U32 R6, R6, -0x80000000, RZ ;  /* 0x8000000006067824 */ /* 0x000fe400078e00ff */
[----:B------:R-:W-:-:S05]  /*08d0*/  IMAD.SHL.U32 R2, R3, 0x100000, RZ ;  /* 0x0010000003027824 */ /* 0x000fca00078e00ff */
[----:B------:R-:W-:-:S07]  /*08e0*/  LOP3.LUT R2, R5, R2, R6, 0xfe, !PT ;  /* 0x0000000205027212 */ /* 0x000fce00078efe06 */
.L_x_1485:
[----:B------:R-:W-:Y:S05]  /*08f0*/  BSYNC B0 ;  /* 0x0000000000007941 */ /* 0x000fea0003800000 */
.L_x_1484:
        /* <DEDUP_REMOVED lines=17> */
.L_x_1490:
[----:B------:R-:W-:-:S04]  /*0a10*/  LOP3.LUT R2, R2, 0x80000000, RZ, 0xc0, !PT ;  /* 0x8000000002027812 */ /* 0x000fc800078ec0ff */
[----:B------:R-:W-:-:S04]  /*0a20*/  SHF.R.U32.HI R3, RZ, 0x18, R2 ;  /* 0x00000018ff037819 */ /* 0x000fc80000011602 */
[----:B------:R-:W-:-:S04]  /*0a30*/  LOP3.LUT R3, R4, R3, RZ, 0xfc, !PT ;  /* 0x0000000304037212 */ /* 0x000fc800078efcff */
[----:B------:R-:W-:-:S07]  /*0a40*/  PRMT R20, R3, 0x7610, R20 ;  /* 0x0000761003147816 */ /* 0x000fce0000000014 */
.L_x_1489:
[----:B------:R-:W-:Y:S05]  /*0a50*/  BSYNC B0 ;  /* 0x0000000000007941 */ /* 0x000fea0003800000 */
.L_x_1488:
        /* <DEDUP_REMOVED lines=21> */
.L_x_1494:
[----:B------:R-:W-:Y:S05]  /*0bb0*/  BSYNC B1 ;  /* 0x0000000000017941 */ /* 0x000fea0003800000 */
.L_x_1493:
[----:B------:R-:W-:Y:S01]  /*0bc0*/  LEA R5, R2, 0x3b800000, 0x17 ;  /* 0x3b80000002057811 */ /* 0x000fe200078eb8ff */
[----:B------:R-:W-:Y:S02]  /*0bd0*/  IMAD.U32 R6, R6, -0x80000000, RZ ;  /* 0x8000000006067824 */ /* 0x000fe400078e00ff */
[----:B------:R-:W-:-:S05]  /*0be0*/  IMAD.SHL.U32 R2, R3, 0x100000, RZ ;  /* 0x0010000003027824 */ /* 0x000fca00078e00ff */
[----:B------:R-:W-:-:S07]  /*0bf0*/  LOP3.LUT R2, R5, R2, R6, 0xfe, !PT ;  /* 0x0000000205027212 */ /* 0x000fce00078efe06 */
.L_x_1492:
[----:B------:R-:W-:Y:S05]  /*0c00*/  BSYNC B0 ;  /* 0x0000000000007941 */ /* 0x000fea0003800000 */
.L_x_1491:
        /* <DEDUP_REMOVED lines=17> */
.L_x_1497:
[----:B------:R-:W-:-:S04]  /*0d20*/  LOP3.LUT R2, R2, 0x80000000, RZ, 0xc0, !PT ;  /* 0x8000000002027812 */ /* 0x000fc800078ec0ff */
[----:B------:R-:W-:-:S04]  /*0d30*/  SHF.R.U32.HI R3, RZ, 0x18, R2 ;  /* 0x00000018ff037819 */ /* 0x000fc80000011602 */
[----:B------:R-:W-:-:S04]  /*0d40*/  LOP3.LUT R3, R4, R3, RZ, 0xfc, !PT ;  /* 0x0000000304037212 */ /* 0x000fc800078efcff */
[----:B------:R-:W-:-:S07]  /*0d50*/  PRMT R22, R3, 0x7610, R22 ;  /* 0x0000761003167816 */ /* 0x000fce0000000016 */
.L_x_1496:
[----:B------:R-:W-:Y:S05]  /*0d60*/  BSYNC B0 ;  /* 0x0000000000007941 */ /* 0x000fea0003800000 */
.L_x_1495:
        /* <DEDUP_REMOVED lines=21> */
.L_x_1501:
[----:B------:R-:W-:Y:S05]  /*0ec0*/  BSYNC B1 ;  /* 0x0000000000017941 */ /* 0x000fea0003800000 */
.L_x_1500:
[----:B------:R-:W-:Y:S01]  /*0ed0*/  LEA R5, R2, 0x3b800000, 0x17 ;  /* 0x3b80000002057811 */ /* 0x000fe200078eb8ff */
[----:B------:R-:W-:Y:S02]  /*0ee0*/  IMAD.U32 R6, R6, -0x80000000, RZ ;  /* 0x8000000006067824 */ /* 0x000fe400078e00ff */
[----:B------:R-:W-:-:S05]  /*0ef0*/  IMAD.SHL.U32 R2, R3, 0x100000, RZ ;  /* 0x0010000003027824 */ /* 0x000fca00078e00ff */
[----:B------:R-:W-:-:S07]  /*0f00*/  LOP3.LUT R2, R5, R2, R6, 0xfe, !PT ;  /* 0x0000000205027212 */ /* 0x000fce00078efe06 */
.L_x_1499:
[----:B------:R-:W-:Y:S05]  /*0f10*/  BSYNC B0 ;  /* 0x0000000000007941 */ /* 0x000fea0003800000 */
.L_x_1498:
        /* <DEDUP_REMOVED lines=17> */
.L_x_1504:
[----:B------:R-:W-:-:S04]  /*1030*/  LOP3.LUT R2, R2, 0x80000000, RZ, 0xc0, !PT ;  /* 0x8000000002027812 */ /* 0x000fc800078ec0ff */
[----:B------:R-:W-:-:S04]  /*1040*/  SHF.R.U32.HI R3, RZ, 0x18, R2 ;  /* 0x00000018ff037819 */ /* 0x000fc80000011602 */
[----:B------:R-:W-:-:S04]  /*1050*/  LOP3.LUT R3, R4, R3, RZ, 0xfc, !PT ;  /* 0x0000000304037212 */ /* 0x000fc800078efcff */
[----:B------:R-:W-:-:S07]  /*1060*/  PRMT R24, R3, 0x7610, R24 ;  /* 0x0000761003187816 */ /* 0x000fce0000000018 */
.L_x_1503:
[----:B------:R-:W-:Y:S05]  /*1070*/  BSYNC B0 ;  /* 0x0000000000007941 */ /* 0x000fea0003800000 */
.L_x_1502:
        /* <DEDUP_REMOVED lines=19> */
.L_x_1476:
        /* <DEDUP_REMOVED lines=8> */
.L_x_1534:
        /* <DEDUP_REMOVED lines=31> */
.L_x_1509:
[----:B------:R-:W-:Y:S05]  /*1420*/  BSYNC B1 ;  /* 0x0000000000017941 */ /* 0x000fea0003800000 */
.L_x_1508:
[----:B------:R-:W-:Y:S01]  /*1430*/  IMAD.SHL.U32 R9, R9, 0x100000, RZ ;  /* 0x0010000009097824 */ /* 0x000fe200078e00ff */
[----:B------:R-:W-:-:S04]  /*1440*/  LEA R8, R8, 0x3b800000, 0x17 ;  /* 0x3b80000008087811 */ /* 0x000fc800078eb8ff */
[----:B------:R-:W-:-:S07]  /*1450*/  LOP3.LUT R10, R8, R9, R13, 0xfe, !PT ;  /* 0x00000009080a7212 */ /* 0x000fce00078efe0d */
.L_x_1507:
[----:B------:R-:W-:Y:S05]  /*1460*/  BSYNC B0 ;  /* 0x0000000000007941 */ /* 0x000fea0003800000 */
.L_x_1506:
        /* <DEDUP_REMOVED lines=16> */
.L_x_1512:
[----:B------:R-:W-:-:S04]  /*1570*/  LOP3.LUT R10, R10, 0x80000000, RZ, 0xc0, !PT ;  /* 0x800000000a0a7812 */ /* 0x000fc800078ec0ff */
[----:B------:R-:W-:-:S04]  /*1580*/  SHF.R.U32.HI R10, RZ, 0x18, R10 ;  /* 0x00000018ff0a7819 */ /* 0x000fc8000001160a */
[----:B------:R-:W-:-:S04]  /*1590*/  LOP3.LUT R9, R9, R10, RZ, 0xfc, !PT ;  /* 0x0000000a09097212 */ /* 0x000fc800078efcff */
[----:B------:R-:W-:-:S07]  /*15a0*/  PRMT R8, R9, 0x7610, R8 ;  /* 0x0000761009087816 */ /* 0x000fce0000000008 */
.L_x_1511:
[----:B------:R-:W-:Y:S05]  /*15b0*/  BSYNC B0 ;  /* 0x0000000000007941 */ /* 0x000fea0003800000 */
.L_x_1510:
        /* <DEDUP_REMOVED lines=22> */
.L_x_1516:
[----:B------:R-:W-:Y:S05]  /*1720*/  BSYNC B1 ;  /* 0x0000000000017941 */ /* 0x000fea0003800000 */
.L_x_1515:
[----:B------:R-:W-:Y:S01]  /*1730*/  IMAD.SHL.U32 R7, R7, 0x100000, RZ ;  /* 0x0010000007077824 */ /* 0x000fe200078e00ff */
[----:B------:R-:W-:-:S04]  /*1740*/  LEA R10, R9, 0x3b800000, 0x17 ;  /* 0x3b800000090a7811 */ /* 0x000fc800078eb8ff */
[----:B------:R-:W-:-:S07]  /*1750*/  LOP3.LUT R9, R10, R7, R11, 0xfe, !PT ;  /* 0x000000070a097212 */ /* 0x000fce00078efe0b */
.L_x_1514:
[----:B------:R-:W-:Y:S05]  /*1760*/  BSYNC B0 ;  /* 0x0000000000007941 */ /* 0x000fea0003800000 */
.L_x_1513:
        /* <DEDUP_REMOVED lines=16> */
.L_x_1519:
[----:B------:R-:W-:-:S04]  /*1870*/  LOP3.LUT R9, R9, 0x80000000, RZ, 0xc0, !PT ;  /* 0x8000000009097812 */ /* 0x000fc800078ec0ff */
[----:B------:R-:W-:-:S04]  /*1880*/  SHF.R.U32.HI R9, RZ, 0x18, R9 ;  /* 0x00000018ff097819 */ /* 0x000fc80000011609 */
[----:B------:R-:W-:-:S04]  /*1890*/  LOP3.LUT R9, R10, R9, RZ, 0xfc, !PT ;  /* 0x000000090a097212 */ /* 0x000fc800078efcff */
[----:B------:R-:W-:-:S07]  /*18a0*/  PRMT R7, R9, 0x7610, R7 ;  /* 0x0000761009077816 */ /* 0x000fce0000000007 */
.L_x_1518:
[----:B------:R-:W-:Y:S05]  /*18b0*/  BSYNC B0 ;  /* 0x0000000000007941 */ /* 0x000fea0003800000 */
.L_x_1517:
        /* <DEDUP_REMOVED lines=22> */
.L_x_1523:
[----:B------:R-:W-:Y:S05]  /*1a20*/  BSYNC B1 ;  /* 0x0000000000017941 */ /* 0x000fea0003800000 */
.L_x_1522:
[----:B------:R-:W-:Y:S01]  /*1a30*/  IMAD.SHL.U32 R6, R6, 0x100000, RZ ;  /* 0x0010000006067824 */ /* 0x000fe200078e00ff */
[----:B------:R-:W-:-:S04]  /*1a40*/  LEA R10, R9, 0x3b800000, 0x17 ;  /* 0x3b800000090a7811 */ /* 0x000fc800078eb8ff */
[----:B------:R-:W-:-:S07]  /*1a50*/  LOP3.LUT R9, R10, R6, R13, 0xfe, !PT ;  /* 0x000000060a097212 */ /* 0x000fce00078efe0d */
.L_x_1521:
[----:B------:R-:W-:Y:S05]  /*1a60*/  BSYNC B0 ;  /* 0x0000000000007941 */ /* 0x000fea0003800000 */
.L_x_1520:
        /* <DEDUP_REMOVED lines=16> */
.L_x_1526:
[----:B------:R-:W-:-:S04]  /*1b70*/  LOP3.LUT R9, R9, 0x80000000, RZ, 0xc0, !PT ;  /* 0x8000000009097812 */ /* 0x000fc800078ec0ff */
[----:B------:R-:W-:-:S04]  /*1b80*/  SHF.R.U32.HI R9, RZ, 0x18, R9 ;  /* 0x00000018ff097819 */ /* 0x000fc80000011609 */
[----:B------:R-:W-:-:S04]  /*1b90*/  LOP3.LUT R9, R10, R9, RZ, 0xfc, !PT ;  /* 0x000000090a097212 */ /* 0x000fc800078efcff */
[----:B------:R-:W-:-:S07]  /*1ba0*/  PRMT R6, R9, 0x7610, R6 ;  /* 0x0000761009067816 */ /* 0x000fce0000000006 */
.L_x_1525:
[----:B------:R-:W-:Y:S05]  /*1bb0*/  BSYNC B0 ;  /* 0x0000000000007941 */ /* 0x000fea0003800000 */
.L_x_1524:
        /* <DEDUP_REMOVED lines=22> */
.L_x_1530:
[----:B------:R-:W-:Y:S05]  /*1d20*/  BSYNC B1 ;  /* 0x0000000000017941 */ /* 0x000fea0003800000 */
.L_x_1529:
[----:B------:R-:W-:Y:S01]  /*1d30*/  IMAD.SHL.U32 R5, R5, 0x100000, RZ ;  /* 0x0010000005057824 */ /* 0x000fe200078e00ff */
[----:B------:R-:W-:-:S04]  /*1d40*/  LEA R10, R9, 0x3b800000, 0x17 ;  /* 0x3b800000090a7811 */ /* 0x000fc800078eb8ff */
[----:B------:R-:W-:-:S07]  /*1d50*/  LOP3.LUT R9, R10, R5, R11, 0xfe, !PT ;  /* 0x000000050a097212 */ /* 0x000fce00078efe0b */
.L_x_1528:
[----:B------:R-:W-:Y:S05]  /*1d60*/  BSYNC B0 ;  /* 0x0000000000007941 */ /* 0x000fea0003800000 */
.L_x_1527:
        /* <DEDUP_REMOVED lines=16> */
.L_x_1533:
[----:B------:R-:W-:-:S04]  /*1e70*/  LOP3.LUT R9, R9, 0x80000000, RZ, 0xc0, !PT ;  /* 0x8000000009097812 */ /* 0x000fc800078ec0ff */
[----:B------:R-:W-:-:S04]  /*1e80*/  SHF.R.U32.HI R10, RZ, 0x18, R9 ;  /* 0x00000018ff0a7819 */ /* 0x000fc80000011609 */
[----:B------:R-:W-:-:S07]  /*1e90*/  LOP3.LUT R10, R5, R10, RZ, 0xfc, !PT ;  /* 0x0000000a050a7212 */ /* 0x000fce00078efcff */
.L_x_1532:
[----:B------:R-:W-:Y:S05]  /*1ea0*/  BSYNC B0 ;  /* 0x0000000000007941 */ /* 0x000fea0003800000 */
.L_x_1531:
        /* <DEDUP_REMOVED lines=16> */
.L_x_1535:
        /* <DEDUP_REMOVED lines=13> */
.L_x_7836:


//--------------------- .text._ZN2at6native55_GLOBAL__N__de093ff9_22_ForeachBinaryOpList_cu_a911ec4325multi_tensor_apply_kernelINS1_18TensorListMetadataILi2EEENS1_11CopyFunctorIN3c1013Float8_e4m3fnENS6_15Float8_e5m2fnuzELi2ELi1ELi1EEEJNS0_4CopyIS7_S8_EEEEEvT_T0_DpT1_ --------------------------
	.section	.text._ZN2at6native55_GLOBAL__N__de093ff9_22_ForeachBinaryOpList_cu_a911ec4325multi_tensor_apply_kernelINS1_18TensorListMetadataILi2EEENS1_11CopyFunctorIN3c1013Float8_e4m3fnENS6_15Float8_e5m2fnuzELi2ELi1ELi1EEEJNS0_4CopyIS7_S8_EEEEEvT_T0_DpT1_,"ax",@progbits
	.align	128
.text._ZN2at6native55_GLOBAL__N__de093ff9_22_ForeachBinaryOpList_cu_a911ec4325multi_tensor_apply_kernelINS1_18TensorListMetadataILi2EEENS1_11CopyFunctorIN3c1013Float8_e4m3fnENS6_15Float8_e5m2fnuzELi2ELi1ELi1EEEJNS0_4CopyIS7_S8_EEEEEvT_T0_DpT1_:
        .type           _ZN2at6native55_GLOBAL__N__de093ff9_22_ForeachBinaryOpList_cu_a911ec4325multi_tensor_apply_kernelINS1_18TensorListMetadataILi2EEENS1_11CopyFunctorIN3c1013Float8_e4m3fnENS6_15Float8_e5m2fnuzELi2ELi1ELi1EEEJNS0_4CopyIS7_S8_EEEEEvT_T0_DpT1_,@function
        .size           _ZN2at6native55_GLOBAL__N__de093ff9_22_ForeachBinaryOpList_cu_a911ec4325multi_tensor_apply_kernelINS1_18TensorListMetadataILi2EEENS1_11CopyFunctorIN3c1013Float8_e4m3fnENS6_15Float8_e5m2fnuzELi2ELi1ELi1EEEJNS0_4CopyIS7_S8_EEEEEvT_T0_DpT1_,(.L_x_7837 - _ZN2at6native55_GLOBAL__N__de093ff9_22_ForeachBinaryOpList_cu_a911ec4325multi_tensor_apply_kernelINS1_18TensorListMetadataILi2EEENS1_11CopyFunctorIN3c1013Float8_e4m3fnENS6_15Float8_e5m2fnuzELi2ELi1ELi1EEEJNS0_4CopyIS7_S8_EEEEEvT_T0_DpT1_)
        .other          _ZN2at6native55_GLOBAL__N__de093ff9_22_ForeachBinaryOpList_cu_a911ec4325multi_tensor_apply_kernelINS1_18TensorListMetadataILi2EEENS1_11CopyFunctorIN3c1013Float8_e4m3fnENS6_15Float8_e5m2fnuzELi2ELi1ELi1EEEJNS0_4CopyIS7_S8_EEEEEvT_T0_DpT1_,@"STO_CUDA_ENTRY STV_DEFAULT"
_ZN2at6native55_GLOBAL__N__de093ff9_22_ForeachBinaryOpList_cu_a911ec4325multi_tensor_apply_kernelINS1_18TensorListMetadataILi2EEENS1_11CopyFunctorIN3c1013Float8_e4m3fnENS6_15Float8_e5m2fnuzELi2ELi1ELi1EEEJNS0_4CopyIS7_S8_EEEEEvT_T0_DpT1_:
        /* <DEDUP_REMOVED lines=29> */
.L_x_1561:
        /* <DEDUP_REMOVED lines=58> */
.L_x_1540:
[----:B------:R-:W-:Y:S05]  /*0570*/  BSYNC B1 ;  /* 0x0000000000017941 */ /* 0x000fea0003800000 */
.L_x_1539:
[----:B------:R-:W-:Y:S01]  /*0580*/  IMAD.SHL.U32 R3, R3, 0x200000, RZ ;  /* 0x0020000003037824 */ /* 0x000fe200078e00ff */
[----:B------:R-:W-:-:S04]  /*0590*/  LEA R5, R2, 0x37800000, 0x17 ;  /* 0x3780000002057811 */ /* 0x000fc800078eb8ff */
[----:B------:R-:W-:-:S07]  /*05a0*/  LOP3.LUT R24, R5, R3, R24, 0xfe, !PT ;  /* 0x0000000305187212 */ /* 0x000fce00078efe18 */
.L_x_1538:
[----:B------:R-:W-:Y:S05]  /*05b0*/  BSYNC B0 ;  /* 0x0000000000007941 */ /* 0x000fea0003800000 */
.L_x_1537:
[C---:B------:R-:W-:Y:S01]  /*05c0*/  LOP3.LUT R5, R24.reuse, 0x7fffffff, RZ, 0xc0, !PT ;  /* 0x7fffffff18057812 */ /* 0x040fe200078ec0ff */
[----:B------:R-:W-:Y:S01]  /*05d0*/  BSSY B0, `(.L_x_1541) ;  /* 0x000000e000007945 */ /* 0x000fe20003800000 */
[----:B------:R-:W-:Y:S01]  /*05e0*/  LOP3.LUT R2, R24, 0x80000000, RZ, 0xc0, !PT ;  /* 0x8000000018027812 */ /* 0x000fe200078ec0ff */
[----:B------:R-:W-:Y:S01]  /*05f0*/  IMAD.MOV.U32 R27, RZ, RZ, 0x7f ;  /* 0x0000007fff1b7424 */ /* 0x000fe200078e00ff */
[----:B------:R-:W-:Y:S02]  /*0600*/  ISETP.GT.U32.AND P4, PT, R5, 0x43efffff, PT ;  /* 0x43efffff0500780c */ /* 0x000fe40003f84070 */
[----:B-----5:R-:W-:Y:S02]  /*0610*/  ISETP.NE.AND P5, PT, R12, RZ, PT ;  /* 0x000000ff0c00720c */ /* 0x020fe40003fa5270 */
[----:B------:R-:W-:-:S09]  /*0620*/  SHF.R.U32.HI R4, RZ, 0x18, R2 ;  /* 0x00000018ff047819 */ /* 0x000fd20000011602 */
[----:B------:R-:W-:Y:S05]  /*0630*/  @P4 BRA `(.L_x_1542) ;  /* 0x00000000001c4947 */ /* 0x000fea0003800000 */
[----:B------:R-:W-:-:S13]  /*0640*/  ISETP.GE.U32.AND P4, PT, R5, 0x3c800000, PT ;  /* 0x3c8000000500780c */ /* 0x000fda0003f86070 */
[----:B------:R-:W-:-:S04]  /*0650*/  @P4 SHF.R.U32.HI R2, RZ, 0x14, R24 ;  /* 0x00000014ff024819 */ /* 0x000fc80000011618 */
[----:B------:R-:W-:Y:S01]  /*0660*/  @P4 LOP3.LUT R3, R2, 0x1, RZ, 0xc0, !PT ;  /* 0x0000000102034812 */ /* 0x000fe200078ec0ff */
[----:B------:R-:W-:-:S03]  /*0670*/  @!P4 FADD.FTZ R2, R5, 16384 ;  /* 0x468000000502c421 */ /* 0x000fc60000010000 */
[----:B------:R-:W-:-:S04]  /*0680*/  @P4 IADD3 R3, R24, 0x407ffff, R3 ;  /* 0x0407ffff18034810 */ /* 0x000fc80007ffe003 */
[----:B------:R-:W-:Y:S01]  /*0690*/  @P4 SHF.R.U32.HI R27, RZ, 0x14, R3 ;  /* 0x00000014ff1b4819 */ /* 0x000fe20000011603 */
[----:B------:R-:W-:-:S07]  /*06a0*/  @!P4 VIADD R27, R2, 0xb9800000 ;  /* 0xb9800000021bc836 */ /* 0x000fce0000000000 */
.L_x_1542:
[----:B------:R-:W-:Y:S05]  /*06b0*/  BSYNC B0 ;  /* 0x0000000000007941 */ /* 0x000fea0003800000 */
.L_x_1541:
[----:B------:R-:W-:Y:S01]  /*06c0*/  BSSY B0, `(.L_x_1543) ;  /* 0x0000019000007945 */ /* 0x000fe20003800000 */
[----:B------:R-:W-:Y:S01]  /*06d0*/  IMAD.MOV.U32 R2, RZ, RZ, RZ ;  /* 0x000000ffff027224 */ /* 0x000fe200078e00ff */
[----:B------:R-:W-:Y:S02]  /*06e0*/  LOP3.LUT R27, R27, R4, RZ, 0xfc, !PT ;  /* 0x000000041b1b7212 */ /* 0x000fe400078efcff */
        /* <DEDUP_REMOVED lines=18> */
.L_x_1546:
[----:B------:R-:W-:Y:S05]  /*0810*/  BSYNC B1 ;  /* 0x0000000000017941 */ /* 0x000fea0003800000 */
.L_x_1545:
[----:B------:R-:W-:Y:S01]  /*0820*/  LEA R5, R2, 0x37800000, 0x17 ;  /* 0x3780000002057811 */ /* 0x000fe200078eb8ff */
[----:B------:R-:W-:-:S05]  /*0830*/  IMAD.SHL.U32 R2, R3, 0x200000, RZ ;  /* 0x0020000003027824 */ /* 0x000fca00078e00ff */
[----:B------:R-:W-:-:S07]  /*0840*/  LOP3.LUT R2, R5, R2, R6, 0xfe, !PT ;  /* 0x0000000205027212 */ /* 0x000fce00078efe06 */
.L_x_1544:
[----:B------:R-:W-:Y:S05]  /*0850*/  BSYNC B0 ;  /* 0x0000000000007941 */ /* 0x000fea0003800000 */
.L_x_1543:
[C---:B------:R-:W-:Y:S01]  /*0860*/  LOP3.LUT R5, R2.reuse, 0x7fffffff, RZ, 0xc0, !PT ;  /* 0x7fffffff02057812 */ /* 0x040fe200078ec0ff */
[----:B------:R-:W-:Y:S01]  /*0870*/  BSSY B0, `(.L_x_1547) ;  /* 0x000000e000007945 */ /* 0x000fe20003800000 */
[----:B------:R-:W-:Y:S01]  /*0880*/  LOP3.LUT R3, R2, 0x80000000, RZ, 0xc0, !PT ;  /* 0x8000000002037812 */ /* 0x000fe200078ec0ff */
[----:B------:R-:W-:Y:S01]  /*0890*/  IMAD.MOV.U32 R29, RZ, RZ, 0x7f ;  /* 0x0000007fff1d7424 */ /* 0x000fe200078e00ff */
[----:B------:R-:W-:Y:S02]  /*08a0*/  ISETP.GT.U32.AND P4, PT, R5, 0x43efffff, PT ;  /* 0x43efffff0500780c */ /* 0x000fe40003f84070 */
[----:B------:R-:W-:Y:S02]  /*08b0*/  ISETP.NE.AND P5, PT, R14, RZ, PT ;  /* 0x000000ff0e00720c */ /* 0x000fe40003fa5270 */
[----:B------:R-:W-:-:S09]  /*08c0*/  SHF.R.U32.HI R4, RZ, 0x18, R3 ;  /* 0x00000018ff047819 */ /* 0x000fd20000011603 */
[----:B------:R-:W-:Y:S05]  /*08d0*/  @P4 BRA `(.L_x_1548) ;  /* 0x00000000001c4947 */ /* 0x000fea0003800000 */
[----:B------:R-:W-:-:S13]  /*08e0*/  ISETP.GE.U32.AND P4, PT, R5, 0x3c800000, PT ;  /* 0x3c8000000500780c */ /* 0x000fda0003f86070 */
[----:B------:R-:W-:-:S04]  /*08f0*/  @P4 SHF.R.U32.HI R3, RZ, 0x14, R2 ;  /* 0x00000014ff034819 */ /* 0x000fc80000011602 */
[----:B------:R-:W-:-:S04]  /*0900*/  @P4 LOP3.LUT R3, R3, 0x1, RZ, 0xc0, !PT ;  /* 0x0000000103034812 */ /* 0x000fc800078ec0ff */
[----:B------:R-:W-:Y:S01]  /*0910*/  @P4 IADD3 R3, R2, 0x407ffff, R3 ;  /* 0x0407ffff02034810 */ /* 0x000fe20007ffe003 */
[----:B------:R-:W-:-:S03]  /*0920*/  @!P4 FADD.FTZ R2, R5, 16384 ;  /* 0x468000000502c421 */ /* 0x000fc60000010000 */
[----:B------:R-:W-:Y:S01]  /*0930*/  @P4 SHF.R.U32.HI R29, RZ, 0x14, R3 ;  /* 0x00000014ff1d4819 */ /* 0x000fe20000011603 */
[----:B------:R-:W-:-:S07]  /*0940*/  @!P4 VIADD R29, R2, 0xb9800000 ;  /* 0xb9800000021dc836 */ /* 0x000fce0000000000 */
.L_x_1548:
[----:B------:R-:W-:Y:S05]  /*0950*/  BSYNC B0 ;  /* 0x0000000000007941 */ /* 0x000fea0003800000 */
.L_x_1547:
        /* <DEDUP_REMOVED lines=21> */
.L_x_1552:
[----:B------:R-:W-:Y:S05]  /*0ab0*/  BSYNC B1 ;  /* 0x0000000000017941 */ /* 0x000fea0003800000 */
.L_x_1551:
[----:B------:R-:W-:Y:S01]  /*0ac0*/  LEA R5, R2, 0x37800000, 0x17 ;  /* 0x3780000002057811 */ /* 0x000fe200078eb8ff */
[----:B------:R-:W-:-:S05]  /*0ad0*/  IMAD.SHL.U32 R2, R3, 0x200000, RZ ;  /* 0x0020000003027824 */ /* 0x000fca00078e00ff */
[----:B------:R-:W-:-:S07]  /*0ae0*/  LOP3.LUT R2, R5, R2, R6, 0xfe, !PT ;  /* 0x0000000205027212 */ /* 0x000fce00078efe06 */
.L_x_1550:
[----:B------:R-:W-:Y:S05]  /*0af0*/  BSYNC B0 ;  /* 0x0000000000007941 */ /* 0x000fea0003800000 */
.L_x_1549:
        /* <DEDUP_REMOVED lines=15> */
.L_x_1554:
[----:B------:R-:W-:Y:S05]  /*0bf0*/  BSYNC B0 ;  /* 0x0000000000007941 */ /* 0x000fea0003800000 */
.L_x_1553:
        /* <DEDUP_REMOVED lines=21> */
.L_x_1558:
[----:B------:R-:W-:Y:S05]  /*0d50*/  BSYNC B1 ;  /* 0x0000000000017941 */ /* 0x000fea0003800000 */
.L_x_1557:
[----:B------:R-:W-:Y:S01]  /*0d60*/  LEA R5, R2, 0x37800000, 0x17 ;  /* 0x3780000002057811 */ /* 0x000fe200078eb8ff */
[----:B------:R-:W-:-:S05]  /*0d70*/  IMAD.SHL.U32 R2, R3, 0x200000, RZ ;  /* 0x0020000003027824 */ /* 0x000fca00078e00ff */
[----:B------:R-:W-:-:S07]  /*0d80*/  LOP3.LUT R2, R5, R2, R6, 0xfe, !PT ;  /* 0x0000000205027212 */ /* 0x000fce00078efe06 */
.L_x_1556:
[----:B------:R-:W-:Y:S05]  /*0d90*/  BSYNC B0 ;  /* 0x0000000000007941 */ /* 0x000fea0003800000 */
.L_x_1555:
        /* <DEDUP_REMOVED lines=12> */
.L_x_1560:
[----:B------:R-:W-:Y:S05]  /*0e60*/  BSYNC B0 ;  /* 0x0000000000007941 */ /* 0x000fea0003800000 */
.L_x_1559:
        /* <DEDUP_REMOVED lines=22> */
.L_x_1536:
        /* <DEDUP_REMOVED lines=8> */
.L_x_1586:
        /* <DEDUP_REMOVED lines=31> */
.L_x_1565:
[----:B------:R-:W-:Y:S05]  /*1240*/  BSYNC B1 ;  /* 0x0000000000017941 */ /* 0x000fea0003800000 */
.L_x_1564:
[----:B------:R-:W-:Y:S01]  /*1250*/  LEA R10, R7, 0x37800000, 0x17 ;  /* 0x37800000070a7811 */ /* 0x000fe200078eb8ff */
[----:B------:R-:W-:-:S05]  /*1260*/  IMAD.SHL.U32 R7, R8, 0x200000, RZ ;  /* 0x0020000008077824 */ /* 0x000fca00078e00ff */
[----:B------:R-:W-:-:S07]  /*1270*/  LOP3.LUT R7, R10, R7, R11, 0xfe, !PT ;  /* 0x000000070a077212 */ /* 0x000fce00078efe0b */
.L_x_1563:
[----:B------:R-:W-:Y:S05]  /*1280*/  BSYNC B0 ;  /* 0x0000000000007941 */ /* 0x000fea0003800000 */
.L_x_1562:
[C---:B------:R-:W-:Y:S01]  /*1290*/  LOP3.LUT R10, R7.reuse, 0x7fffffff, RZ, 0xc0, !PT ;  /* 0x7fffffff070a7812 */ /* 0x040fe200078ec0ff */
[----:B------:R-:W-:Y:S01]  /*12a0*/  BSSY B0, `(.L_x_1566) ;  /* 0x000000e000007945 */ /* 0x000fe20003800000 */
[----:B------:R-:W-:Y:S02]  /*12b0*/  LOP3.LUT R8, R7, 0x80000000, RZ, 0xc0, !PT ;  /* 0x8000000007087812 */ /* 0x000fe400078ec0ff */
[----:B------:R-:W-:Y:S02]  /*12c0*/  ISETP.GT.U32.AND P0, PT, R10, 0x43efffff, PT ;  /* 0x43efffff0a00780c */ /* 0x000fe40003f04070 */
[----:B------:R-:W-:Y:S01]  /*12d0*/  SHF.R.U32.HI R9, RZ, 0x18, R8 ;  /* 0x00000018ff097819 */ /* 0x000fe20000011608 */
[----:B------:R-:W-:Y:S01]  /*12e0*/  IMAD.MOV.U32 R8, RZ, RZ, 0x7f ;  /* 0x0000007fff087424 */ /* 0x000fe200078e00ff */
[----:B------:R-:W-:-:S09]  /*12f0*/  ISETP.NE.AND P1, PT, R6, RZ, PT ;  /* 0x000000ff0600720c */ /* 0x000fd20003f25270 */
        /* <DEDUP_REMOVED lines=8> */
.L_x_1567:
[----:B------:R-:W-:Y:S05]  /*1380*/  BSYNC B0 ;  /* 0x0000000000007941 */ /* 0x000fea0003800000 */
.L_x_1566:
        /* <DEDUP_REMOVED lines=22> */
.L_x_1571:
[----:B------:R-:W-:Y:S05]  /*14f0*/  BSYNC B1 ;  /* 0x0000000000017941 */ /* 0x000fea0003800000 */
.L_x_1570:
[----:B------:R-:W-:Y:S01]  /*1500*/  IMAD.SHL.U32 R6, R6, 0x200000, RZ ;  /* 0x0020000006067824 */ /* 0x000fe200078e00ff */
[----:B------:R-:W-:-:S04]  /*1510*/  LEA R9, R8, 0x37800000, 0x17 ;  /* 0x3780000008097811 */ /* 0x000fc800078eb8ff */
[----:B------:R-:W-:-:S07]  /*1520*/  LOP3.LUT R10, R9, R6, R10, 0xfe, !PT ;  /* 0x00000006090a7212 */ /* 0x000fce00078efe0a */
.L_x_1569:
[----:B------:R-:W-:Y:S05]  /*1530*/  BSYNC B0 ;  /* 0x0000000000007941 */ /* 0x000fea0003800000 */
.L_x_1568:
        /* <DEDUP_REMOVED lines=9> */
[----:B------:R-:W-:Y:S01]  /*15d0*/  @P0 SHF.R.U32.HI R6, RZ, 0x14, R10 ;  /* 0x00000014ff060819 */ /* 0x000fe2000001160a */
[----:B------:R-:W-:-:S03]  /*15e0*/  @!P0 FADD.FTZ R8, R8, 16384 ;  /* 0x4680000008088421 */ /* 0x000fc60000010000 */
[----:B------:R-:W-:-:S04]  /*15f0*/  @P0 LOP3.LUT R9, R6, 0x1, RZ, 0xc0, !PT ;  /* 0x0000000106090812 */ /* 0x000fc800078ec0ff */
[----:B------:R-:W-:-:S04]  /*1600*/  @P0 IADD3 R9, R10, 0x407ffff, R9 ;  /* 0x0407ffff0a090810 */ /* 0x000fc80007ffe009 */
[----:B------:R-:W-:Y:S01]  /*1610*/  @P0 SHF.R.U32.HI R6, RZ, 0x14, R9 ;  /* 0x00000014ff060819 */ /* 0x000fe20000011609 */
[----:B------:R-:W-:-:S07]  /*1620*/  @!P0 VIADD R6, R8, 0xb9800000 ;  /* 0xb980000008068836 */ /* 0x000fce0000000000 */
.L_x_1573:
[----:B------:R-:W-:Y:S05]  /*1630*/  BSYNC B0 ;  /* 0x0000000000007941 */ /* 0x000fea0003800000 */
.L_x_1572:
        /* <DEDUP_REMOVED lines=22> */
.L_x_1577:
[----:B------:R-:W-:Y:S05]  /*17a0*/  BSYNC B1 ;  /* 0x0000000000017941 */ /* 0x000fea0003800000 */
.L_x_1576:
[----:B------:R-:W-:Y:S01]  /*17b0*/  IMAD.SHL.U32 R5, R5, 0x200000, RZ ;  /* 0x0020000005057824 */ /* 0x000fe200078e00ff */
[----:B------:R-:W-:-:S04]  /*17c0*/  LEA R8, R8, 0x37800000, 0x17 ;  /* 0x3780000008087811 */ /* 0x000fc800078eb8ff */
[----:B------:R-:W-:-:S07]  /*17d0*/  LOP3.LUT R8, R8, R5, R11, 0xfe, !PT ;  /* 0x0000000508087212 */ /* 0x000fce00078efe0b */
.L_x_1575:
[----:B------:R-:W-:Y:S05]  /*17e0*/  BSYNC B0 ;  /* 0x0000000000007941 */ /* 0x000fea0003800000 */
.L_x_1574:
        /* <DEDUP_REMOVED lines=15> */
.L_x_1579:
[----:B------:R-:W-:Y:S05]  /*18e0*/  BSYNC B0 ;  /* 0x0000000000007941 */ /* 0x000fea0003800000 */
.L_x_1578:
        /* <DEDUP_REMOVED lines=22> */
.L_x_1583:
[----:B------:R-:W-:Y:S05]  /*1a50*/  BSYNC B1 ;  /* 0x0000000000017941 */ /* 0x000fea0003800000 */
.L_x_1582:
[----:B------:R-:W-:Y:S01]  /*1a60*/  IMAD.SHL.U32 R4, R4, 0x200000, RZ ;  /* 0x0020000004047824 */ /* 0x000fe200078e00ff */
[----:B------:R-:W-:-:S04]  /*1a70*/  LEA R9, R8, 0x37800000, 0x17 ;  /* 0x3780000008097811 */ /* 0x000fc800078eb8ff */
[----:B------:R-:W-:-:S07]  /*1a80*/  LOP3.LUT R8, R9, R4, R10, 0xfe, !PT ;  /* 0x0000000409087212 */ /* 0x000fce00078efe0a */
.L_x_1581:
[----:B------:R-:W-:Y:S05]  /*1a90*/  BSYNC B0 ;  /* 0x0000000000007941 */ /* 0x000fea0003800000 */
.L_x_1580:
[----:B------:R-:W-:Y:S01]  /*1aa0*/  LOP3.LUT R10, R8, 0x7fffffff, RZ, 0xc0, !PT ;  /* 0x7fffffff080a7812 */ /* 0x000fe200078ec0ff */
[----:B------:R-:W-:Y:S01]  /*1ab0*/  BSSY B0, `(.L_x_1584) ;  /* 0x000000b000007945 */ /* 0x000fe20003800000 */
[----:B------:R-:W-:Y:S02]  /*1ac0*/  IMAD.MOV.U32 R9, RZ, RZ, 0x7f ;  /* 0x0000007fff097424 */ /* 0x000fe400078e00ff */
        /* <DEDUP_REMOVED lines=9> */
.L_x_1585:
[----:B------:R-:W-:Y:S05]  /*1b60*/  BSYNC B0 ;  /* 0x0000000000007941 */ /* 0x000fea0003800000 */
.L_x_1584:
        /* <DEDUP_REMOVED lines=19> */
.L_x_1587:
        /* <DEDUP_REMOVED lines=14> */
.L_x_7837:


//--------------------- .text._ZN2at6native55_GLOBAL__N__de093ff9_22_ForeachBinaryOpList_cu_a911ec4325multi_tensor_apply_kernelINS1_18TensorListMetadataILi2EEENS1_11CopyFunctorIN3c1013Float8_e4m3fnENS6_11Float8_e5m2ELi2ELi1ELi1EEEJNS0_4CopyIS7_S8_EEEEEvT_T0_DpT1_ --------------------------
	.section	.text._ZN2at6native55_GLOBAL__N__de093ff9_22_ForeachBinaryOpList_cu_a911ec4325multi_tensor_apply_kernelINS1_18TensorListMetadataILi2EEENS1_11CopyFunctorIN3c1013Float8_e4m3fnENS6_11Float8_e5m2ELi2ELi1ELi1EEEJNS0_4CopyIS7_S8_EEEEEvT_T0_DpT1_,"ax",@progbits
	.align	128
.text._ZN2at6native55_GLOBAL__N__de093ff9_22_ForeachBinaryOpList_cu_a911ec4325multi_tensor_apply_kernelINS1_18TensorListMetadataILi2EEENS1_11CopyFunctorIN3c1013Float8_e4m3fnENS6_11Float8_e5m2ELi2ELi1ELi1EEEJNS0_4CopyIS7_S8_EEEEEvT_T0_DpT1_:
        .type           _ZN2at6native55_GLOBAL__N__de093ff9_22_ForeachBinaryOpList_cu_a911ec4325multi_tensor_apply_kernelINS1_18TensorListMetadataILi2EEENS1_11CopyFunctorIN3c1013Float8_e4m3fnENS6_11Float8_e5m2ELi2ELi1ELi1EEEJNS0_4CopyIS7_S8_EEEEEvT_T0_DpT1_,@function
        .size           _ZN2at6native55_GLOBAL__N__de093ff9_22_ForeachBinaryOpList_cu_a911ec4325multi_tensor_apply_kernelINS1_18TensorListMetadataILi2EEENS1_11CopyFunctorIN3c1013Float8_e4m3fnENS6_11Float8_e5m2ELi2ELi1ELi1EEEJNS0_4CopyIS7_S8_EEEEEvT_T0_DpT1_,(.L_x_7838 - _ZN2at6native55_GLOBAL__N__de093ff9_22_ForeachBinaryOpList_cu_a911ec4325multi_tensor_apply_kernelINS1_18TensorListMetadataILi2EEENS1_11CopyFunctorIN3c1013Float8_e4m3fnENS6_11Float8_e5m2ELi2ELi1ELi1EEEJNS0_4CopyIS7_S8_EEEEEvT_T0_DpT1_)
        .other          _ZN2at6native55_GLOBAL__N__de093ff9_22_ForeachBinaryOpList_cu_a911ec4325multi_tensor_apply_kernelINS1_18TensorListMetadataILi2EEENS1_11CopyFunctorIN3c1013Float8_e4m3fnENS6_11Float8_e5m2ELi2ELi1ELi1EEEJNS0_4CopyIS7_S8_EEEEEvT_T0_DpT1_,@"STO_CUDA_ENTRY STV_DEFAULT"
_ZN2at6native55_GLOBAL__N__de093ff9_22_ForeachBinaryOpList_cu_a911ec4325multi_tensor_apply_kernelINS1_18TensorListMetadataILi2EEENS1_11CopyFunctorIN3c1013Float8_e4m3fnENS6_11Float8_e5m2ELi2ELi1ELi1EEEJNS0_4CopyIS7_S8_EEEEEvT_T0_DpT1_:
        /* <DEDUP_REMOVED lines=29> */
.L_x_1597:
[----:B0-----:R-:W-:Y:S01]  /*01d0*/  IADD3 R23, P1, R13, R10, RZ ;  /* 0x0000000a0d177210 */ /* 0x001fe20007f3e0ff */
[----:B-1----:R-:W-:-:S03]  /*01e0*/  IMAD R8, R0, 0x3, RZ ;  /* 0x0000000300087824 */ /* 0x002fc600078e02ff */
[C---:B------:R-:W-:Y:S01]  /*01f0*/  ISETP.GE.U32.AND P0, PT, R23.reuse, 0x10000, PT ;  /* 0x000100001700780c */ /* 0x040fe20003f06070 */
[----:B------:R-:W-:Y:S01]  /*0200*/  IMAD.X R21, RZ, RZ, R11, P1 ;  /* 0x000000ffff157224 */ /* 0x000fe200008e060b */
[----:B------:R-:W-:Y:S02]  /*0210*/  IADD3 R20, P3, R0, R23, RZ ;  /* 0x0000001700147210 */ /* 0x000fe40007f7e0ff */
[----:B------:R-:W-:Y:S02]  /*0220*/  ISETP.LT.U32.AND P1, PT, R23, UR12, PT ;  /* 0x0000000c17007c0c */ /* 0x000fe4000bf21070 */
[C---:B------:R-:W-:Y:S01]  /*0230*/  ISETP.GE.U32.AND.EX P0, PT, R21.reuse, RZ, PT, P0 ;  /* 0x000000ff1500720c */ /* 0x040fe20003f06100 */
[----:B------:R-:W-:Y:S01]  /*0240*/  IMAD.X R17, RZ, RZ, R21, P3 ;  /* 0x000000ffff117224 */ /* 0x000fe200018e0615 */
[----:B------:R-:W-:Y:S02]  /*0250*/  ISETP.GE.U32.AND P2, PT, R20, 0x10000, PT ;  /* 0x000100001400780c */ /* 0x000fe40003f46070 */
[----:B------:R-:W-:-:S02]  /*0260*/  ISETP.LT.AND.EX P0, PT, R21, UR6, !P0, P1 ;  /* 0x0000000615007c0c */ /* 0x000fc4000c701310 */
[----:B------:R-:W-:Y:S02]  /*0270*/  ISETP.LT.U32.AND P3, PT, R20, UR12, PT ;  /* 0x0000000c14007c0c */ /* 0x000fe4000bf61070 */
[C---:B------:R-:W-:Y:S02]  /*0280*/  ISETP.GE.U32.AND.EX P1, PT, R17.reuse, RZ, PT, P2 ;  /* 0x000000ff1100720c */ /* 0x040fe40003f26120 */
[----:B------:R-:W-:Y:S02]  /*0290*/  LEA R16, P4, R0, R23, 0x1 ;  /* 0x0000001700107211 */ /* 0x000fe400078808ff */
[----:B------:R-:W-:Y:S02]  /*02a0*/  ISETP.LT.AND.EX P1, PT, R17, UR6, !P1, P3 ;  /* 0x0000000611007c0c */ /* 0x000fe4000cf21330 */
[C---:B------:R-:W-:Y:S01]  /*02b0*/  ISETP.GE.U32.AND P2, PT, R16.reuse, 0x10000, PT ;  /* 0x000100001000780c */ /* 0x040fe20003f46070 */
[----:B------:R-:W-:Y:S01]  /*02c0*/  IMAD.X R18, RZ, RZ, R21, P4 ;  /* 0x000000ffff127224 */ /* 0x000fe200020e0615 */
[----:B------:R-:W-:-:S02]  /*02d0*/  ISETP.LT.U32.AND P3, PT, R16, UR12, PT ;  /* 0x0000000c10007c0c */ /* 0x000fc4000bf61070 */
[----:B------:R-:W-:Y:S02]  /*02e0*/  @P0 IADD3 R6, P4, R23, UR14, RZ ;  /* 0x0000000e17060c10 */ /* 0x000fe4000ff9e0ff */
[C---:B------:R-:W-:Y:S02]  /*02f0*/  ISETP.GE.U32.AND.EX P2, PT, R18.reuse, RZ, PT, P2 ;  /* 0x000000ff1200720c */ /* 0x040fe40003f46120 */
[----:B------:R-:W-:Y:S02]  /*0300*/  @P0 IADD3.X R7, R21, UR4, RZ, P4, !PT ;  /* 0x0000000415070c10 */ /* 0x000fe4000a7fe4ff */
[----:B------:R-:W-:Y:S02]  /*0310*/  ISETP.LT.AND.EX P2, PT, R18, UR6, !P2, P3 ;  /* 0x0000000612007c0c */ /* 0x000fe4000d741330 */
[----:B------:R-:W-:Y:S01]  /*0320*/  @P1 IADD3 R2, P3, R20, UR14, RZ ;  /* 0x0000000e14021c10 */ /* 0x000fe2000ff7e0ff */
[----:B------:R0:W2:Y:S01]  /*0330*/  @P0 LDG.E.U8 R19, desc[UR10][R6.64] ;  /* 0x0000000a06130981 */ /* 0x0000a2000c1e1100 */
[----:B------:R-:W-:-:S02]  /*0340*/  IADD3 R8, P4, R8, R23, RZ ;  /* 0x0000001708087210 */ /* 0x000fc40007f9e0ff */
[----:B------:R-:W-:Y:S02]  /*0350*/  @P1 IADD3.X R3, R17, UR4, RZ, P3, !PT ;  /* 0x0000000411031c10 */ /* 0x000fe40009ffe4ff */
[C---:B------:R-:W-:Y:S01]  /*0360*/  ISETP.GE.U32.AND P3, PT, R8.reuse, 0x10000, PT ;  /* 0x000100000800780c */ /* 0x040fe20003f66070 */
[----:B------:R-:W-:Y:S02]  /*0370*/  IMAD.X R9, RZ, RZ, R21, P4 ;  /* 0x000000ffff097224 */ /* 0x000fe400020e0615 */
[----:B------:R-:W3:Y:S01]  /*0380*/  @P1 LDG.E.U8 R12, desc[UR10][R2.64] ;  /* 0x0000000a020c1981 */ /* 0x000ee2000c1e1100 */
[----:B------:R-:W-:Y:S02]  /*0390*/  ISETP.LT.U32.AND P4, PT, R8, UR12, PT ;  /* 0x0000000c08007c0c */ /* 0x000fe4000bf81070 */
[----:B------:R-:W-:Y:S02]  /*03a0*/  ISETP.GE.U32.AND.EX P3, PT, R9, RZ, PT, P3 ;  /* 0x000000ff0900720c */ /* 0x000fe40003f66130 */
[----:B------:R-:W-:-:S02]  /*03b0*/  @P2 IADD3 R4, P5, R16, UR14, RZ ;  /* 0x0000000e10042c10 */ /* 0x000fc4000ffbe0ff */
[----:B------:R-:W-:Y:S02]  /*03c0*/  ISETP.LT.AND.EX P3, PT, R9, UR6, !P3, P4 ;  /* 0x0000000609007c0c */ /* 0x000fe4000df61340 */
[----:B------:R-:W-:-:S05]  /*03d0*/  @P2 IADD3.X R5, R18, UR4, RZ, P5, !PT ;  /* 0x0000000412052c10 */ /* 0x000fca000affe4ff */
[----:B------:R-:W4:Y:S06]  /*03e0*/  @P2 LDG.E.U8 R14, desc[UR10][R4.64] ;  /* 0x0000000a040e2981 */ /* 0x000f2c000c1e1100 */
[----:B0-----:R-:W-:-:S04]  /*03f0*/  @P3 IADD3 R6, P4, R8, UR14, RZ ;  /* 0x0000000e08063c10 */ /* 0x001fc8000ff9e0ff */
[----:B------:R-:W-:-:S05]  /*0400*/  @P3 IADD3.X R7, R9, UR4, RZ, P4, !PT ;  /* 0x0000000409073c10 */ /* 0x000fca000a7fe4ff */
[----:B------:R0:W5:Y:S01]  /*0410*/  @P3 LDG.E.U8 R15, desc[UR10][R6.64] ;  /* 0x0000000a060f3981 */ /* 0x000162000c1e1100 */
[----:B------:R-:W-:Y:S01]  /*0420*/  BSSY B0, `(.L_x_1589) ;  /* 0x0000029000007945 */ /* 0x000fe20003800000 */
[----:B------:R-:W-:Y:S02]  /*0430*/  IMAD.MOV.U32 R25, RZ, RZ, 0x7f ;  /* 0x0000007fff197424 */ /* 0x000fe400078e00ff */
[----:B--2---:R-:W-:-:S05]  /*0440*/  IMAD.SHL.U32 R22, R19, 0x2000000, RZ ;  /* 0x0200000013167824 */ /* 0x004fca00078e00ff */
[----:B------:R-:W-:Y:S01]  /*0450*/  ISETP.GE.U32.AND P5, PT, R22, 0x8000000, PT ;  /* 0x080000001600780c */ /* 0x000fe20003fa6070 */
[----:B---3--:R-:W-:-:S05]  /*0460*/  IMAD.SHL.U32 R2, R12, 0x2000000, RZ ;  /* 0x020000000c027824 */ /* 0x008fca00078e00ff */
[----:B------:R-:W-:-:S07]  /*0470*/  ISETP.GE.U32.AND P6, PT, R2, 0x8000000, PT ;  /* 0x080000000200780c */ /* 0x000fce0003fc6070 */
[C---:B------:R-:W-:Y:S02]  /*0480*/  @!P5 IMAD.SHL.U32 R2, R19.reuse, 0x100, RZ ;  /* 0x000001001302d824 */ /* 0x040fe400078e00ff */
[----:B------:R-:W-:Y:S02]  /*0490*/  @P5 IMAD.SHL.U32 R3, R19, 0x200000, RZ ;  /* 0x0020000013035824 */ /* 0x000fe400078e00ff */
[----:B----4-:R-:W-:Y:S01]  /*04a0*/  IMAD.SHL.U32 R22, R14, 0x2000000, RZ ;  /* 0x020000000e167824 */ /* 0x010fe200078e00ff */
[----:B------:R-:W-:Y:S02]  /*04b0*/  @!P5 LOP3.LUT R2, R2, 0x7f00, RZ, 0xc0, !PT ;  /* 0x00007f000202d812 */ /* 0x000fe400078ec0ff */
[----:B------:R-:W-:Y:S01]  /*04c0*/  @P5 LOP3.LUT R3, R3, 0x70000000, RZ, 0xfc, !PT ;  /* 0x7000000003035812 */ /* 0x000fe200078efcff */
[----:B------:R-:W-:Y:S01]  /*04d0*/  @!P6 IMAD.SHL.U32 R4, R12, 0x100, RZ ;  /* 0x000001000c04e824 */ /* 0x000fe200078e00ff */
[----:B------:R-:W-:Y:S01]  /*04e0*/  @!P5 LOP3.LUT R2, R2, 0x3f000000, RZ, 0xfc, !PT ;  /* 0x3f0000000202d812 */ /* 0x000fe200078efcff */
[----:B0-----:R-:W-:Y:S01]  /*04f0*/  @P6 IMAD.SHL.U32 R6, R12, 0x200000, RZ ;  /* 0x002000000c066824 */ /* 0x001fe200078e00ff */
[----:B------:R-:W-:Y:S01]  /*0500*/  ISETP.GE.U32.AND P4, PT, R22, 0x8000000, PT ;  /* 0x080000001600780c */ /* 0x000fe20003f86070 */
[----:B------:R-:W-:Y:S01]  /*0510*/  @P5 FMUL.FTZ R5, R3, 1.9259299443872358531e-34 ;  /* 0x0780000003055820 */ /* 0x000fe20000410000 */
[----:B------:R-:W-:Y:S01]  /*0520*/  @!P6 LOP3.LUT R4, R4, 0x7f00, RZ, 0xc0, !PT ;  /* 0x00007f000404e812 */ /* 0x000fe200078ec0ff */
[----:B------:R-:W-:Y:S01]  /*0530*/  @!P5 FADD.FTZ R5, R2, -0.5 ;  /* 0xbf0000000205d421 */ /* 0x000fe20000010000 */
[----:B------:R-:W-:-:S02]  /*0540*/  @P6 LOP3.LUT R6, R6, 0x70000000, RZ, 0xfc, !PT ;  /* 0x7000000006066812 */ /* 0x000fc400078efcff */
[----:B------:R-:W-:Y:S02]  /*0550*/  @!P6 LOP3.LUT R4, R4, 0x3f000000, RZ, 0xfc, !PT ;  /* 0x3f0000000404e812 */ /* 0x000fe400078efcff */
[----:B------:R-:W-:Y:S01]  /*0560*/  LOP3.LUT R7, R5, 0x7fffffff, RZ, 0xc0, !PT ;  /* 0x7fffffff05077812 */ /* 0x000fe200078ec0ff */
[----:B------:R-:W-:Y:S01]  /*0570*/  @P6 FMUL.FTZ R3, R6, 1.9259299443872358531e-34 ;  /* 0x0780000006036820 */ /* 0x000fe20000410000 */
[----:B-----5:R-:W-:Y:S02]  /*0580*/  IMAD.SHL.U32 R2, R15, 0x2000000, RZ ;  /* 0x020000000f027824 */ /* 0x020fe400078e00ff */
[----:B------:R-:W-:Y:S01]  /*0590*/  @!P6 FADD.FTZ R3, R4, -0.5 ;  /* 0xbf0000000403e421 */ /* 0x000fe20000010000 */
[----:B------:R-:W-:Y:S01]  /*05a0*/  ISETP.GT.U32.AND P6, PT, R7, 0x43efffff, PT ;  /* 0x43efffff0700780c */ /* 0x000fe20003fc4070 */
[----:B------:R-:W-:Y:S01]  /*05b0*/  @!P4 IMAD.SHL.U32 R4, R14, 0x100, RZ ;  /* 0x000001000e04c824 */ /* 0x000fe200078e00ff */
[----:B------:R-:W-:Y:S01]  /*05c0*/  ISETP.GE.U32.AND P5, PT, R2, 0x8000000, PT ;  /* 0x080000000200780c */ /* 0x000fe20003fa6070 */
[----:B------:R-:W-:-:S02]  /*05d0*/  @P4 IMAD.SHL.U32 R6, R14, 0x200000, RZ ;  /* 0x002000000e064824 */ /* 0x000fc400078e00ff */
[----:B------:R-:W-:Y:S01]  /*05e0*/  IMAD.SHL.U32 R2, R19, 0x1000000, RZ ;  /* 0x0100000013027824 */ /* 0x000fe200078e00ff */
[----:B------:R-:W-:Y:S02]  /*05f0*/  @!P4 LOP3.LUT R22, R4, 0x7f00, RZ, 0xc0, !PT ;  /* 0x00007f000416c812 */ /* 0x000fe400078ec0ff */
[----:B------:R-:W-:Y:S02]  /*0600*/  @P4 LOP3.LUT R6, R6, 0x70000000, RZ, 0xfc, !PT ;  /* 0x7000000006064812 */ /* 0x000fe400078efcff */
[----:B------:R-:W-:Y:S02]  /*0610*/  LOP3.LUT R4, R3, 0x7fffffff, RZ, 0xc0, !PT ;  /* 0x7fffffff03047812 */ /* 0x000fe400078ec0ff */
[----:B------:R-:W-:Y:S01]  /*0620*/  LOP3.LUT R2, R5, 0x80000000, R2, 0xf8, !PT ;  /* 0x8000000005027812 */ /* 0x000fe200078ef802 */
[----:B------:R-:W-:Y:S06]  /*0630*/  @P6 BRA `(.L_x_1590) ;  /* 0x00000000001c6947 */ /* 0x000fec0003800000 */
[----:B------:R-:W-:-:S13]  /*0640*/  ISETP.GE.U32.AND P6, PT, R7, 0x3c800000, PT ;  /* 0x3c8000000700780c */ /* 0x000fda0003fc6070 */
[----:B------:R-:W-:Y:S01]  /*0650*/  @P6 SHF.R.U32.HI R5, RZ, 0x14, R5 ;  /* 0x00000014ff056819 */ /* 0x000fe20000011605 */
[----:B------:R-:W-:-:S03]  /*0660*/  @!P6 FADD.FTZ R7, R7, 16384 ;  /* 0x468000000707e421 */ /* 0x000fc60000010000 */
[----:B------:R-:W-:-:S04]  /*0670*/  @P6 LOP3.LUT R5, R5, 0x1, RZ, 0xc0, !PT ;  /* 0x0000000105056812 */ /* 0x000fc800078ec0ff */
[----:B------:R-:W-:-:S04]  /*0680*/  @P6 IADD3 R5, R2, 0x407ffff, R5 ;  /* 0x0407ffff02056810 */ /* 0x000fc80007ffe005 */
[----:B------:R-:W-:Y:S01]  /*0690*/  @P6 SHF.R.U32.HI R25, RZ, 0x14, R5 ;  /* 0x00000014ff196819 */ /* 0x000fe20000011605 */
[----:B------:R-:W-:-:S07]  /*06a0*/  @!P6 VIADD R25, R7, 0xb9800000 ;  /* 0xb98000000719e836 */ /* 0x000fce0000000000 */
.L_x_1590:
[----:B------:R-:W-:Y:S05]  /*06b0*/  BSYNC B0 ;  /* 0x0000000000007941 */ /* 0x000fea0003800000 */
.L_x_1589:
[----:B------:R-:W-:Y:S01]  /*06c0*/  ISETP.GT.U32.AND P6, PT, R4, 0x43efffff, PT ;  /* 0x43efffff0400780c */ /* 0x000fe20003fc4070 */
[----:B------:R-:W-:Y:S01]  /*06d0*/  BSSY B0, `(.L_x_1591) ;  /* 0x0000010000007945 */ /* 0x000fe20003800000 */
[----:B------:R-:W-:Y:S01]  /*06e0*/  @!P4 LOP3.LUT R5, R22, 0x3f000000, RZ, 0xfc, !PT ;  /* 0x3f0000001605c812 */ /* 0x000fe200078efcff */
[----:B------:R-:W-:Y:S02]  /*06f0*/  IMAD.SHL.U32 R22, R12, 0x1000000, RZ ;  /* 0x010000000c167824 */ /* 0x000fe400078e00ff */
[----:B------:R-:W-:Y:S01]  /*0700*/  @P4 FMUL.FTZ R6, R6, 1.9259299443872358531e-34 ;  /* 0x0780000006064820 */ /* 0x000fe20000410000 */
[----:B------:R-:W-:Y:S02]  /*0710*/  IMAD.MOV.U32 R27, RZ, RZ, 0x7f ;  /* 0x0000007fff1b7424 */ /* 0x000fe400078e00ff */
[----:B------:R-:W-:Y:S01]  /*0720*/  @!P4 FADD.FTZ R6, R5, -0.5 ;  /* 0xbf0000000506c421 */ /* 0x000fe20000010000 */
[----:B------:R-:W-:Y:S01]  /*0730*/  @P5 IMAD.SHL.U32 R7, R15, 0x200000, RZ ;  /* 0x002000000f075824 */ /* 0x000fe200078e00ff */
[----:B------:R-:W-:-:S03]  /*0740*/  LOP3.LUT R5, R3, 0x80000000, R22, 0xf8, !PT ;  /* 0x8000000003057812 */ /* 0x000fc600078ef816 */
        /* <DEDUP_REMOVED lines=8> */
.L_x_1592:
[----:B------:R-:W-:Y:S05]  /*07d0*/  BSYNC B0 ;  /* 0x0000000000007941 */ /* 0x000fea0003800000 */
.L_x_1591:
[----:B------:R-:W-:Y:S01]  /*07e0*/  @P5 LOP3.LUT R22, R7, 0x70000000, RZ, 0xfc, !PT ;  /* 0x7000000007165812 */ /* 0x000fe200078efcff */
[----:B------:R-:W-:Y:S01]  /*07f0*/  @!P5 IMAD.SHL.U32 R3, R15, 0x100, RZ ;  /* 0x000001000f03d824 */ /* 0x000fe200078e00ff */
[----:B------:R-:W-:Y:S01]  /*0800*/  LOP3.LUT R7, R6, 0x7fffffff, RZ, 0xc0, !PT ;  /* 0x7fffffff06077812 */ /* 0x000fe200078ec0ff */
[----:B------:R-:W-:Y:S01]  /*0810*/  IMAD.SHL.U32 R29, R14, 0x1000000, RZ ;  /* 0x010000000e1d7824 */ /* 0x000fe200078e00ff */
[----:B------:R-:W-:Y:S02]  /*0820*/  BSSY B0, `(.L_x_1593) ;  /* 0x0000010000007945 */ /* 0x000fe40003800000 */
[----:B------:R-:W-:Y:S02]  /*0830*/  ISETP.GT.U32.AND P4, PT, R7, 0x43efffff, PT ;  /* 0x43efffff0700780c */ /* 0x000fe40003f84070 */
[----:B------:R-:W-:-:S04]  /*0840*/  @!P5 LOP3.LUT R3, R3, 0x7f00, RZ, 0xc0, !PT ;  /* 0x00007f000303d812 */ /* 0x000fc800078ec0ff */
[----:B------:R-:W-:Y:S01]  /*0850*/  @!P5 LOP3.LUT R4, R3, 0x3f000000, RZ, 0xfc, !PT ;  /* 0x3f0000000304d812 */ /* 0x000fe200078efcff */
[----:B------:R-:W-:-:S04]  /*0860*/  @P5 FMUL.FTZ R3, R22, 1.9259299443872358531e-34 ;  /* 0x0780000016035820 */ /* 0x000fc80000410000 */
[----:B------:R-:W-:Y:S01]  /*0870*/  @!P5 FADD.FTZ R3, R4, -0.5 ;  /* 0xbf0000000403d421 */ /* 0x000fe20000010000 */
[----:B------:R-:W-:Y:S01]  /*0880*/  LOP3.LUT R4, R6, 0x80000000, R29, 0xf8, !PT ;  /* 0x8000000006047812 */ /* 0x000fe200078ef81d */
[----:B------:R-:W-:Y:S01]  /*0890*/  IMAD.MOV.U32 R29, RZ, RZ, 0x7f ;  /* 0x0000007fff1d7424 */ /* 0x000fe200078e00ff */
        /* <DEDUP_REMOVED lines=8> */
.L_x_1594:
[----:B------:R-:W-:Y:S05]  /*0920*/  BSYNC B0 ;  /* 0x0000000000007941 */ /* 0x000fea0003800000 */
.L_x_1593:
[----:B------:R-:W-:Y:S01]  /*0930*/  LOP3.LUT R6, R2, 0x80000000, RZ, 0xc0, !PT ;  /* 0x8000000002067812 */ /* 0x000fe200078ec0ff */
[----:B------:R-:W-:Y:S01]  /*0940*/  BSSY B0, `(.L_x_1595) ;  /* 0x0000016000007945 */ /* 0x000fe20003800000 */
[----:B------:R-:W-:Y:S02]  /*0950*/  LOP3.LUT R2, R3, 0x7fffffff, RZ, 0xc0, !PT ;  /* 0x7fffffff03027812 */ /* 0x000fe400078ec0ff */
[----:B------:R-:W-:Y:S02]  /*0960*/  SHF.R.U32.HI R6, RZ, 0x18, R6 ;  /* 0x00000018ff067819 */ /* 0x000fe40000011606 */
[----:B------:R-:W-:Y:S02]  /*0970*/  ISETP.GT.U32.AND P4, PT, R2, 0x43efffff, PT ;  /* 0x43efffff0200780c */ /* 0x000fe40003f84070 */
[----:B------:R-:W-:Y:S02]  /*0980*/  LOP3.LUT R5, R5, 0x80000000, RZ, 0xc0, !PT ;  /* 0x8000000005057812 */ /* 0x000fe400078ec0ff */
[----:B------:R-:W-:-:S02]  /*0990*/  LOP3.LUT R7, R4, 0x80000000, RZ, 0xc0, !PT ;  /* 0x8000000004077812 */ /* 0x000fc400078ec0ff */
[----:B------:R-:W-:Y:S01]  /*09a0*/  LOP3.LUT R25, R25, R6, RZ, 0xfc, !PT ;  /* 0x0000000619197212 */ /* 0x000fe200078efcff */
[----:B------:R-:W-:Y:S01]  /*09b0*/  IMAD.SHL.U32 R6, R15, 0x1000000, RZ ;  /* 0x010000000f067824 */ /* 0x000fe200078e00ff */
[----:B------:R-:W-:Y:S01]  /*09c0*/  SHF.R.U32.HI R4, RZ, 0x18, R5 ;  /* 0x00000018ff047819 */ /* 0x000fe20000011605 */
[----:B------:R-:W-:Y:S01]  /*09d0*/  IMAD.MOV.U32 R5, RZ, RZ, 0x7f ;  /* 0x0000007fff057424 */ /* 0x000fe200078e00ff */
[----:B------:R-:W-:Y:S02]  /*09e0*/  SHF.R.U32.HI R22, RZ, 0x18, R7 ;  /* 0x00000018ff167819 */ /* 0x000fe40000011607 */
[----:B------:R-:W-:Y:S02]  /*09f0*/  LOP3.LUT R27, R27, R4, RZ, 0xfc, !PT ;  /* 0x000000041b1b7212 */ /* 0x000fe400078efcff */
[----:B------:R-:W-:Y:S02]  /*0a00*/  LOP3.LUT R29, R29, R22, RZ, 0xfc, !PT ;  /* 0x000000161d1d7212 */ /* 0x000fe400078efcff */
        /* <DEDUP_REMOVED lines=9> */
.L_x_1596:
[----:B------:R-:W-:Y:S05]  /*0aa0*/  BSYNC B0 ;  /* 0x0000000000007941 */ /* 0x000fea0003800000 */
.L_x_1595:
        /* <DEDUP_REMOVED lines=22> */
.L_x_1588:
        /* <DEDUP_REMOVED lines=8> */
.L_x_1606:
        /* <DEDUP_REMOVED lines=8> */
[----:B------:R-:W-:Y:S01]  /*0d10*/  PRMT R9, R6, 0x7771, RZ ;  /* 0x0000777106097816 */ /* 0x000fe200000000ff */
[----:B------:R-:W-:Y:S01]  /*0d20*/  IMAD.SHL.U32 R5, R10, 0x2000000, RZ ;  /* 0x020000000a057824 */ /* 0x000fe200078e00ff */
[----:B------:R-:W-:-:S03]  /*0d30*/  PRMT R4, R6, 0x7773, RZ ;  /* 0x0000777306047816 */ /* 0x000fc600000000ff */
[----:B------:R-:W-:Y:S01]  /*0d40*/  IMAD.SHL.U32 R11, R9, 0x2000000, RZ ;  /* 0x02000000090b7824 */ /* 0x000fe200078e00ff */
[----:B------:R-:W-:Y:S01]  /*0d50*/  ISETP.GE.U32.AND P0, PT, R5, 0x8000000, PT ;  /* 0x080000000500780c */ /* 0x000fe20003f06070 */
[----:B------:R-:W-:-:S03]  /*0d60*/  IMAD.SHL.U32 R5, R8, 0x2000000, RZ ;  /* 0x0200000008057824 */ /* 0x000fc600078e00ff */
[----:B------:R-:W-:Y:S01]  /*0d70*/  ISETP.GE.U32.AND P1, PT, R11, 0x8000000, PT ;  /* 0x080000000b00780c */ /* 0x000fe20003f26070 */
[----:B------:R-:W-:Y:S01]  /*0d80*/  IMAD.SHL.U32 R11, R4, 0x2000000, RZ ;  /* 0x02000000040b7824 */ /* 0x000fe200078e00ff */
[----:B------:R-:W-:-:S04]  /*0d90*/  ISETP.GE.U32.AND P2, PT, R5, 0x8000000, PT ;  /* 0x080000000500780c */ /* 0x000fc80003f46070 */
[----:B------:R-:W-:-:S03]  /*0da0*/  ISETP.GE.U32.AND P3, PT, R11, 0x8000000, PT ;  /* 0x080000000b00780c */ /* 0x000fc60003f66070 */
[C---:B------:R-:W-:Y:S02]  /*0db0*/  @P0 IMAD.SHL.U32 R6, R10.reuse, 0x200000, RZ ;  /* 0x002000000a060824 */ /* 0x040fe400078e00ff */
[----:B------:R-:W-:Y:S02]  /*0dc0*/  @!P0 IMAD.SHL.U32 R5, R10, 0x100, RZ ;  /* 0x000001000a058824 */ /* 0x000fe400078e00ff */
[----:B------:R-:W-:Y:S01]  /*0dd0*/  @P1 IMAD.SHL.U32 R11, R9, 0x200000, RZ ;  /* 0x00200000090b1824 */ /* 0x000fe200078e00ff */
[----:B------:R-:W-:Y:S01]  /*0de0*/  @P0 LOP3.LUT R6, R6, 0xfe00000, RZ, 0xc0, !PT ;  /* 0x0fe0000006060812 */ /* 0x000fe200078ec0ff */
[C---:B------:R-:W-:Y:S01]  /*0df0*/  @P2 IMAD.SHL.U32 R15, R8.reuse, 0x200000, RZ ;  /* 0x00200000080f2824 */ /* 0x040fe200078e00ff */
[----:B------:R-:W-:Y:S01]  /*0e00*/  @!P0 LOP3.LUT R5, R5, 0x7f00, RZ, 0xc0, !PT ;  /* 0x00007f0005058812 */ /* 0x000fe200078ec0ff */
[----:B------:R-:W-:Y:S01]  /*0e10*/  @!P2 IMAD.SHL.U32 R12, R8, 0x100, RZ ;  /* 0x00000100080ca824 */ /* 0x000fe200078e00ff */
[----:B------:R-:W-:Y:S01]  /*0e20*/  @P1 LOP3.LUT R13, R11, 0x70000000, RZ, 0xfc, !PT ;  /* 0x700000000b0d1812 */ /* 0x000fe200078efcff */
[----:B------:R-:W-:Y:S01]  /*0e30*/  @!P1 IMAD.SHL.U32 R7, R9, 0x100, RZ ;  /* 0x0000010009079824 */ /* 0x000fe200078e00ff */
[----:B------:R-:W-:Y:S01]  /*0e40*/  @P2 LOP3.LUT R16, R15, 0x70000000, RZ, 0xfc, !PT ;  /* 0x700000000f102812 */ /* 0x000fe200078efcff */
[----:B------:R-:W-:Y:S01]  /*0e50*/  @P3 IMAD.SHL.U32 R18, R4, 0x200000, RZ ;  /* 0x0020000004123824 */ /* 0x000fe200078e00ff */
[----:B------:R-:W-:Y:S01]  /*0e60*/  @!P2 LOP3.LUT R15, R12, 0x7f00, RZ, 0xc0, !PT ;  /* 0x00007f000c0fa812 */ /* 0x000fe200078ec0ff */
[----:B------:R-:W-:Y:S01]  /*0e70*/  @!P3 IMAD.SHL.U32 R17, R4, 0x100, RZ ;  /* 0x000001000411b824 */ /* 0x000fe200078e00ff */
[----:B------:R-:W-:Y:S01]  /*0e80*/  @P0 LOP3.LUT R12, R6, 0x70000000, RZ, 0xfc, !PT ;  /* 0x70000000060c0812 */ /* 0x000fe200078efcff */
[----:B------:R-:W-:Y:S01]  /*0e90*/  @P2 FMUL.FTZ R6, R16, 1.9259299443872358531e-34 ;  /* 0x0780000010062820 */ /* 0x000fe20000410000 */
[----:B------:R-:W-:Y:S01]  /*0ea0*/  @!P0 LOP3.LUT R11, R5, 0x3f000000, RZ, 0xfc, !PT ;  /* 0x3f000000050b8812 */ /* 0x000fe200078efcff */
[----:B------:R-:W-:Y:S01]  /*0eb0*/  @P1 FMUL.FTZ R5, R13, 1.9259299443872358531e-34 ;  /* 0x078000000d051820 */ /* 0x000fe20000410000 */
[----:B------:R-:W-:Y:S01]  /*0ec0*/  @!P1 LOP3.LUT R7, R7, 0x7f00, RZ, 0xc0, !PT ;  /* 0x00007f0007079812 */ /* 0x000fe200078ec0ff */
[----:B------:R-:W-:Y:S01]  /*0ed0*/  @P0 FMUL.FTZ R12, R12, 1.9259299443872358531e-34 ;  /* 0x078000000c0c0820 */ /* 0x000fe20000410000 */
[----:B------:R-:W-:Y:S01]  /*0ee0*/  @P3 LOP3.LUT R18, R18, 0x70000000, RZ, 0xfc, !PT ;  /* 0x7000000012123812 */ /* 0x000fe200078efcff */
[----:B------:R-:W-:Y:S01]  /*0ef0*/  @!P0 FADD.FTZ R12, R11, -0.5 ;  /* 0xbf0000000b0c8421 */ /* 0x000fe20000010000 */
[----:B------:R-:W-:Y:S01]  /*0f00*/  @!P1 LOP3.LUT R13, R7, 0x3f000000, RZ, 0xfc, !PT ;  /* 0x3f000000070d9812 */ /* 0x000fe200078efcff */
[----:B------:R-:W-:Y:S01]  /*0f10*/  IMAD.SHL.U32 R11, R10, 0x1000000, RZ ;  /* 0x010000000a0b7824 */ /* 0x000fe200078e00ff */
[----:B------:R-:W-:Y:S01]  /*0f20*/  @!P3 LOP3.LUT R17, R17, 0x7f00, RZ, 0xc0, !PT ;  /* 0x00007f001111b812 */ /* 0x000fe200078ec0ff */
[----:B------:R-:W-:Y:S01]  /*0f30*/  @P3 FMUL.FTZ R7, R18, 1.9259299443872358531e-34 ;  /* 0x0780000012073820 */ /* 0x000fe20000410000 */
[----:B------:R-:W-:Y:S01]  /*0f40*/  LOP3.LUT R18, R12, 0x7fffffff, RZ, 0xc0, !PT ;  /* 0x7fffffff0c127812 */ /* 0x000fe200078ec0ff */
[----:B------:R-:W-:Y:S01]  /*0f50*/  @!P1 FADD.FTZ R5, R13, -0.5 ;  /* 0xbf0000000d059421 */ /* 0x000fe20000010000 */
[----:B------:R-:W-:Y:S01]  /*0f60*/  @!P2 LOP3.LUT R15, R15, 0x3f000000, RZ, 0xfc, !PT ;  /* 0x3f0000000f0fa812 */ /* 0x000fe200078efcff */
[----:B------:R-:W-:Y:S01]  /*0f70*/  IMAD.SHL.U32 R16, R9, 0x1000000, RZ ;  /* 0x0100000009107824 */ /* 0x000fe200078e00ff */
[----:B------:R-:W-:-:S02]  /*0f80*/  ISETP.GT.U32.AND P0, PT, R18, 0x43efffff, PT ;  /* 0x43efffff1200780c */ /* 0x000fc40003f04070 */
[----:B------:R-:W-:Y:S01]  /*0f90*/  @!P3 LOP3.LUT R17, R17, 0x3f000000, RZ, 0xfc, !PT ;  /* 0x3f0000001111b812 */ /* 0x000fe200078efcff */
[----:B------:R-:W-:Y:S01]  /*0fa0*/  @!P2 FADD.FTZ R6, R15, -0.5 ;  /* 0xbf0000000f06a421 */ /* 0x000fe20000010000 */
[----:B------:R-:W-:Y:S02]  /*0fb0*/  LOP3.LUT R19, R12, 0x80000000, R11, 0xf8, !PT ;  /* 0x800000000c137812 */ /* 0x000fe400078ef80b */
[----:B------:R-:W-:Y:S01]  /*0fc0*/  LOP3.LUT R10, R5, 0x7fffffff, RZ, 0xc0, !PT ;  /* 0x7fffffff050a7812 */ /* 0x000fe200078ec0ff */
[----:B------:R-:W-:Y:S01]  /*0fd0*/  @!P3 FADD.FTZ R7, R17, -0.5 ;  /* 0xbf0000001107b421 */ /* 0x000fe20000010000 */
[----:B------:R-:W-:Y:S01]  /*0fe0*/  IMAD.SHL.U32 R17, R8, 0x1000000, RZ ;  /* 0x0100000008117824 */ /* 0x000fe200078e00ff */
[----:B------:R-:W-:Y:S02]  /*0ff0*/  LOP3.LUT R15, R19, 0x80000000, RZ, 0xc0, !PT ;  /* 0x80000000130f7812 */ /* 0x000fe400078ec0ff */
[----:B------:R-:W-:Y:S02]  /*1000*/  LOP3.LUT R9, R6, 0x7fffffff, RZ, 0xc0, !PT ;  /* 0x7fffffff06097812 */ /* 0x000fe400078ec0ff */
[----:B------:R-:W-:-:S02]  /*1010*/  LOP3.LUT R8, R7, 0x7fffffff, RZ, 0xc0, !PT ;  /* 0x7fffffff07087812 */ /* 0x000fc400078ec0ff */
[----:B------:R-:W-:Y:S02]  /*1020*/  LOP3.LUT R13, R5, 0x80000000, R16, 0xf8, !PT ;  /* 0x80000000050d7812 */ /* 0x000fe400078ef810 */
[----:B------:R-:W-:Y:S02]  /*1030*/  LOP3.LUT R11, R6, 0x80000000, R17, 0xf8, !PT ;  /* 0x80000000060b7812 */ /* 0x000fe400078ef811 */
[----:B------:R-:W-:Y:S01]  /*1040*/  SHF.R.U32.HI R16, RZ, 0x18, R15 ;  /* 0x00000018ff107819 */ /* 0x000fe2000001160f */
[----:B------:R-:W-:Y:S01]  /*1050*/  IMAD.MOV.U32 R15, RZ, RZ, 0x7f ;  /* 0x0000007fff0f7424 */ /* 0x000fe200078e00ff */
[----:B------:R-:W-:Y:S02]  /*1060*/  ISETP.GT.U32.AND P1, PT, R10, 0x43efffff, PT ;  /* 0x43efffff0a00780c */ /* 0x000fe40003f24070 */
[----:B------:R-:W-:Y:S02]  /*1070*/  ISETP.GT.U32.AND P2, PT, R9, 0x43efffff, PT ;  /* 0x43efffff0900780c */ /* 0x000fe40003f44070 */
[----:B------:R-:W-:-:S02]  /*1080*/  ISETP.GT.U32.AND P3, PT, R8, 0x43efffff, PT ;  /* 0x43efffff0800780c */ /* 0x000fc40003f64070 */
[----:B------:R-:W-:Y:S01]  /*1090*/  LOP3.LUT R17, R13, 0x80000000, RZ, 0xc0, !PT ;  /* 0x800000000d117812 */ /* 0x000fe200078ec0ff */
[----:B------:R-:W-:Y:S10]  /*10a0*/  @P0 BRA `(.L_x_1599) ;  /* 0x00000000001c0947 */ /* 0x000ff40003800000 */
[----:B------:R-:W-:-:S13]  /*10b0*/  ISETP.GE.U32.AND P0, PT, R18, 0x3c800000, PT ;  /* 0x3c8000001200780c */ /* 0x000fda0003f06070 */
[----:B------:R-:W-:-:S04]  /*10c0*/  @P0 SHF.R.U32.HI R12, RZ, 0x14, R12 ;  /* 0x00000014ff0c0819 */ /* 0x000fc8000001160c */
[----:B------:R-:W-:-:S04]  /*10d0*/  @P0 LOP3.LUT R12, R12, 0x1, RZ, 0xc0, !PT ;  /* 0x000000010c0c0812 */ /* 0x000fc800078ec0ff */
[----:B------:R-:W-:Y:S01]  /*10e0*/  @P0 IADD3 R15, R19, 0x407ffff, R12 ;  /* 0x0407ffff130f0810 */ /* 0x000fe20007ffe00c */
[----:B------:R-:W-:-:S03]  /*10f0*/  @!P0 FADD.FTZ R12, R18, 16384 ;  /* 0x46800000120c8421 */ /* 0x000fc60000010000 */
[----:B------:R-:W-:Y:S01]  /*1100*/  @P0 SHF.R.U32.HI R15, RZ, 0x14, R15 ;  /* 0x00000014ff0f0819 */ /* 0x000fe2000001160f */
[----:B------:R-:W-:-:S07]  /*1110*/  @!P0 VIADD R15, R12, 0xb9800000 ;  /* 0xb98000000c0f8836 */ /* 0x000fce0000000000 */
.L_x_1599:
[----:B------:R-:W-:Y:S05]  /*1120*/  BSYNC B0 ;  /* 0x0000000000007941 */ /* 0x000fea0003800000 */
.L_x_1598:
[----:B------:R-:W-:Y:S01]  /*1130*/  BSSY B0, `(.L_x_1600) ;  /* 0x000000d000007945 */ /* 0x000fe20003800000 */
[----:B------:R-:W-:Y:S01]  /*1140*/  LOP3.LUT R12, R15, R16, RZ, 0xfc, !PT ;  /* 0x000000100f0c7212 */ /* 0x000fe200078efcff */
[----:B------:R-:W-:Y:S01]  /*1150*/  IMAD.MOV.U32 R15, RZ, RZ, 0x7f ;  /* 0x0000007fff0f7424 */ /* 0x000fe200078e00ff */
[----:B------:R-:W-:Y:S02]  /*1160*/  LOP3.LUT R19, R11, 0x80000000, RZ, 0xc0, !PT ;  /* 0x800000000b137812 */ /* 0x000fe400078ec0ff */
[----:B------:R-:W-:Y:S01]  /*1170*/  SHF.R.U32.HI R18, RZ, 0x18, R17 ;  /* 0x00000018ff127819 */ /* 0x000fe20000011611 */
        /* <DEDUP_REMOVED lines=8> */
.L_x_1601:
[----:B------:R-:W-:Y:S05]  /*1200*/  BSYNC B0 ;  /* 0x0000000000007941 */ /* 0x000fea0003800000 */
.L_x_1600:
[----:B------:R-:W-:Y:S01]  /*1210*/  BSSY B0, `(.L_x_1602) ;  /* 0x000000d000007945 */ /* 0x000fe20003800000 */
[----:B------:R-:W-:Y:S01]  /*1220*/  IMAD.SHL.U32 R10, R4, 0x1000000, RZ ;  /* 0x01000000040a7824 */ /* 0x000fe200078e00ff */
[----:B------:R-:W-:Y:S01]  /*1230*/  LOP3.LUT R15, R15, R18, RZ, 0xfc, !PT ;  /* 0x000000120f0f7212 */ /* 0x000fe200078efcff */
[----:B------:R-:W-:Y:S01]  /*1240*/  IMAD.MOV.U32 R4, RZ, RZ, 0x7f ;  /* 0x0000007fff047424 */ /* 0x000fe200078e00ff */
        /* <DEDUP_REMOVED lines=9> */
.L_x_1603:
[----:B------:R-:W-:Y:S05]  /*12e0*/  BSYNC B0 ;  /* 0x0000000000007941 */ /* 0x000fea0003800000 */
.L_x_1602:
[----:B------:R-:W-:Y:S01]  /*12f0*/  BSSY B0, `(.L_x_1604) ;  /* 0x000000c000007945 */ /* 0x000fe20003800000 */
[----:B------:R-:W-:Y:S01]  /*1300*/  LOP3.LUT R19, R4, R19, RZ, 0xfc, !PT ;  /* 0x0000001304137212 */ /* 0x000fe200078efcff */
[----:B------:R-:W-:Y:S01]  /*1310*/  IMAD.MOV.U32 R5, RZ, RZ, 0x7f ;  /* 0x0000007fff057424 */ /* 0x000fe200078e00ff */
        /* <DEDUP_REMOVED lines=9> */
.L_x_1605:
[----:B------:R-:W-:Y:S05]  /*13b0*/  BSYNC B0 ;  /* 0x0000000000007941 */ /* 0x000fea0003800000 */
.L_x_1604:
        /* <DEDUP_REMOVED lines=19> */
.L_x_1607:
        /* <DEDUP_REMOVED lines=9> */
.L_x_7838:


//--------------------- .text._ZN2at6native55_GLOBAL__N__de093ff9_22_ForeachBinaryOpList_cu_a911ec4325multi_tensor_apply_kernelINS1_18TensorListMetadataILi2EEENS1_11CopyFunctorIN3c1013Float8_e4m3fnENS6_15Float8_e4m3fnuzELi2ELi1ELi1EEEJNS0_4CopyIS7_S8_EEEEEvT_T0_DpT1_ --------------------------
	.section	.text._ZN2at6native55_GLOBAL__N__de093ff9_22_ForeachBinaryOpList_cu_a911ec4325multi_tensor_apply_kernelINS1_18TensorListMetadataILi2EEENS1_11CopyFunctorIN3c1013Float8_e4m3fnENS6_15Float8_e4m3fnuzELi2ELi1ELi1EEEJNS0_4CopyIS7_S8_EEEEEvT_T0_DpT1_,"ax",@progbits
	.align	128
.text._ZN2at6native55_GLOBAL__N__de093ff9_22_ForeachBinaryOpList_cu_a911ec4325multi_tensor_apply_kernelINS1_18TensorListMetadataILi2EEENS1_11CopyFunctorIN3c1013Float8_e4m3fnENS6_15Float8_e4m3fnuzELi2ELi1ELi1EEEJNS0_4CopyIS7_S8_EEEEEvT_T0_DpT1_:
        .type           _ZN2at6native55_GLOBAL__N__de093ff9_22_ForeachBinaryOpList_cu_a911ec4325multi_tensor_apply_kernelINS1_18TensorListMetadataILi2EEENS1_11CopyFunctorIN3c1013Float8_e4m3fnENS6_15Float8_e4m3fnuzELi2ELi1ELi1EEEJNS0_4CopyIS7_S8_EEEEEvT_T0_DpT1_,@function
        .size           _ZN2at6native55_GLOBAL__N__de093ff9_22_ForeachBinaryOpList_cu_a911ec4325multi_tensor_apply_kernelINS1_18TensorListMetadataILi2EEENS1_11CopyFunctorIN3c1013Float8_e4m3fnENS6_15Float8_e4m3fnuzELi2ELi1ELi1EEEJNS0_4CopyIS7_S8_EEEEEvT_T0_DpT1_,(.L_x_7839 - _ZN2at6native55_GLOBAL__N__de093ff9_22_ForeachBinaryOpList_cu_a911ec4325multi_tensor_apply_kernelINS1_18TensorListMetadataILi2EEENS1_11CopyFunctorIN3c1013Float8_e4m3fnENS6_15Float8_e4m3fnuzELi2ELi1ELi1EEEJNS0_4CopyIS7_S8_EEEEEvT_T0_DpT1_)
        .other          _ZN2at6native55_GLOBAL__N__de093ff9_22_ForeachBinaryOpList_cu_a911ec4325multi_tensor_apply_kernelINS1_18TensorListMetadataILi2EEENS1_11CopyFunctorIN3c1013Float8_e4m3fnENS6_15Float8_e4m3fnuzELi2ELi1ELi1EEEJNS0_4CopyIS7_S8_EEEEEvT_T0_DpT1_,@"STO_CUDA_ENTRY STV_DEFAULT"
_ZN2at6native55_GLOBAL__N__de093ff9_22_ForeachBinaryOpList_cu_a911ec4325multi_tensor_apply_kernelINS1_18TensorListMetadataILi2EEENS1_11CopyFunctorIN3c1013Float8_e4m3fnENS6_15Float8_e4m3fnuzELi2ELi1ELi1EEEJNS0_4CopyIS7_S8_EEEEEvT_T0_DpT1_:
        /* <DEDUP_REMOVED lines=29> */
.L_x_1633:
        /* <DEDUP_REMOVED lines=58> */
.L_x_1612:
[----:B------:R-:W-:Y:S05]  /*0570*/  BSYNC B1 ;  /* 0x0000000000017941 */ /* 0x000fea0003800000 */
.L_x_1611:
[----:B------:R-:W-:Y:S01]  /*0580*/  IMAD.SHL.U32 R3, R3, 0x100000, RZ ;  /* 0x0010000003037824 */ /* 0x000fe200078e00ff */
[----:B------:R-:W-:-:S04]  /*0590*/  LEA R5, R2, 0x3b800000, 0x17 ;  /* 0x3b80000002057811 */ /* 0x000fc800078eb8ff */
[----:B------:R-:W-:-:S07]  /*05a0*/  LOP3.LUT R24, R5, R3, R24, 0xfe, !PT ;  /* 0x0000000305187212 */ /* 0x000fce00078efe18 */
.L_x_1610:
[----:B------:R-:W-:Y:S05]  /*05b0*/  BSYNC B0 ;  /* 0x0000000000007941 */ /* 0x000fea0003800000 */
.L_x_1609:
        /* <DEDUP_REMOVED lines=15> */
.L_x_1614:
[----:B------:R-:W-:Y:S05]  /*06b0*/  BSYNC B0 ;  /* 0x0000000000007941 */ /* 0x000fea0003800000 */
.L_x_1613:
        /* <DEDUP_REMOVED lines=21> */
.L_x_1618:
[----:B------:R-:W-:Y:S05]  /*0810*/  BSYNC B1 ;  /* 0x0000000000017941 */ /* 0x000fea0003800000 */
.L_x_1617:
[----:B------:R-:W-:Y:S01]  /*0820*/  LEA R5, R2, 0x3b800000, 0x17 ;  /* 0x3b80000002057811 */ /* 0x000fe200078eb8ff */
[----:B------:R-:W-:-:S05]  /*0830*/  IMAD.SHL.U32 R2, R3, 0x100000, RZ ;  /* 0x0010000003027824 */ /* 0x000fca00078e00ff */
[----:B------:R-:W-:-:S07]  /*0840*/  LOP3.LUT R2, R5, R2, R6, 0xfe, !PT ;  /* 0x0000000205027212 */ /* 0x000fce00078efe06 */
.L_x_1616:
[----:B------:R-:W-:Y:S05]  /*0850*/  BSYNC B0 ;  /* 0x0000000000007941 */ /* 0x000fea0003800000 */
.L_x_1615:
        /* <DEDUP_REMOVED lines=15> */
.L_x_1620:
[----:B------:R-:W-:Y:S05]  /*0950*/  BSYNC B0 ;  /* 0x0000000000007941 */ /* 0x000fea0003800000 */
.L_x_1619:
        /* <DEDUP_REMOVED lines=21> */
.L_x_1624:
[----:B------:R-:W-:Y:S05]  /*0ab0*/  BSYNC B1 ;  /* 0x0000000000017941 */ /* 0x000fea0003800000 */
.L_x_1623:
[----:B------:R-:W-:Y:S01]  /*0ac0*/  LEA R5, R2, 0x3b800000, 0x17 ;  /* 0x3b80000002057811 */ /* 0x000fe200078eb8ff */
[----:B------:R-:W-:-:S05]  /*0ad0*/  IMAD.SHL.U32 R2, R3, 0x100000, RZ ;  /* 0x0010000003027824 */ /* 0x000fca00078e00ff */
[----:B------:R-:W-:-:S07]  /*0ae0*/  LOP3.LUT R2, R5, R2, R6, 0xfe, !PT ;  /* 0x0000000205027212 */ /* 0x000fce00078efe06 */
.L_x_1622:
[----:B------:R-:W-:Y:S05]  /*0af0*/  BSYNC B0 ;  /* 0x0000000000007941 */ /* 0x000fea0003800000 */
.L_x_1621:
        /* <DEDUP_REMOVED lines=15> */
.L_x_1626:
[----:B------:R-:W-:Y:S05]  /*0bf0*/  BSYNC B0 ;  /* 0x0000000000007941 */ /* 0x000fea0003800000 */
.L_x_1625:
        /* <DEDUP_REMOVED lines=21> */
.L_x_1630:
[----:B------:R-:W-:Y:S05]  /*0d50*/  BSYNC B1 ;  /* 0x0000000000017941 */ /* 0x000fea0003800000 */
.L_x_1629:
[----:B------:R-:W-:Y:S01]  /*0d60*/  LEA R5, R2, 0x3b800000, 0x17 ;  /* 0x3b80000002057811 */ /* 0x000fe200078eb8ff */
[----:B------:R-:W-:-:S05]  /*0d70*/  IMAD.SHL.U32 R2, R3, 0x100000, RZ ;  /* 0x0010000003027824 */ /* 0x000fca00078e00ff */
[----:B------:R-:W-:-:S07]  /*0d80*/  LOP3.LUT R2, R5, R2, R6, 0xfe, !PT ;  /* 0x0000000205027212 */ /* 0x000fce00078efe06 */
.L_x_1628:
[----:B------:R-:W-:Y:S05]  /*0d90*/  BSYNC B0 ;  /* 0x0000000000007941 */ /* 0x000fea0003800000 */
.L_x_1627:
        /* <DEDUP_REMOVED lines=12> */
.L_x_1632:
[----:B------:R-:W-:Y:S05]  /*0e60*/  BSYNC B0 ;  /* 0x0000000000007941 */ /* 0x000fea0003800000 */
.L_x_1631:
        /* <DEDUP_REMOVED lines=22> */
.L_x_1608:
        /* <DEDUP_REMOVED lines=8> */
.L_x_1658:
        /* <DEDUP_REMOVED lines=31> */
.L_x_1637:
[----:B------:R-:W-:Y:S05]  /*1240*/  BSYNC B1 ;  /* 0x0000000000017941 */ /* 0x000fea0003800000 */
.L_x_1636:
[----:B------:R-:W-:Y:S01]  /*1250*/  LEA R10, R7, 0x3b800000, 0x17 ;  /* 0x3b800000070a7811 */ /* 0x000fe200078eb8ff */
[----:B------:R-:W-:-:S05]  /*1260*/  IMAD.SHL.U32 R7, R8, 0x100000, RZ ;  /* 0x0010000008077824 */ /* 0x000fca00078e00ff */
[----:B------:R-:W-:-:S07]  /*1270*/  LOP3.LUT R7, R10, R7, R11, 0xfe, !PT ;  /* 0x000000070a077212 */ /* 0x000fce00078efe0b */
.L_x_1635:
[----:B------:R-:W-:Y:S05]  /*1280*/  BSYNC B0 ;  /* 0x0000000000007941 */ /* 0x000fea0003800000 */
.L_x_1634:
        /* <DEDUP_REMOVED lines=15> */
.L_x_1639:
[----:B------:R-:W-:Y:S05]  /*1380*/  BSYNC B0 ;  /* 0x0000000000007941 */ /* 0x000fea0003800000 */
.L_x_1638:
        /* <DEDUP_REMOVED lines=22> */
.L_x_1643:
[----:B------:R-:W-:Y:S05]  /*14f0*/  BSYNC B1 ;  /* 0x0000000000017941 */ /* 0x000fea0003800000 */
.L_x_1642:
[----:B------:R-:W-:Y:S01]  /*1500*/  IMAD.SHL.U32 R6, R6, 0x100000, RZ ;  /* 0x0010000006067824 */ /* 0x000fe200078e00ff */
[----:B------:R-:W-:-:S04]  /*1510*/  LEA R9, R8, 0x3b800000, 0x17 ;  /* 0x3b80000008097811 */ /* 0x000fc800078eb8ff */
[----:B------:R-:W-:-:S07]  /*1520*/  LOP3.LUT R10, R9, R6, R10, 0xfe, !PT ;  /* 0x00000006090a7212 */ /* 0x000fce00078efe0a */
.L_x_1641:
[----:B------:R-:W-:Y:S05]  /*1530*/  BSYNC B0 ;  /* 0x0000000000007941 */ /* 0x000fea0003800000 */
.L_x_1640:
        /* <DEDUP_REMOVED lines=15> */
.L_x_1645:
[----:B------:R-:W-:Y:S05]  /*1630*/  BSYNC B0 ;  /* 0x0000000000007941 */ /* 0x000fea0003800000 */
.L_x_1644:
        /* <DEDUP_REMOVED lines=22> */
.L_x_1649:
[----:B------:R-:W-:Y:S05]  /*17a0*/  BSYNC B1 ;  /* 0x0000000000017941 */ /* 0x000fea0003800000 */
.L_x_1648:
[----:B------:R-:W-:Y:S01]  /*17b0*/  IMAD.SHL.U32 R5, R5, 0x100000, RZ ;  /* 0x0010000005057824 */ /* 0x000fe200078e00ff */
[----:B------:R-:W-:-:S04]  /*17c0*/  LEA R8, R8, 0x3b800000, 0x17 ;  /* 0x3b80000008087811 */ /* 0x000fc800078eb8ff */
[----:B------:R-:W-:-:S07]  /*17d0*/  LOP3.LUT R8, R8, R5, R11, 0xfe, !PT ;  /* 0x0000000508087212 */ /* 0x000fce00078efe0b */
.L_x_1647:
[----:B------:R-:W-:Y:S05]  /*17e0*/  BSYNC B0 ;  /* 0x0000000000007941 */ /* 0x000fea0003800000 */
.L_x_1646:
        /* <DEDUP_REMOVED lines=15> */
.L_x_1651:
[----:B------:R-:W-:Y:S05]  /*18e0*/  BSYNC B0 ;  /* 0x0000000000007941 */ /* 0x000fea0003800000 */
.L_x_1650:
        /* <DEDUP_REMOVED lines=22> */
.L_x_1655:
[----:B------:R-:W-:Y:S05]  /*1a50*/  BSYNC B1 ;  /* 0x0000000000017941 */ /* 0x000fea0003800000 */
.L_x_1654:
[----:B------:R-:W-:Y:S01]  /*1a60*/  IMAD.SHL.U32 R4, R4, 0x100000, RZ ;  /* 0x0010000004047824 */ /* 0x000fe200078e00ff */
[----:B------:R-:W-:-:S04]  /*1a70*/  LEA R9, R8, 0x3b800000, 0x17 ;  /* 0x3b80000008097811 */ /* 0x000fc800078eb8ff */
[----:B------:R-:W-:-:S07]  /*1a80*/  LOP3.LUT R8, R9, R4, R10, 0xfe, !PT ;  /* 0x0000000409087212 */ /* 0x000fce00078efe0a */
.L_x_1653:
[----:B------:R-:W-:Y:S05]  /*1a90*/  BSYNC B0 ;  /* 0x0000000000007941 */ /* 0x000fea0003800000 */
.L_x_1652:
        /* <DEDUP_REMOVED lines=12> */
.L_x_1657:
[----:B------:R-:W-:Y:S05]  /*1b60*/  BSYNC B0 ;  /* 0x0000000000007941 */ /* 0x000fea0003800000 */
.L_x_1656:
        /* <DEDUP_REMOVED lines=19> */
.L_x_1659:
        /* <DEDUP_REMOVED lines=14> */
.L_x_7839:


//--------------------- .text._ZN2at6native55_GLOBAL__N__de093ff9_22_ForeachBinaryOpList_cu_a911ec4325multi_tensor_apply_kernelINS1_18TensorListMetadataILi2EEENS1_11CopyFunctorIN3c1013Float8_e4m3fnEbLi2ELi1ELi1EEEJNS0_4CopyIS7_bEEEEEvT_T0_DpT1_ --------------------------
	.section	.text._ZN2at6native55_GLOBAL__N__de093ff9_22_ForeachBinaryOpList_cu_a911ec4325multi_tensor_apply_kernelINS1_18TensorListMetadataILi2EEENS1_11CopyFunctorIN3c1013Float8_e4m3fnEbLi2ELi1ELi1EEEJNS0_4CopyIS7_bEEEEEvT_T0_DpT1_,"ax",@progbits
	.align	128
.text._ZN2at6native55_GLOBAL__N__de093ff9_22_ForeachBinaryOpList_cu_a911ec4325multi_tensor_apply_kernelINS1_18TensorListMetadataILi2EEENS1_11CopyFunctorIN3c1013Float8_e4m3fnEbLi2ELi1ELi1EEEJNS0_4CopyIS7_bEEEEEvT_T0_DpT1_:
        .type           _ZN2at6native55_GLOBAL__N__de093ff9_22_ForeachBinaryOpList_cu_a911ec4325multi_tensor_apply_kernelINS1_18TensorListMetadataILi2EEENS1_11CopyFunctorIN3c1013Float8_e4m3fnEbLi2ELi1ELi1EEEJNS0_4CopyIS7_bEEEEEvT_T0_DpT1_,@function
        .size           _ZN2at6native55_GLOBAL__N__de093ff9_22_ForeachBinaryOpList_cu_a911ec4325multi_tensor_apply_kernelINS1_18TensorListMetadataILi2EEENS1_11CopyFunctorIN3c1013Float8_e4m3fnEbLi2ELi1ELi1EEEJNS0_4CopyIS7_bEEEEEvT_T0_DpT1_,(.L_x_7840 - _ZN2at6native55_GLOBAL__N__de093ff9_22_ForeachBinaryOpList_cu_a911ec4325multi_tensor_apply_kernelINS1_18TensorListMetadataILi2EEENS1_11CopyFunctorIN3c1013Float8_e4m3fnEbLi2ELi1ELi1EEEJNS0_4CopyIS7_bEEEEEvT_T0_DpT1_)
        .other          _ZN2at6native55_GLOBAL__N__de093ff9_22_ForeachBinaryOpList_cu_a911ec4325multi_tensor_apply_kernelINS1_18TensorListMetadataILi2EEENS1_11CopyFunctorIN3c1013Float8_e4m3fnEbLi2ELi1ELi1EEEJNS0_4CopyIS7_bEEEEEvT_T0_DpT1_,@"STO_CUDA_ENTRY STV_DEFAULT"
_ZN2at6native55_GLOBAL__N__de093ff9_22_ForeachBinaryOpList_cu_a911ec4325multi_tensor_apply_kernelINS1_18TensorListMetadataILi2EEENS1_11CopyFunctorIN3c1013Float8_e4m3fnEbLi2ELi1ELi1EEEJNS0_4CopyIS7_bEEEEEvT_T0_DpT1_:
        /* <DEDUP_REMOVED lines=29> */
.L_x_1669:
        /* <DEDUP_REMOVED lines=11> */
[----:B------:R-:W-:Y:S02]  /*0280*/  ISETP.GE.U32.AND.EX P1, PT, R19, RZ, PT, P2 ;  /* 0x000000ff1300720c */ /* 0x000fe40003f26120 */
[----:B------:R-:W-:Y:S01]  /*0290*/  LEA R18, P2, R0, R25, 0x1 ;  /* 0x0000001900127211 */ /* 0x000fe200078408ff */
[--C-:B------:R-:W-:Y:S01]  /*02a0*/  IMAD.X R21, RZ, RZ, R23.reuse, P4 ;  /* 0x000000ffff157224 */ /* 0x100fe200020e0617 */
[----:B------:R-:W-:Y:S02]  /*02b0*/  ISETP.LT.U32.AND P3, PT, R22, UR12, PT ;  /* 0x0000000c16007c0c */ /* 0x000fe4000bf61070 */
[----:B------:R-:W-:Y:S01]  /*02c0*/  ISETP.GE.U32.AND P5, PT, R17, 0x10000, PT ;  /* 0x000100001100780c */ /* 0x000fe20003fa6070 */
[----:B------:R-:W-:Y:S01]  /*02d0*/  IMAD.X R20, RZ, RZ, R23, P2 ;  /* 0x000000ffff147224 */ /* 0x000fe200010e0617 */
[----:B------:R-:W-:-:S02]  /*02e0*/  ISETP.LT.AND.EX P1, PT, R19, UR6, !P1, P3 ;  /* 0x0000000613007c0c */ /* 0x000fc4000cf21330 */
[----:B------:R-:W-:Y:S02]  /*02f0*/  @P0 IADD3 R2, P6, R25, UR14, RZ ;  /* 0x0000000e19020c10 */ /* 0x000fe4000ffde0ff */
[C---:B------:R-:W-:Y:S02]  /*0300*/  ISETP.GE.U32.AND P3, PT, R18.reuse, 0x10000, PT ;  /* 0x000100001200780c */ /* 0x040fe40003f66070 */
[----:B------:R-:W-:Y:S02]  /*0310*/  @P0 IADD3.X R3, R23, UR4, RZ, P6, !PT ;  /* 0x0000000417030c10 */ /* 0x000fe4000b7fe4ff */
[----:B------:R-:W-:Y:S02]  /*0320*/  ISETP.LT.U32.AND P2, PT, R18, UR12, PT ;  /* 0x0000000c12007c0c */ /* 0x000fe4000bf41070 */
[----:B------:R-:W-:Y:S01]  /*0330*/  ISETP.GE.U32.AND.EX P3, PT, R20, RZ, PT, P3 ;  /* 0x000000ff1400720c */ /* 0x000fe20003f66130 */
[----:B------:R-:W2:Y:S01]  /*0340*/  @P0 LDG.E.U8 R12, desc[UR10][R2.64] ;  /* 0x0000000a020c0981 */ /* 0x000ea2000c1e1100 */
[----:B------:R-:W-:-:S02]  /*0350*/  ISETP.LT.U32.AND P4, PT, R17, UR12, PT ;  /* 0x0000000c11007c0c */ /* 0x000fc4000bf81070 */
[C---:B------:R-:W-:Y:S02]  /*0360*/  ISETP.GE.U32.AND.EX P5, PT, R21.reuse, RZ, PT, P5 ;  /* 0x000000ff1500720c */ /* 0x040fe40003fa6150 */
[----:B------:R-:W-:Y:S02]  /*0370*/  ISETP.LT.AND.EX P2, PT, R20, UR6, !P3, P2 ;  /* 0x0000000614007c0c */ /* 0x000fe4000df41320 */
[----:B------:R-:W-:Y:S02]  /*0380*/  ISETP.LT.AND.EX P4, PT, R21, UR6, !P5, P4 ;  /* 0x0000000615007c0c */ /* 0x000fe4000ef81340 */
[----:B------:R-:W-:-:S04]  /*0390*/  @P1 IADD3 R4, P3, R22, UR14, RZ ;  /* 0x0000000e16041c10 */ /* 0x000fc8000ff7e0ff */
[----:B------:R-:W-:-:S05]  /*03a0*/  @P1 IADD3.X R5, R19, UR4, RZ, P3, !PT ;  /* 0x0000000413051c10 */ /* 0x000fca0009ffe4ff */
[----:B------:R-:W-:Y:S01]  /*03b0*/  @P2 IADD3 R6, P3, R18, UR14, RZ ;  /* 0x0000000e12062c10 */ /* 0x000fe2000ff7e0ff */
[----:B------:R-:W3:Y:S01]  /*03c0*/  @P1 LDG.E.U8 R14, desc[UR10][R4.64] ;  /* 0x0000000a040e1981 */ /* 0x000ee2000c1e1100 */
[----:B------:R-:W-:Y:S02]  /*03d0*/  @P4 IADD3 R8, P5, R17, UR14, RZ ;  /* 0x0000000e11084c10 */ /* 0x000fe4000ffbe0ff */
[----:B------:R-:W-:Y:S02]  /*03e0*/  @P2 IADD3.X R7, R20, UR4, RZ, P3, !PT ;  /* 0x0000000414072c10 */ /* 0x000fe40009ffe4ff */
[----:B------:R-:W-:-:S03]  /*03f0*/  @P4 IADD3.X R9, R21, UR4, RZ, P5, !PT ;  /* 0x0000000415094c10 */ /* 0x000fc6000affe4ff */
[----:B------:R0:W4:Y:S04]  /*0400*/  @P2 LDG.E.U8 R15, desc[UR10][R6.64] ;  /* 0x0000000a060f2981 */ /* 0x000128000c1e1100 */
[----:B------:R-:W5:Y:S01]  /*0410*/  @P4 LDG.E.U8 R16, desc[UR10][R8.64] ;  /* 0x0000000a08104981 */ /* 0x000f62000c1e1100 */
[----:B------:R-:W-:Y:S01]  /*0420*/  BSSY B0, `(.L_x_1661) ;  /* 0x0000013000007945 */ /* 0x000fe20003800000 */
[----:B------:R-:W-:Y:S02]  /*0430*/  IMAD.MOV.U32 R29, RZ, RZ, 0x7f ;  /* 0x0000007fff1d7424 */ /* 0x000fe400078e00ff */
[----:B------:R-:W-:Y:S01]  /*0440*/  IMAD.MOV.U32 R27, RZ, RZ, 0x7f ;  /* 0x0000007fff1b7424 */ /* 0x000fe200078e00ff */
[----:B--2---:R-:W0:Y:S02]  /*0450*/  I2F.S8 R28, R12 ;  /* 0x0000000c001c7306 */ /* 0x004e240000001400 */
[----:B0-----:R-:W-:-:S06]  /*0460*/  LOP3.LUT R6, R28, 0x7fffffff, RZ, 0xc0, !PT ;  /* 0x7fffffff1c067812 */ /* 0x001fcc00078ec0ff */
[----:B---3--:R-:W0:Y:S01]  /*0470*/  I2F.S8 R26, R14 ;  /* 0x0000000e001a7306 */ /* 0x008e220000001400 */
[----:B------:R-:W-:-:S07]  /*0480*/  ISETP.GT.U32.AND P3, PT, R6, 0x43efffff, PT ;  /* 0x43efffff0600780c */ /* 0x000fce0003f64070 */
[----:B----4-:R1:W2:Y:S08]  /*0490*/  I2F.S8 R24, R15 ;  /* 0x0000000f00187306 */ /* 0x0102b00000001400 */
[----:B-----5:R1:W3:Y:S01]  /*04a0*/  I2F.S8 R2, R16 ;  /* 0x0000001000027306 */ /* 0x0202e20000001400 */
[----:B0-----:R-:W-:-:S04]  /*04b0*/  LOP3.LUT R3, R26, 0x7fffffff, RZ, 0xc0, !PT ;  /* 0x7fffffff1a037812 */ /* 0x001fc800078ec0ff */
[----:B------:R-:W-:Y:S01]  /*04c0*/  ISETP.GT.U32.AND P5, PT, R3, 0x43efffff, PT ;  /* 0x43efffff0300780c */ /* 0x000fe20003fa4070 */
[----:B------:R-:W-:-:S12]  /*04d0*/  @P3 BRA `(.L_x_1662) ;  /* 0x00000000001c3947 */ /* 0x000fd80003800000 */
[----:B------:R-:W-:-:S13]  /*04e0*/  ISETP.GE.U32.AND P3, PT, R6, 0x3c800000, PT ;  /* 0x3c8000000600780c */ /* 0x000fda0003f66070 */
[----:B------:R-:W-:-:S04]  /*04f0*/  @P3 SHF.R.U32.HI R4, RZ, 0x14, R28 ;  /* 0x00000014ff043819 */ /* 0x000fc8000001161c */
[----:B------:R-:W-:Y:S01]  /*0500*/  @P3 LOP3.LUT R5, R4, 0x1, RZ, 0xc0, !PT ;  /* 0x0000000104053812 */ /* 0x000fe200078ec0ff */
[----:B------:R-:W-:-:S03]  /*0510*/  @!P3 FADD.FTZ R4, R6, 16384 ;  /* 0x468000000604b421 */ /* 0x000fc60000010000 */
[----:B------:R-:W-:-:S04]  /*0520*/  @P3 IADD3 R5, R28, 0x407ffff, R5 ;  /* 0x0407ffff1c053810 */ /* 0x000fc80007ffe005 */
[----:B------:R-:W-:Y:S01]  /*0530*/  @P3 SHF.R.U32.HI R27, RZ, 0x14, R5 ;  /* 0x00000014ff1b3819 */ /* 0x000fe20000011605 */
[----:B------:R-:W-:-:S07]  /*0540*/  @!P3 VIADD R27, R4, 0xb9800000 ;  /* 0xb9800000041bb836 */ /* 0x000fce0000000000 */
.L_x_1662:
[----:B------:R-:W-:Y:S05]  /*0550*/  BSYNC B0 ;  /* 0x0000000000007941 */ /* 0x000fea0003800000 */
.L_x_1661:
[----:B------:R-:W-:Y:S04]  /*0560*/  BSSY B0, `(.L_x_1663) ;  /* 0x0000009000007945 */ /* 0x000fe80003800000 */
        /* <DEDUP_REMOVED lines=8> */
.L_x_1664:
[----:B------:R-:W-:Y:S05]  /*05f0*/  BSYNC B0 ;  /* 0x0000000000007941 */ /* 0x000fea0003800000 */
.L_x_1663:
[----:B--2---:R-:W-:Y:S01]  /*0600*/  LOP3.LUT R4, R24, 0x7fffffff, RZ, 0xc0, !PT ;  /* 0x7fffffff18047812 */ /* 0x004fe200078ec0ff */
[----:B------:R-:W-:Y:S01]  /*0610*/  BSSY B0, `(.L_x_1665) ;  /* 0x0000015000007945 */ /* 0x000fe20003800000 */
[----:B------:R-:W-:Y:S02]  /*0620*/  LOP3.LUT R28, R28, 0x80000000, RZ, 0xc0, !PT ;  /* 0x800000001c1c7812 */ /* 0x000fe400078ec0ff */
[----:B------:R-:W-:Y:S02]  /*0630*/  ISETP.GT.U32.AND P3, PT, R4, 0x43efffff, PT ;  /* 0x43efffff0400780c */ /* 0x000fe40003f64070 */
[----:B------:R-:W-:Y:S02]  /*0640*/  LOP3.LUT R26, R26, 0x80000000, RZ, 0xc0, !PT ;  /* 0x800000001a1a7812 */ /* 0x000fe400078ec0ff */
[----:B------:R-:W-:Y:S02]  /*0650*/  LOP3.LUT R5, R24, 0x80000000, RZ, 0xc0, !PT ;  /* 0x8000000018057812 */ /* 0x000fe400078ec0ff */
[----:B---3--:R-:W-:-:S02]  /*0660*/  LOP3.LUT R3, R2, 0x7fffffff, RZ, 0xc0, !PT ;  /* 0x7fffffff02037812 */ /* 0x008fc400078ec0ff */
[----:B------:R-:W-:Y:S02]  /*0670*/  SHF.R.U32.HI R28, RZ, 0x18, R28 ;  /* 0x00000018ff1c7819 */ /* 0x000fe4000001161c */
[----:B------:R-:W-:Y:S02]  /*0680*/  SHF.R.U32.HI R26, RZ, 0x18, R26 ;  /* 0x00000018ff1a7819 */ /* 0x000fe4000001161a */
[----:B------:R-:W-:Y:S01]  /*0690*/  SHF.R.U32.HI R6, RZ, 0x18, R5 ;  /* 0x00000018ff067819 */ /* 0x000fe20000011605 */
[----:B------:R-:W-:Y:S01]  /*06a0*/  IMAD.MOV.U32 R5, RZ, RZ, 0x7f ;  /* 0x0000007fff057424 */ /* 0x000fe200078e00ff */
[----:B------:R-:W-:Y:S02]  /*06b0*/  ISETP.GT.U32.AND P5, PT, R3, 0x43efffff, PT ;  /* 0x43efffff0300780c */ /* 0x000fe40003fa4070 */
[----:B------:R-:W-:Y:S02]  /*06c0*/  LOP3.LUT R27, R27, R28, RZ, 0xfc, !PT ;  /* 0x0000001c1b1b7212 */ /* 0x000fe400078efcff */
[----:B------:R-:W-:Y:S01]  /*06d0*/  LOP3.LUT R29, R29, R26, RZ, 0xfc, !PT ;  /* 0x0000001a1d1d7212 */ /* 0x000fe200078efcff */
[----:B------:R-:W-:Y:S08]  /*06e0*/  @P3 BRA `(.L_x_1666) ;  /* 0x00000000001c3947 */ /* 0x000ff00003800000 */
[----:B------:R-:W-:-:S13]  /*06f0*/  ISETP.GE.U32.AND P3, PT, R4, 0x3c800000, PT ;  /* 0x3c8000000400780c */ /* 0x000fda0003f66070 */
[----:B------:R-:W-:Y:S01]  /*0700*/  @P3 SHF.R.U32.HI R5, RZ, 0x14, R24 ;  /* 0x00000014ff053819 */ /* 0x000fe20000011618 */
[----:B------:R-:W-:-:S03]  /*0710*/  @!P3 FADD.FTZ R4, R4, 16384 ;  /* 0x468000000404b421 */ /* 0x000fc60000010000 */
[----:B------:R-:W-:-:S04]  /*0720*/  @P3 LOP3.LUT R5, R5, 0x1, RZ, 0xc0, !PT ;  /* 0x0000000105053812 */ /* 0x000fc800078ec0ff */
[----:B------:R-:W-:-:S04]  /*0730*/  @P3 IADD3 R5, R24, 0x407ffff, R5 ;  /* 0x0407ffff18053810 */ /* 0x000fc80007ffe005 */
[----:B------:R-:W-:Y:S01]  /*0740*/  @P3 SHF.R.U32.HI R5, RZ, 0x14, R5 ;  /* 0x00000014ff053819 */ /* 0x000fe20000011605 */
[----:B------:R-:W-:-:S07]  /*0750*/  @!P3 VIADD R5, R4, 0xb9800000 ;  /* 0xb98000000405b836 */ /* 0x000fce0000000000 */
.L_x_1666:
[----:B------:R-:W-:Y:S05]  /*0760*/  BSYNC B0 ;  /* 0x0000000000007941 */ /* 0x000fea0003800000 */
.L_x_1665:
[----:B------:R-:W-:Y:S01]  /*0770*/  BSSY B0, `(.L_x_1667) ;  /* 0x000000b000007945 */ /* 0x000fe20003800000 */
[----:B------:R-:W-:Y:S01]  /*0780*/  LOP3.LUT R24, R5, R6, RZ, 0xfc, !PT ;  /* 0x0000000605187212 */ /* 0x000fe200078efcff */
[----:B------:R-:W-:Y:S02]  /*0790*/  IMAD.MOV.U32 R5, RZ, RZ, 0x7f ;  /* 0x0000007fff057424 */ /* 0x000fe400078e00ff */
        /* <DEDUP_REMOVED lines=8> */
.L_x_1668:
[----:B------:R-:W-:Y:S05]  /*0820*/  BSYNC B0 ;  /* 0x0000000000007941 */ /* 0x000fea0003800000 */
.L_x_1667:
[----:B------:R-:W-:Y:S01]  /*0830*/  LOP3.LUT R3, R2, 0x80000000, RZ, 0xc0, !PT ;  /* 0x8000000002037812 */ /* 0x000fe200078ec0ff */
[----:B------:R-:W-:Y:S01]  /*0840*/  IMAD.WIDE.U32 R10, R0, 0x4, R10 ;  /* 0x00000004000a7825 */ /* 0x000fe200078e000a */
[----:B------:R-:W-:Y:S02]  /*0850*/  @P0 IADD3 R2, P6, R25, UR13, RZ ;  /* 0x0000000d19020c10 */ /* 0x000fe4000ffde0ff */
[----:B------:R-:W-:Y:S02]  /*0860*/  SHF.R.U32.HI R8, RZ, 0x18, R3 ;  /* 0x00000018ff087819 */ /* 0x000fe40000011603 */
[----:B------:R-:W-:Y:S02]  /*0870*/  @P1 IADD3 R4, P5, R22, UR13, RZ ;  /* 0x0000000d16041c10 */ /* 0x000fe4000ffbe0ff */
[----:B------:R-:W-:Y:S02]  /*0880*/  @P0 IADD3.X R3, R23, UR8, RZ, P6, !PT ;  /* 0x0000000817030c10 */ /* 0x000fe4000b7fe4ff */
[----:B------:R-:W-:-:S02]  /*0890*/  @P2 IADD3 R6, P3, R18, UR13, RZ ;  /* 0x0000000d12062c10 */ /* 0x000fc4000ff7e0ff */
[----:B------:R-:W-:Y:S01]  /*08a0*/  LOP3.LUT R23, R5, R8, RZ, 0xfc, !PT ;  /* 0x0000000805177212 */ /* 0x000fe200078efcff */
[----:B------:R2:W-:Y:S01]  /*08b0*/  @P0 STG.E.U8 desc[UR10][R2.64], R27 ;  /* 0x0000001b02000986 */ /* 0x0005e2000c10110a */
[----:B------:R-:W-:Y:S02]  /*08c0*/  @P4 IADD3 R8, P6, R17, UR13, RZ ;  /* 0x0000000d11084c10 */ /* 0x000fe4000ffde0ff */
        /* <DEDUP_REMOVED lines=12> */
.L_x_1660:
        /* <DEDUP_REMOVED lines=8> */
.L_x_1678:
[C---:B------:R-:W-:Y:S01]  /*0a10*/  IMAD.SHL.U32 R2, R0.reuse, 0x4, RZ ;  /* 0x0000000400027824 */ /* 0x040fe200078e00ff */
[----:B------:R-:W-:-:S04]  /*0a20*/  SHF.L.U64.HI R13, R0, 0x2, R3 ;  /* 0x00000002000d7819 */ /* 0x000fc80000010203 */
[----:B------:R-:W-:-:S04]  /*0a30*/  IADD3 R8, P0, R2, UR14, RZ ;  /* 0x0000000e02087c10 */ /* 0x000fc8000ff1e0ff */
[----:B------:R-:W-:-:S05]  /*0a40*/  IADD3.X R9, R13, UR4, RZ, P0, !PT ;  /* 0x000000040d097c10 */ /* 0x000fca00087fe4ff */
[----:B------:R0:W2:Y:S01]  /*0a50*/  LDG.E R8, desc[UR10][R8.64] ;  /* 0x0000000a08087981 */ /* 0x0000a2000c1e1900 */
[----:B------:R-:W-:Y:S01]  /*0a60*/  BSSY B0, `(.L_x_1670) ;  /* 0x000001d000007945 */ /* 0x000fe20003800000 */
[----:B0-----:R-:W-:Y:S01]  /*0a70*/  IMAD.MOV.U32 R9, RZ, RZ, 0x7f ;  /* 0x0000007fff097424 */ /* 0x001fe200078e00ff */
[----:B--2---:R-:W0:Y:S01]  /*0a80*/  I2F.S8 R15, R8 ;  /* 0x00000008000f7306 */ /* 0x004e220000001400 */
[C---:B------:R-:W-:Y:S02]  /*0a90*/  PRMT R6, R8.reuse, 0x7772, RZ ;  /* 0x0000777208067816 */ /* 0x040fe400000000ff */
[C---:B------:R-:W-:Y:S02]  /*0aa0*/  PRMT R5, R8.reuse, 0x7773, RZ ;  /* 0x0000777308057816 */ /* 0x040fe400000000ff */
[----:B------:R-:W-:-:S03]  /*0ab0*/  PRMT R10, R8, 0x7771, RZ ;  /* 0x00007771080a7816 */ /* 0x000fc600000000ff */
[----:B------:R-:W1:Y:S01]  /*0ac0*/  I2F.S8 R6, R6 ;  /* 0x0000000600067306 */ /* 0x000e620000001400 */
[----:B0-----:R-:W-:-:S07]  /*0ad0*/  LOP3.LUT R14, R15, 0x7fffffff, RZ, 0xc0, !PT ;  /* 0x7fffffff0f0e7812 */ /* 0x001fce00078ec0ff */
[----:B------:R-:W0:Y:S01]  /*0ae0*/  I2F.S8 R16, R10 ;  /* 0x0000000a00107306 */ /* 0x000e220000001400 */
[----:B------:R-:W-:Y:S02]  /*0af0*/  LOP3.LUT R8, R15, 0x80000000, RZ, 0xc0, !PT ;  /* 0x800000000f087812 */ /* 0x000fe400078ec0ff */
[----:B------:R-:W-:Y:S02]  /*0b00*/  ISETP.GT.U32.AND P0, PT, R14, 0x43efffff, PT ;  /* 0x43efffff0e00780c */ /* 0x000fe40003f04070 */
[----:B------:R-:W-:Y:S01]  /*0b10*/  SHF.R.U32.HI R11, RZ, 0x18, R8 ;  /* 0x00000018ff0b7819 */ /* 0x000fe20000011608 */
[----:B------:R-:W-:Y:S01]  /*0b20*/  IMAD.MOV.U32 R8, RZ, RZ, 0x7f ;  /* 0x0000007fff087424 */ /* 0x000fe200078e00ff */
[----:B-1----:R-:W-:Y:S01]  /*0b30*/  LOP3.LUT R7, R6, 0x7fffffff, RZ, 0xc0, !PT ;  /* 0x7fffffff06077812 */ /* 0x002fe200078ec0ff */
[----:B------:R-:W1:Y:S03]  /*0b40*/  I2F.S8 R5, R5 ;  /* 0x0000000500057306 */ /* 0x000e660000001400 */
[----:B------:R-:W-:-:S02]  /*0b50*/  ISETP.GT.U32.AND P2, PT, R7, 0x43efffff, PT ;  /* 0x43efffff0700780c */ /* 0x000fc40003f44070 */
[C---:B0-----:R-:W-:Y:S02]  /*0b60*/  LOP3.LUT R17, R16.reuse, 0x7fffffff, RZ, 0xc0, !PT ;  /* 0x7fffffff10117812 */ /* 0x041fe400078ec0ff */
[----:B------:R-:W-:Y:S02]  /*0b70*/  LOP3.LUT R12, R16, 0x80000000, RZ, 0xc0, !PT ;  /* 0x80000000100c7812 */ /* 0x000fe400078ec0ff */
[----:B------:R-:W-:Y:S02]  /*0b80*/  ISETP.GT.U32.AND P1, PT, R17, 0x43efffff, PT ;  /* 0x43efffff1100780c */ /* 0x000fe40003f24070 */
[----:B-1----:R-:W-:-:S04]  /*0b90*/  LOP3.LUT R4, R5, 0x7fffffff, RZ, 0xc0, !PT ;  /* 0x7fffffff05047812 */ /* 0x002fc800078ec0ff */
[----:B------:R-:W-:Y:S01]  /*0ba0*/  ISETP.GT.U32.AND P3, PT, R4, 0x43efffff, PT ;  /* 0x43efffff0400780c */ /* 0x000fe20003f64070 */
[----:B------:R-:W-:-:S12]  /*0bb0*/  @P0 BRA `(.L_x_1671) ;  /* 0x00000000001c0947 */ /* 0x000fd80003800000 */
[----:B------:R-:W-:-:S13]  /*0bc0*/  ISETP.GE.U32.AND P0, PT, R14, 0x3c800000, PT ;  /* 0x3c8000000e00780c */ /* 0x000fda0003f06070 */
[----:B------:R-:W-:Y:S01]  /*0bd0*/  @P0 SHF.R.U32.HI R8, RZ, 0x14, R15 ;  /* 0x00000014ff080819 */ /* 0x000fe2000001160f */
[----:B------:R-:W-:-:S03]  /*0be0*/  @!P0 FADD.FTZ R10, R14, 16384 ;  /* 0x468000000e0a8421 */ /* 0x000fc60000010000 */
[----:B------:R-:W-:-:S04]  /*0bf0*/  @P0 LOP3.LUT R8, R8, 0x1, RZ, 0xc0, !PT ;  /* 0x0000000108080812 */ /* 0x000fc800078ec0ff */
[----:B------:R-:W-:-:S04]  /*0c00*/  @P0 IADD3 R8, R15, 0x407ffff, R8 ;  /* 0x0407ffff0f080810 */ /* 0x000fc80007ffe008 */
[----:B------:R-:W-:Y:S01]  /*0c10*/  @P0 SHF.R.U32.HI R8, RZ, 0x14, R8 ;  /* 0x00000014ff080819 */ /* 0x000fe20000011608 */
[----:B------:R-:W-:-:S07]  /*0c20*/  @!P0 VIADD R8, R10, 0xb9800000 ;  /* 0xb98000000a088836 */ /* 0x000fce0000000000 */
.L_x_1671:
[----:B------:R-:W-:Y:S05]  /*0c30*/  BSYNC B0 ;  /* 0x0000000000007941 */ /* 0x000fea0003800000 */
.L_x_1670:
[----:B------:R-:W-:Y:S01]  /*0c40*/  BSSY B0, `(.L_x_1672) ;  /* 0x000000c000007945 */ /* 0x000fe20003800000 */
[----:B------:R-:W-:Y:S02]  /*0c50*/  LOP3.LUT R8, R8, R11, RZ, 0xfc, !PT ;  /* 0x0000000b08087212 */ /* 0x000fe400078efcff */
        /* <DEDUP_REMOVED lines=10> */
.L_x_1673:
[----:B------:R-:W-:Y:S05]  /*0d00*/  BSYNC B0 ;  /* 0x0000000000007941 */ /* 0x000fea0003800000 */
.L_x_1672:
[----:B------:R-:W-:Y:S01]  /*0d10*/  BSSY B0, `(.L_x_1674) ;  /* 0x000000c000007945 */ /* 0x000fe20003800000 */
        /* <DEDUP_REMOVED lines=11> */
.L_x_1675:
[----:B------:R-:W-:Y:S05]  /*0dd0*/  BSYNC B0 ;  /* 0x0000000000007941 */ /* 0x000fea0003800000 */
.L_x_1674:
        /* <DEDUP_REMOVED lines=11> */
.L_x_1677:
[----:B------:R-:W-:Y:S05]  /*0e90*/  BSYNC B0 ;  /* 0x0000000000007941 */ /* 0x000fea0003800000 */
.L_x_1676:
[----:B------:R-:W-:Y:S02]  /*0ea0*/  LOP3.LUT R5, R5, 0x80000000, RZ, 0xc0, !PT ;  /* 0x8000000005057812 */ /* 0x000fe400078ec0ff */
[----:B------:R-:W-:Y:S02]  /*0eb0*/  IADD3 R4, P0, R2, UR13, RZ ;  /* 0x0000000d02047c10 */ /* 0x000fe4000ff1e0ff */
[----:B------:R-:W-:Y:S02]  /*0ec0*/  SHF.R.U32.HI R5, RZ, 0x18, R5 ;  /* 0x00000018ff057819 */ /* 0x000fe40000011605 */
[----:B------:R-:W-:Y:S02]  /*0ed0*/  PRMT R8, R15, 0x7604, R8 ;  /* 0x000076040f087816 */ /* 0x000fe40000000008 */
        /* <DEDUP_REMOVED lines=15> */
.L_x_1679:
        /* <DEDUP_REMOVED lines=11> */
.L_x_7840:


//--------------------- .text._ZN2at6native55_GLOBAL__N__de093ff9_22_ForeachBinaryOpList_cu_a911ec4325multi_tensor_apply_kernelINS1_18TensorListMetadataILi2EEENS1_11CopyFunctorIN3c1013Float8_e4m3fnENS6_8BFloat16ELi2ELi1ELi1EEEJNS0_4CopyIS7_S8_EEEEEvT_T0_DpT1_ --------------------------
	.section	.text._ZN2at6native55_GLOBAL__N__de093ff9_22_ForeachBinaryOpList_cu_a911ec4325multi_tensor_apply_kernelINS1_18TensorListMetadataILi2EEENS1_11CopyFunctorIN3c1013Float8_e4m3fnENS6_8BFloat16ELi2ELi1ELi1EEEJNS0_4CopyIS7_S8_EEEEEvT_T0_DpT1_,"ax",@progbits
	.align	128
.text._ZN2at6native55_GLOBAL__N__de093ff9_22_ForeachBinaryOpList_cu_a911ec4325multi_tensor_apply_kernelINS1_18TensorListMetadataILi2EEENS1_11CopyFunctorIN3c1013Float8_e4m3fnENS6_8BFloat16ELi2ELi1ELi1EEEJNS0_4CopyIS7_S8_EEEEEvT_T0_DpT1_:
        .type           _ZN2at6native55_GLOBAL__N__de093ff9_22_ForeachBinaryOpList_cu_a911ec4325multi_tensor_apply_kernelINS1_18TensorListMetadataILi2EEENS1_11CopyFunctorIN3c1013Float8_e4m3fnENS6_8BFloat16ELi2ELi1ELi1EEEJNS0_4CopyIS7_S8_EEEEEvT_T0_DpT1_,@function
        .size           _ZN2at6native55_GLOBAL__N__de093ff9_22_ForeachBinaryOpList_cu_a911ec4325multi_tensor_apply_kernelINS1_18TensorListMetadataILi2EEENS1_11CopyFunctorIN3c1013Float8_e4m3fnENS6_8BFloat16ELi2ELi1ELi1EEEJNS0_4CopyIS7_S8_EEEEEvT_T0_DpT1_,(.L_x_7841 - _ZN2at6native55_GLOBAL__N__de093ff9_22_ForeachBinaryOpList_cu_a911ec4325multi_tensor_apply_kernelINS1_18TensorListMetadataILi2EEENS1_11CopyFunctorIN3c1013Float8_e4m3fnENS6_8BFloat16ELi2ELi1ELi1EEEJNS0_4CopyIS7_S8_EEEEEvT_T0_DpT1_)
        .other          _ZN2at6native55_GLOBAL__N__de093ff9_22_ForeachBinaryOpList_cu_a911ec4325multi_tensor_apply_kernelINS1_18TensorListMetadataILi2EEENS1_11CopyFunctorIN3c1013Float8_e4m3fnENS6_8BFloat16ELi2ELi1ELi1EEEJNS0_4CopyIS7_S8_EEEEEvT_T0_DpT1_,@"STO_CUDA_ENTRY STV_DEFAULT"
_ZN2at6native55_GLOBAL__N__de093ff9_22_ForeachBinaryOpList_cu_a911ec4325multi_tensor_apply_kernelINS1_18TensorListMetadataILi2EEENS1_11CopyFunctorIN3c1013Float8_e4m3fnENS6_8BFloat16ELi2ELi1ELi1EEEJNS0_4CopyIS7_S8_EEEEEvT_T0_DpT1_:
        /* <DEDUP_REMOVED lines=30> */
.L_x_1689:
[----:B0-----:R-:W-:Y:S01]  /*01e0*/  IADD3 R27, P0, R13, R10, RZ ;  /* 0x0000000a0d1b7210 */ /* 0x001fe20007f1e0ff */
[----:B-1----:R-:W-:-:S03]  /*01f0*/  IMAD R20, R12, 0x3, RZ ;  /* 0x000000030c147824 */ /* 0x002fc600078e02ff */
[-C--:B------:R-:W-:Y:S01]  /*0200*/  IADD3 R25, P2, R12, R27.reuse, RZ ;  /* 0x0000001b0c197210 */ /* 0x080fe20007f5e0ff */
[----:B------:R-:W-:Y:S01]  /*0210*/  IMAD.X R19, RZ, RZ, R11, P0 ;  /* 0x000000ffff137224 */ /* 0x000fe200000e060b */
[----:B------:R-:W-:Y:S02]  /*0220*/  ISETP.GE.U32.AND P0, PT, R27, 0x10000, PT ;  /* 0x000100001b00780c */ /* 0x000fe40003f06070 */
[----:B------:R-:W-:Y:S01]  /*0230*/  ISETP.GE.U32.AND P1, PT, R25, 0x10000, PT ;  /* 0x000100001900780c */ /* 0x000fe20003f26070 */
[----:B------:R-:W-:Y:S01]  /*0240*/  IMAD.X R0, RZ, RZ, R19, P2 ;  /* 0x000000ffff007224 */ /* 0x000fe200010e0613 */
[----:B------:R-:W-:Y:S02]  /*0250*/  ISETP.LT.U32.AND P2, PT, R27, UR12, PT ;  /* 0x0000000c1b007c0c */ /* 0x000fe4000bf41070 */
[----:B------:R-:W-:Y:S02]  /*0260*/  ISETP.GE.U32.AND.EX P0, PT, R19, RZ, PT, P0 ;  /* 0x000000ff1300720c */ /* 0x000fe40003f06100 */
[----:B------:R-:W-:-:S02]  /*0270*/  IADD3 R20, P4, R20, R27, RZ ;  /* 0x0000001b14147210 */ /* 0x000fc40007f9e0ff */
[----:B------:R-:W-:Y:S02]  /*0280*/  ISETP.LT.AND.EX P0, PT, R19, UR6, !P0, P2 ;  /* 0x0000000613007c0c */ /* 0x000fe4000c701320 */
[----:B------:R-:W-:Y:S01]  /*0290*/  LEA R23, P2, R12, R27, 0x1 ;  /* 0x0000001b0c177211 */ /* 0x000fe200078408ff */
[--C-:B------:R-:W-:Y:S01]  /*02a0*/  IMAD.X R15, RZ, RZ, R19.reuse, P4 ;  /* 0x000000ffff0f7224 */ /* 0x100fe200020e0613 */
[----:B------:R-:W-:Y:S02]  /*02b0*/  ISETP.LT.U32.AND P3, PT, R25, UR12, PT ;  /* 0x0000000c19007c0c */ /* 0x000fe4000bf61070 */
[C---:B------:R-:W-:Y:S01]  /*02c0*/  ISETP.GE.U32.AND.EX P1, PT, R0.reuse, RZ, PT, P1 ;  /* 0x000000ff0000720c */ /* 0x040fe20003f26110 */
[----:B------:R-:W-:Y:S01]  /*02d0*/  IMAD.X R14, RZ, RZ, R19, P2 ;  /* 0x000000ffff0e7224 */ /* 0x000fe200010e0613 */
[----:B------:R-:W-:Y:S02]  /*02e0*/  ISETP.GE.U32.AND P6, PT, R23, 0x10000, PT ;  /* 0x000100001700780c */ /* 0x000fe40003fc6070 */
[----:B------:R-:W-:-:S02]  /*02f0*/  ISETP.LT.AND.EX P1, PT, R0, UR6, !P1, P3 ;  /* 0x0000000600007c0c */ /* 0x000fc4000cf21330 */
[----:B------:R-:W-:Y:S02]  /*0300*/  ISETP.GE.U32.AND P3, PT, R20, 0x10000, PT ;  /* 0x000100001400780c */ /* 0x000fe40003f66070 */
[----:B------:R-:W-:Y:S02]  /*0310*/  @P0 LEA R2, P5, R27, UR4, 0x1 ;  /* 0x000000041b020c11 */ /* 0x000fe4000f8a08ff */
[----:B------:R-:W-:Y:S02]  /*0320*/  ISETP.LT.U32.AND P4, PT, R23, UR12, PT ;  /* 0x0000000c17007c0c */ /* 0x000fe4000bf81070 */
[----:B------:R-:W-:Y:S02]  /*0330*/  @P0 LEA.HI.X R3, R27, UR5, R19, 0x1, P5 ;  /* 0x000000051b030c11 */ /* 0x000fe4000a8f0c13 */
[----:B------:R-:W-:Y:S02]  /*0340*/  ISETP.GE.U32.AND.EX P6, PT, R14, RZ, PT, P6 ;  /* 0x000000ff0e00720c */ /* 0x000fe40003fc6160 */
[----:B------:R-:W-:Y:S01]  /*0350*/  ISETP.LT.U32.AND P2, PT, R20, UR12, PT ;  /* 0x0000000c14007c0c */ /* 0x000fe2000bf41070 */
[----:B------:R-:W2:Y:S01]  /*0360*/  @P0 LDG.E.U16 R21, desc[UR10][R2.64] ;  /* 0x0000000a02150981 */ /* 0x000ea2000c1e1500 */
[----:B------:R-:W-:-:S02]  /*0370*/  ISETP.GE.U32.AND.EX P3, PT, R15, RZ, PT, P3 ;  /* 0x000000ff0f00720c */ /* 0x000fc40003f66130 */
[----:B------:R-:W-:Y:S02]  /*0380*/  ISETP.LT.AND.EX P4, PT, R14, UR6, !P6, P4 ;  /* 0x000000060e007c0c */ /* 0x000fe4000f781340 */
[----:B------:R-:W-:Y:S02]  /*0390*/  ISETP.LT.AND.EX P2, PT, R15, UR6, !P3, P2 ;  /* 0x000000060f007c0c */ /* 0x000fe4000df41320 */
[----:B------:R-:W-:-:S04]  /*03a0*/  @P1 LEA R4, P6, R25, UR4, 0x1 ;  /* 0x0000000419041c11 */ /* 0x000fc8000f8c08ff */
[----:B------:R-:W-:-:S05]  /*03b0*/  @P1 LEA.HI.X R5, R25, UR5, R0, 0x1, P6 ;  /* 0x0000000519051c11 */ /* 0x000fca000b0f0c00 */
[----:B------:R-:W3:Y:S01]  /*03c0*/  @P1 LDG.E.U16 R16, desc[UR10][R4.64] ;  /* 0x0000000a04101981 */ /* 0x000ee2000c1e1500 */
[C---:B------:R-:W-:Y:S02]  /*03d0*/  @P4 LEA R6, P3, R23.reuse, UR4, 0x1 ;  /* 0x0000000417064c11 */ /* 0x040fe4000f8608ff */
[C---:B------:R-:W-:Y:S02]  /*03e0*/  @P2 LEA R8, P5, R20.reuse, UR4, 0x1 ;  /* 0x0000000414082c11 */ /* 0x040fe4000f8a08ff */
[----:B------:R-:W-:Y:S02]  /*03f0*/  @P4 LEA.HI.X R7, R23, UR5, R14, 0x1, P3 ;  /* 0x0000000517074c11 */ /* 0x000fe400098f0c0e */
[----:B------:R-:W-:-:S03]  /*0400*/  @P2 LEA.HI.X R9, R20, UR5, R15, 0x1, P5 ;  /* 0x0000000514092c11 */ /* 0x000fc6000a8f0c0f */
[----:B------:R0:W4:Y:S04]  /*0410*/  @P4 LDG.E.U16 R17, desc[UR10][R6.64] ;  /* 0x0000000a06114981 */ /* 0x000128000c1e1500 */
[----:B------:R-:W5:Y:S01]  /*0420*/  @P2 LDG.E.U16 R18, desc[UR10][R8.64] ;  /* 0x0000000a08122981 */ /* 0x000f62000c1e1500 */
[----:B------:R-:W-:Y:S01]  /*0430*/  BSSY B0, `(.L_x_1681) ;  /* 0x0000013000007945 */ /* 0x000fe20003800000 */
[----:B------:R-:W-:Y:S02]  /*0440*/  IMAD.MOV.U32 R22, RZ, RZ, 0x7f ;  /* 0x0000007fff167424 */ /* 0x000fe400078e00ff */
[----:B------:R-:W-:Y:S02]  /*0450*/  IMAD.MOV.U32 R29, RZ, RZ, 0x7f ;  /* 0x0000007fff1d7424 */ /* 0x000fe400078e00ff */
[----:B--2---:R-:W-:-:S05]  /*0460*/  IMAD.U32 R26, R21, 0x10000, RZ ;  /* 0x00010000151a7824 */ /* 0x004fca00078e00ff */
[----:B0-----:R-:W-:-:S04]  /*0470*/  LOP3.LUT R6, R26, 0x7fffffff, RZ, 0xc0, !PT ;  /* 0x7fffffff1a067812 */ /* 0x001fc800078ec0ff */
[----:B------:R-:W-:Y:S01]  /*0480*/  ISETP.GT.U32.AND P3, PT, R6, 0x43efffff, PT ;  /* 0x43efffff0600780c */ /* 0x000fe20003f64070 */
[----:B---3--:R-:W-:-:S05]  /*0490*/  IMAD.U32 R24, R16, 0x10000, RZ ;  /* 0x0001000010187824 */ /* 0x008fca00078e00ff */
[----:B------:R-:W-:-:S04]  /*04a0*/  LOP3.LUT R28, R24, 0x7fffffff, RZ, 0xc0, !PT ;  /* 0x7fffffff181c7812 */ /* 0x000fc800078ec0ff */
[----:B------:R-:W-:Y:S01]  /*04b0*/  ISETP.GT.U32.AND P5, PT, R28, 0x43efffff, PT ;  /* 0x43efffff1c00780c */ /* 0x000fe20003fa4070 */
[----:B----4-:R-:W-:Y:S02]  /*04c0*/  IMAD.U32 R3, R17, 0x10000, RZ ;  /* 0x0001000011037824 */ /* 0x010fe400078e00ff */
[----:B-----5:R-:W-:Y:S01]  /*04d0*/  IMAD.U32 R2, R18, 0x10000, RZ ;  /* 0x0001000012027824 */ /* 0x020fe200078e00ff */
[----:B------:R-:W-:Y:S09]  /*04e0*/  @P3 BRA `(.L_x_1682) ;  /* 0x00000000001c3947 */ /* 0x000ff20003800000 */
[----:B------:R-:W-:-:S13]  /*04f0*/  ISETP.GE.U32.AND P3, PT, R6, 0x3c800000, PT ;  /* 0x3c8000000600780c */ /* 0x000fda0003f66070 */
[----:B------:R-:W-:-:S04]  /*0500*/  @P3 SHF.R.U32.HI R4, RZ, 0x14, R26 ;  /* 0x00000014ff043819 */ /* 0x000fc8000001161a */
[----:B------:R-:W-:Y:S01]  /*0510*/  @P3 LOP3.LUT R5, R4, 0x1, RZ, 0xc0, !PT ;  /* 0x0000000104053812 */ /* 0x000fe200078ec0ff */
[----:B------:R-:W-:-:S03]  /*0520*/  @!P3 FADD.FTZ R4, R6, 16384 ;  /* 0x468000000604b421 */ /* 0x000fc60000010000 */
[----:B------:R-:W-:-:S04]  /*0530*/  @P3 IADD3 R5, R26, 0x407ffff, R5 ;  /* 0x0407ffff1a053810 */ /* 0x000fc80007ffe005 */
[----:B------:R-:W-:Y:S01]  /*0540*/  @P3 SHF.R.U32.HI R29, RZ, 0x14, R5 ;  /* 0x00000014ff1d3819 */ /* 0x000fe20000011605 */
[----:B------:R-:W-:-:S07]  /*0550*/  @!P3 VIADD R29, R4, 0xb9800000 ;  /* 0xb9800000041db836 */ /* 0x000fce0000000000 */
.L_x_1682:
[----:B------:R-:W-:Y:S05]  /*0560*/  BSYNC B0 ;  /* 0x0000000000007941 */ /* 0x000fea0003800000 */
.L_x_1681:
        /* <DEDUP_REMOVED lines=9> */
.L_x_1684:
[----:B------:R-:W-:Y:S05]  /*0600*/  BSYNC B0 ;  /* 0x0000000000007941 */ /* 0x000fea0003800000 */
.L_x_1683:
[----:B------:R-:W-:Y:S01]  /*0610*/  LOP3.LUT R5, R3, 0x7fffffff, RZ, 0xc0, !PT ;  /* 0x7fffffff03057812 */ /* 0x000fe200078ec0ff */
[----:B------:R-:W-:Y:S01]  /*0620*/  BSSY B0, `(.L_x_1685) ;  /* 0x0000015000007945 */ /* 0x000fe20003800000 */
[----:B------:R-:W-:Y:S02]  /*0630*/  LOP3.LUT R24, R24, 0x80000000, RZ, 0xc0, !PT ;  /* 0x8000000018187812 */ /* 0x000fe400078ec0ff */
[----:B------:R-:W-:Y:S02]  /*0640*/  ISETP.GT.U32.AND P3, PT, R5, 0x43efffff, PT ;  /* 0x43efffff0500780c */ /* 0x000fe40003f64070 */
[----:B------:R-:W-:Y:S02]  /*0650*/  LOP3.LUT R26, R26, 0x80000000, RZ, 0xc0, !PT ;  /* 0x800000001a1a7812 */ /* 0x000fe400078ec0ff */
[----:B------:R-:W-:Y:S01]  /*0660*/  SHF.R.U32.HI R7, RZ, 0x18, R24 ;  /* 0x00000018ff077819 */ /* 0x000fe20000011618 */
[----:B------:R-:W-:Y:S01]  /*0670*/  IMAD.MOV.U32 R24, RZ, RZ, 0x7f ;  /* 0x0000007fff187424 */ /* 0x000fe200078e00ff */
[----:B------:R-:W-:-:S02]  /*0680*/  LOP3.LUT R4, R2, 0x7fffffff, RZ, 0xc0, !PT ;  /* 0x7fffffff02047812 */ /* 0x000fc400078ec0ff */
[----:B------:R-:W-:Y:S02]  /*0690*/  SHF.R.U32.HI R26, RZ, 0x18, R26 ;  /* 0x00000018ff1a7819 */ /* 0x000fe4000001161a */
[----:B------:R-:W-:Y:S02]  /*06a0*/  LOP3.LUT R6, R3, 0x80000000, RZ, 0xc0, !PT ;  /* 0x8000000003067812 */ /* 0x000fe400078ec0ff */
[----:B------:R-:W-:Y:S02]  /*06b0*/  LOP3.LUT R22, R22, R7, RZ, 0xfc, !PT ;  /* 0x0000000716167212 */ /* 0x000fe400078efcff */
[----:B------:R-:W-:Y:S02]  /*06c0*/  ISETP.GT.U32.AND P5, PT, R4, 0x43efffff, PT ;  /* 0x43efffff0400780c */ /* 0x000fe40003fa4070 */
[----:B------:R-:W-:Y:S02]  /*06d0*/  LOP3.LUT R29, R29, R26, RZ, 0xfc, !PT ;  /* 0x0000001a1d1d7212 */ /* 0x000fe400078efcff */
[----:B------:R-:W-:Y:S01]  /*06e0*/  SHF.R.U32.HI R7, RZ, 0x18, R6 ;  /* 0x00000018ff077819 */ /* 0x000fe20000011606 */
        /* <DEDUP_REMOVED lines=8> */
.L_x_1686:
[----:B------:R-:W-:Y:S05]  /*0770*/  BSYNC B0 ;  /* 0x0000000000007941 */ /* 0x000fea0003800000 */
.L_x_1685:
        /* <DEDUP_REMOVED lines=11> */
.L_x_1688:
[----:B------:R-:W-:Y:S05]  /*0830*/  BSYNC B0 ;  /* 0x0000000000007941 */ /* 0x000fea0003800000 */
.L_x_1687:
        /* <DEDUP_REMOVED lines=22> */
.L_x_1680:
        /* <DEDUP_REMOVED lines=8> */
.L_x_1698:
[----:B------:R-:W-:-:S04]  /*0a20*/  LEA R8, P0, R0, UR4, 0x3 ;  /* 0x0000000400087c11 */ /* 0x000fc8000f8018ff */
[----:B------:R-:W-:-:S06]  /*0a30*/  LEA.HI.X R9, R0, UR5, R3, 0x3, P0 ;  /* 0x0000000500097c11 */ /* 0x000fcc00080f1c03 */
[----:B------:R-:W2:Y:S01]  /*0a40*/  LDG.E.64 R8, desc[UR10][R8.64] ;  /* 0x0000000a08087981 */ /* 0x000ea2000c1e1b00 */
[----:B------:R-:W-:Y:S01]  /*0a50*/  BSSY B0, `(.L_x_1690) ;  /* 0x000001c000007945 */ /* 0x000fe20003800000 */
[C---:B--2---:R-:W-:Y:S01]  /*0a60*/  IMAD.U32 R12, R8.reuse, 0x10000, RZ ;  /* 0x00010000080c7824 */ /* 0x044fe200078e00ff */
[----:B------:R-:W-:Y:S01]  /*0a70*/  PRMT R2, R8, 0x7632, R2 ;  /* 0x0000763208027816 */ /* 0x000fe20000000002 */
[C---:B------:R-:W-:Y:S01]  /*0a80*/  IMAD.U32 R5, R9.reuse, 0x10000, RZ ;  /* 0x0001000009057824 */ /* 0x040fe200078e00ff */
[----:B------:R-:W-:Y:S01]  /*0a90*/  PRMT R4, R9, 0x7632, R4 ;  /* 0x0000763209047816 */ /* 0x000fe20000000004 */
[----:B------:R-:W-:Y:S01]  /*0aa0*/  IMAD.MOV.U32 R8, RZ, RZ, 0x7f ;  /* 0x0000007fff087424 */ /* 0x000fe200078e00ff */
[----:B------:R-:W-:Y:S01]  /*0ab0*/  LOP3.LUT R13, R12, 0x7fffffff, RZ, 0xc0, !PT ;  /* 0x7fffffff0c0d7812 */ /* 0x000fe200078ec0ff */
[----:B------:R-:W-:Y:S01]  /*0ac0*/  IMAD.U32 R15, R2, 0x10000, RZ ;  /* 0x00010000020f7824 */ /* 0x000fe200078e00ff */
[----:B------:R-:W-:Y:S01]  /*0ad0*/  LOP3.LUT R7, R12, 0x80000000, RZ, 0xc0, !PT ;  /* 0x800000000c077812 */ /* 0x000fe200078ec0ff */
[----:B------:R-:W-:Y:S01]  /*0ae0*/  IMAD.U32 R2, R4, 0x10000, RZ ;  /* 0x0001000004027824 */ /* 0x000fe200078e00ff */
[----:B------:R-:W-:-:S02]  /*0af0*/  ISETP.GT.U32.AND P0, PT, R13, 0x43efffff, PT ;  /* 0x43efffff0d00780c */ /* 0x000fc40003f04070 */
[----:B------:R-:W-:Y:S02]  /*0b00*/  LOP3.LUT R6, R5, 0x7fffffff, RZ, 0xc0, !PT ;  /* 0x7fffffff05067812 */ /* 0x000fe400078ec0ff */
[----:B------:R-:W-:Y:S02]  /*0b10*/  LOP3.LUT R14, R15, 0x7fffffff, RZ, 0xc0, !PT ;  /* 0x7fffffff0f0e7812 */ /* 0x000fe400078ec0ff */
[----:B------:R-:W-:Y:S02]  /*0b20*/  LOP3.LUT R4, R2, 0x7fffffff, RZ, 0xc0, !PT ;  /* 0x7fffffff02047812 */ /* 0x000fe400078ec0ff */
[----:B------:R-:W-:Y:S01]  /*0b30*/  SHF.R.U32.HI R10, RZ, 0x18, R7 ;  /* 0x00000018ff0a7819 */ /* 0x000fe20000011607 */
[----:B------:R-:W-:Y:S01]  /*0b40*/  IMAD.MOV.U32 R7, RZ, RZ, 0x7f ;  /* 0x0000007fff077424 */ /* 0x000fe200078e00ff */
[----:B------:R-:W-:Y:S02]  /*0b50*/  ISETP.GT.U32.AND P2, PT, R6, 0x43efffff, PT ;  /* 0x43efffff0600780c */ /* 0x000fe40003f44070 */
[----:B------:R-:W-:-:S02]  /*0b60*/  ISETP.GT.U32.AND P1, PT, R14, 0x43efffff, PT ;  /* 0x43efffff0e00780c */ /* 0x000fc40003f24070 */
[----:B------:R-:W-:Y:S02]  /*0b70*/  ISETP.GT.U32.AND P3, PT, R4, 0x43efffff, PT ;  /* 0x43efffff0400780c */ /* 0x000fe40003f64070 */
[----:B------:R-:W-:Y:S01]  /*0b80*/  LOP3.LUT R11, R15, 0x80000000, RZ, 0xc0, !PT ;  /* 0x800000000f0b7812 */ /* 0x000fe200078ec0ff */
[----:B------:R-:W-:Y:S10]  /*0b90*/  @P0 BRA `(.L_x_1691) ;  /* 0x00000000001c0947 */ /* 0x000ff40003800000 */
[----:B------:R-:W-:-:S13]  /*0ba0*/  ISETP.GE.U32.AND P0, PT, R13, 0x3c800000, PT ;  /* 0x3c8000000d00780c */ /* 0x000fda0003f06070 */
[----:B------:R-:W-:Y:S01]  /*0bb0*/  @P0 SHF.R.U32.HI R7, RZ, 0x14, R12 ;  /* 0x00000014ff070819 */ /* 0x000fe2000001160c */
[----:B------:R-:W-:-:S03]  /*0bc0*/  @!P0 FADD.FTZ R9, R13, 16384 ;  /* 0x468000000d098421 */ /* 0x000fc60000010000 */
[----:B------:R-:W-:-:S04]  /*0bd0*/  @P0 LOP3.LUT R7, R7, 0x1, RZ, 0xc0, !PT ;  /* 0x0000000107070812 */ /* 0x000fc800078ec0ff */
[----:B------:R-:W-:-:S04]  /*0be0*/  @P0 IADD3 R7, R12, 0x407ffff, R7 ;  /* 0x0407ffff0c070810 */ /* 0x000fc80007ffe007 */
[----:B------:R-:W-:Y:S01]  /*0bf0*/  @P0 SHF.R.U32.HI R7, RZ, 0x14, R7 ;  /* 0x00000014ff070819 */ /* 0x000fe20000011607 */
[----:B------:R-:W-:-:S07]  /*0c00*/  @!P0 VIADD R7, R9, 0xb9800000 ;  /* 0xb980000009078836 */ /* 0x000fce0000000000 */
.L_x_1691:
[----:B------:R-:W-:Y:S05]  /*0c10*/  BSYNC B0 ;  /* 0x0000000000007941 */ /* 0x000fea0003800000 */
.L_x_1690:
        /* <DEDUP_REMOVED lines=12> */
.L_x_1693:
[----:B------:R-:W-:Y:S05]  /*0ce0*/  BSYNC B0 ;  /* 0x0000000000007941 */ /* 0x000fea0003800000 */
.L_x_1692:
        /* <DEDUP_REMOVED lines=12> */
.L_x_1695:
[----:B------:R-:W-:Y:S05]  /*0db0*/  BSYNC B0 ;  /* 0x0000000000007941 */ /* 0x000fea0003800000 */
.L_x_1694:
        /* <DEDUP_REMOVED lines=11> */
.L_x_1697:
[----:B------:R-:W-:Y:S05]  /*0e70*/  BSYNC B0 ;  /* 0x0000000000007941 */ /* 0x000fea0003800000 */
.L_x_1696:
[----:B------:R-:W-:Y:S02]  /*0e80*/  LOP3.LUT R2, R2, 0x80000000, RZ, 0xc0, !PT ;  /* 0x8000000002027812 */ /* 0x000fe400078ec0ff */
[----:B------:R-:W-:Y:S02]  /*0e90*/  LEA R4, P0, R0, UR13, 0x2 ;  /* 0x0000000d00047c11 */ /* 0x000fe4000f8010ff */
        /* <DEDUP_REMOVED lines=17> */
.L_x_1699:
        /* <DEDUP_REMOVED lines=13> */
.L_x_7841:


//--------------------- .text._ZN2at6native55_GLOBAL__N__de093ff9_22_ForeachBinaryOpList_cu_a911ec4325multi_tensor_apply_kernelINS1_18TensorListMetadataILi2EEENS1_11CopyFunctorIN3c1013Float8_e4m3fnENS6_4HalfELi2ELi1ELi1EEEJNS0_4CopyIS7_S8_EEEEEvT_T0_DpT1_ --------------------------
	.section	.text._ZN2at6native55_GLOBAL__N__de093ff9_22_ForeachBinaryOpList_cu_a911ec4325multi_tensor_apply_kernelINS1_18TensorListMetadataILi2EEENS1_11CopyFunctorIN3c1013Float8_e4m3fnENS6_4HalfELi2ELi1ELi1EEEJNS0_4CopyIS7_S8_EEEEEvT_T0_DpT1_,"ax",@progbits
	.align	128
.text._ZN2at6native55_GLOBAL__N__de093ff9_22_ForeachBinaryOpList_cu_a911ec4325multi_tensor_apply_kernelINS1_18TensorListMetadataILi2EEENS1_11CopyFunctorIN3c1013Float8_e4m3fnENS6_4HalfELi2ELi1ELi1EEEJNS0_4CopyIS7_S8_EEEEEvT_T0_DpT1_:
        .type           _ZN2at6native55_GLOBAL__N__de093ff9_22_ForeachBinaryOpList_cu_a911ec4325multi_tensor_apply_kernelINS1_18TensorListMetadataILi2EEENS1_11CopyFunctorIN3c1013Float8_e4m3fnENS6_4HalfELi2ELi1ELi1EEEJNS0_4CopyIS7_S8_EEEEEvT_T0_DpT1_,@function
        .size           _ZN2at6native55_GLOBAL__N__de093ff9_22_ForeachBinaryOpList_cu_a911ec4325multi_tensor_apply_kernelINS1_18TensorListMetadataILi2EEENS1_11CopyFunctorIN3c1013Float8_e4m3fnENS6_4HalfELi2ELi1ELi1EEEJNS0_4CopyIS7_S8_EEEEEvT_T0_DpT1_,(.L_x_7842 - _ZN2at6native55_GLOBAL__N__de093ff9_22_ForeachBinaryOpList_cu_a911ec4325multi_tensor_apply_kernelINS1_18TensorListMetadataILi2EEENS1_11CopyFunctorIN3c1013Float8_e4m3fnENS6_4HalfELi2ELi1ELi1EEEJNS0_4CopyIS7_S8_EEEEEvT_T0_DpT1_)
        .other          _ZN2at6native55_GLOBAL__N__de093ff9_22_ForeachBinaryOpList_cu_a911ec4325multi_tensor_apply_kernelINS1_18TensorListMetadataILi2EEENS1_11CopyFunctorIN3c1013Float8_e4m3fnENS6_4HalfELi2ELi1ELi1EEEJNS0_4CopyIS7_S8_EEEEEvT_T0_DpT1_,@"STO_CUDA_ENTRY STV_DEFAULT"
_ZN2at6native55_GLOBAL__N__de093ff9_22_ForeachBinaryOpList_cu_a911ec4325multi_tensor_apply_kernelINS1_18TensorListMetadataILi2EEENS1_11CopyFunctorIN3c1013Float8_e4m3fnENS6_4HalfELi2ELi1ELi1EEEJNS0_4CopyIS7_S8_EEEEEvT_T0_DpT1_:
        /* <DEDUP_REMOVED lines=30> */
.L_x_1709:
        /* <DEDUP_REMOVED lines=40> */
[----:B--2---:R-:W-:-:S05]  /*0460*/  HADD2.F32 R26, -RZ, R21.H0_H0 ;  /* 0x20000015ff1a7230 */ /* 0x004fca0000004100 */
[----:B0-----:R-:W-:-:S04]  /*0470*/  LOP3.LUT R6, R26, 0x7fffffff, RZ, 0xc0, !PT ;  /* 0x7fffffff1a067812 */ /* 0x001fc800078ec0ff */
[----:B------:R-:W-:Y:S01]  /*0480*/  ISETP.GT.U32.AND P3, PT, R6, 0x43efffff, PT ;  /* 0x43efffff0600780c */ /* 0x000fe20003f64070 */
[----:B---3--:R-:W-:-:S05]  /*0490*/  HADD2.F32 R24, -RZ, R16.H0_H0 ;  /* 0x20000010ff187230 */ /* 0x008fca0000004100 */
[----:B------:R-:W-:-:S04]  /*04a0*/  LOP3.LUT R28, R24, 0x7fffffff, RZ, 0xc0, !PT ;  /* 0x7fffffff181c7812 */ /* 0x000fc800078ec0ff */
[----:B------:R-:W-:Y:S01]  /*04b0*/  ISETP.GT.U32.AND P5, PT, R28, 0x43efffff, PT ;  /* 0x43efffff1c00780c */ /* 0x000fe20003fa4070 */
[----:B----4-:R-:W-:Y:S02]  /*04c0*/  HADD2.F32 R3, -RZ, R17.H0_H0 ;  /* 0x20000011ff037230 */ /* 0x010fe40000004100 */
[----:B-----5:R-:W-:Y:S01]  /*04d0*/  HADD2.F32 R2, -RZ, R18.H0_H0 ;  /* 0x20000012ff027230 */ /* 0x020fe20000004100 */
        /* <DEDUP_REMOVED lines=8> */
.L_x_1702:
[----:B------:R-:W-:Y:S05]  /*0560*/  BSYNC B0 ;  /* 0x0000000000007941 */ /* 0x000fea0003800000 */
.L_x_1701:
        /* <DEDUP_REMOVED lines=9> */
.L_x_1704:
[----:B------:R-:W-:Y:S05]  /*0600*/  BSYNC B0 ;  /* 0x0000000000007941 */ /* 0x000fea0003800000 */
.L_x_1703:
        /* <DEDUP_REMOVED lines=22> */
.L_x_1706:
[----:B------:R-:W-:Y:S05]  /*0770*/  BSYNC B0 ;  /* 0x0000000000007941 */ /* 0x000fea0003800000 */
.L_x_1705:
        /* <DEDUP_REMOVED lines=11> */
.L_x_1708:
[----:B------:R-:W-:Y:S05]  /*0830*/  BSYNC B0 ;  /* 0x0000000000007941 */ /* 0x000fea0003800000 */
.L_x_1707:
        /* <DEDUP_REMOVED lines=22> */
.L_x_1700:
        /* <DEDUP_REMOVED lines=8> */
.L_x_1718:
[----:B------:R-:W-:-:S04]  /*0a20*/  LEA R8, P0, R0, UR4, 0x3 ;  /* 0x0000000400087c11 */ /* 0x000fc8000f8018ff */
[----:B------:R-:W-:-:S06]  /*0a30*/  LEA.HI.X R9, R0, UR5, R3, 0x3, P0 ;  /* 0x0000000500097c11 */ /* 0x000fcc00080f1c03 */
[----:B------:R-:W2:Y:S01]  /*0a40*/  LDG.E.64 R8, desc[UR10][R8.64] ;  /* 0x0000000a08087981 */ /* 0x000ea2000c1e1b00 */
[----:B------:R-:W-:Y:S01]  /*0a50*/  BSSY B0, `(.L_x_1710) ;  /* 0x000001a000007945 */ /* 0x000fe20003800000 */
[--C-:B--2---:R-:W-:Y:S02]  /*0a60*/  HADD2.F32 R12, -RZ, R8.reuse.H0_H0 ;  /* 0x20000008ff0c7230 */ /* 0x104fe40000004100 */
[----:B------:R-:W-:Y:S02]  /*0a70*/  HADD2.F32 R15, -RZ, R8.H1_H1 ;  /* 0x30000008ff0f7230 */ /* 0x000fe40000004100 */
[--C-:B------:R-:W-:Y:S01]  /*0a80*/  HADD2.F32 R5, -RZ, R9.reuse.H0_H0 ;  /* 0x20000009ff057230 */ /* 0x100fe20000004100 */
[C---:B------:R-:W-:Y:S01]  /*0a90*/  LOP3.LUT R13, R12.reuse, 0x7fffffff, RZ, 0xc0, !PT ;  /* 0x7fffffff0c0d7812 */ /* 0x040fe200078ec0ff */
[----:B------:R-:W-:Y:S01]  /*0aa0*/  HADD2.F32 R2, -RZ, R9.H1_H1 ;  /* 0x30000009ff027230 */ /* 0x000fe20000004100 */
[----:B------:R-:W-:Y:S01]  /*0ab0*/  LOP3.LUT R7, R12, 0x80000000, RZ, 0xc0, !PT ;  /* 0x800000000c077812 */ /* 0x000fe200078ec0ff */
[----:B------:R-:W-:Y:S01]  /*0ac0*/  IMAD.MOV.U32 R8, RZ, RZ, 0x7f ;  /* 0x0000007fff087424 */ /* 0x000fe200078e00ff */
        /* <DEDUP_REMOVED lines=18> */
.L_x_1711:
[----:B------:R-:W-:Y:S05]  /*0bf0*/  BSYNC B0 ;  /* 0x0000000000007941 */ /* 0x000fea0003800000 */
.L_x_1710:
        /* <DEDUP_REMOVED lines=12> */
.L_x_1713:
[----:B------:R-:W-:Y:S05]  /*0cc0*/  BSYNC B0 ;  /* 0x0000000000007941 */ /* 0x000fea0003800000 */
.L_x_1712:
        /* <DEDUP_REMOVED lines=12> */
.L_x_1715:
[----:B------:R-:W-:Y:S05]  /*0d90*/  BSYNC B0 ;  /* 0x0000000000007941 */ /* 0x000fea0003800000 */
.L_x_1714:
        /* <DEDUP_REMOVED lines=11> */
.L_x_1717:
[----:B------:R-:W-:Y:S05]  /*0e50*/  BSYNC B0 ;  /* 0x0000000000007941 */ /* 0x000fea0003800000 */
.L_x_1716:
        /* <DEDUP_REMOVED lines=19> */
.L_x_1719:
        /* <DEDUP_REMOVED lines=15> */
.L_x_7842:


//--------------------- .text._ZN2at6native55_GLOBAL__N__de093ff9_22_ForeachBinaryOpList_cu_a911ec4325multi_tensor_apply_kernelINS1_18TensorListMetadataILi2EEENS1_11CopyFunctorIN3c1013Float8_e4m3fnENS6_7complexIfEELi2ELi1ELi1EEEJNS0_4CopyIS7_S9_EEEEEvT_T0_DpT1_ --------------------------
	.section	.text._ZN2at6native55_GLOBAL__N__de093ff9_22_ForeachBinaryOpList_cu_a911ec4325multi_tensor_apply_kernelINS1_18TensorListMetadataILi2EEENS1_11CopyFunctorIN3c1013Float8_e4m3fnENS6_7complexIfEELi2ELi1ELi1EEEJNS0_4CopyIS7_S9_EEEEEvT_T0_DpT1_,"ax",@progbits
	.align	128
.text._ZN2at6native55_GLOBAL__N__de093ff9_22_ForeachBinaryOpList_cu_a911ec4325multi_tensor_apply_kernelINS1_18TensorListMetadataILi2EEENS1_11CopyFunctorIN3c1013Float8_e4m3fnENS6_7complexIfEELi2ELi1ELi1EEEJNS0_4CopyIS7_S9_EEEEEvT_T0_DpT1_:
        .type           _ZN2at6native55_GLOBAL__N__de093ff9_22_ForeachBinaryOpList_cu_a911ec4325multi_tensor_apply_kernelINS1_18TensorListMetadataILi2EEENS1_11CopyFunctorIN3c1013Float8_e4m3fnENS6_7complexIfEELi2ELi1ELi1EEEJNS0_4CopyIS7_S9_EEEEEvT_T0_DpT1_,@function
        .size           _ZN2at6native55_GLOBAL__N__de093ff9_22_ForeachBinaryOpList_cu_a911ec4325multi_tensor_apply_kernelINS1_18TensorListMetadataILi2EEENS1_11CopyFunctorIN3c1013Float8_e4m3fnENS6_7complexIfEELi2ELi1ELi1EEEJNS0_4CopyIS7_S9_EEEEEvT_T0_DpT1_,(.L_x_7843 - _ZN2at6native55_GLOBAL__N__de093ff9_22_ForeachBinaryOpList_cu_a911ec4325multi_tensor_apply_kernelINS1_18TensorListMetadataILi2EEENS1_11CopyFunctorIN3c1013Float8_e4m3fnENS6_7complexIfEELi2ELi1ELi1EEEJNS0_4CopyIS7_S9_EEEEEvT_T0_DpT1_)
        .other          _ZN2at6native55_GLOBAL__N__de093ff9_22_ForeachBinaryOpList_cu_a911ec4325multi_tensor_apply_kernelINS1_18TensorListMetadataILi2EEENS1_11CopyFunctorIN3c1013Float8_e4m3fnENS6_7complexIfEELi2ELi1ELi1EEEJNS0_4CopyIS7_S9_EEEEEvT_T0_DpT1_,@"STO_CUDA_ENTRY STV_DEFAULT"
_ZN2at6native55_GLOBAL__N__de093ff9_22_ForeachBinaryOpList_cu_a911ec4325multi_tensor_apply_kernelINS1_18TensorListMetadataILi2EEENS1_11CopyFunctorIN3c1013Float8_e4m3fnENS6_7complexIfEELi2ELi1ELi1EEEJNS0_4CopyIS7_S9_EEEEEvT_T0_DpT1_:
        /* <DEDUP_REMOVED lines=33> */
.L_x_1729:
        /* <DEDUP_REMOVED lines=19> */
[----:B------:R-:W-:Y:S02]  /*0340*/  @P0 LEA R8, P4, R24, UR4, 0x3 ;  /* 0x0000000418080c11 */ /* 0x000fe4000f8818ff */
[----:B------:R-:W-:Y:S02]  /*0350*/  ISETP.LT.U32.AND P2, PT, R21, UR12, PT ;  /* 0x0000000c15007c0c */ /* 0x000fe4000bf41070 */
[----:B------:R-:W-:Y:S02]  /*0360*/  ISETP.LT.U32.AND P5, PT, R22, UR12, PT ;  /* 0x0000000c16007c0c */ /* 0x000fe4000bfa1070 */
[----:B------:R-:W-:Y:S02]  /*0370*/  ISETP.GE.U32.AND.EX P6, PT, R18, RZ, PT, P6 ;  /* 0x000000ff1200720c */ /* 0x000fe40003fc6160 */
[----:B------:R-:W-:-:S02]  /*0380*/  ISETP.GE.U32.AND.EX P3, PT, R19, RZ, PT, P3 ;  /* 0x000000ff1300720c */ /* 0x000fc40003f66130 */
[----:B------:R-:W-:Y:S02]  /*0390*/  @P0 LEA.HI.X R9, R24, UR5, R20, 0x3, P4 ;  /* 0x0000000518090c11 */ /* 0x000fe4000a0f1c14 */
[----:B------:R-:W-:Y:S02]  /*03a0*/  ISETP.LT.AND.EX P2, PT, R18, UR6, !P6, P2 ;  /* 0x0000000612007c0c */ /* 0x000fe4000f741320 */
[----:B------:R-:W-:Y:S01]  /*03b0*/  ISETP.LT.AND.EX P3, PT, R19, UR6, !P3, P5 ;  /* 0x0000000613007c0c */ /* 0x000fe2000df61350 */
[----:B------:R0:W2:Y:S01]  /*03c0*/  @P0 LDG.E R0, desc[UR10][R8.64] ;  /* 0x0000000a08000981 */ /* 0x0000a2000c1e1900 */
[----:B------:R-:W-:-:S04]  /*03d0*/  @P1 LEA R2, P4, R23, UR4, 0x3 ;  /* 0x0000000417021c11 */ /* 0x000fc8000f8818ff */
[----:B------:R-:W-:-:S05]  /*03e0*/  @P1 LEA.HI.X R3, R23, UR5, R16, 0x3, P4 ;  /* 0x0000000517031c11 */ /* 0x000fca000a0f1c10 */
[C---:B------:R-:W-:Y:S01]  /*03f0*/  @P2 LEA R4, P5, R21.reuse, UR4, 0x3 ;  /* 0x0000000415042c11 */ /* 0x040fe2000f8a18ff */
[----:B------:R-:W3:Y:S01]  /*0400*/  @P1 LDG.E R10, desc[UR10][R2.64] ;  /* 0x0000000a020a1981 */ /* 0x000ee2000c1e1900 */
[C---:B------:R-:W-:Y:S02]  /*0410*/  @P3 LEA R6, P6, R22.reuse, UR4, 0x3 ;  /* 0x0000000416063c11 */ /* 0x040fe4000f8c18ff */
[----:B------:R-:W-:Y:S02]  /*0420*/  @P2 LEA.HI.X R5, R21, UR5, R18, 0x3, P5 ;  /* 0x0000000515052c11 */ /* 0x000fe4000a8f1c12 */
[----:B------:R-:W-:-:S03]  /*0430*/  @P3 LEA.HI.X R7, R22, UR5, R19, 0x3, P6 ;  /* 0x0000000516073c11 */ /* 0x000fc6000b0f1c13 */
[----:B------:R-:W4:Y:S04]  /*0440*/  @P2 LDG.E R11, desc[UR10][R4.64] ;  /* 0x0000000a040b2981 */ /* 0x000f28000c1e1900 */
[----:B------:R-:W5:Y:S01]  /*0450*/  @P3 LDG.E R12, desc[UR10][R6.64] ;  /* 0x0000000a060c3981 */ /* 0x000f62000c1e1900 */
[----:B------:R-:W-:Y:S01]  /*0460*/  BSSY B0, `(.L_x_1721) ;  /* 0x0000010000007945 */ /* 0x000fe20003800000 */
[----:B0-----:R-:W-:Y:S02]  /*0470*/  IMAD.MOV.U32 R9, RZ, RZ, 0x7f ;  /* 0x0000007fff097424 */ /* 0x001fe400078e00ff */
[----:B------:R-:W-:Y:S01]  /*0480*/  IMAD.MOV.U32 R26, RZ, RZ, 0x7f ;  /* 0x0000007fff1a7424 */ /* 0x000fe200078e00ff */
[----:B--2---:R-:W-:-:S04]  /*0490*/  LOP3.LUT R27, R0, 0x7fffffff, RZ, 0xc0, !PT ;  /* 0x7fffffff001b7812 */ /* 0x004fc800078ec0ff */
[----:B------:R-:W-:Y:S02]  /*04a0*/  ISETP.GT.U32.AND P4, PT, R27, 0x43efffff, PT ;  /* 0x43efffff1b00780c */ /* 0x000fe40003f84070 */
[----:B---3--:R-:W-:Y:S02]  /*04b0*/  LOP3.LUT R28, R10, 0x7fffffff, RZ, 0xc0, !PT ;  /* 0x7fffffff0a1c7812 */ /* 0x008fe400078ec0ff */
[----:B----4-:R-:W-:Y:S02]  /*04c0*/  LOP3.LUT R25, R11, 0x7fffffff, RZ, 0xc0, !PT ;  /* 0x7fffffff0b197812 */ /* 0x010fe400078ec0ff */
[----:B-----5:R-:W-:-:S07]  /*04d0*/  LOP3.LUT R8, R12, 0x7fffffff, RZ, 0xc0, !PT ;  /* 0x7fffffff0c087812 */ /* 0x020fce00078ec0ff */
        /* <DEDUP_REMOVED lines=8> */
.L_x_1722:
[----:B------:R-:W-:Y:S05]  /*0560*/  BSYNC B0 ;  /* 0x0000000000007941 */ /* 0x000fea0003800000 */
.L_x_1721:
[----:B------:R-:W-:Y:S01]  /*0570*/  ISETP.GT.U32.AND P6, PT, R28, 0x43efffff, PT ;  /* 0x43efffff1c00780c */ /* 0x000fe20003fc4070 */
[----:B------:R-:W-:Y:S01]  /*0580*/  BSSY B0, `(.L_x_1723) ;  /* 0x000000b000007945 */ /* 0x000fe20003800000 */
[----:B------:R-:W-:Y:S02]  /*0590*/  ISETP.GT.U32.AND P4, PT, R25, 0x43efffff, PT ;  /* 0x43efffff1900780c */ /* 0x000fe40003f84070 */
[----:B------:R-:W-:-:S09]  /*05a0*/  ISETP.GT.U32.AND P5, PT, R8, 0x43efffff, PT ;  /* 0x43efffff0800780c */ /* 0x000fd20003fa4070 */
        /* <DEDUP_REMOVED lines=8> */
.L_x_1724:
[----:B------:R-:W-:Y:S05]  /*0630*/  BSYNC B0 ;  /* 0x0000000000007941 */ /* 0x000fea0003800000 */
.L_x_1723:
[----:B------:R-:W-:Y:S01]  /*0640*/  BSSY B0, `(.L_x_1725) ;  /* 0x000000a000007945 */ /* 0x000fe20003800000 */
[----:B------:R-:W-:-:S03]  /*0650*/  IMAD.MOV.U32 R2, RZ, RZ, 0x7f ;  /* 0x0000007fff027424 */ /* 0x000fc600078e00ff */
        /* <DEDUP_REMOVED lines=8> */
.L_x_1726:
[----:B------:R-:W-:Y:S05]  /*06e0*/  BSYNC B0 ;  /* 0x0000000000007941 */ /* 0x000fea0003800000 */
.L_x_1725:
        /* <DEDUP_REMOVED lines=10> */
.L_x_1728:
[----:B------:R-:W-:Y:S05]  /*0790*/  BSYNC B0 ;  /* 0x0000000000007941 */ /* 0x000fea0003800000 */
.L_x_1727:
[----:B------:R-:W-:Y:S02]  /*07a0*/  @P0 LOP3.LUT R3, R0, 0x80000000, RZ, 0xc0, !PT ;  /* 0x8000000000030812 */ /* 0x000fe400078ec0ff */
[----:B------:R-:W-:Y:S02]  /*07b0*/  @P2 LOP3.LUT R6, R11, 0x80000000, RZ, 0xc0, !PT ;  /* 0x800000000b062812 */ /* 0x000fe400078ec0ff */
[----:B------:R-:W-:Y:S02]  /*07c0*/  @P0 SHF.R.U32.HI R3, RZ, 0x18, R3 ;  /* 0x00000018ff030819 */ /* 0x000fe40000011603 */
[----:B------:R-:W-:Y:S02]  /*07d0*/  @P2 SHF.R.U32.HI R29, RZ, 0x18, R6 ;  /* 0x00000018ff1d2819 */ /* 0x000fe40000011606 */
[----:B------:R-:W-:Y:S02]  /*07e0*/  @P0 LOP3.LUT R25, R26, R3, RZ, 0xfc, !PT ;  /* 0x000000031a190212 */ /* 0x000fe400078efcff */
[----:B------:R-:W-:-:S02]  /*07f0*/  @P3 LOP3.LUT R3, R12, 0x80000000, RZ, 0xc0, !PT ;  /* 0x800000000c033812 */ /* 0x000fc400078ec0ff */
[----:B------:R-:W-:Y:S02]  /*0800*/  @P1 LOP3.LUT R4, R10, 0x80000000, RZ, 0xc0, !PT ;  /* 0x800000000a041812 */ /* 0x000fe400078ec0ff */
[----:B------:R-:W-:Y:S02]  /*0810*/  @P2 LOP3.LUT R29, R2, R29, RZ, 0xfc, !PT ;  /* 0x0000001d021d2212 */ /* 0x000fe400078efcff */
[----:B------:R-:W-:Y:S02]  /*0820*/  @P0 IADD3 R2, P6, R24, UR13, RZ ;  /* 0x0000000d18020c10 */ /* 0x000fe4000ffde0ff */
[----:B------:R-:W-:Y:S02]  /*0830*/  @P3 SHF.R.U32.HI R8, RZ, 0x18, R3 ;  /* 0x00000018ff083819 */ /* 0x000fe40000011603 */
[----:B------:R-:W-:Y:S02]  /*0840*/  @P1 SHF.R.U32.HI R4, RZ, 0x18, R4 ;  /* 0x00000018ff041819 */ /* 0x000fe40000011604 */
[----:B------:R-:W-:-:S02]  /*0850*/  @P2 IADD3 R6, P4, R21, UR13, RZ ;  /* 0x0000000d15062c10 */ /* 0x000fc4000ff9e0ff */
[----:B------:R-:W-:Y:S02]  /*0860*/  @P0 IADD3.X R3, R20, UR8, RZ, P6, !PT ;  /* 0x0000000814030c10 */ /* 0x000fe4000b7fe4ff */
[----:B------:R-:W-:Y:S02]  /*0870*/  @P3 LOP3.LUT R21, R5, R8, RZ, 0xfc, !PT ;  /* 0x0000000805153212 */ /* 0x000fe400078efcff */
[----:B------:R-:W-:Y:S01]  /*0880*/  @P3 IADD3 R8, P6, R22, UR13, RZ ;  /* 0x0000000d16083c10 */ /* 0x000fe2000ffde0ff */
[----:B------:R2:W-:Y:S01]  /*0890*/  @P0 STG.E.U8 desc[UR10][R2.64], R25 ;  /* 0x0000001902000986 */ /* 0x0005e2000c10110a */
[----:B------:R-:W-:Y:S02]  /*08a0*/  @P1 LOP3.LUT R27, R9, R4, RZ, 0xfc, !PT ;  /* 0x00000004091b1212 */ /* 0x000fe400078efcff */
[----:B------:R-:W-:Y:S02]  /*08b0*/  @P1 IADD3 R4, P5, R23, UR13, RZ ;  /* 0x0000000d17041c10 */ /* 0x000fe4000ffbe0ff */
[----:B------:R-:W-:Y:S01]  /*08c0*/  @P2 IADD3.X R7, R18, UR8, RZ, P4, !PT ;  /* 0x0000000812072c10 */ /* 0x000fe2000a7fe4ff */
[----:B------:R-:W-:Y:S01]  /*08d0*/  IMAD.MOV.U32 R18, RZ, RZ, R14 ;  /* 0x000000ffff127224 */ /* 0x000fe200078e000e */
[----:B------:R-:W-:Y:S01]  /*08e0*/  @P3 IADD3.X R9, R19, UR8, RZ, P6, !PT ;  /* 0x0000000813093c10 */ /* 0x000fe2000b7fe4ff */
[----:B------:R-:W-:Y:S01]  /*08f0*/  IMAD.MOV.U32 R19, RZ, RZ, R13 ;  /* 0x000000ffff137224 */ /* 0x000fe200078e000d */
[----:B------:R-:W-:Y:S01]  /*0900*/  @P1 IADD3.X R5, R16, UR8, RZ, P5, !PT ;  /* 0x0000000810051c10 */ /* 0x000fe2000affe4ff */
[----:B------:R-:W-:-:S04]  /*0910*/  IMAD.WIDE.U32 R18, R15, 0x4, R18 ;  /* 0x000000040f127825 */ /* 0x000fc800078e0012 */
[----:B------:R2:W-:Y:S01]  /*0920*/  @P1 STG.E.U8 desc[UR10][R4.64], R27 ;  /* 0x0000001b04001986 */ /* 0x0005e2000c10110a */
[----:B------:R-:W-:Y:S01]  /*0930*/  IMAD.MOV.U32 R14, RZ, RZ, R18 ;  /* 0x000000ffff0e7224 */ /* 0x000fe200078e0012 */
[C---:B------:R-:W-:Y:S02]  /*0940*/  ISETP.GE.U32.AND P0, PT, R18.reuse, 0x10000, PT ;  /* 0x000100001200780c */ /* 0x040fe40003f06070 */
[----:B------:R2:W-:Y:S01]  /*0950*/  @P2 STG.E.U8 desc[UR10][R6.64], R29 ;  /* 0x0000001d06002986 */ /* 0x0005e2000c10110a */
[----:B------:R-:W-:Y:S01]  /*0960*/  ISETP.LT.U32.AND P1, PT, R18, UR12, PT ;  /* 0x0000000c12007c0c */ /* 0x000fe2000bf21070 */
[----:B------:R-:W-:Y:S01]  /*0970*/  IMAD.MOV.U32 R13, RZ, RZ, R19 ;  /* 0x000000ffff0d7224 */ /* 0x000fe200078e0013 */
[C---:B------:R-:W-:Y:S01]  /*0980*/  ISETP.GE.U32.AND.EX P0, PT, R19.reuse, RZ, PT, P0 ;  /* 0x000000ff1300720c */ /* 0x040fe20003f06100 */
[----:B------:R2:W-:Y:S01]  /*0990*/  @P3 STG.E.U8 desc[UR10][R8.64], R21 ;  /* 0x0000001508003986 */ /* 0x0005e2000c10110a */
[----:B------:R-:W-:-:S13]  /*09a0*/  ISETP.LT.AND.EX P1, PT, R19, UR6, PT, P1 ;  /* 0x0000000613007c0c */ /* 0x000fda000bf21310 */
[----:B--2---:R-:W-:Y:S05]  /*09b0*/  @!P0 BRA P1, `(.L_x_1729) ;  /* 0xfffffff800148947 */ /* 0x004fea000083ffff */
[----:B------:R-:W-:Y:S05]  /*09c0*/  EXIT ;  /* 0x000000000000794d */ /* 0x000fea0003800000 */
.L_x_1720:
        /* <DEDUP_REMOVED lines=8> */
.L_x_1738:
[----:B------:R-:W-:-:S04]  /*0a50*/  LEA R8, P0, R0, UR4, 0x5 ;  /* 0x0000000400087c11 */ /* 0x000fc8000f8028ff */
[----:B------:R-:W-:-:S05]  /*0a60*/  LEA.HI.X R9, R0, UR5, R3, 0x5, P0 ;  /* 0x0000000500097c11 */ /* 0x000fca00080f2c03 */
[----:B------:R-:W2:Y:S04]  /*0a70*/  LDG.E R14, desc[UR10][R8.64] ;  /* 0x0000000a080e7981 */ /* 0x000ea8000c1e1900 */
[----:B------:R-:W3:Y:S04]  /*0a80*/  LDG.E R13, desc[UR10][R8.64+0x8] ;  /* 0x0000080a080d7981 */ /* 0x000ee8000c1e1900 */
[----:B------:R-:W4:Y:S04]  /*0a90*/  LDG.E R5, desc[UR10][R8.64+0x10] ;  /* 0x0000100a08057981 */ /* 0x000f28000c1e1900 */
[----:B------:R-:W5:Y:S01]  /*0aa0*/  LDG.E R2, desc[UR10][R8.64+0x18] ;  /* 0x0000180a08027981 */ /* 0x000f62000c1e1900 */
[----:B------:R-:W-:Y:S01]  /*0ab0*/  BSSY B0, `(.L_x_1730) ;  /* 0x0000016000007945 */ /* 0x000fe20003800000 */
[----:B------:R-:W-:Y:S01]  /*0ac0*/  IMAD.MOV.U32 R10, RZ, RZ, 0x7f ;  /* 0x0000007fff0a7424 */ /* 0x000fe200078e00ff */
[----:B--2---:R-:W-:-:S02]  /*0ad0*/  LOP3.LUT R11, R14, 0x7fffffff, RZ, 0xc0, !PT ;  /* 0x7fffffff0e0b7812 */ /* 0x004fc400078ec0ff */
[----:B------:R-:W-:Y:S02]  /*0ae0*/  LOP3.LUT R7, R14, 0x80000000, RZ, 0xc0, !PT ;  /* 0x800000000e077812 */ /* 0x000fe400078ec0ff */
[----:B------:R-:W-:Y:S02]  /*0af0*/  ISETP.GT.U32.AND P0, PT, R11, 0x43efffff, PT ;  /* 0x43efffff0b00780c */ /* 0x000fe40003f04070 */
[----:B---3--:R-:W-:Y:S02]  /*0b00*/  LOP3.LUT R15, R13, 0x7fffffff, RZ, 0xc0, !PT ;  /* 0x7fffffff0d0f7812 */ /* 0x008fe400078ec0ff */
[----:B----4-:R-:W-:Y:S02]  /*0b10*/  LOP3.LUT R6, R5, 0x7fffffff, RZ, 0xc0, !PT ;  /* 0x7fffffff05067812 */ /* 0x010fe400078ec0ff */
[----:B------:R-:W-:Y:S01]  /*0b20*/  SHF.R.U32.HI R12, RZ, 0x18, R7 ;  /* 0x00000018ff0c7819 */ /* 0x000fe20000011607 */
[----:B------:R-:W-:Y:S01]  /*0b30*/  IMAD.MOV.U32 R7, RZ, RZ, 0x7f ;  /* 0x0000007fff077424 */ /* 0x000fe200078e00ff */
[----:B-----5:R-:W-:-:S02]  /*0b40*/  LOP3.LUT R4, R2, 0x7fffffff, RZ, 0xc0, !PT ;  /* 0x7fffffff02047812 */ /* 0x020fc400078ec0ff */
[----:B------:R-:W-:Y:S02]  /*0b50*/  ISETP.GT.U32.AND P1, PT, R15, 0x43efffff, PT ;  /* 0x43efffff0f00780c */ /* 0x000fe40003f24070 */
[----:B------:R-:W-:Y:S02]  /*0b60*/  ISETP.GT.U32.AND P2, PT, R6, 0x43efffff, PT ;  /* 0x43efffff0600780c */ /* 0x000fe40003f44070 */
        /* <DEDUP_REMOVED lines=10> */
.L_x_1731:
[----:B------:R-:W-:Y:S05]  /*0c10*/  BSYNC B0 ;  /* 0x0000000000007941 */ /* 0x000fea0003800000 */
.L_x_1730:
[----:B------:R-:W-:Y:S01]  /*0c20*/  BSSY B0, `(.L_x_1732) ;  /* 0x000000c000007945 */ /* 0x000fe20003800000 */
[----:B------:R-:W-:Y:S02]  /*0c30*/  LOP3.LUT R7, R7, R12, RZ, 0xfc, !PT ;  /* 0x0000000c07077212 */ /* 0x000fe400078efcff */
[----:B------:R-:W-:Y:S02]  /*0c40*/  LOP3.LUT R11, R5, 0x80000000, RZ, 0xc0, !PT ;  /* 0x80000000050b7812 */ /* 0x000fe400078ec0ff */
[----:B------:R-:W-:Y:S01]  /*0c50*/  SHF.R.U32.HI R9, RZ, 0x18, R9 ;  /* 0x00000018ff097819 */ /* 0x000fe20000011609 */
[----:B------:R-:W-:Y:S06]  /*0c60*/  @P1 BRA `(.L_x_1733) ;  /* 0x00000000001c1947 */ /* 0x000fec0003800000 */
[----:B------:R-:W-:-:S13]  /*0c70*/  ISETP.GE.U32.AND P0, PT, R15, 0x3c800000, PT ;  /* 0x3c8000000f00780c */ /* 0x000fda0003f06070 */
[----:B------:R-:W-:-:S04]  /*0c80*/  @P0 SHF.R.U32.HI R8, RZ, 0x14, R13 ;  /* 0x00000014ff080819 */ /* 0x000fc8000001160d */
[----:B------:R-:W-:-:S04]  /*0c90*/  @P0 LOP3.LUT R8, R8, 0x1, RZ, 0xc0, !PT ;  /* 0x0000000108080812 */ /* 0x000fc800078ec0ff */
[----:B------:R-:W-:Y:S01]  /*0ca0*/  @P0 IADD3 R10, R13, 0x407ffff, R8 ;  /* 0x0407ffff0d0a0810 */ /* 0x000fe20007ffe008 */
[----:B------:R-:W-:-:S03]  /*0cb0*/  @!P0 FADD.FTZ R8, R15, 16384 ;  /* 0x468000000f088421 */ /* 0x000fc60000010000 */
[----:B------:R-:W-:Y:S01]  /*0cc0*/  @P0 SHF.R.U32.HI R10, RZ, 0x14, R10 ;  /* 0x00000014ff0a0819 */ /* 0x000fe2000001160a */
[----:B------:R-:W-:-:S07]  /*0cd0*/  @!P0 VIADD R10, R8, 0xb9800000 ;  /* 0xb9800000080a8836 */ /* 0x000fce0000000000 */
.L_x_1733:
[----:B------:R-:W-:Y:S05]  /*0ce0*/  BSYNC B0 ;  /* 0x0000000000007941 */ /* 0x000fea0003800000 */
.L_x_1732:
        /* <DEDUP_REMOVED lines=12> */
.L_x_1735:
[----:B------:R-:W-:Y:S05]  /*0db0*/  BSYNC B0 ;  /* 0x0000000000007941 */ /* 0x000fea0003800000 */
.L_x_1734:
        /* <DEDUP_REMOVED lines=11> */
.L_x_1737:
[----:B------:R-:W-:Y:S05]  /*0e70*/  BSYNC B0 ;  /* 0x0000000000007941 */ /* 0x000fea0003800000 */
.L_x_1736:
        /* <DEDUP_REMOVED lines=19> */
.L_x_1739:
        /* <DEDUP_REMOVED lines=13> */
.L_x_7843:


//--------------------- .text._ZN2at6native55_GLOBAL__N__de093ff9_22_ForeachBinaryOpList_cu_a911ec4325multi_tensor_apply_kernelINS1_18TensorListMetadataILi2EEENS1_11CopyFunctorIN3c1013Float8_e4m3fnENS6_7complexIdEELi2ELi1ELi1EEEJNS0_4CopyIS7_S9_EEEEEvT_T0_DpT1_ --------------------------
	.section	.text._ZN2at6native55_GLOBAL__N__de093ff9_22_ForeachBinaryOpList_cu_a911ec4325multi_tensor_apply_kernelINS1_18TensorListMetadataILi2EEENS1_11CopyFunctorIN3c1013Float8_e4m3fnENS6_7complexIdEELi2ELi1ELi1EEEJNS0_4CopyIS7_S9_EEEEEvT_T0_DpT1_,"ax",@progbits
	.align	128
.text._ZN2at6native55_GLOBAL__N__de093ff9_22_ForeachBinaryOpList_cu_a911ec4325multi_tensor_apply_kernelINS1_18TensorListMetadataILi2EEENS1_11CopyFunctorIN3c1013Float8_e4m3fnENS6_7complexIdEELi2ELi1ELi1EEEJNS0_4CopyIS7_S9_EEEEEvT_T0_DpT1_:
        .type           _ZN2at6native55_GLOBAL__N__de093ff9_22_ForeachBinaryOpList_cu_a911ec4325multi_tensor_apply_kernelINS1_18TensorListMetadataILi2EEENS1_11CopyFunctorIN3c1013Float8_e4m3fnENS6_7complexIdEELi2ELi1ELi1EEEJNS0_4CopyIS7_S9_EEEEEvT_T0_DpT1_,@function
        .size           _ZN2at6native55_GLOBAL__N__de093ff9_22_ForeachBinaryOpList_cu_a911ec4325multi_tensor_apply_kernelINS1_18TensorListMetadataILi2EEENS1_11CopyFunctorIN3c1013Float8_e4m3fnENS6_7complexIdEELi2ELi1ELi1EEEJNS0_4CopyIS7_S9_EEEEEvT_T0_DpT1_,(.L_x_7844 - _ZN2at6native55_GLOBAL__N__de093ff9_22_ForeachBinaryOpList_cu_a911ec4325multi_tensor_apply_kernelINS1_18TensorListMetadataILi2EEENS1_11CopyFunctorIN3c1013Float8_e4m3fnENS6_7complexIdEELi2ELi1ELi1EEEJNS0_4CopyIS7_S9_EEEEEvT_T0_DpT1_)
        .other          _ZN2at6native55_GLOBAL__N__de093ff9_22_ForeachBinaryOpList_cu_a911ec4325multi_tensor_apply_kernelINS1_18TensorListMetadataILi2EEENS1_11CopyFunctorIN3c1013Float8_e4m3fnENS6_7complexIdEELi2ELi1ELi1EEEJNS0_4CopyIS7_S9_EEEEEvT_T0_DpT1_,@"STO_CUDA_ENTRY STV_DEFAULT"
_ZN2at6native55_GLOBAL__N__de093ff9_22_ForeachBinaryOpList_cu_a911ec4325multi_tensor_apply_kernelINS1_18TensorListMetadataILi2EEENS1_11CopyFunctorIN3c1013Float8_e4m3fnENS6_7complexIdEELi2ELi1ELi1EEEJNS0_4CopyIS7_S9_EEEEEvT_T0_DpT1_:
        /* <DEDUP_REMOVED lines=35> */
.L_x_1749:
[----:B0-----:R-:W-:Y:S01]  /*0230*/  IADD3 R7, P1, R0, R3, RZ ;  /* 0x0000000300077210 */ /* 0x001fe20007f3e0ff */
[----:B-1----:R-:W-:-:S03]  /*0240*/  IMAD R22, R2, 0x3, RZ ;  /* 0x0000000302167824 */ /* 0x002fc600078e02ff */
[C---:B------:R-:W-:Y:S01]  /*0250*/  ISETP.GE.U32.AND P0, PT, R7.reuse, 0x10000, PT ;  /* 0x000100000700780c */ /* 0x040fe20003f06070 */
[----:B------:R-:W-:Y:S01]  /*0260*/  IMAD.X R17, RZ, RZ, R5, P1 ;  /* 0x000000ffff117224 */ /* 0x000fe200008e0605 */
[----:B------:R-:W-:Y:S02]  /*0270*/  ISETP.LT.U32.AND P1, PT, R7, UR12, PT ;  /* 0x0000000c07007c0c */ /* 0x000fe4000bf21070 */
[CC--:B------:R-:W-:Y:S02]  /*0280*/  LEA R21, P5, R2.reuse, R7.reuse, 0x1 ;  /* 0x0000000702157211 */ /* 0x0c0fe400078a08ff */
[C---:B------:R-:W-:Y:S02]  /*0290*/  ISETP.GE.U32.AND.EX P0, PT, R17.reuse, RZ, PT, P0 ;  /* 0x000000ff1100720c */ /* 0x040fe40003f06100 */
[----:B------:R-:W-:Y:S01]  /*02a0*/  IADD3 R23, P2, R2, R7, RZ ;  /* 0x0000000702177210 */ /* 0x000fe20007f5e0ff */
[----:B------:R-:W-:Y:S01]  /*02b0*/  IMAD.X R6, RZ, RZ, R17, P5 ;  /* 0x000000ffff067224 */ /* 0x000fe200028e0611 */
[----:B------:R-:W-:-:S02]  /*02c0*/  ISETP.LT.AND.EX P0, PT, R17, UR6, !P0, P1 ;  /* 0x0000000611007c0c */ /* 0x000fc4000c701310 */
[----:B------:R-:W-:Y:S01]  /*02d0*/  ISETP.GE.U32.AND P4, PT, R23, 0x10000, PT ;  /* 0x000100001700780c */ /* 0x000fe20003f86070 */
[----:B------:R-:W-:Y:S01]  /*02e0*/  IMAD.X R4, RZ, RZ, R17, P2 ;  /* 0x000000ffff047224 */ /* 0x000fe200010e0611 */
[----:B------:R-:W-:Y:S02]  /*02f0*/  ISETP.GE.U32.AND P3, PT, R21, 0x10000, PT ;  /* 0x000100001500780c */ /* 0x000fe40003f66070 */
[----:B------:R-:W-:Y:S02]  /*0300*/  ISETP.LT.U32.AND P1, PT, R23, UR12, PT ;  /* 0x0000000c17007c0c */ /* 0x000fe4000bf21070 */
[----:B------:R-:W-:Y:S02]  /*0310*/  ISETP.GE.U32.AND.EX P4, PT, R4, RZ, PT, P4 ;  /* 0x000000ff0400720c */ /* 0x000fe40003f86140 */
[----:B------:R-:W-:Y:S02]  /*0320*/  ISETP.LT.U32.AND P2, PT, R21, UR12, PT ;  /* 0x0000000c15007c0c */ /* 0x000fe4000bf41070 */
[----:B------:R-:W-:-:S02]  /*0330*/  ISETP.GE.U32.AND.EX P3, PT, R6, RZ, PT, P3 ;  /* 0x000000ff0600720c */ /* 0x000fc40003f66130 */
[C---:B------:R-:W-:Y:S02]  /*0340*/  @P0 LEA R26, P5, R7.reuse, UR4, 0x4 ;  /* 0x00000004071a0c11 */ /* 0x040fe4000f8a20ff */
[----:B------:R-:W-:Y:S02]  /*0350*/  ISETP.LT.AND.EX P1, PT, R4, UR6, !P4, P1 ;  /* 0x0000000604007c0c */ /* 0x000fe4000e721310 */
[----:B------:R-:W-:Y:S02]  /*0360*/  @P0 LEA.HI.X R27, R7, UR5, R17, 0x4, P5 ;  /* 0x00000005071b0c11 */ /* 0x000fe4000a8f2411 */
[----:B------:R-:W-:-:S03]  /*0370*/  ISETP.LT.AND.EX P2, PT, R6, UR6, !P3, P2 ;  /* 0x0000000606007c0c */ /* 0x000fc6000df41320 */
[----:B------:R0:W2:Y:S01]  /*0380*/  @P0 LDG.E.64 R8, desc[UR10][R26.64] ;  /* 0x0000000a1a080981 */ /* 0x0000a2000c1e1b00 */
[----:B------:R-:W-:-:S04]  /*0390*/  IADD3 R22, P3, R22, R7, RZ ;  /* 0x0000000716167210 */ /* 0x000fc80007f7e0ff */
[C---:B------:R-:W-:Y:S01]  /*03a0*/  ISETP.GE.U32.AND P4, PT, R22.reuse, 0x10000, PT ;  /* 0x000100001600780c */ /* 0x040fe20003f86070 */
[----:B------:R-:W-:Y:S01]  /*03b0*/  IMAD.X R7, RZ, RZ, R17, P3 ;  /* 0x000000ffff077224 */ /* 0x000fe200018e0611 */
[----:B------:R-:W-:Y:S02]  /*03c0*/  @P1 LEA R24, P6, R23, UR4, 0x4 ;  /* 0x0000000417181c11 */ /* 0x000fe4000f8c20ff */
[----:B------:R-:W-:Y:S02]  /*03d0*/  ISETP.LT.U32.AND P3, PT, R22, UR12, PT ;  /* 0x0000000c16007c0c */ /* 0x000fe4000bf61070 */
[----:B------:R-:W-:Y:S02]  /*03e0*/  @P2 LEA R18, P5, R21, UR4, 0x4 ;  /* 0x0000000415122c11 */ /* 0x000fe4000f8a20ff */
[----:B------:R-:W-:Y:S02]  /*03f0*/  @P1 LEA.HI.X R25, R23, UR5, R4, 0x4, P6 ;  /* 0x0000000517191c11 */ /* 0x000fe4000b0f2404 */
[----:B------:R-:W-:-:S02]  /*0400*/  @P2 LEA.HI.X R19, R21, UR5, R6, 0x4, P5 ;  /* 0x0000000515132c11 */ /* 0x000fc4000a8f2406 */
[C---:B------:R-:W-:Y:S01]  /*0410*/  ISETP.GE.U32.AND.EX P4, PT, R7.reuse, RZ, PT, P4 ;  /* 0x000000ff0700720c */ /* 0x040fe20003f86140 */
[----:B------:R1:W3:Y:S03]  /*0420*/  @P1 LDG.E.64 R10, desc[UR10][R24.64] ;  /* 0x0000000a180a1981 */ /* 0x0002e6000c1e1b00 */
[----:B------:R-:W-:Y:S01]  /*0430*/  ISETP.LT.AND.EX P3, PT, R7, UR6, !P4, P3 ;  /* 0x0000000607007c0c */ /* 0x000fe2000e761330 */
[----:B------:R-:W4:Y:S01]  /*0440*/  @P2 LDG.E.64 R12, desc[UR10][R18.64] ;  /* 0x0000000a120c2981 */ /* 0x000f22000c1e1b00 */
[----:B------:R-:W-:Y:S01]  /*0450*/  UMOV UR14, 0xf0000000 ;  /* 0xf0000000000e7882 */ /* 0x000fe20000000000 */
[----:B------:R-:W-:-:S10]  /*0460*/  UMOV UR15, 0x380fffff ;  /* 0x380fffff000f7882 */ /* 0x000fd40000000000 */
[----:B0-----:R-:W-:-:S04]  /*0470*/  @P3 LEA R26, P4, R22, UR4, 0x4 ;  /* 0x00000004161a3c11 */ /* 0x001fc8000f8820ff */
[----:B------:R-:W-:Y:S01]  /*0480*/  @P3 LEA.HI.X R27, R22, UR5, R7, 0x4, P4 ;  /* 0x00000005161b3c11 */ /* 0x000fe2000a0f2407 */
[----:B------:R-:W-:Y:S01]  /*0490*/  BSSY B0, `(.L_x_1741) ;  /* 0x0000015000007945 */ /* 0x000fe20003800000 */
[----:B-1----:R-:W-:-:S03]  /*04a0*/  IMAD.MOV.U32 R25, RZ, RZ, 0x7f ;  /* 0x0000007fff197424 */ /* 0x002fc600078e00ff */
[----:B------:R0:W5:Y:S02]  /*04b0*/  @P3 LDG.E.64 R14, desc[UR10][R26.64] ;  /* 0x0000000a1a0e3981 */ /* 0x000164000c1e1b00 */
[----:B0-----:R-:W-:Y:S01]  /*04c0*/  IMAD.MOV.U32 R27, RZ, RZ, 0x7f ;  /* 0x0000007fff1b7424 */ /* 0x001fe200078e00ff */
[----:B--2---:R-:W0:Y:S01]  /*04d0*/  F2F.F32.F64 R20, R8 ;  /* 0x0000000800147310 */ /* 0x004e220000301000 */
[----:B------:R-:W-:-:S14]  /*04e0*/  DSETP.GEU.AND P4, PT, |R8|, UR14, PT ;  /* 0x0000000e08007e2a */ /* 0x000fdc000bf8e200 */
[----:B0-----:R-:W-:-:S05]  /*04f0*/  @!P4 FMUL R20, R20, 1.175494350822287508e-38 ;  /* 0x008000001414c820 */ /* 0x001fca0000400000 */
[----:B------:R-:W-:Y:S01]  /*0500*/  LOP3.LUT R24, R20, 0x7fffffff, RZ, 0xc0, !PT ;  /* 0x7fffffff14187812 */ /* 0x000fe200078ec0ff */
[----:B---3--:R0:W1:Y:S03]  /*0510*/  F2F.F32.F64 R16, R10 ;  /* 0x0000000a00107310 */ /* 0x0080660000301000 */
[----:B------:R-:W-:-:S05]  /*0520*/  ISETP.GT.U32.AND P6, PT, R24, 0x43efffff, PT ;  /* 0x43efffff1800780c */ /* 0x000fca0003fc4070 */
[----:B----4-:R0:W2:Y:S01]  /*0530*/  F2F.F32.F64 R18, R12 ;  /* 0x0000000c00127310 */ /* 0x0100a20000301000 */
[----:B------:R-:W-:Y:S02]  /*0540*/  DSETP.GEU.AND P4, PT, |R10|, UR14, PT ;  /* 0x0000000e0a007e2a */ /* 0x000fe4000bf8e200 */
[----:B------:R-:W-:-:S05]  /*0550*/  DSETP.GEU.AND P5, PT, |R12|, UR14, PT ;  /* 0x0000000e0c007e2a */ /* 0x000fca000bfae200 */
[----:B-1----:R-:W-:Y:S09]  /*0560*/  @P6 BRA `(.L_x_1742) ;  /* 0x00000000001c6947 */ /* 0x002ff20003800000 */
[----:B------:R-:W-:-:S13]  /*0570*/  ISETP.GE.U32.AND P6, PT, R24, 0x3c800000, PT ;  /* 0x3c8000001800780c */ /* 0x000fda0003fc6070 */
[----:B------:R-:W-:-:S04]  /*0580*/  @P6 SHF.R.U32.HI R19, RZ, 0x14, R20 ;  /* 0x00000014ff136819 */ /* 0x000fc80000011614 */
[----:B------:R-:W-:-:S04]  /*0590*/  @P6 LOP3.LUT R19, R19, 0x1, RZ, 0xc0, !PT ;  /* 0x0000000113136812 */ /* 0x000fc800078ec0ff */
[----:B------:R-:W-:Y:S01]  /*05a0*/  @P6 IADD3 R25, R20, 0x407ffff, R19 ;  /* 0x0407ffff14196810 */ /* 0x000fe20007ffe013 */
[----:B------:R-:W-:-:S03]  /*05b0*/  @!P6 FADD.FTZ R19, R24, 16384 ;  /* 0x468000001813e421 */ /* 0x000fc60000010000 */
[----:B------:R-:W-:Y:S01]  /*05c0*/  @P6 SHF.R.U32.HI R25, RZ, 0x14, R25 ;  /* 0x00000014ff196819 */ /* 0x000fe20000011619 */
[----:B------:R-:W-:-:S07]  /*05d0*/  @!P6 VIADD R25, R19, 0xb9800000 ;  /* 0xb98000001319e836 */ /* 0x000fce0000000000 */
.L_x_1742:
[----:B------:R-:W-:Y:S05]  /*05e0*/  BSYNC B0 ;  /* 0x0000000000007941 */ /* 0x000fea0003800000 */
.L_x_1741:
[----:B------:R-:W-:Y:S01]  /*05f0*/  @!P4 FMUL R16, R16, 1.175494350822287508e-38 ;  /* 0x008000001010c820 */ /* 0x000fe20000400000 */
[----:B------:R-:W-:Y:S01]  /*0600*/  LOP3.LUT R20, R20, 0x80000000, RZ, 0xc0, !PT ;  /* 0x8000000014147812 */ /* 0x000fe200078ec0ff */
[----:B-----5:R1:W3:Y:S01]  /*0610*/  F2F.F32.F64 R19, R14 ;  /* 0x0000000e00137310 */ /* 0x0202e20000301000 */
[----:B--2---:R-:W-:Y:S01]  /*0620*/  @!P5 FMUL R18, R18, 1.175494350822287508e-38 ;  /* 0x008000001212d820 */ /* 0x004fe20000400000 */
[----:B------:R-:W-:Y:S01]  /*0630*/  BSSY B0, `(.L_x_1743) ;  /* 0x0000010000007945 */ /* 0x000fe20003800000 */
[----:B------:R-:W-:Y:S01]  /*0640*/  LOP3.LUT R26, R16, 0x7fffffff, RZ, 0xc0, !PT ;  /* 0x7fffffff101a7812 */ /* 0x000fe200078ec0ff */
[----:B------:R-:W-:Y:S01]  /*0650*/  DSETP.GEU.AND P4, PT, |R14|, UR14, PT ;  /* 0x0000000e0e007e2a */ /* 0x000fe2000bf8e200 */
[----:B------:R-:W-:Y:S02]  /*0660*/  SHF.R.U32.HI R20, RZ, 0x18, R20 ;  /* 0x00000018ff147819 */ /* 0x000fe40000011614 */
[----:B------:R-:W-:Y:S02]  /*0670*/  ISETP.GT.U32.AND P6, PT, R26, 0x43efffff, PT ;  /* 0x43efffff1a00780c */ /* 0x000fe40003fc4070 */
[----:B------:R-:W-:-:S02]  /*0680*/  LOP3.LUT R25, R25, R20, RZ, 0xfc, !PT ;  /* 0x0000001419197212 */ /* 0x000fc400078efcff */
[----:B------:R-:W-:-:S04]  /*0690*/  LOP3.LUT R20, R18, 0x7fffffff, RZ, 0xc0, !PT ;  /* 0x7fffffff12147812 */ /* 0x000fc800078ec0ff */
[----:B------:R-:W-:-:S05]  /*06a0*/  ISETP.GT.U32.AND P5, PT, R20, 0x43efffff, PT ;  /* 0x43efffff1400780c */ /* 0x000fca0003fa4070 */
[----:B-1-3--:R-:W-:Y:S08]  /*06b0*/  @P6 BRA `(.L_x_1744) ;  /* 0x00000000001c6947 */ /* 0x00aff00003800000 */
[----:B------:R-:W-:-:S13]  /*06c0*/  ISETP.GE.U32.AND P6, PT, R26, 0x3c800000, PT ;  /* 0x3c8000001a00780c */ /* 0x000fda0003fc6070 */
[----:B------:R-:W-:-:S04]  /*06d0*/  @P6 SHF.R.U32.HI R24, RZ, 0x14, R16 ;  /* 0x00000014ff186819 */ /* 0x000fc80000011610 */
[----:B------:R-:W-:Y:S01]  /*06e0*/  @P6 LOP3.LUT R27, R24, 0x1, RZ, 0xc0, !PT ;  /* 0x00000001181b6812 */ /* 0x000fe200078ec0ff */
[----:B------:R-:W-:-:S03]  /*06f0*/  @!P6 FADD.FTZ R24, R26, 16384 ;  /* 0x468000001a18e421 */ /* 0x000fc60000010000 */
[----:B------:R-:W-:-:S04]  /*0700*/  @P6 IADD3 R27, R16, 0x407ffff, R27 ;  /* 0x0407ffff101b6810 */ /* 0x000fc80007ffe01b */
[----:B------:R-:W-:Y:S01]  /*0710*/  @P6 SHF.R.U32.HI R27, RZ, 0x14, R27 ;  /* 0x00000014ff1b6819 */ /* 0x000fe2000001161b */
[----:B------:R-:W-:-:S07]  /*0720*/  @!P6 VIADD R27, R24, 0xb9800000 ;  /* 0xb9800000181be836 */ /* 0x000fce0000000000 */
.L_x_1744:
[----:B------:R-:W-:Y:S05]  /*0730*/  BSYNC B0 ;  /* 0x0000000000007941 */ /* 0x000fea0003800000 */
.L_x_1743:
        /* <DEDUP_REMOVED lines=10> */
.L_x_1746:
[----:B------:R-:W-:Y:S05]  /*07e0*/  BSYNC B0 ;  /* 0x0000000000007941 */ /* 0x000fea0003800000 */
.L_x_1745:
[----:B------:R-:W-:Y:S01]  /*07f0*/  @!P4 FMUL R19, R19, 1.175494350822287508e-38 ;  /* 0x008000001313c820 */ /* 0x000fe20000400000 */
[----:B------:R-:W-:Y:S01]  /*0800*/  LOP3.LUT R20, R16, 0x80000000, RZ, 0xc0, !PT ;  /* 0x8000000010147812 */ /* 0x000fe200078ec0ff */
[----:B------:R-:W-:Y:S01]  /*0810*/  BSSY B0, `(.L_x_1747) ;  /* 0x0000011000007945 */ /* 0x000fe20003800000 */
[----:B------:R-:W-:Y:S01]  /*0820*/  LOP3.LUT R18, R18, 0x80000000, RZ, 0xc0, !PT ;  /* 0x8000000012127812 */ /* 0x000fe200078ec0ff */
[----:B------:R-:W-:Y:S01]  /*0830*/  IMAD.MOV.U32 R24, RZ, RZ, 0x7f ;  /* 0x0000007fff187424 */ /* 0x000fe200078e00ff */
[----:B------:R-:W-:Y:S02]  /*0840*/  LOP3.LUT R16, R19, 0x7fffffff, RZ, 0xc0, !PT ;  /* 0x7fffffff13107812 */ /* 0x000fe400078ec0ff */
[----:B------:R-:W-:Y:S02]  /*0850*/  SHF.R.U32.HI R20, RZ, 0x18, R20 ;  /* 0x00000018ff147819 */ /* 0x000fe40000011614 */
[----:B------:R-:W-:Y:S02]  /*0860*/  ISETP.GT.U32.AND P4, PT, R16, 0x43efffff, PT ;  /* 0x43efffff1000780c */ /* 0x000fe40003f84070 */
[----:B------:R-:W-:-:S02]  /*0870*/  SHF.R.U32.HI R18, RZ, 0x18, R18 ;  /* 0x00000018ff127819 */ /* 0x000fc40000011612 */
[----:B------:R-:W-:Y:S02]  /*0880*/  LOP3.LUT R27, R27, R20, RZ, 0xfc, !PT ;  /* 0x000000141b1b7212 */ /* 0x000fe400078efcff */
        /* <DEDUP_REMOVED lines=9> */
.L_x_1748:
[----:B------:R-:W-:Y:S05]  /*0920*/  BSYNC B0 ;  /* 0x0000000000007941 */ /* 0x000fea0003800000 */
.L_x_1747:
[----:B------:R-:W-:Y:S01]  /*0930*/  IMAD.IADD R16, R0, 0x1, R3 ;  /* 0x0000000100107824 */ /* 0x000fe200078e0203 */
[----:B------:R-:W-:Y:S02]  /*0940*/  @P3 LOP3.LUT R19, R19, 0x80000000, RZ, 0xc0, !PT ;  /* 0x8000000013133812 */ /* 0x000fe400078ec0ff */
[----:B------:R-:W-:Y:S02]  /*0950*/  @P1 IADD3 R18, P5, R23, UR13, RZ ;  /* 0x0000000d17121c10 */ /* 0x000fe4000ffbe0ff */
[----:B------:R-:W-:Y:S02]  /*0960*/  @P3 SHF.R.U32.HI R19, RZ, 0x18, R19 ;  /* 0x00000018ff133819 */ /* 0x000fe40000011613 */
[----:B------:R-:W-:Y:S02]  /*0970*/  @P0 IADD3 R16, P6, R16, UR13, RZ ;  /* 0x0000000d10100c10 */ /* 0x000fe4000ffde0ff */
[----:B------:R-:W-:Y:S02]  /*0980*/  @P3 LOP3.LUT R24, R24, R19, RZ, 0xfc, !PT ;  /* 0x0000001318183212 */ /* 0x000fe400078efcff */
[----:B------:R-:W-:-:S02]  /*0990*/  @P2 IADD3 R20, P4, R21, UR13, RZ ;  /* 0x0000000d15142c10 */ /* 0x000fc4000ff9e0ff */
[----:B------:R-:W-:Y:S02]  /*09a0*/  @P0 IADD3.X R17, R17, UR8, RZ, P6, !PT ;  /* 0x0000000811110c10 */ /* 0x000fe4000b7fe4ff */
[----:B------:R-:W-:Y:S02]  /*09b0*/  @P3 IADD3 R22, P6, R22, UR13, RZ ;  /* 0x0000000d16163c10 */ /* 0x000fe4000ffde0ff */
[----:B------:R-:W-:Y:S01]  /*09c0*/  @P1 IADD3.X R19, R4, UR8, RZ, P5, !PT ;  /* 0x0000000804131c10 */ /* 0x000fe2000affe4ff */
[----:B------:R-:W-:Y:S01]  /*09d0*/  IMAD.MOV.U32 R4, RZ, RZ, R3 ;  /* 0x000000ffff047224 */ /* 0x000fe200078e0003 */
[----:B------:R-:W-:Y:S01]  /*09e0*/  @P2 IADD3.X R21, R6, UR8, RZ, P4, !PT ;  /* 0x0000000806152c10 */ /* 0x000fe2000a7fe4ff */
[----:B------:R2:W-:Y:S01]  /*09f0*/  @P0 STG.E.U8 desc[UR10][R16.64], R25 ;  /* 0x0000001910000986 */ /* 0x0005e2000c10110a */
[----:B------:R-:W-:Y:S01]  /*0a00*/  @P3 IADD3.X R23, R7, UR8, RZ, P6, !PT ;  /* 0x0000000807173c10 */ /* 0x000fe2000b7fe4ff */
[----:B------:R-:W-:Y:S02]  /*0a10*/  IMAD.WIDE.U32 R4, R2, 0x4, R4 ;  /* 0x0000000402047825 */ /* 0x000fe400078e0004 */
[----:B------:R2:W-:Y:S02]  /*0a20*/  @P1 STG.E.U8 desc[UR10][R18.64], R27 ;  /* 0x0000001b12001986 */ /* 0x0005e4000c10110a */
[----:B------:R-:W-:Y:S01]  /*0a30*/  IMAD.MOV.U32 R3, RZ, RZ, R4 ;  /* 0x000000ffff037224 */ /* 0x000fe200078e0004 */
[C---:B------:R-:W-:Y:S01]  /*0a40*/  ISETP.GE.U32.AND P0, PT, R4.reuse, 0x10000, PT ;  /* 0x000100000400780c */ /* 0x040fe20003f06070 */
[----:B------:R2:W-:Y:S01]  /*0a50*/  @P2 STG.E.U8 desc[UR10][R20.64], R29 ;  /* 0x0000001d14002986 */ /* 0x0005e2000c10110a */
[----:B------:R-:W-:-:S02]  /*0a60*/  ISETP.LT.U32.AND P1, PT, R4, UR12, PT ;  /* 0x0000000c04007c0c */ /* 0x000fc4000bf21070 */
[C---:B------:R-:W-:Y:S01]  /*0a70*/  ISETP.GE.U32.AND.EX P0, PT, R5.reuse, RZ, PT, P0 ;  /* 0x000000ff0500720c */ /* 0x040fe20003f06100 */
[----:B------:R2:W-:Y:S01]  /*0a80*/  @P3 STG.E.U8 desc[UR10][R22.64], R24 ;  /* 0x0000001816003986 */ /* 0x0005e2000c10110a */
[----:B------:R-:W-:-:S13]  /*0a90*/  ISETP.LT.AND.EX P1, PT, R5, UR6, PT, P1 ;  /* 0x0000000605007c0c */ /* 0x000fda000bf21310 */
[----:B--2---:R-:W-:Y:S05]  /*0aa0*/  @!P0 BRA P1, `(.L_x_1749) ;  /* 0xfffffff400e08947 */ /* 0x004fea000083ffff */
[----:B------:R-:W-:Y:S05]  /*0ab0*/  EXIT ;  /* 0x000000000000794d */ /* 0x000fea0003800000 */
.L_x_1740:
        /* <DEDUP_REMOVED lines=8> */
.L_x_1758:
[----:B------:R-:W-:-:S04]  /*0b40*/  LEA R6, P0, R0, UR4, 0x6 ;  /* 0x0000000400067c11 */ /* 0x000fc8000f8030ff */
[----:B------:R-:W-:-:S05]  /*0b50*/  LEA.HI.X R7, R0, UR5, R3, 0x6, P0 ;  /* 0x0000000500077c11 */ /* 0x000fca00080f3403 */
[----:B------:R-:W2:Y:S04]  /*0b60*/  LDG.E.64 R8, desc[UR10][R6.64] ;  /* 0x0000000a06087981 */ /* 0x000ea8000c1e1b00 */
[----:B------:R-:W3:Y:S04]  /*0b70*/  LDG.E.64 R10, desc[UR10][R6.64+0x10] ;  /* 0x0000100a060a7981 */ /* 0x000ee8000c1e1b00 */
[----:B------:R-:W4:Y:S04]  /*0b80*/  LDG.E.64 R12, desc[UR10][R6.64+0x20] ;  /* 0x0000200a060c7981 */ /* 0x000f28000c1e1b00 */
[----:B------:R-:W5:Y:S01]  /*0b90*/  LDG.E.64 R14, desc[UR10][R6.64+0x30] ;  /* 0x0000300a060e7981 */ /* 0x000f62000c1e1b00 */
[----:B------:R-:W-:Y:S01]  /*0ba0*/  IMAD.MOV.U32 R16, RZ, RZ, -0x10000000 ;  /* 0xf0000000ff107424 */ /* 0x000fe200078e00ff */
[----:B------:R-:W-:Y:S01]  /*0bb0*/  BSSY B0, `(.L_x_1750) ;  /* 0x0000023000007945 */ /* 0x000fe20003800000 */
[----:B------:R-:W-:Y:S01]  /*0bc0*/  IMAD.MOV.U32 R17, RZ, RZ, 0x380fffff ;  /* 0x380fffffff117424 */ /* 0x000fe200078e00ff */
[----:B--2---:R0:W1:Y:S05]  /*0bd0*/  F2F.F32.F64 R18, R8 ;  /* 0x0000000800127310 */ /* 0x00406a0000301000 */
[----:B------:R-:W-:-:S02]  /*0be0*/  DSETP.GEU.AND P0, PT, |R8|, R16, PT ;  /* 0x000000100800722a */ /* 0x000fc40003f0e200 */
[--C-:B---3--:R-:W-:Y:S01]  /*0bf0*/  DSETP.GEU.AND P1, PT, |R10|, R16.reuse, PT ;  /* 0x000000100a00722a */ /* 0x108fe20003f2e200 */
[----:B------:R2:W3:Y:S01]  /*0c00*/  F2F.F32.F64 R4, R10 ;  /* 0x0000000a00047310 */ /* 0x0004e20000301000 */
[--C-:B----4-:R-:W-:Y:S01]  /*0c10*/  DSETP.GEU.AND P2, PT, |R12|, R16.reuse, PT ;  /* 0x000000100c00722a */ /* 0x110fe20003f4e200 */
[----:B0-----:R-:W-:Y:S01]  /*0c20*/  IMAD.MOV.U32 R9, RZ, RZ, 0x7f ;  /* 0x0000007fff097424 */ /* 0x001fe200078e00ff */
[----:B-----5:R-:W-:-:S08]  /*0c30*/  DSETP.GEU.AND P3, PT, |R14|, R16, PT ;  /* 0x000000100e00722a */ /* 0x020fd00003f6e200 */
[----:B-1----:R-:W-:Y:S01]  /*0c40*/  @!P0 FMUL R18, R18, 1.175494350822287508e-38 ;  /* 0x0080000012128820 */ /* 0x002fe20000400000 */
[----:B------:R0:W1:Y:S04]  /*0c50*/  F2F.F32.F64 R2, R12 ;  /* 0x0000000c00027310 */ /* 0x0000680000301000 */
[C---:B--2---:R-:W-:Y:S02]  /*0c60*/  LOP3.LUT R10, R18.reuse, 0x7fffffff, RZ, 0xc0, !PT ;  /* 0x7fffffff120a7812 */ /* 0x044fe400078ec0ff */
[----:B------:R-:W-:Y:S01]  /*0c70*/  LOP3.LUT R8, R18, 0x80000000, RZ, 0xc0, !PT ;  /* 0x8000000012087812 */ /* 0x000fe200078ec0ff */
[----:B---3--:R-:W-:Y:S01]  /*0c80*/  @!P1 FMUL R4, R4, 1.175494350822287508e-38 ;  /* 0x0080000004049820 */ /* 0x008fe20000400000 */
[----:B------:R-:W2:Y:S01]  /*0c90*/  F2F.F32.F64 R5, R14 ;  /* 0x0000000e00057310 */ /* 0x000ea20000301000 */
[----:B------:R-:W-:-:S02]  /*0ca0*/  ISETP.GT.U32.AND P0, PT, R10, 0x43efffff, PT ;  /* 0x43efffff0a00780c */ /* 0x000fc40003f04070 */
[----:B0-----:R-:W-:Y:S01]  /*0cb0*/  SHF.R.U32.HI R13, RZ, 0x18, R8 ;  /* 0x00000018ff0d7819 */ /* 0x001fe20000011608 */
[----:B------:R-:W-:Y:S01]  /*0cc0*/  IMAD.MOV.U32 R8, RZ, RZ, 0x7f ;  /* 0x0000007fff087424 */ /* 0x000fe200078e00ff */
[----:B------:R-:W-:Y:S01]  /*0cd0*/  LOP3.LUT R16, R4, 0x7fffffff, RZ, 0xc0, !PT ;  /* 0x7fffffff04107812 */ /* 0x000fe200078ec0ff */
[----:B-1----:R-:W-:Y:S01]  /*0ce0*/  @!P2 FMUL R2, R2, 1.175494350822287508e-38 ;  /* 0x008000000202a820 */ /* 0x002fe20000400000 */
[----:B------:R-:W-:Y:S02]  /*0cf0*/  LOP3.LUT R12, R4, 0x80000000, RZ, 0xc0, !PT ;  /* 0x80000000040c7812 */ /* 0x000fe400078ec0ff */
[----:B------:R-:W-:Y:S02]  /*0d00*/  ISETP.GT.U32.AND P1, PT, R16, 0x43efffff, PT ;  /* 0x43efffff1000780c */ /* 0x000fe40003f24070 */
[----:B------:R-:W-:Y:S01]  /*0d10*/  LOP3.LUT R7, R2, 0x7fffffff, RZ, 0xc0, !PT ;  /* 0x7fffffff02077812 */ /* 0x000fe200078ec0ff */
[----:B--2---:R-:W-:-:S03]  /*0d20*/  @!P3 FMUL R5, R5, 1.175494350822287508e-38 ;  /* 0x008000000505b820 */ /* 0x004fc60000400000 */
[----:B------:R-:W-:Y:S02]  /*0d30*/  ISETP.GT.U32.AND P2, PT, R7, 0x43efffff, PT ;  /* 0x43efffff0700780c */ /* 0x000fe40003f44070 */
[----:B------:R-:W-:-:S04]  /*0d40*/  LOP3.LUT R6, R5, 0x7fffffff, RZ, 0xc0, !PT ;  /* 0x7fffffff05067812 */ /* 0x000fc800078ec0ff */
        /* <DEDUP_REMOVED lines=9> */
.L_x_1751:
[----:B------:R-:W-:Y:S05]  /*0de0*/  BSYNC B0 ;  /* 0x0000000000007941 */ /* 0x000fea0003800000 */
.L_x_1750:
        /* <DEDUP_REMOVED lines=12> */
.L_x_1753:
[----:B------:R-:W-:Y:S05]  /*0eb0*/  BSYNC B0 ;  /* 0x0000000000007941 */ /* 0x000fea0003800000 */
.L_x_1752:
        /* <DEDUP_REMOVED lines=12> */
.L_x_1755:
[----:B------:R-:W-:Y:S05]  /*0f80*/  BSYNC B0 ;  /* 0x0000000000007941 */ /* 0x000fea0003800000 */
.L_x_1754:
        /* <DEDUP_REMOVED lines=11> */
.L_x_1757:
[----:B------:R-:W-:Y:S05]  /*1040*/  BSYNC B0 ;  /* 0x0000000000007941 */ /* 0x000fea0003800000 */
.L_x_1756:
        /* <DEDUP_REMOVED lines=19> */
.L_x_1759:
        /* <DEDUP_REMOVED lines=16> */
.L_x_7844:


//--------------------- .text._ZN2at6native55_GLOBAL__N__de093ff9_22_ForeachBinaryOpList_cu_a911ec4325multi_tensor_apply_kernelINS1_18TensorListMetadataILi2EEENS1_11CopyFunctorIN3c1013Float8_e4m3fnEfLi2ELi1ELi1EEEJNS0_4CopyIS7_fEEEEEvT_T0_DpT1_ --------------------------
	.section	.text._ZN2at6native55_GLOBAL__N__de093ff9_22_ForeachBinaryOpList_cu_a911ec4325multi_tensor_apply_kernelINS1_18TensorListMetadataILi2EEENS1_11CopyFunctorIN3c1013Float8_e4m3fnEfLi2ELi1ELi1EEEJNS0_4CopyIS7_fEEEEEvT_T0_DpT1_,"ax",@progbits
	.align	128
.text._ZN2at6native55_GLOBAL__N__de093ff9_22_ForeachBinaryOpList_cu_a911ec4325multi_tensor_apply_kernelINS1_18TensorListMetadataILi2EEENS1_11CopyFunctorIN3c1013Float8_e4m3fnEfLi2ELi1ELi1EEEJNS0_4CopyIS7_fEEEEEvT_T0_DpT1_:
        .type           _ZN2at6native55_GLOBAL__N__de093ff9_22_ForeachBinaryOpList_cu_a911ec4325multi_tensor_apply_kernelINS1_18TensorListMetadataILi2EEENS1_11CopyFunctorIN3c1013Float8_e4m3fnEfLi2ELi1ELi1EEEJNS0_4CopyIS7_fEEEEEvT_T0_DpT1_,@function
        .size           _ZN2at6native55_GLOBAL__N__de093ff9_22_ForeachBinaryOpList_cu_a911ec4325multi_tensor_apply_kernelINS1_18TensorListMetadataILi2EEENS1_11CopyFunctorIN3c1013Float8_e4m3fnEfLi2ELi1ELi1EEEJNS0_4CopyIS7_fEEEEEvT_T0_DpT1_,(.L_x_7845 - _ZN2at6native55_GLOBAL__N__de093ff9_22_ForeachBinaryOpList_cu_a911ec4325multi_tensor_apply_kernelINS1_18TensorListMetadataILi2EEENS1_11CopyFunctorIN3c1013Float8_e4m3fnEfLi2ELi1ELi1EEEJNS0_4CopyIS7_fEEEEEvT_T0_DpT1_)
        .other          _ZN2at6native55_GLOBAL__N__de093ff9_22_ForeachBinaryOpList_cu_a911ec4325multi_tensor_apply_kernelINS1_18TensorListMetadataILi2EEENS1_11CopyFunctorIN3c1013Float8_e4m3fnEfLi2ELi1ELi1EEEJNS0_4CopyIS7_fEEEEEvT_T0_DpT1_,@"STO_CUDA_ENTRY STV_DEFAULT"
_ZN2at6native55_GLOBAL__N__de093ff9_22_ForeachBinaryOpList_cu_a911ec4325multi_tensor_apply_kernelINS1_18TensorListMetadataILi2EEENS1_11CopyFunctorIN3c1013Float8_e4m3fnEfLi2ELi1ELi1EEEJNS0_4CopyIS7_fEEEEEvT_T0_DpT1_:
        /* <DEDUP_REMOVED lines=30> */
.L_x_1769:
        /* <DEDUP_REMOVED lines=53> */
.L_x_1762:
[----:B------:R-:W-:Y:S05]  /*0530*/  BSYNC B0 ;  /* 0x0000000000007941 */ /* 0x000fea0003800000 */
.L_x_1761:
[----:B------:R-:W-:Y:S01]  /*0540*/  ISETP.GT.U32.AND P6, PT, R28, 0x43efffff, PT ;  /* 0x43efffff1c00780c */ /* 0x000fe20003fc4070 */
[----:B------:R-:W-:Y:S01]  /*0550*/  BSSY B0, `(.L_x_1763) ;  /* 0x000000b000007945 */ /* 0x000fe20003800000 */
[----:B------:R-:W-:Y:S02]  /*0560*/  ISETP.GT.U32.AND P4, PT, R24, 0x43efffff, PT ;  /* 0x43efffff1800780c */ /* 0x000fe40003f84070 */
[----:B------:R-:W-:-:S09]  /*0570*/  ISETP.GT.U32.AND P5, PT, R8, 0x43efffff, PT ;  /* 0x43efffff0800780c */ /* 0x000fd20003fa4070 */
        /* <DEDUP_REMOVED lines=8> */
.L_x_1764:
[----:B------:R-:W-:Y:S05]  /*0600*/  BSYNC B0 ;  /* 0x0000000000007941 */ /* 0x000fea0003800000 */
.L_x_1763:
        /* <DEDUP_REMOVED lines=10> */
.L_x_1766:
[----:B------:R-:W-:Y:S05]  /*06b0*/  BSYNC B0 ;  /* 0x0000000000007941 */ /* 0x000fea0003800000 */
.L_x_1765:
        /* <DEDUP_REMOVED lines=10> */
.L_x_1768:
[----:B------:R-:W-:Y:S05]  /*0760*/  BSYNC B0 ;  /* 0x0000000000007941 */ /* 0x000fea0003800000 */
.L_x_1767:
[----:B------:R-:W-:Y:S01]  /*0770*/  @P0 LOP3.LUT R3, R16, 0x80000000, RZ, 0xc0, !PT ;  /* 0x8000000010030812 */ /* 0x000fe200078ec0ff */
[----:B------:R-:W-:Y:S01]  /*0780*/  IMAD.WIDE.U32 R10, R0, 0x4, R10 ;  /* 0x00000004000a7825 */ /* 0x000fe200078e000a */
[----:B------:R-:W-:Y:S02]  /*0790*/  @P2 LOP3.LUT R7, R18, 0x80000000, RZ, 0xc0, !PT ;  /* 0x8000000012072812 */ /* 0x000fe400078ec0ff */
[----:B------:R-:W-:Y:S02]  /*07a0*/  @P1 LOP3.LUT R6, R17, 0x80000000, RZ, 0xc0, !PT ;  /* 0x8000000011061812 */ /* 0x000fe400078ec0ff */
[----:B------:R-:W-:Y:S02]  /*07b0*/  @P0 SHF.R.U32.HI R4, RZ, 0x18, R3 ;  /* 0x00000018ff040819 */ /* 0x000fe40000011603 */
[----:B------:R-:W-:Y:S02]  /*07c0*/  @P2 SHF.R.U32.HI R7, RZ, 0x18, R7 ;  /* 0x00000018ff072819 */ /* 0x000fe40000011607 */
[----:B------:R-:W-:-:S02]  /*07d0*/  @P3 LOP3.LUT R3, R19, 0x80000000, RZ, 0xc0, !PT ;  /* 0x8000000013033812 */ /* 0x000fc400078ec0ff */
[----:B------:R-:W-:Y:S02]  /*07e0*/  @P1 SHF.R.U32.HI R6, RZ, 0x18, R6 ;  /* 0x00000018ff061819 */ /* 0x000fe40000011606 */
[----:B------:R-:W-:Y:S02]  /*07f0*/  @P2 LOP3.LUT R24, R2, R7, RZ, 0xfc, !PT ;  /* 0x0000000702182212 */ /* 0x000fe400078efcff */
[----:B------:R-:W-:Y:S02]  /*0800*/  @P0 IADD3 R2, P6, R25, UR13, RZ ;  /* 0x0000000d19020c10 */ /* 0x000fe4000ffde0ff */
[----:B------:R-:W-:Y:S02]  /*0810*/  @P3 SHF.R.U32.HI R8, RZ, 0x18, R3 ;  /* 0x00000018ff083819 */ /* 0x000fe40000011603 */
[----:B------:R-:W-:Y:S02]  /*0820*/  @P0 LOP3.LUT R27, R27, R4, RZ, 0xfc, !PT ;  /* 0x000000041b1b0212 */ /* 0x000fe400078efcff */
[----:B------:R-:W-:-:S02]  /*0830*/  @P1 LOP3.LUT R29, R9, R6, RZ, 0xfc, !PT ;  /* 0x00000006091d1212 */ /* 0x000fc400078efcff */
[----:B------:R-:W-:Y:S02]  /*0840*/  @P1 IADD3 R4, P5, R23, UR13, RZ ;  /* 0x0000000d17041c10 */ /* 0x000fe4000ffbe0ff */
[----:B------:R-:W-:Y:S02]  /*0850*/  @P2 IADD3 R6, P4, R21, UR13, RZ ;  /* 0x0000000d15062c10 */ /* 0x000fe4000ff9e0ff */
[----:B------:R-:W-:Y:S02]  /*0860*/  @P0 IADD3.X R3, R20, UR8, RZ, P6, !PT ;  /* 0x0000000814030c10 */ /* 0x000fe4000b7fe4ff */
[----:B------:R-:W-:Y:S02]  /*0870*/  @P3 LOP3.LUT R21, R5, R8, RZ, 0xfc, !PT ;  /* 0x0000000805153212 */ /* 0x000fe400078efcff */
[----:B------:R-:W-:Y:S01]  /*0880*/  @P3 IADD3 R8, P6, R22, UR13, RZ ;  /* 0x0000000d16083c10 */ /* 0x000fe2000ffde0ff */
[----:B------:R2:W-:Y:S01]  /*0890*/  @P0 STG.E.U8 desc[UR10][R2.64], R27 ;  /* 0x0000001b02000986 */ /* 0x0005e2000c10110a */
[----:B------:R-:W-:-:S02]  /*08a0*/  @P1 IADD3.X R5, R12, UR8, RZ, P5, !PT ;  /* 0x000000080c051c10 */ /* 0x000fc4000affe4ff */
[----:B------:R-:W-:Y:S02]  /*08b0*/  @P2 IADD3.X R7, R14, UR8, RZ, P4, !PT ;  /* 0x000000080e072c10 */ /* 0x000fe4000a7fe4ff */
[----:B------:R-:W-:Y:S01]  /*08c0*/  @P3 IADD3.X R9, R15, UR8, RZ, P6, !PT ;  /* 0x000000080f093c10 */ /* 0x000fe2000b7fe4ff */
[----:B------:R2:W-:Y:S01]  /*08d0*/  @P1 STG.E.U8 desc[UR10][R4.64], R29 ;  /* 0x0000001d04001986 */ /* 0x0005e2000c10110a */
[C---:B------:R-:W-:Y:S02]  /*08e0*/  ISETP.GE.U32.AND P0, PT, R10.reuse, 0x10000, PT ;  /* 0x000100000a00780c */ /* 0x040fe40003f06070 */
[----:B------:R-:W-:Y:S01]  /*08f0*/  ISETP.LT.U32.AND P1, PT, R10, UR12, PT ;  /* 0x0000000c0a007c0c */ /* 0x000fe2000bf21070 */
[----:B------:R2:W-:Y:S01]  /*0900*/  @P2 STG.E.U8 desc[UR10][R6.64], R24 ;  /* 0x0000001806002986 */ /* 0x0005e2000c10110a */
[C---:B------:R-:W-:Y:S02]  /*0910*/  ISETP.GE.U32.AND.EX P0, PT, R11.reuse, RZ, PT, P0 ;  /* 0x000000ff0b00720c */ /* 0x040fe40003f06100 */
[----:B------:R-:W-:Y:S01]  /*0920*/  ISETP.LT.AND.EX P1, PT, R11, UR6, PT, P1 ;  /* 0x000000060b007c0c */ /* 0x000fe2000bf21310 */
[----:B------:R2:W-:-:S12]  /*0930*/  @P3 STG.E.U8 desc[UR10][R8.64], R21 ;  /* 0x0000001508003986 */ /* 0x0005d8000c10110a */
[----:B--2---:R-:W-:Y:S05]  /*0940*/  @!P0 BRA P1, `(.L_x_1769) ;  /* 0xfffffff800248947 */ /* 0x004fea000083ffff */
[----:B------:R-:W-:Y:S05]  /*0950*/  EXIT ;  /* 0x000000000000794d */ /* 0x000fea0003800000 */
.L_x_1760:
        /* <DEDUP_REMOVED lines=8> */
.L_x_1778:
[----:B------:R-:W-:-:S04]  /*09e0*/  LEA R4, P0, R0, UR4, 0x4 ;  /* 0x0000000400047c11 */ /* 0x000fc8000f8020ff */
[----:B------:R-:W-:-:S06]  /*09f0*/  LEA.HI.X R5, R0, UR5, R3, 0x4, P0 ;  /* 0x0000000500057c11 */ /* 0x000fcc00080f2403 */
[----:B------:R-:W2:Y:S01]  /*0a00*/  LDG.E.128 R4, desc[UR10][R4.64] ;  /* 0x0000000a04047981 */ /* 0x000ea2000c1e1d00 */
[----:B------:R-:W-:Y:S01]  /*0a10*/  BSSY B0, `(.L_x_1770) ;  /* 0x0000016000007945 */ /* 0x000fe20003800000 */
[----:B------:R-:W-:Y:S01]  /*0a20*/  IMAD.MOV.U32 R9, RZ, RZ, 0x7f ;  /* 0x0000007fff097424 */ /* 0x000fe200078e00ff */
[C---:B--2---:R-:W-:Y:S02]  /*0a30*/  LOP3.LUT R14, R4.reuse, 0x7fffffff, RZ, 0xc0, !PT ;  /* 0x7fffffff040e7812 */ /* 0x044fe400078ec0ff */
[----:B------:R-:W-:Y:S02]  /*0a40*/  LOP3.LUT R10, R4, 0x80000000, RZ, 0xc0, !PT ;  /* 0x80000000040a7812 */ /* 0x000fe400078ec0ff */
[----:B------:R-:W-:Y:S02]  /*0a50*/  ISETP.GT.U32.AND P0, PT, R14, 0x43efffff, PT ;  /* 0x43efffff0e00780c */ /* 0x000fe40003f04070 */
[----:B------:R-:W-:Y:S02]  /*0a60*/  LOP3.LUT R15, R5, 0x7fffffff, RZ, 0xc0, !PT ;  /* 0x7fffffff050f7812 */ /* 0x000fe400078ec0ff */
[----:B------:R-:W-:-:S02]  /*0a70*/  LOP3.LUT R8, R6, 0x7fffffff, RZ, 0xc0, !PT ;  /* 0x7fffffff06087812 */ /* 0x000fc400078ec0ff */
[----:B------:R-:W-:Y:S02]  /*0a80*/  LOP3.LUT R2, R7, 0x7fffffff, RZ, 0xc0, !PT ;  /* 0x7fffffff07027812 */ /* 0x000fe400078ec0ff */
[----:B------:R-:W-:Y:S01]  /*0a90*/  SHF.R.U32.HI R13, RZ, 0x18, R10 ;  /* 0x00000018ff0d7819 */ /* 0x000fe2000001160a */
[----:B------:R-:W-:Y:S01]  /*0aa0*/  IMAD.MOV.U32 R10, RZ, RZ, 0x7f ;  /* 0x0000007fff0a7424 */ /* 0x000fe200078e00ff */
[----:B------:R-:W-:Y:S02]  /*0ab0*/  ISETP.GT.U32.AND P1, PT, R15, 0x43efffff, PT ;  /* 0x43efffff0f00780c */ /* 0x000fe40003f24070 */
[----:B------:R-:W-:Y:S02]  /*0ac0*/  ISETP.GT.U32.AND P2, PT, R8, 0x43efffff, PT ;  /* 0x43efffff0800780c */ /* 0x000fe40003f44070 */
[----:B------:R-:W-:Y:S02]  /*0ad0*/  ISETP.GT.U32.AND P3, PT, R2, 0x43efffff, PT ;  /* 0x43efffff0200780c */ /* 0x000fe40003f64070 */
        /* <DEDUP_REMOVED lines=9> */
.L_x_1771:
[----:B------:R-:W-:Y:S05]  /*0b70*/  BSYNC B0 ;  /* 0x0000000000007941 */ /* 0x000fea0003800000 */
.L_x_1770:
        /* <DEDUP_REMOVED lines=12> */
.L_x_1773:
[----:B------:R-:W-:Y:S05]  /*0c40*/  BSYNC B0 ;  /* 0x0000000000007941 */ /* 0x000fea0003800000 */
.L_x_1772:
        /* <DEDUP_REMOVED lines=12> */
.L_x_1775:
[----:B------:R-:W-:Y:S05]  /*0d10*/  BSYNC B0 ;  /* 0x0000000000007941 */ /* 0x000fea0003800000 */
.L_x_1774:
        /* <DEDUP_REMOVED lines=11> */
.L_x_1777:
[----:B------:R-:W-:Y:S05]  /*0dd0*/  BSYNC B0 ;  /* 0x0000000000007941 */ /* 0x000fea0003800000 */
.L_x_1776:
        /* <DEDUP_REMOVED lines=19> */
.L_x_1779:
        /* <DEDUP_REMOVED lines=15> */
.L_x_7845:


//--------------------- .text._ZN2at6native55_GLOBAL__N__de093ff9_22_ForeachBinaryOpList_cu_a911ec4325multi_tensor_apply_kernelINS1_18TensorListMetadataILi2EEENS1_11CopyFunctorIN3c1013Float8_e4m3fnEdLi2ELi1ELi1EEEJNS0_4CopyIS7_dEEEEEvT_T0_DpT1_ --------------------------
	.section	.text._ZN2at6native55_GLOBAL__N__de093ff9_22_ForeachBinaryOpList_cu_a911ec4325multi_tensor_apply_kernelINS1_18TensorListMetadataILi2EEENS1_11CopyFunctorIN3c1013Float8_e4m3fnEdLi2ELi1ELi1EEEJNS0_4CopyIS7_dEEEEEvT_T0_DpT1_,"ax",@progbits
	.align	128
.text._ZN2at6native55_GLOBAL__N__de093ff9_22_ForeachBinaryOpList_cu_a911ec4325multi_tensor_apply_kernelINS1_18TensorListMetadataILi2EEENS1_11CopyFunctorIN3c1013Float8_e4m3fnEdLi2ELi1ELi1EEEJNS0_4CopyIS7_dEEEEEvT_T0_DpT1_:
        .type           _ZN2at6native55_GLOBAL__N__de093ff9_22_ForeachBinaryOpList_cu_a911ec4325multi_tensor_apply_kernelINS1_18TensorListMetadataILi2EEENS1_11CopyFunctorIN3c1013Float8_e4m3fnEdLi2ELi1ELi1EEEJNS0_4CopyIS7_dEEEEEvT_T0_DpT1_,@function
        .size           _ZN2at6native55_GLOBAL__N__de093ff9_22_ForeachBinaryOpList_cu_a911ec4325multi_tensor_apply_kernelINS1_18TensorListMetadataILi2EEENS1_11CopyFunctorIN3c1013Float8_e4m3fnEdLi2ELi1ELi1EEEJNS0_4CopyIS7_dEEEEEvT_T0_DpT1_,(.L_x_7846 - _ZN2at6native55_GLOBAL__N__de093ff9_22_ForeachBinaryOpList_cu_a911ec4325multi_tensor_apply_kernelINS1_18TensorListMetadataILi2EEENS1_11CopyFunctorIN3c1013Float8_e4m3fnEdLi2ELi1ELi1EEEJNS0_4CopyIS7_dEEEEEvT_T0_DpT1_)
        .other          _ZN2at6native55_GLOBAL__N__de093ff9_22_ForeachBinaryOpList_cu_a911ec4325multi_tensor_apply_kernelINS1_18TensorListMetadataILi2EEENS1_11CopyFunctorIN3c1013Float8_e4m3fnEdLi2ELi1ELi1EEEJNS0_4CopyIS7_dEEEEEvT_T0_DpT1_,@"STO_CUDA_ENTRY STV_DEFAULT"
_ZN2at6native55_GLOBAL__N__de093ff9_22_ForeachBinaryOpList_cu_a911ec4325multi_tensor_apply_kernelINS1_18TensorListMetadataILi2EEENS1_11CopyFunctorIN3c1013Float8_e4m3fnEdLi2ELi1ELi1EEEJNS0_4CopyIS7_dEEEEEvT_T0_DpT1_:
        /* <DEDUP_REMOVED lines=31> */
.L_x_1789:
        /* <DEDUP_REMOVED lines=59> */
.L_x_1782:
[----:B------:R-:W-:Y:S05]  /*05a0*/  BSYNC B0 ;  /* 0x0000000000007941 */ /* 0x000fea0003800000 */
.L_x_1781:
        /* <DEDUP_REMOVED lines=20> */
.L_x_1784:
[----:B------:R-:W-:Y:S05]  /*06f0*/  BSYNC B0 ;  /* 0x0000000000007941 */ /* 0x000fea0003800000 */
.L_x_1783:
        /* <DEDUP_REMOVED lines=10> */
.L_x_1786:
[----:B------:R-:W-:Y:S05]  /*07a0*/  BSYNC B0 ;  /* 0x0000000000007941 */ /* 0x000fea0003800000 */
.L_x_1785:
        /* <DEDUP_REMOVED lines=19> */
.L_x_1788:
[----:B------:R-:W-:Y:S05]  /*08e0*/  BSYNC B0 ;  /* 0x0000000000007941 */ /* 0x000fea0003800000 */
.L_x_1787:
        /* <DEDUP_REMOVED lines=25> */
.L_x_1780:
        /* <DEDUP_REMOVED lines=8> */
.L_x_1798:
[----:B------:R-:W-:-:S04]  /*0b00*/  LEA R14, P0, R0, UR4, 0x5 ;  /* 0x00000004000e7c11 */ /* 0x000fc8000f8028ff */
[----:B------:R-:W-:-:S05]  /*0b10*/  LEA.HI.X R15, R0, UR5, R3, 0x5, P0 ;  /* 0x00000005000f7c11 */ /* 0x000fca00080f2c03 */
[----:B------:R-:W2:Y:S04]  /*0b20*/  LDG.E.128 R8, desc[UR10][R14.64] ;  /* 0x0000000a0e087981 */ /* 0x000ea8000c1e1d00 */
[----:B------:R-:W3:Y:S01]  /*0b30*/  LDG.E.128 R4, desc[UR10][R14.64+0x10] ;  /* 0x0000100a0e047981 */ /* 0x000ee2000c1e1d00 */
[----:B------:R-:W-:Y:S01]  /*0b40*/  IMAD.MOV.U32 R16, RZ, RZ, -0x10000000 ;  /* 0xf0000000ff107424 */ /* 0x000fe200078e00ff */
[----:B------:R-:W-:Y:S01]  /*0b50*/  BSSY B0, `(.L_x_1790) ;  /* 0x0000023000007945 */ /* 0x000fe20003800000 */
[----:B------:R-:W-:Y:S01]  /*0b60*/  IMAD.MOV.U32 R17, RZ, RZ, 0x380fffff ;  /* 0x380fffffff117424 */ /* 0x000fe200078e00ff */
[----:B--2---:R-:W0:Y:S05]  /*0b70*/  F2F.F32.F64 R18, R8 ;  /* 0x0000000800127310 */ /* 0x004e2a0000301000 */
[----:B------:R-:W-:-:S02]  /*0b80*/  DSETP.GEU.AND P0, PT, |R8|, R16, PT ;  /* 0x000000100800722a */ /* 0x000fc40003f0e200 */
[--C-:B------:R-:W-:Y:S02]  /*0b90*/  DSETP.GEU.AND P1, PT, |R10|, R16.reuse, PT ;  /* 0x000000100a00722a */ /* 0x100fe40003f2e200 */
[--C-:B---3--:R-:W-:Y:S02]  /*0ba0*/  DSETP.GEU.AND P2, PT, |R4|, R16.reuse, PT ;  /* 0x000000100400722a */ /* 0x108fe40003f4e200 */
[----:B------:R-:W-:Y:S01]  /*0bb0*/  DSETP.GEU.AND P3, PT, |R6|, R16, PT ;  /* 0x000000100600722a */ /* 0x000fe20003f6e200 */
[----:B------:R-:W1:Y:S07]  /*0bc0*/  F2F.F32.F64 R12, R10 ;  /* 0x0000000a000c7310 */ /* 0x000e6e0000301000 */
[----:B0-----:R-:W-:Y:S01]  /*0bd0*/  @!P0 FMUL R18, R18, 1.175494350822287508e-38 ;  /* 0x0080000012128820 */ /* 0x001fe20000400000 */
[----:B------:R-:W0:Y:S04]  /*0be0*/  F2F.F32.F64 R2, R4 ;  /* 0x0000000400027310 */ /* 0x000e280000301000 */
[----:B------:R-:W-:Y:S01]  /*0bf0*/  LOP3.LUT R8, R18, 0x7fffffff, RZ, 0xc0, !PT ;  /* 0x7fffffff12087812 */ /* 0x000fe200078ec0ff */
[----:B-1----:R-:W-:-:S03]  /*0c00*/  @!P1 FMUL R12, R12, 1.175494350822287508e-38 ;  /* 0x008000000c0c9820 */ /* 0x002fc60000400000 */
[----:B------:R1:W2:Y:S01]  /*0c10*/  F2F.F32.F64 R13, R6 ;  /* 0x00000006000d7310 */ /* 0x0002a20000301000 */
[----:B------:R-:W-:Y:S02]  /*0c20*/  ISETP.GT.U32.AND P0, PT, R8, 0x43efffff, PT ;  /* 0x43efffff0800780c */ /* 0x000fe40003f04070 */
[C---:B------:R-:W-:Y:S02]  /*0c30*/  LOP3.LUT R14, R12.reuse, 0x7fffffff, RZ, 0xc0, !PT ;  /* 0x7fffffff0c0e7812 */ /* 0x040fe400078ec0ff */
[----:B------:R-:W-:Y:S01]  /*0c40*/  LOP3.LUT R10, R12, 0x80000000, RZ, 0xc0, !PT ;  /* 0x800000000c0a7812 */ /* 0x000fe200078ec0ff */
[----:B0-----:R-:W-:Y:S01]  /*0c50*/  @!P2 FMUL R2, R2, 1.175494350822287508e-38 ;  /* 0x008000000202a820 */ /* 0x001fe20000400000 */
[----:B------:R-:W-:Y:S02]  /*0c60*/  ISETP.GT.U32.AND P1, PT, R14, 0x43efffff, PT ;  /* 0x43efffff0e00780c */ /* 0x000fe40003f24070 */
[----:B-1----:R-:W-:Y:S01]  /*0c70*/  LOP3.LUT R6, R18, 0x80000000, RZ, 0xc0, !PT ;  /* 0x8000000012067812 */ /* 0x002fe200078ec0ff */
[----:B------:R-:W-:Y:S01]  /*0c80*/  IMAD.MOV.U32 R7, RZ, RZ, 0x7f ;  /* 0x0000007fff077424 */ /* 0x000fe200078e00ff */
[----:B------:R-:W-:-:S02]  /*0c90*/  LOP3.LUT R5, R2, 0x7fffffff, RZ, 0xc0, !PT ;  /* 0x7fffffff02057812 */ /* 0x000fc400078ec0ff */
[----:B------:R-:W-:Y:S01]  /*0ca0*/  SHF.R.U32.HI R11, RZ, 0x18, R6 ;  /* 0x00000018ff0b7819 */ /* 0x000fe20000011606 */
[----:B--2---:R-:W-:Y:S01]  /*0cb0*/  @!P3 FMUL R13, R13, 1.175494350822287508e-38 ;  /* 0x008000000d0db820 */ /* 0x004fe20000400000 */
[----:B------:R-:W-:Y:S01]  /*0cc0*/  ISETP.GT.U32.AND P2, PT, R5, 0x43efffff, PT ;  /* 0x43efffff0500780c */ /* 0x000fe20003f44070 */
[----:B------:R-:W-:-:S03]  /*0cd0*/  IMAD.MOV.U32 R6, RZ, RZ, 0x7f ;  /* 0x0000007fff067424 */ /* 0x000fc600078e00ff */
        /* <DEDUP_REMOVED lines=10> */
.L_x_1791:
[----:B------:R-:W-:Y:S05]  /*0d80*/  BSYNC B0 ;  /* 0x0000000000007941 */ /* 0x000fea0003800000 */
.L_x_1790:
        /* <DEDUP_REMOVED lines=12> */
.L_x_1793:
[----:B------:R-:W-:Y:S05]  /*0e50*/  BSYNC B0 ;  /* 0x0000000000007941 */ /* 0x000fea0003800000 */
.L_x_1792:
        /* <DEDUP_REMOVED lines=12> */
.L_x_1795:
[----:B------:R-:W-:Y:S05]  /*0f20*/  BSYNC B0 ;  /* 0x0000000000007941 */ /* 0x000fea0003800000 */
.L_x_1794:
        /* <DEDUP_REMOVED lines=11> */
.L_x_1797:
[----:B------:R-:W-:Y:S05]  /*0fe0*/  BSYNC B0 ;  /* 0x0000000000007941 */ /* 0x000fea0003800000 */
.L_x_1796:
[----:B------:R-:W-:Y:S02]  /*0ff0*/  LOP3.LUT R13, R13, 0x80000000, RZ, 0xc0, !PT ;  /* 0x800000000d0d7812 */ /* 0x000fe400078ec0ff */
[C---:B------:R-:W-:Y:S02]  /*1000*/  LEA R4, P0, R0.reuse, UR13, 0x2 ;  /* 0x0000000d00047c11 */ /* 0x040fe4000f8010ff */
[----:B------:R-:W-:Y:S02]  /*1010*/  PRMT R6, R11, 0x7604, R6 ;  /* 0x000076040b067816 */ /* 0x000fe40000000006 */
[----:B------:R-:W-:Y:S02]  /*1020*/  SHF.R.U32.HI R13, RZ, 0x18, R13 ;  /* 0x00000018ff0d7819 */ /* 0x000fe4000001160d */
[----:B------:R-:W-:Y:S02]  /*1030*/  LEA.HI.X R5, R0, UR8, R3, 0x2, P0 ;  /* 0x0000000800057c11 */ /* 0x000fe400080f1403 */
[----:B------:R-:W-:-:S02]  /*1040*/  PRMT R7, R7, 0x7054, R6 ;  /* 0x0000705407077816 */ /* 0x000fc40000000006 */
[----:B------:R-:W-:Y:S02]  /*1050*/  LOP3.LUT R2, R2, R13, RZ, 0xfc, !PT ;  /* 0x0000000d02027212 */ /* 0x000fe400078efcff */
        /* <DEDUP_REMOVED lines=12> */
.L_x_1799:
        /* <DEDUP_REMOVED lines=14> */
.L_x_7846:


//--------------------- .text._ZN2at6native55_GLOBAL__N__de093ff9_22_ForeachBinaryOpList_cu_a911ec4325multi_tensor_apply_kernelINS1_18TensorListMetadataILi2EEENS1_11CopyFunctorIN3c1013Float8_e4m3fnEiLi2ELi1ELi1EEEJNS0_4CopyIS7_iEEEEEvT_T0_DpT1_ --------------------------
	.section	.text._ZN2at6native55_GLOBAL__N__de093ff9_22_ForeachBinaryOpList_cu_a911ec4325multi_tensor_apply_kernelINS1_18TensorListMetadataILi2EEENS1_11CopyFunctorIN3c1013Float8_e4m3fnEiLi2ELi1ELi1EEEJNS0_4CopyIS7_iEEEEEvT_T0_DpT1_,"ax",@progbits
	.align	128
.text._ZN2at6native55_GLOBAL__N__de093ff9_22_ForeachBinaryOpList_cu_a911ec4325multi_tensor_apply_kernelINS1_18TensorListMetadataILi2EEENS1_11CopyFunctorIN3c1013Float8_e4m3fnEiLi2ELi1ELi1EEEJNS0_4CopyIS7_iEEEEEvT_T0_DpT1_:
        .type           _ZN2at6native55_GLOBAL__N__de093ff9_22_ForeachBinaryOpList_cu_a911ec4325multi_tensor_apply_kernelINS1_18TensorListMetadataILi2EEENS1_11CopyFunctorIN3c1013Float8_e4m3fnEiLi2ELi1ELi1EEEJNS0_4CopyIS7_iEEEEEvT_T0_DpT1_,@function
        .size           _ZN2at6native55_GLOBAL__N__de093ff9_22_ForeachBinaryOpList_cu_a911ec4325multi_tensor_apply_kernelINS1_18TensorListMetadataILi2EEENS1_11CopyFunctorIN3c1013Float8_e4m3fnEiLi2ELi1ELi1EEEJNS0_4CopyIS7_iEEEEEvT_T0_DpT1_,(.L_x_7847 - _ZN2at6native55_GLOBAL__N__de093ff9_22_ForeachBinaryOpList_cu_a911ec4325multi_tensor_apply_kernelINS1_18TensorListMetadataILi2EEENS1_11CopyFunctorIN3c1013Float8_e4m3fnEiLi2ELi1ELi1EEEJNS0_4CopyIS7_iEEEEEvT_T0_DpT1_)
        .other          _ZN2at6native55_GLOBAL__N__de093ff9_22_ForeachBinaryOpList_cu_a911ec4325multi_tensor_apply_kernelINS1_18TensorListMetadataILi2EEENS1_11CopyFunctorIN3c1013Float8_e4m3fnEiLi2ELi1ELi1EEEJNS0_4CopyIS7_iEEEEEvT_T0_DpT1_,@"STO_CUDA_ENTRY STV_DEFAULT"
_ZN2at6native55_GLOBAL__N__de093ff9_22_ForeachBinaryOpList_cu_a911ec4325multi_tensor_apply_kernelINS1_18TensorListMetadataILi2EEENS1_11CopyFunctorIN3c1013Float8_e4m3fnEiLi2ELi1ELi1EEEJNS0_4CopyIS7_iEEEEEvT_T0_DpT1_:
        /* <DEDUP_REMOVED lines=28> */
[----:B------:R-:W-:Y:S02]  /*01c0*/  IMAD.MOV.U32 R12, RZ, RZ, RZ ;  /* 0x000000ffff0c7224 */ /* 0x000fe400078e00ff */
[----:B------:R-:W-:-:S07]  /*01d0*/  IMAD.MOV.U32 R11, RZ, RZ, RZ ;  /* 0x000000ffff0b7224 */ /* 0x000fce00078e00ff */
.L_x_1809:
[----:B------:R-:W1:Y:S01]  /*01e0*/  LDC R10, c[0x0][RZ] ;  /* 0x00000000ff0a7b82 */ /* 0x000e620000000800 */
[----:B0-----:R-:W-:-:S04]  /*01f0*/  IADD3 R27, P0, R13, R12, RZ ;  /* 0x0000000c0d1b7210 */ /* 0x001fc80007f1e0ff */
[C---:B------:R-:W-:Y:S01]  /*0200*/  ISETP.LT.U32.AND P2, PT, R27.reuse, UR12, PT ;  /* 0x0000000c1b007c0c */ /* 0x040fe2000bf41070 */
[----:B------:R-:W-:Y:S01]  /*0210*/  IMAD.X R19, RZ, RZ, R11, P0 ;  /* 0x000000ffff137224 */ /* 0x000fe200000e060b */
[----:B------:R-:W-:-:S04]  /*0220*/  ISETP.GE.U32.AND P0, PT, R27, 0x10000, PT ;  /* 0x000100001b00780c */ /* 0x000fc80003f06070 */
[----:B------:R-:W-:-:S04]  /*0230*/  ISETP.GE.U32.AND.EX P0, PT, R19, RZ, PT, P0 ;  /* 0x000000ff1300720c */ /* 0x000fc80003f06100 */
[----:B------:R-:W-:Y:S02]  /*0240*/  ISETP.LT.AND.EX P0, PT, R19, UR6, !P0, P2 ;  /* 0x0000000613007c0c */ /* 0x000fe4000c701320 */
[CC--:B-1----:R-:W-:Y:S01]  /*0250*/  IADD3 R25, P3, R10.reuse, R27.reuse, RZ ;  /* 0x0000001b0a197210 */ /* 0x0c2fe20007f7e0ff */
[C---:B------:R-:W-:Y:S01]  /*0260*/  IMAD R20, R10.reuse, 0x3, RZ ;  /* 0x000000030a147824 */ /* 0x040fe200078e02ff */
[-C--:B------:R-:W-:Y:S02]  /*0270*/  LEA R23, P2, R10, R27.reuse, 0x1 ;  /* 0x0000001b0a177211 */ /* 0x080fe400078408ff */
[C---:B------:R-:W-:Y:S01]  /*0280*/  ISETP.GE.U32.AND P1, PT, R25.reuse, 0x10000, PT ;  /* 0x000100001900780c */ /* 0x040fe20003f26070 */
[--C-:B------:R-:W-:Y:S01]  /*0290*/  IMAD.X R0, RZ, RZ, R19.reuse, P3 ;  /* 0x000000ffff007224 */ /* 0x100fe200018e0613 */
[----:B------:R-:W-:Y:S01]  /*02a0*/  IADD3 R20, P4, R20, R27, RZ ;  /* 0x0000001b14147210 */ /* 0x000fe20007f9e0ff */
[----:B------:R-:W-:Y:S01]  /*02b0*/  IMAD.X R14, RZ, RZ, R19, P2 ;  /* 0x000000ffff0e7224 */ /* 0x000fe200010e0613 */
[----:B------:R-:W-:-:S02]  /*02c0*/  ISETP.LT.U32.AND P3, PT, R25, UR12, PT ;  /* 0x0000000c19007c0c */ /* 0x000fc4000bf61070 */
[C---:B------:R-:W-:Y:S01]  /*02d0*/  ISETP.GE.U32.AND.EX P1, PT, R0.reuse, RZ, PT, P1 ;  /* 0x000000ff0000720c */ /* 0x040fe20003f26110 */
[--C-:B------:R-:W-:Y:S01]  /*02e0*/  IMAD.X R15, RZ, RZ, R19.reuse, P4 ;  /* 0x000000ffff0f7224 */ /* 0x100fe200020e0613 */
[----:B------:R-:W-:Y:S02]  /*02f0*/  @P0 LEA R2, P5, R27, UR4, 0x2 ;  /* 0x000000041b020c11 */ /* 0x000fe4000f8a10ff */
[----:B------:R-:W-:Y:S02]  /*0300*/  ISETP.LT.AND.EX P1, PT, R0, UR6, !P1, P3 ;  /* 0x0000000600007c0c */ /* 0x000fe4000cf21330 */
[----:B------:R-:W-:Y:S02]  /*0310*/  ISETP.GE.U32.AND P6, PT, R23, 0x10000, PT ;  /* 0x000100001700780c */ /* 0x000fe40003fc6070 */
[----:B------:R-:W-:Y:S02]  /*0320*/  ISETP.GE.U32.AND P3, PT, R20, 0x10000, PT ;  /* 0x000100001400780c */ /* 0x000fe40003f66070 */
[----:B------:R-:W-:-:S02]  /*0330*/  @P0 LEA.HI.X R3, R27, UR5, R19, 0x2, P5 ;  /* 0x000000051b030c11 */ /* 0x000fc4000a8f1413 */
[----:B------:R-:W-:Y:S02]  /*0340*/  ISETP.LT.U32.AND P4, PT, R23, UR12, PT ;  /* 0x0000000c17007c0c */ /* 0x000fe4000bf81070 */
[----:B------:R-:W-:Y:S01]  /*0350*/  ISETP.GE.U32.AND.EX P6, PT, R14, RZ, PT, P6 ;  /* 0x000000ff0e00720c */ /* 0x000fe20003fc6160 */
[----:B------:R-:W2:Y:S01]  /*0360*/  @P0 LDG.E R21, desc[UR10][R2.64] ;  /* 0x0000000a02150981 */ /* 0x000ea2000c1e1900 */
[----:B------:R-:W-:Y:S02]  /*0370*/  ISETP.LT.U32.AND P2, PT, R20, UR12, PT ;  /* 0x0000000c14007c0c */ /* 0x000fe4000bf41070 */
[C---:B------:R-:W-:Y:S02]  /*0380*/  ISETP.GE.U32.AND.EX P3, PT, R15.reuse, RZ, PT, P3 ;  /* 0x000000ff0f00720c */ /* 0x040fe40003f66130 */
[----:B------:R-:W-:Y:S02]  /*0390*/  ISETP.LT.AND.EX P4, PT, R14, UR6, !P6, P4 ;  /* 0x000000060e007c0c */ /* 0x000fe4000f781340 */
[----:B------:R-:W-:-:S02]  /*03a0*/  ISETP.LT.AND.EX P2, PT, R15, UR6, !P3, P2 ;  /* 0x000000060f007c0c */ /* 0x000fc4000df41320 */
[----:B------:R-:W-:-:S04]  /*03b0*/  @P1 LEA R4, P6, R25, UR4, 0x2 ;  /* 0x0000000419041c11 */ /* 0x000fc8000f8c10ff */
[----:B------:R-:W-:-:S05]  /*03c0*/  @P1 LEA.HI.X R5, R25, UR5, R0, 0x2, P6 ;  /* 0x0000000519051c11 */ /* 0x000fca000b0f1400 */
[C---:B------:R-:W-:Y:S01]  /*03d0*/  @P4 LEA R6, P3, R23.reuse, UR4, 0x2 ;  /* 0x0000000417064c11 */ /* 0x040fe2000f8610ff */
[----:B------:R-:W3:Y:S01]  /*03e0*/  @P1 LDG.E R16, desc[UR10][R4.64] ;  /* 0x0000000a04101981 */ /* 0x000ee2000c1e1900 */
[C---:B------:R-:W-:Y:S02]  /*03f0*/  @P2 LEA R8, P5, R20.reuse, UR4, 0x2 ;  /* 0x0000000414082c11 */ /* 0x040fe4000f8a10ff */
[----:B------:R-:W-:Y:S02]  /*0400*/  @P4 LEA.HI.X R7, R23, UR5, R14, 0x2, P3 ;  /* 0x0000000517074c11 */ /* 0x000fe400098f140e */
[----:B------:R-:W-:-:S03]  /*0410*/  @P2 LEA.HI.X R9, R20, UR5, R15, 0x2, P5 ;  /* 0x0000000514092c11 */ /* 0x000fc6000a8f140f */
[----:B------:R0:W4:Y:S04]  /*0420*/  @P4 LDG.E R17, desc[UR10][R6.64] ;  /* 0x0000000a06114981 */ /* 0x000128000c1e1900 */
[----:B------:R-:W5:Y:S01]  /*0430*/  @P2 LDG.E R18, desc[UR10][R8.64] ;  /* 0x0000000a08122981 */ /* 0x000f62000c1e1900 */
[----:B------:R-:W-:Y:S01]  /*0440*/  BSSY B0, `(.L_x_1801) ;  /* 0x0000013000007945 */ /* 0x000fe20003800000 */
[----:B------:R-:W-:Y:S02]  /*0450*/  IMAD.MOV.U32 R22, RZ, RZ, 0x7f ;  /* 0x0000007fff167424 */ /* 0x000fe400078e00ff */
[----:B------:R-:W-:Y:S01]  /*0460*/  IMAD.MOV.U32 R29, RZ, RZ, 0x7f ;  /* 0x0000007fff1d7424 */ /* 0x000fe200078e00ff */
[----:B--2---:R-:W-:-:S04]  /*0470*/  I2FP.F32.S32 R26, R21 ;  /* 0x00000015001a7245 */ /* 0x004fc80000201400 */
[----:B0-----:R-:W-:-:S04]  /*0480*/  LOP3.LUT R6, R26, 0x7fffffff, RZ, 0xc0, !PT ;  /* 0x7fffffff1a067812 */ /* 0x001fc800078ec0ff */
[----:B------:R-:W-:Y:S02]  /*0490*/  ISETP.GT.U32.AND P3, PT, R6, 0x43efffff, PT ;  /* 0x43efffff0600780c */ /* 0x000fe40003f64070 */
[----:B---3--:R-:W-:-:S04]  /*04a0*/  I2FP.F32.S32 R24, R16 ;  /* 0x0000001000187245 */ /* 0x008fc80000201400 */
[----:B------:R-:W-:-:S04]  /*04b0*/  LOP3.LUT R28, R24, 0x7fffffff, RZ, 0xc0, !PT ;  /* 0x7fffffff181c7812 */ /* 0x000fc800078ec0ff */
[----:B------:R-:W-:Y:S02]  /*04c0*/  ISETP.GT.U32.AND P5, PT, R28, 0x43efffff, PT ;  /* 0x43efffff1c00780c */ /* 0x000fe40003fa4070 */
[----:B----4-:R-:W-:Y:S02]  /*04d0*/  I2FP.F32.S32 R3, R17 ;  /* 0x0000001100037245 */ /* 0x010fe40000201400 */
[----:B-----5:R-:W-:Y:S01]  /*04e0*/  I2FP.F32.S32 R2, R18 ;  /* 0x0000001200027245 */ /* 0x020fe20000201400 */
[----:B------:R-:W-:Y:S08]  /*04f0*/  @P3 BRA `(.L_x_1802) ;  /* 0x00000000001c3947 */ /* 0x000ff00003800000 */
[----:B------:R-:W-:-:S13]  /*0500*/  ISETP.GE.U32.AND P3, PT, R6, 0x3c800000, PT ;  /* 0x3c8000000600780c */ /* 0x000fda0003f66070 */
[----:B------:R-:W-:-:S04]  /*0510*/  @P3 SHF.R.U32.HI R4, RZ, 0x14, R26 ;  /* 0x00000014ff043819 */ /* 0x000fc8000001161a */
[----:B------:R-:W-:Y:S01]  /*0520*/  @P3 LOP3.LUT R5, R4, 0x1, RZ, 0xc0, !PT ;  /* 0x0000000104053812 */ /* 0x000fe200078ec0ff */
[----:B------:R-:W-:-:S03]  /*0530*/  @!P3 FADD.FTZ R4, R6, 16384 ;  /* 0x468000000604b421 */ /* 0x000fc60000010000 */
[----:B------:R-:W-:-:S04]  /*0540*/  @P3 IADD3 R5, R26, 0x407ffff, R5 ;  /* 0x0407ffff1a053810 */ /* 0x000fc80007ffe005 */
[----:B------:R-:W-:Y:S01]  /*0550*/  @P3 SHF.R.U32.HI R29, RZ, 0x14, R5 ;  /* 0x00000014ff1d3819 */ /* 0x000fe20000011605 */
[----:B------:R-:W-:-:S07]  /*0560*/  @!P3 VIADD R29, R4, 0xb9800000 ;  /* 0xb9800000041db836 */ /* 0x000fce0000000000 */
.L_x_1802:
[----:B------:R-:W-:Y:S05]  /*0570*/  BSYNC B0 ;  /* 0x0000000000007941 */ /* 0x000fea0003800000 */
.L_x_1801:
        /* <DEDUP_REMOVED lines=9> */
.L_x_1804:
[----:B------:R-:W-:Y:S05]  /*0610*/  BSYNC B0 ;  /* 0x0000000000007941 */ /* 0x000fea0003800000 */
.L_x_1803:
        /* <DEDUP_REMOVED lines=22> */
.L_x_1806:
[----:B------:R-:W-:Y:S05]  /*0780*/  BSYNC B0 ;  /* 0x0000000000007941 */ /* 0x000fea0003800000 */
.L_x_1805:
        /* <DEDUP_REMOVED lines=11> */
.L_x_1808:
[----:B------:R-:W-:Y:S05]  /*0840*/  BSYNC B0 ;  /* 0x0000000000007941 */ /* 0x000fea0003800000 */
.L_x_1807:
[----:B------:R-:W-:Y:S02]  /*0850*/  LOP3.LUT R3, R2, 0x80000000, RZ, 0xc0, !PT ;  /* 0x8000000002037812 */ /* 0x000fe400078ec0ff */
[----:B------:R-:W-:Y:S02]  /*0860*/  @P0 IADD3 R2, P6, R27, UR13, RZ ;  /* 0x0000000d1b020c10 */ /* 0x000fe4000ffde0ff */
[----:B------:R-:W-:Y:S02]  /*0870*/  SHF.R.U32.HI R8, RZ, 0x18, R3 ;  /* 0x00000018ff087819 */ /* 0x000fe40000011603 */
[----:B------:R-:W-:Y:S02]  /*0880*/  @P0 IADD3.X R3, R19, UR8, RZ, P6, !PT ;  /* 0x0000000813030c10 */ /* 0x000fe4000b7fe4ff */
[----:B------:R-:W-:Y:S02]  /*0890*/  @P1 IADD3 R4, P5, R25, UR13, RZ ;  /* 0x0000000d19041c10 */ /* 0x000fe4000ffbe0ff */
[----:B------:R-:W-:Y:S01]  /*08a0*/  @P4 IADD3 R6, P3, R23, UR13, RZ ;  /* 0x0000000d17064c10 */ /* 0x000fe2000ff7e0ff */
[----:B------:R0:W-:Y:S01]  /*08b0*/  @P0 STG.E.U8 desc[UR10][R2.64], R29 ;  /* 0x0000001d02000986 */ /* 0x0001e2000c10110a */
[----:B------:R-:W-:-:S02]  /*08c0*/  LOP3.LUT R19, R5, R8, RZ, 0xfc, !PT ;  /* 0x0000000805137212 */ /* 0x000fc400078efcff */
[----:B------:R-:W-:Y:S02]  /*08d0*/  @P2 IADD3 R8, P6, R20, UR13, RZ ;  /* 0x0000000d14082c10 */ /* 0x000fe4000ffde0ff */
[----:B------:R-:W-:Y:S02]  /*08e0*/  @P1 IADD3.X R5, R0, UR8, RZ, P5, !PT ;  /* 0x0000000800051c10 */ /* 0x000fe4000affe4ff */
[----:B------:R-:W-:Y:S02]  /*08f0*/  @P4 IADD3.X R7, R14, UR8, RZ, P3, !PT ;  /* 0x000000080e074c10 */ /* 0x000fe40009ffe4ff */
[----:B------:R-:W-:Y:S01]  /*0900*/  @P2 IADD3.X R9, R15, UR8, RZ, P6, !PT ;  /* 0x000000080f092c10 */ /* 0x000fe2000b7fe4ff */
[----:B------:R1:W-:Y:S01]  /*0910*/  @P1 STG.E.U8 desc[UR10][R4.64], R22 ;  /* 0x0000001604001986 */ /* 0x0003e2000c10110a */
[----:B0-----:R-:W-:Y:S02]  /*0920*/  IMAD.MOV.U32 R2, RZ, RZ, R12 ;  /* 0x000000ffff027224 */ /* 0x001fe400078e000c */
[----:B------:R-:W-:Y:S01]  /*0930*/  IMAD.MOV.U32 R3, RZ, RZ, R11 ;  /* 0x000000ffff037224 */ /* 0x000fe200078e000b */
[----:B------:R1:W-:Y:S01]  /*0940*/  @P4 STG.E.U8 desc[UR10][R6.64], R24 ;  /* 0x0000001806004986 */ /* 0x0003e2000c10110a */
[----:B------:R-:W-:-:S03]  /*0950*/  IMAD.WIDE.U32 R10, R10, 0x4, R2 ;  /* 0x000000040a0a7825 */ /* 0x000fc600078e0002 */
[----:B------:R1:W-:Y:S01]  /*0960*/  @P2 STG.E.U8 desc[UR10][R8.64], R19 ;  /* 0x0000001308002986 */ /* 0x0003e2000c10110a */
[----:B------:R-:W-:Y:S01]  /*0970*/  IMAD.MOV.U32 R12, RZ, RZ, R10 ;  /* 0x000000ffff0c7224 */ /* 0x000fe200078e000a */
[C---:B------:R-:W-:Y:S02]  /*0980*/  ISETP.GE.U32.AND P0, PT, R10.reuse, 0x10000, PT ;  /* 0x000100000a00780c */ /* 0x040fe40003f06070 */
[----:B------:R-:W-:Y:S02]  /*0990*/  ISETP.LT.U32.AND P1, PT, R10, UR12, PT ;  /* 0x0000000c0a007c0c */ /* 0x000fe4000bf21070 */
[C---:B------:R-:W-:Y:S02]  /*09a0*/  ISETP.GE.U32.AND.EX P0, PT, R11.reuse, RZ, PT, P0 ;  /* 0x000000ff0b00720c */ /* 0x040fe40003f06100 */
[----:B------:R-:W-:-:S13]  /*09b0*/  ISETP.LT.AND.EX P1, PT, R11, UR6, PT, P1 ;  /* 0x000000060b007c0c */ /* 0x000fda000bf21310 */
[----:B-1----:R-:W-:Y:S05]  /*09c0*/  @!P0 BRA P1, `(.L_x_1809) ;  /* 0xfffffff800048947 */ /* 0x002fea000083ffff */
[----:B------:R-:W-:Y:S05]  /*09d0*/  EXIT ;  /* 0x000000000000794d */ /* 0x000fea0003800000 */
.L_x_1800:
        /* <DEDUP_REMOVED lines=8> */
.L_x_1818:
[----:B------:R-:W-:-:S04]  /*0a60*/  LEA R8, P0, R3, UR4, 0x4 ;  /* 0x0000000403087c11 */ /* 0x000fc8000f8020ff */
[----:B------:R-:W-:-:S06]  /*0a70*/  LEA.HI.X R9, R3, UR5, R0, 0x4, P0 ;  /* 0x0000000503097c11 */ /* 0x000fcc00080f2400 */
[----:B------:R-:W2:Y:S01]  /*0a80*/  LDG.E.128 R8, desc[UR10][R8.64] ;  /* 0x0000000a08087981 */ /* 0x000ea2000c1e1d00 */
[----:B------:R-:W-:Y:S01]  /*0a90*/  BSSY B0, `(.L_x_1810) ;  /* 0x000001a000007945 */ /* 0x000fe20003800000 */
[----:B--2---:R-:W-:Y:S01]  /*0aa0*/  I2FP.F32.S32 R12, R8 ;  /* 0x00000008000c7245 */ /* 0x004fe20000201400 */
[----:B------:R-:W-:Y:S01]  /*0ab0*/  IMAD.MOV.U32 R8, RZ, RZ, 0x7f ;  /* 0x0000007fff087424 */ /* 0x000fe200078e00ff */
[----:B------:R-:W-:Y:S02]  /*0ac0*/  I2FP.F32.S32 R15, R9 ;  /* 0x00000009000f7245 */ /* 0x000fe40000201400 */
[----:B------:R-:W-:Y:S02]  /*0ad0*/  LOP3.LUT R13, R12, 0x7fffffff, RZ, 0xc0, !PT ;  /* 0x7fffffff0c0d7812 */ /* 0x000fe400078ec0ff */
[----:B------:R-:W-:Y:S02]  /*0ae0*/  I2FP.F32.S32 R5, R10 ;  /* 0x0000000a00057245 */ /* 0x000fe40000201400 */
[----:B------:R-:W-:-:S02]  /*0af0*/  ISETP.GT.U32.AND P0, PT, R13, 0x43efffff, PT ;  /* 0x43efffff0d00780c */ /* 0x000fc40003f04070 */
[----:B------:R-:W-:Y:S02]  /*0b00*/  I2FP.F32.S32 R2, R11 ;  /* 0x0000000b00027245 */ /* 0x000fe40000201400 */
[----:B------:R-:W-:Y:S02]  /*0b10*/  LOP3.LUT R7, R12, 0x80000000, RZ, 0xc0, !PT ;  /* 0x800000000c077812 */ /* 0x000fe400078ec0ff */
[----:B------:R-:W-:Y:S02]  /*0b20*/  LOP3.LUT R14, R15, 0x7fffffff, RZ, 0xc0, !PT ;  /* 0x7fffffff0f0e7812 */ /* 0x000fe400078ec0ff */
[----:B------:R-:W-:Y:S02]  /*0b30*/  LOP3.LUT R6, R5, 0x7fffffff, RZ, 0xc0, !PT ;  /* 0x7fffffff05067812 */ /* 0x000fe400078ec0ff */
[----:B------:R-:W-:Y:S02]  /*0b40*/  LOP3.LUT R4, R2, 0x7fffffff, RZ, 0xc0, !PT ;  /* 0x7fffffff02047812 */ /* 0x000fe400078ec0ff */
[----:B------:R-:W-:Y:S01]  /*0b50*/  SHF.R.U32.HI R10, RZ, 0x18, R7 ;  /* 0x00000018ff0a7819 */ /* 0x000fe20000011607 */
[----:B------:R-:W-:Y:S01]  /*0b60*/  IMAD.MOV.U32 R7, RZ, RZ, 0x7f ;  /* 0x0000007fff077424 */ /* 0x000fe200078e00ff */
[----:B------:R-:W-:-:S02]  /*0b70*/  ISETP.GT.U32.AND P1, PT, R14, 0x43efffff, PT ;  /* 0x43efffff0e00780c */ /* 0x000fc40003f24070 */
        /* <DEDUP_REMOVED lines=11> */
.L_x_1811:
[----:B------:R-:W-:Y:S05]  /*0c30*/  BSYNC B0 ;  /* 0x0000000000007941 */ /* 0x000fea0003800000 */
.L_x_1810:
        /* <DEDUP_REMOVED lines=12> */
.L_x_1813:
[----:B------:R-:W-:Y:S05]  /*0d00*/  BSYNC B0 ;  /* 0x0000000000007941 */ /* 0x000fea0003800000 */
.L_x_1812:
        /* <DEDUP_REMOVED lines=12> */
.L_x_1815:
[----:B------:R-:W-:Y:S05]  /*0dd0*/  BSYNC B0 ;  /* 0x0000000000007941 */ /* 0x000fea0003800000 */
.L_x_1814:
        /* <DEDUP_REMOVED lines=11> */
.L_x_1817:
[----:B------:R-:W-:Y:S05]  /*0e90*/  BSYNC B0 ;  /* 0x0000000000007941 */ /* 0x000fea0003800000 */
.L_x_1816:
        /* <DEDUP_REMOVED lines=19> */
.L_x_1819:
        /* <DEDUP_REMOVED lines=11> */
.L_x_7847:


//--------------------- .text._ZN2at6native55_GLOBAL__N__de093ff9_22_ForeachBinaryOpList_cu_a911ec4325multi_tensor_apply_kernelINS1_18TensorListMetadataILi2EEENS1_11CopyFunctorIN3c1013Float8_e4m3fnEsLi2ELi1ELi1EEEJNS0_4CopyIS7_sEEEEEvT_T0_DpT1_ --------------------------
	.section	.text._ZN2at6native55_GLOBAL__N__de093ff9_22_ForeachBinaryOpList_cu_a911ec4325multi_tensor_apply_kernelINS1_18TensorListMetadataILi2EEENS1_11CopyFunctorIN3c1013Float8_e4m3fnEsLi2ELi1ELi1EEEJNS0_4CopyIS7_sEEEEEvT_T0_DpT1_,"ax",@progbits
	.align	128
.text._ZN2at6native55_GLOBAL__N__de093ff9_22_ForeachBinaryOpList_cu_a911ec4325multi_tensor_apply_kernelINS1_18TensorListMetadataILi2EEENS1_11CopyFunctorIN3c1013Float8_e4m3fnEsLi2ELi1ELi1EEEJNS0_4CopyIS7_sEEEEEvT_T0_DpT1_:
        .type           _ZN2at6native55_GLOBAL__N__de093ff9_22_ForeachBinaryOpList_cu_a911ec4325multi_tensor_apply_kernelINS1_18TensorListMetadataILi2EEENS1_11CopyFunctorIN3c1013Float8_e4m3fnEsLi2ELi1ELi1EEEJNS0_4CopyIS7_sEEEEEvT_T0_DpT1_,@function
        .size           _ZN2at6native55_GLOBAL__N__de093ff9_22_ForeachBinaryOpList_cu_a911ec4325multi_tensor_apply_kernelINS1_18TensorListMetadataILi2EEENS1_11CopyFunctorIN3c1013Float8_e4m3fnEsLi2ELi1ELi1EEEJNS0_4CopyIS7_sEEEEEvT_T0_DpT1_,(.L_x_7848 - _ZN2at6native55_GLOBAL__N__de093ff9_22_ForeachBinaryOpList_cu_a911ec4325multi_tensor_apply_kernelINS1_18TensorListMetadataILi2EEENS1_11CopyFunctorIN3c1013Float8_e4m3fnEsLi2ELi1ELi1EEEJNS0_4CopyIS7_sEEEEEvT_T0_DpT1_)
        .other          _ZN2at6native55_GLOBAL__N__de093ff9_22_ForeachBinaryOpList_cu_a911ec4325multi_tensor_apply_kernelINS1_18TensorListMetadataILi2EEENS1_11CopyFunctorIN3c1013Float8_e4m3fnEsLi2ELi1ELi1EEEJNS0_4CopyIS7_sEEEEEvT_T0_DpT1_,@"STO_CUDA_ENTRY STV_DEFAULT"
_ZN2at6native55_GLOBAL__N__de093ff9_22_ForeachBinaryOpList_cu_a911ec4325multi_tensor_apply_kernelINS1_18TensorListMetadataILi2EEENS1_11CopyFunctorIN3c1013Float8_e4m3fnEsLi2ELi1ELi1EEEJNS0_4CopyIS7_sEEEEEvT_T0_DpT1_:
        /* <DEDUP_REMOVED lines=30> */
.L_x_1829:
        /* <DEDUP_REMOVED lines=18> */
[----:B------:R-:W-:Y:S02]  /*0300*/  @P0 LEA R2, P6, R25, UR4, 0x1 ;  /* 0x0000000419020c11 */ /* 0x000fe4000f8c08ff */
[----:B------:R-:W-:Y:S02]  /*0310*/  ISETP.GE.U32.AND P3, PT, R21, 0x10000, PT ;  /* 0x000100001500780c */ /* 0x000fe40003f66070 */
[----:B------:R-:W-:Y:S02]  /*0320*/  @P0 LEA.HI.X R3, R25, UR5, R20, 0x1, P6 ;  /* 0x0000000519030c11 */ /* 0x000fe4000b0f0c14 */
[----:B------:R-:W-:Y:S02]  /*0330*/  ISETP.LT.U32.AND P2, PT, R21, UR12, PT ;  /* 0x0000000c15007c0c */ /* 0x000fe4000bf41070 */
[----:B------:R-:W-:Y:S01]  /*0340*/  ISETP.GE.U32.AND.EX P3, PT, R14, RZ, PT, P3 ;  /* 0x000000ff0e00720c */ /* 0x000fe20003f66130 */
[----:B------:R-:W2:Y:S01]  /*0350*/  @P0 LDG.E.U16 R16, desc[UR10][R2.64] ;  /* 0x0000000a02100981 */ /* 0x000ea2000c1e1500 */
[----:B------:R-:W-:-:S02]  /*0360*/  ISETP.LT.U32.AND P4, PT, R22, UR12, PT ;  /* 0x0000000c16007c0c */ /* 0x000fc4000bf81070 */
[C---:B------:R-:W-:Y:S02]  /*0370*/  ISETP.GE.U32.AND.EX P5, PT, R15.reuse, RZ, PT, P5 ;  /* 0x000000ff0f00720c */ /* 0x040fe40003fa6150 */
[----:B------:R-:W-:Y:S02]  /*0380*/  ISETP.LT.AND.EX P2, PT, R14, UR6, !P3, P2 ;  /* 0x000000060e007c0c */ /* 0x000fe4000df41320 */
[----:B------:R-:W-:Y:S02]  /*0390*/  ISETP.LT.AND.EX P4, PT, R15, UR6, !P5, P4 ;  /* 0x000000060f007c0c */ /* 0x000fe4000ef81340 */
[----:B------:R-:W-:-:S04]  /*03a0*/  @P1 LEA R4, P3, R23, UR4, 0x1 ;  /* 0x0000000417041c11 */ /* 0x000fc8000f8608ff */
[----:B------:R-:W-:-:S05]  /*03b0*/  @P1 LEA.HI.X R5, R23, UR5, R0, 0x1, P3 ;  /* 0x0000000517051c11 */ /* 0x000fca00098f0c00 */
[C---:B------:R-:W-:Y:S01]  /*03c0*/  @P2 LEA R6, P3, R21.reuse, UR4, 0x1 ;  /* 0x0000000415062c11 */ /* 0x040fe2000f8608ff */
[----:B------:R-:W3:Y:S01]  /*03d0*/  @P1 LDG.E.U16 R17, desc[UR10][R4.64] ;  /* 0x0000000a04111981 */ /* 0x000ee2000c1e1500 */
[C---:B------:R-:W-:Y:S02]  /*03e0*/  @P4 LEA R8, P5, R22.reuse, UR4, 0x1 ;  /* 0x0000000416084c11 */ /* 0x040fe4000f8a08ff */
[----:B------:R-:W-:Y:S02]  /*03f0*/  @P2 LEA.HI.X R7, R21, UR5, R14, 0x1, P3 ;  /* 0x0000000515072c11 */ /* 0x000fe400098f0c0e */
[----:B------:R-:W-:-:S03]  /*0400*/  @P4 LEA.HI.X R9, R22, UR5, R15, 0x1, P5 ;  /* 0x0000000516094c11 */ /* 0x000fc6000a8f0c0f */
[----:B------:R0:W4:Y:S04]  /*0410*/  @P2 LDG.E.U16 R18, desc[UR10][R6.64] ;  /* 0x0000000a06122981 */ /* 0x000128000c1e1500 */
[----:B------:R-:W5:Y:S01]  /*0420*/  @P4 LDG.E.U16 R19, desc[UR10][R8.64] ;  /* 0x0000000a08134981 */ /* 0x000f62000c1e1500 */
[----:B------:R-:W-:Y:S01]  /*0430*/  BSSY B0, `(.L_x_1821) ;  /* 0x0000013000007945 */ /* 0x000fe20003800000 */
[----:B------:R-:W-:Y:S02]  /*0440*/  IMAD.MOV.U32 R29, RZ, RZ, 0x7f ;  /* 0x0000007fff1d7424 */ /* 0x000fe400078e00ff */
[----:B------:R-:W-:Y:S01]  /*0450*/  IMAD.MOV.U32 R27, RZ, RZ, 0x7f ;  /* 0x0000007fff1b7424 */ /* 0x000fe200078e00ff */
[----:B--2---:R-:W0:Y:S02]  /*0460*/  I2F.S16 R28, R16 ;  /* 0x00000010001c7306 */ /* 0x004e240000101400 */
[----:B0-----:R-:W-:-:S06]  /*0470*/  LOP3.LUT R6, R28, 0x7fffffff, RZ, 0xc0, !PT ;  /* 0x7fffffff1c067812 */ /* 0x001fcc00078ec0ff */
[----:B---3--:R-:W0:Y:S01]  /*0480*/  I2F.S16 R26, R17 ;  /* 0x00000011001a7306 */ /* 0x008e220000101400 */
[----:B------:R-:W-:-:S07]  /*0490*/  ISETP.GT.U32.AND P3, PT, R6, 0x43efffff, PT ;  /* 0x43efffff0600780c */ /* 0x000fce0003f64070 */
[----:B----4-:R1:W2:Y:S08]  /*04a0*/  I2F.S16 R24, R18 ;  /* 0x0000001200187306 */ /* 0x0102b00000101400 */
[----:B-----5:R1:W3:Y:S01]  /*04b0*/  I2F.S16 R2, R19 ;  /* 0x0000001300027306 */ /* 0x0202e20000101400 */
        /* <DEDUP_REMOVED lines=10> */
.L_x_1822:
[----:B------:R-:W-:Y:S05]  /*0560*/  BSYNC B0 ;  /* 0x0000000000007941 */ /* 0x000fea0003800000 */
.L_x_1821:
        /* <DEDUP_REMOVED lines=9> */
.L_x_1824:
[----:B------:R-:W-:Y:S05]  /*0600*/  BSYNC B0 ;  /* 0x0000000000007941 */ /* 0x000fea0003800000 */
.L_x_1823:
        /* <DEDUP_REMOVED lines=22> */
.L_x_1826:
[----:B------:R-:W-:Y:S05]  /*0770*/  BSYNC B0 ;  /* 0x0000000000007941 */ /* 0x000fea0003800000 */
.L_x_1825:
        /* <DEDUP_REMOVED lines=11> */
.L_x_1828:
[----:B------:R-:W-:Y:S05]  /*0830*/  BSYNC B0 ;  /* 0x0000000000007941 */ /* 0x000fea0003800000 */
.L_x_1827:
        /* <DEDUP_REMOVED lines=22> */
.L_x_1820:
        /* <DEDUP_REMOVED lines=8> */
.L_x_1838:
[----:B------:R-:W-:-:S04]  /*0a20*/  LEA R8, P0, R0, UR4, 0x3 ;  /* 0x0000000400087c11 */ /* 0x000fc8000f8018ff */
[----:B------:R-:W-:-:S06]  /*0a30*/  LEA.HI.X R9, R0, UR5, R3, 0x3, P0 ;  /* 0x0000000500097c11 */ /* 0x000fcc00080f1c03 */
[----:B------:R-:W2:Y:S01]  /*0a40*/  LDG.E.64 R8, desc[UR10][R8.64] ;  /* 0x0000000a08087981 */ /* 0x000ea2000c1e1b00 */
[----:B------:R-:W-:Y:S01]  /*0a50*/  BSSY B0, `(.L_x_1830) ;  /* 0x000001a000007945 */ /* 0x000fe20003800000 */
[----:B--2---:R-:W0:Y:S08]  /*0a60*/  I2F.S16 R12, R8 ;  /* 0x00000008000c7306 */ /* 0x004e300000101400 */
[----:B------:R1:W2:Y:S01]  /*0a70*/  I2F.S16 R15, R8.H1 ;  /* 0x10000008000f7306 */ /* 0x0002a20000101400 */
[----:B0-----:R-:W-:-:S07]  /*0a80*/  LOP3.LUT R13, R12, 0x7fffffff, RZ, 0xc0, !PT ;  /* 0x7fffffff0c0d7812 */ /* 0x001fce00078ec0ff */
[----:B------:R-:W0:Y:S01]  /*0a90*/  I2F.S16 R5, R9 ;  /* 0x0000000900057306 */ /* 0x000e220000101400 */
[----:B------:R-:W-:Y:S01]  /*0aa0*/  LOP3.LUT R7, R12, 0x80000000, RZ, 0xc0, !PT ;  /* 0x800000000c077812 */ /* 0x000fe200078ec0ff */
[----:B-1----:R-:W-:Y:S01]  /*0ab0*/  IMAD.MOV.U32 R8, RZ, RZ, 0x7f ;  /* 0x0000007fff087424 */ /* 0x002fe200078e00ff */
[----:B------:R-:W-:Y:S02]  /*0ac0*/  ISETP.GT.U32.AND P0, PT, R13, 0x43efffff, PT ;  /* 0x43efffff0d00780c */ /* 0x000fe40003f04070 */
[----:B------:R-:W-:Y:S01]  /*0ad0*/  SHF.R.U32.HI R10, RZ, 0x18, R7 ;  /* 0x00000018ff0a7819 */ /* 0x000fe20000011607 */
[----:B------:R-:W-:Y:S01]  /*0ae0*/  IMAD.MOV.U32 R7, RZ, RZ, 0x7f ;  /* 0x0000007fff077424 */ /* 0x000fe200078e00ff */
[C---:B--2---:R-:W-:Y:S01]  /*0af0*/  LOP3.LUT R14, R15.reuse, 0x7fffffff, RZ, 0xc0, !PT ;  /* 0x7fffffff0f0e7812 */ /* 0x044fe200078ec0ff */
[----:B------:R-:W1:Y:S01]  /*0b00*/  I2F.S16 R2, R9.H1 ;  /* 0x1000000900027306 */ /* 0x000e620000101400 */
[----:B------:R-:W-:Y:S02]  /*0b10*/  LOP3.LUT R11, R15, 0x80000000, RZ, 0xc0, !PT ;  /* 0x800000000f0b7812 */ /* 0x000fe400078ec0ff */
[----:B------:R-:W-:-:S02]  /*0b20*/  ISETP.GT.U32.AND P1, PT, R14, 0x43efffff, PT ;  /* 0x43efffff0e00780c */ /* 0x000fc40003f24070 */
[----:B0-----:R-:W-:-:S04]  /*0b30*/  LOP3.LUT R6, R5, 0x7fffffff, RZ, 0xc0, !PT ;  /* 0x7fffffff05067812 */ /* 0x001fc800078ec0ff */
        /* <DEDUP_REMOVED lines=11> */
.L_x_1831:
[----:B------:R-:W-:Y:S05]  /*0bf0*/  BSYNC B0 ;  /* 0x0000000000007941 */ /* 0x000fea0003800000 */
.L_x_1830:
        /* <DEDUP_REMOVED lines=12> */
.L_x_1833:
[----:B------:R-:W-:Y:S05]  /*0cc0*/  BSYNC B0 ;  /* 0x0000000000007941 */ /* 0x000fea0003800000 */
.L_x_1832:
        /* <DEDUP_REMOVED lines=12> */
.L_x_1835:
[----:B------:R-:W-:Y:S05]  /*0d90*/  BSYNC B0 ;  /* 0x0000000000007941 */ /* 0x000fea0003800000 */
.L_x_1834:
        /* <DEDUP_REMOVED lines=11> */
.L_x_1837:
[----:B------:R-:W-:Y:S05]  /*0e50*/  BSYNC B0 ;  /* 0x0000000000007941 */ /* 0x000fea0003800000 */
.L_x_1836:
        /* <DEDUP_REMOVED lines=19> */
.L_x_1839:
        /* <DEDUP_REMOVED lines=15> */
.L_x_7848:


//--------------------- .text._ZN2at6native55_GLOBAL__N__de093ff9_22_ForeachBinaryOpList_cu_a911ec4325multi_tensor_apply_kernelINS1_18TensorListMetadataILi2EEENS1_11CopyFunctorIN3c1013Float8_e4m3fnElLi2ELi1ELi1EEEJNS0_4CopyIS7_lEEEEEvT_T0_DpT1_ --------------------------
	.section	.text._ZN2at6native55_GLOBAL__N__de093ff9_22_ForeachBinaryOpList_cu_a911ec4325multi_tensor_apply_kernelINS1_18TensorListMetadataILi2EEENS1_11CopyFunctorIN3c1013Float8_e4m3fnElLi2ELi1ELi1EEEJNS0_4CopyIS7_lEEEEEvT_T0_DpT1_,"ax",@progbits
	.align	128
.text._ZN2at6native55_GLOBAL__N__de093ff9_22_ForeachBinaryOpList_cu_a911ec4325multi_tensor_apply_kernelINS1_18TensorListMetadataILi2EEENS1_11CopyFunctorIN3c1013Float8_e4m3fnElLi2ELi1ELi1EEEJNS0_4CopyIS7_lEEEEEvT_T0_DpT1_:
        .type           _ZN2at6native55_GLOBAL__N__de093ff9_22_ForeachBinaryOpList_cu_a911ec4325multi_tensor_apply_kernelINS1_18TensorListMetadataILi2EEENS1_11CopyFunctorIN3c1013Float8_e4m3fnElLi2ELi1ELi1EEEJNS0_4CopyIS7_lEEEEEvT_T0_DpT1_,@function
        .size           _ZN2at6native55_GLOBAL__N__de093ff9_22_ForeachBinaryOpList_cu_a911ec4325multi_tensor_apply_kernelINS1_18TensorListMetadataILi2EEENS1_11CopyFunctorIN3c1013Float8_e4m3fnElLi2ELi1ELi1EEEJNS0_4CopyIS7_lEEEEEvT_T0_DpT1_,(.L_x_7849 - _ZN2at6native55_GLOBAL__N__de093ff9_22_ForeachBinaryOpList_cu_a911ec4325multi_tensor_apply_kernelINS1_18TensorListMetadataILi2EEENS1_11CopyFunctorIN3c1013Float8_e4m3fnElLi2ELi1ELi1EEEJNS0_4CopyIS7_lEEEEEvT_T0_DpT1_)
        .other          _ZN2at6native55_GLOBAL__N__de093ff9_22_ForeachBinaryOpList_cu_a911ec4325multi_tensor_apply_kernelINS1_18TensorListMetadataILi2EEENS1_11CopyFunctorIN3c1013Float8_e4m3fnElLi2ELi1ELi1EEEJNS0_4CopyIS7_lEEEEEvT_T0_DpT1_,@"STO_CUDA_ENTRY STV_DEFAULT"
_ZN2at6native55_GLOBAL__N__de093ff9_22_ForeachBinaryOpList_cu_a911ec4325multi_tensor_apply_kernelINS1_18TensorListMetadataILi2EEENS1_11CopyFunctorIN3c1013Float8_e4m3fnElLi2ELi1ELi1EEEJNS0_4CopyIS7_lEEEEEvT_T0_DpT1_:
        /* <DEDUP_REMOVED lines=30> */
.L_x_1849:
[----:B0-----:R-:W-:Y:S01]  /*01e0*/  IADD3 R23, P1, R0, R4, RZ ;  /* 0x0000000400177210 */ /* 0x001fe20007f3e0ff */
[----:B-1----:R-:W-:-:S03]  /*01f0*/  IMAD R22, R2, 0x3, RZ ;  /* 0x0000000302167824 */ /* 0x002fc600078e02ff */
[C---:B------:R-:W-:Y:S01]  /*0200*/  ISETP.GE.U32.AND P0, PT, R23.reuse, 0x10000, PT ;  /* 0x000100001700780c */ /* 0x040fe20003f06070 */
[----:B------:R-:W-:Y:S01]  /*0210*/  IMAD.X R17, RZ, RZ, R5, P1 ;  /* 0x000000ffff117224 */ /* 0x000fe200008e0605 */
[----:B------:R-:W-:Y:S02]  /*0220*/  ISETP.LT.U32.AND P1, PT, R23, UR12, PT ;  /* 0x0000000c17007c0c */ /* 0x000fe4000bf21070 */
[----:B------:R-:W-:Y:S02]  /*0230*/  IADD3 R20, P2, R2, R23, RZ ;  /* 0x0000001702147210 */ /* 0x000fe40007f5e0ff */
[----:B------:R-:W-:-:S03]  /*0240*/  ISETP.GE.U32.AND.EX P0, PT, R17, RZ, PT, P0 ;  /* 0x000000ff1100720c */ /* 0x000fc60003f06100 */
[----:B------:R-:W-:Y:S01]  /*0250*/  IMAD.X R3, RZ, RZ, R17, P2 ;  /* 0x000000ffff037224 */ /* 0x000fe200010e0611 */
[----:B------:R-:W-:Y:S02]  /*0260*/  ISETP.LT.AND.EX P0, PT, R17, UR6, !P0, P1 ;  /* 0x0000000611007c0c */ /* 0x000fe4000c701310 */
[C---:B------:R-:W-:Y:S02]  /*0270*/  ISETP.GE.U32.AND P1, PT, R20.reuse, 0x10000, PT ;  /* 0x000100001400780c */ /* 0x040fe40003f26070 */
[----:B------:R-:W-:Y:S02]  /*0280*/  ISETP.LT.U32.AND P2, PT, R20, UR12, PT ;  /* 0x0000000c14007c0c */ /* 0x000fe4000bf41070 */
[----:B------:R-:W-:-:S04]  /*0290*/  ISETP.GE.U32.AND.EX P1, PT, R3, RZ, PT, P1 ;  /* 0x000000ff0300720c */ /* 0x000fc80003f26110 */
[----:B------:R-:W-:-:S03]  /*02a0*/  ISETP.LT.AND.EX P1, PT, R3, UR6, !P1, P2 ;  /* 0x0000000603007c0c */ /* 0x000fc6000cf21320 */
[----:B------:R-:W-:-:S04]  /*02b0*/  @P0 LEA R18, P3, R23, UR4, 0x3 ;  /* 0x0000000417120c11 */ /* 0x000fc8000f8618ff */
[----:B------:R-:W-:Y:S02]  /*02c0*/  @P0 LEA.HI.X R19, R23, UR5, R17, 0x3, P3 ;  /* 0x0000000517130c11 */ /* 0x000fe400098f1c11 */
[----:B------:R-:W-:-:S03]  /*02d0*/  LEA R21, P3, R2, R23, 0x1 ;  /* 0x0000001702157211 */ /* 0x000fc600078608ff */
[----:B------:R0:W2:Y:S01]  /*02e0*/  @P0 LDG.E.64 R8, desc[UR10][R18.64] ;  /* 0x0000000a12080981 */ /* 0x0000a2000c1e1b00 */
[C---:B------:R-:W-:Y:S01]  /*02f0*/  ISETP.GE.U32.AND P5, PT, R21.reuse, 0x10000, PT ;  /* 0x000100001500780c */ /* 0x040fe20003fa6070 */
[--C-:B------:R-:W-:Y:S01]  /*0300*/  IMAD.X R6, RZ, RZ, R17.reuse, P3 ;  /* 0x000000ffff067224 */ /* 0x100fe200018e0611 */
[----:B------:R-:W-:Y:S02]  /*0310*/  ISETP.LT.U32.AND P3, PT, R21, UR12, PT ;  /* 0x0000000c15007c0c */ /* 0x000fe4000bf61070 */
[----:B------:R-:W-:Y:S02]  /*0320*/  IADD3 R22, P2, R22, R23, RZ ;  /* 0x0000001716167210 */ /* 0x000fe40007f5e0ff */
[----:B------:R-:W-:Y:S02]  /*0330*/  ISETP.GE.U32.AND.EX P5, PT, R6, RZ, PT, P5 ;  /* 0x000000ff0600720c */ /* 0x000fe40003fa6150 */
[----:B------:R-:W-:Y:S01]  /*0340*/  ISETP.GE.U32.AND P4, PT, R22, 0x10000, PT ;  /* 0x000100001600780c */ /* 0x000fe20003f86070 */
[----:B------:R-:W-:Y:S01]  /*0350*/  IMAD.X R7, RZ, RZ, R17, P2 ;  /* 0x000000ffff077224 */ /* 0x000fe200010e0611 */
[----:B------:R-:W-:-:S02]  /*0360*/  ISETP.LT.AND.EX P3, PT, R6, UR6, !P5, P3 ;  /* 0x0000000606007c0c */ /* 0x000fc4000ef61330 */
[----:B------:R-:W-:Y:S02]  /*0370*/  @P1 LEA R26, P5, R20, UR4, 0x3 ;  /* 0x00000004141a1c11 */ /* 0x000fe4000f8a18ff */
[----:B------:R-:W-:Y:S02]  /*0380*/  ISETP.LT.U32.AND P2, PT, R22, UR12, PT ;  /* 0x0000000c16007c0c */ /* 0x000fe4000bf41070 */
[----:B------:R-:W-:Y:S02]  /*0390*/  @P1 LEA.HI.X R27, R20, UR5, R3, 0x3, P5 ;  /* 0x00000005141b1c11 */ /* 0x000fe4000a8f1c03 */
[----:B------:R-:W-:-:S03]  /*03a0*/  ISETP.GE.U32.AND.EX P4, PT, R7, RZ, PT, P4 ;  /* 0x000000ff0700720c */ /* 0x000fc60003f86140 */
[----:B------:R1:W3:Y:S01]  /*03b0*/  @P1 LDG.E.64 R10, desc[UR10][R26.64] ;  /* 0x0000000a1a0a1981 */ /* 0x0002e2000c1e1b00 */
[----:B------:R-:W-:Y:S02]  /*03c0*/  ISETP.LT.AND.EX P2, PT, R7, UR6, !P4, P2 ;  /* 0x0000000607007c0c */ /* 0x000fe4000e741320 */
[----:B------:R-:W-:-:S04]  /*03d0*/  @P3 LEA R24, P4, R21, UR4, 0x3 ;  /* 0x0000000415183c11 */ /* 0x000fc8000f8818ff */
[----:B------:R-:W-:-:S05]  /*03e0*/  @P3 LEA.HI.X R25, R21, UR5, R6, 0x3, P4 ;  /* 0x0000000515193c11 */ /* 0x000fca000a0f1c06 */
[----:B------:R-:W5:Y:S02]  /*03f0*/  @P3 LDG.E.64 R12, desc[UR10][R24.64] ;  /* 0x0000000a180c3981 */ /* 0x000f64000c1e1b00 */
[----:B0-----:R-:W-:-:S04]  /*0400*/  @P2 LEA R18, P5, R22, UR4, 0x3 ;  /* 0x0000000416122c11 */ /* 0x001fc8000f8a18ff */
[----:B------:R-:W-:-:S05]  /*0410*/  @P2 LEA.HI.X R19, R22, UR5, R7, 0x3, P5 ;  /* 0x0000000516132c11 */ /* 0x000fca000a8f1c07 */
[----:B------:R0:W5:Y:S01]  /*0420*/  @P2 LDG.E.64 R14, desc[UR10][R18.64] ;  /* 0x0000000a120e2981 */ /* 0x000162000c1e1b00 */
[----:B------:R-:W-:Y:S01]  /*0430*/  BSSY B0, `(.L_x_1841) ;  /* 0x000000f000007945 */ /* 0x000fe20003800000 */
[----:B-1----:R-:W-:Y:S02]  /*0440*/  IMAD.MOV.U32 R27, RZ, RZ, 0x7f ;  /* 0x0000007fff1b7424 */ /* 0x002fe400078e00ff */
[----:B------:R-:W-:Y:S01]  /*0450*/  IMAD.MOV.U32 R26, RZ, RZ, 0x7f ;  /* 0x0000007fff1a7424 */ /* 0x000fe200078e00ff */
[----:B--2---:R-:W0:Y:S02]  /*0460*/  I2F.S64 R28, R8 ;  /* 0x00000008001c7312 */ /* 0x004e240000301400 */
[----:B0-----:R-:W-:-:S04]  /*0470*/  LOP3.LUT R18, R28, 0x7fffffff, RZ, 0xc0, !PT ;  /* 0x7fffffff1c127812 */ /* 0x001fc800078ec0ff */
[----:B------:R-:W-:Y:S02]  /*0480*/  ISETP.GT.U32.AND P4, PT, R18, 0x43efffff, PT ;  /* 0x43efffff1200780c */ /* 0x000fe40003f84070 */
[----:B---3--:R0:W1:Y:S11]  /*0490*/  I2F.S64 R29, R10 ;  /* 0x0000000a001d7312 */ /* 0x0080760000301400 */
[----:B0-----:R-:W-:Y:S05]  /*04a0*/  @P4 BRA `(.L_x_1842) ;  /* 0x00000000001c4947 */ /* 0x001fea0003800000 */
[----:B------:R-:W-:-:S13]  /*04b0*/  ISETP.GE.U32.AND P4, PT, R18, 0x3c800000, PT ;  /* 0x3c8000001200780c */ /* 0x000fda0003f86070 */
[----:B------:R-:W-:-:S04]  /*04c0*/  @P4 SHF.R.U32.HI R16, RZ, 0x14, R28 ;  /* 0x00000014ff104819 */ /* 0x000fc8000001161c */
[----:B------:R-:W-:Y:S01]  /*04d0*/  @P4 LOP3.LUT R19, R16, 0x1, RZ, 0xc0, !PT ;  /* 0x0000000110134812 */ /* 0x000fe200078ec0ff */
[----:B------:R-:W-:-:S03]  /*04e0*/  @!P4 FADD.FTZ R16, R18, 16384 ;  /* 0x468000001210c421 */ /* 0x000fc60000010000 */
[----:B------:R-:W-:-:S04]  /*04f0*/  @P4 IADD3 R19, R28, 0x407ffff, R19 ;  /* 0x0407ffff1c134810 */ /* 0x000fc80007ffe013 */
[----:B------:R-:W-:Y:S01]  /*0500*/  @P4 SHF.R.U32.HI R26, RZ, 0x14, R19 ;  /* 0x00000014ff1a4819 */ /* 0x000fe20000011613 */
[----:B------:R-:W-:-:S07]  /*0510*/  @!P4 VIADD R26, R16, 0xb9800000 ;  /* 0xb9800000101ac836 */ /* 0x000fce0000000000 */
.L_x_1842:
[----:B------:R-:W-:Y:S05]  /*0520*/  BSYNC B0 ;  /* 0x0000000000007941 */ /* 0x000fea0003800000 */
.L_x_1841:
[----:B-1----:R-:W-:Y:S01]  /*0530*/  LOP3.LUT R19, R29, 0x7fffffff, RZ, 0xc0, !PT ;  /* 0x7fffffff1d137812 */ /* 0x002fe200078ec0ff */
[----:B-----5:R0:W1:Y:S01]  /*0540*/  I2F.S64 R16, R12 ;  /* 0x0000000c00107312 */ /* 0x0200620000301400 */
[----:B------:R-:W-:Y:S02]  /*0550*/  BSSY B0, `(.L_x_1843) ;  /* 0x000000a000007945 */ /* 0x000fe40003800000 */
[----:B------:R-:W-:-:S13]  /*0560*/  ISETP.GT.U32.AND P4, PT, R19, 0x43efffff, PT ;  /* 0x43efffff1300780c */ /* 0x000fda0003f84070 */
[----:B01----:R-:W-:Y:S05]  /*0570*/  @P4 BRA `(.L_x_1844) ;  /* 0x00000000001c4947 */ /* 0x003fea0003800000 */
[----:B------:R-:W-:-:S13]  /*0580*/  ISETP.GE.U32.AND P4, PT, R19, 0x3c800000, PT ;  /* 0x3c8000001300780c */ /* 0x000fda0003f86070 */
[----:B------:R-:W-:-:S04]  /*0590*/  @P4 SHF.R.U32.HI R18, RZ, 0x14, R29 ;  /* 0x00000014ff124819 */ /* 0x000fc8000001161d */
[----:B------:R-:W-:-:S04]  /*05a0*/  @P4 LOP3.LUT R18, R18, 0x1, RZ, 0xc0, !PT ;  /* 0x0000000112124812 */ /* 0x000fc800078ec0ff */
[----:B------:R-:W-:Y:S01]  /*05b0*/  @P4 IADD3 R27, R29, 0x407ffff, R18 ;  /* 0x0407ffff1d1b4810 */ /* 0x000fe20007ffe012 */
[----:B------:R-:W-:-:S03]  /*05c0*/  @!P4 FADD.FTZ R18, R19, 16384 ;  /* 0x468000001312c421 */ /* 0x000fc60000010000 */
[----:B------:R-:W-:Y:S01]  /*05d0*/  @P4 SHF.R.U32.HI R27, RZ, 0x14, R27 ;  /* 0x00000014ff1b4819 */ /* 0x000fe2000001161b */
[----:B------:R-:W-:-:S07]  /*05e0*/  @!P4 VIADD R27, R18, 0xb9800000 ;  /* 0xb9800000121bc836 */ /* 0x000fce0000000000 */
.L_x_1844:
[----:B------:R-:W-:Y:S05]  /*05f0*/  BSYNC B0 ;  /* 0x0000000000007941 */ /* 0x000fea0003800000 */
.L_x_1843:
[----:B------:R-:W-:Y:S01]  /*0600*/  LOP3.LUT R18, R16, 0x7fffffff, RZ, 0xc0, !PT ;  /* 0x7fffffff10127812 */ /* 0x000fe200078ec0ff */
[----:B------:R-:W-:Y:S01]  /*0610*/  BSSY B0, `(.L_x_1845) ;  /* 0x0000011000007945 */ /* 0x000fe20003800000 */
[----:B------:R-:W-:Y:S02]  /*0620*/  LOP3.LUT R28, R28, 0x80000000, RZ, 0xc0, !PT ;  /* 0x800000001c1c7812 */ /* 0x000fe400078ec0ff */
[----:B------:R-:W-:Y:S02]  /*0630*/  ISETP.GT.U32.AND P4, PT, R18, 0x43efffff, PT ;  /* 0x43efffff1200780c */ /* 0x000fe40003f84070 */
[----:B------:R-:W-:Y:S02]  /*0640*/  LOP3.LUT R29, R29, 0x80000000, RZ, 0xc0, !PT ;  /* 0x800000001d1d7812 */ /* 0x000fe400078ec0ff */
[----:B------:R-:W-:Y:S02]  /*0650*/  SHF.R.U32.HI R25, RZ, 0x18, R28 ;  /* 0x00000018ff197819 */ /* 0x000fe4000001161c */
[----:B------:R-:W-:Y:S01]  /*0660*/  SHF.R.U32.HI R24, RZ, 0x18, R29 ;  /* 0x00000018ff187819 */ /* 0x000fe2000001161d */
[----:B------:R-:W-:Y:S01]  /*0670*/  IMAD.MOV.U32 R29, RZ, RZ, 0x7f ;  /* 0x0000007fff1d7424 */ /* 0x000fe200078e00ff */
[----:B------:R-:W-:-:S02]  /*0680*/  LOP3.LUT R25, R26, R25, RZ, 0xfc, !PT ;  /* 0x000000191a197212 */ /* 0x000fc400078efcff */
[----:B------:R-:W-:-:S03]  /*0690*/  LOP3.LUT R27, R27, R24, RZ, 0xfc, !PT ;  /* 0x000000181b1b7212 */ /* 0x000fc600078efcff */
        /* <DEDUP_REMOVED lines=8> */
.L_x_1846:
[----:B------:R-:W-:Y:S05]  /*0720*/  BSYNC B0 ;  /* 0x0000000000007941 */ /* 0x000fea0003800000 */
.L_x_1845:
[----:B------:R-:W0:Y:S01]  /*0730*/  I2F.S64 R18, R14 ;  /* 0x0000000e00127312 */ /* 0x000e220000301400 */
[----:B------:R-:W-:Y:S01]  /*0740*/  LOP3.LUT R19, R16, 0x80000000, RZ, 0xc0, !PT ;  /* 0x8000000010137812 */ /* 0x000fe200078ec0ff */
[----:B------:R-:W-:Y:S03]  /*0750*/  BSSY B0, `(.L_x_1847) ;  /* 0x000000e000007945 */ /* 0x000fe60003800000 */
[----:B------:R-:W-:-:S04]  /*0760*/  SHF.R.U32.HI R24, RZ, 0x18, R19 ;  /* 0x00000018ff187819 */ /* 0x000fc80000011613 */
[----:B------:R-:W-:Y:S01]  /*0770*/  LOP3.LUT R29, R29, R24, RZ, 0xfc, !PT ;  /* 0x000000181d1d7212 */ /* 0x000fe200078efcff */
[----:B------:R-:W-:Y:S01]  /*0780*/  IMAD.MOV.U32 R24, RZ, RZ, 0x7f ;  /* 0x0000007fff187424 */ /* 0x000fe200078e00ff */
        /* <DEDUP_REMOVED lines=10> */
.L_x_1848:
[----:B------:R-:W-:Y:S05]  /*0830*/  BSYNC B0 ;  /* 0x0000000000007941 */ /* 0x000fea0003800000 */
.L_x_1847:
        /* <DEDUP_REMOVED lines=22> */
.L_x_1840:
        /* <DEDUP_REMOVED lines=8> */
.L_x_1858:
[----:B------:R-:W-:-:S04]  /*0a20*/  LEA R12, P0, R0, UR4, 0x5 ;  /* 0x00000004000c7c11 */ /* 0x000fc8000f8028ff */
[----:B------:R-:W-:-:S05]  /*0a30*/  LEA.HI.X R13, R0, UR5, R3, 0x5, P0 ;  /* 0x00000005000d7c11 */ /* 0x000fca00080f2c03 */
[----:B------:R-:W2:Y:S04]  /*0a40*/  LDG.E.128 R16, desc[UR10][R12.64] ;  /* 0x0000000a0c107981 */ /* 0x000ea8000c1e1d00 */
[----:B------:R-:W3:Y:S01]  /*0a50*/  LDG.E.128 R8, desc[UR10][R12.64+0x10] ;  /* 0x0000100a0c087981 */ /* 0x000ee2000c1e1d00 */
[----:B------:R-:W-:Y:S01]  /*0a60*/  BSSY B0, `(.L_x_1850) ;  /* 0x000001a000007945 */ /* 0x000fe20003800000 */
[----:B--2---:R-:W0:Y:S08]  /*0a70*/  I2F.S64 R16, R16 ;  /* 0x0000001000107312 */ /* 0x004e300000301400 */
[----:B------:R-:W1:Y:S01]  /*0a80*/  I2F.S64 R19, R18 ;  /* 0x0000001200137312 */ /* 0x000e620000301400 */
[----:B0-----:R-:W-:-:S07]  /*0a90*/  LOP3.LUT R14, R16, 0x7fffffff, RZ, 0xc0, !PT ;  /* 0x7fffffff100e7812 */ /* 0x001fce00078ec0ff */
[----:B---3--:R0:W2:Y:S01]  /*0aa0*/  I2F.S64 R5, R8 ;  /* 0x0000000800057312 */ /* 0x0080a20000301400 */
[----:B------:R-:W-:Y:S02]  /*0ab0*/  LOP3.LUT R7, R16, 0x80000000, RZ, 0xc0, !PT ;  /* 0x8000000010077812 */ /* 0x000fe400078ec0ff */
[----:B------:R-:W-:Y:S02]  /*0ac0*/  ISETP.GT.U32.AND P0, PT, R14, 0x43efffff, PT ;  /* 0x43efffff0e00780c */ /* 0x000fe40003f04070 */
[----:B-1----:R-:W-:-:S03]  /*0ad0*/  LOP3.LUT R15, R19, 0x7fffffff, RZ, 0xc0, !PT ;  /* 0x7fffffff130f7812 */ /* 0x002fc600078ec0ff */
[----:B------:R1:W3:Y:S01]  /*0ae0*/  I2F.S64 R2, R10 ;  /* 0x0000000a00027312 */ /* 0x0002e20000301400 */
[----:B0-----:R-:W-:Y:S01]  /*0af0*/  IMAD.MOV.U32 R8, RZ, RZ, 0x7f ;  /* 0x0000007fff087424 */ /* 0x001fe200078e00ff */
[----:B------:R-:W-:Y:S02]  /*0b00*/  ISETP.GT.U32.AND P1, PT, R15, 0x43efffff, PT ;  /* 0x43efffff0f00780c */ /* 0x000fe40003f24070 */
[----:B--2---:R-:W-:Y:S02]  /*0b10*/  LOP3.LUT R6, R5, 0x7fffffff, RZ, 0xc0, !PT ;  /* 0x7fffffff05067812 */ /* 0x004fe400078ec0ff */
[----:B-1----:R-:W-:Y:S01]  /*0b20*/  SHF.R.U32.HI R10, RZ, 0x18, R7 ;  /* 0x00000018ff0a7819 */ /* 0x002fe20000011607 */
[----:B------:R-:W-:Y:S01]  /*0b30*/  IMAD.MOV.U32 R7, RZ, RZ, 0x7f ;  /* 0x0000007fff077424 */ /* 0x000fe200078e00ff */
[----:B------:R-:W-:Y:S02]  /*0b40*/  ISETP.GT.U32.AND P2, PT, R6, 0x43efffff, PT ;  /* 0x43efffff0600780c */ /* 0x000fe40003f44070 */
[----:B------:R-:W-:-:S02]  /*0b50*/  LOP3.LUT R11, R19, 0x80000000, RZ, 0xc0, !PT ;  /* 0x80000000130b7812 */ /* 0x000fc400078ec0ff */
[----:B---3--:R-:W-:-:S04]  /*0b60*/  LOP3.LUT R4, R2, 0x7fffffff, RZ, 0xc0, !PT ;  /* 0x7fffffff02047812 */ /* 0x008fc800078ec0ff */
        /* <DEDUP_REMOVED lines=9> */
.L_x_1851:
[----:B------:R-:W-:Y:S05]  /*0c00*/  BSYNC B0 ;  /* 0x0000000000007941 */ /* 0x000fea0003800000 */
.L_x_1850:
        /* <DEDUP_REMOVED lines=12> */
.L_x_1853:
[----:B------:R-:W-:Y:S05]  /*0cd0*/  BSYNC B0 ;  /* 0x0000000000007941 */ /* 0x000fea0003800000 */
.L_x_1852:
        /* <DEDUP_REMOVED lines=12> */
.L_x_1855:
[----:B------:R-:W-:Y:S05]  /*0da0*/  BSYNC B0 ;  /* 0x0000000000007941 */ /* 0x000fea0003800000 */
.L_x_1854:
        /* <DEDUP_REMOVED lines=11> */
.L_x_1857:
[----:B------:R-:W-:Y:S05]  /*0e60*/  BSYNC B0 ;  /* 0x0000000000007941 */ /* 0x000fea0003800000 */
.L_x_1856:
        /* <DEDUP_REMOVED lines=19> */
.L_x_1859:
        /* <DEDUP_REMOVED lines=14> */
.L_x_7849:


//--------------------- .text._ZN2at6native55_GLOBAL__N__de093ff9_22_ForeachBinaryOpList_cu_a911ec4325multi_tensor_apply_kernelINS1_18TensorListMetadataILi2EEENS1_11CopyFunctorIN3c1013Float8_e4m3fnEaLi2ELi1ELi1EEEJNS0_4CopyIS7_aEEEEEvT_T0_DpT1_ --------------------------
	.section	.text._ZN2at6native55_GLOBAL__N__de093ff9_22_ForeachBinaryOpList_cu_a911ec4325multi_tensor_apply_kernelINS1_18TensorListMetadataILi2EEENS1_11CopyFunctorIN3c1013Float8_e4m3fnEaLi2ELi1ELi1EEEJNS0_4CopyIS7_aEEEEEvT_T0_DpT1_,"ax",@progbits
	.align	128
.text._ZN2at6native55_GLOBAL__N__de093ff9_22_ForeachBinaryOpList_cu_a911ec4325multi_tensor_apply_kernelINS1_18TensorListMetadataILi2EEENS1_11CopyFunctorIN3c1013Float8_e4m3fnEaLi2ELi1ELi1EEEJNS0_4CopyIS7_aEEEEEvT_T0_DpT1_:
        .type           _ZN2at6native55_GLOBAL__N__de093ff9_22_ForeachBinaryOpList_cu_a911ec4325multi_tensor_apply_kernelINS1_18TensorListMetadataILi2EEENS1_11CopyFunctorIN3c1013Float8_e4m3fnEaLi2ELi1ELi1EEEJNS0_4CopyIS7_aEEEEEvT_T0_DpT1_,@function
        .size           _ZN2at6native55_GLOBAL__N__de093ff9_22_ForeachBinaryOpList_cu_a911ec4325multi_tensor_apply_kernelINS1_18TensorListMetadataILi2EEENS1_11CopyFunctorIN3c1013Float8_e4m3fnEaLi2ELi1ELi1EEEJNS0_4CopyIS7_aEEEEEvT_T0_DpT1_,(.L_x_7850 - _ZN2at6native55_GLOBAL__N__de093ff9_22_ForeachBinaryOpList_cu_a911ec4325multi_tensor_apply_kernelINS1_18TensorListMetadataILi2EEENS1_11CopyFunctorIN3c1013Float8_e4m3fnEaLi2ELi1ELi1EEEJNS0_4CopyIS7_aEEEEEvT_T0_DpT1_)
        .other          _ZN2at6native55_GLOBAL__N__de093ff9_22_ForeachBinaryOpList_cu_a911ec4325multi_tensor_apply_kernelINS1_18TensorListMetadataILi2EEENS1_11CopyFunctorIN3c1013Float8_e4m3fnEaLi2ELi1ELi1EEEJNS0_4CopyIS7_aEEEEEvT_T0_DpT1_,@"STO_CUDA_ENTRY STV_DEFAULT"
_ZN2at6native55_GLOBAL__N__de093ff9_22_ForeachBinaryOpList_cu_a911ec4325multi_tensor_apply_kernelINS1_18TensorListMetadataILi2EEENS1_11CopyFunctorIN3c1013Float8_e4m3fnEaLi2ELi1ELi1EEEJNS0_4CopyIS7_aEEEEEvT_T0_DpT1_:
        /* <DEDUP_REMOVED lines=29> */
.L_x_1869:
        /* <DEDUP_REMOVED lines=56> */
.L_x_1862:
[----:B------:R-:W-:Y:S05]  /*0550*/  BSYNC B0 ;  /* 0x0000000000007941 */ /* 0x000fea0003800000 */
.L_x_1861:
        /* <DEDUP_REMOVED lines=9> */
.L_x_1864:
[----:B------:R-:W-:Y:S05]  /*05f0*/  BSYNC B0 ;  /* 0x0000000000007941 */ /* 0x000fea0003800000 */
.L_x_1863:
        /* <DEDUP_REMOVED lines=22> */
.L_x_1866:
[----:B------:R-:W-:Y:S05]  /*0760*/  BSYNC B0 ;  /* 0x0000000000007941 */ /* 0x000fea0003800000 */
.L_x_1865:
        /* <DEDUP_REMOVED lines=11> */
.L_x_1868:
[----:B------:R-:W-:Y:S05]  /*0820*/  BSYNC B0 ;  /* 0x0000000000007941 */ /* 0x000fea0003800000 */
.L_x_1867:
        /* <DEDUP_REMOVED lines=22> */
.L_x_1860:
        /* <DEDUP_REMOVED lines=8> */
.L_x_1878:
        /* <DEDUP_REMOVED lines=34> */
.L_x_1871:
[----:B------:R-:W-:Y:S05]  /*0c30*/  BSYNC B0 ;  /* 0x0000000000007941 */ /* 0x000fea0003800000 */
.L_x_1870:
        /* <DEDUP_REMOVED lines=12> */
.L_x_1873:
[----:B------:R-:W-:Y:S05]  /*0d00*/  BSYNC B0 ;  /* 0x0000000000007941 */ /* 0x000fea0003800000 */
.L_x_1872:
        /* <DEDUP_REMOVED lines=12> */
.L_x_1875:
[----:B------:R-:W-:Y:S05]  /*0dd0*/  BSYNC B0 ;  /* 0x0000000000007941 */ /* 0x000fea0003800000 */
.L_x_1874:
        /* <DEDUP_REMOVED lines=11> */
.L_x_1877:
[----:B------:R-:W-:Y:S05]  /*0e90*/  BSYNC B0 ;  /* 0x0000000000007941 */ /* 0x000fea0003800000 */
.L_x_1876:
        /* <DEDUP_REMOVED lines=19> */
.L_x_1879:
        /* <DEDUP_REMOVED lines=11> */
.L_x_7850:


//--------------------- .text._ZN2at6native55_GLOBAL__N__de093ff9_22_ForeachBinaryOpList_cu_a911ec4325multi_tensor_apply_kernelINS1_18TensorListMetadataILi2EEENS1_11CopyFunctorIN3c1013Float8_e4m3fnEhLi2ELi1ELi1EEEJNS0_4CopyIS7_hEEEEEvT_T0_DpT1_ --------------------------
	.section	.text._ZN2at6native55_GLOBAL__N__de093ff9_22_ForeachBinaryOpList_cu_a911ec4325multi_tensor_apply_kernelINS1_18TensorListMetadataILi2EEENS1_11CopyFunctorIN3c1013Float8_e4m3fnEhLi2ELi1ELi1EEEJNS0_4CopyIS7_hEEEEEvT_T0_DpT1_,"ax",@progbits
	.align	128
.text._ZN2at6native55_GLOBAL__N__de093ff9_22_ForeachBinaryOpList_cu_a911ec4325multi_tensor_apply_kernelINS1_18TensorListMetadataILi2EEENS1_11CopyFunctorIN3c1013Float8_e4m3fnEhLi2ELi1ELi1EEEJNS0_4CopyIS7_hEEEEEvT_T0_DpT1_:
        .type           _ZN2at6native55_GLOBAL__N__de093ff9_22_ForeachBinaryOpList_cu_a911ec4325multi_tensor_apply_kernelINS1_18TensorListMetadataILi2EEENS1_11CopyFunctorIN3c1013Float8_e4m3fnEhLi2ELi1ELi1EEEJNS0_4CopyIS7_hEEEEEvT_T0_DpT1_,@function
        .size           _ZN2at6native55_GLOBAL__N__de093ff9_22_ForeachBinaryOpList_cu_a911ec4325multi_tensor_apply_kernelINS1_18TensorListMetadataILi2EEENS1_11CopyFunctorIN3c1013Float8_e4m3fnEhLi2ELi1ELi1EEEJNS0_4CopyIS7_hEEEEEvT_T0_DpT1_,(.L_x_7851 - _ZN2at6native55_GLOBAL__N__de093ff9_22_ForeachBinaryOpList_cu_a911ec4325multi_tensor_apply_kernelINS1_18TensorListMetadataILi2EEENS1_11CopyFunctorIN3c1013Float8_e4m3fnEhLi2ELi1ELi1EEEJNS0_4CopyIS7_hEEEEEvT_T0_DpT1_)
        .other          _ZN2at6native55_GLOBAL__N__de093ff9_22_ForeachBinaryOpList_cu_a911ec4325multi_tensor_apply_kernelINS1_18TensorListMetadataILi2EEENS1_11CopyFunctorIN3c1013Float8_e4m3fnEhLi2ELi1ELi1EEEJNS0_4CopyIS7_hEEEEEvT_T0_DpT1_,@"STO_CUDA_ENTRY STV_DEFAULT"
_ZN2at6native55_GLOBAL__N__de093ff9_22_ForeachBinaryOpList_cu_a911ec4325multi_tensor_apply_kernelINS1_18TensorListMetadataILi2EEENS1_11CopyFunctorIN3c1013Float8_e4m3fnEhLi2ELi1ELi1EEEJNS0_4CopyIS7_hEEEEEvT_T0_DpT1_:
        /* <DEDUP_REMOVED lines=29> */
.L_x_1889:
[----:B0-----:R-:W-:Y:S01]  /*01d0*/  IADD3 R25, P0, R13, R10, RZ ;  /* 0x0000000a0d197210 */ /* 0x001fe20007f1e0ff */
[----:B-1----:R-:W-:-:S03]  /*01e0*/  IMAD R16, R0, 0x3, RZ ;  /* 0x0000000300107824 */ /* 0x002fc600078e02ff */
[-C--:B------:R-:W-:Y:S01]  /*01f0*/  IADD3 R22, P2, R0, R25.reuse, RZ ;  /* 0x0000001900167210 */ /* 0x080fe20007f5e0ff */
[----:B------:R-:W-:Y:S01]  /*0200*/  IMAD.X R23, RZ, RZ, R11, P0 ;  /* 0x000000ffff177224 */ /* 0x000fe200000e060b */
[C---:B------:R-:W-:Y:S02]  /*0210*/  ISETP.GE.U32.AND P0, PT, R25.reuse, 0x10000, PT ;  /* 0x000100001900780c */ /* 0x040fe40003f06070 */
        /* <DEDUP_REMOVED lines=13> */
[C---:B------:R-:W-:Y:S02]  /*02f0*/  ISETP.GE.U32.AND P3, PT, R16.reuse, 0x10000, PT ;  /* 0x000100001000780c */ /* 0x040fe40003f66070 */
[----:B------:R-:W-:Y:S02]  /*0300*/  @P0 IADD3 R2, P5, R25, UR14, RZ ;  /* 0x0000000e19020c10 */ /* 0x000fe4000ffbe0ff */
[----:B------:R-:W-:Y:S02]  /*0310*/  ISETP.LT.U32.AND P4, PT, R17, UR12, PT ;  /* 0x0000000c11007c0c */ /* 0x000fe4000bf81070 */
[----:B------:R-:W-:Y:S02]  /*0320*/  @P0 IADD3.X R3, R23, UR4, RZ, P5, !PT ;  /* 0x0000000417030c10 */ /* 0x000fe4000affe4ff */
[----:B------:R-:W-:Y:S02]  /*0330*/  ISETP.GE.U32.AND.EX P6, PT, R19, RZ, PT, P6 ;  /* 0x000000ff1300720c */ /* 0x000fe40003fc6160 */
[----:B------:R-:W-:Y:S01]  /*0340*/  ISETP.LT.U32.AND P2, PT, R16, UR12, PT ;  /* 0x0000000c10007c0c */ /* 0x000fe2000bf41070 */
[----:B------:R-:W2:Y:S01]  /*0350*/  @P0 LDG.E.U8 R21, desc[UR10][R2.64] ;  /* 0x0000000a02150981 */ /* 0x000ea2000c1e1100 */
[----:B------:R-:W-:-:S02]  /*0360*/  ISETP.GE.U32.AND.EX P3, PT, R20, RZ, PT, P3 ;  /* 0x000000ff1400720c */ /* 0x000fc40003f66130 */
        /* <DEDUP_REMOVED lines=9> */
[----:B------:R-:W4:Y:S04]  /*0400*/  @P4 LDG.E.U8 R14, desc[UR10][R6.64] ;  /* 0x0000000a060e4981 */ /* 0x000f28000c1e1100 */
[----:B------:R-:W5:Y:S01]  /*0410*/  @P2 LDG.E.U8 R15, desc[UR10][R8.64] ;  /* 0x0000000a080f2981 */ /* 0x000f62000c1e1100 */
[----:B------:R-:W-:Y:S01]  /*0420*/  BSSY B0, `(.L_x_1881) ;  /* 0x0000017000007945 */ /* 0x000fe20003800000 */
[----:B------:R-:W-:Y:S02]  /*0430*/  IMAD.MOV.U32 R29, RZ, RZ, 0x7f ;  /* 0x0000007fff1d7424 */ /* 0x000fe400078e00ff */
[----:B------:R-:W-:Y:S01]  /*0440*/  IMAD.MOV.U32 R27, RZ, RZ, 0x7f ;  /* 0x0000007fff1b7424 */ /* 0x000fe200078e00ff */
[----:B--2---:R-:W-:-:S04]  /*0450*/  LOP3.LUT R26, R21, 0xffff, RZ, 0xc0, !PT ;  /* 0x0000ffff151a7812 */ /* 0x004fc800078ec0ff */
[----:B------:R-:W-:-:S04]  /*0460*/  I2FP.F32.U32 R26, R26 ;  /* 0x0000001a001a7245 */ /* 0x000fc80000201000 */
[----:B------:R-:W-:-:S04]  /*0470*/  LOP3.LUT R28, R26, 0x7fffffff, RZ, 0xc0, !PT ;  /* 0x7fffffff1a1c7812 */ /* 0x000fc800078ec0ff */
[----:B------:R-:W-:Y:S02]  /*0480*/  ISETP.GT.U32.AND P3, PT, R28, 0x43efffff, PT ;  /* 0x43efffff1c00780c */ /* 0x000fe40003f64070 */
[----:B---3--:R-:W-:-:S04]  /*0490*/  LOP3.LUT R24, R12, 0xffff, RZ, 0xc0, !PT ;  /* 0x0000ffff0c187812 */ /* 0x008fc800078ec0ff */
[----:B------:R-:W-:-:S04]  /*04a0*/  I2FP.F32.U32 R24, R24 ;  /* 0x0000001800187245 */ /* 0x000fc80000201000 */
[----:B------:R-:W-:Y:S02]  /*04b0*/  LOP3.LUT R4, R24, 0x7fffffff, RZ, 0xc0, !PT ;  /* 0x7fffffff18047812 */ /* 0x000fe400078ec0ff */
[----:B----4-:R-:W-:Y:S02]  /*04c0*/  LOP3.LUT R3, R14, 0xffff, RZ, 0xc0, !PT ;  /* 0x0000ffff0e037812 */ /* 0x010fe400078ec0ff */
[----:B-----5:R-:W-:Y:S02]  /*04d0*/  LOP3.LUT R2, R15, 0xffff, RZ, 0xc0, !PT ;  /* 0x0000ffff0f027812 */ /* 0x020fe400078ec0ff */
[----:B------:R-:W-:Y:S02]  /*04e0*/  ISETP.GT.U32.AND P5, PT, R4, 0x43efffff, PT ;  /* 0x43efffff0400780c */ /* 0x000fe40003fa4070 */
[----:B------:R-:W-:Y:S02]  /*04f0*/  I2FP.F32.U32 R3, R3 ;  /* 0x0000000300037245 */ /* 0x000fe40000201000 */
[----:B------:R-:W-:Y:S01]  /*0500*/  I2FP.F32.U32 R2, R2 ;  /* 0x0000000200027245 */ /* 0x000fe20000201000 */
[----:B------:R-:W-:Y:S08]  /*0510*/  @P3 BRA `(.L_x_1882) ;  /* 0x00000000001c3947 */ /* 0x000ff00003800000 */
[----:B------:R-:W-:-:S13]  /*0520*/  ISETP.GE.U32.AND P3, PT, R28, 0x3c800000, PT ;  /* 0x3c8000001c00780c */ /* 0x000fda0003f66070 */
[----:B------:R-:W-:-:S04]  /*0530*/  @P3 SHF.R.U32.HI R5, RZ, 0x14, R26 ;  /* 0x00000014ff053819 */ /* 0x000fc8000001161a */
[----:B------:R-:W-:-:S04]  /*0540*/  @P3 LOP3.LUT R5, R5, 0x1, RZ, 0xc0, !PT ;  /* 0x0000000105053812 */ /* 0x000fc800078ec0ff */
[----:B------:R-:W-:Y:S01]  /*0550*/  @P3 IADD3 R27, R26, 0x407ffff, R5 ;  /* 0x0407ffff1a1b3810 */ /* 0x000fe20007ffe005 */
[----:B------:R-:W-:-:S03]  /*0560*/  @!P3 FADD.FTZ R5, R28, 16384 ;  /* 0x468000001c05b421 */ /* 0x000fc60000010000 */
[----:B------:R-:W-:Y:S01]  /*0570*/  @P3 SHF.R.U32.HI R27, RZ, 0x14, R27 ;  /* 0x00000014ff1b3819 */ /* 0x000fe2000001161b */
[----:B------:R-:W-:-:S07]  /*0580*/  @!P3 VIADD R27, R5, 0xb9800000 ;  /* 0xb9800000051bb836 */ /* 0x000fce0000000000 */
.L_x_1882:
[----:B------:R-:W-:Y:S05]  /*0590*/  BSYNC B0 ;  /* 0x0000000000007941 */ /* 0x000fea0003800000 */
.L_x_1881:
        /* <DEDUP_REMOVED lines=9> */
.L_x_1884:
[----:B------:R-:W-:Y:S05]  /*0630*/  BSYNC B0 ;  /* 0x0000000000007941 */ /* 0x000fea0003800000 */
.L_x_1883:
[----:B------:R-:W-:Y:S01]  /*0640*/  LOP3.LUT R5, R3, 0x7fffffff, RZ, 0xc0, !PT ;  /* 0x7fffffff03057812 */ /* 0x000fe200078ec0ff */
[----:B------:R-:W-:Y:S01]  /*0650*/  BSSY B0, `(.L_x_1885) ;  /* 0x0000015000007945 */ /* 0x000fe20003800000 */
[----:B------:R-:W-:Y:S02]  /*0660*/  LOP3.LUT R24, R24, 0x80000000, RZ, 0xc0, !PT ;  /* 0x8000000018187812 */ /* 0x000fe400078ec0ff */
[----:B------:R-:W-:Y:S02]  /*0670*/  ISETP.GT.U32.AND P3, PT, R5, 0x43efffff, PT ;  /* 0x43efffff0500780c */ /* 0x000fe40003f64070 */
[----:B------:R-:W-:Y:S02]  /*0680*/  LOP3.LUT R26, R26, 0x80000000, RZ, 0xc0, !PT ;  /* 0x800000001a1a7812 */ /* 0x000fe400078ec0ff */
[----:B------:R-:W-:Y:S02]  /*0690*/  SHF.R.U32.HI R24, RZ, 0x18, R24 ;  /* 0x00000018ff187819 */ /* 0x000fe40000011618 */
[----:B------:R-:W-:-:S02]  /*06a0*/  LOP3.LUT R4, R2, 0x7fffffff, RZ, 0xc0, !PT ;  /* 0x7fffffff02047812 */ /* 0x000fc400078ec0ff */
[----:B------:R-:W-:Y:S02]  /*06b0*/  SHF.R.U32.HI R26, RZ, 0x18, R26 ;  /* 0x00000018ff1a7819 */ /* 0x000fe4000001161a */
[----:B------:R-:W-:Y:S02]  /*06c0*/  LOP3.LUT R6, R3, 0x80000000, RZ, 0xc0, !PT ;  /* 0x8000000003067812 */ /* 0x000fe400078ec0ff */
[----:B------:R-:W-:Y:S01]  /*06d0*/  LOP3.LUT R29, R29, R24, RZ, 0xfc, !PT ;  /* 0x000000181d1d7212 */ /* 0x000fe200078efcff */
[----:B------:R-:W-:Y:S01]  /*06e0*/  IMAD.MOV.U32 R24, RZ, RZ, 0x7f ;  /* 0x0000007fff187424 */ /* 0x000fe200078e00ff */
        /* <DEDUP_REMOVED lines=11> */
.L_x_1886:
[----:B------:R-:W-:Y:S05]  /*07a0*/  BSYNC B0 ;  /* 0x0000000000007941 */ /* 0x000fea0003800000 */
.L_x_1885:
        /* <DEDUP_REMOVED lines=11> */
.L_x_1888:
[----:B------:R-:W-:Y:S05]  /*0860*/  BSYNC B0 ;  /* 0x0000000000007941 */ /* 0x000fea0003800000 */
.L_x_1887:
        /* <DEDUP_REMOVED lines=22> */
.L_x_1880:
        /* <DEDUP_REMOVED lines=8> */
.L_x_1898:
        /* <DEDUP_REMOVED lines=12> */
[----:B------:R-:W-:Y:S02]  /*0b10*/  ISETP.GT.U32.AND P0, PT, R10, 0x43efffff, PT ;  /* 0x43efffff0a00780c */ /* 0x000fe40003f04070 */
[----:B------:R-:W-:Y:S02]  /*0b20*/  LOP3.LUT R7, R7, 0xffff, RZ, 0xc0, !PT ;  /* 0x0000ffff07077812 */ /* 0x000fe400078ec0ff */
[----:B------:R-:W-:Y:S02]  /*0b30*/  LOP3.LUT R8, R8, 0xffff, RZ, 0xc0, !PT ;  /* 0x0000ffff08087812 */ /* 0x000fe400078ec0ff */
[----:B------:R-:W-:Y:S02]  /*0b40*/  LOP3.LUT R9, R9, 0xffff, RZ, 0xc0, !PT ;  /* 0x0000ffff09097812 */ /* 0x000fe400078ec0ff */
[----:B------:R-:W-:-:S02]  /*0b50*/  I2FP.F32.U32 R14, R7 ;  /* 0x00000007000e7245 */ /* 0x000fc40000201000 */
[----:B------:R-:W-:Y:S02]  /*0b60*/  I2FP.F32.U32 R6, R8 ;  /* 0x0000000800067245 */ /* 0x000fe40000201000 */
[----:B------:R-:W-:Y:S01]  /*0b70*/  I2FP.F32.U32 R5, R9 ;  /* 0x0000000900057245 */ /* 0x000fe20000201000 */
[----:B------:R-:W-:Y:S01]  /*0b80*/  IMAD.MOV.U32 R9, RZ, RZ, 0x7f ;  /* 0x0000007fff097424 */ /* 0x000fe200078e00ff */
[----:B------:R-:W-:Y:S02]  /*0b90*/  LOP3.LUT R8, R15, 0x80000000, RZ, 0xc0, !PT ;  /* 0x800000000f087812 */ /* 0x000fe400078ec0ff */
[----:B------:R-:W-:Y:S02]  /*0ba0*/  LOP3.LUT R16, R14, 0x7fffffff, RZ, 0xc0, !PT ;  /* 0x7fffffff0e107812 */ /* 0x000fe400078ec0ff */
[----:B------:R-:W-:Y:S02]  /*0bb0*/  LOP3.LUT R7, R6, 0x7fffffff, RZ, 0xc0, !PT ;  /* 0x7fffffff06077812 */ /* 0x000fe400078ec0ff */
[----:B------:R-:W-:-:S02]  /*0bc0*/  LOP3.LUT R4, R5, 0x7fffffff, RZ, 0xc0, !PT ;  /* 0x7fffffff05047812 */ /* 0x000fc400078ec0ff */
        /* <DEDUP_REMOVED lines=14> */
.L_x_1891:
[----:B------:R-:W-:Y:S05]  /*0cb0*/  BSYNC B0 ;  /* 0x0000000000007941 */ /* 0x000fea0003800000 */
.L_x_1890:
        /* <DEDUP_REMOVED lines=12> */
.L_x_1893:
[----:B------:R-:W-:Y:S05]  /*0d80*/  BSYNC B0 ;  /* 0x0000000000007941 */ /* 0x000fea0003800000 */
.L_x_1892:
        /* <DEDUP_REMOVED lines=12> */
.L_x_1895:
[----:B------:R-:W-:Y:S05]  /*0e50*/  BSYNC B0 ;  /* 0x0000000000007941 */ /* 0x000fea0003800000 */
.L_x_1894:
        /* <DEDUP_REMOVED lines=11> */
.L_x_1897:
[----:B------:R-:W-:Y:S05]  /*0f10*/  BSYNC B0 ;  /* 0x0000000000007941 */ /* 0x000fea0003800000 */
.L_x_1896:
        /* <DEDUP_REMOVED lines=19> */
.L_x_1899:
        /* <DEDUP_REMOVED lines=11> */
.L_x_7851:


//--------------------- .text._ZN2at6native55_GLOBAL__N__de093ff9_22_ForeachBinaryOpList_cu_a911ec4325multi_tensor_apply_kernelINS1_18TensorListMetadataILi2EEENS1_14UnaryOpFunctorIN3c1013Float8_e4m3fnELi2ELi1ELi1EEEJNS0_4CopyIS7_S7_EEEEEvT_T0_DpT1_ --------------------------
	.section	.text._ZN2at6native55_GLOBAL__N__de093ff9_22_ForeachBinaryOpList_cu_a911ec4325multi_tensor_apply_kernelINS1_18TensorListMetadataILi2EEENS1_14UnaryOpFunctorIN3c1013Float8_e4m3fnELi2ELi1ELi1EEEJNS0_4CopyIS7_S7_EEEEEvT_T0_DpT1_,"ax",@progbits
	.align	128
.text._ZN2at6native55_GLOBAL__N__de093ff9_22_ForeachBinaryOpList_cu_a911ec4325multi_tensor_apply_kernelINS1_18TensorListMetadataILi2EEENS1_14UnaryOpFunctorIN3c1013Float8_e4m3fnELi2ELi1ELi1EEEJNS0_4CopyIS7_S7_EEEEEvT_T0_DpT1_:
        .type           _ZN2at6native55_GLOBAL__N__de093ff9_22_ForeachBinaryOpList_cu_a911ec4325multi_tensor_apply_kernelINS1_18TensorListMetadataILi2EEENS1_14UnaryOpFunctorIN3c1013Float8_e4m3fnELi2ELi1ELi1EEEJNS0_4CopyIS7_S7_EEEEEvT_T0_DpT1_,@function
        .size           _ZN2at6native55_GLOBAL__N__de093ff9_22_ForeachBinaryOpList_cu_a911ec4325multi_tensor_apply_kernelINS1_18TensorListMetadataILi2EEENS1_14UnaryOpFunctorIN3c1013Float8_e4m3fnELi2ELi1ELi1EEEJNS0_4CopyIS7_S7_EEEEEvT_T0_DpT1_,(.L_x_7852 - _ZN2at6native55_GLOBAL__N__de093ff9_22_ForeachBinaryOpList_cu_a911ec4325multi_tensor_apply_kernelINS1_18TensorListMetadataILi2EEENS1_14UnaryOpFunctorIN3c1013Float8_e4m3fnELi2ELi1ELi1EEEJNS0_4CopyIS7_S7_EEEEEvT_T0_DpT1_)
        .other          _ZN2at6native55_GLOBAL__N__de093ff9_22_ForeachBinaryOpList_cu_a911ec4325multi_tensor_apply_kernelINS1_18TensorListMetadataILi2EEENS1_14UnaryOpFunctorIN3c1013Float8_e4m3fnELi2ELi1ELi1EEEJNS0_4CopyIS7_S7_EEEEEvT_T0_DpT1_,@"STO_CUDA_ENTRY STV_DEFAULT"
_ZN2at6native55_GLOBAL__N__de093ff9_22_ForeachBinaryOpList_cu_a911ec4325multi_tensor_apply_kernelINS1_18TensorListMetadataILi2EEENS1_14UnaryOpFunctorIN3c1013Float8_e4m3fnELi2ELi1ELi1EEEJNS0_4CopyIS7_S7_EEEEEvT_T0_DpT1_:
        /* <DEDUP_REMOVED lines=16> */
[----:B------:R-:W-:Y:S02]  /*0100*/  UIADD3.X UR8, UR5, UR9, URZ, UP2, !UPT ;  /* 0x0000000905087290 */ /* 0x000fe400097fe43f */
[----:B------:R-:W-:Y:S02]  /*0110*/  ULOP3.LUT UP0, URZ, UR4, 0x3, URZ, 0xc0, !UPT ;  /* 0x00000003043f7892 */ /* 0x000fe4000f80c03f */
[----:B------:R-:W-:-:S03]  /*0120*/  UIADD3.X UR4, ~UR5, UR11, URZ, UP3, !UPT ;  /* 0x0000000b05047290 */ /* 0x000fc60009ffe53f */
[----:B------:R-:W-:Y:S01]  /*0130*/  ULDC.64 UR10, c[0x0][0x208] ;  /* 0x00008200000a7ab9 */ /* 0x000fe20000000a00 */
        /* <DEDUP_REMOVED lines=9> */
.L_x_1909:
[----:B0-----:R-:W-:Y:S02]  /*01d0*/  IADD3 R9, P1, R0, R4, RZ ;  /* 0x0000000400097210 */ /* 0x001fe40007f3e0ff */
[----:B------:R-:W-:Y:S02]  /*01e0*/  PRMT R18, RZ, 0x7610, R18 ;  /* 0x00007610ff127816 */ /* 0x000fe40000000012 */
[C---:B------:R-:W-:Y:S01]  /*01f0*/  ISETP.GE.U32.AND P0, PT, R9.reuse, 0x10000, PT ;  /* 0x000100000900780c */ /* 0x040fe20003f06070 */
[----:B------:R-:W-:Y:S01]  /*0200*/  IMAD.X R21, RZ, RZ, R5, P1 ;  /* 0x000000ffff157224 */ /* 0x000fe200008e0605 */
[----:B------:R-:W-:Y:S02]  /*0210*/  ISETP.LT.U32.AND P1, PT, R9, UR12, PT ;  /* 0x0000000c09007c0c */ /* 0x000fe4000bf21070 */
[----:B-1----:R-:W-:Y:S02]  /*0220*/  IADD3 R12, P2, R2, R9, RZ ;  /* 0x00000009020c7210 */ /* 0x002fe40007f5e0ff */
[----:B------:R-:W-:-:S04]  /*0230*/  ISETP.GE.U32.AND.EX P0, PT, R21, RZ, PT, P0 ;  /* 0x000000ff1500720c */ /* 0x000fc80003f06100 */
[----:B------:R-:W-:-:S13]  /*0240*/  ISETP.LT.AND.EX P0, PT, R21, UR4, !P0, P1 ;  /* 0x0000000415007c0c */ /* 0x000fda000c701310 */
[----:B------:R-:W-:-:S04]  /*0250*/  @P0 IADD3 R10, P1, R9, UR14, RZ ;  /* 0x0000000e090a0c10 */ /* 0x000fc8000ff3e0ff */
[----:B------:R-:W-:Y:S01]  /*0260*/  @P0 IADD3.X R11, R21, UR6, RZ, P1, !PT ;  /* 0x00000006150b0c10 */ /* 0x000fe20008ffe4ff */
[----:B------:R-:W-:Y:S01]  /*0270*/  IMAD.X R6, RZ, RZ, R21, P2 ;  /* 0x000000ffff067224 */ /* 0x000fe200010e0615 */
[----:B------:R-:W-:-:S03]  /*0280*/  ISETP.GE.U32.AND P1, PT, R12, 0x10000, PT ;  /* 0x000100000c00780c */ /* 0x000fc60003f26070 */
[----:B------:R0:W2:Y:S01]  /*0290*/  @P0 LDG.E.U8 R18, desc[UR10][R10.64] ;  /* 0x0000000a0a120981 */ /* 0x0000a2000c1e1100 */
[----:B------:R-:W-:Y:S01]  /*02a0*/  ISETP.LT.U32.AND P2, PT, R12, UR12, PT ;  /* 0x0000000c0c007c0c */ /* 0x000fe2000bf41070 */
[----:B------:R-:W-:Y:S01]  /*02b0*/  IMAD R14, R2, 0x3, RZ ;  /* 0x00000003020e7824 */ /* 0x000fe200078e02ff */
[----:B------:R-:W-:Y:S02]  /*02c0*/  ISETP.GE.U32.AND.EX P1, PT, R6, RZ, PT, P1 ;  /* 0x000000ff0600720c */ /* 0x000fe40003f26110 */
[----:B------:R-:W-:Y:S02]  /*02d0*/  LEA R8, P3, R2, R9, 0x1 ;  /* 0x0000000902087211 */ /* 0x000fe400078608ff */
[----:B------:R-:W-:Y:S02]  /*02e0*/  ISETP.LT.AND.EX P1, PT, R6, UR4, !P1, P2 ;  /* 0x0000000406007c0c */ /* 0x000fe4000cf21320 */
[----:B------:R-:W-:Y:S01]  /*02f0*/  PRMT R22, RZ, 0x7610, R22 ;  /* 0x00007610ff167816 */ /* 0x000fe20000000016 */
[----:B------:R-:W-:-:S10]  /*0300*/  IMAD.X R20, RZ, RZ, R21, P3 ;  /* 0x000000ffff147224 */ /* 0x000fd400018e0615 */
[----:B------:R-:W-:-:S04]  /*0310*/  @P1 IADD3 R16, P2, R12, UR14, RZ ;  /* 0x0000000e0c101c10 */ /* 0x000fc8000ff5e0ff */
[----:B------:R-:W-:Y:S02]  /*0320*/  @P1 IADD3.X R17, R6, UR6, RZ, P2, !PT ;  /* 0x0000000606111c10 */ /* 0x000fe400097fe4ff */
[----:B------:R-:W-:-:S03]  /*0330*/  ISETP.GE.U32.AND P2, PT, R8, 0x10000, PT ;  /* 0x000100000800780c */ /* 0x000fc60003f46070 */
[----:B------:R1:W3:Y:S01]  /*0340*/  @P1 LDG.E.U8 R22, desc[UR10][R16.64] ;  /* 0x0000000a10161981 */ /* 0x0002e2000c1e1100 */
[----:B------:R-:W-:Y:S02]  /*0350*/  IADD3 R7, P5, R14, R9, RZ ;  /* 0x000000090e077210 */ /* 0x000fe40007fbe0ff */
[----:B------:R-:W-:Y:S02]  /*0360*/  ISETP.LT.U32.AND P4, PT, R8, UR12, PT ;  /* 0x0000000c08007c0c */ /* 0x000fe4000bf81070 */
[C---:B------:R-:W-:Y:S01]  /*0370*/  ISETP.GE.U32.AND.EX P2, PT, R20.reuse, RZ, PT, P2 ;  /* 0x000000ff1400720c */ /* 0x040fe20003f46120 */
[----:B------:R-:W-:Y:S01]  /*0380*/  IMAD.X R3, RZ, RZ, R21, P5 ;  /* 0x000000ffff037224 */ /* 0x000fe200028e0615 */
[C---:B------:R-:W-:Y:S02]  /*0390*/  ISETP.GE.U32.AND P3, PT, R7.reuse, 0x10000, PT ;  /* 0x000100000700780c */ /* 0x040fe40003f66070 */
[----:B------:R-:W-:Y:S02]  /*03a0*/  ISETP.LT.AND.EX P2, PT, R20, UR4, !P2, P4 ;  /* 0x0000000414007c0c */ /* 0x000fe4000d741340 */
[----:B------:R-:W-:-:S02]  /*03b0*/  ISETP.LT.U32.AND P4, PT, R7, UR12, PT ;  /* 0x0000000c07007c0c */ /* 0x000fc4000bf81070 */
[C---:B------:R-:W-:Y:S02]  /*03c0*/  ISETP.GE.U32.AND.EX P3, PT, R3.reuse, RZ, PT, P3 ;  /* 0x000000ff0300720c */ /* 0x040fe40003f66130 */
[----:B------:R-:W-:Y:S02]  /*03d0*/  PRMT R13, RZ, 0x7610, R13 ;  /* 0x00007610ff0d7816 */ /* 0x000fe4000000000d */
[----:B------:R-:W-:-:S05]  /*03e0*/  ISETP.LT.AND.EX P3, PT, R3, UR4, !P3, P4 ;  /* 0x0000000403007c0c */ /* 0x000fca000df61340 */
[----:B------:R-:W-:-:S04]  /*03f0*/  @P2 IADD3 R14, P4, R8, UR14, RZ ;  /* 0x0000000e080e2c10 */ /* 0x000fc8000ff9e0ff */
[----:B------:R-:W-:-:S04]  /*0400*/  @P2 IADD3.X R15, R20, UR6, RZ, P4, !PT ;  /* 0x00000006140f2c10 */ /* 0x000fc8000a7fe4ff */
[----:B0-----:R-:W-:Y:S01]  /*0410*/  @P3 IADD3 R10, P4, R7, UR14, RZ ;  /* 0x0000000e070a3c10 */ /* 0x001fe2000ff9e0ff */
[----:B------:R-:W4:Y:S01]  /*0420*/  @P2 LDG.E.U8 R13, desc[UR10][R14.64] ;  /* 0x0000000a0e0d2981 */ /* 0x000f22000c1e1100 */
[----:B-1----:R-:W-:Y:S02]  /*0430*/  PRMT R17, RZ, 0x7610, R17 ;  /* 0x00007610ff117816 */ /* 0x002fe40000000011 */
[----:B------:R-:W-:-:S05]  /*0440*/  @P3 IADD3.X R11, R3, UR6, RZ, P4, !PT ;  /* 0x00000006030b3c10 */ /* 0x000fca000a7fe4ff */
[----:B------:R0:W5:Y:S01]  /*0450*/  @P3 LDG.E.U8 R17, desc[UR10][R10.64] ;  /* 0x0000000a0a113981 */ /* 0x000162000c1e1100 */
[----:B------:R-:W-:Y:S01]  /*0460*/  BSSY B0, `(.L_x_1901) ;  /* 0x000002c000007945 */ /* 0x000fe20003800000 */
[----:B--2---:R-:W-:-:S05]  /*0470*/  LOP3.LUT R18, R18, 0xffff, RZ, 0xc0, !PT ;  /* 0x0000ffff12127812 */ /* 0x004fca00078ec0ff */
[----:B------:R-:W-:-:S05]  /*0480*/  IMAD.SHL.U32 R18, R18, 0x1000000, RZ ;  /* 0x0100000012127824 */ /* 0x000fca00078e00ff */
[----:B------:R-:W-:-:S04]  /*0490*/  LOP3.LUT R19, R18, 0x7f000000, RZ, 0xc0, !PT ;  /* 0x7f00000012137812 */ /* 0x000fc800078ec0ff */
[----:B------:R-:W1:Y:S01]  /*04a0*/  FLO.U32 R16, R19 ;  /* 0x0000001300107300 */ /* 0x000e6200000e0000 */
[----:B0-----:R-:W-:-:S05]  /*04b0*/  VIADD R11, R19, 0x1000000 ;  /* 0x01000000130b7836 */ /* 0x001fca0000000000 */
[----:B------:R-:W-:Y:S02]  /*04c0*/  SHF.R.S32.HI R11, RZ, 0x8, R11 ;  /* 0x00000008ff0b7819 */ /* 0x000fe4000001140b */
[----:B-1----:R-:W-:Y:S02]  /*04d0*/  IADD3 R16, -R16, 0x1f, RZ ;  /* 0x0000001f10107810 */ /* 0x002fe40007ffe1ff */
[----:B---3--:R-:W-:Y:S02]  /*04e0*/  LOP3.LUT R22, R22, 0xffff, RZ, 0xc0, !PT ;  /* 0x0000ffff16167812 */ /* 0x008fe400078ec0ff */
[C---:B------:R-:W-:Y:S01]  /*04f0*/  ISETP.GT.U32.AND P4, PT, R16.reuse, 0x4, PT ;  /* 0x000000041000780c */ /* 0x040fe20003f84070 */
[----:B------:R-:W-:Y:S02]  /*0500*/  VIADD R23, R16, 0xfffffffc ;  /* 0xfffffffc10177836 */ /* 0x000fe40000000000 */
[----:B------:R-:W-:Y:S02]  /*0510*/  IMAD.MOV.U32 R16, RZ, RZ, -0x800000 ;  /* 0xff800000ff107424 */ /* 0x000fe400078e00ff */
[----:B------:R-:W-:Y:S01]  /*0520*/  IMAD.SHL.U32 R10, R22, 0x1000000, RZ ;  /* 0x01000000160a7824 */ /* 0x000fe200078e00ff */
[----:B------:R-:W-:-:S04]  /*0530*/  SEL R23, R23, RZ, P4 ;  /* 0x000000ff17177207 */ /* 0x000fc80002000000 */
[----:B------:R-:W-:Y:S01]  /*0540*/  LOP3.LUT R15, R10, 0x7f000000, RZ, 0xc0, !PT ;  /* 0x7f0000000a0f7812 */ /* 0x000fe200078ec0ff */
[----:B------:R-:W-:Y:S01]  /*0550*/  IMAD R14, R23, R16, 0x3c000000 ;  /* 0x3c000000170e7424 */ /* 0x000fe200078e0210 */
[C---:B------:R-:W-:Y:S01]  /*0560*/  SHF.L.U32 R23, R19.reuse, R23, RZ ;  /* 0x0000001713177219 */ /* 0x040fe200000006ff */
[----:B------:R-:W-:Y:S01]  /*0570*/  VIADD R19, R19, 0xffffffff ;  /* 0xffffffff13137836 */ /* 0x000fe20000000000 */
[----:B------:R-:W0:Y:S02]  /*0580*/  FLO.U32 R22, R15 ;  /* 0x0000000f00167300 */ /* 0x000e2400000e0000 */
[----:B------:R-:W-:Y:S02]  /*0590*/  LEA.HI R14, R23, R14, RZ, 0x1c ;  /* 0x0000000e170e7211 */ /* 0x000fe400078fe0ff */
[----:B------:R-:W-:Y:S02]  /*05a0*/  SHF.R.S32.HI R19, RZ, 0x1f, R19 ;  /* 0x0000001fff137819 */ /* 0x000fe40000011413 */
[----:B------:R-:W-:Y:S01]  /*05b0*/  LOP3.LUT R14, R14, 0x7f800000, R11, 0xf8, !PT ;  /* 0x7f8000000e0e7812 */ /* 0x000fe200078ef80b */
[----:B------:R-:W-:-:S03]  /*05c0*/  IMAD.MOV.U32 R11, RZ, RZ, 0x7f ;  /* 0x0000007fff0b7424 */ /* 0x000fc600078e00ff */
[----:B------:R-:W-:Y:S01]  /*05d0*/  LOP3.LUT R25, R14, R19, RZ, 0x30, !PT ;  /* 0x000000130e197212 */ /* 0x000fe200078e30ff */
[----:B------:R-:W-:Y:S01]  /*05e0*/  IMAD.MOV.U32 R14, RZ, RZ, 0x7f ;  /* 0x0000007fff0e7424 */ /* 0x000fe200078e00ff */
[----:B----4-:R-:W-:Y:S02]  /*05f0*/  LOP3.LUT R13, R13, 0xffff, RZ, 0xc0, !PT ;  /* 0x0000ffff0d0d7812 */ /* 0x010fe400078ec0ff */
[----:B------:R-:W-:Y:S02]  /*0600*/  LOP3.LUT R23, R25, 0x7fffffff, RZ, 0xc0, !PT ;  /* 0x7fffffff19177812 */ /* 0x000fe400078ec0ff */
[----:B0-----:R-:W-:Y:S01]  /*0610*/  IADD3 R22, -R22, 0x1f, RZ ;  /* 0x0000001f16167810 */ /* 0x001fe20007ffe1ff */
[----:B------:R-:W-:Y:S01]  /*0620*/  IMAD.SHL.U32 R13, R13, 0x1000000, RZ ;  /* 0x010000000d0d7824 */ /* 0x000fe200078e00ff */
[----:B------:R-:W-:Y:S02]  /*0630*/  ISETP.GT.U32.AND P5, PT, R23, 0x43efffff, PT ;  /* 0x43efffff1700780c */ /* 0x000fe40003fa4070 */
[C---:B------:R-:W-:Y:S01]  /*0640*/  ISETP.GT.U32.AND P4, PT, R22.reuse, 0x4, PT ;  /* 0x000000041600780c */ /* 0x040fe20003f84070 */
[----:B------:R-:W-:Y:S01]  /*0650*/  VIADD R22, R22, 0xfffffffc ;  /* 0xfffffffc16167836 */ /* 0x000fe20000000000 */
[----:B-----5:R-:W-:-:S02]  /*0660*/  LOP3.LUT R24, R17, 0xffff, RZ, 0xc0, !PT ;  /* 0x0000ffff11187812 */ /* 0x020fc400078ec0ff */
[----:B------:R-:W-:Y:S02]  /*0670*/  LOP3.LUT R19, R13, 0x7f000000, RZ, 0xc0, !PT ;  /* 0x7f0000000d137812 */ /* 0x000fe400078ec0ff */
[----:B------:R-:W-:Y:S02]  /*0680*/  SEL R22, R22, RZ, P4 ;  /* 0x000000ff16167207 */ /* 0x000fe40002000000 */
        /* <DEDUP_REMOVED lines=9> */
.L_x_1902:
[----:B------:R-:W-:Y:S05]  /*0720*/  BSYNC B0 ;  /* 0x0000000000007941 */ /* 0x000fea0003800000 */
.L_x_1901:
[----:B------:R-:W-:Y:S01]  /*0730*/  IMAD.SHL.U32 R18, R24, 0x1000000, RZ ;  /* 0x0100000018127824 */ /* 0x000fe200078e00ff */
[C---:B------:R-:W-:Y:S01]  /*0740*/  SHF.L.U32 R24, R15.reuse, R22, RZ ;  /* 0x000000160f187219 */ /* 0x040fe200000006ff */
[----:B------:R-:W-:Y:S01]  /*0750*/  IMAD R25, R22, R16, 0x3c000000 ;  /* 0x3c00000016197424 */ /* 0x000fe200078e0210 */
[----:B------:R-:W0:Y:S01]  /*0760*/  FLO.U32 R23, R19 ;  /* 0x0000001300177300 */ /* 0x000e2200000e0000 */
[----:B------:R-:W-:Y:S01]  /*0770*/  BSSY B0, `(.L_x_1903) ;  /* 0x000002f000007945 */ /* 0x000fe20003800000 */
[----:B------:R-:W-:Y:S02]  /*0780*/  LOP3.LUT R22, R18, 0x7f000000, RZ, 0xc0, !PT ;  /* 0x7f00000012167812 */ /* 0x000fe400078ec0ff */
[----:B------:R-:W-:Y:S01]  /*0790*/  LEA.HI R25, R24, R25, RZ, 0x1c ;  /* 0x0000001918197211 */ /* 0x000fe200078fe0ff */
[C---:B------:R-:W-:Y:S02]  /*07a0*/  VIADD R24, R15.reuse, 0x1000000 ;  /* 0x010000000f187836 */ /* 0x040fe40000000000 */
[----:B------:R-:W-:Y:S01]  /*07b0*/  VIADD R15, R15, 0xffffffff ;  /* 0xffffffff0f0f7836 */ /* 0x000fe20000000000 */
[----:B------:R-:W1:Y:S02]  /*07c0*/  FLO.U32 R26, R22 ;  /* 0x00000016001a7300 */ /* 0x000e6400000e0000 */
[----:B------:R-:W-:-:S02]  /*07d0*/  SHF.R.S32.HI R24, RZ, 0x8, R24 ;  /* 0x00000008ff187819 */ /* 0x000fc40000011418 */
[----:B------:R-:W-:Y:S02]  /*07e0*/  SHF.R.S32.HI R15, RZ, 0x1f, R15 ;  /* 0x0000001fff0f7819 */ /* 0x000fe4000001140f */
[----:B------:R-:W-:Y:S02]  /*07f0*/  LOP3.LUT R24, R25, 0x7f800000, R24, 0xf8, !PT ;  /* 0x7f80000019187812 */ /* 0x000fe400078ef818 */
[----:B0-----:R-:W-:Y:S02]  /*0800*/  IADD3 R23, -R23, 0x1f, RZ ;  /* 0x0000001f17177810 */ /* 0x001fe40007ffe1ff */
[----:B------:R-:W-:Y:S02]  /*0810*/  LOP3.LUT R15, R24, R15, RZ, 0x30, !PT ;  /* 0x0000000f180f7212 */ /* 0x000fe400078e30ff */
[C---:B------:R-:W-:Y:S01]  /*0820*/  ISETP.GT.U32.AND P4, PT, R23.reuse, 0x4, PT ;  /* 0x000000041700780c */ /* 0x040fe20003f84070 */
[----:B------:R-:W-:Y:S01]  /*0830*/  VIADD R23, R23, 0xfffffffc ;  /* 0xfffffffc17177836 */ /* 0x000fe20000000000 */
[----:B------:R-:W-:-:S02]  /*0840*/  LOP3.LUT R10, R15, 0x80000000, R10, 0xf8, !PT ;  /* 0x800000000f0a7812 */ /* 0x000fc400078ef80a */
[----:B-1----:R-:W-:Y:S02]  /*0850*/  IADD3 R26, -R26, 0x1f, RZ ;  /* 0x0000001f1a1a7810 */ /* 0x002fe40007ffe1ff */
[----:B------:R-:W-:Y:S02]  /*0860*/  SEL R23, R23, RZ, P4 ;  /* 0x000000ff17177207 */ /* 0x000fe40002000000 */
[C---:B------:R-:W-:Y:S01]  /*0870*/  ISETP.GT.U32.AND P5, PT, R26.reuse, 0x4, PT ;  /* 0x000000041a00780c */ /* 0x040fe20003fa4070 */
[----:B------:R-:W-:Y:S01]  /*0880*/  VIADD R26, R26, 0xfffffffc ;  /* 0xfffffffc1a1a7836 */ /* 0x000fe20000000000 */
[----:B------:R-:W-:Y:S01]  /*0890*/  SHF.L.U32 R24, R19, R23, RZ ;  /* 0x0000001713187219 */ /* 0x000fe200000006ff */
[----:B------:R-:W-:-:S03]  /*08a0*/  IMAD R23, R23, R16, 0x3c000000 ;  /* 0x3c00000017177424 */ /* 0x000fc600078e0210 */
[----:B------:R-:W-:Y:S02]  /*08b0*/  SEL R25, R26, RZ, P5 ;  /* 0x000000ff1a197207 */ /* 0x000fe40002800000 */
[----:B------:R-:W-:Y:S01]  /*08c0*/  LEA.HI R23, R24, R23, RZ, 0x1c ;  /* 0x0000001718177211 */ /* 0x000fe200078fe0ff */
[C---:B------:R-:W-:Y:S02]  /*08d0*/  VIADD R24, R22.reuse, 0x1000000 ;  /* 0x0100000016187836 */ /* 0x040fe40000000000 */
[----:B------:R-:W-:Y:S01]  /*08e0*/  IMAD R16, R25, R16, 0x3c000000 ;  /* 0x3c00000019107424 */ /* 0x000fe200078e0210 */
[C---:B------:R-:W-:Y:S01]  /*08f0*/  SHF.L.U32 R25, R22.reuse, R25, RZ ;  /* 0x0000001916197219 */ /* 0x040fe200000006ff */
[----:B------:R-:W-:Y:S01]  /*0900*/  VIADD R22, R22, 0xffffffff ;  /* 0xffffffff16167836 */ /* 0x000fe20000000000 */
[----:B------:R-:W-:Y:S02]  /*0910*/  SHF.R.S32.HI R24, RZ, 0x8, R24 ;  /* 0x00000008ff187819 */ /* 0x000fe40000011418 */
[----:B------:R-:W-:Y:S01]  /*0920*/  LEA.HI R25, R25, R16, RZ, 0x1c ;  /* 0x0000001019197211 */ /* 0x000fe200078fe0ff */
[C---:B------:R-:W-:Y:S01]  /*0930*/  VIADD R16, R19.reuse, 0x1000000 ;  /* 0x0100000013107836 */ /* 0x040fe20000000000 */
[----:B------:R-:W-:Y:S01]  /*0940*/  SHF.R.S32.HI R22, RZ, 0x1f, R22 ;  /* 0x0000001fff167819 */ /* 0x000fe20000011416 */
[----:B------:R-:W-:Y:S01]  /*0950*/  VIADD R19, R19, 0xffffffff ;  /* 0xffffffff13137836 */ /* 0x000fe20000000000 */
[----:B------:R-:W-:-:S02]  /*0960*/  LOP3.LUT R25, R25, 0x7f800000, R24, 0xf8, !PT ;  /* 0x7f80000019197812 */ /* 0x000fc400078ef818 */
[----:B------:R-:W-:Y:S02]  /*0970*/  SHF.R.S32.HI R16, RZ, 0x8, R16 ;  /* 0x00000008ff107819 */ /* 0x000fe40000011410 */
[----:B------:R-:W-:Y:S02]  /*0980*/  SHF.R.S32.HI R19, RZ, 0x1f, R19 ;  /* 0x0000001fff137819 */ /* 0x000fe40000011413 */
[----:B------:R-:W-:Y:S02]  /*0990*/  LOP3.LUT R16, R23, 0x7f800000, R16, 0xf8, !PT ;  /* 0x7f80000017107812 */ /* 0x000fe400078ef810 */
[----:B------:R-:W-:Y:S02]  /*09a0*/  LOP3.LUT R23, R15, 0x7fffffff, RZ, 0xc0, !PT ;  /* 0x7fffffff0f177812 */ /* 0x000fe400078ec0ff */
[----:B------:R-:W-:Y:S02]  /*09b0*/  LOP3.LUT R16, R16, R19, RZ, 0x30, !PT ;  /* 0x0000001310107212 */ /* 0x000fe400078e30ff */
[----:B------:R-:W-:-:S02]  /*09c0*/  ISETP.GT.U32.AND P4, PT, R23, 0x43efffff, PT ;  /* 0x43efffff1700780c */ /* 0x000fc40003f84070 */
        /* <DEDUP_REMOVED lines=9> */
.L_x_1904:
[----:B------:R-:W-:Y:S05]  /*0a60*/  BSYNC B0 ;  /* 0x0000000000007941 */ /* 0x000fea0003800000 */
.L_x_1903:
[----:B------:R-:W-:Y:S01]  /*0a70*/  LOP3.LUT R15, R17, 0x80000000, RZ, 0xc0, !PT ;  /* 0x80000000110f7812 */ /* 0x000fe200078ec0ff */
[----:B------:R-:W-:Y:S01]  /*0a80*/  BSSY B0, `(.L_x_1905) ;  /* 0x0000016000007945 */ /* 0x000fe20003800000 */
[C---:B------:R-:W-:Y:S01]  /*0a90*/  LOP3.LUT R17, R16.reuse, 0x7fffffff, RZ, 0xc0, !PT ;  /* 0x7fffffff10117812 */ /* 0x040fe200078ec0ff */
[----:B------:R-:W-:Y:S01]  /*0aa0*/  IMAD.MOV.U32 R25, RZ, RZ, 0x7f ;  /* 0x0000007fff197424 */ /* 0x000fe200078e00ff */
[----:B------:R-:W-:Y:S02]  /*0ab0*/  LOP3.LUT R22, R16, 0x80000000, R13, 0xf8, !PT ;  /* 0x8000000010167812 */ /* 0x000fe400078ef80d */
[----:B------:R-:W-:Y:S02]  /*0ac0*/  ISETP.GT.U32.AND P4, PT, R17, 0x43efffff, PT ;  /* 0x43efffff1100780c */ /* 0x000fe40003f84070 */
[----:B------:R-:W-:Y:S02]  /*0ad0*/  LOP3.LUT R10, R10, 0x80000000, RZ, 0xc0, !PT ;  /* 0x800000000a0a7812 */ /* 0x000fe400078ec0ff */
[----:B------:R-:W-:-:S02]  /*0ae0*/  LOP3.LUT R13, R19, 0x7fffffff, RZ, 0xc0, !PT ;  /* 0x7fffffff130d7812 */ /* 0x000fc400078ec0ff */
[----:B------:R-:W-:Y:S02]  /*0af0*/  SHF.R.U32.HI R15, RZ, 0x18, R15 ;  /* 0x00000018ff0f7819 */ /* 0x000fe4000001160f */
[----:B------:R-:W-:Y:S02]  /*0b00*/  SHF.R.U32.HI R10, RZ, 0x18, R10 ;  /* 0x00000018ff0a7819 */ /* 0x000fe4000001160a */
[----:B------:R-:W-:Y:S02]  /*0b10*/  LOP3.LUT R24, R22, 0x80000000, RZ, 0xc0, !PT ;  /* 0x8000000016187812 */ /* 0x000fe400078ec0ff */
[----:B------:R-:W-:Y:S02]  /*0b20*/  ISETP.GT.U32.AND P5, PT, R13, 0x43efffff, PT ;  /* 0x43efffff0d00780c */ /* 0x000fe40003fa4070 */
[----:B------:R-:W-:Y:S02]  /*0b30*/  LOP3.LUT R15, R14, R15, RZ, 0xfc, !PT ;  /* 0x0000000f0e0f7212 */ /* 0x000fe400078efcff */
[----:B------:R-:W-:-:S02]  /*0b40*/  LOP3.LUT R23, R11, R10, RZ, 0xfc, !PT ;  /* 0x0000000a0b177212 */ /* 0x000fc400078efcff */
        /* <DEDUP_REMOVED lines=9> */
.L_x_1906:
[----:B------:R-:W-:Y:S05]  /*0be0*/  BSYNC B0 ;  /* 0x0000000000007941 */ /* 0x000fea0003800000 */
.L_x_1905:
        /* <DEDUP_REMOVED lines=12> */
.L_x_1908:
[----:B------:R-:W-:Y:S05]  /*0cb0*/  BSYNC B0 ;  /* 0x0000000000007941 */ /* 0x000fea0003800000 */
.L_x_1907:
        /* <DEDUP_REMOVED lines=22> */
.L_x_1900:
        /* <DEDUP_REMOVED lines=8> */
.L_x_1918:
        /* <DEDUP_REMOVED lines=8> */
[C---:B------:R-:W-:Y:S01]  /*0f20*/  PRMT R6, R12.reuse, 0x7771, RZ ;  /* 0x000077710c067816 */ /* 0x040fe200000000ff */
[----:B------:R-:W-:Y:S01]  /*0f30*/  IMAD.SHL.U32 R7, R7, 0x1000000, RZ ;  /* 0x0100000007077824 */ /* 0x000fe200078e00ff */
[----:B------:R-:W-:Y:S01]  /*0f40*/  PRMT R4, R12, 0x7773, RZ ;  /* 0x000077730c047816 */ /* 0x000fe200000000ff */
[----:B------:R-:W-:Y:S02]  /*0f50*/  IMAD.SHL.U32 R5, R5, 0x1000000, RZ ;  /* 0x0100000005057824 */ /* 0x000fe400078e00ff */
[----:B------:R-:W-:Y:S01]  /*0f60*/  IMAD.SHL.U32 R6, R6, 0x1000000, RZ ;  /* 0x0100000006067824 */ /* 0x000fe200078e00ff */
[----:B------:R-:W-:Y:S01]  /*0f70*/  LOP3.LUT R11, R7, 0x7f000000, RZ, 0xc0, !PT ;  /* 0x7f000000070b7812 */ /* 0x000fe200078ec0ff */
[----:B------:R-:W-:Y:S01]  /*0f80*/  IMAD.SHL.U32 R4, R4, 0x1000000, RZ ;  /* 0x0100000004047824 */ /* 0x000fe200078e00ff */
[----:B------:R-:W-:Y:S01]  /*0f90*/  LOP3.LUT R10, R5, 0x7f000000, RZ, 0xc0, !PT ;  /* 0x7f000000050a7812 */ /* 0x000fe200078ec0ff */
[----:B------:R-:W-:Y:S01]  /*0fa0*/  IMAD.MOV.U32 R12, RZ, RZ, -0x800000 ;  /* 0xff800000ff0c7424 */ /* 0x000fe200078e00ff */
[----:B------:R-:W0:Y:S01]  /*0fb0*/  FLO.U32 R14, R11 ;  /* 0x0000000b000e7300 */ /* 0x000e2200000e0000 */
[----:B------:R-:W-:-:S02]  /*0fc0*/  LOP3.LUT R9, R6, 0x7f000000, RZ, 0xc0, !PT ;  /* 0x7f00000006097812 */ /* 0x000fc400078ec0ff */
[----:B------:R-:W-:-:S05]  /*0fd0*/  LOP3.LUT R8, R4, 0x7f000000, RZ, 0xc0, !PT ;  /* 0x7f00000004087812 */ /* 0x000fca00078ec0ff */
[----:B------:R-:W1:Y:S01]  /*0fe0*/  FLO.U32 R13, R10 ;  /* 0x0000000a000d7300 */ /* 0x000e6200000e0000 */
[----:B0-----:R-:W-:-:S07]  /*0ff0*/  IADD3 R14, -R14, 0x1f, RZ ;  /* 0x0000001f0e0e7810 */ /* 0x001fce0007ffe1ff */
[----:B------:R-:W0:Y:S01]  /*1000*/  FLO.U32 R15, R9 ;  /* 0x00000009000f7300 */ /* 0x000e2200000e0000 */
[C---:B------:R-:W-:Y:S01]  /*1010*/  ISETP.GT.U32.AND P0, PT, R14.reuse, 0x4, PT ;  /* 0x000000040e00780c */ /* 0x040fe20003f04070 */
[----:B------:R-:W-:Y:S01]  /*1020*/  VIADD R14, R14, 0xfffffffc ;  /* 0xfffffffc0e0e7836 */ /* 0x000fe20000000000 */
[----:B-1----:R-:W-:-:S05]  /*1030*/  IADD3 R13, -R13, 0x1f, RZ ;  /* 0x0000001f0d0d7810 */ /* 0x002fca0007ffe1ff */
[----:B------:R-:W1:Y:S01]  /*1040*/  FLO.U32 R17, R8 ;  /* 0x0000000800117300 */ /* 0x000e6200000e0000 */
[----:B------:R-:W-:Y:S02]  /*1050*/  SEL R14, R14, RZ, P0 ;  /* 0x000000ff0e0e7207 */ /* 0x000fe40000000000 */
[C---:B------:R-:W-:Y:S01]  /*1060*/  ISETP.GT.U32.AND P2, PT, R13.reuse, 0x4, PT ;  /* 0x000000040d00780c */ /* 0x040fe20003f44070 */
[----:B------:R-:W-:Y:S01]  /*1070*/  VIADD R13, R13, 0xfffffffc ;  /* 0xfffffffc0d0d7836 */ /* 0x000fe20000000000 */
[----:B0-----:R-:W-:-:S04]  /*1080*/  IADD3 R15, -R15, 0x1f, RZ ;  /* 0x0000001f0f0f7810 */ /* 0x001fc80007ffe1ff */
[----:B------:R-:W-:Y:S02]  /*1090*/  SEL R19, R13, RZ, P2 ;  /* 0x000000ff0d137207 */ /* 0x000fe40001000000 */
[C---:B------:R-:W-:Y:S01]  /*10a0*/  ISETP.GT.U32.AND P1, PT, R15.reuse, 0x4, PT ;  /* 0x000000040f00780c */ /* 0x040fe20003f24070 */
[----:B------:R-:W-:Y:S01]  /*10b0*/  VIADD R15, R15, 0xfffffffc ;  /* 0xfffffffc0f0f7836 */ /* 0x000fe20000000000 */
[----:B------:R-:W-:Y:S01]  /*10c0*/  SHF.L.U32 R13, R11, R14, RZ ;  /* 0x0000000e0b0d7219 */ /* 0x000fe200000006ff */
[-C--:B------:R-:W-:Y:S01]  /*10d0*/  IMAD R14, R14, R12.reuse, 0x3c000000 ;  /* 0x3c0000000e0e7424 */ /* 0x080fe200078e020c */
[----:B-1----:R-:W-:Y:S01]  /*10e0*/  IADD3 R17, -R17, 0x1f, RZ ;  /* 0x0000001f11117810 */ /* 0x002fe20007ffe1ff */
[----:B------:R-:W-:Y:S01]  /*10f0*/  IMAD R20, R19, R12, 0x3c000000 ;  /* 0x3c00000013147424 */ /* 0x000fe200078e020c */
[----:B------:R-:W-:Y:S02]  /*1100*/  SEL R15, R15, RZ, P1 ;  /* 0x000000ff0f0f7207 */ /* 0x000fe40000800000 */
[C---:B------:R-:W-:Y:S01]  /*1110*/  ISETP.GT.U32.AND P3, PT, R17.reuse, 0x4, PT ;  /* 0x000000041100780c */ /* 0x040fe20003f64070 */
[----:B------:R-:W-:-:S02]  /*1120*/  VIADD R17, R17, 0xfffffffc ;  /* 0xfffffffc11117836 */ /* 0x000fc40000000000 */
[----:B------:R-:W-:-:S03]  /*1130*/  IMAD R18, R15, R12, 0x3c000000 ;  /* 0x3c0000000f127424 */ /* 0x000fc600078e020c */
[----:B------:R-:W-:Y:S02]  /*1140*/  SEL R21, R17, RZ, P3 ;  /* 0x000000ff11157207 */ /* 0x000fe40001800000 */
[----:B------:R-:W-:Y:S02]  /*1150*/  SHF.L.U32 R17, R9, R15, RZ ;  /* 0x0000000f09117219 */ /* 0x000fe400000006ff */
[----:B------:R-:W-:Y:S01]  /*1160*/  SHF.L.U32 R15, R10, R19, RZ ;  /* 0x000000130a0f7219 */ /* 0x000fe200000006ff */
[----:B------:R-:W-:Y:S01]  /*1170*/  IMAD R22, R21, R12, 0x3c000000 ;  /* 0x3c00000015167424 */ /* 0x000fe200078e020c */
[----:B------:R-:W-:Y:S01]  /*1180*/  LEA.HI R12, R13, R14, RZ, 0x1c ;  /* 0x0000000e0d0c7211 */ /* 0x000fe200078fe0ff */
[----:B------:R-:W-:Y:S01]  /*1190*/  VIADD R13, R11, 0x1000000 ;  /* 0x010000000b0d7836 */ /* 0x000fe20000000000 */
[----:B------:R-:W-:Y:S01]  /*11a0*/  LEA.HI R17, R17, R18, RZ, 0x1c ;  /* 0x0000001211117211 */ /* 0x000fe200078fe0ff */
[----:B------:R-:W-:Y:S01]  /*11b0*/  VIADD R14, R9, 0x1000000 ;  /* 0x01000000090e7836 */ /* 0x000fe20000000000 */
[----:B------:R-:W-:Y:S01]  /*11c0*/  LEA.HI R20, R15, R20, RZ, 0x1c ;  /* 0x000000140f147211 */ /* 0x000fe200078fe0ff */
[----:B------:R-:W-:Y:S01]  /*11d0*/  VIADD R11, R11, 0xffffffff ;  /* 0xffffffff0b0b7836 */ /* 0x000fe20000000000 */
[----:B------:R-:W-:Y:S01]  /*11e0*/  SHF.R.S32.HI R13, RZ, 0x8, R13 ;  /* 0x00000008ff0d7819 */ /* 0x000fe2000001140d */
[----:B------:R-:W-:Y:S01]  /*11f0*/  VIADD R18, R8, 0x1000000 ;  /* 0x0100000008127836 */ /* 0x000fe20000000000 */
[----:B------:R-:W-:Y:S01]  /*1200*/  SHF.R.S32.HI R14, RZ, 0x8, R14 ;  /* 0x00000008ff0e7819 */ /* 0x000fe2000001140e */
[----:B------:R-:W-:Y:S01]  /*1210*/  VIADD R15, R10, 0x1000000 ;  /* 0x010000000a0f7836 */ /* 0x000fe20000000000 */
[----:B------:R-:W-:Y:S01]  /*1220*/  LOP3.LUT R12, R12, 0x7f800000, R13, 0xf8, !PT ;  /* 0x7f8000000c0c7812 */ /* 0x000fe200078ef80d */
[----:B------:R-:W-:Y:S01]  /*1230*/  VIADD R9, R9, 0xffffffff ;  /* 0xffffffff09097836 */ /* 0x000fe20000000000 */
[----:B------:R-:W-:Y:S01]  /*1240*/  SHF.R.S32.HI R11, RZ, 0x1f, R11 ;  /* 0x0000001fff0b7819 */ /* 0x000fe2000001140b */
[----:B------:R-:W-:Y:S01]  /*1250*/  VIADD R10, R10, 0xffffffff ;  /* 0xffffffff0a0a7836 */ /* 0x000fe20000000000 */
[----:B------:R-:W-:Y:S01]  /*1260*/  SHF.R.S32.HI R19, RZ, 0x8, R18 ;  /* 0x00000008ff137819 */ /* 0x000fe20000011412 */
[----:B------:R-:W-:Y:S01]  /*1270*/  VIADD R13, R8, 0xffffffff ;  /* 0xffffffff080d7836 */ /* 0x000fe20000000000 */
[----:B------:R-:W-:-:S02]  /*1280*/  SHF.R.S32.HI R15, RZ, 0x8, R15 ;  /* 0x00000008ff0f7819 */ /* 0x000fc4000001140f */
[----:B------:R-:W-:Y:S02]  /*1290*/  LOP3.LUT R18, R17, 0x7f800000, R14, 0xf8, !PT ;  /* 0x7f80000011127812 */ /* 0x000fe400078ef80e */
[----:B------:R-:W-:Y:S02]  /*12a0*/  LOP3.LUT R14, R12, R11, RZ, 0x30, !PT ;  /* 0x0000000b0c0e7212 */ /* 0x000fe400078e30ff */
[----:B------:R-:W-:Y:S02]  /*12b0*/  SHF.L.U32 R21, R8, R21, RZ ;  /* 0x0000001508157219 */ /* 0x000fe400000006ff */
[----:B------:R-:W-:Y:S02]  /*12c0*/  LOP3.LUT R15, R20, 0x7f800000, R15, 0xf8, !PT ;  /* 0x7f800000140f7812 */ /* 0x000fe400078ef80f */
[----:B------:R-:W-:Y:S02]  /*12d0*/  LOP3.LUT R20, R14, 0x7fffffff, RZ, 0xc0, !PT ;  /* 0x7fffffff0e147812 */ /* 0x000fe400078ec0ff */
[----:B------:R-:W-:-:S02]  /*12e0*/  LEA.HI R22, R21, R22, RZ, 0x1c ;  /* 0x0000001615167211 */ /* 0x000fc400078fe0ff */
[----:B------:R-:W-:Y:S02]  /*12f0*/  SHF.R.S32.HI R9, RZ, 0x1f, R9 ;  /* 0x0000001fff097819 */ /* 0x000fe40000011409 */
[----:B------:R-:W-:Y:S02]  /*1300*/  SHF.R.S32.HI R8, RZ, 0x1f, R10 ;  /* 0x0000001fff087819 */ /* 0x000fe4000001140a */
[----:B------:R-:W-:Y:S02]  /*1310*/  ISETP.GT.U32.AND P0, PT, R20, 0x43efffff, PT ;  /* 0x43efffff1400780c */ /* 0x000fe40003f04070 */
[----:B------:R-:W-:Y:S02]  /*1320*/  LOP3.LUT R19, R22, 0x7f800000, R19, 0xf8, !PT ;  /* 0x7f80000016137812 */ /* 0x000fe400078ef813 */
[----:B------:R-:W-:Y:S02]  /*1330*/  SHF.R.S32.HI R10, RZ, 0x1f, R13 ;  /* 0x0000001fff0a7819 */ /* 0x000fe4000001140d */
[----:B------:R-:W-:-:S02]  /*1340*/  LOP3.LUT R13, R18, R9, RZ, 0x30, !PT ;  /* 0x00000009120d7212 */ /* 0x000fc400078e30ff */
[----:B------:R-:W-:Y:S02]  /*1350*/  LOP3.LUT R9, R19, R10, RZ, 0x30, !PT ;  /* 0x0000000a13097212 */ /* 0x000fe400078e30ff */
[----:B------:R-:W-:Y:S02]  /*1360*/  LOP3.LUT R19, R14, 0x80000000, R7, 0xf8, !PT ;  /* 0x800000000e137812 */ /* 0x000fe400078ef807 */
[----:B------:R-:W-:Y:S01]  /*1370*/  LOP3.LUT R8, R15, R8, RZ, 0x30, !PT ;  /* 0x000000080f087212 */ /* 0x000fe200078e30ff */
[----:B------:R-:W-:Y:S01]  /*1380*/  IMAD.MOV.U32 R15, RZ, RZ, 0x7f ;  /* 0x0000007fff0f7424 */ /* 0x000fe200078e00ff */
[----:B------:R-:W-:Y:S02]  /*1390*/  LOP3.LUT R12, R13, 0x80000000, R6, 0xf8, !PT ;  /* 0x800000000d0c7812 */ /* 0x000fe400078ef806 */
[----:B------:R-:W-:Y:S02]  /*13a0*/  LOP3.LUT R6, R19, 0x80000000, RZ, 0xc0, !PT ;  /* 0x8000000013067812 */ /* 0x000fe400078ec0ff */
[----:B------:R-:W-:-:S02]  /*13b0*/  LOP3.LUT R11, R13, 0x7fffffff, RZ, 0xc0, !PT ;  /* 0x7fffffff0d0b7812 */ /* 0x000fc400078ec0ff */
[----:B------:R-:W-:Y:S02]  /*13c0*/  LOP3.LUT R10, R8, 0x7fffffff, RZ, 0xc0, !PT ;  /* 0x7fffffff080a7812 */ /* 0x000fe400078ec0ff */
[----:B------:R-:W-:Y:S02]  /*13d0*/  LOP3.LUT R7, R9, 0x7fffffff, RZ, 0xc0, !PT ;  /* 0x7fffffff09077812 */ /* 0x000fe400078ec0ff */
[----:B------:R-:W-:Y:S01]  /*13e0*/  SHF.R.U32.HI R17, RZ, 0x18, R6 ;  /* 0x00000018ff117819 */ /* 0x000fe20000011606 */
[----:B------:R-:W-:Y:S01]  /*13f0*/  IMAD.MOV.U32 R6, RZ, RZ, 0x7f ;  /* 0x0000007fff067424 */ /* 0x000fe200078e00ff */
[----:B------:R-:W-:Y:S02]  /*1400*/  ISETP.GT.U32.AND P1, PT, R11, 0x43efffff, PT ;  /* 0x43efffff0b00780c */ /* 0x000fe40003f24070 */
[----:B------:R-:W-:Y:S02]  /*1410*/  ISETP.GT.U32.AND P2, PT, R10, 0x43efffff, PT ;  /* 0x43efffff0a00780c */ /* 0x000fe40003f44070 */
[----:B------:R-:W-:-:S02]  /*1420*/  ISETP.GT.U32.AND P3, PT, R7, 0x43efffff, PT ;  /* 0x43efffff0700780c */ /* 0x000fc40003f64070 */
[----:B------:R-:W-:Y:S02]  /*1430*/  LOP3.LUT R5, R8, 0x80000000, R5, 0xf8, !PT ;  /* 0x8000000008057812 */ /* 0x000fe400078ef805 */
[----:B------:R-:W-:Y:S01]  /*1440*/  LOP3.LUT R18, R12, 0x80000000, RZ, 0xc0, !PT ;  /* 0x800000000c127812 */ /* 0x000fe200078ec0ff */
        /* <DEDUP_REMOVED lines=8> */
.L_x_1911:
[----:B------:R-:W-:Y:S05]  /*14d0*/  BSYNC B0 ;  /* 0x0000000000007941 */ /* 0x000fea0003800000 */
.L_x_1910:
        /* <DEDUP_REMOVED lines=12> */
.L_x_1913:
[----:B------:R-:W-:Y:S05]  /*15a0*/  BSYNC B0 ;  /* 0x0000000000007941 */ /* 0x000fea0003800000 */
.L_x_1912:
        /* <DEDUP_REMOVED lines=12> */
.L_x_1915:
[----:B------:R-:W-:Y:S05]  /*1670*/  BSYNC B0 ;  /* 0x0000000000007941 */ /* 0x000fea0003800000 */
.L_x_1914:
        /* <DEDUP_REMOVED lines=12> */
.L_x_1917:
[----:B------:R-:W-:Y:S05]  /*1740*/  BSYNC B0 ;  /* 0x0000000000007941 */ /* 0x000fea0003800000 */
.L_x_1916:
        /* <DEDUP_REMOVED lines=19> */
.L_x_1919:
        /* <DEDUP_REMOVED lines=16> */
.L_x_7852:


//--------------------- .text._ZN2at6native55_GLOBAL__N__de093ff9_22_ForeachBinaryOpList_cu_a911ec4325multi_tensor_apply_kernelINS1_18TensorListMetadataILi2EEENS1_11CopyFunctorIbN3c1015Float8_e5m2fnuzELi2ELi1ELi1EEEJNS0_4CopyIbS7_EEEEEvT_T0_DpT1_ --------------------------
	.section	.text._ZN2at6native55_GLOBAL__N__de093ff9_22_ForeachBinaryOpList_cu_a911ec4325multi_tensor_apply_kernelINS1_18TensorListMetadataILi2EEENS1_11CopyFunctorIbN3c1015Float8_e5m2fnuzELi2ELi1ELi1EEEJNS0_4CopyIbS7_EEEEEvT_T0_DpT1_,"ax",@progbits
	.align	128
.text._ZN2at6native55_GLOBAL__N__de093ff9_22_ForeachBinaryOpList_cu_a911ec4325multi_tensor_apply_kernelINS1_18TensorListMetadataILi2EEENS1_11CopyFunctorIbN3c1015Float8_e5m2fnuzELi2ELi1ELi1EEEJNS0_4CopyIbS7_EEEEEvT_T0_DpT1_:
        .type           _ZN2at6native55_GLOBAL__N__de093ff9_22_ForeachBinaryOpList_cu_a911ec4325multi_tensor_apply_kernelINS1_18TensorListMetadataILi2EEENS1_11CopyFunctorIbN3c1015Float8_e5m2fnuzELi2ELi1ELi1EEEJNS0_4CopyIbS7_EEEEEvT_T0_DpT1_,@function
        .size           _ZN2at6native55_GLOBAL__N__de093ff9_22_ForeachBinaryOpList_cu_a911ec4325multi_tensor_apply_kernelINS1_18TensorListMetadataILi2EEENS1_11CopyFunctorIbN3c1015Float8_e5m2fnuzELi2ELi1ELi1EEEJNS0_4CopyIbS7_EEEEEvT_T0_DpT1_,(.L_x_7853 - _ZN2at6native55_GLOBAL__N__de093ff9_22_ForeachBinaryOpList_cu_a911ec4325multi_tensor_apply_kernelINS1_18TensorListMetadataILi2EEENS1_11CopyFunctorIbN3c1015Float8_e5m2fnuzELi2ELi1ELi1EEEJNS0_4CopyIbS7_EEEEEvT_T0_DpT1_)
        .other          _ZN2at6native55_GLOBAL__N__de093ff9_22_ForeachBinaryOpList_cu_a911ec4325multi_tensor_apply_kernelINS1_18TensorListMetadataILi2EEENS1_11CopyFunctorIbN3c1015Float8_e5m2fnuzELi2ELi1ELi1EEEJNS0_4CopyIbS7_EEEEEvT_T0_DpT1_,@"STO_CUDA_ENTRY STV_DEFAULT"
_ZN2at6native55_GLOBAL__N__de093ff9_22_ForeachBinaryOpList_cu_a911ec4325multi_tensor_apply_kernelINS1_18TensorListMetadataILi2EEENS1_11CopyFunctorIbN3c1015Float8_e5m2fnuzELi2ELi1ELi1EEEJNS0_4CopyIbS7_EEEEEvT_T0_DpT1_:
        /* <DEDUP_REMOVED lines=30> */
.L_x_1937:
        /* <DEDUP_REMOVED lines=27> */
[----:B------:R0:W2:Y:S01]  /*0390*/  @P0 LDG.E.U8 R19, desc[UR10][R8.64] ;  /* 0x0000000a08130981 */ /* 0x0000a2000c1e1100 */
        /* <DEDUP_REMOVED lines=10> */
[----:B------:R-:W-:Y:S02]  /*0440*/  IMAD.MOV.U32 R24, RZ, RZ, RZ ;  /* 0x000000ffff187224 */ /* 0x000fe400078e00ff */
[----:B0-----:R-:W-:Y:S01]  /*0450*/  IMAD.MOV.U32 R8, RZ, RZ, RZ ;  /* 0x000000ffff087224 */ /* 0x001fe200078e00ff */
[----:B--2---:R-:W-:-:S13]  /*0460*/  ISETP.NE.AND P4, PT, R19, RZ, PT ;  /* 0x000000ff1300720c */ /* 0x004fda0003f85270 */
[----:B-1----:R-:W-:Y:S05]  /*0470*/  @!P4 BRA `(.L_x_1922) ;  /* 0x000000000054c947 */ /* 0x002fea0003800000 */
        /* <DEDUP_REMOVED lines=17> */
.L_x_1924:
[----:B------:R-:W-:Y:S05]  /*0590*/  BSYNC B1 ;  /* 0x0000000000017941 */ /* 0x000fea0003800000 */
.L_x_1923:
[----:B------:R-:W-:Y:S01]  /*05a0*/  IMAD.SHL.U32 R3, R3, 0x200000, RZ ;  /* 0x0020000003037824 */ /* 0x000fe200078e00ff */
[----:B------:R-:W-:-:S04]  /*05b0*/  LEA R5, R2, 0x37800000, 0x17 ;  /* 0x3780000002057811 */ /* 0x000fc800078eb8ff */
[----:B------:R-:W-:-:S07]  /*05c0*/  LOP3.LUT R8, R5, R3, R8, 0xfe, !PT ;  /* 0x0000000305087212 */ /* 0x000fce00078efe08 */
.L_x_1922:
[----:B------:R-:W-:Y:S05]  /*05d0*/  BSYNC B0 ;  /* 0x0000000000007941 */ /* 0x000fea0003800000 */
.L_x_1921:
[----:B-----5:R-:W-:Y:S01]  /*05e0*/  ISETP.NE.AND P4, PT, R11, RZ, PT ;  /* 0x000000ff0b00720c */ /* 0x020fe20003f85270 */
[----:B------:R-:W-:-:S12]  /*05f0*/  BSSY B0, `(.L_x_1925) ;  /* 0x0000017000007945 */ /* 0x000fd80003800000 */
        /* <DEDUP_REMOVED lines=18> */
.L_x_1928:
[----:B------:R-:W-:Y:S05]  /*0720*/  BSYNC B1 ;  /* 0x0000000000017941 */ /* 0x000fea0003800000 */
.L_x_1927:
[----:B------:R-:W-:Y:S01]  /*0730*/  IMAD.SHL.U32 R3, R3, 0x200000, RZ ;  /* 0x0020000003037824 */ /* 0x000fe200078e00ff */
[----:B------:R-:W-:-:S04]  /*0740*/  LEA R5, R2, 0x37800000, 0x17 ;  /* 0x3780000002057811 */ /* 0x000fc800078eb8ff */
[----:B------:R-:W-:-:S07]  /*0750*/  LOP3.LUT R24, R5, R3, R24, 0xfe, !PT ;  /* 0x0000000305187212 */ /* 0x000fce00078efe18 */
.L_x_1926:
[----:B------:R-:W-:Y:S05]  /*0760*/  BSYNC B0 ;  /* 0x0000000000007941 */ /* 0x000fea0003800000 */
.L_x_1925:
[----:B------:R-:W-:Y:S01]  /*0770*/  ISETP.NE.AND P4, PT, R10, RZ, PT ;  /* 0x000000ff0a00720c */ /* 0x000fe20003f85270 */
[----:B------:R-:W-:Y:S01]  /*0780*/  BSSY B0, `(.L_x_1929) ;  /* 0x0000019000007945 */ /* 0x000fe20003800000 */
[----:B------:R-:W-:Y:S02]  /*0790*/  IMAD.MOV.U32 R7, RZ, RZ, RZ ;  /* 0x000000ffff077224 */ /* 0x000fe400078e00ff */
[----:B------:R-:W-:-:S09]  /*07a0*/  IMAD.MOV.U32 R4, RZ, RZ, RZ ;  /* 0x000000ffff047224 */ /* 0x000fd200078e00ff */
        /* <DEDUP_REMOVED lines=18> */
.L_x_1932:
[----:B------:R-:W-:Y:S05]  /*08d0*/  BSYNC B1 ;  /* 0x0000000000017941 */ /* 0x000fea0003800000 */
.L_x_1931:
[----:B------:R-:W-:Y:S01]  /*08e0*/  IMAD.SHL.U32 R3, R3, 0x200000, RZ ;  /* 0x0020000003037824 */ /* 0x000fe200078e00ff */
[----:B------:R-:W-:-:S04]  /*08f0*/  LEA R5, R2, 0x37800000, 0x17 ;  /* 0x3780000002057811 */ /* 0x000fc800078eb8ff */
[----:B------:R-:W-:-:S07]  /*0900*/  LOP3.LUT R4, R5, R3, R6, 0xfe, !PT ;  /* 0x0000000305047212 */ /* 0x000fce00078efe06 */
.L_x_1930:
[----:B------:R-:W-:Y:S05]  /*0910*/  BSYNC B0 ;  /* 0x0000000000007941 */ /* 0x000fea0003800000 */
.L_x_1929:
[----:B------:R-:W-:Y:S01]  /*0920*/  ISETP.NE.AND P4, PT, R0, RZ, PT ;  /* 0x000000ff0000720c */ /* 0x000fe20003f85270 */
        /* <DEDUP_REMOVED lines=13> */
[----:B------:R-:W-:-:S04]  /*0a00*/  LOP3.LUT R5, R0, 0x3, RZ, 0xc0, !PT ;  /* 0x0000000300057812 */ /* 0x000fc800078ec0ff */
[----:B------:R-:W0:Y:S02]  /*0a10*/  FLO.U32 R3, R5 ;  /* 0x0000000500037300 */ /* 0x000e2400000e0000 */
[----:B0-----:R-:W-:-:S04]  /*0a20*/  IADD3 R3, -R3, 0x1f, RZ ;  /* 0x0000001f03037810 */ /* 0x001fc80007ffe1ff */
[----:B------:R-:W-:Y:S01]  /*0a30*/  IADD3 R2, R2, 0x1e, -R3 ;  /* 0x0000001e02027810 */ /* 0x000fe20007ffe803 */
[----:B------:R-:W-:-:S05]  /*0a40*/  VIADD R6, R3, 0xffffffe3 ;  /* 0xffffffe303067836 */ /* 0x000fca0000000000 */
[----:B------:R-:W-:-:S04]  /*0a50*/  SHF.L.U32 R6, R5, R6, RZ ;  /* 0x0000000605067219 */ /* 0x000fc800000006ff */
[----:B------:R-:W-:-:S07]  /*0a60*/  LOP3.LUT R3, R6, 0x3, RZ, 0xc0, !PT ;  /* 0x0000000306037812 */ /* 0x000fce00078ec0ff */
.L_x_1936:
[----:B------:R-:W-:Y:S05]  /*0a70*/  BSYNC B1 ;  /* 0x0000000000017941 */ /* 0x000fea0003800000 */
.L_x_1935:
[----:B------:R-:W-:Y:S01]  /*0a80*/  IMAD.SHL.U32 R3, R3, 0x200000, RZ ;  /* 0x0020000003037824 */ /* 0x000fe200078e00ff */
[----:B------:R-:W-:-:S04]  /*0a90*/  LEA R2, R2, 0x37800000, 0x17 ;  /* 0x3780000002027811 */ /* 0x000fc800078eb8ff */
[----:B------:R-:W-:-:S07]  /*0aa0*/  LOP3.LUT R7, R2, R3, R7, 0xfe, !PT ;  /* 0x0000000302077212 */ /* 0x000fce00078efe07 */
.L_x_1934:
[----:B------:R-:W-:Y:S05]  /*0ab0*/  BSYNC B0 ;  /* 0x0000000000007941 */ /* 0x000fea0003800000 */
.L_x_1933:
[----:B------:R-:W-:Y:S02]  /*0ac0*/  @P0 IADD3 R2, P5, R20, UR13, RZ ;  /* 0x0000000d14020c10 */ /* 0x000fe4000ffbe0ff */
[----:B------:R-:W-:Y:S02]  /*0ad0*/  @P0 FSETP.NEU.FTZ.AND P4, PT, R8, RZ, PT ;  /* 0x000000ff0800020b */ /* 0x000fe40003f9d000 */
[----:B------:R-:W-:Y:S02]  /*0ae0*/  @P0 IADD3.X R3, R25, UR8, RZ, P5, !PT ;  /* 0x0000000819030c10 */ /* 0x000fe4000affe4ff */
[----:B------:R-:W-:Y:S02]  /*0af0*/  @P0 SEL R25, RZ, 0x1, !P4 ;  /* 0x00000001ff190807 */ /* 0x000fe40006000000 */
[----:B------:R-:W-:Y:S02]  /*0b00*/  @P2 FSETP.NEU.FTZ.AND P4, PT, R4, RZ, PT ;  /* 0x000000ff0400220b */ /* 0x000fe40003f9d000 */
[----:B------:R-:W-:Y:S01]  /*0b10*/  @P1 IADD3 R4, P6, R18, UR13, RZ ;  /* 0x0000000d12041c10 */ /* 0x000fe2000ffde0ff */
[----:B------:R2:W-:Y:S01]  /*0b20*/  @P0 STG.E.U8 desc[UR10][R2.64], R25 ;  /* 0x0000001902000986 */ /* 0x0005e2000c10110a */
[----:B------:R-:W-:-:S02]  /*0b30*/  @P1 FSETP.NEU.FTZ.AND P5, PT, R24, RZ, PT ;  /* 0x000000ff1800120b */ /* 0x000fc40003fbd000 */
[----:B------:R-:W-:Y:S02]  /*0b40*/  @P1 IADD3.X R5, R23, UR8, RZ, P6, !PT ;  /* 0x0000000817051c10 */ /* 0x000fe4000b7fe4ff */
[----:B------:R-:W-:Y:S02]  /*0b50*/  @P2 IADD3 R6, P0, R16, UR13, RZ ;  /* 0x0000000d10062c10 */ /* 0x000fe4000ff1e0ff */
[----:B------:R-:W-:Y:S02]  /*0b60*/  @P1 SEL R23, RZ, 0x1, !P5 ;  /* 0x00000001ff171807 */ /* 0x000fe40006800000 */
[----:B------:R-:W-:Y:S01]  /*0b70*/  @P3 IADD3 R8, P6, R12, UR13, RZ ;  /* 0x0000000d0c083c10 */ /* 0x000fe2000ffde0ff */
[----:B------:R-:W-:Y:S01]  /*0b80*/  IMAD.MOV.U32 R12, RZ, RZ, R14 ;  /* 0x000000ffff0c7224 */ /* 0x000fe200078e000e */
[----:B------:R-:W-:Y:S01]  /*0b90*/  @P3 FSETP.NEU.FTZ.AND P5, PT, R7, RZ, PT ;  /* 0x000000ff0700320b */ /* 0x000fe20003fbd000 */
[----:B------:R2:W-:Y:S01]  /*0ba0*/  @P1 STG.E.U8 desc[UR10][R4.64], R23 ;  /* 0x0000001704001986 */ /* 0x0005e2000c10110a */
[----:B------:R-:W-:Y:S01]  /*0bb0*/  @P2 IADD3.X R7, R22, UR8, RZ, P0, !PT ;  /* 0x0000000816072c10 */ /* 0x000fe200087fe4ff */
[----:B------:R-:W-:Y:S01]  /*0bc0*/  IMAD.WIDE.U32 R12, R15, 0x4, R12 ;  /* 0x000000040f0c7825 */ /* 0x000fe200078e000c */
[----:B------:R-:W-:-:S02]  /*0bd0*/  @P2 SEL R27, RZ, 0x1, !P4 ;  /* 0x00000001ff1b2807 */ /* 0x000fc40006000000 */
[----:B------:R-:W-:Y:S01]  /*0be0*/  @P3 IADD3.X R9, R21, UR8, RZ, P6, !PT ;  /* 0x0000000815093c10 */ /* 0x000fe2000b7fe4ff */
[----:B------:R-:W-:Y:S01]  /*0bf0*/  IMAD.MOV.U32 R14, RZ, RZ, R12 ;  /* 0x000000ffff0e7224 */ /* 0x000fe200078e000c */
[----:B------:R-:W-:Y:S01]  /*0c00*/  @P3 SEL R21, RZ, 0x1, !P5 ;  /* 0x00000001ff153807 */ /* 0x000fe20006800000 */
[----:B------:R2:W-:Y:S01]  /*0c10*/  @P2 STG.E.U8 desc[UR10][R6.64], R27 ;  /* 0x0000001b06002986 */ /* 0x0005e2000c10110a */
[C---:B------:R-:W-:Y:S02]  /*0c20*/  ISETP.GE.U32.AND P0, PT, R12.reuse, 0x10000, PT ;  /* 0x000100000c00780c */ /* 0x040fe40003f06070 */
[----:B------:R-:W-:Y:S01]  /*0c30*/  ISETP.LT.U32.AND P1, PT, R12, UR12, PT ;  /* 0x0000000c0c007c0c */ /* 0x000fe2000bf21070 */
[----:B------:R2:W-:Y:S01]  /*0c40*/  @P3 STG.E.U8 desc[UR10][R8.64], R21 ;  /* 0x0000001508003986 */ /* 0x0005e2000c10110a */
[C---:B------:R-:W-:Y:S02]  /*0c50*/  ISETP.GE.U32.AND.EX P0, PT, R13.reuse, RZ, PT, P0 ;  /* 0x000000ff0d00720c */ /* 0x040fe40003f06100 */
[----:B------:R-:W-:-:S13]  /*0c60*/  ISETP.LT.AND.EX P1, PT, R13, UR6, PT, P1 ;  /* 0x000000060d007c0c */ /* 0x000fda000bf21310 */
[----:B--2---:R-:W-:Y:S05]  /*0c70*/  @!P0 BRA P1, `(.L_x_1937) ;  /* 0xfffffff400588947 */ /* 0x004fea000083ffff */
[----:B------:R-:W-:Y:S05]  /*0c80*/  EXIT ;  /* 0x000000000000794d */ /* 0x000fea0003800000 */
.L_x_1920:
        /* <DEDUP_REMOVED lines=8> */
.L_x_1954:
[C---:B------:R-:W-:Y:S01]  /*0d10*/  IMAD.SHL.U32 R2, R0.reuse, 0x4, RZ ;  /* 0x0000000400027824 */ /* 0x040fe200078e00ff */
[----:B------:R-:W-:-:S04]  /*0d20*/  SHF.L.U64.HI R13, R0, 0x2, R3 ;  /* 0x00000002000d7819 */ /* 0x000fc80000010203 */
[----:B------:R-:W-:-:S04]  /*0d30*/  IADD3 R10, P0, R2, UR14, RZ ;  /* 0x0000000e020a7c10 */ /* 0x000fc8000ff1e0ff */
[----:B------:R-:W-:-:S05]  /*0d40*/  IADD3.X R11, R13, UR4, RZ, P0, !PT ;  /* 0x000000040d0b7c10 */ /* 0x000fca00087fe4ff */
[----:B------:R-:W2:Y:S01]  /*0d50*/  LDG.E R10, desc[UR10][R10.64] ;  /* 0x0000000a0a0a7981 */ /* 0x000ea2000c1e1900 */
[----:B------:R-:W-:Y:S01]  /*0d60*/  BSSY B0, `(.L_x_1938) ;  /* 0x000001e000007945 */ /* 0x000fe20003800000 */
[----:B------:R-:W-:Y:S02]  /*0d70*/  CS2R R6, SRZ ;  /* 0x0000000000067805 */ /* 0x000fe4000001ff00 */
[C---:B--2---:R-:W-:Y:S02]  /*0d80*/  PRMT R12, R10.reuse, 0x7770, RZ ;  /* 0x000077700a0c7816 */ /* 0x044fe400000000ff */
[----:B------:R-:W-:Y:S02]  /*0d90*/  PRMT R8, R10, 0x7771, RZ ;  /* 0x000077710a087816 */ /* 0x000fe400000000ff */
[----:B------:R-:W-:Y:S02]  /*0da0*/  ISETP.NE.AND P0, PT, R12, RZ, PT ;  /* 0x000000ff0c00720c */ /* 0x000fe40003f05270 */
[----:B------:R-:W-:-:S02]  /*0db0*/  PRMT R4, R10, 0x7772, RZ ;  /* 0x000077720a047816 */ /* 0x000fc400000000ff */
        /* <DEDUP_REMOVED lines=20> */
.L_x_1941:
[----:B------:R-:W-:Y:S05]  /*0f00*/  BSYNC B1 ;  /* 0x0000000000017941 */ /* 0x000fea0003800000 */
.L_x_1940:
[----:B------:R-:W-:Y:S01]  /*0f10*/  LEA R10, R7, 0x37800000, 0x17 ;  /* 0x37800000070a7811 */ /* 0x000fe200078eb8ff */
[----:B------:R-:W-:-:S05]  /*0f20*/  IMAD.SHL.U32 R7, R9, 0x200000, RZ ;  /* 0x0020000009077824 */ /* 0x000fca00078e00ff */
[----:B------:R-:W-:-:S07]  /*0f30*/  LOP3.LUT R7, R10, R7, R11, 0xfe, !PT ;  /* 0x000000070a077212 */ /* 0x000fce00078efe0b */
.L_x_1939:
[----:B------:R-:W-:Y:S05]  /*0f40*/  BSYNC B0 ;  /* 0x0000000000007941 */ /* 0x000fea0003800000 */
.L_x_1938:
        /* <DEDUP_REMOVED lines=21> */
.L_x_1945:
[----:B------:R-:W-:Y:S05]  /*10a0*/  BSYNC B1 ;  /* 0x0000000000017941 */ /* 0x000fea0003800000 */
.L_x_1944:
[----:B------:R-:W-:Y:S01]  /*10b0*/  LEA R9, R6, 0x37800000, 0x17 ;  /* 0x3780000006097811 */ /* 0x000fe200078eb8ff */
[----:B------:R-:W-:-:S05]  /*10c0*/  IMAD.SHL.U32 R6, R8, 0x200000, RZ ;  /* 0x0020000008067824 */ /* 0x000fca00078e00ff */
[----:B------:R-:W-:-:S07]  /*10d0*/  LOP3.LUT R6, R9, R6, R10, 0xfe, !PT ;  /* 0x0000000609067212 */ /* 0x000fce00078efe0a */
.L_x_1943:
[----:B------:R-:W-:Y:S05]  /*10e0*/  BSYNC B0 ;  /* 0x0000000000007941 */ /* 0x000fea0003800000 */
.L_x_1942:
[----:B------:R-:W-:Y:S01]  /*10f0*/  ISETP.NE.AND P0, PT, R4, RZ, PT ;  /* 0x000000ff0400720c */ /* 0x000fe20003f05270 */
[----:B------:R-:W-:Y:S01]  /*1100*/  BSSY B0, `(.L_x_1946) ;  /* 0x0000019000007945 */ /* 0x000fe20003800000 */
[----:B------:R-:W-:-:S11]  /*1110*/  CS2R R8, SRZ ;  /* 0x0000000000087805 */ /* 0x000fd6000001ff00 */
        /* <DEDUP_REMOVED lines=19> */
.L_x_1949:
[----:B------:R-:W-:Y:S05]  /*1250*/  BSYNC B1 ;  /* 0x0000000000017941 */ /* 0x000fea0003800000 */
.L_x_1948:
[----:B------:R-:W-:Y:S01]  /*1260*/  IMAD.SHL.U32 R4, R4, 0x200000, RZ ;  /* 0x0020000004047824 */ /* 0x000fe200078e00ff */
[----:B------:R-:W-:-:S04]  /*1270*/  LEA R9, R9, 0x37800000, 0x17 ;  /* 0x3780000009097811 */ /* 0x000fc800078eb8ff */
[----:B------:R-:W-:-:S07]  /*1280*/  LOP3.LUT R9, R9, R4, R12, 0xfe, !PT ;  /* 0x0000000409097212 */ /* 0x000fce00078efe0c */
.L_x_1947:
[----:B------:R-:W-:Y:S05]  /*1290*/  BSYNC B0 ;  /* 0x0000000000007941 */ /* 0x000fea0003800000 */
.L_x_1946:
        /* <DEDUP_REMOVED lines=21> */
.L_x_1953:
[----:B------:R-:W-:Y:S05]  /*13f0*/  BSYNC B1 ;  /* 0x0000000000017941 */ /* 0x000fea0003800000 */
.L_x_1952:
[----:B------:R-:W-:Y:S01]  /*1400*/  IMAD.SHL.U32 R5, R5, 0x200000, RZ ;  /* 0x0020000005057824 */ /* 0x000fe200078e00ff */
[----:B------:R-:W-:-:S04]  /*1410*/  LEA R11, R4, 0x37800000, 0x17 ;  /* 0x37800000040b7811 */ /* 0x000fc800078eb8ff */
[----:B------:R-:W-:-:S07]  /*1420*/  LOP3.LUT R8, R11, R5, R10, 0xfe, !PT ;  /* 0x000000050b087212 */ /* 0x000fce00078efe0a */
.L_x_1951:
[----:B------:R-:W-:Y:S05]  /*1430*/  BSYNC B0 ;  /* 0x0000000000007941 */ /* 0x000fea0003800000 */
.L_x_1950:
[----:B------:R-:W-:Y:S02]  /*1440*/  FSETP.NEU.FTZ.AND P0, PT, R7, RZ, PT ;  /* 0x000000ff0700720b */ /* 0x000fe40003f1d000 */
[----:B------:R-:W-:Y:S02]  /*1450*/  FSETP.NEU.FTZ.AND P1, PT, R6, RZ, PT ;  /* 0x000000ff0600720b */ /* 0x000fe40003f3d000 */
[----:B------:R-:W-:Y:S02]  /*1460*/  FSETP.NEU.FTZ.AND P2, PT, R9, RZ, PT ;  /* 0x000000ff0900720b */ /* 0x000fe40003f5d000 */
[----:B------:R-:W-:Y:S02]  /*1470*/  SEL R4, RZ, 0x1, !P0 ;  /* 0x00000001ff047807 */ /* 0x000fe40004000000 */
[----:B------:R-:W-:Y:S02]  /*1480*/  SEL R5, RZ, 0x1, !P1 ;  /* 0x00000001ff057807 */ /* 0x000fe40004800000 */
[----:B------:R-:W-:-:S02]  /*1490*/  FSETP.NEU.FTZ.AND P0, PT, R8, RZ, PT ;  /* 0x000000ff0800720b */ /* 0x000fc40003f1d000 */
[----:B------:R-:W-:Y:S02]  /*14a0*/  SEL R6, RZ, 0x1, !P2 ;  /* 0x00000001ff067807 */ /* 0x000fe40005000000 */
[----:B------:R-:W-:Y:S02]  /*14b0*/  PRMT R5, R5, 0x7604, R4 ;  /* 0x0000760405057816 */ /* 0x000fe40000000004 */
[----:B------:R-:W-:Y:S02]  /*14c0*/  IADD3 R4, P1, R2, UR13, RZ ;  /* 0x0000000d02047c10 */ /* 0x000fe4000ff3e0ff */
[----:B------:R-:W-:Y:S02]  /*14d0*/  SEL R2, RZ, 0x1, !P0 ;  /* 0x00000001ff027807 */ /* 0x000fe40004000000 */
[----:B------:R-:W-:Y:S02]  /*14e0*/  PRMT R7, R6, 0x7054, R5 ;  /* 0x0000705406077816 */ /* 0x000fe40000000005 */
[----:B------:R-:W-:-:S02]  /*14f0*/  IADD3 R0, P0, R0, UR5, RZ ;  /* 0x0000000500007c10 */ /* 0x000fc4000ff1e0ff */
[----:B------:R-:W-:Y:S02]  /*1500*/  PRMT R7, R2, 0x654, R7 ;  /* 0x0000065402077816 */ /* 0x000fe40000000007 */
[----:B------:R-:W-:Y:S01]  /*1510*/  IADD3.X R5, R13, UR8, RZ, P1, !PT ;  /* 0x000000080d057c10 */ /* 0x000fe20008ffe4ff */
[C---:B------:R-:W-:Y:S01]  /*1520*/  IMAD.SHL.U32 R2, R0.reuse, 0x4, RZ ;  /* 0x0000000400027824 */ /* 0x040fe200078e00ff */
[----:B------:R-:W-:Y:S01]  /*1530*/  ISETP.LT.U32.AND P1, PT, R0, 0x4000, PT ;  /* 0x000040000000780c */ /* 0x000fe20003f21070 */
[----:B------:R-:W-:Y:S02]  /*1540*/  IMAD.X R3, RZ, RZ, R3, P0 ;  /* 0x000000ffff037224 */ /* 0x000fe400000e0603 */
[----:B------:R0:W-:Y:S01]  /*1550*/  STG.E desc[UR10][R4.64], R7 ;  /* 0x0000000704007986 */ /* 0x0001e2000c10190a */
[----:B------:R-:W-:Y:S02]  /*1560*/  ISETP.GE.U32.AND P0, PT, R2, UR12, PT ;  /* 0x0000000c02007c0c */ /* 0x000fe4000bf06070 */
[----:B------:R-:W-:-:S02]  /*1570*/  SHF.L.U64.HI R2, R0, 0x2, R3 ;  /* 0x0000000200027819 */ /* 0x000fc40000010203 */
[----:B------:R-:W-:Y:S02]  /*1580*/  ISETP.LT.U32.AND.EX P1, PT, R3, RZ, PT, P1 ;  /* 0x000000ff0300720c */ /* 0x000fe40003f21110 */
[----:B------:R-:W-:-:S13]  /*1590*/  ISETP.GE.AND.EX P0, PT, R2, UR6, PT, P0 ;  /* 0x0000000602007c0c */ /* 0x000fda000bf06300 */
[----:B0-----:R-:W-:Y:S05]  /*15a0*/  @!P0 BRA P1, `(.L_x_1954) ;  /* 0xfffffff400d88947 */ /* 0x001fea000083ffff */
[----:B------:R-:W-:Y:S05]  /*15b0*/  EXIT ;  /* 0x000000000000794d */ /* 0x000fea0003800000 */
.L_x_1955:
        /* <DEDUP_REMOVED lines=12> */
.L_x_7853:


//--------------------- .text._ZN2at6native55_GLOBAL__N__de093ff9_22_ForeachBinaryOpList_cu_a911ec4325multi_tensor_apply_kernelINS1_18TensorListMetadataILi2EEENS1_11CopyFunctorIbN3c1011Float8_e5m2ELi2ELi1ELi1EEEJNS0_4CopyIbS7_EEEEEvT_T0_DpT1_ --------------------------
	.section	.text._ZN2at6native55_GLOBAL__N__de093ff9_22_ForeachBinaryOpList_cu_a911ec4325multi_tensor_apply_kernelINS1_18TensorListMetadataILi2EEENS1_11CopyFunctorIbN3c1011Float8_e5m2ELi2ELi1ELi1EEEJNS0_4CopyIbS7_EEEEEvT_T0_DpT1_,"ax",@progbits
	.align	128
.text._ZN2at6native55_GLOBAL__N__de093ff9_22_ForeachBinaryOpList_cu_a911ec4325multi_tensor_apply_kernelINS1_18TensorListMetadataILi2EEENS1_11CopyFunctorIbN3c1011Float8_e5m2ELi2ELi1ELi1EEEJNS0_4CopyIbS7_EEEEEvT_T0_DpT1_:
        .type           _ZN2at6native55_GLOBAL__N__de093ff9_22_ForeachBinaryOpList_cu_a911ec4325multi_tensor_apply_kernelINS1_18TensorListMetadataILi2EEENS1_11CopyFunctorIbN3c1011Float8_e5m2ELi2ELi1ELi1EEEJNS0_4CopyIbS7_EEEEEvT_T0_DpT1_,@function
        .size           _ZN2at6native55_GLOBAL__N__de093ff9_22_ForeachBinaryOpList_cu_a911ec4325multi_tensor_apply_kernelINS1_18TensorListMetadataILi2EEENS1_11CopyFunctorIbN3c1011Float8_e5m2ELi2ELi1ELi1EEEJNS0_4CopyIbS7_EEEEEvT_T0_DpT1_,(.L_x_7854 - _ZN2at6native55_GLOBAL__N__de093ff9_22_ForeachBinaryOpList_cu_a911ec4325multi_tensor_apply_kernelINS1_18TensorListMetadataILi2EEENS1_11CopyFunctorIbN3c1011Float8_e5m2ELi2ELi1ELi1EEEJNS0_4CopyIbS7_EEEEEvT_T0_DpT1_)
        .other          _ZN2at6native55_GLOBAL__N__de093ff9_22_ForeachBinaryOpList_cu_a911ec4325multi_tensor_apply_kernelINS1_18TensorListMetadataILi2EEENS1_11CopyFunctorIbN3c1011Float8_e5m2ELi2ELi1ELi1EEEJNS0_4CopyIbS7_EEEEEvT_T0_DpT1_,@"STO_CUDA_ENTRY STV_DEFAULT"
_ZN2at6native55_GLOBAL__N__de093ff9_22_ForeachBinaryOpList_cu_a911ec4325multi_tensor_apply_kernelINS1_18TensorListMetadataILi2EEENS1_11CopyFunctorIbN3c1011Float8_e5m2ELi2ELi1ELi1EEEJNS0_4CopyIbS7_EEEEEvT_T0_DpT1_:
        /* <DEDUP_REMOVED lines=29> */
.L_x_1957:
        /* <DEDUP_REMOVED lines=12> */
[C---:B------:R-:W-:Y:S02]  /*0290*/  ISETP.GE.U32.AND P2, PT, R17.reuse, 0x10000, PT ;  /* 0x000100001100780c */ /* 0x040fe40003f46070 */
[C---:B------:R-:W-:Y:S01]  /*02a0*/  ISETP.GE.U32.AND P4, PT, R18.reuse, 0x10000, PT ;  /* 0x000100001200780c */ /* 0x040fe20003f86070 */
[----:B------:R-:W-:Y:S01]  /*02b0*/  IMAD.X R22, RZ, RZ, R24, P1 ;  /* 0x000000ffff167224 */ /* 0x000fe200008e0618 */
[----:B------:R-:W-:Y:S02]  /*02c0*/  ISETP.LT.U32.AND P3, PT, R18, UR12, PT ;  /* 0x0000000c12007c0c */ /* 0x000fe4000bf61070 */
[----:B------:R-:W-:Y:S02]  /*02d0*/  ISETP.LT.U32.AND P1, PT, R17, UR12, PT ;  /* 0x0000000c11007c0c */ /* 0x000fe4000bf21070 */
[----:B------:R-:W-:-:S02]  /*02e0*/  ISETP.GE.U32.AND.EX P4, PT, R22, RZ, PT, P4 ;  /* 0x000000ff1600720c */ /* 0x000fc40003f86140 */
[----:B------:R-:W-:Y:S02]  /*02f0*/  @P0 IADD3 R8, P6, R19, UR14, RZ ;  /* 0x0000000e13080c10 */ /* 0x000fe4000ffde0ff */
[C---:B------:R-:W-:Y:S02]  /*0300*/  ISETP.GE.U32.AND.EX P2, PT, R21.reuse, RZ, PT, P2 ;  /* 0x000000ff1500720c */ /* 0x040fe40003f46120 */
[----:B------:R-:W-:Y:S02]  /*0310*/  @P0 IADD3.X R9, R24, UR4, RZ, P6, !PT ;  /* 0x0000000418090c10 */ /* 0x000fe4000b7fe4ff */
[----:B------:R-:W-:Y:S02]  /*0320*/  ISETP.LT.AND.EX P3, PT, R22, UR6, !P4, P3 ;  /* 0x0000000616007c0c */ /* 0x000fe4000e761330 */
[----:B------:R-:W-:Y:S01]  /*0330*/  ISETP.GE.U32.AND P4, PT, R16, 0x10000, PT ;  /* 0x000100001000780c */ /* 0x000fe20003f86070 */
[----:B------:R-:W2:Y:S01]  /*0340*/  @P0 LDG.E.U8 R20, desc[UR10][R8.64] ;  /* 0x0000000a08140981 */ /* 0x000ea2000c1e1100 */
[----:B------:R-:W-:-:S02]  /*0350*/  ISETP.LT.AND.EX P1, PT, R21, UR6, !P2, P1 ;  /* 0x0000000615007c0c */ /* 0x000fc4000d721310 */
[----:B------:R-:W-:Y:S02]  /*0360*/  ISETP.LT.U32.AND P5, PT, R16, UR12, PT ;  /* 0x0000000c10007c0c */ /* 0x000fe4000bfa1070 */
[----:B------:R-:W-:-:S04]  /*0370*/  ISETP.GE.U32.AND.EX P2, PT, R23, RZ, PT, P4 ;  /* 0x000000ff1700720c */ /* 0x000fc80003f46140 */
[----:B------:R-:W-:Y:S02]  /*0380*/  ISETP.LT.AND.EX P2, PT, R23, UR6, !P2, P5 ;  /* 0x0000000617007c0c */ /* 0x000fe4000d741350 */
[----:B------:R-:W-:-:S03]  /*0390*/  @P3 IADD3 R4, P4, R18, UR14, RZ ;  /* 0x0000000e12043c10 */ /* 0x000fc6000ff9e0ff */
[----:B------:R-:W-:Y:S02]  /*03a0*/  @P1 IADD3 R2, P5, R17, UR14, RZ ;  /* 0x0000000e11021c10 */ /* 0x000fe4000ffbe0ff */
[----:B------:R-:W-:Y:S02]  /*03b0*/  @P3 IADD3.X R5, R22, UR4, RZ, P4, !PT ;  /* 0x0000000416053c10 */ /* 0x000fe4000a7fe4ff */
[----:B------:R-:W-:-:S03]  /*03c0*/  @P1 IADD3.X R3, R21, UR4, RZ, P5, !PT ;  /* 0x0000000415031c10 */ /* 0x000fc6000affe4ff */
[----:B------:R-:W3:Y:S01]  /*03d0*/  @P3 LDG.E.U8 R13, desc[UR10][R4.64] ;  /* 0x0000000a040d3981 */ /* 0x000ee2000c1e1100 */
[----:B------:R-:W-:-:S03]  /*03e0*/  @P2 IADD3 R6, P4, R16, UR14, RZ ;  /* 0x0000000e10062c10 */ /* 0x000fc6000ff9e0ff */
[----:B------:R-:W4:Y:S01]  /*03f0*/  @P1 LDG.E.U8 R11, desc[UR10][R2.64] ;  /* 0x0000000a020b1981 */ /* 0x000f22000c1e1100 */
[----:B------:R-:W-:-:S05]  /*0400*/  @P2 IADD3.X R7, R23, UR4, RZ, P4, !PT ;  /* 0x0000000417072c10 */ /* 0x000fca000a7fe4ff */
[----:B------:R-:W5:Y:S01]  /*0410*/  @P2 LDG.E.U8 R12, desc[UR10][R6.64] ;  /* 0x0000000a060c2981 */ /* 0x000f62000c1e1100 */
[----:B------:R-:W-:-:S04]  /*0420*/  IMAD.WIDE.U32 R14, R10, 0x4, R14 ;  /* 0x000000040a0e7825 */ /* 0x000fc800078e000e */
[----:B--2---:R-:W-:-:S05]  /*0430*/  IMAD.SHL.U32 R8, R20, 0x2000000, RZ ;  /* 0x0200000014087824 */ /* 0x004fca00078e00ff */
[----:B------:R-:W-:-:S13]  /*0440*/  ISETP.GE.U32.AND P6, PT, R8, 0x8000000, PT ;  /* 0x080000000800780c */ /* 0x000fda0003fc6070 */
[C---:B------:R-:W-:Y:S02]  /*0450*/  @!P6 IMAD.SHL.U32 R8, R20.reuse, 0x100, RZ ;  /* 0x000001001408e824 */ /* 0x040fe400078e00ff */
[----:B---3--:R-:W-:Y:S02]  /*0460*/  IMAD.SHL.U32 R25, R13, 0x2000000, RZ ;  /* 0x020000000d197824 */ /* 0x008fe400078e00ff */
[----:B------:R-:W-:Y:S01]  /*0470*/  @P6 IMAD.SHL.U32 R9, R20, 0x200000, RZ ;  /* 0x0020000014096824 */ /* 0x000fe200078e00ff */
[----:B------:R-:W-:Y:S01]  /*0480*/  @!P6 LOP3.LUT R8, R8, 0x7f00, RZ, 0xc0, !PT ;  /* 0x00007f000808e812 */ /* 0x000fe200078ec0ff */
[----:B----4-:R-:W-:Y:S01]  /*0490*/  IMAD.SHL.U32 R4, R11, 0x2000000, RZ ;  /* 0x020000000b047824 */ /* 0x010fe200078e00ff */
[----:B------:R-:W-:Y:S02]  /*04a0*/  ISETP.GE.U32.AND P5, PT, R25, 0x8000000, PT ;  /* 0x080000001900780c */ /* 0x000fe40003fa6070 */
[----:B------:R-:W-:Y:S02]  /*04b0*/  @P6 LOP3.LUT R9, R9, 0x70000000, RZ, 0xfc, !PT ;  /* 0x7000000009096812 */ /* 0x000fe400078efcff */
[----:B------:R-:W-:Y:S01]  /*04c0*/  ISETP.GE.U32.AND P4, PT, R4, 0x8000000, PT ;  /* 0x080000000400780c */ /* 0x000fe20003f86070 */
[----:B-----5:R-:W-:Y:S01]  /*04d0*/  IMAD.SHL.U32 R3, R12, 0x2000000, RZ ;  /* 0x020000000c037824 */ /* 0x020fe200078e00ff */
[----:B------:R-:W-:Y:S01]  /*04e0*/  @!P6 LOP3.LUT R8, R8, 0x3f000000, RZ, 0xfc, !PT ;  /* 0x3f0000000808e812 */ /* 0x000fe200078efcff */
[----:B------:R-:W-:-:S04]  /*04f0*/  @P6 FMUL.FTZ R2, R9, 1.9259299443872358531e-34 ;  /* 0x0780000009026820 */ /* 0x000fc80000410000 */
[----:B------:R-:W-:Y:S01]  /*0500*/  @!P6 FADD.FTZ R2, R8, -0.5 ;  /* 0xbf0000000802e421 */ /* 0x000fe20000010000 */
[----:B------:R-:W-:Y:S01]  /*0510*/  ISETP.GE.U32.AND P6, PT, R3, 0x8000000, PT ;  /* 0x080000000300780c */ /* 0x000fe20003fc6070 */
[C---:B------:R-:W-:Y:S02]  /*0520*/  @P5 IMAD.SHL.U32 R5, R13.reuse, 0x200000, RZ ;  /* 0x002000000d055824 */ /* 0x040fe400078e00ff */
[----:B------:R-:W-:Y:S02]  /*0530*/  @!P5 IMAD.SHL.U32 R4, R13, 0x100, RZ ;  /* 0x000001000d04d824 */ /* 0x000fe400078e00ff */
[----:B------:R-:W-:Y:S01]  /*0540*/  IMAD.SHL.U32 R3, R20, 0x1000000, RZ ;  /* 0x0100000014037824 */ /* 0x000fe200078e00ff */
[----:B------:R-:W-:Y:S01]  /*0550*/  @P5 LOP3.LUT R5, R5, 0x70000000, RZ, 0xfc, !PT ;  /* 0x7000000005055812 */ /* 0x000fe200078efcff */
[C---:B------:R-:W-:Y:S01]  /*0560*/  @!P4 IMAD.SHL.U32 R6, R11.reuse, 0x100, RZ ;  /* 0x000001000b06c824 */ /* 0x040fe200078e00ff */
[----:B------:R-:W-:Y:S01]  /*0570*/  @!P5 LOP3.LUT R4, R4, 0x7f00, RZ, 0xc0, !PT ;  /* 0x00007f000404d812 */ /* 0x000fe200078ec0ff */
[----:B------:R-:W-:Y:S01]  /*0580*/  @P4 IMAD.SHL.U32 R7, R11, 0x200000, RZ ;  /* 0x002000000b074824 */ /* 0x000fe200078e00ff */
[----:B------:R-:W-:Y:S01]  /*0590*/  LOP3.LUT R2, R2, 0x80000000, R3, 0xf8, !PT ;  /* 0x8000000002027812 */ /* 0x000fe200078ef803 */
[----:B------:R-:W-:Y:S01]  /*05a0*/  @P5 FMUL.FTZ R3, R5, 1.9259299443872358531e-34 ;  /* 0x0780000005035820 */ /* 0x000fe20000410000 */
[----:B------:R-:W-:Y:S01]  /*05b0*/  @!P5 LOP3.LUT R4, R4, 0x3f000000, RZ, 0xfc, !PT ;  /* 0x3f0000000404d812 */ /* 0x000fe200078efcff */
[----:B------:R-:W-:Y:S01]  /*05c0*/  @P6 IMAD.SHL.U32 R8, R12, 0x200000, RZ ;  /* 0x002000000c086824 */ /* 0x000fe200078e00ff */
[----:B------:R-:W-:Y:S01]  /*05d0*/  @!P4 LOP3.LUT R6, R6, 0x7f00, RZ, 0xc0, !PT ;  /* 0x00007f000606c812 */ /* 0x000fe200078ec0ff */
[----:B------:R-:W-:Y:S01]  /*05e0*/  @!P6 IMAD.SHL.U32 R5, R12, 0x100, RZ ;  /* 0x000001000c05e824 */ /* 0x000fe200078e00ff */
[----:B------:R-:W-:Y:S01]  /*05f0*/  @P4 LOP3.LUT R7, R7, 0x70000000, RZ, 0xfc, !PT ;  /* 0x7000000007074812 */ /* 0x000fe200078efcff */
[----:B------:R-:W-:Y:S01]  /*0600*/  @!P5 FADD.FTZ R3, R4, -0.5 ;  /* 0xbf0000000403d421 */ /* 0x000fe20000010000 */
[----:B------:R-:W-:-:S02]  /*0610*/  @!P4 LOP3.LUT R6, R6, 0x3f000000, RZ, 0xfc, !PT ;  /* 0x3f0000000606c812 */ /* 0x000fc400078efcff */
[----:B------:R-:W-:Y:S02]  /*0620*/  @P6 LOP3.LUT R8, R8, 0xfe00000, RZ, 0xc0, !PT ;  /* 0x0fe0000008086812 */ /* 0x000fe400078ec0ff */
[----:B------:R-:W-:Y:S01]  /*0630*/  @P0 FSETP.NEU.FTZ.AND P5, PT, R2, RZ, PT ;  /* 0x000000ff0200020b */ /* 0x000fe20003fbd000 */
[----:B------:R-:W-:Y:S01]  /*0640*/  @P4 FMUL.FTZ R4, R7, 1.9259299443872358531e-34 ;  /* 0x0780000007044820 */ /* 0x000fe20000410000 */
[----:B------:R-:W-:Y:S01]  /*0650*/  @!P6 LOP3.LUT R2, R5, 0x7f00, RZ, 0xc0, !PT ;  /* 0x00007f000502e812 */ /* 0x000fe200078ec0ff */
[----:B------:R-:W-:Y:S01]  /*0660*/  @!P4 FADD.FTZ R4, R6, -0.5 ;  /* 0xbf0000000604c421 */ /* 0x000fe20000010000 */
[----:B------:R-:W-:Y:S01]  /*0670*/  @P6 LOP3.LUT R8, R8, 0x70000000, RZ, 0xfc, !PT ;  /* 0x7000000008086812 */ /* 0x000fe200078efcff */
[----:B------:R-:W-:Y:S01]  /*0680*/  IMAD.SHL.U32 R6, R13, 0x1000000, RZ ;  /* 0x010000000d067824 */ /* 0x000fe200078e00ff */
[----:B------:R-:W-:Y:S01]  /*0690*/  @!P6 LOP3.LUT R7, R2, 0x3f000000, RZ, 0xfc, !PT ;  /* 0x3f0000000207e812 */ /* 0x000fe200078efcff */
[----:B------:R-:W-:Y:S01]  /*06a0*/  IMAD.SHL.U32 R5, R11, 0x1000000, RZ ;  /* 0x010000000b057824 */ /* 0x000fe200078e00ff */
[----:B------:R-:W-:Y:S01]  /*06b0*/  @P0 IADD3 R2, P4, R19, UR13, RZ ;  /* 0x0000000d13020c10 */ /* 0x000fe2000ff9e0ff */
[----:B------:R-:W-:Y:S01]  /*06c0*/  @P6 FMUL.FTZ R8, R8, 1.9259299443872358531e-34 ;  /* 0x0780000008086820 */ /* 0x000fe20000410000 */
[----:B------:R-:W-:Y:S01]  /*06d0*/  LOP3.LUT R6, R3, 0x80000000, R6, 0xf8, !PT ;  /* 0x8000000003067812 */ /* 0x000fe200078ef806 */
[----:B------:R-:W-:Y:S01]  /*06e0*/  @!P6 FADD.FTZ R8, R7, -0.5 ;  /* 0xbf0000000708e421 */ /* 0x000fe20000010000 */
[----:B------:R-:W-:Y:S01]  /*06f0*/  LOP3.LUT R4, R4, 0x80000000, R5, 0xf8, !PT ;  /* 0x8000000004047812 */ /* 0x000fe200078ef805 */
[----:B------:R-:W-:Y:S01]  /*0700*/  IMAD.SHL.U32 R5, R12, 0x1000000, RZ ;  /* 0x010000000c057824 */ /* 0x000fe200078e00ff */
[----:B------:R-:W-:-:S02]  /*0710*/  @P0 IADD3.X R3, R24, UR8, RZ, P4, !PT ;  /* 0x0000000818030c10 */ /* 0x000fc4000a7fe4ff */
[----:B------:R-:W-:Y:S02]  /*0720*/  @P0 SEL R9, RZ, 0x1, !P5 ;  /* 0x00000001ff090807 */ /* 0x000fe40006800000 */
[----:B------:R-:W-:Y:S02]  /*0730*/  @P3 FSETP.NEU.FTZ.AND P4, PT, R6, RZ, PT ;  /* 0x000000ff0600320b */ /* 0x000fe40003f9d000 */
[----:B------:R-:W-:Y:S02]  /*0740*/  @P1 FSETP.NEU.FTZ.AND P5, PT, R4, RZ, PT ;  /* 0x000000ff0400120b */ /* 0x000fe40003fbd000 */
[----:B------:R-:W-:Y:S01]  /*0750*/  @P3 IADD3 R4, P6, R18, UR13, RZ ;  /* 0x0000000d12043c10 */ /* 0x000fe2000ffde0ff */
[----:B------:R2:W-:Y:S01]  /*0760*/  @P0 STG.E.U8 desc[UR10][R2.64], R9 ;  /* 0x0000000902000986 */ /* 0x0005e2000c10110a */
[----:B------:R-:W-:Y:S02]  /*0770*/  LOP3.LUT R8, R8, 0x80000000, R5, 0xf8, !PT ;  /* 0x8000000008087812 */ /* 0x000fe400078ef805 */
[----:B------:R-:W-:-:S02]  /*0780*/  @P1 IADD3 R6, P0, R17, UR13, RZ ;  /* 0x0000000d11061c10 */ /* 0x000fc4000ff1e0ff */
[----:B------:R-:W-:Y:S02]  /*0790*/  @P3 SEL R19, RZ, 0x1, !P4 ;  /* 0x00000001ff133807 */ /* 0x000fe40006000000 */
[----:B------:R-:W-:Y:S02]  /*07a0*/  @P3 IADD3.X R5, R22, UR8, RZ, P6, !PT ;  /* 0x0000000816053c10 */ /* 0x000fe4000b7fe4ff */
[----:B------:R-:W-:Y:S02]  /*07b0*/  @P2 IADD3 R16, P4, R16, UR13, RZ ;  /* 0x0000000d10102c10 */ /* 0x000fe4000ff9e0ff */
[----:B------:R-:W-:Y:S02]  /*07c0*/  @P2 FSETP.NEU.FTZ.AND P6, PT, R8, RZ, PT ;  /* 0x000000ff0800220b */ /* 0x000fe40003fdd000 */
[----:B------:R-:W-:Y:S02]  /*07d0*/  @P1 IADD3.X R7, R21, UR8, RZ, P0, !PT ;  /* 0x0000000815071c10 */ /* 0x000fe400087fe4ff */
[----:B------:R-:W-:-:S02]  /*07e0*/  @P1 SEL R21, RZ, 0x1, !P5 ;  /* 0x00000001ff151807 */ /* 0x000fc40006800000 */
[----:B------:R-:W-:Y:S02]  /*07f0*/  @P2 IADD3.X R17, R23, UR8, RZ, P4, !PT ;  /* 0x0000000817112c10 */ /* 0x000fe4000a7fe4ff */
[----:B------:R-:W-:Y:S01]  /*0800*/  @P2 SEL R23, RZ, 0x1, !P6 ;  /* 0x00000001ff172807 */ /* 0x000fe20007000000 */
[----:B------:R2:W-:Y:S01]  /*0810*/  @P3 STG.E.U8 desc[UR10][R4.64], R19 ;  /* 0x0000001304003986 */ /* 0x0005e2000c10110a */
[----:B------:R-:W-:-:S03]  /*0820*/  ISETP.GE.U32.AND P0, PT, R14, 0x10000, PT ;  /* 0x000100000e00780c */ /* 0x000fc60003f06070 */
[----:B------:R2:W-:Y:S01]  /*0830*/  @P1 STG.E.U8 desc[UR10][R6.64], R21 ;  /* 0x0000001506001986 */ /* 0x0005e2000c10110a */
[----:B------:R-:W-:-:S03]  /*0840*/  ISETP.LT.U32.AND P1, PT, R14, UR12, PT ;  /* 0x0000000c0e007c0c */ /* 0x000fc6000bf21070 */
[----:B------:R2:W-:Y:S01]  /*0850*/  @P2 STG.E.U8 desc[UR10][R16.64], R23 ;  /* 0x0000001710002986 */ /* 0x0005e2000c10110a */
[C---:B------:R-:W-:Y:S02]  /*0860*/  ISETP.GE.U32.AND.EX P0, PT, R15.reuse, RZ, PT, P0 ;  /* 0x000000ff0f00720c */ /* 0x040fe40003f06100 */
[----:B------:R-:W-:-:S13]  /*0870*/  ISETP.LT.AND.EX P1, PT, R15, UR6, PT, P1 ;  /* 0x000000060f007c0c */ /* 0x000fda000bf21310 */
[----:B--2---:R-:W-:Y:S05]  /*0880*/  @!P0 BRA P1, `(.L_x_1957) ;  /* 0xfffffff800508947 */ /* 0x004fea000083ffff */
[----:B------:R-:W-:Y:S05]  /*0890*/  EXIT ;  /* 0x000000000000794d */ /* 0x000fea0003800000 */
.L_x_1956:
        /* <DEDUP_REMOVED lines=8> */
.L_x_1958:
[C---:B------:R-:W-:Y:S01]  /*0920*/  IMAD.SHL.U32 R2, R3.reuse, 0x4, RZ ;  /* 0x0000000403027824 */ /* 0x040fe200078e00ff */
[----:B------:R-:W-:-:S04]  /*0930*/  SHF.L.U64.HI R11, R3, 0x2, R0 ;  /* 0x00000002030b7819 */ /* 0x000fc80000010200 */
[----:B------:R-:W-:-:S04]  /*0940*/  IADD3 R8, P0, R2, UR14, RZ ;  /* 0x0000000e02087c10 */ /* 0x000fc8000ff1e0ff */
[----:B------:R-:W-:-:S05]  /*0950*/  IADD3.X R9, R11, UR4, RZ, P0, !PT ;  /* 0x000000040b097c10 */ /* 0x000fca00087fe4ff */
[----:B------:R-:W2:Y:S02]  /*0960*/  LDG.E R8, desc[UR10][R8.64] ;  /* 0x0000000a08087981 */ /* 0x000ea4000c1e1900 */
[C---:B--2---:R-:W-:Y:S02]  /*0970*/  PRMT R7, R8.reuse, 0x7771, RZ ;  /* 0x0000777108077816 */ /* 0x044fe400000000ff */
[----:B------:R-:W-:-:S03]  /*0980*/  PRMT R5, R8, 0x7770, RZ ;  /* 0x0000777008057816 */ /* 0x000fc600000000ff */
[----:B------:R-:W-:Y:S02]  /*0990*/  IMAD.SHL.U32 R4, R7, 0x2000000, RZ ;  /* 0x0200000007047824 */ /* 0x000fe400078e00ff */
[----:B------:R-:W-:-:S03]  /*09a0*/  IMAD.SHL.U32 R6, R5, 0x2000000, RZ ;  /* 0x0200000005067824 */ /* 0x000fc600078e00ff */
[----:B------:R-:W-:Y:S02]  /*09b0*/  ISETP.GE.U32.AND P1, PT, R4, 0x8000000, PT ;  /* 0x080000000400780c */ /* 0x000fe40003f26070 */
[----:B------:R-:W-:Y:S02]  /*09c0*/  PRMT R4, R8, 0x7772, RZ ;  /* 0x0000777208047816 */ /* 0x000fe400000000ff */
[----:B------:R-:W-:Y:S02]  /*09d0*/  ISETP.GE.U32.AND P0, PT, R6, 0x8000000, PT ;  /* 0x080000000600780c */ /* 0x000fe40003f06070 */
[----:B------:R-:W-:Y:S01]  /*09e0*/  PRMT R6, R8, 0x7773, RZ ;  /* 0x0000777308067816 */ /* 0x000fe200000000ff */
[----:B------:R-:W-:-:S04]  /*09f0*/  IMAD.SHL.U32 R12, R4, 0x2000000, RZ ;  /* 0x02000000040c7824 */ /* 0x000fc800078e00ff */
[----:B------:R-:W-:Y:S01]  /*0a00*/  IMAD.SHL.U32 R9, R6, 0x2000000, RZ ;  /* 0x0200000006097824 */ /* 0x000fe200078e00ff */
[----:B------:R-:W-:Y:S01]  /*0a10*/  ISETP.GE.U32.AND P2, PT, R12, 0x8000000, PT ;  /* 0x080000000c00780c */ /* 0x000fe20003f46070 */
[C---:B------:R-:W-:Y:S02]  /*0a20*/  @!P1 IMAD.SHL.U32 R8, R7.reuse, 0x100, RZ ;  /* 0x0000010007089824 */ /* 0x040fe400078e00ff */
[----:B------:R-:W-:Y:S01]  /*0a30*/  @P1 IMAD.SHL.U32 R10, R7, 0x200000, RZ ;  /* 0x00200000070a1824 */ /* 0x000fe200078e00ff */
[----:B------:R-:W-:Y:S01]  /*0a40*/  ISETP.GE.U32.AND P3, PT, R9, 0x8000000, PT ;  /* 0x080000000900780c */ /* 0x000fe20003f66070 */
[----:B------:R-:W-:Y:S01]  /*0a50*/  IMAD.SHL.U32 R7, R7, 0x1000000, RZ ;  /* 0x0100000007077824 */ /* 0x000fe200078e00ff */
[----:B------:R-:W-:Y:S02]  /*0a60*/  @!P1 LOP3.LUT R8, R8, 0x7f00, RZ, 0xc0, !PT ;  /* 0x00007f0008089812 */ /* 0x000fe400078ec0ff */
[----:B------:R-:W-:Y:S02]  /*0a70*/  @P1 LOP3.LUT R10, R10, 0x70000000, RZ, 0xfc, !PT ;  /* 0x700000000a0a1812 */ /* 0x000fe400078efcff */
[----:B------:R-:W-:-:S03]  /*0a80*/  @!P1 LOP3.LUT R9, R8, 0x3f000000, RZ, 0xfc, !PT ;  /* 0x3f00000008099812 */ /* 0x000fc600078efcff */
[----:B------:R-:W-:Y:S01]  /*0a90*/  @P1 FMUL.FTZ R8, R10, 1.9259299443872358531e-34 ;  /* 0x078000000a081820 */ /* 0x000fe20000410000 */
[----:B------:R-:W-:Y:S02]  /*0aa0*/  @P0 IMAD.SHL.U32 R10, R5, 0x200000, RZ ;  /* 0x00200000050a0824 */ /* 0x000fe400078e00ff */
[----:B------:R-:W-:Y:S01]  /*0ab0*/  @!P1 FADD.FTZ R8, R9, -0.5 ;  /* 0xbf00000009089421 */ /* 0x000fe20000010000 */
[----:B------:R-:W-:Y:S02]  /*0ac0*/  @!P0 IMAD.SHL.U32 R9, R5, 0x100, RZ ;  /* 0x0000010005098824 */ /* 0x000fe400078e00ff */
[----:B------:R-:W-:Y:S01]  /*0ad0*/  @!P2 IMAD.SHL.U32 R12, R4, 0x100, RZ ;  /* 0x00000100040ca824 */ /* 0x000fe200078e00ff */
[----:B------:R-:W-:Y:S01]  /*0ae0*/  @P0 LOP3.LUT R10, R10, 0xfe00000, RZ, 0xc0, !PT ;  /* 0x0fe000000a0a0812 */ /* 0x000fe200078ec0ff */
[----:B------:R-:W-:Y:S01]  /*0af0*/  @P2 IMAD.SHL.U32 R13, R4, 0x200000, RZ ;  /* 0x00200000040d2824 */ /* 0x000fe200078e00ff */
[----:B------:R-:W-:Y:S01]  /*0b00*/  @!P0 LOP3.LUT R9, R9, 0x7f00, RZ, 0xc0, !PT ;  /* 0x00007f0009098812 */ /* 0x000fe200078ec0ff */
[----:B------:R-:W-:Y:S01]  /*0b10*/  @!P3 IMAD.SHL.U32 R14, R6, 0x100, RZ ;  /* 0x00000100060eb824 */ /* 0x000fe200078e00ff */
[----:B------:R-:W-:Y:S01]  /*0b20*/  @!P2 LOP3.LUT R12, R12, 0x7f00, RZ, 0xc0, !PT ;  /* 0x00007f000c0ca812 */ /* 0x000fe200078ec0ff */
[----:B------:R-:W-:Y:S01]  /*0b30*/  @P3 IMAD.SHL.U32 R15, R6, 0x200000, RZ ;  /* 0x00200000060f3824 */ /* 0x000fe200078e00ff */
[----:B------:R-:W-:Y:S01]  /*0b40*/  @P0 LOP3.LUT R10, R10, 0x70000000, RZ, 0xfc, !PT ;  /* 0x700000000a0a0812 */ /* 0x000fe200078efcff */
[----:B------:R-:W-:Y:S01]  /*0b50*/  IMAD.SHL.U32 R5, R5, 0x1000000, RZ ;  /* 0x0100000005057824 */ /* 0x000fe200078e00ff */
[----:B------:R-:W-:Y:S01]  /*0b60*/  @!P0 LOP3.LUT R9, R9, 0x3f000000, RZ, 0xfc, !PT ;  /* 0x3f00000009098812 */ /* 0x000fe200078efcff */
[----:B------:R-:W-:Y:S01]  /*0b70*/  IMAD.SHL.U32 R4, R4, 0x1000000, RZ ;  /* 0x0100000004047824 */ /* 0x000fe200078e00ff */
[----:B------:R-:W-:Y:S01]  /*0b80*/  @P2 LOP3.LUT R13, R13, 0x70000000, RZ, 0xfc, !PT ;  /* 0x700000000d0d2812 */ /* 0x000fe200078efcff */
[----:B------:R-:W-:Y:S01]  /*0b90*/  @P0 FMUL.FTZ R10, R10, 1.9259299443872358531e-34 ;  /* 0x078000000a0a0820 */ /* 0x000fe20000410000 */
[----:B------:R-:W-:Y:S01]  /*0ba0*/  @!P2 LOP3.LUT R12, R12, 0x3f000000, RZ, 0xfc, !PT ;  /* 0x3f0000000c0ca812 */ /* 0x000fe200078efcff */
[----:B------:R-:W-:Y:S01]  /*0bb0*/  @!P0 FADD.FTZ R10, R9, -0.5 ;  /* 0xbf000000090a8421 */ /* 0x000fe20000010000 */
[----:B------:R-:W-:Y:S01]  /*0bc0*/  @!P3 LOP3.LUT R14, R14, 0x7f00, RZ, 0xc0, !PT ;  /* 0x00007f000e0eb812 */ /* 0x000fe200078ec0ff */
[----:B------:R-:W-:Y:S01]  /*0bd0*/  @P2 FMUL.FTZ R13, R13, 1.9259299443872358531e-34 ;  /* 0x078000000d0d2820 */ /* 0x000fe20000410000 */
[----:B------:R-:W-:Y:S01]  /*0be0*/  @P3 LOP3.LUT R15, R15, 0x70000000, RZ, 0xfc, !PT ;  /* 0x700000000f0f3812 */ /* 0x000fe200078efcff */
[----:B------:R-:W-:Y:S01]  /*0bf0*/  @!P2 FADD.FTZ R13, R12, -0.5 ;  /* 0xbf0000000c0da421 */ /* 0x000fe20000010000 */
[----:B------:R-:W-:-:S02]  /*0c00*/  @!P3 LOP3.LUT R14, R14, 0x3f000000, RZ, 0xfc, !PT ;  /* 0x3f0000000e0eb812 */ /* 0x000fc400078efcff */
[----:B------:R-:W-:Y:S01]  /*0c10*/  LOP3.LUT R7, R8, 0x80000000, R7, 0xf8, !PT ;  /* 0x8000000008077812 */ /* 0x000fe200078ef807 */
[----:B------:R-:W-:Y:S01]  /*0c20*/  @P3 FMUL.FTZ R12, R15, 1.9259299443872358531e-34 ;  /* 0x078000000f0c3820 */ /* 0x000fe20000410000 */
[----:B------:R-:W-:Y:S01]  /*0c30*/  LOP3.LUT R10, R10, 0x80000000, R5, 0xf8, !PT ;  /* 0x800000000a0a7812 */ /* 0x000fe200078ef805 */
[----:B------:R-:W-:Y:S01]  /*0c40*/  @!P3 FADD.FTZ R12, R14, -0.5 ;  /* 0xbf0000000e0cb421 */ /* 0x000fe20000010000 */
[----:B------:R-:W-:Y:S01]  /*0c50*/  IMAD.SHL.U32 R5, R6, 0x1000000, RZ ;  /* 0x0100000006057824 */ /* 0x000fe200078e00ff */
[----:B------:R-:W-:Y:S02]  /*0c60*/  LOP3.LUT R4, R13, 0x80000000, R4, 0xf8, !PT ;  /* 0x800000000d047812 */ /* 0x000fe400078ef804 */
[----:B------:R-:W-:Y:S02]  /*0c70*/  FSETP.NEU.FTZ.AND P1, PT, R7, RZ, PT ;  /* 0x000000ff0700720b */ /* 0x000fe40003f3d000 */
[----:B------:R-:W-:Y:S02]  /*0c80*/  FSETP.NEU.FTZ.AND P0, PT, R10, RZ, PT ;  /* 0x000000ff0a00720b */ /* 0x000fe40003f1d000 */
[----:B------:R-:W-:-:S02]  /*0c90*/  LOP3.LUT R5, R12, 0x80000000, R5, 0xf8, !PT ;  /* 0x800000000c057812 */ /* 0x000fc400078ef805 */
[----:B------:R-:W-:Y:S02]  /*0ca0*/  FSETP.NEU.FTZ.AND P2, PT, R4, RZ, PT ;  /* 0x000000ff0400720b */ /* 0x000fe40003f5d000 */
[----:B------:R-:W-:Y:S02]  /*0cb0*/  SEL R7, RZ, 0x1, !P1 ;  /* 0x00000001ff077807 */ /* 0x000fe40004800000 */
[----:B------:R-:W-:Y:S02]  /*0cc0*/  SEL R4, RZ, 0x1, !P0 ;  /* 0x00000001ff047807 */ /* 0x000fe40004000000 */
[----:B------:R-:W-:Y:S02]  /*0cd0*/  FSETP.NEU.FTZ.AND P0, PT, R5, RZ, PT ;  /* 0x000000ff0500720b */ /* 0x000fe40003f1d000 */
[----:B------:R-:W-:Y:S02]  /*0ce0*/  SEL R5, RZ, 0x1, !P2 ;  /* 0x00000001ff057807 */ /* 0x000fe40005000000 */
[----:B------:R-:W-:-:S02]  /*0cf0*/  PRMT R6, R7, 0x7604, R4 ;  /* 0x0000760407067816 */ /* 0x000fc40000000004 */
[----:B------:R-:W-:Y:S02]  /*0d00*/  IADD3 R4, P1, R2, UR13, RZ ;  /* 0x0000000d02047c10 */ /* 0x000fe4000ff3e0ff */
[----:B------:R-:W-:Y:S02]  /*0d10*/  SEL R2, RZ, 0x1, !P0 ;  /* 0x00000001ff027807 */ /* 0x000fe40004000000 */
[----:B------:R-:W-:Y:S02]  /*0d20*/  PRMT R7, R5, 0x7054, R6 ;  /* 0x0000705405077816 */ /* 0x000fe40000000006 */
[----:B------:R-:W-:Y:S02]  /*0d30*/  IADD3 R3, P0, R3, UR5, RZ ;  /* 0x0000000503037c10 */ /* 0x000fe4000ff1e0ff */
[----:B------:R-:W-:Y:S02]  /*0d40*/  PRMT R7, R2, 0x654, R7 ;  /* 0x0000065402077816 */ /* 0x000fe40000000007 */
[----:B------:R-:W-:Y:S01]  /*0d50*/  IADD3.X R5, R11, UR8, RZ, P1, !PT ;  /* 0x000000080b057c10 */ /* 0x000fe20008ffe4ff */
[C---:B------:R-:W-:Y:S01]  /*0d60*/  IMAD.SHL.U32 R2, R3.reuse, 0x4, RZ ;  /* 0x0000000403027824 */ /* 0x040fe200078e00ff */
[----:B------:R-:W-:Y:S01]  /*0d70*/  ISETP.LT.U32.AND P1, PT, R3, 0x4000, PT ;  /* 0x000040000300780c */ /* 0x000fe20003f21070 */
[----:B------:R-:W-:-:S02]  /*0d80*/  IMAD.X R0, RZ, RZ, R0, P0 ;  /* 0x000000ffff007224 */ /* 0x000fc400000e0600 */
[----:B------:R0:W-:Y:S01]  /*0d90*/  STG.E desc[UR10][R4.64], R7 ;  /* 0x0000000704007986 */ /* 0x0001e2000c10190a */
[----:B------:R-:W-:Y:S02]  /*0da0*/  ISETP.GE.U32.AND P0, PT, R2, UR12, PT ;  /* 0x0000000c02007c0c */ /* 0x000fe4000bf06070 */
[----:B------:R-:W-:Y:S02]  /*0db0*/  SHF.L.U64.HI R2, R3, 0x2, R0 ;  /* 0x0000000203027819 */ /* 0x000fe40000010200 */
[----:B------:R-:W-:Y:S02]  /*0dc0*/  ISETP.LT.U32.AND.EX P1, PT, R0, RZ, PT, P1 ;  /* 0x000000ff0000720c */ /* 0x000fe40003f21110 */
[----:B------:R-:W-:-:S13]  /*0dd0*/  ISETP.GE.AND.EX P0, PT, R2, UR6, PT, P0 ;  /* 0x0000000602007c0c */ /* 0x000fda000bf06300 */
[----:B0-----:R-:W-:Y:S05]  /*0de0*/  @!P0 BRA P1, `(.L_x_1958) ;  /* 0xfffffff800cc8947 */ /* 0x001fea000083ffff */
[----:B------:R-:W-:Y:S05]  /*0df0*/  EXIT ;  /* 0x000000000000794d */ /* 0x000fea0003800000 */
.L_x_1959:
        /* <DEDUP_REMOVED lines=16> */
.L_x_7854:


//--------------------- .text._ZN2at6native55_GLOBAL__N__de093ff9_22_ForeachBinaryOpList_cu_a911ec4325multi_tensor_apply_kernelINS1_18TensorListMetadataILi2EEENS1_11CopyFunctorIbN3c1015Float8_e4m3fnuzELi2ELi1ELi1EEEJNS0_4CopyIbS7_EEEEEvT_T0_DpT1_ --------------------------
	.section	.text._ZN2at6native55_GLOBAL__N__de093ff9_22_ForeachBinaryOpList_cu_a911ec4325multi_tensor_apply_kernelINS1_18TensorListMetadataILi2EEENS1_11CopyFunctorIbN3c1015Float8_e4m3fnuzELi2ELi1ELi1EEEJNS0_4CopyIbS7_EEEEEvT_T0_DpT1_,"ax",@progbits
	.align	128
.text._ZN2at6native55_GLOBAL__N__de093ff9_22_ForeachBinaryOpList_cu_a911ec4325multi_tensor_apply_kernelINS1_18TensorListMetadataILi2EEENS1_11CopyFunctorIbN3c1015Float8_e4m3fnuzELi2ELi1ELi1EEEJNS0_4CopyIbS7_EEEEEvT_T0_DpT1_:
        .type           _ZN2at6native55_GLOBAL__N__de093ff9_22_ForeachBinaryOpList_cu_a911ec4325multi_tensor_apply_kernelINS1_18TensorListMetadataILi2EEENS1_11CopyFunctorIbN3c1015Float8_e4m3fnuzELi2ELi1ELi1EEEJNS0_4CopyIbS7_EEEEEvT_T0_DpT1_,@function
        .size           _ZN2at6native55_GLOBAL__N__de093ff9_22_ForeachBinaryOpList_cu_a911ec4325multi_tensor_apply_kernelINS1_18TensorListMetadataILi2EEENS1_11CopyFunctorIbN3c1015Float8_e4m3fnuzELi2ELi1ELi1EEEJNS0_4CopyIbS7_EEEEEvT_T0_DpT1_,(.L_x_7855 - _ZN2at6native55_GLOBAL__N__de093ff9_22_ForeachBinaryOpList_cu_a911ec4325multi_tensor_apply_kernelINS1_18TensorListMetadataILi2EEENS1_11CopyFunctorIbN3c1015Float8_e4m3fnuzELi2ELi1ELi1EEEJNS0_4CopyIbS7_EEEEEvT_T0_DpT1_)
        .other          _ZN2at6native55_GLOBAL__N__de093ff9_22_ForeachBinaryOpList_cu_a911ec4325multi_tensor_apply_kernelINS1_18TensorListMetadataILi2EEENS1_11CopyFunctorIbN3c1015Float8_e4m3fnuzELi2ELi1ELi1EEEJNS0_4CopyIbS7_EEEEEvT_T0_DpT1_,@"STO_CUDA_ENTRY STV_DEFAULT"
_ZN2at6native55_GLOBAL__N__de093ff9_22_ForeachBinaryOpList_cu_a911ec4325multi_tensor_apply_kernelINS1_18TensorListMetadataILi2EEENS1_11CopyFunctorIbN3c1015Float8_e4m3fnuzELi2ELi1ELi1EEEJNS0_4CopyIbS7_EEEEEvT_T0_DpT1_:
        /* <DEDUP_REMOVED lines=30> */
.L_x_1977:
        /* <DEDUP_REMOVED lines=59> */
.L_x_1964:
[----:B------:R-:W-:Y:S05]  /*0590*/  BSYNC B1 ;  /* 0x0000000000017941 */ /* 0x000fea0003800000 */
.L_x_1963:
[----:B------:R-:W-:Y:S01]  /*05a0*/  IMAD.SHL.U32 R3, R3, 0x100000, RZ ;  /* 0x0010000003037824 */ /* 0x000fe200078e00ff */
[----:B------:R-:W-:-:S04]  /*05b0*/  LEA R5, R2, 0x3b800000, 0x17 ;  /* 0x3b80000002057811 */ /* 0x000fc800078eb8ff */
[----:B------:R-:W-:-:S07]  /*05c0*/  LOP3.LUT R8, R5, R3, R8, 0xfe, !PT ;  /* 0x0000000305087212 */ /* 0x000fce00078efe08 */
.L_x_1962:
[----:B------:R-:W-:Y:S05]  /*05d0*/  BSYNC B0 ;  /* 0x0000000000007941 */ /* 0x000fea0003800000 */
.L_x_1961:
        /* <DEDUP_REMOVED lines=20> */
.L_x_1968:
[----:B------:R-:W-:Y:S05]  /*0720*/  BSYNC B1 ;  /* 0x0000000000017941 */ /* 0x000fea0003800000 */
.L_x_1967:
[----:B------:R-:W-:Y:S01]  /*0730*/  IMAD.SHL.U32 R3, R3, 0x100000, RZ ;  /* 0x0010000003037824 */ /* 0x000fe200078e00ff */
[----:B------:R-:W-:-:S04]  /*0740*/  LEA R5, R2, 0x3b800000, 0x17 ;  /* 0x3b80000002057811 */ /* 0x000fc800078eb8ff */
[----:B------:R-:W-:-:S07]  /*0750*/  LOP3.LUT R24, R5, R3, R24, 0xfe, !PT ;  /* 0x0000000305187212 */ /* 0x000fce00078efe18 */
.L_x_1966:
[----:B------:R-:W-:Y:S05]  /*0760*/  BSYNC B0 ;  /* 0x0000000000007941 */ /* 0x000fea0003800000 */
.L_x_1965:
        /* <DEDUP_REMOVED lines=22> */
.L_x_1972:
[----:B------:R-:W-:Y:S05]  /*08d0*/  BSYNC B1 ;  /* 0x0000000000017941 */ /* 0x000fea0003800000 */
.L_x_1971:
[----:B------:R-:W-:Y:S01]  /*08e0*/  IMAD.SHL.U32 R3, R3, 0x100000, RZ ;  /* 0x0010000003037824 */ /* 0x000fe200078e00ff */
[----:B------:R-:W-:-:S04]  /*08f0*/  LEA R5, R2, 0x3b800000, 0x17 ;  /* 0x3b80000002057811 */ /* 0x000fc800078eb8ff */
[----:B------:R-:W-:-:S07]  /*0900*/  LOP3.LUT R4, R5, R3, R6, 0xfe, !PT ;  /* 0x0000000305047212 */ /* 0x000fce00078efe06 */
.L_x_1970:
[----:B------:R-:W-:Y:S05]  /*0910*/  BSYNC B0 ;  /* 0x0000000000007941 */ /* 0x000fea0003800000 */
.L_x_1969:
        /* <DEDUP_REMOVED lines=21> */
.L_x_1976:
[----:B------:R-:W-:Y:S05]  /*0a70*/  BSYNC B1 ;  /* 0x0000000000017941 */ /* 0x000fea0003800000 */
.L_x_1975:
[----:B------:R-:W-:Y:S01]  /*0a80*/  IMAD.SHL.U32 R3, R3, 0x100000, RZ ;  /* 0x0010000003037824 */ /* 0x000fe200078e00ff */
[----:B------:R-:W-:-:S04]  /*0a90*/  LEA R2, R2, 0x3b800000, 0x17 ;  /* 0x3b80000002027811 */ /* 0x000fc800078eb8ff */
[----:B------:R-:W-:-:S07]  /*0aa0*/  LOP3.LUT R7, R2, R3, R7, 0xfe, !PT ;  /* 0x0000000302077212 */ /* 0x000fce00078efe07 */
.L_x_1974:
[----:B------:R-:W-:Y:S05]  /*0ab0*/  BSYNC B0 ;  /* 0x0000000000007941 */ /* 0x000fea0003800000 */
.L_x_1973:
        /* <DEDUP_REMOVED lines=29> */
.L_x_1960:
        /* <DEDUP_REMOVED lines=8> */
.L_x_1994:
        /* <DEDUP_REMOVED lines=31> */
.L_x_1981:
[----:B------:R-:W-:Y:S05]  /*0f00*/  BSYNC B1 ;  /* 0x0000000000017941 */ /* 0x000fea0003800000 */
.L_x_1980:
[----:B------:R-:W-:Y:S01]  /*0f10*/  LEA R10, R7, 0x3b800000, 0x17 ;  /* 0x3b800000070a7811 */ /* 0x000fe200078eb8ff */
[----:B------:R-:W-:-:S05]  /*0f20*/  IMAD.SHL.U32 R7, R9, 0x100000, RZ ;  /* 0x0010000009077824 */ /* 0x000fca00078e00ff */
[----:B------:R-:W-:-:S07]  /*0f30*/  LOP3.LUT R7, R10, R7, R11, 0xfe, !PT ;  /* 0x000000070a077212 */ /* 0x000fce00078efe0b */
.L_x_1979:
[----:B------:R-:W-:Y:S05]  /*0f40*/  BSYNC B0 ;  /* 0x0000000000007941 */ /* 0x000fea0003800000 */
.L_x_1978:
        /* <DEDUP_REMOVED lines=21> */
.L_x_1985:
[----:B------:R-:W-:Y:S05]  /*10a0*/  BSYNC B1 ;  /* 0x0000000000017941 */ /* 0x000fea0003800000 */
.L_x_1984:
[----:B------:R-:W-:Y:S01]  /*10b0*/  LEA R9, R6, 0x3b800000, 0x17 ;  /* 0x3b80000006097811 */ /* 0x000fe200078eb8ff */
[----:B------:R-:W-:-:S05]  /*10c0*/  IMAD.SHL.U32 R6, R8, 0x100000, RZ ;  /* 0x0010000008067824 */ /* 0x000fca00078e00ff */
[----:B------:R-:W-:-:S07]  /*10d0*/  LOP3.LUT R6, R9, R6, R10, 0xfe, !PT ;  /* 0x0000000609067212 */ /* 0x000fce00078efe0a */
.L_x_1983:
[----:B------:R-:W-:Y:S05]  /*10e0*/  BSYNC B0 ;  /* 0x0000000000007941 */ /* 0x000fea0003800000 */
.L_x_1982:
        /* <DEDUP_REMOVED lines=22> */
.L_x_1989:
[----:B------:R-:W-:Y:S05]  /*1250*/  BSYNC B1 ;  /* 0x0000000000017941 */ /* 0x000fea0003800000 */
.L_x_1988:
[----:B------:R-:W-:Y:S01]  /*1260*/  IMAD.SHL.U32 R4, R4, 0x100000, RZ ;  /* 0x0010000004047824 */ /* 0x000fe200078e00ff */
[----:B------:R-:W-:-:S04]  /*1270*/  LEA R9, R9, 0x3b800000, 0x17 ;  /* 0x3b80000009097811 */ /* 0x000fc800078eb8ff */
[----:B------:R-:W-:-:S07]  /*1280*/  LOP3.LUT R9, R9, R4, R12, 0xfe, !PT ;  /* 0x0000000409097212 */ /* 0x000fce00078efe0c */
.L_x_1987:
[----:B------:R-:W-:Y:S05]  /*1290*/  BSYNC B0 ;  /* 0x0000000000007941 */ /* 0x000fea0003800000 */
.L_x_1986:
        /* <DEDUP_REMOVED lines=21> */
.L_x_1993:
[----:B------:R-:W-:Y:S05]  /*13f0*/  BSYNC B1 ;  /* 0x0000000000017941 */ /* 0x000fea0003800000 */
.L_x_1992:
[----:B------:R-:W-:Y:S01]  /*1400*/  IMAD.SHL.U32 R5, R5, 0x100000, RZ ;  /* 0x0010000005057824 */ /* 0x000fe200078e00ff */
[----:B------:R-:W-:-:S04]  /*1410*/  LEA R11, R4, 0x3b800000, 0x17 ;  /* 0x3b800000040b7811 */ /* 0x000fc800078eb8ff */
[----:B------:R-:W-:-:S07]  /*1420*/  LOP3.LUT R8, R11, R5, R10, 0xfe, !PT ;  /* 0x000000050b087212 */ /* 0x000fce00078efe0a */
.L_x_1991:
[----:B------:R-:W-:Y:S05]  /*1430*/  BSYNC B0 ;  /* 0x0000000000007941 */ /* 0x000fea0003800000 */
.L_x_1990:
        /* <DEDUP_REMOVED lines=24> */
.L_x_1995:
        /* <DEDUP_REMOVED lines=12> */
.L_x_7855:


//--------------------- .text._ZN2at6native55_GLOBAL__N__de093ff9_22_ForeachBinaryOpList_cu_a911ec4325multi_tensor_apply_kernelINS1_18TensorListMetadataILi2EEENS1_11CopyFunctorIbN3c1013Float8_e4m3fnELi2ELi1ELi1EEEJNS0_4CopyIbS7_EEEEEvT_T0_DpT1_ --------------------------
	.section	.text._ZN2at6native55_GLOBAL__N__de093ff9_22_ForeachBinaryOpList_cu_a911ec4325multi_tensor_apply_kernelINS1_18TensorListMetadataILi2EEENS1_11CopyFunctorIbN3c1013Float8_e4m3fnELi2ELi1ELi1EEEJNS0_4CopyIbS7_EEEEEvT_T0_DpT1_,"ax",@progbits
	.align	128
.text._ZN2at6native55_GLOBAL__N__de093ff9_22_ForeachBinaryOpList_cu_a911ec4325multi_tensor_apply_kernelINS1_18TensorListMetadataILi2EEENS1_11CopyFunctorIbN3c1013Float8_e4m3fnELi2ELi1ELi1EEEJNS0_4CopyIbS7_EEEEEvT_T0_DpT1_:
        .type           _ZN2at6native55_GLOBAL__N__de093ff9_22_ForeachBinaryOpList_cu_a911ec4325multi_tensor_apply_kernelINS1_18TensorListMetadataILi2EEENS1_11CopyFunctorIbN3c1013Float8_e4m3fnELi2ELi1ELi1EEEJNS0_4CopyIbS7_EEEEEvT_T0_DpT1_,@function
        .size           _ZN2at6native55_GLOBAL__N__de093ff9_22_ForeachBinaryOpList_cu_a911ec4325multi_tensor_apply_kernelINS1_18TensorListMetadataILi2EEENS1_11CopyFunctorIbN3c1013Float8_e4m3fnELi2ELi1ELi1EEEJNS0_4CopyIbS7_EEEEEvT_T0_DpT1_,(.L_x_7856 - _ZN2at6native55_GLOBAL__N__de093ff9_22_ForeachBinaryOpList_cu_a911ec4325multi_tensor_apply_kernelINS1_18TensorListMetadataILi2EEENS1_11CopyFunctorIbN3c1013Float8_e4m3fnELi2ELi1ELi1EEEJNS0_4CopyIbS7_EEEEEvT_T0_DpT1_)
        .other          _ZN2at6native55_GLOBAL__N__de093ff9_22_ForeachBinaryOpList_cu_a911ec4325multi_tensor_apply_kernelINS1_18TensorListMetadataILi2EEENS1_11CopyFunctorIbN3c1013Float8_e4m3fnELi2ELi1ELi1EEEJNS0_4CopyIbS7_EEEEEvT_T0_DpT1_,@"STO_CUDA_ENTRY STV_DEFAULT"
_ZN2at6native55_GLOBAL__N__de093ff9_22_ForeachBinaryOpList_cu_a911ec4325multi_tensor_apply_kernelINS1_18TensorListMetadataILi2EEENS1_11CopyFunctorIbN3c1013Float8_e4m3fnELi2ELi1ELi1EEEJNS0_4CopyIbS7_EEEEEvT_T0_DpT1_:
        /* <DEDUP_REMOVED lines=30> */
.L_x_2005:
[----:B0-----:R-:W-:Y:S01]  /*01e0*/  IADD3 R19, P0, R11, R0, RZ ;  /* 0x000000000b137210 */ /* 0x001fe20007f1e0ff */
[----:B-1----:R-:W-:-:S03]  /*01f0*/  IMAD R16, R10, 0x3, RZ ;  /* 0x000000030a107824 */ /* 0x002fc600078e02ff */
[C---:B------:R-:W-:Y:S01]  /*0200*/  ISETP.GE.U32.AND P6, PT, R19.reuse, 0x10000, PT ;  /* 0x000100001300780c */ /* 0x040fe20003fc6070 */
[----:B------:R-:W-:Y:S01]  /*0210*/  IMAD.X R24, RZ, RZ, R15, P0 ;  /* 0x000000ffff187224 */ /* 0x000fe200000e060f */
[-C--:B------:R-:W-:Y:S02]  /*0220*/  IADD3 R18, P2, R10, R19.reuse, RZ ;  /* 0x000000130a127210 */ /* 0x080fe40007f5e0ff */
[-C--:B------:R-:W-:Y:S02]  /*0230*/  IADD3 R16, P5, R16, R19.reuse, RZ ;  /* 0x0000001310107210 */ /* 0x080fe40007fbe0ff */
[----:B------:R-:W-:Y:S01]  /*0240*/  LEA R17, P3, R10, R19, 0x1 ;  /* 0x000000130a117211 */ /* 0x000fe200078608ff */
[--C-:B------:R-:W-:Y:S01]  /*0250*/  IMAD.X R23, RZ, RZ, R24.reuse, P2 ;  /* 0x000000ffff177224 */ /* 0x100fe200010e0618 */
[----:B------:R-:W-:Y:S01]  /*0260*/  ISETP.LT.U32.AND P0, PT, R19, UR12, PT ;  /* 0x0000000c13007c0c */ /* 0x000fe2000bf01070 */
[--C-:B------:R-:W-:Y:S01]  /*0270*/  IMAD.X R21, RZ, RZ, R24.reuse, P5 ;  /* 0x000000ffff157224 */ /* 0x100fe200028e0618 */
[----:B------:R-:W-:Y:S01]  /*0280*/  ISETP.GE.U32.AND.EX P6, PT, R24, RZ, PT, P6 ;  /* 0x000000ff1800720c */ /* 0x000fe20003fc6160 */
[----:B------:R-:W-:Y:S01]  /*0290*/  IMAD.X R22, RZ, RZ, R24, P3 ;  /* 0x000000ffff167224 */ /* 0x000fe200018e0618 */
[----:B------:R-:W-:-:S02]  /*02a0*/  ISETP.GE.U32.AND P4, PT, R18, 0x10000, PT ;  /* 0x000100001200780c */ /* 0x000fc40003f86070 */
[----:B------:R-:W-:Y:S02]  /*02b0*/  ISETP.LT.AND.EX P0, PT, R24, UR6, !P6, P0 ;  /* 0x0000000618007c0c */ /* 0x000fe4000f701300 */
[C---:B------:R-:W-:Y:S02]  /*02c0*/  ISETP.GE.U32.AND P6, PT, R17.reuse, 0x10000, PT ;  /* 0x000100001100780c */ /* 0x040fe40003fc6070 */
[----:B------:R-:W-:Y:S02]  /*02d0*/  ISETP.GE.U32.AND P3, PT, R16, 0x10000, PT ;  /* 0x000100001000780c */ /* 0x000fe40003f66070 */
[----:B------:R-:W-:Y:S02]  /*02e0*/  ISETP.LT.U32.AND P1, PT, R18, UR12, PT ;  /* 0x0000000c12007c0c */ /* 0x000fe4000bf21070 */
[----:B------:R-:W-:Y:S02]  /*02f0*/  ISETP.LT.U32.AND P2, PT, R17, UR12, PT ;  /* 0x0000000c11007c0c */ /* 0x000fe4000bf41070 */
[----:B------:R-:W-:-:S02]  /*0300*/  ISETP.GE.U32.AND.EX P4, PT, R23, RZ, PT, P4 ;  /* 0x000000ff1700720c */ /* 0x000fc40003f86140 */
[----:B------:R-:W-:Y:S02]  /*0310*/  ISETP.LT.U32.AND P5, PT, R16, UR12, PT ;  /* 0x0000000c10007c0c */ /* 0x000fe4000bfa1070 */
[C---:B------:R-:W-:Y:S02]  /*0320*/  ISETP.GE.U32.AND.EX P6, PT, R22.reuse, RZ, PT, P6 ;  /* 0x000000ff1600720c */ /* 0x040fe40003fc6160 */
[----:B------:R-:W-:Y:S02]  /*0330*/  ISETP.GE.U32.AND.EX P3, PT, R21, RZ, PT, P3 ;  /* 0x000000ff1500720c */ /* 0x000fe40003f66130 */
[----:B------:R-:W-:Y:S02]  /*0340*/  ISETP.LT.AND.EX P1, PT, R23, UR6, !P4, P1 ;  /* 0x0000000617007c0c */ /* 0x000fe4000e721310 */
[----:B------:R-:W-:Y:S02]  /*0350*/  ISETP.LT.AND.EX P2, PT, R22, UR6, !P6, P2 ;  /* 0x0000000616007c0c */ /* 0x000fe4000f741320 */
[----:B------:R-:W-:-:S02]  /*0360*/  ISETP.LT.AND.EX P3, PT, R21, UR6, !P3, P5 ;  /* 0x0000000615007c0c */ /* 0x000fc4000df61350 */
[----:B------:R-:W-:-:S04]  /*0370*/  @P0 IADD3 R2, P4, R19, UR14, RZ ;  /* 0x0000000e13020c10 */ /* 0x000fc8000ff9e0ff */
[----:B------:R-:W-:-:S03]  /*0380*/  @P0 IADD3.X R3, R24, UR4, RZ, P4, !PT ;  /* 0x0000000418030c10 */ /* 0x000fc6000a7fe4ff */
[----:B------:R-:W-:Y:S02]  /*0390*/  @P1 IADD3 R4, P4, R18, UR14, RZ ;  /* 0x0000000e12041c10 */ /* 0x000fe4000ff9e0ff */
[----:B------:R-:W-:Y:S01]  /*03a0*/  @P2 IADD3 R6, P5, R17, UR14, RZ ;  /* 0x0000000e11062c10 */ /* 0x000fe2000ffbe0ff */
[----:B-----5:R0:W5:Y:S01]  /*03b0*/  @P0 LDG.E.U8 R20, desc[UR10][R2.64] ;  /* 0x0000000a02140981 */ /* 0x020162000c1e1100 */
[----:B------:R-:W-:Y:S02]  /*03c0*/  @P3 IADD3 R8, P6, R16, UR14, RZ ;  /* 0x0000000e10083c10 */ /* 0x000fe4000ffde0ff */
[----:B------:R-:W-:Y:S02]  /*03d0*/  @P1 IADD3.X R5, R23, UR4, RZ, P4, !PT ;  /* 0x0000000417051c10 */ /* 0x000fe4000a7fe4ff */
[----:B------:R-:W-:Y:S02]  /*03e0*/  @P2 IADD3.X R7, R22, UR4, RZ, P5, !PT ;  /* 0x0000000416072c10 */ /* 0x000fe4000affe4ff */
[----:B------:R-:W-:Y:S01]  /*03f0*/  @P3 IADD3.X R9, R21, UR4, RZ, P6, !PT ;  /* 0x0000000415093c10 */ /* 0x000fe2000b7fe4ff */
[----:B------:R0:W5:Y:S04]  /*0400*/  @P1 LDG.E.U8 R12, desc[UR10][R4.64] ;  /* 0x0000000a040c1981 */ /* 0x000168000c1e1100 */
[----:B------:R0:W5:Y:S04]  /*0410*/  @P2 LDG.E.U8 R13, desc[UR10][R6.64] ;  /* 0x0000000a060d2981 */ /* 0x000168000c1e1100 */
[----:B------:R0:W5:Y:S01]  /*0420*/  @P3 LDG.E.U8 R14, desc[UR10][R8.64] ;  /* 0x0000000a080e3981 */ /* 0x000162000c1e1100 */
[----:B------:R-:W-:Y:S04]  /*0430*/  BSSY B0, `(.L_x_1997) ;  /* 0x0000019000007945 */ /* 0x000fe80003800000 */
[----:B------:R-:W-:Y:S05]  /*0440*/  @!P0 BRA `(.L_x_1998) ;  /* 0x00000000005c8947 */ /* 0x000fea0003800000 */
[----:B0----5:R-:W-:Y:S02]  /*0450*/  IMAD.SHL.U32 R2, R20, 0x1000000, RZ ;  /* 0x0100000014027824 */ /* 0x021fe400078e00ff */
[----:B------:R-:W-:-:S03]  /*0460*/  IMAD.MOV.U32 R5, RZ, RZ, -0x800000 ;  /* 0xff800000ff057424 */ /* 0x000fc600078e00ff */
        /* <DEDUP_REMOVED lines=15> */
[----:B------:R-:W-:Y:S02]  /*0560*/  LOP3.LUT R5, R5, 0x80000000, R2, 0xf8, !PT ;  /* 0x8000000005057812 */ /* 0x000fe400078ef802 */
[----:B------:R-:W-:Y:S02]  /*0570*/  IADD3 R2, P4, R19, UR13, RZ ;  /* 0x0000000d13027c10 */ /* 0x000fe4000ff9e0ff */
[----:B------:R-:W-:Y:S02]  /*0580*/  FSETP.NEU.FTZ.AND P0, PT, R5, RZ, PT ;  /* 0x000000ff0500720b */ /* 0x000fe40003f1d000 */
[----:B------:R-:W-:Y:S02]  /*0590*/  IADD3.X R3, R24, UR8, RZ, P4, !PT ;  /* 0x0000000818037c10 */ /* 0x000fe4000a7fe4ff */
[----:B------:R-:W-:-:S05]  /*05a0*/  SEL R5, RZ, 0x1, !P0 ;  /* 0x00000001ff057807 */ /* 0x000fca0004000000 */
[----:B------:R1:W-:Y:S04]  /*05b0*/  STG.E.U8 desc[UR10][R2.64], R5 ;  /* 0x0000000502007986 */ /* 0x0003e8000c10110a */
.L_x_1998:
[----:B------:R-:W-:Y:S05]  /*05c0*/  BSYNC B0 ;  /* 0x0000000000007941 */ /* 0x000fea0003800000 */
.L_x_1997:
[----:B------:R-:W-:Y:S04]  /*05d0*/  BSSY B0, `(.L_x_1999) ;  /* 0x0000019000007945 */ /* 0x000fe80003800000 */
[----:B------:R-:W-:Y:S05]  /*05e0*/  @!P1 BRA `(.L_x_2000) ;  /* 0x00000000005c9947 */ /* 0x000fea0003800000 */
[----:B01---5:R-:W-:Y:S01]  /*05f0*/  IMAD.SHL.U32 R2, R12, 0x1000000, RZ ;  /* 0x010000000c027824 */ /* 0x023fe200078e00ff */
[----:B------:R-:W-:Y:S01]  /*0600*/  IADD3 R18, P1, R18, UR13, RZ ;  /* 0x0000000d12127c10 */ /* 0x000fe2000ff3e0ff */
[----:B------:R-:W-:-:S03]  /*0610*/  IMAD.MOV.U32 R7, RZ, RZ, -0x800000 ;  /* 0xff800000ff077424 */ /* 0x000fc600078e00ff */
[----:B------:R-:W-:Y:S02]  /*0620*/  LOP3.LUT R3, R2, 0x7f000000, RZ, 0xc0, !PT ;  /* 0x7f00000002037812 */ /* 0x000fe400078ec0ff */
[----:B------:R-:W-:Y:S02]  /*0630*/  IADD3.X R19, R23, UR8, RZ, P1, !PT ;  /* 0x0000000817137c10 */ /* 0x000fe40008ffe4ff */
[----:B------:R-:W0:Y:S01]  /*0640*/  FLO.U32 R4, R3 ;  /* 0x0000000300047300 */ /* 0x000e2200000e0000 */
[C---:B------:R-:W-:Y:S02]  /*0650*/  VIADD R5, R3.reuse, 0x1000000 ;  /* 0x0100000003057836 */ /* 0x040fe40000000000 */
[----:B------:R-:W-:-:S03]  /*0660*/  VIADD R6, R3, 0xffffffff ;  /* 0xffffffff03067836 */ /* 0x000fc60000000000 */
[----:B------:R-:W-:Y:S02]  /*0670*/  SHF.R.S32.HI R5, RZ, 0x8, R5 ;  /* 0x00000008ff057819 */ /* 0x000fe40000011405 */
[----:B0-----:R-:W-:-:S04]  /*0680*/  IADD3 R4, -R4, 0x1f, RZ ;  /* 0x0000001f04047810 */ /* 0x001fc80007ffe1ff */
[C---:B------:R-:W-:Y:S01]  /*0690*/  ISETP.GT.U32.AND P0, PT, R4.reuse, 0x4, PT ;  /* 0x000000040400780c */ /* 0x040fe20003f04070 */
[----:B------:R-:W-:-:S05]  /*06a0*/  VIADD R4, R4, 0xfffffffc ;  /* 0xfffffffc04047836 */ /* 0x000fca0000000000 */
[----:B------:R-:W-:-:S05]  /*06b0*/  SEL R4, R4, RZ, P0 ;  /* 0x000000ff04047207 */ /* 0x000fca0000000000 */
[----:B------:R-:W-:Y:S01]  /*06c0*/  IMAD R7, R4, R7, 0x3c000000 ;  /* 0x3c00000004077424 */ /* 0x000fe200078e0207 */
[----:B------:R-:W-:Y:S02]  /*06d0*/  SHF.L.U32 R4, R3, R4, RZ ;  /* 0x0000000403047219 */ /* 0x000fe400000006ff */
[----:B------:R-:W-:Y:S02]  /*06e0*/  SHF.R.S32.HI R3, RZ, 0x1f, R6 ;  /* 0x0000001fff037819 */ /* 0x000fe40000011406 */
[----:B------:R-:W-:-:S04]  /*06f0*/  LEA.HI R4, R4, R7, RZ, 0x1c ;  /* 0x0000000704047211 */ /* 0x000fc800078fe0ff */
[----:B------:R-:W-:-:S04]  /*0700*/  LOP3.LUT R4, R4, 0x7f800000, R5, 0xf8, !PT ;  /* 0x7f80000004047812 */ /* 0x000fc800078ef805 */
[----:B------:R-:W-:-:S04]  /*0710*/  LOP3.LUT R3, R4, R3, RZ, 0x30, !PT ;  /* 0x0000000304037212 */ /* 0x000fc800078e30ff */
[----:B------:R-:W-:-:S04]  /*0720*/  LOP3.LUT R3, R3, 0x80000000, R2, 0xf8, !PT ;  /* 0x8000000003037812 */ /* 0x000fc800078ef802 */
[----:B------:R-:W-:-:S04]  /*0730*/  FSETP.NEU.FTZ.AND P0, PT, R3, RZ, PT ;  /* 0x000000ff0300720b */ /* 0x000fc80003f1d000 */
[----:B------:R-:W-:-:S05]  /*0740*/  SEL R3, RZ, 0x1, !P0 ;  /* 0x00000001ff037807 */ /* 0x000fca0004000000 */
[----:B------:R2:W-:Y:S04]  /*0750*/  STG.E.U8 desc[UR10][R18.64], R3 ;  /* 0x0000000312007986 */ /* 0x0005e8000c10110a */
.L_x_2000:
[----:B------:R-:W-:Y:S05]  /*0760*/  BSYNC B0 ;  /* 0x0000000000007941 */ /* 0x000fea0003800000 */
.L_x_1999:
[----:B------:R-:W-:Y:S04]  /*0770*/  BSSY B0, `(.L_x_2001) ;  /* 0x0000019000007945 */ /* 0x000fe80003800000 */
[----:B------:R-:W-:Y:S05]  /*0780*/  @!P2 BRA `(.L_x_2002) ;  /* 0x00000000005ca947 */ /* 0x000fea0003800000 */
[----:B01---5:R-:W-:Y:S02]  /*0790*/  IMAD.SHL.U32 R2, R13, 0x1000000, RZ ;  /* 0x010000000d027824 */ /* 0x023fe400078e00ff */
[----:B------:R-:W-:-:S03]  /*07a0*/  IMAD.MOV.U32 R5, RZ, RZ, -0x800000 ;  /* 0xff800000ff057424 */ /* 0x000fc600078e00ff */
[----:B--2---:R-:W-:-:S04]  /*07b0*/  LOP3.LUT R3, R2, 0x7f000000, RZ, 0xc0, !PT ;  /* 0x7f00000002037812 */ /* 0x004fc800078ec0ff */
        /* <DEDUP_REMOVED lines=20> */
.L_x_2002:
[----:B------:R-:W-:Y:S05]  /*0900*/  BSYNC B0 ;  /* 0x0000000000007941 */ /* 0x000fea0003800000 */
.L_x_2001:
[----:B------:R-:W-:Y:S04]  /*0910*/  BSSY B0, `(.L_x_2003) ;  /* 0x0000019000007945 */ /* 0x000fe80003800000 */
[----:B------:R-:W-:Y:S05]  /*0920*/  @!P3 BRA `(.L_x_2004) ;  /* 0x00000000005cb947 */ /* 0x000fea0003800000 */
[----:B01-3-5:R-:W-:Y:S01]  /*0930*/  IMAD.SHL.U32 R2, R14, 0x1000000, RZ ;  /* 0x010000000e027824 */ /* 0x02bfe200078e00ff */
[----:B------:R-:W-:Y:S01]  /*0940*/  IADD3 R16, P1, R16, UR13, RZ ;  /* 0x0000000d10107c10 */ /* 0x000fe2000ff3e0ff */
[----:B------:R-:W-:-:S03]  /*0950*/  IMAD.MOV.U32 R7, RZ, RZ, -0x800000 ;  /* 0xff800000ff077424 */ /* 0x000fc600078e00ff */
[----:B--2---:R-:W-:Y:S02]  /*0960*/  LOP3.LUT R3, R2, 0x7f000000, RZ, 0xc0, !PT ;  /* 0x7f00000002037812 */ /* 0x004fe400078ec0ff */
        /* <DEDUP_REMOVED lines=19> */
.L_x_2004:
[----:B------:R-:W-:Y:S05]  /*0aa0*/  BSYNC B0 ;  /* 0x0000000000007941 */ /* 0x000fea0003800000 */
.L_x_2003:
[----:B01-3--:R-:W-:Y:S02]  /*0ab0*/  IMAD.MOV.U32 R2, RZ, RZ, R0 ;  /* 0x000000ffff027224 */ /* 0x00bfe400078e0000 */
[----:B--2-4-:R-:W-:Y:S02]  /*0ac0*/  IMAD.MOV.U32 R3, RZ, RZ, R15 ;  /* 0x000000ffff037224 */ /* 0x014fe400078e000f */
[----:B------:R-:W-:-:S04]  /*0ad0*/  IMAD.WIDE.U32 R2, R10, 0x4, R2 ;  /* 0x000000040a027825 */ /* 0x000fc800078e0002 */
[----:B------:R-:W-:Y:S01]  /*0ae0*/  IMAD.MOV.U32 R0, RZ, RZ, R2 ;  /* 0x000000ffff007224 */ /* 0x000fe200078e0002 */
[C---:B------:R-:W-:Y:S01]  /*0af0*/  ISETP.GE.U32.AND P0, PT, R2.reuse, 0x10000, PT ;  /* 0x000100000200780c */ /* 0x040fe20003f06070 */
[----:B------:R-:W-:Y:S01]  /*0b00*/  IMAD.MOV.U32 R15, RZ, RZ, R3 ;  /* 0x000000ffff0f7224 */ /* 0x000fe200078e0003 */
[----:B------:R-:W-:Y:S02]  /*0b10*/  ISETP.LT.U32.AND P1, PT, R2, UR12, PT ;  /* 0x0000000c02007c0c */ /* 0x000fe4000bf21070 */
[C---:B------:R-:W-:Y:S02]  /*0b20*/  ISETP.GE.U32.AND.EX P0, PT, R3.reuse, RZ, PT, P0 ;  /* 0x000000ff0300720c */ /* 0x040fe40003f06100 */
[----:B------:R-:W-:-:S13]  /*0b30*/  ISETP.LT.AND.EX P1, PT, R3, UR6, PT, P1 ;  /* 0x0000000603007c0c */ /* 0x000fda000bf21310 */
[----:B------:R-:W-:Y:S05]  /*0b40*/  @!P0 BRA P1, `(.L_x_2005) ;  /* 0xfffffff400a48947 */ /* 0x000fea000083ffff */
[----:B------:R-:W-:Y:S05]  /*0b50*/  EXIT ;  /* 0x000000000000794d */ /* 0x000fea0003800000 */
.L_x_1996:
        /* <DEDUP_REMOVED lines=8> */
.L_x_2006:
[C---:B------:R-:W-:Y:S01]  /*0be0*/  IMAD.SHL.U32 R2, R3.reuse, 0x4, RZ ;  /* 0x0000000403027824 */ /* 0x040fe200078e00ff */
[----:B------:R-:W-:-:S04]  /*0bf0*/  SHF.L.U64.HI R15, R3, 0x2, R0 ;  /* 0x00000002030f7819 */ /* 0x000fc80000010200 */
[----:B------:R-:W-:-:S04]  /*0c00*/  IADD3 R10, P0, R2, UR14, RZ ;  /* 0x0000000e020a7c10 */ /* 0x000fc8000ff1e0ff */
[----:B------:R-:W-:-:S05]  /*0c10*/  IADD3.X R11, R15, UR4, RZ, P0, !PT ;  /* 0x000000040f0b7c10 */ /* 0x000fca00087fe4ff */
[----:B------:R-:W2:Y:S01]  /*0c20*/  LDG.E R10, desc[UR10][R10.64] ;  /* 0x0000000a0a0a7981 */ /* 0x000ea2000c1e1900 */
[----:B------:R-:W-:Y:S01]  /*0c30*/  IMAD.MOV.U32 R12, RZ, RZ, -0x800000 ;  /* 0xff800000ff0c7424 */ /* 0x000fe200078e00ff */
[C---:B--2---:R-:W-:Y:S02]  /*0c40*/  PRMT R4, R10.reuse, 0x7770, RZ ;  /* 0x000077700a047816 */ /* 0x044fe400000000ff */
[C---:B------:R-:W-:Y:S02]  /*0c50*/  PRMT R5, R10.reuse, 0x7771, RZ ;  /* 0x000077710a057816 */ /* 0x040fe400000000ff */
[----:B------:R-:W-:Y:S01]  /*0c60*/  PRMT R6, R10, 0x7772, RZ ;  /* 0x000077720a067816 */ /* 0x000fe200000000ff */
[----:B------:R-:W-:Y:S01]  /*0c70*/  IMAD.SHL.U32 R4, R4, 0x1000000, RZ ;  /* 0x0100000004047824 */ /* 0x000fe200078e00ff */
[----:B------:R-:W-:Y:S01]  /*0c80*/  PRMT R7, R10, 0x7773, RZ ;  /* 0x000077730a077816 */ /* 0x000fe200000000ff */
[----:B------:R-:W-:Y:S02]  /*0c90*/  IMAD.SHL.U32 R5, R5, 0x1000000, RZ ;  /* 0x0100000005057824 */ /* 0x000fe400078e00ff */
[----:B------:R-:W-:Y:S01]  /*0ca0*/  IMAD.SHL.U32 R6, R6, 0x1000000, RZ ;  /* 0x0100000006067824 */ /* 0x000fe200078e00ff */
[----:B------:R-:W-:Y:S01]  /*0cb0*/  LOP3.LUT R9, R4, 0x7f000000, RZ, 0xc0, !PT ;  /* 0x7f00000004097812 */ /* 0x000fe200078ec0ff */
[----:B------:R-:W-:Y:S01]  /*0cc0*/  IMAD.SHL.U32 R7, R7, 0x1000000, RZ ;  /* 0x0100000007077824 */ /* 0x000fe200078e00ff */
[----:B------:R-:W-:-:S02]  /*0cd0*/  LOP3.LUT R8, R5, 0x7f000000, RZ, 0xc0, !PT ;  /* 0x7f00000005087812 */ /* 0x000fc400078ec0ff */
[----:B------:R-:W0:Y:S01]  /*0ce0*/  FLO.U32 R13, R9 ;  /* 0x00000009000d7300 */ /* 0x000e2200000e0000 */
[----:B------:R-:W-:Y:S02]  /*0cf0*/  LOP3.LUT R10, R6, 0x7f000000, RZ, 0xc0, !PT ;  /* 0x7f000000060a7812 */ /* 0x000fe400078ec0ff */
        /* <DEDUP_REMOVED lines=12> */
[C---:B------:R-:W-:Y:S01]  /*0dc0*/  ISETP.GT.U32.AND P2, PT, R16.reuse, 0x4, PT ;  /* 0x000000041000780c */ /* 0x040fe20003f44070 */
[----:B------:R-:W-:Y:S01]  /*0dd0*/  VIADD R16, R16, 0xfffffffc ;  /* 0xfffffffc10107836 */ /* 0x000fe20000000000 */
[----:B-1----:R-:W-:-:S04]  /*0de0*/  IADD3 R17, -R17, 0x1f, RZ ;  /* 0x0000001f11117810 */ /* 0x002fc80007ffe1ff */
[----:B------:R-:W-:Y:S02]  /*0df0*/  SEL R19, R16, RZ, P2 ;  /* 0x000000ff10137207 */ /* 0x000fe40001000000 */
[C---:B------:R-:W-:Y:S01]  /*0e00*/  ISETP.GT.U32.AND P0, PT, R17.reuse, 0x4, PT ;  /* 0x000000041100780c */ /* 0x040fe20003f04070 */
[----:B------:R-:W-:Y:S01]  /*0e10*/  VIADD R18, R17, 0xfffffffc ;  /* 0xfffffffc11127836 */ /* 0x000fe20000000000 */
[----:B------:R-:W-:Y:S01]  /*0e20*/  SEL R17, R14, RZ, P1 ;  /* 0x000000ff0e117207 */ /* 0x000fe20000800000 */
[-C--:B------:R-:W-:Y:S01]  /*0e30*/  IMAD R14, R13, R12.reuse, 0x3c000000 ;  /* 0x3c0000000d0e7424 */ /* 0x080fe200078e020c */
[----:B------:R-:W-:Y:S02]  /*0e40*/  SHF.L.U32 R13, R9, R13, RZ ;  /* 0x0000000d090d7219 */ /* 0x000fe400000006ff */
[----:B------:R-:W-:Y:S01]  /*0e50*/  SEL R20, R18, RZ, P0 ;  /* 0x000000ff12147207 */ /* 0x000fe20000000000 */
[-C--:B------:R-:W-:Y:S01]  /*0e60*/  IMAD R16, R17, R12.reuse, 0x3c000000 ;  /* 0x3c00000011107424 */ /* 0x080fe200078e020c */
[----:B------:R-:W-:Y:S01]  /*0e70*/  SHF.L.U32 R17, R8, R17, RZ ;  /* 0x0000001108117219 */ /* 0x000fe200000006ff */
[----:B------:R-:W-:Y:S01]  /*0e80*/  IMAD R18, R19, R12, 0x3c000000 ;  /* 0x3c00000013127424 */ /* 0x000fe200078e020c */
[----:B------:R-:W-:-:S02]  /*0e90*/  LEA.HI R13, R13, R14, RZ, 0x1c ;  /* 0x0000000e0d0d7211 */ /* 0x000fc400078fe0ff */
[----:B------:R-:W-:Y:S01]  /*0ea0*/  LEA.HI R14, R17, R16, RZ, 0x1c ;  /* 0x00000010110e7211 */ /* 0x000fe200078fe0ff */
[----:B------:R-:W-:Y:S01]  /*0eb0*/  IMAD R17, R20, R12, 0x3c000000 ;  /* 0x3c00000014117424 */ /* 0x000fe200078e020c */
[----:B------:R-:W-:Y:S01]  /*0ec0*/  SHF.L.U32 R19, R10, R19, RZ ;  /* 0x000000130a137219 */ /* 0x000fe200000006ff */
[----:B------:R-:W-:Y:S01]  /*0ed0*/  VIADD R12, R9, 0x1000000 ;  /* 0x01000000090c7836 */ /* 0x000fe20000000000 */
[----:B------:R-:W-:Y:S01]  /*0ee0*/  SHF.L.U32 R20, R11, R20, RZ ;  /* 0x000000140b147219 */ /* 0x000fe200000006ff */
[----:B------:R-:W-:Y:S01]  /*0ef0*/  VIADD R16, R8, 0x1000000 ;  /* 0x0100000008107836 */ /* 0x000fe20000000000 */
[----:B------:R-:W-:Y:S01]  /*0f00*/  LEA.HI R19, R19, R18, RZ, 0x1c ;  /* 0x0000001213137211 */ /* 0x000fe200078fe0ff */
[----:B------:R-:W-:Y:S01]  /*0f10*/  VIADD R18, R10, 0x1000000 ;  /* 0x010000000a127836 */ /* 0x000fe20000000000 */
[----:B------:R-:W-:Y:S01]  /*0f20*/  SHF.R.S32.HI R12, RZ, 0x8, R12 ;  /* 0x00000008ff0c7819 */ /* 0x000fe2000001140c */
[----:B------:R-:W-:Y:S01]  /*0f30*/  VIADD R9, R9, 0xffffffff ;  /* 0xffffffff09097836 */ /* 0x000fe20000000000 */
[----:B------:R-:W-:Y:S01]  /*0f40*/  LEA.HI R21, R20, R17, RZ, 0x1c ;  /* 0x0000001114157211 */ /* 0x000fe200078fe0ff */
[----:B------:R-:W-:Y:S01]  /*0f50*/  VIADD R10, R10, 0xffffffff ;  /* 0xffffffff0a0a7836 */ /* 0x000fe20000000000 */
[----:B------:R-:W-:Y:S01]  /*0f60*/  LOP3.LUT R13, R13, 0x7f800000, R12, 0xf8, !PT ;  /* 0x7f8000000d0d7812 */ /* 0x000fe200078ef80c */
[----:B------:R-:W-:Y:S01]  /*0f70*/  VIADD R12, R8, 0xffffffff ;  /* 0xffffffff080c7836 */ /* 0x000fe20000000000 */
[----:B------:R-:W-:Y:S01]  /*0f80*/  SHF.R.S32.HI R17, RZ, 0x8, R16 ;  /* 0x00000008ff117819 */ /* 0x000fe20000011410 */
[C---:B------:R-:W-:Y:S01]  /*0f90*/  VIADD R16, R11.reuse, 0x1000000 ;  /* 0x010000000b107836 */ /* 0x040fe20000000000 */
[----:B------:R-:W-:Y:S01]  /*0fa0*/  SHF.R.S32.HI R18, RZ, 0x8, R18 ;  /* 0x00000008ff127819 */ /* 0x000fe20000011412 */
[----:B------:R-:W-:Y:S01]  /*0fb0*/  VIADD R11, R11, 0xffffffff ;  /* 0xffffffff0b0b7836 */ /* 0x000fe20000000000 */
[----:B------:R-:W-:-:S02]  /*0fc0*/  LOP3.LUT R17, R14, 0x7f800000, R17, 0xf8, !PT ;  /* 0x7f8000000e117812 */ /* 0x000fc400078ef811 */
[----:B------:R-:W-:Y:S02]  /*0fd0*/  SHF.R.S32.HI R8, RZ, 0x1f, R9 ;  /* 0x0000001fff087819 */ /* 0x000fe40000011409 */
[----:B------:R-:W-:Y:S02]  /*0fe0*/  SHF.R.S32.HI R12, RZ, 0x1f, R12 ;  /* 0x0000001fff0c7819 */ /* 0x000fe4000001140c */
[----:B------:R-:W-:Y:S02]  /*0ff0*/  SHF.R.S32.HI R16, RZ, 0x8, R16 ;  /* 0x00000008ff107819 */ /* 0x000fe40000011410 */
[----:B------:R-:W-:Y:S02]  /*1000*/  LOP3.LUT R19, R19, 0x7f800000, R18, 0xf8, !PT ;  /* 0x7f80000013137812 */ /* 0x000fe400078ef812 */
[----:B------:R-:W-:Y:S02]  /*1010*/  SHF.R.S32.HI R10, RZ, 0x1f, R10 ;  /* 0x0000001fff0a7819 */ /* 0x000fe4000001140a */
[----:B------:R-:W-:-:S02]  /*1020*/  LOP3.LUT R13, R13, R8, RZ, 0x30, !PT ;  /* 0x000000080d0d7212 */ /* 0x000fc400078e30ff */
[----:B------:R-:W-:Y:S02]  /*1030*/  LOP3.LUT R12, R17, R12, RZ, 0x30, !PT ;  /* 0x0000000c110c7212 */ /* 0x000fe400078e30ff */
[----:B------:R-:W-:Y:S02]  /*1040*/  LOP3.LUT R16, R21, 0x7f800000, R16, 0xf8, !PT ;  /* 0x7f80000015107812 */ /* 0x000fe400078ef810 */
[----:B------:R-:W-:Y:S02]  /*1050*/  SHF.R.S32.HI R11, RZ, 0x1f, R11 ;  /* 0x0000001fff0b7819 */ /* 0x000fe4000001140b */
[----:B------:R-:W-:Y:S02]  /*1060*/  LOP3.LUT R19, R19, R10, RZ, 0x30, !PT ;  /* 0x0000000a13137212 */ /* 0x000fe400078e30ff */
[----:B------:R-:W-:Y:S02]  /*1070*/  LOP3.LUT R13, R13, 0x80000000, R4, 0xf8, !PT ;  /* 0x800000000d0d7812 */ /* 0x000fe400078ef804 */
[----:B------:R-:W-:-:S02]  /*1080*/  LOP3.LUT R12, R12, 0x80000000, R5, 0xf8, !PT ;  /* 0x800000000c0c7812 */ /* 0x000fc400078ef805 */
[----:B------:R-:W-:Y:S02]  /*1090*/  LOP3.LUT R16, R16, R11, RZ, 0x30, !PT ;  /* 0x0000000b10107212 */ /* 0x000fe400078e30ff */
[----:B------:R-:W-:Y:S02]  /*10a0*/  LOP3.LUT R19, R19, 0x80000000, R6, 0xf8, !PT ;  /* 0x8000000013137812 */ /* 0x000fe400078ef806 */
[----:B------:R-:W-:Y:S02]  /*10b0*/  FSETP.NEU.FTZ.AND P0, PT, R13, RZ, PT ;  /* 0x000000ff0d00720b */ /* 0x000fe40003f1d000 */
[----:B------:R-:W-:Y:S02]  /*10c0*/  FSETP.NEU.FTZ.AND P1, PT, R12, RZ, PT ;  /* 0x000000ff0c00720b */ /* 0x000fe40003f3d000 */
[----:B------:R-:W-:Y:S02]  /*10d0*/  LOP3.LUT R16, R16, 0x80000000, R7, 0xf8, !PT ;  /* 0x8000000010107812 */ /* 0x000fe400078ef807 */
[----:B------:R-:W-:-:S02]  /*10e0*/  FSETP.NEU.FTZ.AND P2, PT, R19, RZ, PT ;  /* 0x000000ff1300720b */ /* 0x000fc40003f5d000 */
[----:B------:R-:W-:Y:S02]  /*10f0*/  SEL R4, RZ, 0x1, !P0 ;  /* 0x00000001ff047807 */ /* 0x000fe40004000000 */
[----:B------:R-:W-:Y:S02]  /*1100*/  SEL R5, RZ, 0x1, !P1 ;  /* 0x00000001ff057807 */ /* 0x000fe40004800000 */
[----:B------:R-:W-:Y:S02]  /*1110*/  FSETP.NEU.FTZ.AND P0, PT, R16, RZ, PT ;  /* 0x000000ff1000720b */ /* 0x000fe40003f1d000 */
[----:B------:R-:W-:Y:S02]  /*1120*/  SEL R6, RZ, 0x1, !P2 ;  /* 0x00000001ff067807 */ /* 0x000fe40005000000 */
[----:B------:R-:W-:Y:S02]  /*1130*/  PRMT R5, R5, 0x7604, R4 ;  /* 0x0000760405057816 */ /* 0x000fe40000000004 */
[----:B------:R-:W-:-:S02]  /*1140*/  IADD3 R4, P1, R2, UR13, RZ ;  /* 0x0000000d02047c10 */ /* 0x000fc4000ff3e0ff */
        /* <DEDUP_REMOVED lines=15> */
.L_x_2007:
        /* <DEDUP_REMOVED lines=12> */
.L_x_7856:


//--------------------- .text._ZN2at6native55_GLOBAL__N__de093ff9_22_ForeachBinaryOpList_cu_a911ec4325multi_tensor_apply_kernelINS1_18TensorListMetadataILi2EEENS1_11CopyFunctorIbN3c108BFloat16ELi2ELi1ELi1EEEJNS0_4CopyIbS7_EEEEEvT_T0_DpT1_ --------------------------
	.section	.text._ZN2at6native55_GLOBAL__N__de093ff9_22_ForeachBinaryOpList_cu_a911ec4325multi_tensor_apply_kernelINS1_18TensorListMetadataILi2EEENS1_11CopyFunctorIbN3c108BFloat16ELi2ELi1ELi1EEEJNS0_4CopyIbS7_EEEEEvT_T0_DpT1_,"ax",@progbits
	.align	128
.text._ZN2at6native55_GLOBAL__N__de093ff9_22_ForeachBinaryOpList_cu_a911ec4325multi_tensor_apply_kernelINS1_18TensorListMetadataILi2EEENS1_11CopyFunctorIbN3c108BFloat16ELi2ELi1ELi1EEEJNS0_4CopyIbS7_EEEEEvT_T0_DpT1_:
        .type           _ZN2at6native55_GLOBAL__N__de093ff9_22_ForeachBinaryOpList_cu_a911ec4325multi_tensor_apply_kernelINS1_18TensorListMetadataILi2EEENS1_11CopyFunctorIbN3c108BFloat16ELi2ELi1ELi1EEEJNS0_4CopyIbS7_EEEEEvT_T0_DpT1_,@function
        .size           _ZN2at6native55_GLOBAL__N__de093ff9_22_ForeachBinaryOpList_cu_a911ec4325multi_tensor_apply_kernelINS1_18TensorListMetadataILi2EEENS1_11CopyFunctorIbN3c108BFloat16ELi2ELi1ELi1EEEJNS0_4CopyIbS7_EEEEEvT_T0_DpT1_,(.L_x_7857 - _ZN2at6native55_GLOBAL__N__de093ff9_22_ForeachBinaryOpList_cu_a911ec4325multi_tensor_apply_kernelINS1_18TensorListMetadataILi2EEENS1_11CopyFunctorIbN3c108BFloat16ELi2ELi1ELi1EEEJNS0_4CopyIbS7_EEEEEvT_T0_DpT1_)
        .other          _ZN2at6native55_GLOBAL__N__de093ff9_22_ForeachBinaryOpList_cu_a911ec4325multi_tensor_apply_kernelINS1_18TensorListMetadataILi2EEENS1_11CopyFunctorIbN3c108BFloat16ELi2ELi1ELi1EEEJNS0_4CopyIbS7_EEEEEvT_T0_DpT1_,@"STO_CUDA_ENTRY STV_DEFAULT"
_ZN2at6native55_GLOBAL__N__de093ff9_22_ForeachBinaryOpList_cu_a911ec4325multi_tensor_apply_kernelINS1_18TensorListMetadataILi2EEENS1_11CopyFunctorIbN3c108BFloat16ELi2ELi1ELi1EEEJNS0_4CopyIbS7_EEEEEvT_T0_DpT1_:
        /* <DEDUP_REMOVED lines=12> */
[----:B0-----:R-:W-:-:S03]  /*00c0*/  IMAD.WIDE R12, R9, 0x20000, R12 ;  /* 0x00020000090c7825 */ /* 0x001fc600078e020c */
[----:B------:R-:W-:Y:S02]  /*00d0*/  LOP3.LUT R11, R12, 0x7, RZ, 0xc0, !PT ;  /* 0x000000070c0b7812 */ /* 0x000fe400078ec0ff */
[----:B-1----:R-:W-:-:S04]  /*00e0*/  IADD3 R0, P2, -R4, R6, RZ ;  /* 0x0000000604007210 */ /* 0x002fc80007f5e1ff */
[----:B------:R-:W-:Y:S02]  /*00f0*/  LOP3.LUT R11, R11, 0x3, R0, 0xf8, !PT ;  /* 0x000000030b0b7812 */ /* 0x000fe400078ef800 */
[----:B--2---:R-:W-:Y:S01]  /*0100*/  IADD3 R2, P1, R4, R2, RZ ;  /* 0x0000000204027210 */ /* 0x004fe20007f3e0ff */
[----:B------:R-:W-:-:S03]  /*0110*/  IMAD.X R4, R7, 0x1, ~R5, P2 ;  /* 0x0000000107047824 */ /* 0x000fc600010e0e05 */
[----:B------:R-:W-:Y:S01]  /*0120*/  LOP3.LUT P0, RZ, R11, 0x3, R2, 0xf8, !PT ;  /* 0x000000030bff7812 */ /* 0x000fe2000780f802 */
[----:B------:R-:W-:-:S03]  /*0130*/  IMAD.X R3, R5, 0x1, R3, P1 ;  /* 0x0000000105037824 */ /* 0x000fc600008e0603 */
[----:B------:R-:W-:-:S13]  /*0140*/  LOP3.LUT P0, RZ, RZ, RZ, RZ, 0xfc, P0 ;  /* 0x000000ffffff7212 */ /* 0x000fda000000fcff */
[----:B------:R-:W-:Y:S05]  /*0150*/  @!P0 BRA `(.L_x_2008) ;  /* 0x0000000400348947 */ /* 0x000fea0003800000 */
[----:B------:R-:W-:-:S04]  /*0160*/  ISETP.GE.U32.AND P0, PT, R0, 0x1, PT ;  /* 0x000000010000780c */ /* 0x000fc80003f06070 */
[----:B------:R-:W-:-:S13]  /*0170*/  ISETP.GE.AND.EX P0, PT, R4, RZ, PT, P0 ;  /* 0x000000ff0400720c */ /* 0x000fda0003f06300 */
[----:B------:R-:W-:Y:S05]  /*0180*/  @!P0 EXIT ;  /* 0x000000000000894d */ /* 0x000fea0003800000 */
[----:B------:R-:W0:Y:S01]  /*0190*/  S2R R5, SR_TID.X ;  /* 0x0000000000057919 */ /* 0x000e220000002100 */
[----:B------:R-:W1:Y:S01]  /*01a0*/  LDC R6, c[0x0][RZ] ;  /* 0x00000000ff067b82 */ /* 0x000e620000000800 */
[----:B------:R-:W-:Y:S02]  /*01b0*/  IMAD.MOV.U32 R20, RZ, RZ, RZ ;  /* 0x000000ffff147224 */ /* 0x000fe400078e00ff */
[----:B------:R-:W-:-:S07]  /*01c0*/  IMAD.MOV.U32 R23, RZ, RZ, RZ ;  /* 0x000000ffff177224 */ /* 0x000fce00078e00ff */
.L_x_2009:
[----:B0-----:R-:W-:Y:S01]  /*01d0*/  IADD3 R22, P1, R5, R20, RZ ;  /* 0x0000001405167210 */ /* 0x001fe20007f3e0ff */
[----:B-1----:R-:W-:-:S03]  /*01e0*/  IMAD R29, R6, 0x3, RZ ;  /* 0x00000003061d7824 */ /* 0x002fc600078e02ff */
[----:B------:R-:W-:Y:S01]  /*01f0*/  IADD3 R26, P3, R6, R22, RZ ;  /* 0x00000016061a7210 */ /* 0x000fe20007f7e0ff */
[----:B------:R-:W-:Y:S01]  /*0200*/  IMAD.X R25, RZ, RZ, R23, P1 ;  /* 0x000000ffff197224 */ /* 0x000fe200008e0617 */
[C---:B------:R-:W-:Y:S02]  /*0210*/  ISETP.GE.U32.AND P0, PT, R22.reuse, 0x10000, PT ;  /* 0x000100001600780c */ /* 0x040fe40003f06070 */
[----:B------:R-:W-:Y:S01]  /*0220*/  ISETP.LT.U32.AND P1, PT, R22, R0, PT ;  /* 0x000000001600720c */ /* 0x000fe20003f21070 */
[----:B------:R-:W-:Y:S01]  /*0230*/  IMAD.X R21, RZ, RZ, R25, P3 ;  /* 0x000000ffff157224 */ /* 0x000fe200018e0619 */
[----:B------:R-:W-:Y:S02]  /*0240*/  ISETP.GE.U32.AND.EX P0, PT, R25, RZ, PT, P0 ;  /* 0x000000ff1900720c */ /* 0x000fe40003f06100 */
[----:B------:R-:W-:Y:S02]  /*0250*/  LEA R24, P5, R6, R22, 0x1 ;  /* 0x0000001606187211 */ /* 0x000fe400078a08ff */
[----:B------:R-:W-:-:S02]  /*0260*/  ISETP.GE.U32.AND P2, PT, R26, 0x10000, PT ;  /* 0x000100001a00780c */ /* 0x000fc40003f46070 */
[----:B------:R-:W-:Y:S01]  /*0270*/  ISETP.LT.AND.EX P0, PT, R25, R4, !P0, P1 ;  /* 0x000000041900720c */ /* 0x000fe20004701310 */
[--C-:B------:R-:W-:Y:S01]  /*0280*/  IMAD.X R11, RZ, RZ, R25.reuse, P5 ;  /* 0x000000ffff0b7224 */ /* 0x100fe200028e0619 */
[----:B------:R-:W-:Y:S02]  /*0290*/  ISETP.LT.U32.AND P3, PT, R26, R0, PT ;  /* 0x000000001a00720c */ /* 0x000fe40003f61070 */
[----:B------:R-:W-:Y:S02]  /*02a0*/  ISETP.GE.U32.AND.EX P1, PT, R21, RZ, PT, P2 ;  /* 0x000000ff1500720c */ /* 0x000fe40003f26120 */
[----:B------:R-:W-:Y:S02]  /*02b0*/  IADD3 R29, P4, R29, R22, RZ ;  /* 0x000000161d1d7210 */ /* 0x000fe40007f9e0ff */
[C---:B------:R-:W-:Y:S02]  /*02c0*/  ISETP.GE.U32.AND P2, PT, R24.reuse, 0x10000, PT ;  /* 0x000100001800780c */ /* 0x040fe40003f46070 */
[----:B------:R-:W-:Y:S01]  /*02d0*/  ISETP.LT.AND.EX P1, PT, R21, R4, !P1, P3 ;  /* 0x000000041500720c */ /* 0x000fe20004f21330 */
[----:B------:R-:W-:Y:S01]  /*02e0*/  IMAD.X R27, RZ, RZ, R25, P4 ;  /* 0x000000ffff1b7224 */ /* 0x000fe200020e0619 */
[----:B------:R-:W-:-:S02]  /*02f0*/  ISETP.LT.U32.AND P3, PT, R24, R0, PT ;  /* 0x000000001800720c */ /* 0x000fc40003f61070 */
[----:B------:R-:W-:Y:S02]  /*0300*/  ISETP.GE.U32.AND.EX P6, PT, R11, RZ, PT, P2 ;  /* 0x000000ff0b00720c */ /* 0x000fe40003fc6120 */
[----:B------:R-:W-:Y:S02]  /*0310*/  ISETP.GE.U32.AND P2, PT, R29, 0x10000, PT ;  /* 0x000100001d00780c */ /* 0x000fe40003f46070 */
[----:B------:R-:W-:Y:S02]  /*0320*/  ISETP.LT.AND.EX P3, PT, R11, R4, !P6, P3 ;  /* 0x000000040b00720c */ /* 0x000fe40007761330 */
[----:B------:R-:W-:Y:S02]  /*0330*/  ISETP.LT.U32.AND P4, PT, R29, R0, PT ;  /* 0x000000001d00720c */ /* 0x000fe40003f81070 */
[----:B------:R-:W-:Y:S02]  /*0340*/  ISETP.GE.U32.AND.EX P2, PT, R27, RZ, PT, P2 ;  /* 0x000000ff1b00720c */ /* 0x000fe40003f46120 */
[----:B------:R-:W-:-:S02]  /*0350*/  @P0 LEA R14, P5, R22, R12, 0x1 ;  /* 0x0000000c160e0211 */ /* 0x000fc400078a08ff */
[----:B------:R-:W-:Y:S02]  /*0360*/  ISETP.LT.AND.EX P2, PT, R27, R4, !P2, P4 ;  /* 0x000000041b00720c */ /* 0x000fe40005741340 */
[----:B------:R-:W-:Y:S02]  /*0370*/  @P0 LEA.HI.X R15, R22, R13, R25, 0x1, P5 ;  /* 0x0000000d160f0211 */ /* 0x000fe400028f0c19 */
[----:B------:R-:W-:-:S03]  /*0380*/  @P1 LEA R16, P5, R26, R12, 0x1 ;  /* 0x0000000c1a101211 */ /* 0x000fc600078a08ff */
[----:B------:R0:W2:Y:S01]  /*0390*/  @P0 LDG.E.U16 R9, desc[UR4][R14.64] ;  /* 0x000000040e090981 */ /* 0x0000a2000c1e1500 */
[----:B------:R-:W-:-:S05]  /*03a0*/  @P1 LEA.HI.X R17, R26, R13, R21, 0x1, P5 ;  /* 0x0000000d1a111211 */ /* 0x000fca00028f0c15 */
[----:B------:R1:W3:Y:S01]  /*03b0*/  @P1 LDG.E.U16 R10, desc[UR4][R16.64] ;  /* 0x00000004100a1981 */ /* 0x0002e2000c1e1500 */
[----:B0-----:R-:W-:-:S04]  /*03c0*/  @P3 LEA R14, P4, R24, R12, 0x1 ;  /* 0x0000000c180e3211 */ /* 0x001fc800078808ff */
[----:B------:R-:W-:Y:S02]  /*03d0*/  @P3 LEA.HI.X R15, R24, R13, R11, 0x1, P4 ;  /* 0x0000000d180f3211 */ /* 0x000fe400020f0c0b */
[----:B------:R-:W-:-:S03]  /*03e0*/  @P2 LEA R18, P4, R29, R12, 0x1 ;  /* 0x0000000c1d122211 */ /* 0x000fc600078808ff */
[----:B------:R0:W4:Y:S01]  /*03f0*/  @P3 LDG.E.U16 R7, desc[UR4][R14.64] ;  /* 0x000000040e073981 */ /* 0x000122000c1e1500 */
[----:B------:R-:W-:-:S05]  /*0400*/  @P2 LEA.HI.X R19, R29, R13, R27, 0x1, P4 ;  /* 0x0000000d1d132211 */ /* 0x000fca00020f0c1b */
[----:B------:R-:W5:Y:S01]  /*0410*/  @P2 LDG.E.U16 R8, desc[UR4][R18.64] ;  /* 0x0000000412082981 */ /* 0x000f62000c1e1500 */
[-C--:B-1----:R-:W-:Y:S02]  /*0420*/  @P0 IADD3 R16, P4, R22, R2.reuse, RZ ;  /* 0x0000000216100210 */ /* 0x082fe40007f9e0ff */
[----:B0-----:R-:W-:-:S03]  /*0430*/  @P1 IADD3 R14, P6, R26, R2, RZ ;  /* 0x000000021a0e1210 */ /* 0x001fc60007fde0ff */
[--C-:B------:R-:W-:Y:S02]  /*0440*/  @P0 IMAD.X R17, R25, 0x1, R3.reuse, P4 ;  /* 0x0000000119110824 */ /* 0x100fe400020e0603 */
[----:B------:R-:W-:Y:S02]  /*0450*/  @P1 IMAD.X R15, R21, 0x1, R3, P6 ;  /* 0x00000001150f1824 */ /* 0x000fe400030e0603 */
[----:B------:R-:W-:Y:S02]  /*0460*/  IMAD.MOV.U32 R21, RZ, RZ, R23 ;  /* 0x000000ffff157224 */ /* 0x000fe400078e0017 */
[----:B------:R-:W-:-:S04]  /*0470*/  IMAD.WIDE.U32 R20, R6, 0x4, R20 ;  /* 0x0000000406147825 */ /* 0x000fc800078e0014 */
[----:B------:R-:W-:Y:S02]  /*0480*/  IMAD.MOV.U32 R23, RZ, RZ, R21 ;  /* 0x000000ffff177224 */ /* 0x000fe400078e0015 */
[----:B--2---:R-:W-:Y:S02]  /*0490*/  IMAD.U32 R28, R9, 0x10000, RZ ;  /* 0x00010000091c7824 */ /* 0x004fe400078e00ff */
[----:B---3--:R-:W-:-:S03]  /*04a0*/  IMAD.U32 R22, R10, 0x10000, RZ ;  /* 0x000100000a167824 */ /* 0x008fc600078e00ff */
[----:B------:R-:W-:Y:S02]  /*04b0*/  @P0 FSETP.NEU.FTZ.AND P5, PT, R28, RZ, PT ;  /* 0x000000ff1c00020b */ /* 0x000fe40003fbd000 */
[----:B------:R-:W-:Y:S02]  /*04c0*/  @P1 FSETP.NEU.FTZ.AND P4, PT, R22, RZ, PT ;  /* 0x000000ff1600120b */ /* 0x000fe40003f9d000 */
[----:B------:R-:W-:Y:S02]  /*04d0*/  @P0 SEL R22, RZ, 0x1, !P5 ;  /* 0x00000001ff160807 */ /* 0x000fe40006800000 */
[----:B------:R-:W-:Y:S01]  /*04e0*/  @P1 SEL R26, RZ, 0x1, !P4 ;  /* 0x00000001ff1a1807 */ /* 0x000fe20006000000 */
[----:B----4-:R-:W-:Y:S02]  /*04f0*/  IMAD.U32 R28, R7, 0x10000, RZ ;  /* 0x00010000071c7824 */ /* 0x010fe400078e00ff */
[----:B------:R2:W-:Y:S01]  /*0500*/  @P0 STG.E.U8 desc[UR4][R16.64], R22 ;  /* 0x0000001610000986 */ /* 0x0005e2000c101104 */
[----:B-----5:R-:W-:Y:S01]  /*0510*/  IMAD.U32 R18, R8, 0x10000, RZ ;  /* 0x0001000008127824 */ /* 0x020fe200078e00ff */
[----:B------:R-:W-:-:S02]  /*0520*/  @P3 IADD3 R24, P0, R24, R2, RZ ;  /* 0x0000000218183210 */ /* 0x000fc40007f1e0ff */
[----:B------:R-:W-:Y:S02]  /*0530*/  @P3 FSETP.NEU.FTZ.AND P5, PT, R28, RZ, PT ;  /* 0x000000ff1c00320b */ /* 0x000fe40003fbd000 */
[----:B------:R-:W-:Y:S02]  /*0540*/  @P2 FSETP.NEU.FTZ.AND P6, PT, R18, RZ, PT ;  /* 0x000000ff1200220b */ /* 0x000fe40003fdd000 */
[----:B------:R-:W-:Y:S01]  /*0550*/  @P2 IADD3 R18, P4, R29, R2, RZ ;  /* 0x000000021d122210 */ /* 0x000fe20007f9e0ff */
[----:B------:R-:W-:Y:S01]  /*0560*/  @P3 IMAD.X R25, R11, 0x1, R3, P0 ;  /* 0x000000010b193824 */ /* 0x000fe200000e0603 */
[----:B------:R-:W-:-:S03]  /*0570*/  @P3 SEL R11, RZ, 0x1, !P5 ;  /* 0x00000001ff0b3807 */ /* 0x000fc60006800000 */
[----:B------:R-:W-:Y:S01]  /*0580*/  @P2 IMAD.X R19, R27, 0x1, R3, P4 ;  /* 0x000000011b132824 */ /* 0x000fe200020e0603 */
[----:B------:R-:W-:Y:S01]  /*0590*/  @P2 SEL R27, RZ, 0x1, !P6 ;  /* 0x00000001ff1b2807 */ /* 0x000fe20007000000 */
[----:B------:R2:W-:Y:S01]  /*05a0*/  @P1 STG.E.U8 desc[UR4][R14.64], R26 ;  /* 0x0000001a0e001986 */ /* 0x0005e2000c101104 */
[----:B------:R-:W-:-:S03]  /*05b0*/  ISETP.GE.U32.AND P0, PT, R20, 0x10000, PT ;  /* 0x000100001400780c */ /* 0x000fc60003f06070 */
[----:B------:R2:W-:Y:S01]  /*05c0*/  @P3 STG.E.U8 desc[UR4][R24.64], R11 ;  /* 0x0000000b18003986 */ /* 0x0005e2000c101104 */
[----:B------:R-:W-:-:S03]  /*05d0*/  ISETP.LT.U32.AND P1, PT, R20, R0, PT ;  /* 0x000000001400720c */ /* 0x000fc60003f21070 */
[----:B------:R2:W-:Y:S01]  /*05e0*/  @P2 STG.E.U8 desc[UR4][R18.64], R27 ;  /* 0x0000001b12002986 */ /* 0x0005e2000c101104 */
[C---:B------:R-:W-:Y:S02]  /*05f0*/  ISETP.GE.U32.AND.EX P0, PT, R21.reuse, RZ, PT, P0 ;  /* 0x000000ff1500720c */ /* 0x040fe40003f06100 */
[----:B------:R-:W-:-:S13]  /*0600*/  ISETP.LT.AND.EX P1, PT, R21, R4, PT, P1 ;  /* 0x000000041500720c */ /* 0x000fda0003f21310 */
[----:B--2---:R-:W-:Y:S05]  /*0610*/  @!P0 BRA P1, `(.L_x_2009) ;  /* 0xfffffff800ec8947 */ /* 0x004fea000083ffff */
[----:B------:R-:W-:Y:S05]  /*0620*/  EXIT ;  /* 0x000000000000794d */ /* 0x000fea0003800000 */
.L_x_2008:
        /* <DEDUP_REMOVED lines=8> */
.L_x_2010:
[----:B------:R-:W-:-:S04]  /*06b0*/  LEA R6, P0, R11, R12, 0x3 ;  /* 0x0000000c0b067211 */ /* 0x000fc800078018ff */
[----:B------:R-:W-:-:S06]  /*06c0*/  LEA.HI.X R7, R11, R13, R14, 0x3, P0 ;  /* 0x0000000d0b077211 */ /* 0x000fcc00000f1c0e */
[----:B------:R-:W2:Y:S02]  /*06d0*/  LDG.E.64 R6, desc[UR4][R6.64] ;  /* 0x0000000406067981 */ /* 0x000ea4000c1e1b00 */
[C---:B--2---:R-:W-:Y:S01]  /*06e0*/  PRMT R5, R6.reuse, 0x7632, R5 ;  /* 0x0000763206057816 */ /* 0x044fe20000000005 */
[----:B------:R-:W-:Y:S02]  /*06f0*/  IMAD.U32 R8, R6, 0x10000, RZ ;  /* 0x0001000006087824 */ /* 0x000fe400078e00ff */
[----:B------:R-:W-:Y:S02]  /*0700*/  IMAD.U32 R10, R7, 0x10000, RZ ;  /* 0x00010000070a7824 */ /* 0x000fe400078e00ff */
[----:B------:R-:W-:Y:S01]  /*0710*/  IMAD.U32 R9, R5, 0x10000, RZ ;  /* 0x0001000005097824 */ /* 0x000fe200078e00ff */
[----:B------:R-:W-:Y:S02]  /*0720*/  PRMT R5, R7, 0x7632, R5 ;  /* 0x0000763207057816 */ /* 0x000fe40000000005 */
[----:B------:R-:W-:-:S02]  /*0730*/  FSETP.NEU.FTZ.AND P0, PT, R8, RZ, PT ;  /* 0x000000ff0800720b */ /* 0x000fc40003f1d000 */
[----:B------:R-:W-:Y:S01]  /*0740*/  FSETP.NEU.FTZ.AND P1, PT, R9, RZ, PT ;  /* 0x000000ff0900720b */ /* 0x000fe20003f3d000 */
[----:B------:R-:W-:Y:S01]  /*0750*/  IMAD.U32 R8, R5, 0x10000, RZ ;  /* 0x0001000005087824 */ /* 0x000fe200078e00ff */
[----:B------:R-:W-:Y:S02]  /*0760*/  FSETP.NEU.FTZ.AND P2, PT, R10, RZ, PT ;  /* 0x000000ff0a00720b */ /* 0x000fe40003f5d000 */
[----:B------:R-:W-:Y:S02]  /*0770*/  SEL R5, RZ, 0x1, !P0 ;  /* 0x00000001ff057807 */ /* 0x000fe40004000000 */
[----:B------:R-:W-:Y:S02]  /*0780*/  SEL R6, RZ, 0x1, !P1 ;  /* 0x00000001ff067807 */ /* 0x000fe40004800000 */
[----:B------:R-:W-:Y:S02]  /*0790*/  FSETP.NEU.FTZ.AND P0, PT, R8, RZ, PT ;  /* 0x000000ff0800720b */ /* 0x000fe40003f1d000 */
[----:B------:R-:W-:-:S02]  /*07a0*/  SEL R7, RZ, 0x1, !P2 ;  /* 0x00000001ff077807 */ /* 0x000fc40005000000 */
[----:B------:R-:W-:Y:S02]  /*07b0*/  PRMT R8, R6, 0x7604, R5 ;  /* 0x0000760406087816 */ /* 0x000fe40000000005 */
[----:B------:R-:W-:Y:S02]  /*07c0*/  LEA R6, P1, R11, R2, 0x2 ;  /* 0x000000020b067211 */ /* 0x000fe400078210ff */
[----:B------:R-:W-:Y:S02]  /*07d0*/  PRMT R8, R7, 0x7054, R8 ;  /* 0x0000705407087816 */ /* 0x000fe40000000008 */
[----:B------:R-:W-:Y:S02]  /*07e0*/  SEL R5, RZ, 0x1, !P0 ;  /* 0x00000001ff057807 */ /* 0x000fe40004000000 */
[C---:B------:R-:W-:Y:S02]  /*07f0*/  LEA.HI.X R7, R11.reuse, R3, R14, 0x2, P1 ;  /* 0x000000030b077211 */ /* 0x040fe400008f140e */
[----:B------:R-:W-:-:S02]  /*0800*/  IADD3 R11, P0, R11, UR6, RZ ;  /* 0x000000060b0b7c10 */ /* 0x000fc4000ff1e0ff */
[----:B------:R-:W-:Y:S02]  /*0810*/  PRMT R5, R5, 0x654, R8 ;  /* 0x0000065405057816 */ /* 0x000fe40000000008 */
[C---:B------:R-:W-:Y:S01]  /*0820*/  ISETP.LT.U32.AND P1, PT, R11.reuse, 0x4000, PT ;  /* 0x000040000b00780c */ /* 0x040fe20003f21070 */
[----:B------:R-:W-:Y:S02]  /*0830*/  IMAD.SHL.U32 R9, R11, 0x4, RZ ;  /* 0x000000040b097824 */ /* 0x000fe400078e00ff */
[----:B------:R-:W-:Y:S01]  /*0840*/  IMAD.X R14, RZ, RZ, R14, P0 ;  /* 0x000000ffff0e7224 */ /* 0x000fe200000e060e */
[----:B------:R0:W-:Y:S02]  /*0850*/  STG.E desc[UR4][R6.64], R5 ;  /* 0x0000000506007986 */ /* 0x0001e4000c101904 */
[----:B------:R-:W-:Y:S02]  /*0860*/  ISETP.GE.U32.AND P0, PT, R9, R0, PT ;  /* 0x000000000900720c */ /* 0x000fe40003f06070 */
[----:B------:R-:W-:-:S02]  /*0870*/  SHF.L.U64.HI R9, R11, 0x2, R14 ;  /* 0x000000020b097819 */ /* 0x000fc4000001020e */
[----:B------:R-:W-:Y:S02]  /*0880*/  ISETP.LT.U32.AND.EX P1, PT, R14, RZ, PT, P1 ;  /* 0x000000ff0e00720c */ /* 0x000fe40003f21110 */
[----:B------:R-:W-:-:S13]  /*0890*/  ISETP.GE.AND.EX P0, PT, R9, R4, PT, P0 ;  /* 0x000000040900720c */ /* 0x000fda0003f06300 */
[----:B0-----:R-:W-:Y:S05]  /*08a0*/  @!P0 BRA P1, `(.L_x_2010) ;  /* 0xfffffffc00808947 */ /* 0x001fea000083ffff */
[----:B------:R-:W-:Y:S05]  /*08b0*/  EXIT ;  /* 0x000000000000794d */ /* 0x000fea0003800000 */
.L_x_2011:
        /* <DEDUP_REMOVED lines=12> */
.L_x_7857:


//--------------------- .text._ZN2at6native55_GLOBAL__N__de093ff9_22_ForeachBinaryOpList_cu_a911ec4325multi_tensor_apply_kernelINS1_18TensorListMetadataILi2EEENS1_11CopyFunctorIbN3c104HalfELi2ELi1ELi1EEEJNS0_4CopyIbS7_EEEEEvT_T0_DpT1_ --------------------------
	.section	.text._ZN2at6native55_GLOBAL__N__de093ff9_22_ForeachBinaryOpList_cu_a911ec4325multi_tensor_apply_kernelINS1_18TensorListMetadataILi2EEENS1_11CopyFunctorIbN3c104HalfELi2ELi1ELi1EEEJNS0_4CopyIbS7_EEEEEvT_T0_DpT1_,"ax",@progbits
	.align	128
.text._ZN2at6native55_GLOBAL__N__de093ff9_22_ForeachBinaryOpList_cu_a911ec4325multi_tensor_apply_kernelINS1_18TensorListMetadataILi2EEENS1_11CopyFunctorIbN3c104HalfELi2ELi1ELi1EEEJNS0_4CopyIbS7_EEEEEvT_T0_DpT1_:
        .type           _ZN2at6native55_GLOBAL__N__de093ff9_22_ForeachBinaryOpList_cu_a911ec4325multi_tensor_apply_kernelINS1_18TensorListMetadataILi2EEENS1_11CopyFunctorIbN3c104HalfELi2ELi1ELi1EEEJNS0_4CopyIbS7_EEEEEvT_T0_DpT1_,@function
        .size           _ZN2at6native55_GLOBAL__N__de093ff9_22_ForeachBinaryOpList_cu_a911ec4325multi_tensor_apply_kernelINS1_18TensorListMetadataILi2EEENS1_11CopyFunctorIbN3c104HalfELi2ELi1ELi1EEEJNS0_4CopyIbS7_EEEEEvT_T0_DpT1_,(.L_x_7858 - _ZN2at6native55_GLOBAL__N__de093ff9_22_ForeachBinaryOpList_cu_a911ec4325multi_tensor_apply_kernelINS1_18TensorListMetadataILi2EEENS1_11CopyFunctorIbN3c104HalfELi2ELi1ELi1EEEJNS0_4CopyIbS7_EEEEEvT_T0_DpT1_)
        .other          _ZN2at6native55_GLOBAL__N__de093ff9_22_ForeachBinaryOpList_cu_a911ec4325multi_tensor_apply_kernelINS1_18TensorListMetadataILi2EEENS1_11CopyFunctorIbN3c104HalfELi2ELi1ELi1EEEJNS0_4CopyIbS7_EEEEEvT_T0_DpT1_,@"STO_CUDA_ENTRY STV_DEFAULT"
_ZN2at6native55_GLOBAL__N__de093ff9_22_ForeachBinaryOpList_cu_a911ec4325multi_tensor_apply_kernelINS1_18TensorListMetadataILi2EEENS1_11CopyFunctorIbN3c104HalfELi2ELi1ELi1EEEJNS0_4CopyIbS7_EEEEEvT_T0_DpT1_:
        /* <DEDUP_REMOVED lines=29> */
.L_x_2013:
[----:B0-----:R-:W-:Y:S01]  /*01d0*/  IADD3 R25, P1, R5, R20, RZ ;  /* 0x0000001405197210 */ /* 0x001fe20007f3e0ff */
[----:B-1----:R-:W-:-:S03]  /*01e0*/  IMAD R14, R6, 0x3, RZ ;  /* 0x00000003060e7824 */ /* 0x002fc600078e02ff */
[-C--:B------:R-:W-:Y:S01]  /*01f0*/  IADD3 R26, P3, R6, R25.reuse, RZ ;  /* 0x00000019061a7210 */ /* 0x080fe20007f7e0ff */
        /* <DEDUP_REMOVED lines=10> */
[C---:B------:R-:W-:Y:S02]  /*02a0*/  ISETP.GE.U32.AND.EX P1, PT, R21.reuse, RZ, PT, P2 ;  /* 0x000000ff1500720c */ /* 0x040fe40003f26120 */
        /* <DEDUP_REMOVED lines=23> */
[----:B-1----:R-:W-:Y:S01]  /*0420*/  @P0 IADD3 R16, P6, R25, R2, RZ ;  /* 0x0000000219100210 */ /* 0x002fe20007fde0ff */
[----:B--2---:R-:W-:Y:S02]  /*0430*/  HADD2.F32 R28, -RZ, R9.H0_H0 ;  /* 0x20000009ff1c7230 */ /* 0x004fe40000004100 */
[----:B---3--:R-:W-:-:S03]  /*0440*/  HADD2.F32 R17, -RZ, R10.H0_H0 ;  /* 0x2000000aff117230 */ /* 0x008fc60000004100 */
[----:B------:R-:W-:Y:S02]  /*0450*/  @P0 FSETP.NEU.FTZ.AND P5, PT, R28, RZ, PT ;  /* 0x000000ff1c00020b */ /* 0x000fe40003fbd000 */
[----:B------:R-:W-:Y:S01]  /*0460*/  @P1 FSETP.NEU.FTZ.AND P4, PT, R17, RZ, PT ;  /* 0x000000ff1100120b */ /* 0x000fe20003f9d000 */
[--C-:B------:R-:W-:Y:S01]  /*0470*/  @P0 IMAD.X R17, R22, 0x1, R3.reuse, P6 ;  /* 0x0000000116110824 */ /* 0x100fe200030e0603 */
[----:B------:R-:W-:Y:S02]  /*0480*/  @P0 SEL R22, RZ, 0x1, !P5 ;  /* 0x00000001ff160807 */ /* 0x000fe40006800000 */
[----:B0-----:R-:W-:Y:S01]  /*0490*/  @P1 IADD3 R14, P6, R26, R2, RZ ;  /* 0x000000021a0e1210 */ /* 0x001fe20007fde0ff */
[----:B----4-:R-:W-:Y:S02]  /*04a0*/  HADD2.F32 R25, -RZ, R7.H0_H0 ;  /* 0x20000007ff197230 */ /* 0x010fe40000004100 */
[----:B------:R2:W-:Y:S02]  /*04b0*/  @P0 STG.E.U8 desc[UR4][R16.64], R22 ;  /* 0x0000001610000986 */ /* 0x0005e4000c101104 */
[----:B------:R-:W-:-:S02]  /*04c0*/  @P1 IMAD.X R15, R21, 0x1, R3, P6 ;  /* 0x00000001150f1824 */ /* 0x000fc400030e0603 */
[----:B-----5:R-:W-:Y:S01]  /*04d0*/  HADD2.F32 R18, -RZ, R8.H0_H0 ;  /* 0x20000008ff127230 */ /* 0x020fe20000004100 */
[-C--:B------:R-:W-:Y:S02]  /*04e0*/  @P3 IADD3 R24, P0, R24, R2.reuse, RZ ;  /* 0x0000000218183210 */ /* 0x080fe40007f1e0ff */
[----:B------:R-:W-:Y:S02]  /*04f0*/  @P1 SEL R26, RZ, 0x1, !P4 ;  /* 0x00000001ff1a1807 */ /* 0x000fe40006000000 */
[----:B------:R-:W-:Y:S02]  /*0500*/  @P2 FSETP.NEU.FTZ.AND P6, PT, R18, RZ, PT ;  /* 0x000000ff1200220b */ /* 0x000fe40003fdd000 */
[----:B------:R-:W-:Y:S02]  /*0510*/  @P2 IADD3 R18, P4, R29, R2, RZ ;  /* 0x000000021d122210 */ /* 0x000fe40007f9e0ff */
[----:B------:R-:W-:Y:S01]  /*0520*/  @P3 FSETP.NEU.FTZ.AND P5, PT, R25, RZ, PT ;  /* 0x000000ff1900320b */ /* 0x000fe20003fbd000 */
[----:B------:R-:W-:-:S02]  /*0530*/  IMAD.MOV.U32 R21, RZ, RZ, R23 ;  /* 0x000000ffff157224 */ /* 0x000fc400078e0017 */
[--C-:B------:R-:W-:Y:S01]  /*0540*/  @P3 IMAD.X R25, R11, 0x1, R3.reuse, P0 ;  /* 0x000000010b193824 */ /* 0x100fe200000e0603 */
[----:B------:R-:W-:Y:S01]  /*0550*/  @P3 SEL R11, RZ, 0x1, !P5 ;  /* 0x00000001ff0b3807 */ /* 0x000fe20006800000 */
[----:B------:R-:W-:Y:S01]  /*0560*/  @P2 IMAD.X R19, R27, 0x1, R3, P4 ;  /* 0x000000011b132824 */ /* 0x000fe200020e0603 */
[----:B------:R-:W-:Y:S01]  /*0570*/  @P2 SEL R27, RZ, 0x1, !P6 ;  /* 0x00000001ff1b2807 */ /* 0x000fe20007000000 */
[----:B------:R-:W-:Y:S01]  /*0580*/  IMAD.WIDE.U32 R20, R6, 0x4, R20 ;  /* 0x0000000406147825 */ /* 0x000fe200078e0014 */
[----:B------:R2:W-:Y:S04]  /*0590*/  @P1 STG.E.U8 desc[UR4][R14.64], R26 ;  /* 0x0000001a0e001986 */ /* 0x0005e8000c101104 */
[----:B------:R2:W-:Y:S01]  /*05a0*/  @P3 STG.E.U8 desc[UR4][R24.64], R11 ;  /* 0x0000000b18003986 */ /* 0x0005e2000c101104 */
[----:B------:R-:W-:-:S02]  /*05b0*/  ISETP.GE.U32.AND P0, PT, R20, 0x10000, PT ;  /* 0x000100001400780c */ /* 0x000fc40003f06070 */
[----:B------:R-:W-:Y:S01]  /*05c0*/  ISETP.LT.U32.AND P1, PT, R20, R0, PT ;  /* 0x000000001400720c */ /* 0x000fe20003f21070 */
[----:B------:R2:W-:Y:S01]  /*05d0*/  @P2 STG.E.U8 desc[UR4][R18.64], R27 ;  /* 0x0000001b12002986 */ /* 0x0005e2000c101104 */
[C---:B------:R-:W-:Y:S02]  /*05e0*/  ISETP.GE.U32.AND.EX P0, PT, R21.reuse, RZ, PT, P0 ;  /* 0x000000ff1500720c */ /* 0x040fe40003f06100 */
[----:B------:R-:W-:Y:S01]  /*05f0*/  ISETP.LT.AND.EX P1, PT, R21, R4, PT, P1 ;  /* 0x000000041500720c */ /* 0x000fe20003f21310 */
[----:B------:R-:W-:-:S12]  /*0600*/  IMAD.MOV.U32 R23, RZ, RZ, R21 ;  /* 0x000000ffff177224 */ /* 0x000fd800078e0015 */
[----:B--2---:R-:W-:Y:S05]  /*0610*/  @!P0 BRA P1, `(.L_x_2013) ;  /* 0xfffffff800ec8947 */ /* 0x004fea000083ffff */
[----:B------:R-:W-:Y:S05]  /*0620*/  EXIT ;  /* 0x000000000000794d */ /* 0x000fea0003800000 */
.L_x_2012:
        /* <DEDUP_REMOVED lines=8> */
.L_x_2014:
[----:B------:R-:W-:-:S04]  /*06b0*/  LEA R6, P0, R11, R12, 0x3 ;  /* 0x0000000c0b067211 */ /* 0x000fc800078018ff */
[----:B------:R-:W-:-:S06]  /*06c0*/  LEA.HI.X R7, R11, R13, R14, 0x3, P0 ;  /* 0x0000000d0b077211 */ /* 0x000fcc00000f1c0e */
[----:B------:R-:W2:Y:S02]  /*06d0*/  LDG.E.64 R6, desc[UR4][R6.64] ;  /* 0x0000000406067981 */ /* 0x000ea4000c1e1b00 */
[--C-:B--2---:R-:W-:Y:S02]  /*06e0*/  HADD2.F32 R5, -RZ, R6.reuse.H0_H0 ;  /* 0x20000006ff057230 */ /* 0x104fe40000004100 */
[----:B------:R-:W-:Y:S02]  /*06f0*/  HADD2.F32 R8, -RZ, R6.H1_H1 ;  /* 0x30000006ff087230 */ /* 0x000fe40000004100 */
[--C-:B------:R-:W-:Y:S01]  /*0700*/  HADD2.F32 R9, -RZ, R7.reuse.H0_H0 ;  /* 0x20000007ff097230 */ /* 0x100fe20000004100 */
[----:B------:R-:W-:Y:S01]  /*0710*/  FSETP.NEU.FTZ.AND P0, PT, R5, RZ, PT ;  /* 0x000000ff0500720b */ /* 0x000fe20003f1d000 */
[----:B------:R-:W-:Y:S01]  /*0720*/  HADD2.F32 R10, -RZ, R7.H1_H1 ;  /* 0x30000007ff0a7230 */ /* 0x000fe20000004100 */
[----:B------:R-:W-:Y:S02]  /*0730*/  FSETP.NEU.FTZ.AND P1, PT, R8, RZ, PT ;  /* 0x000000ff0800720b */ /* 0x000fe40003f3d000 */
[----:B------:R-:W-:-:S02]  /*0740*/  FSETP.NEU.FTZ.AND P2, PT, R9, RZ, PT ;  /* 0x000000ff0900720b */ /* 0x000fc40003f5d000 */
[----:B------:R-:W-:Y:S02]  /*0750*/  SEL R5, RZ, 0x1, !P0 ;  /* 0x00000001ff057807 */ /* 0x000fe40004000000 */
[----:B------:R-:W-:Y:S02]  /*0760*/  SEL R8, RZ, 0x1, !P1 ;  /* 0x00000001ff087807 */ /* 0x000fe40004800000 */
[----:B------:R-:W-:Y:S02]  /*0770*/  SEL R7, RZ, 0x1, !P2 ;  /* 0x00000001ff077807 */ /* 0x000fe40005000000 */
[----:B------:R-:W-:Y:S02]  /*0780*/  PRMT R8, R8, 0x7604, R5 ;  /* 0x0000760408087816 */ /* 0x000fe40000000005 */
[----:B------:R-:W-:Y:S02]  /*0790*/  FSETP.NEU.FTZ.AND P0, PT, R10, RZ, PT ;  /* 0x000000ff0a00720b */ /* 0x000fe40003f1d000 */
[----:B------:R-:W-:-:S02]  /*07a0*/  LEA R6, P1, R11, R2, 0x2 ;  /* 0x000000020b067211 */ /* 0x000fc400078210ff */
[----:B------:R-:W-:Y:S02]  /*07b0*/  PRMT R8, R7, 0x7054, R8 ;  /* 0x0000705407087816 */ /* 0x000fe40000000008 */
[----:B------:R-:W-:Y:S02]  /*07c0*/  SEL R5, RZ, 0x1, !P0 ;  /* 0x00000001ff057807 */ /* 0x000fe40004000000 */
[C---:B------:R-:W-:Y:S02]  /*07d0*/  LEA.HI.X R7, R11.reuse, R3, R14, 0x2, P1 ;  /* 0x000000030b077211 */ /* 0x040fe400008f140e */
[----:B------:R-:W-:Y:S02]  /*07e0*/  IADD3 R11, P0, R11, UR6, RZ ;  /* 0x000000060b0b7c10 */ /* 0x000fe4000ff1e0ff */
[----:B------:R-:W-:Y:S02]  /*07f0*/  PRMT R5, R5, 0x654, R8 ;  /* 0x0000065405057816 */ /* 0x000fe40000000008 */
[C---:B------:R-:W-:Y:S01]  /*0800*/  ISETP.LT.U32.AND P1, PT, R11.reuse, 0x4000, PT ;  /* 0x000040000b00780c */ /* 0x040fe20003f21070 */
[----:B------:R-:W-:-:S02]  /*0810*/  IMAD.SHL.U32 R9, R11, 0x4, RZ ;  /* 0x000000040b097824 */ /* 0x000fc400078e00ff */
[----:B------:R-:W-:Y:S01]  /*0820*/  IMAD.X R14, RZ, RZ, R14, P0 ;  /* 0x000000ffff0e7224 */ /* 0x000fe200000e060e */
[----:B------:R0:W-:Y:S02]  /*0830*/  STG.E desc[UR4][R6.64], R5 ;  /* 0x0000000506007986 */ /* 0x0001e4000c101904 */
[----:B------:R-:W-:Y:S02]  /*0840*/  ISETP.GE.U32.AND P0, PT, R9, R0, PT ;  /* 0x000000000900720c */ /* 0x000fe40003f06070 */
[----:B------:R-:W-:Y:S02]  /*0850*/  SHF.L.U64.HI R9, R11, 0x2, R14 ;  /* 0x000000020b097819 */ /* 0x000fe4000001020e */
[----:B------:R-:W-:Y:S02]  /*0860*/  ISETP.LT.U32.AND.EX P1, PT, R14, RZ, PT, P1 ;  /* 0x000000ff0e00720c */ /* 0x000fe40003f21110 */
[----:B------:R-:W-:-:S13]  /*0870*/  ISETP.GE.AND.EX P0, PT, R9, R4, PT, P0 ;  /* 0x000000040900720c */ /* 0x000fda0003f06300 */
[----:B0-----:R-:W-:Y:S05]  /*0880*/  @!P0 BRA P1, `(.L_x_2014) ;  /* 0xfffffffc00888947 */ /* 0x001fea000083ffff */
[----:B------:R-:W-:Y:S05]  /*0890*/  EXIT ;  /* 0x000000000000794d */ /* 0x000fea0003800000 */
.L_x_2015:
        /* <DEDUP_REMOVED lines=14> */
.L_x_7858:


//--------------------- .text._ZN2at6native55_GLOBAL__N__de093ff9_22_ForeachBinaryOpList_cu_a911ec4325multi_tensor_apply_kernelINS1_18TensorListMetadataILi2EEENS1_11CopyFunctorIbN3c107complexIfEELi2ELi1ELi1EEEJNS0_4CopyIbS8_EEEEEvT_T0_DpT1_ --------------------------
	.section	.text._ZN2at6native55_GLOBAL__N__de093ff9_22_ForeachBinaryOpList_cu_a911ec4325multi_tensor_apply_kernelINS1_18TensorListMetadataILi2EEENS1_11CopyFunctorIbN3c107complexIfEELi2ELi1ELi1EEEJNS0_4CopyIbS8_EEEEEvT_T0_DpT1_,"ax",@progbits
	.align	128
.text._ZN2at6native55_GLOBAL__N__de093ff9_22_ForeachBinaryOpList_cu_a911ec4325multi_tensor_apply_kernelINS1_18TensorListMetadataILi2EEENS1_11CopyFunctorIbN3c107complexIfEELi2ELi1ELi1EEEJNS0_4CopyIbS8_EEEEEvT_T0_DpT1_:
        .type           _ZN2at6native55_GLOBAL__N__de093ff9_22_ForeachBinaryOpList_cu_a911ec4325multi_tensor_apply_kernelINS1_18TensorListMetadataILi2EEENS1_11CopyFunctorIbN3c107complexIfEELi2ELi1ELi1EEEJNS0_4CopyIbS8_EEEEEvT_T0_DpT1_,@function
        .size           _ZN2at6native55_GLOBAL__N__de093ff9_22_ForeachBinaryOpList_cu_a911ec4325multi_tensor_apply_kernelINS1_18TensorListMetadataILi2EEENS1_11CopyFunctorIbN3c107complexIfEELi2ELi1ELi1EEEJNS0_4CopyIbS8_EEEEEvT_T0_DpT1_,(.L_x_7859 - _ZN2at6native55_GLOBAL__N__de093ff9_22_ForeachBinaryOpList_cu_a911ec4325multi_tensor_apply_kernelINS1_18TensorListMetadataILi2EEENS1_11CopyFunctorIbN3c107complexIfEELi2ELi1ELi1EEEJNS0_4CopyIbS8_EEEEEvT_T0_DpT1_)
        .other          _ZN2at6native55_GLOBAL__N__de093ff9_22_ForeachBinaryOpList_cu_a911ec4325multi_tensor_apply_kernelINS1_18TensorListMetadataILi2EEENS1_11CopyFunctorIbN3c107complexIfEELi2ELi1ELi1EEEJNS0_4CopyIbS8_EEEEEvT_T0_DpT1_,@"STO_CUDA_ENTRY STV_DEFAULT"
_ZN2at6native55_GLOBAL__N__de093ff9_22_ForeachBinaryOpList_cu_a911ec4325multi_tensor_apply_kernelINS1_18TensorListMetadataILi2EEENS1_11CopyFunctorIbN3c107complexIfEELi2ELi1ELi1EEEJNS0_4CopyIbS8_EEEEEvT_T0_DpT1_:
        /* <DEDUP_REMOVED lines=27> */
[----:B------:R-:W-:Y:S01]  /*01b0*/  IMAD.MOV.U32 R20, RZ, RZ, RZ ;  /* 0x000000ffff147224 */ /* 0x000fe200078e00ff */
[----:B------:R-:W-:Y:S01]  /*01c0*/  CS2R R8, SRZ ;  /* 0x0000000000087805 */ /* 0x000fe2000001ff00 */
[----:B------:R-:W-:Y:S02]  /*01d0*/  IMAD.MOV.U32 R23, RZ, RZ, RZ ;  /* 0x000000ffff177224 */ /* 0x000fe400078e00ff */
[----:B------:R-:W-:Y:S02]  /*01e0*/  IMAD.MOV.U32 R10, RZ, RZ, RZ ;  /* 0x000000ffff0a7224 */ /* 0x000fe400078e00ff */
[----:B------:R-:W-:-:S07]  /*01f0*/  IMAD.MOV.U32 R7, RZ, RZ, RZ ;  /* 0x000000ffff077224 */ /* 0x000fce00078e00ff */
.L_x_2017:
        /* <DEDUP_REMOVED lines=28> */
[----:B------:R0:W2:Y:S01]  /*03c0*/  @P0 LDG.E R8, desc[UR4][R14.64] ;  /* 0x000000040e080981 */ /* 0x0000a2000c1e1900 */
[----:B------:R-:W-:-:S05]  /*03d0*/  @P1 LEA.HI.X R17, R24, R13, R22, 0x3, P5 ;  /* 0x0000000d18111211 */ /* 0x000fca00028f1c16 */
[----:B------:R1:W3:Y:S01]  /*03e0*/  @P1 LDG.E R7, desc[UR4][R16.64] ;  /* 0x0000000410071981 */ /* 0x0002e2000c1e1900 */
[----:B0-----:R-:W-:-:S04]  /*03f0*/  @P3 LEA R14, P4, R25, R12, 0x3 ;  /* 0x0000000c190e3211 */ /* 0x001fc800078818ff */
[----:B------:R-:W-:Y:S02]  /*0400*/  @P3 LEA.HI.X R15, R25, R13, R11, 0x3, P4 ;  /* 0x0000000d190f3211 */ /* 0x000fe400020f1c0b */
[----:B------:R-:W-:-:S03]  /*0410*/  @P2 LEA R18, P4, R29, R12, 0x3 ;  /* 0x0000000c1d122211 */ /* 0x000fc600078818ff */
[----:B------:R0:W4:Y:S01]  /*0420*/  @P3 LDG.E R10, desc[UR4][R14.64] ;  /* 0x000000040e0a3981 */ /* 0x000122000c1e1900 */
[----:B------:R-:W-:-:S05]  /*0430*/  @P2 LEA.HI.X R19, R29, R13, R27, 0x3, P4 ;  /* 0x0000000d1d132211 */ /* 0x000fca00020f1c1b */
[----:B------:R5:W4:Y:S01]  /*0440*/  @P2 LDG.E R9, desc[UR4][R18.64] ;  /* 0x0000000412092981 */ /* 0x000b22000c1e1900 */
[----:B-1----:R-:W-:-:S05]  /*0450*/  @P0 IADD3 R16, P5, R26, R2, RZ ;  /* 0x000000021a100210 */ /* 0x002fca0007fbe0ff */
[----:B------:R-:W-:Y:S01]  /*0460*/  @P0 IMAD.X R17, R21, 0x1, R3, P5 ;  /* 0x0000000115110824 */ /* 0x000fe200028e0603 */
[----:B------:R-:W-:Y:S02]  /*0470*/  @P1 IADD3 R24, P5, R24, R2, RZ ;  /* 0x0000000218181210 */ /* 0x000fe40007fbe0ff */
[----:B--2---:R-:W-:-:S04]  /*0480*/  @P0 FSETP.NEU.FTZ.AND P4, PT, R8, RZ, PT ;  /* 0x000000ff0800020b */ /* 0x004fc80003f9d000 */
[----:B------:R-:W-:Y:S02]  /*0490*/  @P0 SEL R21, RZ, 0x1, !P4 ;  /* 0x00000001ff150807 */ /* 0x000fe40006000000 */
[-C--:B------:R-:W-:Y:S01]  /*04a0*/  @P3 IADD3 R28, P4, R25, R2.reuse, RZ ;  /* 0x00000002191c3210 */ /* 0x080fe20007f9e0ff */
[--C-:B------:R-:W-:Y:S01]  /*04b0*/  @P1 IMAD.X R25, R22, 0x1, R3.reuse, P5 ;  /* 0x0000000116191824 */ /* 0x100fe200028e0603 */
[----:B---3--:R-:W-:Y:S01]  /*04c0*/  @P1 FSETP.NEU.FTZ.AND P6, PT, R7, RZ, PT ;  /* 0x000000ff0700120b */ /* 0x008fe20003fdd000 */
[----:B------:R1:W-:Y:S01]  /*04d0*/  @P0 STG.E.U8 desc[UR4][R16.64], R21 ;  /* 0x0000001510000986 */ /* 0x0003e2000c101104 */
[----:B0-----:R-:W-:Y:S01]  /*04e0*/  @P2 IADD3 R14, P0, R29, R2, RZ ;  /* 0x000000021d0e2210 */ /* 0x001fe20007f1e0ff */
[----:B------:R-:W-:Y:S01]  /*04f0*/  @P3 IMAD.X R29, R11, 0x1, R3, P4 ;  /* 0x000000010b1d3824 */ /* 0x000fe200020e0603 */
[----:B-----5:R-:W-:Y:S02]  /*0500*/  @P1 SEL R19, RZ, 0x1, !P6 ;  /* 0x00000001ff131807 */ /* 0x020fe40007000000 */
[----:B----4-:R-:W-:Y:S01]  /*0510*/  @P3 FSETP.NEU.FTZ.AND P5, PT, R10, RZ, PT ;  /* 0x000000ff0a00320b */ /* 0x010fe20003fbd000 */
[----:B-1----:R-:W-:Y:S01]  /*0520*/  IMAD.MOV.U32 R21, RZ, RZ, R23 ;  /* 0x000000ffff157224 */ /* 0x002fe200078e0017 */
[----:B------:R-:W-:Y:S01]  /*0530*/  @P2 FSETP.NEU.FTZ.AND P4, PT, R9, RZ, PT ;  /* 0x000000ff0900220b */ /* 0x000fe20003f9d000 */
[----:B------:R-:W-:Y:S01]  /*0540*/  @P2 IMAD.X R15, R27, 0x1, R3, P0 ;  /* 0x000000011b0f2824 */ /* 0x000fe200000e0603 */
[----:B------:R-:W-:Y:S01]  /*0550*/  @P3 SEL R11, RZ, 0x1, !P5 ;  /* 0x00000001ff0b3807 */ /* 0x000fe20006800000 */
[----:B------:R-:W-:Y:S01]  /*0560*/  IMAD.WIDE.U32 R20, R6, 0x4, R20 ;  /* 0x0000000406147825 */ /* 0x000fe200078e0014 */
[----:B------:R-:W-:Y:S01]  /*0570*/  @P2 SEL R17, RZ, 0x1, !P4 ;  /* 0x00000001ff112807 */ /* 0x000fe20006000000 */
        /* <DEDUP_REMOVED lines=10> */
.L_x_2016:
        /* <DEDUP_REMOVED lines=8> */
.L_x_2018:
[----:B------:R-:W-:-:S04]  /*06a0*/  LEA R6, P0, R11, R12, 0x5 ;  /* 0x0000000c0b067211 */ /* 0x000fc800078028ff */
[----:B------:R-:W-:-:S05]  /*06b0*/  LEA.HI.X R7, R11, R13, R14, 0x5, P0 ;  /* 0x0000000d0b077211 */ /* 0x000fca00000f2c0e */
[----:B------:R-:W2:Y:S04]  /*06c0*/  LDG.E R10, desc[UR4][R6.64] ;  /* 0x00000004060a7981 */ /* 0x000ea8000c1e1900 */
[----:B------:R-:W3:Y:S04]  /*06d0*/  LDG.E R5, desc[UR4][R6.64+0x8] ;  /* 0x0000080406057981 */ /* 0x000ee8000c1e1900 */
[----:B------:R-:W4:Y:S04]  /*06e0*/  LDG.E R8, desc[UR4][R6.64+0x10] ;  /* 0x0000100406087981 */ /* 0x000f28000c1e1900 */
[----:B------:R-:W5:Y:S01]  /*06f0*/  LDG.E R9, desc[UR4][R6.64+0x18] ;  /* 0x0000180406097981 */ /* 0x000f62000c1e1900 */
[----:B--2---:R-:W-:-:S02]  /*0700*/  FSETP.NEU.FTZ.AND P0, PT, R10, RZ, PT ;  /* 0x000000ff0a00720b */ /* 0x004fc40003f1d000 */
[----:B---3--:R-:W-:Y:S02]  /*0710*/  FSETP.NEU.FTZ.AND P1, PT, R5, RZ, PT ;  /* 0x000000ff0500720b */ /* 0x008fe40003f3d000 */
[----:B------:R-:W-:Y:S02]  /*0720*/  SEL R5, RZ, 0x1, !P0 ;  /* 0x00000001ff057807 */ /* 0x000fe40004000000 */
[----:B----4-:R-:W-:Y:S02]  /*0730*/  FSETP.NEU.FTZ.AND P2, PT, R8, RZ, PT ;  /* 0x000000ff0800720b */ /* 0x010fe40003f5d000 */
[----:B------:R-:W-:Y:S02]  /*0740*/  SEL R8, RZ, 0x1, !P1 ;  /* 0x00000001ff087807 */ /* 0x000fe40004800000 */
[----:B-----5:R-:W-:Y:S02]  /*0750*/  FSETP.NEU.FTZ.AND P0, PT, R9, RZ, PT ;  /* 0x000000ff0900720b */ /* 0x020fe40003f1d000 */
        /* <DEDUP_REMOVED lines=18> */
.L_x_2019:
        /* <DEDUP_REMOVED lines=16> */
.L_x_7859:


//--------------------- .text._ZN2at6native55_GLOBAL__N__de093ff9_22_ForeachBinaryOpList_cu_a911ec4325multi_tensor_apply_kernelINS1_18TensorListMetadataILi2EEENS1_11CopyFunctorIbN3c107complexIdEELi2ELi1ELi1EEEJNS0_4CopyIbS8_EEEEEvT_T0_DpT1_ --------------------------
	.section	.text._ZN2at6native55_GLOBAL__N__de093ff9_22_ForeachBinaryOpList_cu_a911ec4325multi_tensor_apply_kernelINS1_18TensorListMetadataILi2EEENS1_11CopyFunctorIbN3c107complexIdEELi2ELi1ELi1EEEJNS0_4CopyIbS8_EEEEEvT_T0_DpT1_,"ax",@progbits
	.align	128
.text._ZN2at6native55_GLOBAL__N__de093ff9_22_ForeachBinaryOpList_cu_a911ec4325multi_tensor_apply_kernelINS1_18TensorListMetadataILi2EEENS1_11CopyFunctorIbN3c107complexIdEELi2ELi1ELi1EEEJNS0_4CopyIbS8_EEEEEvT_T0_DpT1_:
        .type           _ZN2at6native55_GLOBAL__N__de093ff9_22_ForeachBinaryOpList_cu_a911ec4325multi_tensor_apply_kernelINS1_18TensorListMetadataILi2EEENS1_11CopyFunctorIbN3c107complexIdEELi2ELi1ELi1EEEJNS0_4CopyIbS8_EEEEEvT_T0_DpT1_,@function
        .size           _ZN2at6native55_GLOBAL__N__de093ff9_22_ForeachBinaryOpList_cu_a911ec4325multi_tensor_apply_kernelINS1_18TensorListMetadataILi2EEENS1_11CopyFunctorIbN3c107complexIdEELi2ELi1ELi1EEEJNS0_4CopyIbS8_EEEEEvT_T0_DpT1_,(.L_x_7860 - _ZN2at6native55_GLOBAL__N__de093ff9_22_ForeachBinaryOpList_cu_a911ec4325multi_tensor_apply_kernelINS1_18TensorListMetadataILi2EEENS1_11CopyFunctorIbN3c107complexIdEELi2ELi1ELi1EEEJNS0_4CopyIbS8_EEEEEvT_T0_DpT1_)
        .other          _ZN2at6native55_GLOBAL__N__de093ff9_22_ForeachBinaryOpList_cu_a911ec4325multi_tensor_apply_kernelINS1_18TensorListMetadataILi2EEENS1_11CopyFunctorIbN3c107complexIdEELi2ELi1ELi1EEEJNS0_4CopyIbS8_EEEEEvT_T0_DpT1_,@"STO_CUDA_ENTRY STV_DEFAULT"
_ZN2at6native55_GLOBAL__N__de093ff9_22_ForeachBinaryOpList_cu_a911ec4325multi_tensor_apply_kernelINS1_18TensorListMetadataILi2EEENS1_11CopyFunctorIbN3c107complexIdEELi2ELi1ELi1EEEJNS0_4CopyIbS8_EEEEEvT_T0_DpT1_:
        /* <DEDUP_REMOVED lines=34> */
.L_x_2021:
[----:B0-----:R-:W-:Y:S01]  /*0220*/  IADD3 R27, P1, R0, R20, RZ ;  /* 0x00000014001b7210 */ /* 0x001fe20007f3e0ff */
[----:B-1----:R-:W-:-:S03]  /*0230*/  IMAD R26, R18, 0x3, RZ ;  /* 0x00000003121a7824 */ /* 0x002fc600078e02ff */
[C---:B------:R-:W-:Y:S01]  /*0240*/  ISETP.GE.U32.AND P0, PT, R27.reuse, 0x10000, PT ;  /* 0x000100001b00780c */ /* 0x040fe20003f06070 */
[----:B------:R-:W-:Y:S01]  /*0250*/  IMAD.X R15, RZ, RZ, R21, P1 ;  /* 0x000000ffff0f7224 */ /* 0x000fe200008e0615 */
[CC--:B------:R-:W-:Y:S02]  /*0260*/  IADD3 R16, P1, R18.reuse, R27.reuse, RZ ;  /* 0x0000001b12107210 */ /* 0x0c0fe40007f3e0ff */
[----:B------:R-:W-:Y:S02]  /*0270*/  ISETP.LT.U32.AND P3, PT, R27, UR12, PT ;  /* 0x0000000c1b007c0c */ /* 0x000fe4000bf61070 */
[----:B------:R-:W-:Y:S01]  /*0280*/  ISETP.GE.U32.AND.EX P0, PT, R15, RZ, PT, P0 ;  /* 0x000000ff0f00720c */ /* 0x000fe20003f06100 */
[----:B------:R-:W-:Y:S01]  /*0290*/  IMAD.X R17, RZ, RZ, R15, P1 ;  /* 0x000000ffff117224 */ /* 0x000fe200008e060f */
[----:B------:R-:W-:Y:S02]  /*02a0*/  LEA R25, P2, R18, R27, 0x1 ;  /* 0x0000001b12197211 */ /* 0x000fe400078408ff */
[----:B------:R-:W-:-:S02]  /*02b0*/  ISETP.GE.U32.AND P5, PT, R16, 0x10000, PT ;  /* 0x000100001000780c */ /* 0x000fc40003fa6070 */
[----:B------:R-:W-:Y:S01]  /*02c0*/  IADD3 R26, P6, R26, R27, RZ ;  /* 0x0000001b1a1a7210 */ /* 0x000fe20007fde0ff */
[--C-:B------:R-:W-:Y:S01]  /*02d0*/  IMAD.X R24, RZ, RZ, R15.reuse, P2 ;  /* 0x000000ffff187224 */ /* 0x100fe200010e060f */
[----:B------:R-:W-:Y:S02]  /*02e0*/  ISETP.LT.AND.EX P0, PT, R15, UR6, !P0, P3 ;  /* 0x000000060f007c0c */ /* 0x000fe4000c701330 */
[----:B------:R-:W-:Y:S01]  /*02f0*/  ISETP.LT.U32.AND P4, PT, R16, UR12, PT ;  /* 0x0000000c10007c0c */ /* 0x000fe2000bf81070 */
[----:B------:R-:W-:Y:S01]  /*0300*/  IMAD.X R19, RZ, RZ, R15, P6 ;  /* 0x000000ffff137224 */ /* 0x000fe200030e060f */
[----:B------:R-:W-:Y:S02]  /*0310*/  ISETP.GE.U32.AND.EX P5, PT, R17, RZ, PT, P5 ;  /* 0x000000ff1100720c */ /* 0x000fe40003fa6150 */
[----:B------:R-:W-:Y:S02]  /*0320*/  ISETP.GE.U32.AND P3, PT, R25, 0x10000, PT ;  /* 0x000100001900780c */ /* 0x000fe40003f66070 */
[----:B------:R-:W-:-:S02]  /*0330*/  ISETP.GE.U32.AND P2, PT, R26, 0x10000, PT ;  /* 0x000100001a00780c */ /* 0x000fc40003f46070 */
[----:B------:R-:W-:Y:S02]  /*0340*/  ISETP.LT.AND.EX P4, PT, R17, UR6, !P5, P4 ;  /* 0x0000000611007c0c */ /* 0x000fe4000ef81340 */
[----:B------:R-:W-:Y:S02]  /*0350*/  ISETP.LT.U32.AND P1, PT, R25, UR12, PT ;  /* 0x0000000c19007c0c */ /* 0x000fe4000bf21070 */
[----:B------:R-:W-:Y:S02]  /*0360*/  ISETP.GE.U32.AND.EX P3, PT, R24, RZ, PT, P3 ;  /* 0x000000ff1800720c */ /* 0x000fe40003f66130 */
[----:B------:R-:W-:Y:S02]  /*0370*/  ISETP.LT.U32.AND P5, PT, R26, UR12, PT ;  /* 0x0000000c1a007c0c */ /* 0x000fe4000bfa1070 */
[----:B------:R-:W-:Y:S02]  /*0380*/  ISETP.GE.U32.AND.EX P2, PT, R19, RZ, PT, P2 ;  /* 0x000000ff1300720c */ /* 0x000fe40003f46120 */
[----:B------:R-:W-:-:S02]  /*0390*/  @P0 LEA R28, P6, R27, UR4, 0x4 ;  /* 0x000000041b1c0c11 */ /* 0x000fc4000f8c20ff */
[----:B------:R-:W-:Y:S02]  /*03a0*/  ISETP.LT.AND.EX P1, PT, R24, UR6, !P3, P1 ;  /* 0x0000000618007c0c */ /* 0x000fe4000df21310 */
[----:B------:R-:W-:Y:S02]  /*03b0*/  ISETP.LT.AND.EX P2, PT, R19, UR6, !P2, P5 ;  /* 0x0000000613007c0c */ /* 0x000fe4000d741350 */
[----:B------:R-:W-:Y:S02]  /*03c0*/  @P0 LEA.HI.X R29, R27, UR5, R15, 0x4, P6 ;  /* 0x000000051b1d0c11 */ /* 0x000fe4000b0f240f */
[----:B------:R-:W-:-:S03]  /*03d0*/  @P4 LEA R8, P3, R16, UR4, 0x4 ;  /* 0x0000000410084c11 */ /* 0x000fc6000f8620ff */
[----:B------:R-:W2:Y:S01]  /*03e0*/  @P0 LDG.E.64 R22, desc[UR10][R28.64] ;  /* 0x0000000a1c160981 */ /* 0x000ea2000c1e1b00 */
[----:B------:R-:W-:-:S03]  /*03f0*/  @P4 LEA.HI.X R9, R16, UR5, R17, 0x4, P3 ;  /* 0x0000000510094c11 */ /* 0x000fc600098f2411 */
[C---:B------:R-:W-:Y:S02]  /*0400*/  @P1 LEA R10, P5, R25.reuse, UR4, 0x4 ;  /* 0x00000004190a1c11 */ /* 0x040fe4000f8a20ff */
[C---:B------:R-:W-:Y:S01]  /*0410*/  @P2 LEA R12, P3, R26.reuse, UR4, 0x4 ;  /* 0x000000041a0c2c11 */ /* 0x040fe2000f8620ff */
[----:B------:R0:W3:Y:S01]  /*0420*/  @P4 LDG.E.64 R6, desc[UR10][R8.64] ;  /* 0x0000000a08064981 */ /* 0x0000e2000c1e1b00 */
[----:B------:R-:W-:Y:S02]  /*0430*/  @P1 LEA.HI.X R11, R25, UR5, R24, 0x4, P5 ;  /* 0x00000005190b1c11 */ /* 0x000fe4000a8f2418 */
[----:B------:R-:W-:-:S03]  /*0440*/  @P2 LEA.HI.X R13, R26, UR5, R19, 0x4, P3 ;  /* 0x000000051a0d2c11 */ /* 0x000fc600098f2413 */
[----:B------:R-:W4:Y:S04]  /*0450*/  @P1 LDG.E.64 R4, desc[UR10][R10.64] ;  /* 0x0000000a0a041981 */ /* 0x000f28000c1e1b00 */
[----:B------:R-:W5:Y:S01]  /*0460*/  @P2 LDG.E.64 R2, desc[UR10][R12.64] ;  /* 0x0000000a0c022981 */ /* 0x000f62000c1e1b00 */
[----:B------:R-:W-:-:S04]  /*0470*/  @P0 IADD3 R14, P5, R27, UR13, RZ ;  /* 0x0000000d1b0e0c10 */ /* 0x000fc8000ffbe0ff */
[----:B------:R-:W-:Y:S02]  /*0480*/  @P0 IADD3.X R15, R15, UR8, RZ, P5, !PT ;  /* 0x000000080f0f0c10 */ /* 0x000fe4000affe4ff */
[----:B------:R-:W-:-:S04]  /*0490*/  @P4 IADD3 R16, P5, R16, UR13, RZ ;  /* 0x0000000d10104c10 */ /* 0x000fc8000ffbe0ff */
[----:B------:R-:W-:Y:S02]  /*04a0*/  @P4 IADD3.X R17, R17, UR8, RZ, P5, !PT ;  /* 0x0000000811114c10 */ /* 0x000fe4000affe4ff */
[----:B0-----:R-:W-:Y:S01]  /*04b0*/  @P1 IADD3 R8, P6, R25, UR13, RZ ;  /* 0x0000000d19081c10 */ /* 0x001fe2000ffde0ff */
[----:B------:R-:W-:-:S03]  /*04c0*/  IMAD.WIDE.U32 R20, R18, 0x4, R20 ;  /* 0x0000000412147825 */ /* 0x000fc600078e0014 */
[----:B------:R-:W-:Y:S01]  /*04d0*/  @P1 IADD3.X R9, R24, UR8, RZ, P6, !PT ;  /* 0x0000000818091c10 */ /* 0x000fe2000b7fe4ff */
[----:B--2---:R-:W-:-:S06]  /*04e0*/  @P0 DSETP.NEU.AND P3, PT, R22, RZ, PT ;  /* 0x000000ff1600022a */ /* 0x004fcc0003f6d000 */
[----:B------:R-:W-:Y:S01]  /*04f0*/  @P0 SEL R29, RZ, 0x1, !P3 ;  /* 0x00000001ff1d0807 */ /* 0x000fe20005800000 */
[----:B---3--:R-:W-:-:S04]  /*0500*/  @P4 DSETP.NEU.AND P3, PT, R6, RZ, PT ;  /* 0x000000ff0600422a */ /* 0x008fc80003f6d000 */
[----:B------:R0:W-:Y:S01]  /*0510*/  @P0 STG.E.U8 desc[UR10][R14.64], R29 ;  /* 0x0000001d0e000986 */ /* 0x0001e2000c10110a */
[----:B----4-:R-:W-:Y:S01]  /*0520*/  @P1 DSETP.NEU.AND P5, PT, R4, RZ, PT ;  /* 0x000000ff0400122a */ /* 0x010fe20003fad000 */
[----:B------:R-:W-:Y:S01]  /*0530*/  @P4 SEL R11, RZ, 0x1, !P3 ;  /* 0x00000001ff0b4807 */ /* 0x000fe20005800000 */
[----:B-----5:R-:W-:Y:S01]  /*0540*/  @P2 DSETP.NEU.AND P3, PT, R2, RZ, PT ;  /* 0x000000ff0200222a */ /* 0x020fe20003f6d000 */
[----:B------:R-:W-:-:S03]  /*0550*/  @P2 IADD3 R26, P0, R26, UR13, RZ ;  /* 0x0000000d1a1a2c10 */ /* 0x000fc6000ff1e0ff */
[----:B------:R-:W-:Y:S02]  /*0560*/  @P1 SEL R13, RZ, 0x1, !P5 ;  /* 0x00000001ff0d1807 */ /* 0x000fe40006800000 */
[----:B------:R-:W-:Y:S02]  /*0570*/  @P2 IADD3.X R27, R19, UR8, RZ, P0, !PT ;  /* 0x00000008131b2c10 */ /* 0x000fe400087fe4ff */
[----:B0-----:R-:W-:Y:S01]  /*0580*/  @P2 SEL R15, RZ, 0x1, !P3 ;  /* 0x00000001ff0f2807 */ /* 0x001fe20005800000 */
        /* <DEDUP_REMOVED lines=9> */
.L_x_2020:
        /* <DEDUP_REMOVED lines=8> */
.L_x_2022:
[----:B------:R-:W-:-:S04]  /*06a0*/  LEA R2, P0, R10, UR4, 0x6 ;  /* 0x000000040a027c11 */ /* 0x000fc8000f8030ff */
[----:B------:R-:W-:-:S05]  /*06b0*/  LEA.HI.X R3, R10, UR5, R11, 0x6, P0 ;  /* 0x000000050a037c11 */ /* 0x000fca00080f340b */
[----:B------:R-:W2:Y:S04]  /*06c0*/  LDG.E.64 R12, desc[UR10][R2.64] ;  /* 0x0000000a020c7981 */ /* 0x000ea8000c1e1b00 */
[----:B------:R-:W3:Y:S04]  /*06d0*/  LDG.E.64 R4, desc[UR10][R2.64+0x10] ;  /* 0x0000100a02047981 */ /* 0x000ee8000c1e1b00 */
[----:B------:R-:W4:Y:S04]  /*06e0*/  LDG.E.64 R6, desc[UR10][R2.64+0x20] ;  /* 0x0000200a02067981 */ /* 0x000f28000c1e1b00 */
[----:B------:R-:W5:Y:S01]  /*06f0*/  LDG.E.64 R8, desc[UR10][R2.64+0x30] ;  /* 0x0000300a02087981 */ /* 0x000f62000c1e1b00 */
[----:B--2---:R-:W-:-:S02]  /*0700*/  DSETP.NEU.AND P0, PT, R12, RZ, PT ;  /* 0x000000ff0c00722a */ /* 0x004fc40003f0d000 */
[----:B---3--:R-:W-:-:S04]  /*0710*/  DSETP.NEU.AND P1, PT, R4, RZ, PT ;  /* 0x000000ff0400722a */ /* 0x008fc80003f2d000 */
[----:B------:R-:W-:Y:S01]  /*0720*/  SEL R0, RZ, 0x1, !P0 ;  /* 0x00000001ff007807 */ /* 0x000fe20004000000 */
[----:B----4-:R-:W-:Y:S01]  /*0730*/  DSETP.NEU.AND P2, PT, R6, RZ, PT ;  /* 0x000000ff0600722a */ /* 0x010fe20003f4d000 */
[----:B------:R-:W-:Y:S01]  /*0740*/  SEL R5, RZ, 0x1, !P1 ;  /* 0x00000001ff057807 */ /* 0x000fe20004800000 */
[----:B-----5:R-:W-:Y:S01]  /*0750*/  DSETP.NEU.AND P0, PT, R8, RZ, PT ;  /* 0x000000ff0800722a */ /* 0x020fe20003f0d000 */
[----:B------:R-:W-:-:S03]  /*0760*/  LEA R4, P1, R10, UR13, 0x2 ;  /* 0x0000000d0a047c11 */ /* 0x000fc6000f8210ff */
[----:B------:R-:W-:Y:S02]  /*0770*/  SEL R6, RZ, 0x1, !P2 ;  /* 0x00000001ff067807 */ /* 0x000fe40005000000 */
[----:B------:R-:W-:Y:S02]  /*0780*/  PRMT R5, R5, 0x7604, R0 ;  /* 0x0000760405057816 */ /* 0x000fe40000000000 */
[----:B------:R-:W-:Y:S02]  /*0790*/  SEL R0, RZ, 0x1, !P0 ;  /* 0x00000001ff007807 */ /* 0x000fe40004000000 */
[----:B------:R-:W-:Y:S02]  /*07a0*/  PRMT R3, R6, 0x7054, R5 ;  /* 0x0000705406037816 */ /* 0x000fe40000000005 */
[C---:B------:R-:W-:Y:S02]  /*07b0*/  LEA.HI.X R5, R10.reuse, UR8, R11, 0x2, P1 ;  /* 0x000000080a057c11 */ /* 0x040fe400088f140b */
[----:B------:R-:W-:-:S02]  /*07c0*/  IADD3 R10, P0, R10, UR7, RZ ;  /* 0x000000070a0a7c10 */ /* 0x000fc4000ff1e0ff */
[----:B------:R-:W-:Y:S02]  /*07d0*/  PRMT R3, R0, 0x654, R3 ;  /* 0x0000065400037816 */ /* 0x000fe40000000003 */
[C---:B------:R-:W-:Y:S01]  /*07e0*/  ISETP.LT.U32.AND P1, PT, R10.reuse, 0x4000, PT ;  /* 0x000040000a00780c */ /* 0x040fe20003f21070 */
[----:B------:R-:W-:Y:S02]  /*07f0*/  IMAD.SHL.U32 R0, R10, 0x4, RZ ;  /* 0x000000040a007824 */ /* 0x000fe400078e00ff */
[----:B------:R-:W-:Y:S01]  /*0800*/  IMAD.X R11, RZ, RZ, R11, P0 ;  /* 0x000000ffff0b7224 */ /* 0x000fe200000e060b */
[----:B------:R0:W-:Y:S02]  /*0810*/  STG.E desc[UR10][R4.64], R3 ;  /* 0x0000000304007986 */ /* 0x0001e4000c10190a */
[----:B------:R-:W-:Y:S02]  /*0820*/  ISETP.GE.U32.AND P0, PT, R0, UR12, PT ;  /* 0x0000000c00007c0c */ /* 0x000fe4000bf06070 */
[----:B------:R-:W-:-:S02]  /*0830*/  SHF.L.U64.HI R0, R10, 0x2, R11 ;  /* 0x000000020a007819 */ /* 0x000fc4000001020b */
[----:B------:R-:W-:Y:S02]  /*0840*/  ISETP.LT.U32.AND.EX P1, PT, R11, RZ, PT, P1 ;  /* 0x000000ff0b00720c */ /* 0x000fe40003f21110 */
[----:B------:R-:W-:-:S13]  /*0850*/  ISETP.GE.AND.EX P0, PT, R0, UR6, PT, P0 ;  /* 0x0000000600007c0c */ /* 0x000fda000bf06300 */
[----:B0-----:R-:W-:Y:S05]  /*0860*/  @!P0 BRA P1, `(.L_x_2022) ;  /* 0xfffffffc008c8947 */ /* 0x001fea000083ffff */
[----:B------:R-:W-:Y:S05]  /*0870*/  EXIT ;  /* 0x000000000000794d */ /* 0x000fea0003800000 */
.L_x_2023:
        /* <DEDUP_REMOVED lines=16> */
.L_x_7860:


//--------------------- .text._ZN2at6native55_GLOBAL__N__de093ff9_22_ForeachBinaryOpList_cu_a911ec4325multi_tensor_apply_kernelINS1_18TensorListMetadataILi2EEENS1_11CopyFunctorIbfLi2ELi1ELi1EEEJNS0_4CopyIbfEEEEEvT_T0_DpT1_ --------------------------
	.section	.text._ZN2at6native55_GLOBAL__N__de093ff9_22_ForeachBinaryOpList_cu_a911ec4325multi_tensor_apply_kernelINS1_18TensorListMetadataILi2EEENS1_11CopyFunctorIbfLi2ELi1ELi1EEEJNS0_4CopyIbfEEEEEvT_T0_DpT1_,"ax",@progbits
	.align	128
.text._ZN2at6native55_GLOBAL__N__de093ff9_22_ForeachBinaryOpList_cu_a911ec4325multi_tensor_apply_kernelINS1_18TensorListMetadataILi2EEENS1_11CopyFunctorIbfLi2ELi1ELi1EEEJNS0_4CopyIbfEEEEEvT_T0_DpT1_:
        .type           _ZN2at6native55_GLOBAL__N__de093ff9_22_ForeachBinaryOpList_cu_a911ec4325multi_tensor_apply_kernelINS1_18TensorListMetadataILi2EEENS1_11CopyFunctorIbfLi2ELi1ELi1EEEJNS0_4CopyIbfEEEEEvT_T0_DpT1_,@function
        .size           _ZN2at6native55_GLOBAL__N__de093ff9_22_ForeachBinaryOpList_cu_a911ec4325multi_tensor_apply_kernelINS1_18TensorListMetadataILi2EEENS1_11CopyFunctorIbfLi2ELi1ELi1EEEJNS0_4CopyIbfEEEEEvT_T0_DpT1_,(.L_x_7861 - _ZN2at6native55_GLOBAL__N__de093ff9_22_ForeachBinaryOpList_cu_a911ec4325multi_tensor_apply_kernelINS1_18TensorListMetadataILi2EEENS1_11CopyFunctorIbfLi2ELi1ELi1EEEJNS0_4CopyIbfEEEEEvT_T0_DpT1_)
        .other          _ZN2at6native55_GLOBAL__N__de093ff9_22_ForeachBinaryOpList_cu_a911ec4325multi_tensor_apply_kernelINS1_18TensorListMetadataILi2EEENS1_11CopyFunctorIbfLi2ELi1ELi1EEEJNS0_4CopyIbfEEEEEvT_T0_DpT1_,@"STO_CUDA_ENTRY STV_DEFAULT"
_ZN2at6native55_GLOBAL__N__de093ff9_22_ForeachBinaryOpList_cu_a911ec4325multi_tensor_apply_kernelINS1_18TensorListMetadataILi2EEENS1_11CopyFunctorIbfLi2ELi1ELi1EEEJNS0_4CopyIbfEEEEEvT_T0_DpT1_:
        /* <DEDUP_REMOVED lines=29> */
.L_x_2025:
        /* <DEDUP_REMOVED lines=66> */
.L_x_2024:
        /* <DEDUP_REMOVED lines=8> */
.L_x_2026:
[----:B------:R-:W-:-:S04]  /*0670*/  LEA R8, P0, R15, R12, 0x4 ;  /* 0x0000000c0f087211 */ /* 0x000fc800078020ff */
[----:B------:R-:W-:-:S06]  /*0680*/  LEA.HI.X R9, R15, R13, R14, 0x4, P0 ;  /* 0x0000000d0f097211 */ /* 0x000fcc00000f240e */
[----:B------:R-:W2:Y:S02]  /*0690*/  LDG.E.128 R8, desc[UR4][R8.64] ;  /* 0x0000000408087981 */ /* 0x000ea4000c1e1d00 */
[----:B--2---:R-:W-:Y:S02]  /*06a0*/  FSETP.NEU.FTZ.AND P0, PT, R8, RZ, PT ;  /* 0x000000ff0800720b */ /* 0x004fe40003f1d000 */
[----:B------:R-:W-:Y:S02]  /*06b0*/  FSETP.NEU.FTZ.AND P1, PT, R9, RZ, PT ;  /* 0x000000ff0900720b */ /* 0x000fe40003f3d000 */
[----:B------:R-:W-:Y:S02]  /*06c0*/  FSETP.NEU.FTZ.AND P2, PT, R10, RZ, PT ;  /* 0x000000ff0a00720b */ /* 0x000fe40003f5d000 */
[----:B------:R-:W-:Y:S02]  /*06d0*/  SEL R5, RZ, 0x1, !P0 ;  /* 0x00000001ff057807 */ /* 0x000fe40004000000 */
[----:B------:R-:W-:-:S02]  /*06e0*/  SEL R6, RZ, 0x1, !P1 ;  /* 0x00000001ff067807 */ /* 0x000fc40004800000 */
[----:B------:R-:W-:Y:S02]  /*06f0*/  SEL R7, RZ, 0x1, !P2 ;  /* 0x00000001ff077807 */ /* 0x000fe40005000000 */
[----:B------:R-:W-:Y:S02]  /*0700*/  PRMT R10, R6, 0x7604, R5 ;  /* 0x00007604060a7816 */ /* 0x000fe40000000005 */
[----:B------:R-:W-:Y:S02]  /*0710*/  FSETP.NEU.FTZ.AND P0, PT, R11, RZ, PT ;  /* 0x000000ff0b00720b */ /* 0x000fe40003f1d000 */
[----:B------:R-:W-:Y:S02]  /*0720*/  LEA R6, P1, R15, R2, 0x2 ;  /* 0x000000020f067211 */ /* 0x000fe400078210ff */
[----:B------:R-:W-:Y:S02]  /*0730*/  PRMT R10, R7, 0x7054, R10 ;  /* 0x00007054070a7816 */ /* 0x000fe4000000000a */
[----:B------:R-:W-:-:S02]  /*0740*/  SEL R5, RZ, 0x1, !P0 ;  /* 0x00000001ff057807 */ /* 0x000fc40004000000 */
[C---:B------:R-:W-:Y:S02]  /*0750*/  LEA.HI.X R7, R15.reuse, R3, R14, 0x2, P1 ;  /* 0x000000030f077211 */ /* 0x040fe400008f140e */
        /* <DEDUP_REMOVED lines=12> */
.L_x_2027:
        /* <DEDUP_REMOVED lines=14> */
.L_x_7861:


//--------------------- .text._ZN2at6native55_GLOBAL__N__de093ff9_22_ForeachBinaryOpList_cu_a911ec4325multi_tensor_apply_kernelINS1_18TensorListMetadataILi2EEENS1_11CopyFunctorIbdLi2ELi1ELi1EEEJNS0_4CopyIbdEEEEEvT_T0_DpT1_ --------------------------
	.section	.text._ZN2at6native55_GLOBAL__N__de093ff9_22_ForeachBinaryOpList_cu_a911ec4325multi_tensor_apply_kernelINS1_18TensorListMetadataILi2EEENS1_11CopyFunctorIbdLi2ELi1ELi1EEEJNS0_4CopyIbdEEEEEvT_T0_DpT1_,"ax",@progbits
	.align	128
.text._ZN2at6native55_GLOBAL__N__de093ff9_22_ForeachBinaryOpList_cu_a911ec4325multi_tensor_apply_kernelINS1_18TensorListMetadataILi2EEENS1_11CopyFunctorIbdLi2ELi1ELi1EEEJNS0_4CopyIbdEEEEEvT_T0_DpT1_:
        .type           _ZN2at6native55_GLOBAL__N__de093ff9_22_ForeachBinaryOpList_cu_a911ec4325multi_tensor_apply_kernelINS1_18TensorListMetadataILi2EEENS1_11CopyFunctorIbdLi2ELi1ELi1EEEJNS0_4CopyIbdEEEEEvT_T0_DpT1_,@function
        .size           _ZN2at6native55_GLOBAL__N__de093ff9_22_ForeachBinaryOpList_cu_a911ec4325multi_tensor_apply_kernelINS1_18TensorListMetadataILi2EEENS1_11CopyFunctorIbdLi2ELi1ELi1EEEJNS0_4CopyIbdEEEEEvT_T0_DpT1_,(.L_x_7862 - _ZN2at6native55_GLOBAL__N__de093ff9_22_ForeachBinaryOpList_cu_a911ec4325multi_tensor_apply_kernelINS1_18TensorListMetadataILi2EEENS1_11CopyFunctorIbdLi2ELi1ELi1EEEJNS0_4CopyIbdEEEEEvT_T0_DpT1_)
        .other          _ZN2at6native55_GLOBAL__N__de093ff9_22_ForeachBinaryOpList_cu_a911ec4325multi_tensor_apply_kernelINS1_18TensorListMetadataILi2EEENS1_11CopyFunctorIbdLi2ELi1ELi1EEEJNS0_4CopyIbdEEEEEvT_T0_DpT1_,@"STO_CUDA_ENTRY STV_DEFAULT"
_ZN2at6native55_GLOBAL__N__de093ff9_22_ForeachBinaryOpList_cu_a911ec4325multi_tensor_apply_kernelINS1_18TensorListMetadataILi2EEENS1_11CopyFunctorIbdLi2ELi1ELi1EEEJNS0_4CopyIbdEEEEEvT_T0_DpT1_:
        /* <DEDUP_REMOVED lines=30> */
.L_x_2029:
        /* <DEDUP_REMOVED lines=64> */
.L_x_2028:
        /* <DEDUP_REMOVED lines=8> */
.L_x_2030:
[----:B------:R-:W-:-:S04]  /*0660*/  LEA R2, P0, R8, UR4, 0x5 ;  /* 0x0000000408027c11 */ /* 0x000fc8000f8028ff */
[----:B------:R-:W-:-:S05]  /*0670*/  LEA.HI.X R3, R8, UR5, R9, 0x5, P0 ;  /* 0x0000000508037c11 */ /* 0x000fca00080f2c09 */
[----:B------:R-:W2:Y:S04]  /*0680*/  LDG.E.128 R12, desc[UR10][R2.64] ;  /* 0x0000000a020c7981 */ /* 0x000ea8000c1e1d00 */
[----:B------:R-:W3:Y:S01]  /*0690*/  LDG.E.128 R4, desc[UR10][R2.64+0x10] ;  /* 0x0000100a02047981 */ /* 0x000ee2000c1e1d00 */
[----:B--2---:R-:W-:Y:S02]  /*06a0*/  DSETP.NEU.AND P0, PT, R12, RZ, PT ;  /* 0x000000ff0c00722a */ /* 0x004fe40003f0d000 */
[----:B------:R-:W-:Y:S02]  /*06b0*/  DSETP.NEU.AND P1, PT, R14, RZ, PT ;  /* 0x000000ff0e00722a */ /* 0x000fe40003f2d000 */
[----:B---3--:R-:W-:Y:S02]  /*06c0*/  DSETP.NEU.AND P2, PT, R4, RZ, PT ;  /* 0x000000ff0400722a */ /* 0x008fe40003f4d000 */
[----:B------:R-:W-:Y:S01]  /*06d0*/  SEL R0, RZ, 0x1, !P0 ;  /* 0x00000001ff007807 */ /* 0x000fe20004000000 */
[----:B------:R-:W-:Y:S01]  /*06e0*/  DSETP.NEU.AND P0, PT, R6, RZ, PT ;  /* 0x000000ff0600722a */ /* 0x000fe20003f0d000 */
[----:B------:R-:W-:-:S02]  /*06f0*/  SEL R5, RZ, 0x1, !P1 ;  /* 0x00000001ff057807 */ /* 0x000fc40004800000 */
[----:B------:R-:W-:Y:S02]  /*0700*/  SEL R6, RZ, 0x1, !P2 ;  /* 0x00000001ff067807 */ /* 0x000fe40005000000 */
[----:B------:R-:W-:Y:S02]  /*0710*/  PRMT R5, R5, 0x7604, R0 ;  /* 0x0000760405057816 */ /* 0x000fe40000000000 */
[----:B------:R-:W-:Y:S02]  /*0720*/  LEA R4, P1, R8, UR13, 0x2 ;  /* 0x0000000d08047c11 */ /* 0x000fe4000f8210ff */
[----:B------:R-:W-:Y:S02]  /*0730*/  PRMT R3, R6, 0x7054, R5 ;  /* 0x0000705406037816 */ /* 0x000fe40000000005 */
[----:B------:R-:W-:Y:S02]  /*0740*/  SEL R0, RZ, 0x1, !P0 ;  /* 0x00000001ff007807 */ /* 0x000fe40004000000 */
[----:B------:R-:W-:-:S02]  /*0750*/  LEA.HI.X R5, R8, UR8, R9, 0x2, P1 ;  /* 0x0000000808057c11 */ /* 0x000fc400088f1409 */
        /* <DEDUP_REMOVED lines=12> */
.L_x_2031:
        /* <DEDUP_REMOVED lines=14> */
.L_x_7862:


//--------------------- .text._ZN2at6native55_GLOBAL__N__de093ff9_22_ForeachBinaryOpList_cu_a911ec4325multi_tensor_apply_kernelINS1_18TensorListMetadataILi2EEENS1_11CopyFunctorIbiLi2ELi1ELi1EEEJNS0_4CopyIbiEEEEEvT_T0_DpT1_ --------------------------
	.section	.text._ZN2at6native55_GLOBAL__N__de093ff9_22_ForeachBinaryOpList_cu_a911ec4325multi_tensor_apply_kernelINS1_18TensorListMetadataILi2EEENS1_11CopyFunctorIbiLi2ELi1ELi1EEEJNS0_4CopyIbiEEEEEvT_T0_DpT1_,"ax",@progbits
	.align	128
.text._ZN2at6native55_GLOBAL__N__de093ff9_22_ForeachBinaryOpList_cu_a911ec4325multi_tensor_apply_kernelINS1_18TensorListMetadataILi2EEENS1_11CopyFunctorIbiLi2ELi1ELi1EEEJNS0_4CopyIbiEEEEEvT_T0_DpT1_:
        .type           _ZN2at6native55_GLOBAL__N__de093ff9_22_ForeachBinaryOpList_cu_a911ec4325multi_tensor_apply_kernelINS1_18TensorListMetadataILi2EEENS1_11CopyFunctorIbiLi2ELi1ELi1EEEJNS0_4CopyIbiEEEEEvT_T0_DpT1_,@function
        .size           _ZN2at6native55_GLOBAL__N__de093ff9_22_ForeachBinaryOpList_cu_a911ec4325multi_tensor_apply_kernelINS1_18TensorListMetadataILi2EEENS1_11CopyFunctorIbiLi2ELi1ELi1EEEJNS0_4CopyIbiEEEEEvT_T0_DpT1_,(.L_x_7863 - _ZN2at6native55_GLOBAL__N__de093ff9_22_ForeachBinaryOpList_cu_a911ec4325multi_tensor_apply_kernelINS1_18TensorListMetadataILi2EEENS1_11CopyFunctorIbiLi2ELi1ELi1EEEJNS0_4CopyIbiEEEEEvT_T0_DpT1_)
        .other          _ZN2at6native55_GLOBAL__N__de093ff9_22_ForeachBinaryOpList_cu_a911ec4325multi_tensor_apply_kernelINS1_18TensorListMetadataILi2EEENS1_11CopyFunctorIbiLi2ELi1ELi1EEEJNS0_4CopyIbiEEEEEvT_T0_DpT1_,@"STO_CUDA_ENTRY STV_DEFAULT"
_ZN2at6native55_GLOBAL__N__de093ff9_22_ForeachBinaryOpList_cu_a911ec4325multi_tensor_apply_kernelINS1_18TensorListMetadataILi2EEENS1_11CopyFunctorIbiLi2ELi1ELi1EEEJNS0_4CopyIbiEEEEEvT_T0_DpT1_:
        /* <DEDUP_REMOVED lines=29> */
.L_x_2033:
        /* <DEDUP_REMOVED lines=40> */
[----:B--2---:R-:W-:-:S04]  /*0450*/  @P0 ISETP.NE.AND P4, PT, R9, RZ, PT ;  /* 0x000000ff0900020c */ /* 0x004fc80003f85270 */
[----:B------:R-:W-:Y:S02]  /*0460*/  @P0 SEL R21, RZ, 0x1, !P4 ;  /* 0x00000001ff150807 */ /* 0x000fe40006000000 */
[-C--:B------:R-:W-:Y:S01]  /*0470*/  @P3 IADD3 R28, P4, R25, R2.reuse, RZ ;  /* 0x00000002191c3210 */ /* 0x080fe20007f9e0ff */
[--C-:B------:R-:W-:Y:S01]  /*0480*/  @P1 IMAD.X R25, R22, 0x1, R3.reuse, P5 ;  /* 0x0000000116191824 */ /* 0x100fe200028e0603 */
[----:B---3--:R-:W-:Y:S01]  /*0490*/  @P1 ISETP.NE.AND P6, PT, R10, RZ, PT ;  /* 0x000000ff0a00120c */ /* 0x008fe20003fc5270 */
[----:B------:R1:W-:Y:S01]  /*04a0*/  @P0 STG.E.U8 desc[UR4][R16.64], R21 ;  /* 0x0000001510000986 */ /* 0x0003e2000c101104 */
[----:B0-----:R-:W-:Y:S01]  /*04b0*/  @P2 IADD3 R14, P0, R29, R2, RZ ;  /* 0x000000021d0e2210 */ /* 0x001fe20007f1e0ff */
[----:B------:R-:W-:Y:S01]  /*04c0*/  @P3 IMAD.X R29, R11, 0x1, R3, P4 ;  /* 0x000000010b1d3824 */ /* 0x000fe200020e0603 */
[----:B-----5:R-:W-:Y:S02]  /*04d0*/  @P1 SEL R19, RZ, 0x1, !P6 ;  /* 0x00000001ff131807 */ /* 0x020fe40007000000 */
[----:B----4-:R-:W-:Y:S01]  /*04e0*/  @P3 ISETP.NE.AND P5, PT, R7, RZ, PT ;  /* 0x000000ff0700320c */ /* 0x010fe20003fa5270 */
[----:B-1----:R-:W-:Y:S01]  /*04f0*/  IMAD.MOV.U32 R21, RZ, RZ, R23 ;  /* 0x000000ffff157224 */ /* 0x002fe200078e0017 */
[----:B------:R-:W-:Y:S01]  /*0500*/  @P2 ISETP.NE.AND P4, PT, R8, RZ, PT ;  /* 0x000000ff0800220c */ /* 0x000fe20003f85270 */
        /* <DEDUP_REMOVED lines=14> */
.L_x_2032:
        /* <DEDUP_REMOVED lines=8> */
.L_x_2034:
[----:B------:R-:W-:-:S04]  /*0670*/  LEA R8, P0, R15, R12, 0x4 ;  /* 0x0000000c0f087211 */ /* 0x000fc800078020ff */
[----:B------:R-:W-:-:S06]  /*0680*/  LEA.HI.X R9, R15, R13, R14, 0x4, P0 ;  /* 0x0000000d0f097211 */ /* 0x000fcc00000f240e */
[----:B------:R-:W2:Y:S02]  /*0690*/  LDG.E.128 R8, desc[UR4][R8.64] ;  /* 0x0000000408087981 */ /* 0x000ea4000c1e1d00 */
[----:B--2---:R-:W-:Y:S02]  /*06a0*/  ISETP.NE.AND P0, PT, R8, RZ, PT ;  /* 0x000000ff0800720c */ /* 0x004fe40003f05270 */
[----:B------:R-:W-:Y:S02]  /*06b0*/  ISETP.NE.AND P1, PT, R9, RZ, PT ;  /* 0x000000ff0900720c */ /* 0x000fe40003f25270 */
[----:B------:R-:W-:Y:S02]  /*06c0*/  ISETP.NE.AND P2, PT, R10, RZ, PT ;  /* 0x000000ff0a00720c */ /* 0x000fe40003f45270 */
[----:B------:R-:W-:Y:S02]  /*06d0*/  SEL R5, RZ, 0x1, !P0 ;  /* 0x00000001ff057807 */ /* 0x000fe40004000000 */
[----:B------:R-:W-:-:S02]  /*06e0*/  SEL R6, RZ, 0x1, !P1 ;  /* 0x00000001ff067807 */ /* 0x000fc40004800000 */
[----:B------:R-:W-:Y:S02]  /*06f0*/  SEL R7, RZ, 0x1, !P2 ;  /* 0x00000001ff077807 */ /* 0x000fe40005000000 */
[----:B------:R-:W-:Y:S02]  /*0700*/  PRMT R10, R6, 0x7604, R5 ;  /* 0x00007604060a7816 */ /* 0x000fe40000000005 */
[----:B------:R-:W-:Y:S02]  /*0710*/  ISETP.NE.AND P0, PT, R11, RZ, PT ;  /* 0x000000ff0b00720c */ /* 0x000fe40003f05270 */
        /* <DEDUP_REMOVED lines=16> */
.L_x_2035:
        /* <DEDUP_REMOVED lines=14> */
.L_x_7863:


//--------------------- .text._ZN2at6native55_GLOBAL__N__de093ff9_22_ForeachBinaryOpList_cu_a911ec4325multi_tensor_apply_kernelINS1_18TensorListMetadataILi2EEENS1_11CopyFunctorIbsLi2ELi1ELi1EEEJNS0_4CopyIbsEEEEEvT_T0_DpT1_ --------------------------
	.section	.text._ZN2at6native55_GLOBAL__N__de093ff9_22_ForeachBinaryOpList_cu_a911ec4325multi_tensor_apply_kernelINS1_18TensorListMetadataILi2EEENS1_11CopyFunctorIbsLi2ELi1ELi1EEEJNS0_4CopyIbsEEEEEvT_T0_DpT1_,"ax",@progbits
	.align	128
.text._ZN2at6native55_GLOBAL__N__de093ff9_22_ForeachBinaryOpList_cu_a911ec4325multi_tensor_apply_kernelINS1_18TensorListMetadataILi2EEENS1_11CopyFunctorIbsLi2ELi1ELi1EEEJNS0_4CopyIbsEEEEEvT_T0_DpT1_:
        .type           _ZN2at6native55_GLOBAL__N__de093ff9_22_ForeachBinaryOpList_cu_a911ec4325multi_tensor_apply_kernelINS1_18TensorListMetadataILi2EEENS1_11CopyFunctorIbsLi2ELi1ELi1EEEJNS0_4CopyIbsEEEEEvT_T0_DpT1_,@function
        .size           _ZN2at6native55_GLOBAL__N__de093ff9_22_ForeachBinaryOpList_cu_a911ec4325multi_tensor_apply_kernelINS1_18TensorListMetadataILi2EEENS1_11CopyFunctorIbsLi2ELi1ELi1EEEJNS0_4CopyIbsEEEEEvT_T0_DpT1_,(.L_x_7864 - _ZN2at6native55_GLOBAL__N__de093ff9_22_ForeachBinaryOpList_cu_a911ec4325multi_tensor_apply_kernelINS1_18TensorListMetadataILi2EEENS1_11CopyFunctorIbsLi2ELi1ELi1EEEJNS0_4CopyIbsEEEEEvT_T0_DpT1_)
        .other          _ZN2at6native55_GLOBAL__N__de093ff9_22_ForeachBinaryOpList_cu_a911ec4325multi_tensor_apply_kernelINS1_18TensorListMetadataILi2EEENS1_11CopyFunctorIbsLi2ELi1ELi1EEEJNS0_4CopyIbsEEEEEvT_T0_DpT1_,@"STO_CUDA_ENTRY STV_DEFAULT"
_ZN2at6native55_GLOBAL__N__de093ff9_22_ForeachBinaryOpList_cu_a911ec4325multi_tensor_apply_kernelINS1_18TensorListMetadataILi2EEENS1_11CopyFunctorIbsLi2ELi1ELi1EEEJNS0_4CopyIbsEEEEEvT_T0_DpT1_:
        /* <DEDUP_REMOVED lines=29> */
.L_x_2037:
        /* <DEDUP_REMOVED lines=36> */
[----:B------:R5:W4:Y:S01]  /*0410*/  @P2 LDG.E.U16 R8, desc[UR4][R18.64] ;  /* 0x0000000412082981 */ /* 0x000b22000c1e1500 */
        /* <DEDUP_REMOVED lines=29> */
.L_x_2036:
        /* <DEDUP_REMOVED lines=8> */
.L_x_2038:
[----:B------:R-:W-:-:S04]  /*0670*/  LEA R8, P0, R5, R12, 0x3 ;  /* 0x0000000c05087211 */ /* 0x000fc800078018ff */
[----:B------:R-:W-:-:S06]  /*0680*/  LEA.HI.X R9, R5, R13, R6, 0x3, P0 ;  /* 0x0000000d05097211 */ /* 0x000fcc00000f1c06 */
[----:B------:R-:W2:Y:S02]  /*0690*/  LDG.E.64 R8, desc[UR4][R8.64] ;  /* 0x0000000408087981 */ /* 0x000ea4000c1e1b00 */
[C---:B--2---:R-:W-:Y:S02]  /*06a0*/  PRMT R7, R8.reuse, 0x9910, RZ ;  /* 0x0000991008077816 */ /* 0x044fe400000000ff */
[----:B------:R-:W-:Y:S02]  /*06b0*/  PRMT R10, R8, 0xbb32, RZ ;  /* 0x0000bb32080a7816 */ /* 0x000fe400000000ff */
[----:B------:R-:W-:Y:S02]  /*06c0*/  PRMT R11, R9, 0x9910, RZ ;  /* 0x00009910090b7816 */ /* 0x000fe400000000ff */
[----:B------:R-:W-:Y:S02]  /*06d0*/  ISETP.NE.AND P0, PT, R7, RZ, PT ;  /* 0x000000ff0700720c */ /* 0x000fe40003f05270 */
[----:B------:R-:W-:-:S02]  /*06e0*/  ISETP.NE.AND P1, PT, R10, RZ, PT ;  /* 0x000000ff0a00720c */ /* 0x000fc40003f25270 */
[----:B------:R-:W-:Y:S02]  /*06f0*/  PRMT R9, R9, 0xbb32, RZ ;  /* 0x0000bb3209097816 */ /* 0x000fe400000000ff */
[----:B------:R-:W-:Y:S02]  /*0700*/  ISETP.NE.AND P2, PT, R11, RZ, PT ;  /* 0x000000ff0b00720c */ /* 0x000fe40003f45270 */
[----:B------:R-:W-:Y:S02]  /*0710*/  SEL R7, RZ, 0x1, !P0 ;  /* 0x00000001ff077807 */ /* 0x000fe40004000000 */
[----:B------:R-:W-:Y:S02]  /*0720*/  SEL R8, RZ, 0x1, !P1 ;  /* 0x00000001ff087807 */ /* 0x000fe40004800000 */
[----:B------:R-:W-:Y:S02]  /*0730*/  ISETP.NE.AND P0, PT, R9, RZ, PT ;  /* 0x000000ff0900720c */ /* 0x000fe40003f05270 */
        /* <DEDUP_REMOVED lines=18> */
.L_x_2039:
        /* <DEDUP_REMOVED lines=10> */
.L_x_7864:


//--------------------- .text._ZN2at6native55_GLOBAL__N__de093ff9_22_ForeachBinaryOpList_cu_a911ec4325multi_tensor_apply_kernelINS1_18TensorListMetadataILi2EEENS1_11CopyFunctorIblLi2ELi1ELi1EEEJNS0_4CopyIblEEEEEvT_T0_DpT1_ --------------------------
	.section	.text._ZN2at6native55_GLOBAL__N__de093ff9_22_ForeachBinaryOpList_cu_a911ec4325multi_tensor_apply_kernelINS1_18TensorListMetadataILi2EEENS1_11CopyFunctorIblLi2ELi1ELi1EEEJNS0_4CopyIblEEEEEvT_T0_DpT1_,"ax",@progbits
	.align	128
.text._ZN2at6native55_GLOBAL__N__de093ff9_22_ForeachBinaryOpList_cu_a911ec4325multi_tensor_apply_kernelINS1_18TensorListMetadataILi2EEENS1_11CopyFunctorIblLi2ELi1ELi1EEEJNS0_4CopyIblEEEEEvT_T0_DpT1_:
        .type           _ZN2at6native55_GLOBAL__N__de093ff9_22_ForeachBinaryOpList_cu_a911ec4325multi_tensor_apply_kernelINS1_18TensorListMetadataILi2EEENS1_11CopyFunctorIblLi2ELi1ELi1EEEJNS0_4CopyIblEEEEEvT_T0_DpT1_,@function
        .size           _ZN2at6native55_GLOBAL__N__de093ff9_22_ForeachBinaryOpList_cu_a911ec4325multi_tensor_apply_kernelINS1_18TensorListMetadataILi2EEENS1_11CopyFunctorIblLi2ELi1ELi1EEEJNS0_4CopyIblEEEEEvT_T0_DpT1_,(.L_x_7865 - _ZN2at6native55_GLOBAL__N__de093ff9_22_ForeachBinaryOpList_cu_a911ec4325multi_tensor_apply_kernelINS1_18TensorListMetadataILi2EEENS1_11CopyFunctorIblLi2ELi1ELi1EEEJNS0_4CopyIblEEEEEvT_T0_DpT1_)
        .other          _ZN2at6native55_GLOBAL__N__de093ff9_22_ForeachBinaryOpList_cu_a911ec4325multi_tensor_apply_kernelINS1_18TensorListMetadataILi2EEENS1_11CopyFunctorIblLi2ELi1ELi1EEEJNS0_4CopyIblEEEEEvT_T0_DpT1_,@"STO_CUDA_ENTRY STV_DEFAULT"
_ZN2at6native55_GLOBAL__N__de093ff9_22_ForeachBinaryOpList_cu_a911ec4325multi_tensor_apply_kernelINS1_18TensorListMetadataILi2EEENS1_11CopyFunctorIblLi2ELi1ELi1EEEJNS0_4CopyIblEEEEEvT_T0_DpT1_:
        /* <DEDUP_REMOVED lines=30> */
.L_x_2041:
        /* <DEDUP_REMOVED lines=10> */
[-C--:B------:R-:W-:Y:S02]  /*0280*/  LEA R27, P4, R18, R29.reuse, 0x1 ;  /* 0x0000001d121b7211 */ /* 0x080fe400078808ff */
[----:B------:R-:W-:Y:S02]  /*0290*/  ISETP.GE.U32.AND.EX P0, PT, R25, RZ, PT, P2 ;  /* 0x000000ff1900720c */ /* 0x000fe40003f06120 */
[----:B------:R-:W-:Y:S01]  /*02a0*/  IADD3 R26, P2, R26, R29, RZ ;  /* 0x0000001d1a1a7210 */ /* 0x000fe20007f5e0ff */
[--C-:B------:R-:W-:Y:S01]  /*02b0*/  IMAD.X R24, RZ, RZ, R17.reuse, P4 ;  /* 0x000000ffff187224 */ /* 0x100fe200020e0611 */
[----:B------:R-:W-:Y:S02]  /*02c0*/  ISETP.LT.U32.AND P3, PT, R28, UR12, PT ;  /* 0x0000000c1c007c0c */ /* 0x000fe4000bf61070 */
[----:B------:R-:W-:Y:S01]  /*02d0*/  ISETP.GE.U32.AND P6, PT, R27, 0x10000, PT ;  /* 0x000100001b00780c */ /* 0x000fe20003fc6070 */
[----:B------:R-:W-:Y:S01]  /*02e0*/  IMAD.X R19, RZ, RZ, R17, P2 ;  /* 0x000000ffff137224 */ /* 0x000fe200010e0611 */
[----:B------:R-:W-:-:S02]  /*02f0*/  ISETP.LT.AND.EX P0, PT, R25, UR6, !P0, P3 ;  /* 0x0000000619007c0c */ /* 0x000fc4000c701330 */
[----:B------:R-:W-:Y:S02]  /*0300*/  ISETP.GE.U32.AND P3, PT, R26, 0x10000, PT ;  /* 0x000100001a00780c */ /* 0x000fe40003f66070 */
[----:B------:R-:W-:Y:S02]  /*0310*/  @P1 LEA R12, P5, R29, UR4, 0x3 ;  /* 0x000000041d0c1c11 */ /* 0x000fe4000f8a18ff */
[----:B------:R-:W-:Y:S02]  /*0320*/  ISETP.LT.U32.AND P4, PT, R27, UR12, PT ;  /* 0x0000000c1b007c0c */ /* 0x000fe4000bf81070 */
[----:B------:R-:W-:Y:S02]  /*0330*/  ISETP.GE.U32.AND.EX P6, PT, R24, RZ, PT, P6 ;  /* 0x000000ff1800720c */ /* 0x000fe40003fc6160 */
[----:B------:R-:W-:Y:S02]  /*0340*/  ISETP.LT.U32.AND P2, PT, R26, UR12, PT ;  /* 0x0000000c1a007c0c */ /* 0x000fe4000bf41070 */
[----:B------:R-:W-:-:S02]  /*0350*/  ISETP.GE.U32.AND.EX P3, PT, R19, RZ, PT, P3 ;  /* 0x000000ff1300720c */ /* 0x000fc40003f66130 */
[----:B------:R-:W-:Y:S02]  /*0360*/  @P1 LEA.HI.X R13, R29, UR5, R17, 0x3, P5 ;  /* 0x000000051d0d1c11 */ /* 0x000fe4000a8f1c11 */
[----:B------:R-:W-:Y:S02]  /*0370*/  ISETP.LT.AND.EX P4, PT, R24, UR6, !P6, P4 ;  /* 0x0000000618007c0c */ /* 0x000fe4000f781340 */
[----:B------:R-:W-:Y:S01]  /*0380*/  ISETP.LT.AND.EX P2, PT, R19, UR6, !P3, P2 ;  /* 0x0000000613007c0c */ /* 0x000fe2000df41320 */
[----:B------:R0:W2:Y:S01]  /*0390*/  @P1 LDG.E.64 R22, desc[UR10][R12.64] ;  /* 0x0000000a0c161981 */ /* 0x0000a2000c1e1b00 */
[----:B------:R-:W-:-:S04]  /*03a0*/  @P0 LEA R8, P3, R28, UR4, 0x3 ;  /* 0x000000041c080c11 */ /* 0x000fc8000f8618ff */
[----:B------:R-:W-:-:S05]  /*03b0*/  @P0 LEA.HI.X R9, R28, UR5, R25, 0x3, P3 ;  /* 0x000000051c090c11 */ /* 0x000fca00098f1c19 */
[C---:B------:R-:W-:Y:S01]  /*03c0*/  @P4 LEA R10, P3, R27.reuse, UR4, 0x3 ;  /* 0x000000041b0a4c11 */ /* 0x040fe2000f8618ff */
[----:B------:R-:W3:Y:S01]  /*03d0*/  @P0 LDG.E.64 R6, desc[UR10][R8.64] ;  /* 0x0000000a08060981 */ /* 0x000ee2000c1e1b00 */
[C---:B------:R-:W-:Y:S02]  /*03e0*/  @P2 LEA R14, P5, R26.reuse, UR4, 0x3 ;  /* 0x000000041a0e2c11 */ /* 0x040fe4000f8a18ff */
[----:B------:R-:W-:Y:S02]  /*03f0*/  @P4 LEA.HI.X R11, R27, UR5, R24, 0x3, P3 ;  /* 0x000000051b0b4c11 */ /* 0x000fe400098f1c18 */
[----:B------:R-:W-:-:S03]  /*0400*/  @P2 LEA.HI.X R15, R26, UR5, R19, 0x3, P5 ;  /* 0x000000051a0f2c11 */ /* 0x000fc6000a8f1c13 */
[----:B------:R-:W4:Y:S04]  /*0410*/  @P4 LDG.E.64 R4, desc[UR10][R10.64] ;  /* 0x0000000a0a044981 */ /* 0x000f28000c1e1b00 */
[----:B------:R-:W5:Y:S01]  /*0420*/  @P2 LDG.E.64 R2, desc[UR10][R14.64] ;  /* 0x0000000a0e022981 */ /* 0x000f62000c1e1b00 */
[----:B------:R-:W-:-:S04]  /*0430*/  @P1 IADD3 R16, P5, R29, UR13, RZ ;  /* 0x0000000d1d101c10 */ /* 0x000fc8000ffbe0ff */
[----:B------:R-:W-:Y:S02]  /*0440*/  @P1 IADD3.X R17, R17, UR8, RZ, P5, !PT ;  /* 0x0000000811111c10 */ /* 0x000fe4000affe4ff */
[----:B0-----:R-:W-:Y:S01]  /*0450*/  @P4 IADD3 R12, P6, R27, UR13, RZ ;  /* 0x0000000d1b0c4c10 */ /* 0x001fe2000ffde0ff */
[----:B------:R-:W-:-:S03]  /*0460*/  IMAD.WIDE.U32 R20, R18, 0x4, R20 ;  /* 0x0000000412147825 */ /* 0x000fc600078e0014 */
[----:B------:R-:W-:Y:S02]  /*0470*/  @P4 IADD3.X R13, R24, UR8, RZ, P6, !PT ;  /* 0x00000008180d4c10 */ /* 0x000fe4000b7fe4ff */
[----:B--2---:R-:W-:-:S04]  /*0480*/  @P1 ISETP.NE.U32.AND P3, PT, R22, RZ, PT ;  /* 0x000000ff1600120c */ /* 0x004fc80003f65070 */
[----:B------:R-:W-:-:S04]  /*0490*/  @P1 ISETP.NE.AND.EX P3, PT, R23, RZ, PT, P3 ;  /* 0x000000ff1700120c */ /* 0x000fc80003f65330 */
[----:B------:R-:W-:Y:S02]  /*04a0*/  @P1 SEL R29, RZ, 0x1, !P3 ;  /* 0x00000001ff1d1807 */ /* 0x000fe40005800000 */
[----:B---3--:R-:W-:Y:S02]  /*04b0*/  @P0 ISETP.NE.U32.AND P5, PT, R6, RZ, PT ;  /* 0x000000ff0600020c */ /* 0x008fe40003fa5070 */
[----:B------:R-:W-:Y:S01]  /*04c0*/  @P0 IADD3 R8, P3, R28, UR13, RZ ;  /* 0x0000000d1c080c10 */ /* 0x000fe2000ff7e0ff */
[----:B------:R0:W-:Y:S01]  /*04d0*/  @P1 STG.E.U8 desc[UR10][R16.64], R29 ;  /* 0x0000001d10001986 */ /* 0x0001e2000c10110a */
[----:B------:R-:W-:Y:S02]  /*04e0*/  @P0 ISETP.NE.AND.EX P1, PT, R7, RZ, PT, P5 ;  /* 0x000000ff0700020c */ /* 0x000fe40003f25350 */
[----:B------:R-:W-:Y:S02]  /*04f0*/  @P0 IADD3.X R9, R25, UR8, RZ, P3, !PT ;  /* 0x0000000819090c10 */ /* 0x000fe40009ffe4ff */
[----:B----4-:R-:W-:-:S02]  /*0500*/  @P4 ISETP.NE.U32.AND P3, PT, R4, RZ, PT ;  /* 0x000000ff0400420c */ /* 0x010fc40003f65070 */
[----:B------:R-:W-:Y:S02]  /*0510*/  @P0 SEL R11, RZ, 0x1, !P1 ;  /* 0x00000001ff0b0807 */ /* 0x000fe40004800000 */
[----:B-----5:R-:W-:Y:S02]  /*0520*/  @P2 ISETP.NE.U32.AND P1, PT, R2, RZ, PT ;  /* 0x000000ff0200220c */ /* 0x020fe40003f25070 */
[----:B------:R-:W-:Y:S02]  /*0530*/  @P4 ISETP.NE.AND.EX P3, PT, R5, RZ, PT, P3 ;  /* 0x000000ff0500420c */ /* 0x000fe40003f65330 */
[----:B------:R-:W-:Y:S02]  /*0540*/  @P2 IADD3 R26, P5, R26, UR13, RZ ;  /* 0x0000000d1a1a2c10 */ /* 0x000fe4000ffbe0ff */
[----:B------:R-:W-:Y:S02]  /*0550*/  @P2 ISETP.NE.AND.EX P1, PT, R3, RZ, PT, P1 ;  /* 0x000000ff0300220c */ /* 0x000fe40003f25310 */
[----:B------:R-:W-:-:S02]  /*0560*/  @P4 SEL R15, RZ, 0x1, !P3 ;  /* 0x00000001ff0f4807 */ /* 0x000fc40005800000 */
        /* <DEDUP_REMOVED lines=11> */
.L_x_2040:
        /* <DEDUP_REMOVED lines=8> */
.L_x_2042:
[----:B------:R-:W-:-:S04]  /*06a0*/  LEA R2, P0, R8, UR4, 0x5 ;  /* 0x0000000408027c11 */ /* 0x000fc8000f8028ff */
[----:B------:R-:W-:-:S05]  /*06b0*/  LEA.HI.X R3, R8, UR5, R9, 0x5, P0 ;  /* 0x0000000508037c11 */ /* 0x000fca00080f2c09 */
[----:B------:R-:W2:Y:S04]  /*06c0*/  LDG.E.128 R12, desc[UR10][R2.64] ;  /* 0x0000000a020c7981 */ /* 0x000ea8000c1e1d00 */
[----:B------:R-:W3:Y:S01]  /*06d0*/  LDG.E.128 R4, desc[UR10][R2.64+0x10] ;  /* 0x0000100a02047981 */ /* 0x000ee2000c1e1d00 */
[----:B--2---:R-:W-:Y:S02]  /*06e0*/  ISETP.NE.U32.AND P0, PT, R12, RZ, PT ;  /* 0x000000ff0c00720c */ /* 0x004fe40003f05070 */
[----:B------:R-:W-:Y:S02]  /*06f0*/  ISETP.NE.U32.AND P1, PT, R14, RZ, PT ;  /* 0x000000ff0e00720c */ /* 0x000fe40003f25070 */
[----:B---3--:R-:W-:Y:S02]  /*0700*/  ISETP.NE.U32.AND P2, PT, R4, RZ, PT ;  /* 0x000000ff0400720c */ /* 0x008fe40003f45070 */
[----:B------:R-:W-:-:S02]  /*0710*/  ISETP.NE.AND.EX P0, PT, R13, RZ, PT, P0 ;  /* 0x000000ff0d00720c */ /* 0x000fc40003f05300 */
[----:B------:R-:W-:Y:S02]  /*0720*/  ISETP.NE.AND.EX P1, PT, R15, RZ, PT, P1 ;  /* 0x000000ff0f00720c */ /* 0x000fe40003f25310 */
[----:B------:R-:W-:Y:S02]  /*0730*/  ISETP.NE.AND.EX P2, PT, R5, RZ, PT, P2 ;  /* 0x000000ff0500720c */ /* 0x000fe40003f45320 */
[----:B------:R-:W-:Y:S02]  /*0740*/  SEL R0, RZ, 0x1, !P0 ;  /* 0x00000001ff007807 */ /* 0x000fe40004000000 */
[----:B------:R-:W-:Y:S02]  /*0750*/  SEL R5, RZ, 0x1, !P1 ;  /* 0x00000001ff057807 */ /* 0x000fe40004800000 */
[----:B------:R-:W-:Y:S02]  /*0760*/  ISETP.NE.U32.AND P3, PT, R6, RZ, PT ;  /* 0x000000ff0600720c */ /* 0x000fe40003f65070 */
[----:B------:R-:W-:-:S02]  /*0770*/  SEL R3, RZ, 0x1, !P2 ;  /* 0x00000001ff037807 */ /* 0x000fc40005000000 */
[----:B------:R-:W-:Y:S02]  /*0780*/  PRMT R4, R5, 0x7604, R0 ;  /* 0x0000760405047816 */ /* 0x000fe40000000000 */
[----:B------:R-:W-:Y:S02]  /*0790*/  ISETP.NE.AND.EX P0, PT, R7, RZ, PT, P3 ;  /* 0x000000ff0700720c */ /* 0x000fe40003f05330 */
[C---:B------:R-:W-:Y:S02]  /*07a0*/  LEA R2, P1, R8.reuse, UR13, 0x2 ;  /* 0x0000000d08027c11 */ /* 0x040fe4000f8210ff */
        /* <DEDUP_REMOVED lines=15> */
.L_x_2043:
        /* <DEDUP_REMOVED lines=14> */
.L_x_7865:


//--------------------- .text._ZN2at6native55_GLOBAL__N__de093ff9_22_ForeachBinaryOpList_cu_a911ec4325multi_tensor_apply_kernelINS1_18TensorListMetadataILi2EEENS1_11CopyFunctorIbaLi2ELi1ELi1EEEJNS0_4CopyIbaEEEEEvT_T0_DpT1_ --------------------------
	.section	.text._ZN2at6native55_GLOBAL__N__de093ff9_22_ForeachBinaryOpList_cu_a911ec4325multi_tensor_apply_kernelINS1_18TensorListMetadataILi2EEENS1_11CopyFunctorIbaLi2ELi1ELi1EEEJNS0_4CopyIbaEEEEEvT_T0_DpT1_,"ax",@progbits
	.align	128
.text._ZN2at6native55_GLOBAL__N__de093ff9_22_ForeachBinaryOpList_cu_a911ec4325multi_tensor_apply_kernelINS1_18TensorListMetadataILi2EEENS1_11CopyFunctorIbaLi2ELi1ELi1EEEJNS0_4CopyIbaEEEEEvT_T0_DpT1_:
        .type           _ZN2at6native55_GLOBAL__N__de093ff9_22_ForeachBinaryOpList_cu_a911ec4325multi_tensor_apply_kernelINS1_18TensorListMetadataILi2EEENS1_11CopyFunctorIbaLi2ELi1ELi1EEEJNS0_4CopyIbaEEEEEvT_T0_DpT1_,@function
        .size           _ZN2at6native55_GLOBAL__N__de093ff9_22_ForeachBinaryOpList_cu_a911ec4325multi_tensor_apply_kernelINS1_18TensorListMetadataILi2EEENS1_11CopyFunctorIbaLi2ELi1ELi1EEEJNS0_4CopyIbaEEEEEvT_T0_DpT1_,(.L_x_7866 - _ZN2at6native55_GLOBAL__N__de093ff9_22_ForeachBinaryOpList_cu_a911ec4325multi_tensor_apply_kernelINS1_18TensorListMetadataILi2EEENS1_11CopyFunctorIbaLi2ELi1ELi1EEEJNS0_4CopyIbaEEEEEvT_T0_DpT1_)
        .other          _ZN2at6native55_GLOBAL__N__de093ff9_22_ForeachBinaryOpList_cu_a911ec4325multi_tensor_apply_kernelINS1_18TensorListMetadataILi2EEENS1_11CopyFunctorIbaLi2ELi1ELi1EEEJNS0_4CopyIbaEEEEEvT_T0_DpT1_,@"STO_CUDA_ENTRY STV_DEFAULT"
_ZN2at6native55_GLOBAL__N__de093ff9_22_ForeachBinaryOpList_cu_a911ec4325multi_tensor_apply_kernelINS1_18TensorListMetadataILi2EEENS1_11CopyFunctorIbaLi2ELi1ELi1EEEJNS0_4CopyIbaEEEEEvT_T0_DpT1_:
        /* <DEDUP_REMOVED lines=12> */
[----:B0-----:R-:W-:Y:S02]  /*00c0*/  IADD3 R0, P1, R4, R6, RZ ;  /* 0x0000000604007210 */ /* 0x001fe40007f3e0ff */
[----:B-1----:R-:W-:-:S02]  /*00d0*/  IADD3 R3, P2, R6, R8, RZ ;  /* 0x0000000806037210 */ /* 0x002fc40007f5e0ff */
[----:B--2---:R-:W-:-:S04]  /*00e0*/  IADD3 R2, P3, -R6, R10, RZ ;  /* 0x0000000a06027210 */ /* 0x004fc80007f7e1ff */
[----:B------:R-:W-:Y:S01]  /*00f0*/  LOP3.LUT R4, R2, R0, R3, 0xfe, !PT ;  /* 0x0000000002047212 */ /* 0x000fe200078efe03 */
[----:B------:R-:W-:-:S03]  /*0100*/  IMAD.X R6, R11, 0x1, ~R7, P3 ;  /* 0x000000010b067824 */ /* 0x000fc600018e0e07 */
[----:B------:R-:W-:Y:S01]  /*0110*/  LOP3.LUT P0, RZ, R4, 0x3, RZ, 0xc0, !PT ;  /* 0x0000000304ff7812 */ /* 0x000fe2000780c0ff */
[----:B------:R-:W-:Y:S02]  /*0120*/  IMAD.X R4, R5, 0x1, R7, P1 ;  /* 0x0000000105047824 */ /* 0x000fe400008e0607 */
[----:B------:R-:W-:-:S10]  /*0130*/  IMAD.X R5, R7, 0x1, R9, P2 ;  /* 0x0000000107057824 */ /* 0x000fd400010e0609 */
        /* <DEDUP_REMOVED lines=8> */
.L_x_2045:
[----:B0-----:R-:W-:Y:S01]  /*01c0*/  IADD3 R26, P1, R7, R20, RZ ;  /* 0x00000014071a7210 */ /* 0x001fe20007f3e0ff */
[----:B-1----:R-:W-:-:S03]  /*01d0*/  IMAD R29, R8, 0x3, RZ ;  /* 0x00000003081d7824 */ /* 0x002fc600078e02ff */
[----:B------:R-:W-:Y:S01]  /*01e0*/  ISETP.GE.U32.AND P0, PT, R26, 0x10000, PT ;  /* 0x000100001a00780c */ /* 0x000fe20003f06070 */
[----:B------:R-:W-:Y:S01]  /*01f0*/  IMAD.X R21, RZ, RZ, R23, P1 ;  /* 0x000000ffff157224 */ /* 0x000fe200008e0617 */
[----:B------:R-:W-:Y:S02]  /*0200*/  IADD3 R24, P3, R8, R26, RZ ;  /* 0x0000001a08187210 */ /* 0x000fe40007f7e0ff */
[----:B------:R-:W-:Y:S02]  /*0210*/  ISETP.LT.U32.AND P1, PT, R26, R2, PT ;  /* 0x000000021a00720c */ /* 0x000fe40003f21070 */
[----:B------:R-:W-:Y:S01]  /*0220*/  ISETP.GE.U32.AND.EX P0, PT, R21, RZ, PT, P0 ;  /* 0x000000ff1500720c */ /* 0x000fe20003f06100 */
[----:B------:R-:W-:Y:S01]  /*0230*/  IMAD.X R22, RZ, RZ, R21, P3 ;  /* 0x000000ffff167224 */ /* 0x000fe200018e0615 */
        /* <DEDUP_REMOVED lines=14> */
[----:B------:R-:W-:Y:S02]  /*0320*/  @P0 IADD3 R14, P5, R26, R0, RZ ;  /* 0x000000001a0e0210 */ /* 0x000fe40007fbe0ff */
[----:B------:R-:W-:Y:S02]  /*0330*/  ISETP.LT.U32.AND P4, PT, R29, R2, PT ;  /* 0x000000021d00720c */ /* 0x000fe40003f81070 */
[----:B------:R-:W-:Y:S01]  /*0340*/  ISETP.GE.U32.AND.EX P2, PT, R27, RZ, PT, P2 ;  /* 0x000000ff1b00720c */ /* 0x000fe20003f46120 */
[----:B------:R-:W-:Y:S01]  /*0350*/  @P0 IMAD.X R15, R21, 0x1, R4, P5 ;  /* 0x00000001150f0824 */ /* 0x000fe200028e0604 */
[----:B------:R-:W-:-:S02]  /*0360*/  @P1 IADD3 R16, P5, R24, R0, RZ ;  /* 0x0000000018101210 */ /* 0x000fc40007fbe0ff */
[----:B------:R-:W-:Y:S02]  /*0370*/  ISETP.LT.AND.EX P2, PT, R27, R6, !P2, P4 ;  /* 0x000000061b00720c */ /* 0x000fe40005741340 */
[----:B------:R0:W2:Y:S01]  /*0380*/  @P0 LDG.E.U8 R11, desc[UR4][R14.64] ;  /* 0x000000040e0b0981 */ /* 0x0000a2000c1e1100 */
[----:B------:R-:W-:-:S05]  /*0390*/  @P1 IMAD.X R17, R22, 0x1, R4, P5 ;  /* 0x0000000116111824 */ /* 0x000fca00028e0604 */
[----:B------:R1:W3:Y:S01]  /*03a0*/  @P1 LDG.E.U8 R12, desc[UR4][R16.64] ;  /* 0x00000004100c1981 */ /* 0x0002e2000c1e1100 */
[----:B0-----:R-:W-:-:S05]  /*03b0*/  @P3 IADD3 R14, P4, R25, R0, RZ ;  /* 0x00000000190e3210 */ /* 0x001fca0007f9e0ff */
[----:B------:R-:W-:Y:S01]  /*03c0*/  @P3 IMAD.X R15, R13, 0x1, R4, P4 ;  /* 0x000000010d0f3824 */ /* 0x000fe200020e0604 */
[----:B------:R-:W-:-:S04]  /*03d0*/  @P2 IADD3 R18, P4, R29, R0, RZ ;  /* 0x000000001d122210 */ /* 0x000fc80007f9e0ff */
[----:B------:R0:W4:Y:S01]  /*03e0*/  @P3 LDG.E.U8 R9, desc[UR4][R14.64] ;  /* 0x000000040e093981 */ /* 0x000122000c1e1100 */
[----:B------:R-:W-:-:S05]  /*03f0*/  @P2 IMAD.X R19, R27, 0x1, R4, P4 ;  /* 0x000000011b132824 */ /* 0x000fca00020e0604 */
[----:B------:R5:W4:Y:S01]  /*0400*/  @P2 LDG.E.U8 R10, desc[UR4][R18.64] ;  /* 0x00000004120a2981 */ /* 0x000b22000c1e1100 */
        /* <DEDUP_REMOVED lines=11> */
[----:B-----5:R-:W-:-:S03]  /*04c0*/  @P1 SEL R19, RZ, 0x1, !P6 ;  /* 0x00000001ff131807 */ /* 0x020fc60007000000 */
[----:B------:R-:W-:Y:S01]  /*04d0*/  @P2 IMAD.X R15, R27, 0x1, R5, P0 ;  /* 0x000000011b0f2824 */ /* 0x000fe200000e0605 */
[----:B----4-:R-:W-:Y:S01]  /*04e0*/  @P3 ISETP.NE.AND P5, PT, R9, RZ, PT ;  /* 0x000000ff0900320c */ /* 0x010fe20003fa5270 */
[----:B-1----:R-:W-:Y:S01]  /*04f0*/  IMAD.MOV.U32 R21, RZ, RZ, R23 ;  /* 0x000000ffff157224 */ /* 0x002fe200078e0017 */
[----:B------:R-:W-:Y:S02]  /*0500*/  @P2 ISETP.NE.AND P4, PT, R10, RZ, PT ;  /* 0x000000ff0a00220c */ /* 0x000fe40003f85270 */
        /* <DEDUP_REMOVED lines=13> */
.L_x_2044:
        /* <DEDUP_REMOVED lines=8> */
.L_x_2046:
[C---:B------:R-:W-:Y:S01]  /*0660*/  IMAD.SHL.U32 R13, R15.reuse, 0x4, RZ ;  /* 0x000000040f0d7824 */ /* 0x040fe200078e00ff */
[----:B------:R-:W-:-:S04]  /*0670*/  SHF.L.U64.HI R14, R15, 0x2, R16 ;  /* 0x000000020f0e7819 */ /* 0x000fc80000010210 */
[----:B------:R-:W-:-:S05]  /*0680*/  IADD3 R8, P0, R13, R0, RZ ;  /* 0x000000000d087210 */ /* 0x000fca0007f1e0ff */
[----:B------:R-:W-:-:S05]  /*0690*/  IMAD.X R9, R14, 0x1, R4, P0 ;  /* 0x000000010e097824 */ /* 0x000fca00000e0604 */
[----:B------:R-:W2:Y:S02]  /*06a0*/  LDG.E R8, desc[UR4][R8.64] ;  /* 0x0000000408087981 */ /* 0x000ea4000c1e1900 */
[C---:B--2---:R-:W-:Y:S02]  /*06b0*/  PRMT R7, R8.reuse, 0x7770, RZ ;  /* 0x0000777008077816 */ /* 0x044fe400000000ff */
[C---:B------:R-:W-:Y:S02]  /*06c0*/  PRMT R10, R8.reuse, 0x7771, RZ ;  /* 0x00007771080a7816 */ /* 0x040fe400000000ff */
        /* <DEDUP_REMOVED lines=10> */
[----:B------:R-:W-:Y:S02]  /*0770*/  SEL R10, RZ, 0x1, !P0 ;  /* 0x00000001ff0a7807 */ /* 0x000fe40004000000 */
[----:B------:R-:W-:Y:S02]  /*0780*/  IADD3 R8, P1, R13, R3, RZ ;  /* 0x000000030d087210 */ /* 0x000fe40007f3e0ff */
[----:B------:R-:W-:Y:S02]  /*0790*/  IADD3 R15, P0, R15, UR6, RZ ;  /* 0x000000060f0f7c10 */ /* 0x000fe4000ff1e0ff */
[----:B------:R-:W-:Y:S01]  /*07a0*/  PRMT R7, R7, 0x7054, R12 ;  /* 0x0000705407077816 */ /* 0x000fe2000000000c */
[----:B------:R-:W-:Y:S01]  /*07b0*/  IMAD.X R9, R14, 0x1, R5, P1 ;  /* 0x000000010e097824 */ /* 0x000fe200008e0605 */
        /* <DEDUP_REMOVED lines=11> */
.L_x_2047:
        /* <DEDUP_REMOVED lines=9> */
.L_x_7866:


//--------------------- .text._ZN2at6native55_GLOBAL__N__de093ff9_22_ForeachBinaryOpList_cu_a911ec4325multi_tensor_apply_kernelINS1_18TensorListMetadataILi2EEENS1_11CopyFunctorIbhLi2ELi1ELi1EEEJNS0_4CopyIbhEEEEEvT_T0_DpT1_ --------------------------
	.section	.text._ZN2at6native55_GLOBAL__N__de093ff9_22_ForeachBinaryOpList_cu_a911ec4325multi_tensor_apply_kernelINS1_18TensorListMetadataILi2EEENS1_11CopyFunctorIbhLi2ELi1ELi1EEEJNS0_4CopyIbhEEEEEvT_T0_DpT1_,"ax",@progbits
	.align	128
.text._ZN2at6native55_GLOBAL__N__de093ff9_22_ForeachBinaryOpList_cu_a911ec4325multi_tensor_apply_kernelINS1_18TensorListMetadataILi2EEENS1_11CopyFunctorIbhLi2ELi1ELi1EEEJNS0_4CopyIbhEEEEEvT_T0_DpT1_:
        .type           _ZN2at6native55_GLOBAL__N__de093ff9_22_ForeachBinaryOpList_cu_a911ec4325multi_tensor_apply_kernelINS1_18TensorListMetadataILi2EEENS1_11CopyFunctorIbhLi2ELi1ELi1EEEJNS0_4CopyIbhEEEEEvT_T0_DpT1_,@function
        .size           _ZN2at6native55_GLOBAL__N__de093ff9_22_ForeachBinaryOpList_cu_a911ec4325multi_tensor_apply_kernelINS1_18TensorListMetadataILi2EEENS1_11CopyFunctorIbhLi2ELi1ELi1EEEJNS0_4CopyIbhEEEEEvT_T0_DpT1_,(.L_x_7867 - _ZN2at6native55_GLOBAL__N__de093ff9_22_ForeachBinaryOpList_cu_a911ec4325multi_tensor_apply_kernelINS1_18TensorListMetadataILi2EEENS1_11CopyFunctorIbhLi2ELi1ELi1EEEJNS0_4CopyIbhEEEEEvT_T0_DpT1_)
        .other          _ZN2at6native55_GLOBAL__N__de093ff9_22_ForeachBinaryOpList_cu_a911ec4325multi_tensor_apply_kernelINS1_18TensorListMetadataILi2EEENS1_11CopyFunctorIbhLi2ELi1ELi1EEEJNS0_4CopyIbhEEEEEvT_T0_DpT1_,@"STO_CUDA_ENTRY STV_DEFAULT"
_ZN2at6native55_GLOBAL__N__de093ff9_22_ForeachBinaryOpList_cu_a911ec4325multi_tensor_apply_kernelINS1_18TensorListMetadataILi2EEENS1_11CopyFunctorIbhLi2ELi1ELi1EEEJNS0_4CopyIbhEEEEEvT_T0_DpT1_:
        /* <DEDUP_REMOVED lines=28> */
.L_x_2049:
        /* <DEDUP_REMOVED lines=66> */
.L_x_2048:
        /* <DEDUP_REMOVED lines=8> */
.L_x_2050:
        /* <DEDUP_REMOVED lines=33> */
.L_x_2051:
        /* <DEDUP_REMOVED lines=9> */
.L_x_7867:


//--------------------- .text._ZN2at6native55_GLOBAL__N__de093ff9_22_ForeachBinaryOpList_cu_a911ec4325multi_tensor_apply_kernelINS1_18TensorListMetadataILi2EEENS1_14UnaryOpFunctorIbLi2ELi1ELi1EEEJNS0_4CopyIbbEEEEEvT_T0_DpT1_ --------------------------
	.section	.text._ZN2at6native55_GLOBAL__N__de093ff9_22_ForeachBinaryOpList_cu_a911ec4325multi_tensor_apply_kernelINS1_18TensorListMetadataILi2EEENS1_14UnaryOpFunctorIbLi2ELi1ELi1EEEJNS0_4CopyIbbEEEEEvT_T0_DpT1_,"ax",@progbits
	.align	128
.text._ZN2at6native55_GLOBAL__N__de093ff9_22_ForeachBinaryOpList_cu_a911ec4325multi_tensor_apply_kernelINS1_18TensorListMetadataILi2EEENS1_14UnaryOpFunctorIbLi2ELi1ELi1EEEJNS0_4CopyIbbEEEEEvT_T0_DpT1_:
        .type           _ZN2at6native55_GLOBAL__N__de093ff9_22_ForeachBinaryOpList_cu_a911ec4325multi_tensor_apply_kernelINS1_18TensorListMetadataILi2EEENS1_14UnaryOpFunctorIbLi2ELi1ELi1EEEJNS0_4CopyIbbEEEEEvT_T0_DpT1_,@function
        .size           _ZN2at6native55_GLOBAL__N__de093ff9_22_ForeachBinaryOpList_cu_a911ec4325multi_tensor_apply_kernelINS1_18TensorListMetadataILi2EEENS1_14UnaryOpFunctorIbLi2ELi1ELi1EEEJNS0_4CopyIbbEEEEEvT_T0_DpT1_,(.L_x_7868 - _ZN2at6native55_GLOBAL__N__de093ff9_22_ForeachBinaryOpList_cu_a911ec4325multi_tensor_apply_kernelINS1_18TensorListMetadataILi2EEENS1_14UnaryOpFunctorIbLi2ELi1ELi1EEEJNS0_4CopyIbbEEEEEvT_T0_DpT1_)
        .other          _ZN2at6native55_GLOBAL__N__de093ff9_22_ForeachBinaryOpList_cu_a911ec4325multi_tensor_apply_kernelINS1_18TensorListMetadataILi2EEENS1_14UnaryOpFunctorIbLi2ELi1ELi1EEEJNS0_4CopyIbbEEEEEvT_T0_DpT1_,@"STO_CUDA_ENTRY STV_DEFAULT"
_ZN2at6native55_GLOBAL__N__de093ff9_22_ForeachBinaryOpList_cu_a911ec4325multi_tensor_apply_kernelINS1_18TensorListMetadataILi2EEENS1_14UnaryOpFunctorIbLi2ELi1ELi1EEEJNS0_4CopyIbbEEEEEvT_T0_DpT1_:
        /* <DEDUP_REMOVED lines=12> */
[C---:B0-----:R-:W-:Y:S02]  /*00c0*/  IADD3 R0, P1, R6.reuse, R4, RZ ;  /* 0x0000000406007210 */ /* 0x041fe40007f3e0ff */
[----:B-1----:R-:W-:-:S02]  /*00d0*/  IADD3 R3, P2, R6, R8, RZ ;  /* 0x0000000806037210 */ /* 0x002fc40007f5e0ff */
[----:B--2---:R-:W-:-:S04]  /*00e0*/  IADD3 R2, P3, -R6, R10, RZ ;  /* 0x0000000a06027210 */ /* 0x004fc80007f7e1ff */
[----:B------:R-:W-:Y:S01]  /*00f0*/  LOP3.LUT R4, R2, R3, R0, 0xfe, !PT ;  /* 0x0000000302047212 */ /* 0x000fe200078efe00 */
[----:B------:R-:W-:-:S03]  /*0100*/  IMAD.X R6, R11, 0x1, ~R7, P3 ;  /* 0x000000010b067824 */ /* 0x000fc600018e0e07 */
[----:B------:R-:W-:Y:S01]  /*0110*/  LOP3.LUT P0, RZ, R4, 0x3, RZ, 0xc0, !PT ;  /* 0x0000000304ff7812 */ /* 0x000fe2000780c0ff */
[C---:B------:R-:W-:Y:S02]  /*0120*/  IMAD.X R4, R7.reuse, 0x1, R5, P1 ;  /* 0x0000000107047824 */ /* 0x040fe400008e0605 */
[----:B------:R-:W-:-:S10]  /*0130*/  IMAD.X R5, R7, 0x1, R9, P2 ;  /* 0x0000000107057824 */ /* 0x000fd400010e0609 */
[----:B------:R-:W-:Y:S05]  /*0140*/  @!P0 BRA `(.L_x_2052) ;  /* 0x0000000400288947 */ /* 0x000fea0003800000 */
[----:B------:R-:W-:-:S04]  /*0150*/  ISETP.GE.U32.AND P0, PT, R2, 0x1, PT ;  /* 0x000000010200780c */ /* 0x000fc80003f06070 */
[----:B------:R-:W-:-:S13]  /*0160*/  ISETP.GE.AND.EX P0, PT, R6, RZ, PT, P0 ;  /* 0x000000ff0600720c */ /* 0x000fda0003f06300 */
[----:B------:R-:W-:Y:S05]  /*0170*/  @!P0 EXIT ;  /* 0x000000000000894d */ /* 0x000fea0003800000 */
[----:B------:R-:W0:Y:S01]  /*0180*/  S2R R7, SR_TID.X ;  /* 0x0000000000077919 */ /* 0x000e220000002100 */
[----:B------:R-:W1:Y:S01]  /*0190*/  LDC R8, c[0x0][RZ] ;  /* 0x00000000ff087b82 */ /* 0x000e620000000800 */
[----:B------:R-:W-:-:S07]  /*01a0*/  CS2R R10, SRZ ;  /* 0x00000000000a7805 */ /* 0x000fce000001ff00 */
.L_x_2053:
[----:B0-2---:R-:W-:Y:S01]  /*01b0*/  IADD3 R22, P1, R7, R10, RZ ;  /* 0x0000000a07167210 */ /* 0x005fe20007f3e0ff */
[----:B-1----:R-:W-:Y:S01]  /*01c0*/  IMAD R25, R8, 0x3, RZ ;  /* 0x0000000308197824 */ /* 0x002fe200078e02ff */
[----:B------:R-:W-:Y:S02]  /*01d0*/  PRMT R12, RZ, 0x7610, R12 ;  /* 0x00007610ff0c7816 */ /* 0x000fe4000000000c */
[----:B------:R-:W-:Y:S01]  /*01e0*/  ISETP.GE.U32.AND P0, PT, R22, 0x10000, PT ;  /* 0x000100001600780c */ /* 0x000fe20003f06070 */
[----:B------:R-:W-:Y:S01]  /*01f0*/  IMAD.X R23, RZ, RZ, R11, P1 ;  /* 0x000000ffff177224 */ /* 0x000fe200008e060b */
[CC--:B------:R-:W-:Y:S02]  /*0200*/  IADD3 R20, P1, R8.reuse, R22.reuse, RZ ;  /* 0x0000001608147210 */ /* 0x0c0fe40007f3e0ff */
[----:B------:R-:W-:Y:S02]  /*0210*/  LEA R27, P4, R8, R22, 0x1 ;  /* 0x00000016081b7211 */ /* 0x000fe400078808ff */
[----:B------:R-:W-:Y:S01]  /*0220*/  ISETP.LT.U32.AND P2, PT, R22, R2, PT ;  /* 0x000000021600720c */ /* 0x000fe20003f41070 */
[--C-:B------:R-:W-:Y:S01]  /*0230*/  IMAD.X R21, RZ, RZ, R23.reuse, P1 ;  /* 0x000000ffff157224 */ /* 0x100fe200008e0617 */
[----:B------:R-:W-:Y:S01]  /*0240*/  ISETP.GE.U32.AND.EX P0, PT, R23, RZ, PT, P0 ;  /* 0x000000ff1700720c */ /* 0x000fe20003f06100 */
[----:B------:R-:W-:Y:S01]  /*0250*/  IMAD.X R9, RZ, RZ, R23, P4 ;  /* 0x000000ffff097224 */ /* 0x000fe200020e0617 */
[----:B------:R-:W-:-:S02]  /*0260*/  ISETP.GE.U32.AND P3, PT, R20, 0x10000, PT ;  /* 0x000100001400780c */ /* 0x000fc40003f66070 */
[----:B------:R-:W-:Y:S02]  /*0270*/  ISETP.LT.AND.EX P0, PT, R23, R6, !P0, P2 ;  /* 0x000000061700720c */ /* 0x000fe40004701320 */
        /* <DEDUP_REMOVED lines=10> */
[----:B------:R-:W-:Y:S02]  /*0320*/  ISETP.LT.U32.AND P4, PT, R25, R2, PT ;  /* 0x000000021900720c */ /* 0x000fe40003f81070 */
[----:B------:R-:W-:-:S02]  /*0330*/  ISETP.GE.U32.AND.EX P3, PT, R13, RZ, PT, P3 ;  /* 0x000000ff0d00720c */ /* 0x000fc40003f66130 */
[----:B------:R-:W-:Y:S02]  /*0340*/  @P0 IADD3 R28, P5, R22, R0, RZ ;  /* 0x00000000161c0210 */ /* 0x000fe40007fbe0ff */
[----:B------:R-:W-:Y:S02]  /*0350*/  ISETP.LT.AND.EX P3, PT, R13, R6, !P3, P4 ;  /* 0x000000060d00720c */ /* 0x000fe40005f61340 */
[----:B------:R-:W-:Y:S01]  /*0360*/  PRMT R24, RZ, 0x7610, R24 ;  /* 0x00007610ff187816 */ /* 0x000fe20000000018 */
[----:B------:R-:W-:Y:S01]  /*0370*/  @P0 IMAD.X R29, R23, 0x1, R4, P5 ;  /* 0x00000001171d0824 */ /* 0x000fe200028e0604 */
[-C--:B------:R-:W-:Y:S02]  /*0380*/  @P1 IADD3 R16, P5, R20, R0.reuse, RZ ;  /* 0x0000000014101210 */ /* 0x080fe40007fbe0ff */
[----:B------:R-:W-:Y:S02]  /*0390*/  @P2 IADD3 R14, P4, R27, R0, RZ ;  /* 0x000000001b0e2210 */ /* 0x000fe40007f9e0ff */
[----:B------:R-:W-:Y:S01]  /*03a0*/  PRMT R26, RZ, 0x7610, R26 ;  /* 0x00007610ff1a7816 */ /* 0x000fe2000000001a */
[--C-:B------:R-:W-:Y:S01]  /*03b0*/  @P1 IMAD.X R17, R21, 0x1, R4.reuse, P5 ;  /* 0x0000000115111824 */ /* 0x100fe200028e0604 */
[----:B------:R-:W2:Y:S01]  /*03c0*/  @P0 LDG.E.U8 R12, desc[UR4][R28.64] ;  /* 0x000000041c0c0981 */ /* 0x000ea2000c1e1100 */
[----:B------:R-:W-:-:S02]  /*03d0*/  @P2 IMAD.X R15, R9, 0x1, R4, P4 ;  /* 0x00000001090f2824 */ /* 0x000fc400020e0604 */
[----:B------:R-:W-:Y:S01]  /*03e0*/  @P3 IADD3 R18, P4, R25, R0, RZ ;  /* 0x0000000019123210 */ /* 0x000fe20007f9e0ff */
[----:B------:R-:W3:Y:S04]  /*03f0*/  @P1 LDG.E.U8 R24, desc[UR4][R16.64] ;  /* 0x0000000410181981 */ /* 0x000ee8000c1e1100 */
[----:B------:R0:W4:Y:S01]  /*0400*/  @P2 LDG.E.U8 R26, desc[UR4][R14.64] ;  /* 0x000000040e1a2981 */ /* 0x000122000c1e1100 */
[----:B------:R-:W-:Y:S01]  /*0410*/  @P3 IMAD.X R19, R13, 0x1, R4, P4 ;  /* 0x000000010d133824 */ /* 0x000fe200020e0604 */
[----:B0-----:R-:W-:-:S06]  /*0420*/  PRMT R14, RZ, 0x7610, R14 ;  /* 0x00007610ff0e7816 */ /* 0x001fcc000000000e */
[----:B------:R-:W5:Y:S01]  /*0430*/  @P3 LDG.E.U8 R14, desc[UR4][R18.64] ;  /* 0x00000004120e3981 */ /* 0x000f62000c1e1100 */
[-C--:B------:R-:W-:Y:S01]  /*0440*/  @P1 IADD3 R20, P4, R20, R3.reuse, RZ ;  /* 0x0000000314141210 */ /* 0x080fe20007f9e0ff */
[----:B------:R-:W-:Y:S01]  /*0450*/  IMAD.WIDE.U32 R10, R8, 0x4, R10 ;  /* 0x00000004080a7825 */ /* 0x000fe200078e000a */
[----:B------:R-:W-:-:S03]  /*0460*/  @P0 IADD3 R22, P5, R22, R3, RZ ;  /* 0x0000000316160210 */ /* 0x000fc60007fbe0ff */
[--C-:B------:R-:W-:Y:S02]  /*0470*/  @P1 IMAD.X R21, R21, 0x1, R5.reuse, P4 ;  /* 0x0000000115151824 */ /* 0x100fe400020e0605 */
[----:B------:R-:W-:Y:S01]  /*0480*/  @P0 IMAD.X R23, R23, 0x1, R5, P5 ;  /* 0x0000000117170824 */ /* 0x000fe200028e0605 */
[----:B--2---:R-:W-:Y:S02]  /*0490*/  @P0 LOP3.LUT P6, RZ, R12, 0xff, RZ, 0xc0, !PT ;  /* 0x000000ff0cff0812 */ /* 0x004fe400078cc0ff */
[----:B---3--:R-:W-:Y:S02]  /*04a0*/  @P1 LOP3.LUT P4, RZ, R24, 0xff, RZ, 0xc0, !PT ;  /* 0x000000ff18ff1812 */ /* 0x008fe4000788c0ff */
[----:B------:R-:W-:Y:S02]  /*04b0*/  @P0 SEL R17, RZ, 0x1, !P6 ;  /* 0x00000001ff110807 */ /* 0x000fe40007000000 */
[----:B------:R-:W-:Y:S02]  /*04c0*/  @P1 SEL R29, RZ, 0x1, !P4 ;  /* 0x00000001ff1d1807 */ /* 0x000fe40006000000 */
[----:B----4-:R-:W-:Y:S01]  /*04d0*/  @P2 LOP3.LUT P5, RZ, R26, 0xff, RZ, 0xc0, !PT ;  /* 0x000000ff1aff2812 */ /* 0x010fe200078ac0ff */
[----:B------:R2:W-:Y:S01]  /*04e0*/  @P0 STG.E.U8 desc[UR4][R22.64], R17 ;  /* 0x0000001116000986 */ /* 0x0005e2000c101104 */
[----:B------:R-:W-:-:S03]  /*04f0*/  @P3 IADD3 R12, P0, R25, R3, RZ ;  /* 0x00000003190c3210 */ /* 0x000fc60007f1e0ff */
[----:B------:R2:W-:Y:S01]  /*0500*/  @P1 STG.E.U8 desc[UR4][R20.64], R29 ;  /* 0x0000001d14001986 */ /* 0x0005e2000c101104 */
[C---:B------:R-:W-:Y:S01]  /*0510*/  ISETP.LT.U32.AND P1, PT, R10.reuse, R2, PT ;  /* 0x000000020a00720c */ /* 0x040fe20003f21070 */
[----:B------:R-:W-:Y:S01]  /*0520*/  @P3 IMAD.X R13, R13, 0x1, R5, P0 ;  /* 0x000000010d0d3824 */ /* 0x000fe200000e0605 */
[----:B------:R-:W-:Y:S02]  /*0530*/  ISETP.GE.U32.AND P0, PT, R10, 0x10000, PT ;  /* 0x000100000a00780c */ /* 0x000fe40003f06070 */
[C---:B------:R-:W-:Y:S02]  /*0540*/  ISETP.LT.AND.EX P1, PT, R11.reuse, R6, PT, P1 ;  /* 0x000000060b00720c */ /* 0x040fe40003f21310 */
[----:B------:R-:W-:Y:S02]  /*0550*/  ISETP.GE.U32.AND.EX P0, PT, R11, RZ, PT, P0 ;  /* 0x000000ff0b00720c */ /* 0x000fe40003f06100 */
[----:B-----5:R-:W-:Y:S02]  /*0560*/  @P3 LOP3.LUT P4, RZ, R14, 0xff, RZ, 0xc0, !PT ;  /* 0x000000ff0eff3812 */ /* 0x020fe4000788c0ff */
[----:B------:R-:W-:-:S02]  /*0570*/  @P2 IADD3 R14, P6, R27, R3, RZ ;  /* 0x000000031b0e2210 */ /* 0x000fc40007fde0ff */
[----:B------:R-:W-:-:S03]  /*0580*/  @P3 SEL R19, RZ, 0x1, !P4 ;  /* 0x00000001ff133807 */ /* 0x000fc60006000000 */
[----:B------:R-:W-:Y:S01]  /*0590*/  @P2 IMAD.X R15, R9, 0x1, R5, P6 ;  /* 0x00000001090f2824 */ /* 0x000fe200030e0605 */
[----:B------:R-:W-:-:S05]  /*05a0*/  @P2 SEL R9, RZ, 0x1, !P5 ;  /* 0x00000001ff092807 */ /* 0x000fca0006800000 */
[----:B------:R2:W-:Y:S04]  /*05b0*/  @P2 STG.E.U8 desc[UR4][R14.64], R9 ;  /* 0x000000090e002986 */ /* 0x0005e8000c101104 */
[----:B------:R2:W-:Y:S01]  /*05c0*/  @P3 STG.E.U8 desc[UR4][R12.64], R19 ;  /* 0x000000130c003986 */ /* 0x0005e2000c101104 */
[----:B------:R-:W-:Y:S05]  /*05d0*/  @!P0 BRA P1, `(.L_x_2053) ;  /* 0xfffffff800f48947 */ /* 0x000fea000083ffff */
[----:B------:R-:W-:Y:S05]  /*05e0*/  EXIT ;  /* 0x000000000000794d */ /* 0x000fea0003800000 */
.L_x_2052:
        /* <DEDUP_REMOVED lines=8> */
.L_x_2054:
        /* <DEDUP_REMOVED lines=33> */
.L_x_2055:
        /* <DEDUP_REMOVED lines=16> */
.L_x_7868:


//--------------------- .text._ZN2at6native55_GLOBAL__N__de093ff9_22_ForeachBinaryOpList_cu_a911ec4325multi_tensor_apply_kernelINS1_18TensorListMetadataILi2EEENS1_11CopyFunctorIN3c108BFloat16ENS6_15Float8_e5m2fnuzELi2ELi1ELi1EEEJNS0_4CopyIS7_S8_EEEEEvT_T0_DpT1_ --------------------------
	.section	.text._ZN2at6native55_GLOBAL__N__de093ff9_22_ForeachBinaryOpList_cu_a911ec4325multi_tensor_apply_kernelINS1_18TensorListMetadataILi2EEENS1_11CopyFunctorIN3c108BFloat16ENS6_15Float8_e5m2fnuzELi2ELi1ELi1EEEJNS0_4CopyIS7_S8_EEEEEvT_T0_DpT1_,"ax",@progbits
	.align	128
.text._ZN2at6native55_GLOBAL__N__de093ff9_22_ForeachBinaryOpList_cu_a911ec4325multi_tensor_apply_kernelINS1_18TensorListMetadataILi2EEENS1_11CopyFunctorIN3c108BFloat16ENS6_15Float8_e5m2fnuzELi2ELi1ELi1EEEJNS0_4CopyIS7_S8_EEEEEvT_T0_DpT1_:
        .type           _ZN2at6native55_GLOBAL__N__de093ff9_22_ForeachBinaryOpList_cu_a911ec4325multi_tensor_apply_kernelINS1_18TensorListMetadataILi2EEENS1_11CopyFunctorIN3c108BFloat16ENS6_15Float8_e5m2fnuzELi2ELi1ELi1EEEJNS0_4CopyIS7_S8_EEEEEvT_T0_DpT1_,@function
        .size           _ZN2at6native55_GLOBAL__N__de093ff9_22_ForeachBinaryOpList_cu_a911ec4325multi_tensor_apply_kernelINS1_18TensorListMetadataILi2EEENS1_11CopyFunctorIN3c108BFloat16ENS6_15Float8_e5m2fnuzELi2ELi1ELi1EEEJNS0_4CopyIS7_S8_EEEEEvT_T0_DpT1_,(.L_x_7869 - _ZN2at6native55_GLOBAL__N__de093ff9_22_ForeachBinaryOpList_cu_a911ec4325multi_tensor_apply_kernelINS1_18TensorListMetadataILi2EEENS1_11CopyFunctorIN3c108BFloat16ENS6_15Float8_e5m2fnuzELi2ELi1ELi1EEEJNS0_4CopyIS7_S8_EEEEEvT_T0_DpT1_)
        .other          _ZN2at6native55_GLOBAL__N__de093ff9_22_ForeachBinaryOpList_cu_a911ec4325multi_tensor_apply_kernelINS1_18TensorListMetadataILi2EEENS1_11CopyFunctorIN3c108BFloat16ENS6_15Float8_e5m2fnuzELi2ELi1ELi1EEEJNS0_4CopyIS7_S8_EEEEEvT_T0_DpT1_,@"STO_CUDA_ENTRY STV_DEFAULT"
_ZN2at6native55_GLOBAL__N__de093ff9_22_ForeachBinaryOpList_cu_a911ec4325multi_tensor_apply_kernelINS1_18TensorListMetadataILi2EEENS1_11CopyFunctorIN3c108BFloat16ENS6_15Float8_e5m2fnuzELi2ELi1ELi1EEEJNS0_4CopyIS7_S8_EEEEEvT_T0_DpT1_:
        /* <DEDUP_REMOVED lines=10> */
[----:B------:R-:W-:Y:S02]  /*00a0*/  UIADD3 UR14, UP2, UR4, UR6, URZ ;  /* 0x00000006040e7290 */ /* 0x000fe4000ff5e03f */
[----:B------:R-:W-:Y:S01]  /*00b0*/  UIADD3 UR13, UP1, -UR6, UR10, URZ ;  /* 0x0000000a060d7290 */ /* 0x000fe2000ff3e13f */
[----:B------:R-:W-:Y:S02]  /*00c0*/  ULDC.64 UR8, c[0x0][UR8+0x410] ;  /* 0x0001040008087abb */ /* 0x000fe40008000a00 */
[----:B------:R-:W-:Y:S02]  /*00d0*/  UIMAD.WIDE UR8, UR12, 0x20000, UR8 ;  /* 0x000200000c0878a5 */ /* 0x000fe4000f8e0208 */
[----:B------:R-:W-:Y:S02]  /*00e0*/  ULOP3.LUT UR4, UR13, 0x3, UR14, 0xc8, !UPT ;  /* 0x000000030d047892 */ /* 0x000fe4000f8ec80e */
[----:B------:R-:W-:-:S02]  /*00f0*/  UIADD3.X UR6, ~UR7, UR11, URZ, UP1, !UPT ;  /* 0x0000000b07067290 */ /* 0x000fc40008ffe53f */
[----:B------:R-:W-:Y:S02]  /*0100*/  ULOP3.LUT UP0, URZ, UR4, 0x7, UR8, 0xf8, !UPT ;  /* 0x00000007043f7892 */ /* 0x000fe4000f80f808 */
[----:B------:R-:W-:Y:S02]  /*0110*/  UIADD3.X UR4, UR5, UR7, URZ, UP2, !UPT ;  /* 0x0000000705047290 */ /* 0x000fe400097fe43f */
        /* <DEDUP_REMOVED lines=11> */
.L_x_2073:
        /* <DEDUP_REMOVED lines=59> */
.L_x_2060:
[----:B------:R-:W-:Y:S05]  /*0580*/  BSYNC B1 ;  /* 0x0000000000017941 */ /* 0x000fea0003800000 */
.L_x_2059:
[----:B------:R-:W-:Y:S01]  /*0590*/  IMAD.SHL.U32 R3, R3, 0x200000, RZ ;  /* 0x0020000003037824 */ /* 0x000fe200078e00ff */
[----:B------:R-:W-:-:S04]  /*05a0*/  LEA R5, R2, 0x37800000, 0x17 ;  /* 0x3780000002057811 */ /* 0x000fc800078eb8ff */
[----:B------:R-:W-:-:S07]  /*05b0*/  LOP3.LUT R24, R5, R3, R24, 0xfe, !PT ;  /* 0x0000000305187212 */ /* 0x000fce00078efe18 */
.L_x_2058:
[----:B------:R-:W-:Y:S05]  /*05c0*/  BSYNC B0 ;  /* 0x0000000000007941 */ /* 0x000fea0003800000 */
.L_x_2057:
[----:B-----5:R-:W-:Y:S01]  /*05d0*/  ISETP.NE.AND P4, PT, R20, RZ, PT ;  /* 0x000000ff1400720c */ /* 0x020fe20003f85270 */
[----:B------:R-:W-:Y:S01]  /*05e0*/  BSSY B0, `(.L_x_2061) ;  /* 0x0000018000007945 */ /* 0x000fe20003800000 */
[----:B------:R-:W-:-:S11]  /*05f0*/  F2FP.BF16.F32.PACK_AB R7, RZ, R24 ;  /* 0x00000018ff07723e */ /* 0x000fd600000010ff */
        /* <DEDUP_REMOVED lines=18> */
.L_x_2064:
[----:B------:R-:W-:Y:S05]  /*0720*/  BSYNC B1 ;  /* 0x0000000000017941 */ /* 0x000fea0003800000 */
.L_x_2063:
[----:B------:R-:W-:Y:S01]  /*0730*/  IMAD.SHL.U32 R3, R3, 0x200000, RZ ;  /* 0x0020000003037824 */ /* 0x000fe200078e00ff */
[----:B------:R-:W-:-:S04]  /*0740*/  LEA R5, R2, 0x37800000, 0x17 ;  /* 0x3780000002057811 */ /* 0x000fc800078eb8ff */
[----:B------:R-:W-:-:S07]  /*0750*/  LOP3.LUT R8, R5, R3, R8, 0xfe, !PT ;  /* 0x0000000305087212 */ /* 0x000fce00078efe08 */
.L_x_2062:
[----:B------:R-:W-:Y:S05]  /*0760*/  BSYNC B0 ;  /* 0x0000000000007941 */ /* 0x000fea0003800000 */
.L_x_2061:
[----:B------:R-:W-:Y:S01]  /*0770*/  ISETP.NE.AND P4, PT, R21, RZ, PT ;  /* 0x000000ff1500720c */ /* 0x000fe20003f85270 */
[----:B------:R-:W-:Y:S01]  /*0780*/  BSSY B0, `(.L_x_2065) ;  /* 0x000001a000007945 */ /* 0x000fe20003800000 */
[----:B------:R-:W-:Y:S01]  /*0790*/  F2FP.BF16.F32.PACK_AB R24, RZ, R8 ;  /* 0x00000008ff18723e */ /* 0x000fe200000010ff */
[----:B------:R-:W-:Y:S02]  /*07a0*/  IMAD.MOV.U32 R25, RZ, RZ, RZ ;  /* 0x000000ffff197224 */ /* 0x000fe400078e00ff */
[----:B------:R-:W-:-:S08]  /*07b0*/  IMAD.MOV.U32 R26, RZ, RZ, RZ ;  /* 0x000000ffff1a7224 */ /* 0x000fd000078e00ff */
        /* <DEDUP_REMOVED lines=18> */
.L_x_2068:
[----:B------:R-:W-:Y:S05]  /*08e0*/  BSYNC B1 ;  /* 0x0000000000017941 */ /* 0x000fea0003800000 */
.L_x_2067:
[----:B------:R-:W-:Y:S01]  /*08f0*/  IMAD.SHL.U32 R3, R3, 0x200000, RZ ;  /* 0x0020000003037824 */ /* 0x000fe200078e00ff */
[----:B------:R-:W-:-:S04]  /*0900*/  LEA R5, R2, 0x37800000, 0x17 ;  /* 0x3780000002057811 */ /* 0x000fc800078eb8ff */
[----:B------:R-:W-:-:S07]  /*0910*/  LOP3.LUT R26, R5, R3, R26, 0xfe, !PT ;  /* 0x00000003051a7212 */ /* 0x000fce00078efe1a */
.L_x_2066:
[----:B------:R-:W-:Y:S05]  /*0920*/  BSYNC B0 ;  /* 0x0000000000007941 */ /* 0x000fea0003800000 */
.L_x_2065:
[----:B------:R-:W-:Y:S01]  /*0930*/  ISETP.NE.AND P4, PT, R22, RZ, PT ;  /* 0x000000ff1600720c */ /* 0x000fe20003f85270 */
        /* <DEDUP_REMOVED lines=21> */
.L_x_2072:
[----:B------:R-:W-:Y:S05]  /*0a90*/  BSYNC B1 ;  /* 0x0000000000017941 */ /* 0x000fea0003800000 */
.L_x_2071:
[----:B------:R-:W-:Y:S01]  /*0aa0*/  IMAD.SHL.U32 R3, R3, 0x200000, RZ ;  /* 0x0020000003037824 */ /* 0x000fe200078e00ff */
[----:B------:R-:W-:-:S04]  /*0ab0*/  LEA R2, R2, 0x37800000, 0x17 ;  /* 0x3780000002027811 */ /* 0x000fc800078eb8ff */
[----:B------:R-:W-:-:S07]  /*0ac0*/  LOP3.LUT R25, R2, R3, R25, 0xfe, !PT ;  /* 0x0000000302197212 */ /* 0x000fce00078efe19 */
.L_x_2070:
[----:B------:R-:W-:Y:S05]  /*0ad0*/  BSYNC B0 ;  /* 0x0000000000007941 */ /* 0x000fea0003800000 */
.L_x_2069:
[----:B------:R-:W-:Y:S01]  /*0ae0*/  @P0 LEA R2, P6, R0, UR8, 0x1 ;  /* 0x0000000800020c11 */ /* 0x000fe2000f8c08ff */
[----:B------:R-:W-:Y:S01]  /*0af0*/  IMAD.WIDE.U32 R10, R13, 0x4, R10 ;  /* 0x000000040d0a7825 */ /* 0x000fe200078e000a */
[----:B------:R-:W-:Y:S02]  /*0b00*/  @P1 LEA R4, P5, R9, UR8, 0x1 ;  /* 0x0000000809041c11 */ /* 0x000fe4000f8a08ff */
[----:B------:R-:W-:Y:S02]  /*0b10*/  @P2 LEA R6, P4, R14, UR8, 0x1 ;  /* 0x000000080e062c11 */ /* 0x000fe4000f8808ff */
[----:B------:R-:W-:Y:S02]  /*0b20*/  @P0 LEA.HI.X R3, R0, UR9, R23, 0x1, P6 ;  /* 0x0000000900030c11 */ /* 0x000fe4000b0f0c17 */
[----:B------:R-:W-:Y:S02]  /*0b30*/  @P3 LEA R8, P6, R12, UR8, 0x1 ;  /* 0x000000080c083c11 */ /* 0x000fe4000f8c08ff */
[----:B------:R-:W-:-:S02]  /*0b40*/  PRMT R0, R7, 0x7610, R0 ;  /* 0x0000761007007816 */ /* 0x000fc40000000000 */
[----:B------:R-:W-:Y:S02]  /*0b50*/  @P1 LEA.HI.X R5, R9, UR9, R16, 0x1, P5 ;  /* 0x0000000909051c11 */ /* 0x000fe4000a8f0c10 */
[----:B------:R-:W-:Y:S01]  /*0b60*/  @P2 LEA.HI.X R7, R14, UR9, R17, 0x1, P4 ;  /* 0x000000090e072c11 */ /* 0x000fe2000a0f0c11 */
[----:B------:R2:W-:Y:S01]  /*0b70*/  @P0 STG.E.U16 desc[UR10][R2.64], R0 ;  /* 0x0000000002000986 */ /* 0x0005e2000c10150a */
[----:B------:R-:W-:Y:S02]  /*0b80*/  @P3 LEA.HI.X R9, R12, UR9, R19, 0x1, P6 ;  /* 0x000000090c093c11 */ /* 0x000fe4000b0f0c13 */
[----:B------:R-:W-:Y:S01]  /*0b90*/  F2FP.BF16.F32.PACK_AB R25, RZ, R25 ;  /* 0x00000019ff19723e */ /* 0x000fe200000010ff */
[----:B------:R2:W-:Y:S01]  /*0ba0*/  @P1 STG.E.U16 desc[UR10][R4.64], R24 ;  /* 0x0000001804001986 */ /* 0x0005e2000c10150a */
[C---:B------:R-:W-:Y:S02]  /*0bb0*/  ISETP.GE.U32.AND P0, PT, R10.reuse, 0x10000, PT ;  /* 0x000100000a00780c */ /* 0x040fe40003f06070 */
[----:B------:R-:W-:Y:S01]  /*0bc0*/  ISETP.LT.U32.AND P1, PT, R10, UR13, PT ;  /* 0x0000000d0a007c0c */ /* 0x000fe2000bf21070 */
[----:B------:R2:W-:Y:S01]  /*0bd0*/  @P2 STG.E.U16 desc[UR10][R6.64], R26 ;  /* 0x0000001a06002986 */ /* 0x0005e2000c10150a */
[----:B------:R-:W-:-:S02]  /*0be0*/  ISETP.GE.U32.AND.EX P0, PT, R11, RZ, PT, P0 ;  /* 0x000000ff0b00720c */ /* 0x000fc40003f06100 */
[----:B------:R-:W-:Y:S01]  /*0bf0*/  ISETP.LT.AND.EX P1, PT, R11, UR6, PT, P1 ;  /* 0x000000060b007c0c */ /* 0x000fe2000bf21310 */
[----:B------:R2:W-:-:S12]  /*0c00*/  @P3 STG.E.U16 desc[UR10][R8.64], R25 ;  /* 0x0000001908003986 */ /* 0x0005d8000c10150a */
[----:B--2---:R-:W-:Y:S05]  /*0c10*/  @!P0 BRA P1, `(.L_x_2073) ;  /* 0xfffffff4006c8947 */ /* 0x004fea000083ffff */
[----:B------:R-:W-:Y:S05]  /*0c20*/  EXIT ;  /* 0x000000000000794d */ /* 0x000fea0003800000 */
.L_x_2056:
        /* <DEDUP_REMOVED lines=8> */
.L_x_2090:
[----:B------:R-:W-:-:S04]  /*0cb0*/  LEA R8, P0, R0, UR14, 0x2 ;  /* 0x0000000e00087c11 */ /* 0x000fc8000f8010ff */
[----:B------:R-:W-:-:S05]  /*0cc0*/  LEA.HI.X R9, R0, UR4, R3, 0x2, P0 ;  /* 0x0000000400097c11 */ /* 0x000fca00080f1403 */
[----:B------:R-:W2:Y:S01]  /*0cd0*/  LDG.E R8, desc[UR10][R8.64] ;  /* 0x0000000a08087981 */ /* 0x000ea2000c1e1900 */
[----:B------:R-:W-:Y:S01]  /*0ce0*/  BSSY B0, `(.L_x_2074) ;  /* 0x000001f000007945 */ /* 0x000fe20003800000 */
[----:B------:R-:W-:Y:S02]  /*0cf0*/  IMAD.MOV.U32 R5, RZ, RZ, RZ ;  /* 0x000000ffff057224 */ /* 0x000fe400078e00ff */
[----:B------:R-:W-:Y:S01]  /*0d00*/  IMAD.MOV.U32 R6, RZ, RZ, RZ ;  /* 0x000000ffff067224 */ /* 0x000fe200078e00ff */
        /* <DEDUP_REMOVED lines=24> */
.L_x_2077:
[----:B------:R-:W-:Y:S05]  /*0e90*/  BSYNC B1 ;  /* 0x0000000000017941 */ /* 0x000fea0003800000 */
.L_x_2076:
[----:B------:R-:W-:Y:S01]  /*0ea0*/  LEA R9, R6, 0x37800000, 0x17 ;  /* 0x3780000006097811 */ /* 0x000fe200078eb8ff */
[----:B------:R-:W-:-:S05]  /*0eb0*/  IMAD.SHL.U32 R6, R7, 0x200000, RZ ;  /* 0x0020000007067824 */ /* 0x000fca00078e00ff */
[----:B------:R-:W-:-:S07]  /*0ec0*/  LOP3.LUT R6, R9, R6, R10, 0xfe, !PT ;  /* 0x0000000609067212 */ /* 0x000fce00078efe0a */
.L_x_2075:
[----:B------:R-:W-:Y:S05]  /*0ed0*/  BSYNC B0 ;  /* 0x0000000000007941 */ /* 0x000fea0003800000 */
.L_x_2074:
[----:B------:R-:W-:Y:S01]  /*0ee0*/  ISETP.NE.AND P0, PT, R11, RZ, PT ;  /* 0x000000ff0b00720c */ /* 0x000fe20003f05270 */
[----:B------:R-:W-:-:S12]  /*0ef0*/  BSSY B0, `(.L_x_2078) ;  /* 0x0000018000007945 */ /* 0x000fd80003800000 */
        /* <DEDUP_REMOVED lines=19> */
.L_x_2081:
[----:B------:R-:W-:Y:S05]  /*1030*/  BSYNC B1 ;  /* 0x0000000000017941 */ /* 0x000fea0003800000 */
.L_x_2080:
[----:B------:R-:W-:Y:S01]  /*1040*/  LEA R8, R5, 0x37800000, 0x17 ;  /* 0x3780000005087811 */ /* 0x000fe200078eb8ff */
[----:B------:R-:W-:-:S05]  /*1050*/  IMAD.SHL.U32 R5, R7, 0x200000, RZ ;  /* 0x0020000007057824 */ /* 0x000fca00078e00ff */
[----:B------:R-:W-:-:S07]  /*1060*/  LOP3.LUT R5, R8, R5, R9, 0xfe, !PT ;  /* 0x0000000508057212 */ /* 0x000fce00078efe09 */
.L_x_2079:
[----:B------:R-:W-:Y:S05]  /*1070*/  BSYNC B0 ;  /* 0x0000000000007941 */ /* 0x000fea0003800000 */
.L_x_2078:
        /* <DEDUP_REMOVED lines=23> */
.L_x_2085:
[----:B------:R-:W-:Y:S05]  /*11f0*/  BSYNC B1 ;  /* 0x0000000000017941 */ /* 0x000fea0003800000 */
.L_x_2084:
[----:B------:R-:W-:Y:S01]  /*1200*/  IMAD.SHL.U32 R4, R4, 0x200000, RZ ;  /* 0x0020000004047824 */ /* 0x000fe200078e00ff */
[----:B------:R-:W-:-:S04]  /*1210*/  LEA R9, R8, 0x37800000, 0x17 ;  /* 0x3780000008097811 */ /* 0x000fc800078eb8ff */
[----:B------:R-:W-:-:S07]  /*1220*/  LOP3.LUT R8, R9, R4, R10, 0xfe, !PT ;  /* 0x0000000409087212 */ /* 0x000fce00078efe0a */
.L_x_2083:
[----:B------:R-:W-:Y:S05]  /*1230*/  BSYNC B0 ;  /* 0x0000000000007941 */ /* 0x000fea0003800000 */
.L_x_2082:
        /* <DEDUP_REMOVED lines=21> */
.L_x_2089:
[----:B------:R-:W-:Y:S05]  /*1390*/  BSYNC B1 ;  /* 0x0000000000017941 */ /* 0x000fea0003800000 */
.L_x_2088:
[----:B------:R-:W-:Y:S01]  /*13a0*/  IMAD.SHL.U32 R2, R2, 0x200000, RZ ;  /* 0x0020000002027824 */ /* 0x000fe200078e00ff */
[----:B------:R-:W-:-:S04]  /*13b0*/  LEA R7, R4, 0x37800000, 0x17 ;  /* 0x3780000004077811 */ /* 0x000fc800078eb8ff */
[----:B------:R-:W-:-:S07]  /*13c0*/  LOP3.LUT R7, R7, R2, R10, 0xfe, !PT ;  /* 0x0000000207077212 */ /* 0x000fce00078efe0a */
.L_x_2087:
[----:B------:R-:W-:Y:S05]  /*13d0*/  BSYNC B0 ;  /* 0x0000000000007941 */ /* 0x000fea0003800000 */
.L_x_2086:
[C---:B------:R-:W-:Y:S02]  /*13e0*/  LEA R4, P0, R0.reuse, UR8, 0x3 ;  /* 0x0000000800047c11 */ /* 0x040fe4000f8018ff */
[----:B------:R-:W-:Y:S02]  /*13f0*/  F2FP.BF16.F32.PACK_AB R6, R5, R6 ;  /* 0x000000060506723e */ /* 0x000fe400000010ff */
[C---:B------:R-:W-:Y:S02]  /*1400*/  LEA.HI.X R5, R0.reuse, UR9, R3, 0x3, P0 ;  /* 0x0000000900057c11 */ /* 0x040fe400080f1c03 */
[----:B------:R-:W-:Y:S02]  /*1410*/  IADD3 R0, P0, R0, UR5, RZ ;  /* 0x0000000500007c10 */ /* 0x000fe4000ff1e0ff */
[----:B------:R-:W-:Y:S02]  /*1420*/  F2FP.BF16.F32.PACK_AB R7, R7, R8 ;  /* 0x000000080707723e */ /* 0x000fe400000010ff */
[C---:B------:R-:W-:Y:S01]  /*1430*/  ISETP.LT.U32.AND P1, PT, R0.reuse, 0x4000, PT ;  /* 0x000040000000780c */ /* 0x040fe20003f21070 */
[----:B------:R-:W-:-:S02]  /*1440*/  IMAD.SHL.U32 R2, R0, 0x4, RZ ;  /* 0x0000000400027824 */ /* 0x000fc400078e00ff */
[----:B------:R-:W-:Y:S01]  /*1450*/  IMAD.X R3, RZ, RZ, R3, P0 ;  /* 0x000000ffff037224 */ /* 0x000fe200000e0603 */
[----:B------:R0:W-:Y:S02]  /*1460*/  STG.E.64 desc[UR10][R4.64], R6 ;  /* 0x0000000604007986 */ /* 0x0001e4000c101b0a */
[----:B------:R-:W-:Y:S02]  /*1470*/  ISETP.GE.U32.AND P0, PT, R2, UR13, PT ;  /* 0x0000000d02007c0c */ /* 0x000fe4000bf06070 */
[----:B------:R-:W-:Y:S02]  /*1480*/  SHF.L.U64.HI R2, R0, 0x2, R3 ;  /* 0x0000000200027819 */ /* 0x000fe40000010203 */
[----:B------:R-:W-:Y:S02]  /*1490*/  ISETP.LT.U32.AND.EX P1, PT, R3, RZ, PT, P1 ;  /* 0x000000ff0300720c */ /* 0x000fe40003f21110 */
[----:B------:R-:W-:-:S13]  /*14a0*/  ISETP.GE.AND.EX P0, PT, R2, UR6, PT, P0 ;  /* 0x0000000602007c0c */ /* 0x000fda000bf06300 */
[----:B0-----:R-:W-:Y:S05]  /*14b0*/  @!P0 BRA P1, `(.L_x_2090) ;  /* 0xfffffff400fc8947 */ /* 0x001fea000083ffff */
[----:B------:R-:W-:Y:S05]  /*14c0*/  EXIT ;  /* 0x000000000000794d */ /* 0x000fea0003800000 */
.L_x_2091:
        /* <DEDUP_REMOVED lines=11> */
.L_x_7869:


//--------------------- .text._ZN2at6native55_GLOBAL__N__de093ff9_22_ForeachBinaryOpList_cu_a911ec4325multi_tensor_apply_kernelINS1_18TensorListMetadataILi2EEENS1_11CopyFunctorIN3c108BFloat16ENS6_11Float8_e5m2ELi2ELi1ELi1EEEJNS0_4CopyIS7_S8_EEEEEvT_T0_DpT1_ --------------------------
	.section	.text._ZN2at6native55_GLOBAL__N__de093ff9_22_ForeachBinaryOpList_cu_a911ec4325multi_tensor_apply_kernelINS1_18TensorListMetadataILi2EEENS1_11CopyFunctorIN3c108BFloat16ENS6_11Float8_e5m2ELi2ELi1ELi1EEEJNS0_4CopyIS7_S8_EEEEEvT_T0_DpT1_,"ax",@progbits
	.align	128
.text._ZN2at6native55_GLOBAL__N__de093ff9_22_ForeachBinaryOpList_cu_a911ec4325multi_tensor_apply_kernelINS1_18TensorListMetadataILi2EEENS1_11CopyFunctorIN3c108BFloat16ENS6_11Float8_e5m2ELi2ELi1ELi1EEEJNS0_4CopyIS7_S8_EEEEEvT_T0_DpT1_:
        .type           _ZN2at6native55_GLOBAL__N__de093ff9_22_ForeachBinaryOpList_cu_a911ec4325multi_tensor_apply_kernelINS1_18TensorListMetadataILi2EEENS1_11CopyFunctorIN3c108BFloat16ENS6_11Float8_e5m2ELi2ELi1ELi1EEEJNS0_4CopyIS7_S8_EEEEEvT_T0_DpT1_,@function
        .size           _ZN2at6native55_GLOBAL__N__de093ff9_22_ForeachBinaryOpList_cu_a911ec4325multi_tensor_apply_kernelINS1_18TensorListMetadataILi2EEENS1_11CopyFunctorIN3c108BFloat16ENS6_11Float8_e5m2ELi2ELi1ELi1EEEJNS0_4CopyIS7_S8_EEEEEvT_T0_DpT1_,(.L_x_7870 - _ZN2at6native55_GLOBAL__N__de093ff9_22_ForeachBinaryOpList_cu_a911ec4325multi_tensor_apply_kernelINS1_18TensorListMetadataILi2EEENS1_11CopyFunctorIN3c108BFloat16ENS6_11Float8_e5m2ELi2ELi1ELi1EEEJNS0_4CopyIS7_S8_EEEEEvT_T0_DpT1_)
        .other          _ZN2at6native55_GLOBAL__N__de093ff9_22_ForeachBinaryOpList_cu_a911ec4325multi_tensor_apply_kernelINS1_18TensorListMetadataILi2EEENS1_11CopyFunctorIN3c108BFloat16ENS6_11Float8_e5m2ELi2ELi1ELi1EEEJNS0_4CopyIS7_S8_EEEEEvT_T0_DpT1_,@"STO_CUDA_ENTRY STV_DEFAULT"
_ZN2at6native55_GLOBAL__N__de093ff9_22_ForeachBinaryOpList_cu_a911ec4325multi_tensor_apply_kernelINS1_18TensorListMetadataILi2EEENS1_11CopyFunctorIN3c108BFloat16ENS6_11Float8_e5m2ELi2ELi1ELi1EEEJNS0_4CopyIS7_S8_EEEEEvT_T0_DpT1_:
        /* <DEDUP_REMOVED lines=29> */
.L_x_2093:
[----:B0-----:R-:W-:Y:S01]  /*01d0*/  IADD3 R19, P0, R0, R14, RZ ;  /* 0x0000000e00137210 */ /* 0x001fe20007f1e0ff */
[----:B-1----:R-:W-:-:S03]  /*01e0*/  IMAD R8, R10, 0x3, RZ ;  /* 0x000000030a087824 */ /* 0x002fc600078e02ff */
[----:B------:R-:W-:Y:S01]  /*01f0*/  IADD3 R5, P3, R10, R19, RZ ;  /* 0x000000130a057210 */ /* 0x000fe20007f7e0ff */
[----:B------:R-:W-:Y:S01]  /*0200*/  IMAD.X R4, RZ, RZ, R15, P0 ;  /* 0x000000ffff047224 */ /* 0x000fe200000e060f */
[----:B------:R-:W-:Y:S02]  /*0210*/  ISETP.GE.U32.AND P0, PT, R19, 0x10000, PT ;  /* 0x000100001300780c */ /* 0x000fe40003f06070 */
[----:B------:R-:W-:Y:S01]  /*0220*/  ISETP.GE.U32.AND P1, PT, R5, 0x10000, PT ;  /* 0x000100000500780c */ /* 0x000fe20003f26070 */
[----:B------:R-:W-:Y:S01]  /*0230*/  IMAD.X R20, RZ, RZ, R4, P3 ;  /* 0x000000ffff147224 */ /* 0x000fe200018e0604 */
[----:B------:R-:W-:Y:S02]  /*0240*/  ISETP.LT.U32.AND P2, PT, R19, UR13, PT ;  /* 0x0000000d13007c0c */ /* 0x000fe4000bf41070 */
[----:B------:R-:W-:Y:S02]  /*0250*/  ISETP.GE.U32.AND.EX P0, PT, R4, RZ, PT, P0 ;  /* 0x000000ff0400720c */ /* 0x000fe40003f06100 */
[----:B------:R-:W-:-:S02]  /*0260*/  ISETP.LT.U32.AND P3, PT, R5, UR13, PT ;  /* 0x0000000d05007c0c */ /* 0x000fc4000bf61070 */
[----:B------:R-:W-:Y:S02]  /*0270*/  ISETP.GE.U32.AND.EX P1, PT, R20, RZ, PT, P1 ;  /* 0x000000ff1400720c */ /* 0x000fe40003f26110 */
[----:B------:R-:W-:Y:S02]  /*0280*/  ISETP.LT.AND.EX P0, PT, R4, UR6, !P0, P2 ;  /* 0x0000000604007c0c */ /* 0x000fe4000c701320 */
[----:B------:R-:W-:-:S11]  /*0290*/  ISETP.LT.AND.EX P1, PT, R20, UR6, !P1, P3 ;  /* 0x0000000614007c0c */ /* 0x000fd6000cf21330 */
[----:B------:R-:W-:Y:S02]  /*02a0*/  @P0 IADD3 R6, P2, R19, UR14, RZ ;  /* 0x0000000e13060c10 */ /* 0x000fe4000ff5e0ff */
[----:B------:R-:W-:Y:S02]  /*02b0*/  @P1 IADD3 R2, P3, R5, UR14, RZ ;  /* 0x0000000e05021c10 */ /* 0x000fe4000ff7e0ff */
[----:B------:R-:W-:Y:S02]  /*02c0*/  @P0 IADD3.X R7, R4, UR4, RZ, P2, !PT ;  /* 0x0000000404070c10 */ /* 0x000fe400097fe4ff */
[----:B------:R-:W-:Y:S02]  /*02d0*/  @P1 IADD3.X R3, R20, UR4, RZ, P3, !PT ;  /* 0x0000000414031c10 */ /* 0x000fe40009ffe4ff */
[-C--:B------:R-:W-:Y:S01]  /*02e0*/  LEA R17, P2, R10, R19.reuse, 0x1 ;  /* 0x000000130a117211 */ /* 0x080fe200078408ff */
[----:B------:R0:W2:Y:S01]  /*02f0*/  @P0 LDG.E.U8 R21, desc[UR10][R6.64] ;  /* 0x0000000a06150981 */ /* 0x0000a2000c1e1100 */
[----:B------:R-:W-:-:S02]  /*0300*/  IADD3 R13, P3, R8, R19, RZ ;  /* 0x00000013080d7210 */ /* 0x000fc40007f7e0ff */
[----:B------:R-:W-:Y:S01]  /*0310*/  ISETP.GE.U32.AND P4, PT, R17, 0x10000, PT ;  /* 0x000100001100780c */ /* 0x000fe20003f86070 */
[--C-:B------:R-:W-:Y:S01]  /*0320*/  IMAD.X R18, RZ, RZ, R4.reuse, P2 ;  /* 0x000000ffff127224 */ /* 0x100fe200010e0604 */
[----:B------:R2:W3:Y:S01]  /*0330*/  @P1 LDG.E.U8 R12, desc[UR10][R2.64] ;  /* 0x0000000a020c1981 */ /* 0x0004e2000c1e1100 */
[----:B------:R-:W-:Y:S01]  /*0340*/  IMAD.X R16, RZ, RZ, R4, P3 ;  /* 0x000000ffff107224 */ /* 0x000fe200018e0604 */
[----:B------:R-:W-:Y:S02]  /*0350*/  ISETP.GE.U32.AND P5, PT, R13, 0x10000, PT ;  /* 0x000100000d00780c */ /* 0x000fe40003fa6070 */
[----:B------:R-:W-:Y:S02]  /*0360*/  ISETP.LT.U32.AND P2, PT, R17, UR13, PT ;  /* 0x0000000d11007c0c */ /* 0x000fe4000bf41070 */
[----:B------:R-:W-:Y:S02]  /*0370*/  ISETP.GE.U32.AND.EX P4, PT, R18, RZ, PT, P4 ;  /* 0x000000ff1200720c */ /* 0x000fe40003f86140 */
[----:B------:R-:W-:-:S02]  /*0380*/  ISETP.LT.U32.AND P3, PT, R13, UR13, PT ;  /* 0x0000000d0d007c0c */ /* 0x000fc4000bf61070 */
[----:B------:R-:W-:Y:S02]  /*0390*/  ISETP.GE.U32.AND.EX P5, PT, R16, RZ, PT, P5 ;  /* 0x000000ff1000720c */ /* 0x000fe40003fa6150 */
[----:B------:R-:W-:Y:S02]  /*03a0*/  ISETP.LT.AND.EX P2, PT, R18, UR6, !P4, P2 ;  /* 0x0000000612007c0c */ /* 0x000fe4000e741320 */
[----:B------:R-:W-:-:S11]  /*03b0*/  ISETP.LT.AND.EX P3, PT, R16, UR6, !P5, P3 ;  /* 0x0000000610007c0c */ /* 0x000fd6000ef61330 */
[----:B------:R-:W-:Y:S02]  /*03c0*/  @P2 IADD3 R8, P4, R17, UR14, RZ ;  /* 0x0000000e11082c10 */ /* 0x000fe4000ff9e0ff */
[----:B0-----:R-:W-:Y:S02]  /*03d0*/  @P3 IADD3 R6, P5, R13, UR14, RZ ;  /* 0x0000000e0d063c10 */ /* 0x001fe4000ffbe0ff */
[----:B------:R-:W-:Y:S02]  /*03e0*/  @P2 IADD3.X R9, R18, UR4, RZ, P4, !PT ;  /* 0x0000000412092c10 */ /* 0x000fe4000a7fe4ff */
[----:B------:R-:W-:-:S03]  /*03f0*/  @P3 IADD3.X R7, R16, UR4, RZ, P5, !PT ;  /* 0x0000000410073c10 */ /* 0x000fc6000affe4ff */
[----:B------:R-:W4:Y:S04]  /*0400*/  @P2 LDG.E.U8 R11, desc[UR10][R8.64] ;  /* 0x0000000a080b2981 */ /* 0x000f28000c1e1100 */
[----:B------:R0:W5:Y:S01]  /*0410*/  @P3 LDG.E.U8 R22, desc[UR10][R6.64] ;  /* 0x0000000a06163981 */ /* 0x000162000c1e1100 */
[----:B------:R-:W-:-:S04]  /*0420*/  IMAD.WIDE.U32 R14, R10, 0x4, R14 ;  /* 0x000000040a0e7825 */ /* 0x000fc800078e000e */
[----:B--2---:R-:W-:Y:S02]  /*0430*/  IMAD.SHL.U32 R2, R21, 0x2000000, RZ ;  /* 0x0200000015027824 */ /* 0x004fe400078e00ff */
[----:B---3--:R-:W-:-:S03]  /*0440*/  IMAD.SHL.U32 R3, R12, 0x2000000, RZ ;  /* 0x020000000c037824 */ /* 0x008fc600078e00ff */
[----:B------:R-:W-:Y:S02]  /*0450*/  ISETP.GE.U32.AND P5, PT, R2, 0x8000000, PT ;  /* 0x080000000200780c */ /* 0x000fe40003fa6070 */
[----:B------:R-:W-:Y:S02]  /*0460*/  ISETP.GE.U32.AND P4, PT, R3, 0x8000000, PT ;  /* 0x080000000300780c */ /* 0x000fe40003f86070 */
[----:B------:R-:W-:-:S04]  /*0470*/  @P0 LEA R2, P6, R19, UR8, 0x1 ;  /* 0x0000000813020c11 */ /* 0x000fc8000f8c08ff */
[----:B------:R-:W-:-:S05]  /*0480*/  @P0 LEA.HI.X R3, R19, UR9, R4, 0x1, P6 ;  /* 0x0000000913030c11 */ /* 0x000fca000b0f0c04 */
[----:B------:R-:W-:Y:S02]  /*0490*/  @!P5 IMAD.SHL.U32 R19, R21, 0x100, RZ ;  /* 0x000001001513d824 */ /* 0x000fe400078e00ff */
[C---:B0-----:R-:W-:Y:S02]  /*04a0*/  @P4 IMAD.SHL.U32 R7, R12.reuse, 0x200000, RZ ;  /* 0x002000000c074824 */ /* 0x041fe400078e00ff */
[----:B------:R-:W-:Y:S01]  /*04b0*/  @!P4 IMAD.SHL.U32 R6, R12, 0x100, RZ ;  /* 0x000001000c06c824 */ /* 0x000fe200078e00ff */
[----:B------:R-:W-:Y:S01]  /*04c0*/  @!P5 LOP3.LUT R19, R19, 0x7f00, RZ, 0xc0, !PT ;  /* 0x00007f001313d812 */ /* 0x000fe200078ec0ff */
[----:B------:R-:W-:Y:S01]  /*04d0*/  @P5 IMAD.SHL.U32 R23, R21, 0x200000, RZ ;  /* 0x0020000015175824 */ /* 0x000fe200078e00ff */
[----:B------:R-:W-:Y:S02]  /*04e0*/  @P4 LOP3.LUT R8, R7, 0x70000000, RZ, 0xfc, !PT ;  /* 0x7000000007084812 */ /* 0x000fe400078efcff */
[----:B------:R-:W-:Y:S02]  /*04f0*/  @!P4 LOP3.LUT R7, R6, 0x7f00, RZ, 0xc0, !PT ;  /* 0x00007f000607c812 */ /* 0x000fe400078ec0ff */
[----:B------:R-:W-:-:S02]  /*0500*/  @P1 LEA R4, P6, R5, UR8, 0x1 ;  /* 0x0000000805041c11 */ /* 0x000fc4000f8c08ff */
[----:B------:R-:W-:Y:S02]  /*0510*/  @P5 LOP3.LUT R23, R23, 0x70000000, RZ, 0xfc, !PT ;  /* 0x7000000017175812 */ /* 0x000fe400078efcff */
[----:B------:R-:W-:Y:S01]  /*0520*/  @!P5 LOP3.LUT R6, R19, 0x3f000000, RZ, 0xfc, !PT ;  /* 0x3f0000001306d812 */ /* 0x000fe200078efcff */
[----:B------:R-:W-:Y:S01]  /*0530*/  @P4 FMUL.FTZ R19, R8, 1.9259299443872358531e-34 ;  /* 0x0780000008134820 */ /* 0x000fe20000410000 */
[----:B------:R-:W-:Y:S01]  /*0540*/  @!P4 LOP3.LUT R7, R7, 0x3f000000, RZ, 0xfc, !PT ;  /* 0x3f0000000707c812 */ /* 0x000fe200078efcff */
[----:B----4-:R-:W-:Y:S01]  /*0550*/  IMAD.SHL.U32 R8, R11, 0x2000000, RZ ;  /* 0x020000000b087824 */ /* 0x010fe200078e00ff */
[----:B------:R-:W-:Y:S01]  /*0560*/  @P1 LEA.HI.X R5, R5, UR9, R20, 0x1, P6 ;  /* 0x0000000905051c11 */ /* 0x000fe2000b0f0c14 */
[----:B------:R-:W-:Y:S01]  /*0570*/  @P5 FMUL.FTZ R20, R23, 1.9259299443872358531e-34 ;  /* 0x0780000017145820 */ /* 0x000fe20000410000 */
[----:B-----5:R-:W-:Y:S02]  /*0580*/  IMAD.SHL.U32 R9, R22, 0x2000000, RZ ;  /* 0x0200000016097824 */ /* 0x020fe400078e00ff */
[----:B------:R-:W-:Y:S01]  /*0590*/  @!P5 FADD.FTZ R20, R6, -0.5 ;  /* 0xbf0000000614d421 */ /* 0x000fe20000010000 */
[----:B------:R-:W-:Y:S01]  /*05a0*/  @!P4 FADD.FTZ R19, R7, -0.5 ;  /* 0xbf0000000713c421 */ /* 0x000fe20000010000 */
[----:B------:R-:W-:-:S02]  /*05b0*/  ISETP.GE.U32.AND P5, PT, R8, 0x8000000, PT ;  /* 0x080000000800780c */ /* 0x000fc40003fa6070 */
[----:B------:R-:W-:Y:S02]  /*05c0*/  ISETP.GE.U32.AND P4, PT, R9, 0x8000000, PT ;  /* 0x080000000900780c */ /* 0x000fe40003f86070 */
[----:B------:R-:W-:-:S04]  /*05d0*/  @P2 LEA R6, P6, R17, UR8, 0x1 ;  /* 0x0000000811062c11 */ /* 0x000fc8000f8c08ff */
[----:B------:R-:W-:Y:S01]  /*05e0*/  @P2 LEA.HI.X R7, R17, UR9, R18, 0x1, P6 ;  /* 0x0000000911072c11 */ /* 0x000fe2000b0f0c12 */
[----:B------:R-:W-:Y:S01]  /*05f0*/  IMAD.SHL.U32 R17, R21, 0x1000000, RZ ;  /* 0x0100000015117824 */ /* 0x000fe200078e00ff */
[----:B------:R-:W-:-:S04]  /*0600*/  @P3 LEA R8, P6, R13, UR8, 0x1 ;  /* 0x000000080d083c11 */ /* 0x000fc8000f8c08ff */
[----:B------:R-:W-:Y:S01]  /*0610*/  @P3 LEA.HI.X R9, R13, UR9, R16, 0x1, P6 ;  /* 0x000000090d093c11 */ /* 0x000fe2000b0f0c10 */
[C---:B------:R-:W-:Y:S01]  /*0620*/  @!P5 IMAD.SHL.U32 R16, R11.reuse, 0x100, RZ ;  /* 0x000001000b10d824 */ /* 0x040fe200078e00ff */
[----:B------:R-:W-:Y:S01]  /*0630*/  LOP3.LUT R13, R20, 0x80000000, R17, 0xf8, !PT ;  /* 0x80000000140d7812 */ /* 0x000fe200078ef811 */
[C---:B------:R-:W-:Y:S02]  /*0640*/  @P4 IMAD.SHL.U32 R20, R22.reuse, 0x200000, RZ ;  /* 0x0020000016144824 */ /* 0x040fe400078e00ff */
[----:B------:R-:W-:Y:S02]  /*0650*/  @!P4 IMAD.SHL.U32 R18, R22, 0x100, RZ ;  /* 0x000001001612c824 */ /* 0x000fe400078e00ff */
[----:B------:R-:W-:Y:S01]  /*0660*/  @P5 IMAD.SHL.U32 R17, R11, 0x200000, RZ ;  /* 0x002000000b115824 */ /* 0x000fe200078e00ff */
[----:B------:R-:W-:Y:S02]  /*0670*/  @!P5 LOP3.LUT R16, R16, 0x7f00, RZ, 0xc0, !PT ;  /* 0x00007f001010d812 */ /* 0x000fe400078ec0ff */
[----:B------:R-:W-:-:S02]  /*0680*/  @P4 LOP3.LUT R24, R20, 0xfe00000, RZ, 0xc0, !PT ;  /* 0x0fe0000014184812 */ /* 0x000fc400078ec0ff */
[----:B------:R-:W-:Y:S01]  /*0690*/  @!P4 LOP3.LUT R23, R18, 0x7f00, RZ, 0xc0, !PT ;  /* 0x00007f001217c812 */ /* 0x000fe200078ec0ff */
[----:B------:R-:W-:Y:S01]  /*06a0*/  IMAD.SHL.U32 R18, R12, 0x1000000, RZ ;  /* 0x010000000c127824 */ /* 0x000fe200078e00ff */
[----:B------:R-:W-:Y:S02]  /*06b0*/  @P5 LOP3.LUT R20, R17, 0x70000000, RZ, 0xfc, !PT ;  /* 0x7000000011145812 */ /* 0x000fe400078efcff */
[----:B------:R-:W-:Y:S02]  /*06c0*/  @!P5 LOP3.LUT R17, R16, 0x3f000000, RZ, 0xfc, !PT ;  /* 0x3f0000001011d812 */ /* 0x000fe400078efcff */
[----:B------:R-:W-:Y:S02]  /*06d0*/  @P4 LOP3.LUT R24, R24, 0x70000000, RZ, 0xfc, !PT ;  /* 0x7000000018184812 */ /* 0x000fe400078efcff */
[----:B------:R-:W-:Y:S01]  /*06e0*/  @!P4 LOP3.LUT R23, R23, 0x3f000000, RZ, 0xfc, !PT ;  /* 0x3f0000001717c812 */ /* 0x000fe200078efcff */
[----:B------:R-:W-:Y:S01]  /*06f0*/  @P5 FMUL.FTZ R20, R20, 1.9259299443872358531e-34 ;  /* 0x0780000014145820 */ /* 0x000fe20000410000 */
[----:B------:R-:W-:Y:S01]  /*0700*/  LOP3.LUT R18, R19, 0x80000000, R18, 0xf8, !PT ;  /* 0x8000000013127812 */ /* 0x000fe200078ef812 */
[----:B------:R-:W-:Y:S01]  /*0710*/  @!P5 FADD.FTZ R20, R17, -0.5 ;  /* 0xbf0000001114d421 */ /* 0x000fe20000010000 */
[----:B------:R-:W-:Y:S01]  /*0720*/  @P4 FMUL.FTZ R16, R24, 1.9259299443872358531e-34 ;  /* 0x0780000018104820 */ /* 0x000fe20000410000 */
[----:B------:R-:W-:Y:S01]  /*0730*/  IMAD.SHL.U32 R17, R11, 0x1000000, RZ ;  /* 0x010000000b117824 */ /* 0x000fe200078e00ff */
[----:B------:R-:W-:Y:S01]  /*0740*/  F2FP.BF16.F32.PACK_AB R19, RZ, R13 ;  /* 0x0000000dff13723e */ /* 0x000fe200000010ff */
[----:B------:R-:W-:Y:S01]  /*0750*/  @!P4 FADD.FTZ R16, R23, -0.5 ;  /* 0xbf0000001710c421 */ /* 0x000fe20000010000 */
[----:B------:R-:W-:-:S02]  /*0760*/  IMAD.SHL.U32 R13, R22, 0x1000000, RZ ;  /* 0x01000000160d7824 */ /* 0x000fc400078e00ff */
[----:B------:R-:W-:-:S03]  /*0770*/  LOP3.LUT R17, R20, 0x80000000, R17, 0xf8, !PT ;  /* 0x8000000014117812 */ /* 0x000fc600078ef811 */
[----:B------:R-:W-:Y:S02]  /*0780*/  LOP3.LUT R13, R16, 0x80000000, R13, 0xf8, !PT ;  /* 0x80000000100d7812 */ /* 0x000fe400078ef80d */
[----:B------:R-:W-:Y:S02]  /*0790*/  F2FP.BF16.F32.PACK_AB R18, RZ, R18 ;  /* 0x00000012ff12723e */ /* 0x000fe400000010ff */
[----:B------:R-:W-:Y:S02]  /*07a0*/  F2FP.BF16.F32.PACK_AB R17, RZ, R17 ;  /* 0x00000011ff11723e */ /* 0x000fe400000010ff */
[----:B------:R-:W-:Y:S01]  /*07b0*/  F2FP.BF16.F32.PACK_AB R13, RZ, R13 ;  /* 0x0000000dff0d723e */ /* 0x000fe200000010ff */
[----:B------:R2:W-:Y:S01]  /*07c0*/  @P0 STG.E.U16 desc[UR10][R2.64], R19 ;  /* 0x0000001302000986 */ /* 0x0005e2000c10150a */
[----:B------:R-:W-:-:S03]  /*07d0*/  ISETP.GE.U32.AND P0, PT, R14, 0x10000, PT ;  /* 0x000100000e00780c */ /* 0x000fc60003f06070 */
[----:B------:R2:W-:Y:S01]  /*07e0*/  @P1 STG.E.U16 desc[UR10][R4.64], R18 ;  /* 0x0000001204001986 */ /* 0x0005e2000c10150a */
[----:B------:R-:W-:-:S03]  /*07f0*/  ISETP.LT.U32.AND P1, PT, R14, UR13, PT ;  /* 0x0000000d0e007c0c */ /* 0x000fc6000bf21070 */
[----:B------:R2:W-:Y:S04]  /*0800*/  @P2 STG.E.U16 desc[UR10][R6.64], R17 ;  /* 0x0000001106002986 */ /* 0x0005e8000c10150a */
[----:B------:R2:W-:Y:S01]  /*0810*/  @P3 STG.E.U16 desc[UR10][R8.64], R13 ;  /* 0x0000000d08003986 */ /* 0x0005e2000c10150a */
[C---:B------:R-:W-:Y:S02]  /*0820*/  ISETP.GE.U32.AND.EX P0, PT, R15.reuse, RZ, PT, P0 ;  /* 0x000000ff0f00720c */ /* 0x040fe40003f06100 */
[----:B------:R-:W-:-:S13]  /*0830*/  ISETP.LT.AND.EX P1, PT, R15, UR6, PT, P1 ;  /* 0x000000060f007c0c */ /* 0x000fda000bf21310 */
[----:B--2---:R-:W-:Y:S05]  /*0840*/  @!P0 BRA P1, `(.L_x_2093) ;  /* 0xfffffff800608947 */ /* 0x004fea000083ffff */
[----:B------:R-:W-:Y:S05]  /*0850*/  EXIT ;  /* 0x000000000000794d */ /* 0x000fea0003800000 */
.L_x_2092:
        /* <DEDUP_REMOVED lines=8> */
.L_x_2094:
[----:B------:R-:W-:-:S04]  /*08e0*/  LEA R8, P0, R3, UR14, 0x2 ;  /* 0x0000000e03087c11 */ /* 0x000fc8000f8010ff */
[----:B------:R-:W-:-:S05]  /*08f0*/  LEA.HI.X R9, R3, UR4, R0, 0x2, P0 ;  /* 0x0000000403097c11 */ /* 0x000fca00080f1400 */
[----:B------:R-:W2:Y:S02]  /*0900*/  LDG.E R8, desc[UR10][R8.64] ;  /* 0x0000000a08087981 */ /* 0x000ea4000c1e1900 */
[C---:B--2---:R-:W-:Y:S02]  /*0910*/  PRMT R6, R8.reuse, 0x7771, RZ ;  /* 0x0000777108067816 */ /* 0x044fe400000000ff */
[----:B------:R-:W-:-:S03]  /*0920*/  PRMT R5, R8, 0x7772, RZ ;  /* 0x0000777208057816 */ /* 0x000fc600000000ff */
[----:B------:R-:W-:Y:S02]  /*0930*/  IMAD.SHL.U32 R2, R6, 0x2000000, RZ ;  /* 0x0200000006027824 */ /* 0x000fe400078e00ff */
[----:B------:R-:W-:-:S03]  /*0940*/  IMAD.SHL.U32 R11, R5, 0x2000000, RZ ;  /* 0x02000000050b7824 */ /* 0x000fc600078e00ff */
[----:B------:R-:W-:Y:S02]  /*0950*/  ISETP.GE.U32.AND P1, PT, R2, 0x8000000, PT ;  /* 0x080000000200780c */ /* 0x000fe40003f26070 */
[----:B------:R-:W-:Y:S02]  /*0960*/  PRMT R2, R8, 0x7770, RZ ;  /* 0x0000777008027816 */ /* 0x000fe400000000ff */
[----:B------:R-:W-:-:S03]  /*0970*/  ISETP.GE.U32.AND P2, PT, R11, 0x8000000, PT ;  /* 0x080000000b00780c */ /* 0x000fc60003f46070 */
[----:B------:R-:W-:-:S05]  /*0980*/  IMAD.SHL.U32 R4, R2, 0x2000000, RZ ;  /* 0x0200000002047824 */ /* 0x000fca00078e00ff */
[----:B------:R-:W-:Y:S01]  /*0990*/  ISETP.GE.U32.AND P0, PT, R4, 0x8000000, PT ;  /* 0x080000000400780c */ /* 0x000fe20003f06070 */
[----:B------:R-:W-:Y:S01]  /*09a0*/  @!P1 IMAD.SHL.U32 R7, R6, 0x100, RZ ;  /* 0x0000010006079824 */ /* 0x000fe200078e00ff */
[----:B------:R-:W-:Y:S01]  /*09b0*/  PRMT R4, R8, 0x7773, RZ ;  /* 0x0000777308047816 */ /* 0x000fe200000000ff */
[----:B------:R-:W-:Y:S02]  /*09c0*/  @P1 IMAD.SHL.U32 R10, R6, 0x200000, RZ ;  /* 0x00200000060a1824 */ /* 0x000fe400078e00ff */
[----:B------:R-:W-:Y:S01]  /*09d0*/  @P2 IMAD.SHL.U32 R11, R5, 0x200000, RZ ;  /* 0x00200000050b2824 */ /* 0x000fe200078e00ff */
[----:B------:R-:W-:Y:S01]  /*09e0*/  @!P1 LOP3.LUT R7, R7, 0x7f00, RZ, 0xc0, !PT ;  /* 0x00007f0007079812 */ /* 0x000fe200078ec0ff */
[----:B------:R-:W-:Y:S01]  /*09f0*/  IMAD.SHL.U32 R8, R4, 0x2000000, RZ ;  /* 0x0200000004087824 */ /* 0x000fe200078e00ff */
[----:B------:R-:W-:Y:S01]  /*0a00*/  @P1 LOP3.LUT R10, R10, 0x70000000, RZ, 0xfc, !PT ;  /* 0x700000000a0a1812 */ /* 0x000fe200078efcff */
[----:B------:R-:W-:Y:S01]  /*0a10*/  IMAD.SHL.U32 R6, R6, 0x1000000, RZ ;  /* 0x0100000006067824 */ /* 0x000fe200078e00ff */
[----:B------:R-:W-:-:S02]  /*0a20*/  @P2 LOP3.LUT R11, R11, 0x70000000, RZ, 0xfc, !PT ;  /* 0x700000000b0b2812 */ /* 0x000fc400078efcff */
[----:B------:R-:W-:Y:S01]  /*0a30*/  ISETP.GE.U32.AND P3, PT, R8, 0x8000000, PT ;  /* 0x080000000800780c */ /* 0x000fe20003f66070 */
[----:B------:R-:W-:Y:S01]  /*0a40*/  @P0 IMAD.SHL.U32 R9, R2, 0x200000, RZ ;  /* 0x0020000002090824 */ /* 0x000fe200078e00ff */
[----:B------:R-:W-:Y:S01]  /*0a50*/  @!P1 LOP3.LUT R8, R7, 0x3f000000, RZ, 0xfc, !PT ;  /* 0x3f00000007089812 */ /* 0x000fe200078efcff */
[----:B------:R-:W-:Y:S01]  /*0a60*/  @P1 FMUL.FTZ R7, R10, 1.9259299443872358531e-34 ;  /* 0x078000000a071820 */ /* 0x000fe20000410000 */
[----:B------:R-:W-:Y:S02]  /*0a70*/  @!P2 IMAD.SHL.U32 R10, R5, 0x100, RZ ;  /* 0x00000100050aa824 */ /* 0x000fe400078e00ff */
[----:B------:R-:W-:Y:S01]  /*0a80*/  @P2 FMUL.FTZ R11, R11, 1.9259299443872358531e-34 ;  /* 0x078000000b0b2820 */ /* 0x000fe20000410000 */
[----:B------:R-:W-:Y:S01]  /*0a90*/  @P0 LOP3.LUT R9, R9, 0xfe00000, RZ, 0xc0, !PT ;  /* 0x0fe0000009090812 */ /* 0x000fe200078ec0ff */
[----:B------:R-:W-:Y:S01]  /*0aa0*/  @!P1 FADD.FTZ R7, R8, -0.5 ;  /* 0xbf00000008079421 */ /* 0x000fe20000010000 */
[----:B------:R-:W-:Y:S01]  /*0ab0*/  @!P0 IMAD.SHL.U32 R8, R2, 0x100, RZ ;  /* 0x0000010002088824 */ /* 0x000fe200078e00ff */
[----:B------:R-:W-:Y:S01]  /*0ac0*/  @!P2 LOP3.LUT R10, R10, 0x7f00, RZ, 0xc0, !PT ;  /* 0x00007f000a0aa812 */ /* 0x000fe200078ec0ff */
[----:B------:R-:W-:Y:S01]  /*0ad0*/  IMAD.SHL.U32 R2, R2, 0x1000000, RZ ;  /* 0x0100000002027824 */ /* 0x000fe200078e00ff */
[----:B------:R-:W-:Y:S01]  /*0ae0*/  @P0 LOP3.LUT R9, R9, 0x70000000, RZ, 0xfc, !PT ;  /* 0x7000000009090812 */ /* 0x000fe200078efcff */
[----:B------:R-:W-:Y:S01]  /*0af0*/  @!P3 IMAD.SHL.U32 R12, R4, 0x100, RZ ;  /* 0x00000100040cb824 */ /* 0x000fe200078e00ff */
[----:B------:R-:W-:Y:S01]  /*0b00*/  @!P0 LOP3.LUT R8, R8, 0x7f00, RZ, 0xc0, !PT ;  /* 0x00007f0008088812 */ /* 0x000fe200078ec0ff */
[----:B------:R-:W-:Y:S01]  /*0b10*/  @P3 IMAD.SHL.U32 R13, R4, 0x200000, RZ ;  /* 0x00200000040d3824 */ /* 0x000fe200078e00ff */
[----:B------:R-:W-:Y:S01]  /*0b20*/  @!P2 LOP3.LUT R10, R10, 0x3f000000, RZ, 0xfc, !PT ;  /* 0x3f0000000a0aa812 */ /* 0x000fe200078efcff */
[----:B------:R-:W-:Y:S01]  /*0b30*/  IMAD.SHL.U32 R4, R4, 0x1000000, RZ ;  /* 0x0100000004047824 */ /* 0x000fe200078e00ff */
[----:B------:R-:W-:Y:S01]  /*0b40*/  @!P3 LOP3.LUT R12, R12, 0x7f00, RZ, 0xc0, !PT ;  /* 0x00007f000c0cb812 */ /* 0x000fe200078ec0ff */
[----:B------:R-:W-:Y:S01]  /*0b50*/  @P0 FMUL.FTZ R9, R9, 1.9259299443872358531e-34 ;  /* 0x0780000009090820 */ /* 0x000fe20000410000 */
[----:B------:R-:W-:Y:S01]  /*0b60*/  @P3 LOP3.LUT R13, R13, 0x70000000, RZ, 0xfc, !PT ;  /* 0x700000000d0d3812 */ /* 0x000fe200078efcff */
[----:B------:R-:W-:Y:S01]  /*0b70*/  @!P2 FADD.FTZ R11, R10, -0.5 ;  /* 0xbf0000000a0ba421 */ /* 0x000fe20000010000 */
[----:B------:R-:W-:-:S02]  /*0b80*/  @!P3 LOP3.LUT R12, R12, 0x3f000000, RZ, 0xfc, !PT ;  /* 0x3f0000000c0cb812 */ /* 0x000fc400078efcff */
[----:B------:R-:W-:Y:S01]  /*0b90*/  @!P0 LOP3.LUT R8, R8, 0x3f000000, RZ, 0xfc, !PT ;  /* 0x3f00000008088812 */ /* 0x000fe200078efcff */
[----:B------:R-:W-:Y:S01]  /*0ba0*/  @P3 FMUL.FTZ R13, R13, 1.9259299443872358531e-34 ;  /* 0x078000000d0d3820 */ /* 0x000fe20000410000 */
[----:B------:R-:W-:Y:S01]  /*0bb0*/  LOP3.LUT R7, R7, 0x80000000, R6, 0xf8, !PT ;  /* 0x8000000007077812 */ /* 0x000fe200078ef806 */
[----:B------:R-:W-:Y:S02]  /*0bc0*/  @!P3 FADD.FTZ R13, R12, -0.5 ;  /* 0xbf0000000c0db421 */ /* 0x000fe40000010000 */
[----:B------:R-:W-:Y:S01]  /*0bd0*/  @!P0 FADD.FTZ R9, R8, -0.5 ;  /* 0xbf00000008098421 */ /* 0x000fe20000010000 */
[----:B------:R-:W-:Y:S02]  /*0be0*/  IMAD.SHL.U32 R8, R5, 0x1000000, RZ ;  /* 0x0100000005087824 */ /* 0x000fe400078e00ff */
[----:B------:R-:W-:Y:S02]  /*0bf0*/  LOP3.LUT R13, R13, 0x80000000, R4, 0xf8, !PT ;  /* 0x800000000d0d7812 */ /* 0x000fe400078ef804 */
[----:B------:R-:W-:-:S02]  /*0c00*/  LEA R4, P0, R3, UR8, 0x3 ;  /* 0x0000000803047c11 */ /* 0x000fc4000f8018ff */
[----:B------:R-:W-:Y:S02]  /*0c10*/  LOP3.LUT R2, R9, 0x80000000, R2, 0xf8, !PT ;  /* 0x8000000009027812 */ /* 0x000fe400078ef802 */
[C---:B------:R-:W-:Y:S02]  /*0c20*/  LEA.HI.X R5, R3.reuse, UR9, R0, 0x3, P0 ;  /* 0x0000000903057c11 */ /* 0x040fe400080f1c00 */
[----:B------:R-:W-:Y:S02]  /*0c30*/  IADD3 R3, P0, R3, UR5, RZ ;  /* 0x0000000503037c10 */ /* 0x000fe4000ff1e0ff */
[----:B------:R-:W-:Y:S02]  /*0c40*/  LOP3.LUT R8, R11, 0x80000000, R8, 0xf8, !PT ;  /* 0x800000000b087812 */ /* 0x000fe400078ef808 */
[----:B------:R-:W-:Y:S01]  /*0c50*/  F2FP.BF16.F32.PACK_AB R12, R7, R2 ;  /* 0x00000002070c723e */ /* 0x000fe200000010ff */
[----:B------:R-:W-:Y:S01]  /*0c60*/  IMAD.SHL.U32 R2, R3, 0x4, RZ ;  /* 0x0000000403027824 */ /* 0x000fe200078e00ff */
[----:B------:R-:W-:Y:S01]  /*0c70*/  F2FP.BF16.F32.PACK_AB R13, R13, R8 ;  /* 0x000000080d0d723e */ /* 0x000fe200000010ff */
[----:B------:R-:W-:Y:S01]  /*0c80*/  IMAD.X R0, RZ, RZ, R0, P0 ;  /* 0x000000ffff007224 */ /* 0x000fe200000e0600 */
[----:B------:R-:W-:-:S02]  /*0c90*/  ISETP.LT.U32.AND P1, PT, R3, 0x4000, PT ;  /* 0x000040000300780c */ /* 0x000fc40003f21070 */
[----:B------:R-:W-:Y:S01]  /*0ca0*/  ISETP.GE.U32.AND P0, PT, R2, UR13, PT ;  /* 0x0000000d02007c0c */ /* 0x000fe2000bf06070 */
[----:B------:R0:W-:Y:S01]  /*0cb0*/  STG.E.64 desc[UR10][R4.64], R12 ;  /* 0x0000000c04007986 */ /* 0x0001e2000c101b0a */
[----:B------:R-:W-:Y:S02]  /*0cc0*/  SHF.L.U64.HI R2, R3, 0x2, R0 ;  /* 0x0000000203027819 */ /* 0x000fe40000010200 */
[----:B------:R-:W-:Y:S02]  /*0cd0*/  ISETP.LT.U32.AND.EX P1, PT, R0, RZ, PT, P1 ;  /* 0x000000ff0000720c */ /* 0x000fe40003f21110 */
[----:B------:R-:W-:-:S13]  /*0ce0*/  ISETP.GE.AND.EX P0, PT, R2, UR6, PT, P0 ;  /* 0x0000000602007c0c */ /* 0x000fda000bf06300 */
[----:B0-----:R-:W-:Y:S05]  /*0cf0*/  @!P0 BRA P1, `(.L_x_2094) ;  /* 0xfffffff800f88947 */ /* 0x001fea000083ffff */
[----:B------:R-:W-:Y:S05]  /*0d00*/  EXIT ;  /* 0x000000000000794d */ /* 0x000fea0003800000 */
.L_x_2095:
        /* <DEDUP_REMOVED lines=15> */
.L_x_7870:


//--------------------- .text._ZN2at6native55_GLOBAL__N__de093ff9_22_ForeachBinaryOpList_cu_a911ec4325multi_tensor_apply_kernelINS1_18TensorListMetadataILi2EEENS1_11CopyFunctorIN3c108BFloat16ENS6_15Float8_e4m3fnuzELi2ELi1ELi1EEEJNS0_4CopyIS7_S8_EEEEEvT_T0_DpT1_ --------------------------
	.section	.text._ZN2at6native55_GLOBAL__N__de093ff9_22_ForeachBinaryOpList_cu_a911ec4325multi_tensor_apply_kernelINS1_18TensorListMetadataILi2EEENS1_11CopyFunctorIN3c108BFloat16ENS6_15Float8_e4m3fnuzELi2ELi1ELi1EEEJNS0_4CopyIS7_S8_EEEEEvT_T0_DpT1_,"ax",@progbits
	.align	128
.text._ZN2at6native55_GLOBAL__N__de093ff9_22_ForeachBinaryOpList_cu_a911ec4325multi_tensor_apply_kernelINS1_18TensorListMetadataILi2EEENS1_11CopyFunctorIN3c108BFloat16ENS6_15Float8_e4m3fnuzELi2ELi1ELi1EEEJNS0_4CopyIS7_S8_EEEEEvT_T0_DpT1_:
        .type           _ZN2at6native55_GLOBAL__N__de093ff9_22_ForeachBinaryOpList_cu_a911ec4325multi_tensor_apply_kernelINS1_18TensorListMetadataILi2EEENS1_11CopyFunctorIN3c108BFloat16ENS6_15Float8_e4m3fnuzELi2ELi1ELi1EEEJNS0_4CopyIS7_S8_EEEEEvT_T0_DpT1_,@function
        .size           _ZN2at6native55_GLOBAL__N__de093ff9_22_ForeachBinaryOpList_cu_a911ec4325multi_tensor_apply_kernelINS1_18TensorListMetadataILi2EEENS1_11CopyFunctorIN3c108BFloat16ENS6_15Float8_e4m3fnuzELi2ELi1ELi1EEEJNS0_4CopyIS7_S8_EEEEEvT_T0_DpT1_,(.L_x_7871 - _ZN2at6native55_GLOBAL__N__de093ff9_22_ForeachBinaryOpList_cu_a911ec4325multi_tensor_apply_kernelINS1_18TensorListMetadataILi2EEENS1_11CopyFunctorIN3c108BFloat16ENS6_15Float8_e4m3fnuzELi2ELi1ELi1EEEJNS0_4CopyIS7_S8_EEEEEvT_T0_DpT1_)
        .other          _ZN2at6native55_GLOBAL__N__de093ff9_22_ForeachBinaryOpList_cu_a911ec4325multi_tensor_apply_kernelINS1_18TensorListMetadataILi2EEENS1_11CopyFunctorIN3c108BFloat16ENS6_15Float8_e4m3fnuzELi2ELi1ELi1EEEJNS0_4CopyIS7_S8_EEEEEvT_T0_DpT1_,@"STO_CUDA_ENTRY STV_DEFAULT"
_ZN2at6native55_GLOBAL__N__de093ff9_22_ForeachBinaryOpList_cu_a911ec4325multi_tensor_apply_kernelINS1_18TensorListMetadataILi2EEENS1_11CopyFunctorIN3c108BFloat16ENS6_15Float8_e4m3fnuzELi2ELi1ELi1EEEJNS0_4CopyIS7_S8_EEEEEvT_T0_DpT1_:
        /* <DEDUP_REMOVED lines=29> */
.L_x_2113:
        /* <DEDUP_REMOVED lines=59> */
.L_x_2100:
[----:B------:R-:W-:Y:S05]  /*0580*/  BSYNC B1 ;  /* 0x0000000000017941 */ /* 0x000fea0003800000 */
.L_x_2099:
[----:B------:R-:W-:Y:S01]  /*0590*/  IMAD.SHL.U32 R3, R3, 0x100000, RZ ;  /* 0x0010000003037824 */ /* 0x000fe200078e00ff */
[----:B------:R-:W-:-:S04]  /*05a0*/  LEA R5, R2, 0x3b800000, 0x17 ;  /* 0x3b80000002057811 */ /* 0x000fc800078eb8ff */
[----:B------:R-:W-:-:S07]  /*05b0*/  LOP3.LUT R24, R5, R3, R24, 0xfe, !PT ;  /* 0x0000000305187212 */ /* 0x000fce00078efe18 */
.L_x_2098:
[----:B------:R-:W-:Y:S05]  /*05c0*/  BSYNC B0 ;  /* 0x0000000000007941 */ /* 0x000fea0003800000 */
.L_x_2097:
        /* <DEDUP_REMOVED lines=21> */
.L_x_2104:
[----:B------:R-:W-:Y:S05]  /*0720*/  BSYNC B1 ;  /* 0x0000000000017941 */ /* 0x000fea0003800000 */
.L_x_2103:
[----:B------:R-:W-:Y:S01]  /*0730*/  IMAD.SHL.U32 R3, R3, 0x100000, RZ ;  /* 0x0010000003037824 */ /* 0x000fe200078e00ff */
[----:B------:R-:W-:-:S04]  /*0740*/  LEA R5, R2, 0x3b800000, 0x17 ;  /* 0x3b80000002057811 */ /* 0x000fc800078eb8ff */
[----:B------:R-:W-:-:S07]  /*0750*/  LOP3.LUT R8, R5, R3, R8, 0xfe, !PT ;  /* 0x0000000305087212 */ /* 0x000fce00078efe08 */
.L_x_2102:
[----:B------:R-:W-:Y:S05]  /*0760*/  BSYNC B0 ;  /* 0x0000000000007941 */ /* 0x000fea0003800000 */
.L_x_2101:
        /* <DEDUP_REMOVED lines=23> */
.L_x_2108:
[----:B------:R-:W-:Y:S05]  /*08e0*/  BSYNC B1 ;  /* 0x0000000000017941 */ /* 0x000fea0003800000 */
.L_x_2107:
[----:B------:R-:W-:Y:S01]  /*08f0*/  IMAD.SHL.U32 R3, R3, 0x100000, RZ ;  /* 0x0010000003037824 */ /* 0x000fe200078e00ff */
[----:B------:R-:W-:-:S04]  /*0900*/  LEA R5, R2, 0x3b800000, 0x17 ;  /* 0x3b80000002057811 */ /* 0x000fc800078eb8ff */
[----:B------:R-:W-:-:S07]  /*0910*/  LOP3.LUT R26, R5, R3, R26, 0xfe, !PT ;  /* 0x00000003051a7212 */ /* 0x000fce00078efe1a */
.L_x_2106:
[----:B------:R-:W-:Y:S05]  /*0920*/  BSYNC B0 ;  /* 0x0000000000007941 */ /* 0x000fea0003800000 */
.L_x_2105:
        /* <DEDUP_REMOVED lines=22> */
.L_x_2112:
[----:B------:R-:W-:Y:S05]  /*0a90*/  BSYNC B1 ;  /* 0x0000000000017941 */ /* 0x000fea0003800000 */
.L_x_2111:
[----:B------:R-:W-:Y:S01]  /*0aa0*/  IMAD.SHL.U32 R3, R3, 0x100000, RZ ;  /* 0x0010000003037824 */ /* 0x000fe200078e00ff */
[----:B------:R-:W-:-:S04]  /*0ab0*/  LEA R2, R2, 0x3b800000, 0x17 ;  /* 0x3b80000002027811 */ /* 0x000fc800078eb8ff */
[----:B------:R-:W-:-:S07]  /*0ac0*/  LOP3.LUT R25, R2, R3, R25, 0xfe, !PT ;  /* 0x0000000302197212 */ /* 0x000fce00078efe19 */
.L_x_2110:
[----:B------:R-:W-:Y:S05]  /*0ad0*/  BSYNC B0 ;  /* 0x0000000000007941 */ /* 0x000fea0003800000 */
.L_x_2109:
        /* <DEDUP_REMOVED lines=21> */
.L_x_2096:
        /* <DEDUP_REMOVED lines=8> */
.L_x_2130:
        /* <DEDUP_REMOVED lines=30> */
.L_x_2117:
[----:B------:R-:W-:Y:S05]  /*0e90*/  BSYNC B1 ;  /* 0x0000000000017941 */ /* 0x000fea0003800000 */
.L_x_2116:
[----:B------:R-:W-:Y:S01]  /*0ea0*/  LEA R9, R6, 0x3b800000, 0x17 ;  /* 0x3b80000006097811 */ /* 0x000fe200078eb8ff */
[----:B------:R-:W-:-:S05]  /*0eb0*/  IMAD.SHL.U32 R6, R7, 0x100000, RZ ;  /* 0x0010000007067824 */ /* 0x000fca00078e00ff */
[----:B------:R-:W-:-:S07]  /*0ec0*/  LOP3.LUT R6, R9, R6, R10, 0xfe, !PT ;  /* 0x0000000609067212 */ /* 0x000fce00078efe0a */
.L_x_2115:
[----:B------:R-:W-:Y:S05]  /*0ed0*/  BSYNC B0 ;  /* 0x0000000000007941 */ /* 0x000fea0003800000 */
.L_x_2114:
        /* <DEDUP_REMOVED lines=21> */
.L_x_2121:
[----:B------:R-:W-:Y:S05]  /*1030*/  BSYNC B1 ;  /* 0x0000000000017941 */ /* 0x000fea0003800000 */
.L_x_2120:
[----:B------:R-:W-:Y:S01]  /*1040*/  LEA R8, R5, 0x3b800000, 0x17 ;  /* 0x3b80000005087811 */ /* 0x000fe200078eb8ff */
[----:B------:R-:W-:-:S05]  /*1050*/  IMAD.SHL.U32 R5, R7, 0x100000, RZ ;  /* 0x0010000007057824 */ /* 0x000fca00078e00ff */
[----:B------:R-:W-:-:S07]  /*1060*/  LOP3.LUT R5, R8, R5, R9, 0xfe, !PT ;  /* 0x0000000508057212 */ /* 0x000fce00078efe09 */
.L_x_2119:
[----:B------:R-:W-:Y:S05]  /*1070*/  BSYNC B0 ;  /* 0x0000000000007941 */ /* 0x000fea0003800000 */
.L_x_2118:
        /* <DEDUP_REMOVED lines=23> */
.L_x_2125:
[----:B------:R-:W-:Y:S05]  /*11f0*/  BSYNC B1 ;  /* 0x0000000000017941 */ /* 0x000fea0003800000 */
.L_x_2124:
[----:B------:R-:W-:Y:S01]  /*1200*/  IMAD.SHL.U32 R4, R4, 0x100000, RZ ;  /* 0x0010000004047824 */ /* 0x000fe200078e00ff */
[----:B------:R-:W-:-:S04]  /*1210*/  LEA R9, R8, 0x3b800000, 0x17 ;  /* 0x3b80000008097811 */ /* 0x000fc800078eb8ff */
[----:B------:R-:W-:-:S07]  /*1220*/  LOP3.LUT R8, R9, R4, R10, 0xfe, !PT ;  /* 0x0000000409087212 */ /* 0x000fce00078efe0a */
.L_x_2123:
[----:B------:R-:W-:Y:S05]  /*1230*/  BSYNC B0 ;  /* 0x0000000000007941 */ /* 0x000fea0003800000 */
.L_x_2122:
        /* <DEDUP_REMOVED lines=21> */
.L_x_2129:
[----:B------:R-:W-:Y:S05]  /*1390*/  BSYNC B1 ;  /* 0x0000000000017941 */ /* 0x000fea0003800000 */
.L_x_2128:
[----:B------:R-:W-:Y:S01]  /*13a0*/  IMAD.SHL.U32 R2, R2, 0x100000, RZ ;  /* 0x0010000002027824 */ /* 0x000fe200078e00ff */
[----:B------:R-:W-:-:S04]  /*13b0*/  LEA R7, R4, 0x3b800000, 0x17 ;  /* 0x3b80000004077811 */ /* 0x000fc800078eb8ff */
[----:B------:R-:W-:-:S07]  /*13c0*/  LOP3.LUT R7, R7, R2, R10, 0xfe, !PT ;  /* 0x0000000207077212 */ /* 0x000fce00078efe0a */
.L_x_2127:
[----:B------:R-:W-:Y:S05]  /*13d0*/  BSYNC B0 ;  /* 0x0000000000007941 */ /* 0x000fea0003800000 */
.L_x_2126:
        /* <DEDUP_REMOVED lines=15> */
.L_x_2131:
        /* <DEDUP_REMOVED lines=11> */
.L_x_7871:


//--------------------- .text._ZN2at6native55_GLOBAL__N__de093ff9_22_ForeachBinaryOpList_cu_a911ec4325multi_tensor_apply_kernelINS1_18TensorListMetadataILi2EEENS1_11CopyFunctorIN3c108BFloat16ENS6_13Float8_e4m3fnELi2ELi1ELi1EEEJNS0_4CopyIS7_S8_EEEEEvT_T0_DpT1_ --------------------------
	.section	.text._ZN2at6native55_GLOBAL__N__de093ff9_22_ForeachBinaryOpList_cu_a911ec4325multi_tensor_apply_kernelINS1_18TensorListMetadataILi2EEENS1_11CopyFunctorIN3c108BFloat16ENS6_13Float8_e4m3fnELi2ELi1ELi1EEEJNS0_4CopyIS7_S8_EEEEEvT_T0_DpT1_,"ax",@progbits
	.align	128
.text._ZN2at6native55_GLOBAL__N__de093ff9_22_ForeachBinaryOpList_cu_a911ec4325multi_tensor_apply_kernelINS1_18TensorListMetadataILi2EEENS1_11CopyFunctorIN3c108BFloat16ENS6_13Float8_e4m3fnELi2ELi1ELi1EEEJNS0_4CopyIS7_S8_EEEEEvT_T0_DpT1_:
        .type           _ZN2at6native55_GLOBAL__N__de093ff9_22_ForeachBinaryOpList_cu_a911ec4325multi_tensor_apply_kernelINS1_18TensorListMetadataILi2EEENS1_11CopyFunctorIN3c108BFloat16ENS6_13Float8_e4m3fnELi2ELi1ELi1EEEJNS0_4CopyIS7_S8_EEEEEvT_T0_DpT1_,@function
        .size           _ZN2at6native55_GLOBAL__N__de093ff9_22_ForeachBinaryOpList_cu_a911ec4325multi_tensor_apply_kernelINS1_18TensorListMetadataILi2EEENS1_11CopyFunctorIN3c108BFloat16ENS6_13Float8_e4m3fnELi2ELi1ELi1EEEJNS0_4CopyIS7_S8_EEEEEvT_T0_DpT1_,(.L_x_7872 - _ZN2at6native55_GLOBAL__N__de093ff9_22_ForeachBinaryOpList_cu_a911ec4325multi_tensor_apply_kernelINS1_18TensorListMetadataILi2EEENS1_11CopyFunctorIN3c108BFloat16ENS6_13Float8_e4m3fnELi2ELi1ELi1EEEJNS0_4CopyIS7_S8_EEEEEvT_T0_DpT1_)
        .other          _ZN2at6native55_GLOBAL__N__de093ff9_22_ForeachBinaryOpList_cu_a911ec4325multi_tensor_apply_kernelINS1_18TensorListMetadataILi2EEENS1_11CopyFunctorIN3c108BFloat16ENS6_13Float8_e4m3fnELi2ELi1ELi1EEEJNS0_4CopyIS7_S8_EEEEEvT_T0_DpT1_,@"STO_CUDA_ENTRY STV_DEFAULT"
_ZN2at6native55_GLOBAL__N__de093ff9_22_ForeachBinaryOpList_cu_a911ec4325multi_tensor_apply_kernelINS1_18TensorListMetadataILi2EEENS1_11CopyFunctorIN3c108BFloat16ENS6_13Float8_e4m3fnELi2ELi1ELi1EEEJNS0_4CopyIS7_S8_EEEEEvT_T0_DpT1_:
        /* <DEDUP_REMOVED lines=29> */
.L_x_2133:
[----:B0-----:R-:W-:-:S04]  /*01d0*/  IADD3 R25, P1, R0, R14, RZ ;  /* 0x0000000e00197210 */ /* 0x001fc80007f3e0ff */
[C---:B------:R-:W-:Y:S01]  /*01e0*/  ISETP.GE.U32.AND P0, PT, R25.reuse, 0x10000, PT ;  /* 0x000100001900780c */ /* 0x040fe20003f06070 */
[----:B------:R-:W-:Y:S01]  /*01f0*/  IMAD.X R6, RZ, RZ, R15, P1 ;  /* 0x000000ffff067224 */ /* 0x000fe200008e060f */
[----:B------:R-:W-:Y:S02]  /*0200*/  ISETP.LT.U32.AND P1, PT, R25, UR13, PT ;  /* 0x0000000d19007c0c */ /* 0x000fe4000bf21070 */
[----:B-1----:R-:W-:Y:S02]  /*0210*/  IADD3 R7, P2, R10, R25, RZ ;  /* 0x000000190a077210 */ /* 0x002fe40007f5e0ff */
[----:B------:R-:W-:-:S03]  /*0220*/  ISETP.GE.U32.AND.EX P0, PT, R6, RZ, PT, P0 ;  /* 0x000000ff0600720c */ /* 0x000fc60003f06100 */
[----:B------:R-:W-:Y:S01]  /*0230*/  IMAD.X R8, RZ, RZ, R6, P2 ;  /* 0x000000ffff087224 */ /* 0x000fe200010e0606 */
[----:B------:R-:W-:Y:S02]  /*0240*/  ISETP.LT.AND.EX P0, PT, R6, UR6, !P0, P1 ;  /* 0x0000000606007c0c */ /* 0x000fe4000c701310 */
[C---:B------:R-:W-:Y:S02]  /*0250*/  ISETP.GE.U32.AND P1, PT, R7.reuse, 0x10000, PT ;  /* 0x000100000700780c */ /* 0x040fe40003f26070 */
[----:B------:R-:W-:Y:S02]  /*0260*/  ISETP.LT.U32.AND P2, PT, R7, UR13, PT ;  /* 0x0000000d07007c0c */ /* 0x000fe4000bf41070 */
[----:B------:R-:W-:-:S04]  /*0270*/  ISETP.GE.U32.AND.EX P1, PT, R8, RZ, PT, P1 ;  /* 0x000000ff0800720c */ /* 0x000fc80003f26110 */
[----:B------:R-:W-:-:S03]  /*0280*/  ISETP.LT.AND.EX P1, PT, R8, UR6, !P1, P2 ;  /* 0x0000000608007c0c */ /* 0x000fc6000cf21320 */
[----:B------:R-:W-:-:S04]  /*0290*/  @P0 IADD3 R2, P3, R25, UR14, RZ ;  /* 0x0000000e19020c10 */ /* 0x000fc8000ff7e0ff */
[----:B------:R-:W-:-:S05]  /*02a0*/  @P0 IADD3.X R3, R6, UR4, RZ, P3, !PT ;  /* 0x0000000406030c10 */ /* 0x000fca0009ffe4ff */
[----:B------:R0:W2:Y:S01]  /*02b0*/  @P0 LDG.E.U8 R22, desc[UR10][R2.64] ;  /* 0x0000000a02160981 */ /* 0x0000a2000c1e1100 */
[----:B------:R-:W-:Y:S02]  /*02c0*/  @P1 IADD3 R4, P2, R7, UR14, RZ ;  /* 0x0000000e07041c10 */ /* 0x000fe4000ff5e0ff */
[----:B------:R-:W-:Y:S02]  /*02d0*/  LEA R13, P3, R10, R25, 0x1 ;  /* 0x000000190a0d7211 */ /* 0x000fe400078608ff */
[----:B------:R-:W-:-:S05]  /*02e0*/  @P1 IADD3.X R5, R8, UR4, RZ, P2, !PT ;  /* 0x0000000408051c10 */ /* 0x000fca00097fe4ff */
[----:B------:R1:W3:Y:S01]  /*02f0*/  @P1 LDG.E.U8 R12, desc[UR10][R4.64] ;  /* 0x0000000a040c1981 */ /* 0x0002e2000c1e1100 */
[----:B------:R-:W-:Y:S01]  /*0300*/  IMAD.X R18, RZ, RZ, R6, P3 ;  /* 0x000000ffff127224 */ /* 0x000fe200018e0606 */
[C---:B------:R-:W-:Y:S01]  /*0310*/  ISETP.GE.U32.AND P2, PT, R13.reuse, 0x10000, PT ;  /* 0x000100000d00780c */ /* 0x040fe20003f46070 */
[----:B------:R-:W-:Y:S01]  /*0320*/  IMAD R16, R10, 0x3, RZ ;  /* 0x000000030a107824 */ /* 0x000fe200078e02ff */
[----:B------:R-:W-:Y:S02]  /*0330*/  ISETP.LT.U32.AND P3, PT, R13, UR13, PT ;  /* 0x0000000d0d007c0c */ /* 0x000fe4000bf61070 */
[----:B------:R-:W-:Y:S02]  /*0340*/  ISETP.GE.U32.AND.EX P2, PT, R18, RZ, PT, P2 ;  /* 0x000000ff1200720c */ /* 0x000fe40003f46120 */
[----:B------:R-:W-:Y:S02]  /*0350*/  IADD3 R16, P4, R16, R25, RZ ;  /* 0x0000001910107210 */ /* 0x000fe40007f9e0ff */
[----:B------:R-:W-:-:S03]  /*0360*/  ISETP.LT.AND.EX P2, PT, R18, UR6, !P2, P3 ;  /* 0x0000000612007c0c */ /* 0x000fc6000d741330 */
[----:B------:R-:W-:-:S10]  /*0370*/  IMAD.X R9, RZ, RZ, R6, P4 ;  /* 0x000000ffff097224 */ /* 0x000fd400020e0606 */
[----:B0-----:R-:W-:-:S04]  /*0380*/  @P2 IADD3 R2, P3, R13, UR14, RZ ;  /* 0x0000000e0d022c10 */ /* 0x001fc8000ff7e0ff */
[----:B------:R-:W-:Y:S02]  /*0390*/  @P2 IADD3.X R3, R18, UR4, RZ, P3, !PT ;  /* 0x0000000412032c10 */ /* 0x000fe40009ffe4ff */
[----:B------:R-:W-:-:S03]  /*03a0*/  ISETP.GE.U32.AND P3, PT, R16, 0x10000, PT ;  /* 0x000100001000780c */ /* 0x000fc60003f66070 */
[----:B------:R0:W4:Y:S01]  /*03b0*/  @P2 LDG.E.U8 R21, desc[UR10][R2.64] ;  /* 0x0000000a02152981 */ /* 0x000122000c1e1100 */
[----:B------:R-:W-:Y:S02]  /*03c0*/  ISETP.LT.U32.AND P4, PT, R16, UR13, PT ;  /* 0x0000000d10007c0c */ /* 0x000fe4000bf81070 */
[----:B------:R-:W-:-:S04]  /*03d0*/  ISETP.GE.U32.AND.EX P3, PT, R9, RZ, PT, P3 ;  /* 0x000000ff0900720c */ /* 0x000fc80003f66130 */
[----:B------:R-:W-:-:S13]  /*03e0*/  ISETP.LT.AND.EX P3, PT, R9, UR6, !P3, P4 ;  /* 0x0000000609007c0c */ /* 0x000fda000df61340 */
[----:B-1----:R-:W-:-:S04]  /*03f0*/  @P3 IADD3 R4, P4, R16, UR14, RZ ;  /* 0x0000000e10043c10 */ /* 0x002fc8000ff9e0ff */
[----:B------:R-:W-:-:S05]  /*0400*/  @P3 IADD3.X R5, R9, UR4, RZ, P4, !PT ;  /* 0x0000000409053c10 */ /* 0x000fca000a7fe4ff */
[----:B------:R1:W5:Y:S01]  /*0410*/  @P3 LDG.E.U8 R11, desc[UR10][R4.64] ;  /* 0x0000000a040b3981 */ /* 0x000362000c1e1100 */
[----:B------:R-:W-:Y:S02]  /*0420*/  IMAD.MOV.U32 R26, RZ, RZ, -0x800000 ;  /* 0xff800000ff1a7424 */ /* 0x000fe400078e00ff */
[----:B------:R-:W-:-:S04]  /*0430*/  IMAD.WIDE.U32 R14, R10, 0x4, R14 ;  /* 0x000000040a0e7825 */ /* 0x000fc800078e000e */
[----:B--2---:R-:W-:-:S05]  /*0440*/  IMAD.SHL.U32 R19, R22, 0x1000000, RZ ;  /* 0x0100000016137824 */ /* 0x004fca00078e00ff */
[----:B------:R-:W-:-:S04]  /*0450*/  LOP3.LUT R17, R19, 0x7f000000, RZ, 0xc0, !PT ;  /* 0x7f00000013117812 */ /* 0x000fc800078ec0ff */
[----:B------:R-:W2:Y:S01]  /*0460*/  FLO.U32 R20, R17 ;  /* 0x0000001100147300 */ /* 0x000ea200000e0000 */
[----:B---3--:R-:W-:-:S05]  /*0470*/  IMAD.SHL.U32 R23, R12, 0x1000000, RZ ;  /* 0x010000000c177824 */ /* 0x008fca00078e00ff */
[----:B0-----:R-:W-:-:S04]  /*0480*/  LOP3.LUT R2, R23, 0x7f000000, RZ, 0xc0, !PT ;  /* 0x7f00000017027812 */ /* 0x001fc800078ec0ff */
[----:B------:R-:W0:Y:S01]  /*0490*/  FLO.U32 R24, R2 ;  /* 0x0000000200187300 */ /* 0x000e2200000e0000 */
[----:B--2---:R-:W-:-:S04]  /*04a0*/  IADD3 R20, -R20, 0x1f, RZ ;  /* 0x0000001f14147810 */ /* 0x004fc80007ffe1ff */
[C---:B------:R-:W-:Y:S01]  /*04b0*/  ISETP.GT.U32.AND P4, PT, R20.reuse, 0x4, PT ;  /* 0x000000041400780c */ /* 0x040fe20003f84070 */
[----:B------:R-:W-:-:S05]  /*04c0*/  VIADD R20, R20, 0xfffffffc ;  /* 0xfffffffc14147836 */ /* 0x000fca0000000000 */
[----:B------:R-:W-:Y:S02]  /*04d0*/  SEL R20, R20, RZ, P4 ;  /* 0x000000ff14147207 */ /* 0x000fe40002000000 */
[----:B0-----:R-:W-:-:S03]  /*04e0*/  IADD3 R24, -R24, 0x1f, RZ ;  /* 0x0000001f18187810 */ /* 0x001fc60007ffe1ff */
[----:B------:R-:W-:Y:S01]  /*04f0*/  IMAD R3, R20, R26, 0x3c000000 ;  /* 0x3c00000014037424 */ /* 0x000fe200078e021a */
[C---:B------:R-:W-:Y:S02]  /*0500*/  SHF.L.U32 R20, R17.reuse, R20, RZ ;  /* 0x0000001411147219 */ /* 0x040fe400000006ff */
[C---:B------:R-:W-:Y:S01]  /*0510*/  ISETP.GT.U32.AND P4, PT, R24.reuse, 0x4, PT ;  /* 0x000000041800780c */ /* 0x040fe20003f84070 */
[----:B------:R-:W-:Y:S01]  /*0520*/  VIADD R24, R24, 0xfffffffc ;  /* 0xfffffffc18187836 */ /* 0x000fe20000000000 */
[----:B------:R-:W-:Y:S01]  /*0530*/  LEA.HI R20, R20, R3, RZ, 0x1c ;  /* 0x0000000314147211 */ /* 0x000fe200078fe0ff */
[C---:B------:R-:W-:Y:S02]  /*0540*/  VIADD R3, R17.reuse, 0x1000000 ;  /* 0x0100000011037836 */ /* 0x040fe40000000000 */
[----:B------:R-:W-:Y:S01]  /*0550*/  VIADD R17, R17, 0xffffffff ;  /* 0xffffffff11117836 */ /* 0x000fe20000000000 */
[----:B-1----:R-:W-:Y:S02]  /*0560*/  SEL R5, R24, RZ, P4 ;  /* 0x000000ff18057207 */ /* 0x002fe40002000000 */
[----:B------:R-:W-:-:S02]  /*0570*/  SHF.R.S32.HI R3, RZ, 0x8, R3 ;  /* 0x00000008ff037819 */ /* 0x000fc40000011403 */
[----:B------:R-:W-:Y:S01]  /*0580*/  SHF.R.S32.HI R4, RZ, 0x1f, R17 ;  /* 0x0000001fff047819 */ /* 0x000fe20000011411 */
[----:B----4-:R-:W-:Y:S01]  /*0590*/  IMAD.SHL.U32 R17, R21, 0x1000000, RZ ;  /* 0x0100000015117824 */ /* 0x010fe200078e00ff */
[----:B------:R-:W-:Y:S01]  /*05a0*/  LOP3.LUT R3, R20, 0x7f800000, R3, 0xf8, !PT ;  /* 0x7f80000014037812 */ /* 0x000fe200078ef803 */
[----:B------:R-:W-:Y:S01]  /*05b0*/  IMAD R20, R5, R26, 0x3c000000 ;  /* 0x3c00000005147424 */ /* 0x000fe200078e021a */
[C---:B------:R-:W-:Y:S02]  /*05c0*/  SHF.L.U32 R5, R2.reuse, R5, RZ ;  /* 0x0000000502057219 */ /* 0x040fe400000006ff */
[----:B------:R-:W-:Y:S02]  /*05d0*/  LOP3.LUT R4, R3, R4, RZ, 0x30, !PT ;  /* 0x0000000403047212 */ /* 0x000fe400078e30ff */
[----:B------:R-:W-:Y:S02]  /*05e0*/  LOP3.LUT R3, R17, 0x7f000000, RZ, 0xc0, !PT ;  /* 0x7f00000011037812 */ /* 0x000fe400078ec0ff */
[----:B------:R-:W-:Y:S01]  /*05f0*/  LEA.HI R27, R5, R20, RZ, 0x1c ;  /* 0x00000014051b7211 */ /* 0x000fe200078fe0ff */
[C---:B------:R-:W-:Y:S01]  /*0600*/  VIADD R20, R2.reuse, 0x1000000 ;  /* 0x0100000002147836 */ /* 0x040fe20000000000 */
[----:B------:R-:W0:Y:S01]  /*0610*/  FLO.U32 R5, R3 ;  /* 0x0000000300057300 */ /* 0x000e2200000e0000 */
[----:B------:R-:W-:Y:S01]  /*0620*/  VIADD R2, R2, 0xffffffff ;  /* 0xffffffff02027836 */ /* 0x000fe20000000000 */
[----:B------:R-:W-:-:S02]  /*0630*/  LOP3.LUT R19, R4, 0x80000000, R19, 0xf8, !PT ;  /* 0x8000000004137812 */ /* 0x000fc400078ef813 */
[----:B------:R-:W-:Y:S02]  /*0640*/  SHF.R.S32.HI R20, RZ, 0x8, R20 ;  /* 0x00000008ff147819 */ /* 0x000fe40000011414 */
[----:B------:R-:W-:Y:S02]  /*0650*/  SHF.R.S32.HI R2, RZ, 0x1f, R2 ;  /* 0x0000001fff027819 */ /* 0x000fe40000011402 */
[----:B------:R-:W-:Y:S01]  /*0660*/  LOP3.LUT R27, R27, 0x7f800000, R20, 0xf8, !PT ;  /* 0x7f8000001b1b7812 */ /* 0x000fe200078ef814 */
[----:B-----5:R-:W-:Y:S01]  /*0670*/  IMAD.SHL.U32 R20, R11, 0x1000000, RZ ;  /* 0x010000000b147824 */ /* 0x020fe200078e00ff */
[----:B------:R-:W-:Y:S02]  /*0680*/  F2FP.BF16.F32.PACK_AB R19, RZ, R19 ;  /* 0x00000013ff13723e */ /* 0x000fe400000010ff */
[----:B------:R-:W-:Y:S02]  /*0690*/  LOP3.LUT R2, R27, R2, RZ, 0x30, !PT ;  /* 0x000000021b027212 */ /* 0x000fe400078e30ff */
[----:B------:R-:W-:-:S02]  /*06a0*/  LOP3.LUT R27, R20, 0x7f000000, RZ, 0xc0, !PT ;  /* 0x7f000000141b7812 */ /* 0x000fc400078ec0ff */
[----:B0-----:R-:W-:Y:S02]  /*06b0*/  IADD3 R5, -R5, 0x1f, RZ ;  /* 0x0000001f05057810 */ /* 0x001fe40007ffe1ff */
[----:B------:R-:W-:Y:S02]  /*06c0*/  LOP3.LUT R23, R2, 0x80000000, R23, 0xf8, !PT ;  /* 0x8000000002177812 */ /* 0x000fe400078ef817 */
[C---:B------:R-:W-:Y:S01]  /*06d0*/  ISETP.GT.U32.AND P4, PT, R5.reuse, 0x4, PT ;  /* 0x000000040500780c */ /* 0x040fe20003f84070 */
[----:B------:R-:W-:Y:S01]  /*06e0*/  VIADD R5, R5, 0xfffffffc ;  /* 0xfffffffc05057836 */ /* 0x000fe20000000000 */
[----:B------:R-:W0:Y:S01]  /*06f0*/  FLO.U32 R2, R27 ;  /* 0x0000001b00027300 */ /* 0x000e2200000e0000 */
[----:B------:R-:W-:-:S03]  /*0700*/  F2FP.BF16.F32.PACK_AB R23, RZ, R23 ;  /* 0x00000017ff17723e */ /* 0x000fc600000010ff */
[----:B------:R-:W-:-:S04]  /*0710*/  SEL R5, R5, RZ, P4 ;  /* 0x000000ff05057207 */ /* 0x000fc80002000000 */
[----:B------:R-:W-:Y:S01]  /*0720*/  SHF.L.U32 R4, R3, R5, RZ ;  /* 0x0000000503047219 */ /* 0x000fe200000006ff */
[----:B------:R-:W-:-:S05]  /*0730*/  IMAD R5, R5, R26, 0x3c000000 ;  /* 0x3c00000005057424 */ /* 0x000fca00078e021a */
[----:B------:R-:W-:Y:S01]  /*0740*/  LEA.HI R5, R4, R5, RZ, 0x1c ;  /* 0x0000000504057211 */ /* 0x000fe200078fe0ff */
[C---:B------:R-:W-:Y:S02]  /*0750*/  VIADD R4, R3.reuse, 0x1000000 ;  /* 0x0100000003047836 */ /* 0x040fe40000000000 */
[----:B------:R-:W-:-:S03]  /*0760*/  VIADD R3, R3, 0xffffffff ;  /* 0xffffffff03037836 */ /* 0x000fc60000000000 */
[----:B------:R-:W-:Y:S02]  /*0770*/  SHF.R.S32.HI R4, RZ, 0x8, R4 ;  /* 0x00000008ff047819 */ /* 0x000fe40000011404 */
[----:B------:R-:W-:Y:S02]  /*0780*/  SHF.R.S32.HI R3, RZ, 0x1f, R3 ;  /* 0x0000001fff037819 */ /* 0x000fe40000011403 */
[----:B------:R-:W-:Y:S02]  /*0790*/  LOP3.LUT R4, R5, 0x7f800000, R4, 0xf8, !PT ;  /* 0x7f80000005047812 */ /* 0x000fe400078ef804 */
[----:B0-----:R-:W-:Y:S02]  /*07a0*/  IADD3 R5, -R2, 0x1f, RZ ;  /* 0x0000001f02057810 */ /* 0x001fe40007ffe1ff */
[----:B------:R-:W-:Y:S02]  /*07b0*/  @P0 LEA R2, P5, R25, UR8, 0x1 ;  /* 0x0000000819020c11 */ /* 0x000fe4000f8a08ff */
[C---:B------:R-:W-:Y:S01]  /*07c0*/  ISETP.GT.U32.AND P4, PT, R5.reuse, 0x4, PT ;  /* 0x000000040500780c */ /* 0x040fe20003f84070 */
[----:B------:R-:W-:Y:S01]  /*07d0*/  VIADD R5, R5, 0xfffffffc ;  /* 0xfffffffc05057836 */ /* 0x000fe20000000000 */
[----:B------:R-:W-:-:S02]  /*07e0*/  LOP3.LUT R24, R4, R3, RZ, 0x30, !PT ;  /* 0x0000000304187212 */ /* 0x000fc400078e30ff */
[----:B------:R-:W-:Y:S02]  /*07f0*/  @P0 LEA.HI.X R3, R25, UR9, R6, 0x1, P5 ;  /* 0x0000000919030c11 */ /* 0x000fe4000a8f0c06 */
[----:B------:R-:W-:Y:S02]  /*0800*/  SEL R25, R5, RZ, P4 ;  /* 0x000000ff05197207 */ /* 0x000fe40002000000 */
[----:B------:R-:W-:Y:S01]  /*0810*/  @P1 LEA R4, P4, R7, UR8, 0x1 ;  /* 0x0000000807041c11 */ /* 0x000fe2000f8808ff */
[----:B------:R2:W-:Y:S01]  /*0820*/  @P0 STG.E.U16 desc[UR10][R2.64], R19 ;  /* 0x0000001302000986 */ /* 0x0005e2000c10150a */
[----:B------:R-:W-:Y:S01]  /*0830*/  @P2 LEA R6, P5, R13, UR8, 0x1 ;  /* 0x000000080d062c11 */ /* 0x000fe2000f8a08ff */
[----:B------:R-:W-:Y:S01]  /*0840*/  IMAD R26, R25, R26, 0x3c000000 ;  /* 0x3c000000191a7424 */ /* 0x000fe200078e021a */
[----:B------:R-:W-:Y:S01]  /*0850*/  @P1 LEA.HI.X R5, R7, UR9, R8, 0x1, P4 ;  /* 0x0000000907051c11 */ /* 0x000fe2000a0f0c08 */
[C---:B------:R-:W-:Y:S01]  /*0860*/  VIADD R8, R27.reuse, 0x1000000 ;  /* 0x010000001b087836 */ /* 0x040fe20000000000 */
[C---:B------:R-:W-:Y:S01]  /*0870*/  SHF.L.U32 R25, R27.reuse, R25, RZ ;  /* 0x000000191b197219 */ /* 0x040fe200000006ff */
[----:B------:R-:W-:Y:S01]  /*0880*/  VIADD R27, R27, 0xffffffff ;  /* 0xffffffff1b1b7836 */ /* 0x000fe20000000000 */
[----:B------:R-:W-:Y:S01]  /*0890*/  @P2 LEA.HI.X R7, R13, UR9, R18, 0x1, P5 ;  /* 0x000000090d072c11 */ /* 0x000fe2000a8f0c12 */
[----:B------:R2:W-:Y:S01]  /*08a0*/  @P1 STG.E.U16 desc[UR10][R4.64], R23 ;  /* 0x0000001704001986 */ /* 0x0005e2000c10150a */
[----:B------:R-:W-:-:S02]  /*08b0*/  LEA.HI R25, R25, R26, RZ, 0x1c ;  /* 0x0000001a19197211 */ /* 0x000fc400078fe0ff */
[----:B------:R-:W-:Y:S02]  /*08c0*/  SHF.R.S32.HI R8, RZ, 0x8, R8 ;  /* 0x00000008ff087819 */ /* 0x000fe40000011408 */
[----:B------:R-:W-:Y:S02]  /*08d0*/  SHF.R.S32.HI R27, RZ, 0x1f, R27 ;  /* 0x0000001fff1b7819 */ /* 0x000fe4000001141b */
[----:B------:R-:W-:Y:S02]  /*08e0*/  LOP3.LUT R18, R25, 0x7f800000, R8, 0xf8, !PT ;  /* 0x7f80000019127812 */ /* 0x000fe400078ef808 */
[----:B------:R-:W-:Y:S02]  /*08f0*/  LOP3.LUT R24, R24, 0x80000000, R17, 0xf8, !PT ;  /* 0x8000000018187812 */ /* 0x000fe400078ef811 */
[----:B------:R-:W-:Y:S02]  /*0900*/  LOP3.LUT R27, R18, R27, RZ, 0x30, !PT ;  /* 0x0000001b121b7212 */ /* 0x000fe400078e30ff */
[----:B------:R-:W-:-:S02]  /*0910*/  @P3 LEA R8, P4, R16, UR8, 0x1 ;  /* 0x0000000810083c11 */ /* 0x000fc4000f8808ff */
[----:B------:R-:W-:Y:S02]  /*0920*/  LOP3.LUT R27, R27, 0x80000000, R20, 0xf8, !PT ;  /* 0x800000001b1b7812 */ /* 0x000fe400078ef814 */
[----:B------:R-:W-:Y:S02]  /*0930*/  F2FP.BF16.F32.PACK_AB R24, RZ, R24 ;  /* 0x00000018ff18723e */ /* 0x000fe400000010ff */
[----:B------:R-:W-:Y:S02]  /*0940*/  @P3 LEA.HI.X R9, R16, UR9, R9, 0x1, P4 ;  /* 0x0000000910093c11 */ /* 0x000fe4000a0f0c09 */
[----:B------:R-:W-:Y:S01]  /*0950*/  F2FP.BF16.F32.PACK_AB R27, RZ, R27 ;  /* 0x0000001bff1b723e */ /* 0x000fe200000010ff */
[----:B------:R2:W-:Y:S01]  /*0960*/  @P2 STG.E.U16 desc[UR10][R6.64], R24 ;  /* 0x0000001806002986 */ /* 0x0005e2000c10150a */
[C---:B------:R-:W-:Y:S02]  /*0970*/  ISETP.GE.U32.AND P0, PT, R14.reuse, 0x10000, PT ;  /* 0x000100000e00780c */ /* 0x040fe40003f06070 */
[----:B------:R-:W-:Y:S01]  /*0980*/  ISETP.LT.U32.AND P1, PT, R14, UR13, PT ;  /* 0x0000000d0e007c0c */ /* 0x000fe2000bf21070 */
[----:B------:R2:W-:Y:S01]  /*0990*/  @P3 STG.E.U16 desc[UR10][R8.64], R27 ;  /* 0x0000001b08003986 */ /* 0x0005e2000c10150a */
[----:B------:R-:W-:-:S02]  /*09a0*/  ISETP.GE.U32.AND.EX P0, PT, R15, RZ, PT, P0 ;  /* 0x000000ff0f00720c */ /* 0x000fc40003f06100 */
[----:B------:R-:W-:-:S13]  /*09b0*/  ISETP.LT.AND.EX P1, PT, R15, UR6, PT, P1 ;  /* 0x000000060f007c0c */ /* 0x000fda000bf21310 */
[----:B--2---:R-:W-:Y:S05]  /*09c0*/  @!P0 BRA P1, `(.L_x_2133) ;  /* 0xfffffff800008947 */ /* 0x004fea000083ffff */
[----:B------:R-:W-:Y:S05]  /*09d0*/  EXIT ;  /* 0x000000000000794d */ /* 0x000fea0003800000 */
.L_x_2132:
        /* <DEDUP_REMOVED lines=8> */
.L_x_2134:
[----:B------:R-:W-:-:S04]  /*0a60*/  LEA R10, P0, R3, UR14, 0x2 ;  /* 0x0000000e030a7c11 */ /* 0x000fc8000f8010ff */
[----:B------:R-:W-:-:S05]  /*0a70*/  LEA.HI.X R11, R3, UR4, R0, 0x2, P0 ;  /* 0x00000004030b7c11 */ /* 0x000fca00080f1400 */
[----:B------:R0:W2:Y:S02]  /*0a80*/  LDG.E R10, desc[UR10][R10.64] ;  /* 0x0000000a0a0a7981 */ /* 0x0000a4000c1e1900 */
[----:B0-----:R-:W-:Y:S01]  /*0a90*/  IMAD.MOV.U32 R11, RZ, RZ, -0x800000 ;  /* 0xff800000ff0b7424 */ /* 0x001fe200078e00ff */
[C---:B--2---:R-:W-:Y:S02]  /*0aa0*/  PRMT R4, R10.reuse, 0x7770, RZ ;  /* 0x000077700a047816 */ /* 0x044fe400000000ff */
[C---:B------:R-:W-:Y:S02]  /*0ab0*/  PRMT R5, R10.reuse, 0x7771, RZ ;  /* 0x000077710a057816 */ /* 0x040fe400000000ff */
[----:B------:R-:W-:Y:S01]  /*0ac0*/  PRMT R6, R10, 0x7772, RZ ;  /* 0x000077720a067816 */ /* 0x000fe200000000ff */
[----:B------:R-:W-:Y:S01]  /*0ad0*/  IMAD.SHL.U32 R4, R4, 0x1000000, RZ ;  /* 0x0100000004047824 */ /* 0x000fe200078e00ff */
[----:B------:R-:W-:Y:S01]  /*0ae0*/  PRMT R2, R10, 0x7773, RZ ;  /* 0x000077730a027816 */ /* 0x000fe200000000ff */
[----:B------:R-:W-:-:S02]  /*0af0*/  IMAD.SHL.U32 R5, R5, 0x1000000, RZ ;  /* 0x0100000005057824 */ /* 0x000fc400078e00ff */
[----:B------:R-:W-:Y:S01]  /*0b00*/  IMAD.SHL.U32 R6, R6, 0x1000000, RZ ;  /* 0x0100000006067824 */ /* 0x000fe200078e00ff */
[----:B------:R-:W-:Y:S01]  /*0b10*/  LOP3.LUT R8, R4, 0x7f000000, RZ, 0xc0, !PT ;  /* 0x7f00000004087812 */ /* 0x000fe200078ec0ff */
[----:B------:R-:W-:Y:S01]  /*0b20*/  IMAD.SHL.U32 R2, R2, 0x1000000, RZ ;  /* 0x0100000002027824 */ /* 0x000fe200078e00ff */
[----:B------:R-:W-:Y:S02]  /*0b30*/  LOP3.LUT R7, R5, 0x7f000000, RZ, 0xc0, !PT ;  /* 0x7f00000005077812 */ /* 0x000fe400078ec0ff */
[----:B------:R-:W-:Y:S01]  /*0b40*/  LOP3.LUT R9, R6, 0x7f000000, RZ, 0xc0, !PT ;  /* 0x7f00000006097812 */ /* 0x000fe200078ec0ff */
[----:B------:R-:W0:Y:S01]  /*0b50*/  FLO.U32 R12, R8 ;  /* 0x00000008000c7300 */ /* 0x000e2200000e0000 */
[----:B------:R-:W-:-:S07]  /*0b60*/  LOP3.LUT R10, R2, 0x7f000000, RZ, 0xc0, !PT ;  /* 0x7f000000020a7812 */ /* 0x000fce00078ec0ff */
        /* <DEDUP_REMOVED lines=11> */
[C---:B------:R-:W-:Y:S02]  /*0c20*/  ISETP.GT.U32.AND P2, PT, R14.reuse, 0x4, PT ;  /* 0x000000040e00780c */ /* 0x040fe40003f44070 */
[----:B-1----:R-:W-:Y:S01]  /*0c30*/  IADD3 R16, -R15, 0x1f, RZ ;  /* 0x0000001f0f107810 */ /* 0x002fe20007ffe1ff */
[----:B------:R-:W-:Y:S01]  /*0c40*/  VIADD R15, R14, 0xfffffffc ;  /* 0xfffffffc0e0f7836 */ /* 0x000fe20000000000 */
[----:B------:R-:W-:Y:S02]  /*0c50*/  SEL R14, R13, RZ, P1 ;  /* 0x000000ff0d0e7207 */ /* 0x000fe40000800000 */
[C---:B------:R-:W-:Y:S01]  /*0c60*/  ISETP.GT.U32.AND P3, PT, R16.reuse, 0x4, PT ;  /* 0x000000041000780c */ /* 0x040fe20003f64070 */
[----:B------:R-:W-:Y:S01]  /*0c70*/  VIADD R17, R16, 0xfffffffc ;  /* 0xfffffffc10117836 */ /* 0x000fe20000000000 */
[----:B------:R-:W-:Y:S02]  /*0c80*/  SEL R16, R15, RZ, P2 ;  /* 0x000000ff0f107207 */ /* 0x000fe40001000000 */
[----:B------:R-:W-:Y:S01]  /*0c90*/  SHF.L.U32 R13, R8, R12, RZ ;  /* 0x0000000c080d7219 */ /* 0x000fe200000006ff */
[----:B------:R-:W-:Y:S01]  /*0ca0*/  IMAD R12, R12, R11, 0x3c000000 ;  /* 0x3c0000000c0c7424 */ /* 0x000fe200078e020b */
[----:B------:R-:W-:-:S02]  /*0cb0*/  SEL R18, R17, RZ, P3 ;  /* 0x000000ff11127207 */ /* 0x000fc40001800000 */
[----:B------:R-:W-:Y:S01]  /*0cc0*/  SHF.L.U32 R15, R7, R14, RZ ;  /* 0x0000000e070f7219 */ /* 0x000fe200000006ff */
[-C--:B------:R-:W-:Y:S01]  /*0cd0*/  IMAD R14, R14, R11.reuse, 0x3c000000 ;  /* 0x3c0000000e0e7424 */ /* 0x080fe200078e020b */
[----:B------:R-:W-:Y:S01]  /*0ce0*/  SHF.L.U32 R17, R9, R16, RZ ;  /* 0x0000001009117219 */ /* 0x000fe200000006ff */
[-C--:B------:R-:W-:Y:S01]  /*0cf0*/  IMAD R16, R16, R11.reuse, 0x3c000000 ;  /* 0x3c00000010107424 */ /* 0x080fe200078e020b */
[----:B------:R-:W-:Y:S01]  /*0d00*/  LEA.HI R12, R13, R12, RZ, 0x1c ;  /* 0x0000000c0d0c7211 */ /* 0x000fe200078fe0ff */
[----:B------:R-:W-:Y:S01]  /*0d10*/  IMAD R11, R18, R11, 0x3c000000 ;  /* 0x3c000000120b7424 */ /* 0x000fe200078e020b */
[----:B------:R-:W-:Y:S01]  /*0d20*/  SHF.L.U32 R18, R10, R18, RZ ;  /* 0x000000120a127219 */ /* 0x000fe200000006ff */
[----:B------:R-:W-:Y:S01]  /*0d30*/  VIADD R13, R7, 0x1000000 ;  /* 0x01000000070d7836 */ /* 0x000fe20000000000 */
[----:B------:R-:W-:Y:S01]  /*0d40*/  LEA.HI R14, R15, R14, RZ, 0x1c ;  /* 0x0000000e0f0e7211 */ /* 0x000fe200078fe0ff */
[----:B------:R-:W-:Y:S01]  /*0d50*/  VIADD R15, R9, 0x1000000 ;  /* 0x01000000090f7836 */ /* 0x000fe20000000000 */
[----:B------:R-:W-:Y:S01]  /*0d60*/  LEA.HI R18, R18, R11, RZ, 0x1c ;  /* 0x0000000b12127211 */ /* 0x000fe200078fe0ff */
[C---:B------:R-:W-:Y:S01]  /*0d70*/  VIADD R11, R8.reuse, 0x1000000 ;  /* 0x01000000080b7836 */ /* 0x040fe20000000000 */
[----:B------:R-:W-:Y:S01]  /*0d80*/  LEA.HI R16, R17, R16, RZ, 0x1c ;  /* 0x0000001011107211 */ /* 0x000fe200078fe0ff */
[----:B------:R-:W-:Y:S01]  /*0d90*/  VIADD R8, R8, 0xffffffff ;  /* 0xffffffff08087836 */ /* 0x000fe20000000000 */
[----:B------:R-:W-:Y:S01]  /*0da0*/  SHF.R.S32.HI R13, RZ, 0x8, R13 ;  /* 0x00000008ff0d7819 */ /* 0x000fe2000001140d */
[----:B------:R-:W-:Y:S01]  /*0db0*/  VIADD R17, R10, 0x1000000 ;  /* 0x010000000a117836 */ /* 0x000fe20000000000 */
[----:B------:R-:W-:Y:S01]  /*0dc0*/  SHF.R.S32.HI R11, RZ, 0x8, R11 ;  /* 0x00000008ff0b7819 */ /* 0x000fe2000001140b */
[----:B------:R-:W-:Y:S01]  /*0dd0*/  VIADD R7, R7, 0xffffffff ;  /* 0xffffffff07077836 */ /* 0x000fe20000000000 */
[----:B------:R-:W-:Y:S01]  /*0de0*/  SHF.R.S32.HI R8, RZ, 0x1f, R8 ;  /* 0x0000001fff087819 */ /* 0x000fe20000011408 */
[----:B------:R-:W-:Y:S01]  /*0df0*/  VIADD R9, R9, 0xffffffff ;  /* 0xffffffff09097836 */ /* 0x000fe20000000000 */
[----:B------:R-:W-:Y:S01]  /*0e00*/  LOP3.LUT R11, R12, 0x7f800000, R11, 0xf8, !PT ;  /* 0x7f8000000c0b7812 */ /* 0x000fe200078ef80b */
[----:B------:R-:W-:Y:S01]  /*0e10*/  VIADD R10, R10, 0xffffffff ;  /* 0xffffffff0a0a7836 */ /* 0x000fe20000000000 */
[----:B------:R-:W-:-:S02]  /*0e20*/  SHF.R.S32.HI R15, RZ, 0x8, R15 ;  /* 0x00000008ff0f7819 */ /* 0x000fc4000001140f */
[----:B------:R-:W-:Y:S02]  /*0e30*/  SHF.R.S32.HI R17, RZ, 0x8, R17 ;  /* 0x00000008ff117819 */ /* 0x000fe40000011411 */
[----:B------:R-:W-:Y:S02]  /*0e40*/  LOP3.LUT R14, R14, 0x7f800000, R13, 0xf8, !PT ;  /* 0x7f8000000e0e7812 */ /* 0x000fe400078ef80d */
[----:B------:R-:W-:Y:S02]  /*0e50*/  SHF.R.S32.HI R7, RZ, 0x1f, R7 ;  /* 0x0000001fff077819 */ /* 0x000fe40000011407 */
[----:B------:R-:W-:Y:S02]  /*0e60*/  LOP3.LUT R11, R11, R8, RZ, 0x30, !PT ;  /* 0x000000080b0b7212 */ /* 0x000fe400078e30ff */
[----:B------:R-:W-:Y:S02]  /*0e70*/  LOP3.LUT R16, R16, 0x7f800000, R15, 0xf8, !PT ;  /* 0x7f80000010107812 */ /* 0x000fe400078ef80f */
[----:B------:R-:W-:-:S02]  /*0e80*/  LOP3.LUT R17, R18, 0x7f800000, R17, 0xf8, !PT ;  /* 0x7f80000012117812 */ /* 0x000fc400078ef811 */
[----:B------:R-:W-:Y:S02]  /*0e90*/  SHF.R.S32.HI R9, RZ, 0x1f, R9 ;  /* 0x0000001fff097819 */ /* 0x000fe40000011409 */
[----:B------:R-:W-:Y:S02]  /*0ea0*/  SHF.R.S32.HI R10, RZ, 0x1f, R10 ;  /* 0x0000001fff0a7819 */ /* 0x000fe4000001140a */
[----:B------:R-:W-:Y:S02]  /*0eb0*/  LOP3.LUT R14, R14, R7, RZ, 0x30, !PT ;  /* 0x000000070e0e7212 */ /* 0x000fe400078e30ff */
[----:B------:R-:W-:Y:S02]  /*0ec0*/  LOP3.LUT R11, R11, 0x80000000, R4, 0xf8, !PT ;  /* 0x800000000b0b7812 */ /* 0x000fe400078ef804 */
[----:B------:R-:W-:Y:S02]  /*0ed0*/  LEA R4, P0, R3, UR8, 0x3 ;  /* 0x0000000803047c11 */ /* 0x000fe4000f8018ff */
[----:B------:R-:W-:-:S02]  /*0ee0*/  LOP3.LUT R9, R16, R9, RZ, 0x30, !PT ;  /* 0x0000000910097212 */ /* 0x000fc400078e30ff */
[----:B------:R-:W-:Y:S02]  /*0ef0*/  LOP3.LUT R17, R17, R10, RZ, 0x30, !PT ;  /* 0x0000000a11117212 */ /* 0x000fe400078e30ff */
[----:B------:R-:W-:Y:S02]  /*0f00*/  LOP3.LUT R14, R14, 0x80000000, R5, 0xf8, !PT ;  /* 0x800000000e0e7812 */ /* 0x000fe400078ef805 */
[----:B------:R-:W-:Y:S02]  /*0f10*/  LEA.HI.X R5, R3, UR9, R0, 0x3, P0 ;  /* 0x0000000903057c11 */ /* 0x000fe400080f1c00 */
[----:B------:R-:W-:Y:S02]  /*0f20*/  LOP3.LUT R9, R9, 0x80000000, R6, 0xf8, !PT ;  /* 0x8000000009097812 */ /* 0x000fe400078ef806 */
[----:B------:R-:W-:Y:S02]  /*0f30*/  LOP3.LUT R2, R17, 0x80000000, R2, 0xf8, !PT ;  /* 0x8000000011027812 */ /* 0x000fe400078ef802 */
[----:B------:R-:W-:-:S02]  /*0f40*/  IADD3 R3, P0, R3, UR5, RZ ;  /* 0x0000000503037c10 */ /* 0x000fc4000ff1e0ff */
[----:B------:R-:W-:Y:S02]  /*0f50*/  F2FP.BF16.F32.PACK_AB R9, R2, R9 ;  /* 0x000000090209723e */ /* 0x000fe400000010ff */
[----:B------:R-:W-:Y:S01]  /*0f60*/  F2FP.BF16.F32.PACK_AB R8, R14, R11 ;  /* 0x0000000b0e08723e */ /* 0x000fe200000010ff */
[C---:B------:R-:W-:Y:S01]  /*0f70*/  IMAD.SHL.U32 R2, R3.reuse, 0x4, RZ ;  /* 0x0000000403027824 */ /* 0x040fe200078e00ff */
[C---:B------:R-:W-:Y:S01]  /*0f80*/  ISETP.LT.U32.AND P1, PT, R3.reuse, 0x4000, PT ;  /* 0x000040000300780c */ /* 0x040fe20003f21070 */
[----:B------:R-:W-:Y:S02]  /*0f90*/  IMAD.X R0, RZ, RZ, R0, P0 ;  /* 0x000000ffff007224 */ /* 0x000fe400000e0600 */
[----:B------:R0:W-:Y:S01]  /*0fa0*/  STG.E.64 desc[UR10][R4.64], R8 ;  /* 0x0000000804007986 */ /* 0x0001e2000c101b0a */
[----:B------:R-:W-:Y:S02]  /*0fb0*/  ISETP.GE.U32.AND P0, PT, R2, UR13, PT ;  /* 0x0000000d02007c0c */ /* 0x000fe4000bf06070 */
[----:B------:R-:W-:-:S02]  /*0fc0*/  SHF.L.U64.HI R2, R3, 0x2, R0 ;  /* 0x0000000203027819 */ /* 0x000fc40000010200 */
[----:B------:R-:W-:Y:S02]  /*0fd0*/  ISETP.LT.U32.AND.EX P1, PT, R0, RZ, PT, P1 ;  /* 0x000000ff0000720c */ /* 0x000fe40003f21110 */
[----:B------:R-:W-:-:S13]  /*0fe0*/  ISETP.GE.AND.EX P0, PT, R2, UR6, PT, P0 ;  /* 0x0000000602007c0c */ /* 0x000fda000bf06300 */
[----:B0-----:R-:W-:Y:S05]  /*0ff0*/  @!P0 BRA P1, `(.L_x_2134) ;  /* 0xfffffff800988947 */ /* 0x001fea000083ffff */
[----:B------:R-:W-:Y:S05]  /*1000*/  EXIT ;  /* 0x000000000000794d */ /* 0x000fea0003800000 */
.L_x_2135:
        /* <DEDUP_REMOVED lines=15> */
.L_x_7872:


//--------------------- .text._ZN2at6native55_GLOBAL__N__de093ff9_22_ForeachBinaryOpList_cu_a911ec4325multi_tensor_apply_kernelINS1_18TensorListMetadataILi2EEENS1_11CopyFunctorIN3c108BFloat16EbLi2ELi1ELi1EEEJNS0_4CopyIS7_bEEEEEvT_T0_DpT1_ --------------------------
	.section	.text._ZN2at6native55_GLOBAL__N__de093ff9_22_ForeachBinaryOpList_cu_a911ec4325multi_tensor_apply_kernelINS1_18TensorListMetadataILi2EEENS1_11CopyFunctorIN3c108BFloat16EbLi2ELi1ELi1EEEJNS0_4CopyIS7_bEEEEEvT_T0_DpT1_,"ax",@progbits
	.align	128
.text._ZN2at6native55_GLOBAL__N__de093ff9_22_ForeachBinaryOpList_cu_a911ec4325multi_tensor_apply_kernelINS1_18TensorListMetadataILi2EEENS1_11CopyFunctorIN3c108BFloat16EbLi2ELi1ELi1EEEJNS0_4CopyIS7_bEEEEEvT_T0_DpT1_:
        .type           _ZN2at6native55_GLOBAL__N__de093ff9_22_ForeachBinaryOpList_cu_a911ec4325multi_tensor_apply_kernelINS1_18TensorListMetadataILi2EEENS1_11CopyFunctorIN3c108BFloat16EbLi2ELi1ELi1EEEJNS0_4CopyIS7_bEEEEEvT_T0_DpT1_,@function
        .size           _ZN2at6native55_GLOBAL__N__de093ff9_22_ForeachBinaryOpList_cu_a911ec4325multi_tensor_apply_kernelINS1_18TensorListMetadataILi2EEENS1_11CopyFunctorIN3c108BFloat16EbLi2ELi1ELi1EEEJNS0_4CopyIS7_bEEEEEvT_T0_DpT1_,(.L_x_7873 - _ZN2at6native55_GLOBAL__N__de093ff9_22_ForeachBinaryOpList_cu_a911ec4325multi_tensor_apply_kernelINS1_18TensorListMetadataILi2EEENS1_11CopyFunctorIN3c108BFloat16EbLi2ELi1ELi1EEEJNS0_4CopyIS7_bEEEEEvT_T0_DpT1_)
        .other          _ZN2at6native55_GLOBAL__N__de093ff9_22_ForeachBinaryOpList_cu_a911ec4325multi_tensor_apply_kernelINS1_18TensorListMetadataILi2EEENS1_11CopyFunctorIN3c108BFloat16EbLi2ELi1ELi1EEEJNS0_4CopyIS7_bEEEEEvT_T0_DpT1_,@"STO_CUDA_ENTRY STV_DEFAULT"
_ZN2at6native55_GLOBAL__N__de093ff9_22_ForeachBinaryOpList_cu_a911ec4325multi_tensor_apply_kernelINS1_18TensorListMetadataILi2EEENS1_11CopyFunctorIN3c108BFloat16EbLi2ELi1ELi1EEEJNS0_4CopyIS7_bEEEEEvT_T0_DpT1_:
        /* <DEDUP_REMOVED lines=29> */
.L_x_2137:
[----:B0-----:R-:W-:Y:S01]  /*01d0*/  IADD3 R7, P0, R15, R18, RZ ;  /* 0x000000120f077210 */ /* 0x001fe20007f1e0ff */
[----:B-1----:R-:W-:-:S03]  /*01e0*/  IMAD R2, R16, 0x3, RZ ;  /* 0x0000000310027824 */ /* 0x002fc600078e02ff */
[CC--:B------:R-:W-:Y:S01]  /*01f0*/  IADD3 R23, P5, R16.reuse, R7.reuse, RZ ;  /* 0x0000000710177210 */ /* 0x0c0fe20007fbe0ff */
[----:B------:R-:W-:Y:S01]  /*0200*/  IMAD.X R26, RZ, RZ, R19, P0 ;  /* 0x000000ffff1a7224 */ /* 0x000fe200000e0613 */
[C---:B------:R-:W-:Y:S02]  /*0210*/  ISETP.GE.U32.AND P2, PT, R7.reuse, 0x10000, PT ;  /* 0x000100000700780c */ /* 0x040fe40003f46070 */
[-C--:B------:R-:W-:Y:S01]  /*0220*/  LEA R20, P4, R16, R7.reuse, 0x1 ;  /* 0x0000000710147211 */ /* 0x080fe200078808ff */
[--C-:B------:R-:W-:Y:S01]  /*0230*/  IMAD.X R24, RZ, RZ, R26.reuse, P5 ;  /* 0x000000ffff187224 */ /* 0x100fe200028e061a */
[----:B------:R-:W-:Y:S02]  /*0240*/  ISETP.LT.U32.AND P1, PT, R7, UR13, PT ;  /* 0x0000000d07007c0c */ /* 0x000fe4000bf21070 */
[----:B------:R-:W-:Y:S01]  /*0250*/  IADD3 R17, P6, R2, R7, RZ ;  /* 0x0000000702117210 */ /* 0x000fe20007fde0ff */
[----:B------:R-:W-:Y:S01]  /*0260*/  IMAD.X R21, RZ, RZ, R26, P4 ;  /* 0x000000ffff157224 */ /* 0x000fe200020e061a */
[----:B------:R-:W-:-:S02]  /*0270*/  ISETP.GE.U32.AND.EX P2, PT, R26, RZ, PT, P2 ;  /* 0x000000ff1a00720c */ /* 0x000fc40003f46120 */
[C---:B------:R-:W-:Y:S01]  /*0280*/  ISETP.GE.U32.AND P3, PT, R23.reuse, 0x10000, PT ;  /* 0x000100001700780c */ /* 0x040fe20003f66070 */
[----:B------:R-:W-:Y:S01]  /*0290*/  IMAD.X R22, RZ, RZ, R26, P6 ;  /* 0x000000ffff167224 */ /* 0x000fe200030e061a */
[----:B------:R-:W-:Y:S02]  /*02a0*/  ISETP.LT.AND.EX P1, PT, R26, UR6, !P2, P1 ;  /* 0x000000061a007c0c */ /* 0x000fe4000d721310 */
[----:B------:R-:W-:Y:S02]  /*02b0*/  ISETP.LT.U32.AND P0, PT, R23, UR13, PT ;  /* 0x0000000d17007c0c */ /* 0x000fe4000bf01070 */
[----:B------:R-:W-:Y:S02]  /*02c0*/  ISETP.GE.U32.AND P5, PT, R20, 0x10000, PT ;  /* 0x000100001400780c */ /* 0x000fe40003fa6070 */
[----:B------:R-:W-:Y:S02]  /*02d0*/  ISETP.GE.U32.AND.EX P3, PT, R24, RZ, PT, P3 ;  /* 0x000000ff1800720c */ /* 0x000fe40003f66130 */
[----:B------:R-:W-:-:S02]  /*02e0*/  ISETP.GE.U32.AND P4, PT, R17, 0x10000, PT ;  /* 0x000100001100780c */ /* 0x000fc40003f86070 */
[----:B------:R-:W-:Y:S02]  /*02f0*/  ISETP.LT.U32.AND P2, PT, R20, UR13, PT ;  /* 0x0000000d14007c0c */ /* 0x000fe4000bf41070 */
[----:B------:R-:W-:Y:S02]  /*0300*/  ISETP.GE.U32.AND.EX P5, PT, R21, RZ, PT, P5 ;  /* 0x000000ff1500720c */ /* 0x000fe40003fa6150 */
[----:B------:R-:W-:Y:S02]  /*0310*/  ISETP.LT.AND.EX P0, PT, R24, UR6, !P3, P0 ;  /* 0x0000000618007c0c */ /* 0x000fe4000df01300 */
[----:B------:R-:W-:Y:S02]  /*0320*/  ISETP.LT.U32.AND P3, PT, R17, UR13, PT ;  /* 0x0000000d11007c0c */ /* 0x000fe4000bf61070 */
[----:B------:R-:W-:Y:S02]  /*0330*/  ISETP.GE.U32.AND.EX P4, PT, R22, RZ, PT, P4 ;  /* 0x000000ff1600720c */ /* 0x000fe40003f86140 */
[----:B------:R-:W-:-:S02]  /*0340*/  ISETP.LT.AND.EX P2, PT, R21, UR6, !P5, P2 ;  /* 0x0000000615007c0c */ /* 0x000fc4000ef41320 */
[----:B------:R-:W-:Y:S02]  /*0350*/  ISETP.LT.AND.EX P3, PT, R22, UR6, !P4, P3 ;  /* 0x0000000616007c0c */ /* 0x000fe4000e761330 */
[----:B------:R-:W-:-:S04]  /*0360*/  @P1 IADD3 R8, P4, R7, UR14, RZ ;  /* 0x0000000e07081c10 */ /* 0x000fc8000ff9e0ff */
[----:B------:R-:W-:Y:S02]  /*0370*/  @P1 IADD3.X R9, R26, UR4, RZ, P4, !PT ;  /* 0x000000041a091c10 */ /* 0x000fe4000a7fe4ff */
[----:B------:R-:W-:-:S03]  /*0380*/  @P0 IADD3 R2, P4, R23, UR14, RZ ;  /* 0x0000000e17020c10 */ /* 0x000fc6000ff9e0ff */
[----:B------:R-:W-:Y:S01]  /*0390*/  @P2 IADD3 R4, P5, R20, UR14, RZ ;  /* 0x0000000e14042c10 */ /* 0x000fe2000ffbe0ff */
[----:B------:R0:W2:Y:S01]  /*03a0*/  @P1 LDG.E.U8 R14, desc[UR10][R8.64] ;  /* 0x0000000a080e1981 */ /* 0x0000a2000c1e1100 */
[----:B------:R-:W-:Y:S02]  /*03b0*/  @P0 IADD3.X R3, R24, UR4, RZ, P4, !PT ;  /* 0x0000000418030c10 */ /* 0x000fe4000a7fe4ff */
[----:B------:R-:W-:Y:S02]  /*03c0*/  @P3 IADD3 R10, P4, R17, UR14, RZ ;  /* 0x0000000e110a3c10 */ /* 0x000fe4000ff9e0ff */
[----:B------:R-:W-:Y:S01]  /*03d0*/  @P2 IADD3.X R5, R21, UR4, RZ, P5, !PT ;  /* 0x0000000415052c10 */ /* 0x000fe2000affe4ff */
[----:B------:R1:W3:Y:S01]  /*03e0*/  @P0 LDG.E.U8 R13, desc[UR10][R2.64] ;  /* 0x0000000a020d0981 */ /* 0x0002e2000c1e1100 */
[----:B------:R-:W-:-:S03]  /*03f0*/  @P3 IADD3.X R11, R22, UR4, RZ, P4, !PT ;  /* 0x00000004160b3c10 */ /* 0x000fc6000a7fe4ff */
[----:B------:R4:W5:Y:S04]  /*0400*/  @P2 LDG.E.U8 R12, desc[UR10][R4.64] ;  /* 0x0000000a040c2981 */ /* 0x000968000c1e1100 */
[----:B------:R-:W5:Y:S01]  /*0410*/  @P3 LDG.E.U8 R0, desc[UR10][R10.64] ;  /* 0x0000000a0a003981 */ /* 0x000f62000c1e1100 */
[----:B------:R-:W-:Y:S02]  /*0420*/  @P1 LEA R6, P4, R7, UR8, 0x1 ;  /* 0x0000000807061c11 */ /* 0x000fe4000f8808ff */
[----:B0-----:R-:W-:Y:S02]  /*0430*/  @P0 LEA R8, P5, R23, UR8, 0x1 ;  /* 0x0000000817080c11 */ /* 0x001fe4000f8a08ff */
[----:B------:R-:W-:Y:S02]  /*0440*/  @P1 LEA.HI.X R7, R7, UR9, R26, 0x1, P4 ;  /* 0x0000000907071c11 */ /* 0x000fe4000a0f0c1a */
[----:B-1----:R-:W-:-:S02]  /*0450*/  @P2 LEA R2, P4, R20, UR8, 0x1 ;  /* 0x0000000814022c11 */ /* 0x002fc4000f8808ff */
[----:B------:R-:W-:Y:S02]  /*0460*/  @P0 LEA.HI.X R9, R23, UR9, R24, 0x1, P5 ;  /* 0x0000000917090c11 */ /* 0x000fe4000a8f0c18 */
[C---:B----4-:R-:W-:Y:S02]  /*0470*/  @P3 LEA R4, P5, R17.reuse, UR8, 0x1 ;  /* 0x0000000811043c11 */ /* 0x050fe4000f8a08ff */
[----:B------:R-:W-:Y:S01]  /*0480*/  @P2 LEA.HI.X R3, R20, UR9, R21, 0x1, P4 ;  /* 0x0000000914032c11 */ /* 0x000fe2000a0f0c15 */
[----:B------:R-:W-:Y:S01]  /*0490*/  IMAD.WIDE.U32 R18, R16, 0x4, R18 ;  /* 0x0000000410127825 */ /* 0x000fe200078e0012 */
[----:B------:R-:W-:Y:S01]  /*04a0*/  @P3 LEA.HI.X R5, R17, UR9, R22, 0x1, P5 ;  /* 0x0000000911053c11 */ /* 0x000fe2000a8f0c16 */
[----:B--2---:R-:W0:Y:S08]  /*04b0*/  I2F.S8 R28, R14 ;  /* 0x0000000e001c7306 */ /* 0x004e300000001400 */
[----:B---3--:R-:W1:Y:S08]  /*04c0*/  I2F.S8 R29, R13 ;  /* 0x0000000d001d7306 */ /* 0x008e700000001400 */
[----:B-----5:R-:W2:Y:S08]  /*04d0*/  I2F.S8 R27, R12 ;  /* 0x0000000c001b7306 */ /* 0x020eb00000001400 */
[----:B------:R-:W3:Y:S01]  /*04e0*/  I2F.S8 R25, R0 ;  /* 0x0000000000197306 */ /* 0x000ee20000001400 */
[----:B0-----:R-:W-:-:S02]  /*04f0*/  F2FP.BF16.F32.PACK_AB R28, RZ, R28 ;  /* 0x0000001cff1c723e */ /* 0x001fc400000010ff */
[----:B-1----:R-:W-:Y:S02]  /*0500*/  F2FP.BF16.F32.PACK_AB R29, RZ, R29 ;  /* 0x0000001dff1d723e */ /* 0x002fe400000010ff */
[----:B--2---:R-:W-:Y:S01]  /*0510*/  F2FP.BF16.F32.PACK_AB R27, RZ, R27 ;  /* 0x0000001bff1b723e */ /* 0x004fe200000010ff */
[----:B------:R2:W-:Y:S01]  /*0520*/  @P1 STG.E.U16 desc[UR10][R6.64], R28 ;  /* 0x0000001c06001986 */ /* 0x0005e2000c10150a */
[----:B------:R-:W-:-:S03]  /*0530*/  ISETP.LT.U32.AND P1, PT, R18, UR13, PT ;  /* 0x0000000d12007c0c */ /* 0x000fc6000bf21070 */
[----:B------:R2:W-:Y:S01]  /*0540*/  @P0 STG.E.U16 desc[UR10][R8.64], R29 ;  /* 0x0000001d08000986 */ /* 0x0005e2000c10150a */
[----:B---3--:R-:W-:-:S03]  /*0550*/  F2FP.BF16.F32.PACK_AB R25, RZ, R25 ;  /* 0x00000019ff19723e */ /* 0x008fc600000010ff */
[----:B------:R2:W-:Y:S01]  /*0560*/  @P2 STG.E.U16 desc[UR10][R2.64], R27 ;  /* 0x0000001b02002986 */ /* 0x0005e2000c10150a */
[----:B------:R-:W-:-:S03]  /*0570*/  ISETP.GE.U32.AND P0, PT, R18, 0x10000, PT ;  /* 0x000100001200780c */ /* 0x000fc60003f06070 */
[----:B------:R2:W-:Y:S01]  /*0580*/  @P3 STG.E.U16 desc[UR10][R4.64], R25 ;  /* 0x0000001904003986 */ /* 0x0005e2000c10150a */
[C---:B------:R-:W-:Y:S02]  /*0590*/  ISETP.GE.U32.AND.EX P0, PT, R19.reuse, RZ, PT, P0 ;  /* 0x000000ff1300720c */ /* 0x040fe40003f06100 */
[----:B------:R-:W-:-:S13]  /*05a0*/  ISETP.LT.AND.EX P1, PT, R19, UR6, PT, P1 ;  /* 0x0000000613007c0c */ /* 0x000fda000bf21310 */
[----:B--2---:R-:W-:Y:S05]  /*05b0*/  @!P0 BRA P1, `(.L_x_2137) ;  /* 0xfffffffc00048947 */ /* 0x004fea000083ffff */
[----:B------:R-:W-:Y:S05]  /*05c0*/  EXIT ;  /* 0x000000000000794d */ /* 0x000fea0003800000 */
.L_x_2136:
        /* <DEDUP_REMOVED lines=8> */
.L_x_2138:
[----:B------:R-:W-:-:S04]  /*0650*/  LEA R2, P0, R10, UR14, 0x2 ;  /* 0x0000000e0a027c11 */ /* 0x000fc8000f8010ff */
[----:B------:R-:W-:-:S05]  /*0660*/  LEA.HI.X R3, R10, UR4, R11, 0x2, P0 ;  /* 0x000000040a037c11 */ /* 0x000fca00080f140b */
[----:B------:R-:W2:Y:S01]  /*0670*/  LDG.E R2, desc[UR10][R2.64] ;  /* 0x0000000a02027981 */ /* 0x000ea2000c1e1900 */
[----:B------:R-:W-:Y:S01]  /*0680*/  LEA R4, P0, R10, UR8, 0x3 ;  /* 0x000000080a047c11 */ /* 0x000fe2000f8018ff */
[----:B--2---:R-:W-:Y:S08]  /*0690*/  I2F.S8 R0, R2 ;  /* 0x0000000200007306 */ /* 0x004ff00000001400 */
[----:B------:R-:W0:Y:S08]  /*06a0*/  I2F.S8 R5, R2.B1 ;  /* 0x1000000200057306 */ /* 0x000e300000001400 */
[----:B------:R-:W-:Y:S01]  /*06b0*/  I2F.S8 R6, R2.B2 ;  /* 0x2000000200067306 */ /* 0x000fe20000001400 */
[----:B0-----:R-:W-:-:S07]  /*06c0*/  F2FP.BF16.F32.PACK_AB R8, R5, R0 ;  /* 0x000000000508723e */ /* 0x001fce00000010ff */
[----:B------:R-:W0:Y:S01]  /*06d0*/  I2F.S8 R7, R2.B3 ;  /* 0x3000000200077306 */ /* 0x000e220000001400 */
[C---:B------:R-:W-:Y:S02]  /*06e0*/  LEA.HI.X R5, R10.reuse, UR9, R11, 0x3, P0 ;  /* 0x000000090a057c11 */ /* 0x040fe400080f1c0b */
[----:B------:R-:W-:-:S04]  /*06f0*/  IADD3 R10, P0, R10, UR5, RZ ;  /* 0x000000050a0a7c10 */ /* 0x000fc8000ff1e0ff */
[C---:B------:R-:W-:Y:S01]  /*0700*/  ISETP.LT.U32.AND P1, PT, R10.reuse, 0x4000, PT ;  /* 0x000040000a00780c */ /* 0x040fe20003f21070 */
[----:B------:R-:W-:Y:S02]  /*0710*/  IMAD.SHL.U32 R0, R10, 0x4, RZ ;  /* 0x000000040a007824 */ /* 0x000fe400078e00ff */
[----:B------:R-:W-:-:S03]  /*0720*/  IMAD.X R11, RZ, RZ, R11, P0 ;  /* 0x000000ffff0b7224 */ /* 0x000fc600000e060b */
[----:B------:R-:W-:Y:S02]  /*0730*/  ISETP.GE.U32.AND P0, PT, R0, UR13, PT ;  /* 0x0000000d00007c0c */ /* 0x000fe4000bf06070 */
[----:B0-----:R-:W-:Y:S02]  /*0740*/  F2FP.BF16.F32.PACK_AB R9, R7, R6 ;  /* 0x000000060709723e */ /* 0x001fe400000010ff */
[----:B------:R-:W-:Y:S02]  /*0750*/  SHF.L.U64.HI R0, R10, 0x2, R11 ;  /* 0x000000020a007819 */ /* 0x000fe4000001020b */
[----:B------:R-:W-:Y:S01]  /*0760*/  ISETP.LT.U32.AND.EX P1, PT, R11, RZ, PT, P1 ;  /* 0x000000ff0b00720c */ /* 0x000fe20003f21110 */
[----:B------:R0:W-:Y:S01]  /*0770*/  STG.E.64 desc[UR10][R4.64], R8 ;  /* 0x0000000804007986 */ /* 0x0001e2000c101b0a */
[----:B------:R-:W-:-:S13]  /*0780*/  ISETP.GE.AND.EX P0, PT, R0, UR6, PT, P0 ;  /* 0x0000000600007c0c */ /* 0x000fda000bf06300 */
[----:B0-----:R-:W-:Y:S05]  /*0790*/  @!P0 BRA P1, `(.L_x_2138) ;  /* 0xfffffffc00ac8947 */ /* 0x001fea000083ffff */
[----:B------:R-:W-:Y:S05]  /*07a0*/  EXIT ;  /* 0x000000000000794d */ /* 0x000fea0003800000 */
.L_x_2139:
        /* <DEDUP_REMOVED lines=13> */
.L_x_7873:


//--------------------- .text._ZN2at6native55_GLOBAL__N__de093ff9_22_ForeachBinaryOpList_cu_a911ec4325multi_tensor_apply_kernelINS1_18TensorListMetadataILi2EEENS1_11CopyFunctorIN3c108BFloat16ENS6_4HalfELi2ELi1ELi1EEEJNS0_4CopyIS7_S8_EEEEEvT_T0_DpT1_ --------------------------
	.section	.text._ZN2at6native55_GLOBAL__N__de093ff9_22_ForeachBinaryOpList_cu_a911ec4325multi_tensor_apply_kernelINS1_18TensorListMetadataILi2EEENS1_11CopyFunctorIN3c108BFloat16ENS6_4HalfELi2ELi1ELi1EEEJNS0_4CopyIS7_S8_EEEEEvT_T0_DpT1_,"ax",@progbits
	.align	128
.text._ZN2at6native55_GLOBAL__N__de093ff9_22_ForeachBinaryOpList_cu_a911ec4325multi_tensor_apply_kernelINS1_18TensorListMetadataILi2EEENS1_11CopyFunctorIN3c108BFloat16ENS6_4HalfELi2ELi1ELi1EEEJNS0_4CopyIS7_S8_EEEEEvT_T0_DpT1_:
        .type           _ZN2at6native55_GLOBAL__N__de093ff9_22_ForeachBinaryOpList_cu_a911ec4325multi_tensor_apply_kernelINS1_18TensorListMetadataILi2EEENS1_11CopyFunctorIN3c108BFloat16ENS6_4HalfELi2ELi1ELi1EEEJNS0_4CopyIS7_S8_EEEEEvT_T0_DpT1_,@function
        .size           _ZN2at6native55_GLOBAL__N__de093ff9_22_ForeachBinaryOpList_cu_a911ec4325multi_tensor_apply_kernelINS1_18TensorListMetadataILi2EEENS1_11CopyFunctorIN3c108BFloat16ENS6_4HalfELi2ELi1ELi1EEEJNS0_4CopyIS7_S8_EEEEEvT_T0_DpT1_,(.L_x_7874 - _ZN2at6native55_GLOBAL__N__de093ff9_22_ForeachBinaryOpList_cu_a911ec4325multi_tensor_apply_kernelINS1_18TensorListMetadataILi2EEENS1_11CopyFunctorIN3c108BFloat16ENS6_4HalfELi2ELi1ELi1EEEJNS0_4CopyIS7_S8_EEEEEvT_T0_DpT1_)
        .other          _ZN2at6native55_GLOBAL__N__de093ff9_22_ForeachBinaryOpList_cu_a911ec4325multi_tensor_apply_kernelINS1_18TensorListMetadataILi2EEENS1_11CopyFunctorIN3c108BFloat16ENS6_4HalfELi2ELi1ELi1EEEJNS0_4CopyIS7_S8_EEEEEvT_T0_DpT1_,@"STO_CUDA_ENTRY STV_DEFAULT"
_ZN2at6native55_GLOBAL__N__de093ff9_22_ForeachBinaryOpList_cu_a911ec4325multi_tensor_apply_kernelINS1_18TensorListMetadataILi2EEENS1_11CopyFunctorIN3c108BFloat16ENS6_4HalfELi2ELi1ELi1EEEJNS0_4CopyIS7_S8_EEEEEvT_T0_DpT1_:
        /* <DEDUP_REMOVED lines=8> */
[----:B------:R-:W-:Y:S01]  /*0080*/  ULDC.64 UR8, c[0x0][UR10+0x410] ;  /* 0x000104000a087abb */ /* 0x000fe20008000a00 */
[----:B------:R-:W-:Y:S02]  /*0090*/  UIMAD.WIDE UR6, UR11, 0x10000, URZ ;  /* 0x000100000b0678a5 */ /* 0x000fe4000f8e023f */
[----:B------:R-:W-:Y:S02]  /*00a0*/  UIMAD.WIDE UR4, UR11, 0x20000, UR4 ;  /* 0x000200000b0478a5 */ /* 0x000fe4000f8e0204 */
[----:B------:R-:W-:-:S03]  /*00b0*/  UIMAD.WIDE UR8, UR11, 0x20000, UR8 ;  /* 0x000200000b0878a5 */ /* 0x000fc6000f8e0208 */
[----:B------:R-:W-:Y:S02]  /*00c0*/  ULDC.64 UR10, c[0x0][UR10+0x610] ;  /* 0x000184000a0a7abb */ /* 0x000fe40008000a00 */
[----:B------:R-:W-:Y:S02]  /*00d0*/  UIADD3 UR12, UP1, -UR6, UR10, URZ ;  /* 0x0000000a060c7290 */ /* 0x000fe4000ff3e13f */
[----:B------:R-:W-:-:S04]  /*00e0*/  ULOP3.LUT UR6, UR8, 0x7, UR4, 0xc8, !UPT ;  /* 0x0000000708067892 */ /* 0x000fc8000f8ec804 */
        /* <DEDUP_REMOVED lines=13> */
.L_x_2141:
[----:B0-----:R-:W-:Y:S01]  /*01c0*/  IADD3 R10, P0, R18, R20, RZ ;  /* 0x00000014120a7210 */ /* 0x001fe20007f1e0ff */
[----:B-1----:R-:W-:-:S03]  /*01d0*/  IMAD R3, R19, 0x3, RZ ;  /* 0x0000000313037824 */ /* 0x002fc600078e02ff */
[CC--:B------:R-:W-:Y:S01]  /*01e0*/  IADD3 R9, P5, R19.reuse, R10.reuse, RZ ;  /* 0x0000000a13097210 */ /* 0x0c0fe20007fbe0ff */
[----:B------:R-:W-:Y:S01]  /*01f0*/  IMAD.X R7, RZ, RZ, R21, P0 ;  /* 0x000000ffff077224 */ /* 0x000fe200000e0615 */
[C---:B------:R-:W-:Y:S02]  /*0200*/  ISETP.GE.U32.AND P2, PT, R10.reuse, 0x10000, PT ;  /* 0x000100000a00780c */ /* 0x040fe40003f46070 */
[----:B------:R-:W-:Y:S01]  /*0210*/  ISETP.LT.U32.AND P1, PT, R10, UR12, PT ;  /* 0x0000000c0a007c0c */ /* 0x000fe2000bf21070 */
[--C-:B------:R-:W-:Y:S01]  /*0220*/  IMAD.X R26, RZ, RZ, R7.reuse, P5 ;  /* 0x000000ffff1a7224 */ /* 0x100fe200028e0607 */
[-C--:B------:R-:W-:Y:S02]  /*0230*/  LEA R11, P4, R19, R10.reuse, 0x1 ;  /* 0x0000000a130b7211 */ /* 0x080fe400078808ff */
[----:B------:R-:W-:Y:S02]  /*0240*/  ISETP.GE.U32.AND.EX P2, PT, R7, RZ, PT, P2 ;  /* 0x000000ff0700720c */ /* 0x000fe40003f46120 */
[----:B------:R-:W-:Y:S01]  /*0250*/  IADD3 R22, P6, R3, R10, RZ ;  /* 0x0000000a03167210 */ /* 0x000fe20007fde0ff */
[----:B------:R-:W-:Y:S01]  /*0260*/  IMAD.X R24, RZ, RZ, R7, P4 ;  /* 0x000000ffff187224 */ /* 0x000fe200020e0607 */
[----:B------:R-:W-:-:S02]  /*0270*/  ISETP.GE.U32.AND P3, PT, R9, 0x10000, PT ;  /* 0x000100000900780c */ /* 0x000fc40003f66070 */
[----:B------:R-:W-:Y:S01]  /*0280*/  ISETP.LT.AND.EX P1, PT, R7, UR6, !P2, P1 ;  /* 0x0000000607007c0c */ /* 0x000fe2000d721310 */
[----:B------:R-:W-:Y:S01]  /*0290*/  IMAD.X R23, RZ, RZ, R7, P6 ;  /* 0x000000ffff177224 */ /* 0x000fe200030e0607 */
[----:B------:R-:W-:Y:S02]  /*02a0*/  ISETP.LT.U32.AND P0, PT, R9, UR12, PT ;  /* 0x0000000c09007c0c */ /* 0x000fe4000bf01070 */
[----:B------:R-:W-:Y:S02]  /*02b0*/  ISETP.GE.U32.AND.EX P3, PT, R26, RZ, PT, P3 ;  /* 0x000000ff1a00720c */ /* 0x000fe40003f66130 */
[----:B------:R-:W-:Y:S02]  /*02c0*/  ISETP.GE.U32.AND P5, PT, R11, 0x10000, PT ;  /* 0x000100000b00780c */ /* 0x000fe40003fa6070 */
[----:B------:R-:W-:Y:S02]  /*02d0*/  ISETP.GE.U32.AND P4, PT, R22, 0x10000, PT ;  /* 0x000100001600780c */ /* 0x000fe40003f86070 */
[----:B------:R-:W-:-:S02]  /*02e0*/  ISETP.LT.AND.EX P0, PT, R26, UR6, !P3, P0 ;  /* 0x000000061a007c0c */ /* 0x000fc4000df01300 */
[----:B------:R-:W-:Y:S02]  /*02f0*/  ISETP.LT.U32.AND P2, PT, R11, UR12, PT ;  /* 0x0000000c0b007c0c */ /* 0x000fe4000bf41070 */
[----:B------:R-:W-:Y:S02]  /*0300*/  ISETP.GE.U32.AND.EX P5, PT, R24, RZ, PT, P5 ;  /* 0x000000ff1800720c */ /* 0x000fe40003fa6150 */
[----:B------:R-:W-:Y:S02]  /*0310*/  ISETP.LT.U32.AND P3, PT, R22, UR12, PT ;  /* 0x0000000c16007c0c */ /* 0x000fe4000bf61070 */
[C---:B------:R-:W-:Y:S02]  /*0320*/  ISETP.GE.U32.AND.EX P4, PT, R23.reuse, RZ, PT, P4 ;  /* 0x000000ff1700720c */ /* 0x040fe40003f86140 */
[----:B------:R-:W-:Y:S02]  /*0330*/  ISETP.LT.AND.EX P2, PT, R24, UR6, !P5, P2 ;  /* 0x0000000618007c0c */ /* 0x000fe4000ef41320 */
[----:B------:R-:W-:-:S02]  /*0340*/  ISETP.LT.AND.EX P3, PT, R23, UR6, !P4, P3 ;  /* 0x0000000617007c0c */ /* 0x000fc4000e761330 */
[----:B------:R-:W-:-:S04]  /*0350*/  @P1 LEA R12, P4, R10, UR4, 0x1 ;  /* 0x000000040a0c1c11 */ /* 0x000fc8000f8808ff */
[----:B------:R-:W-:Y:S02]  /*0360*/  @P1 LEA.HI.X R13, R10, UR5, R7, 0x1, P4 ;  /* 0x000000050a0d1c11 */ /* 0x000fe4000a0f0c07 */
[----:B------:R-:W-:-:S03]  /*0370*/  @P0 LEA R2, P4, R9, UR4, 0x1 ;  /* 0x0000000409020c11 */ /* 0x000fc6000f8808ff */
[----:B------:R-:W-:Y:S01]  /*0380*/  @P2 LEA R4, P5, R11, UR4, 0x1 ;  /* 0x000000040b042c11 */ /* 0x000fe2000f8a08ff */
[----:B------:R0:W2:Y:S01]  /*0390*/  @P1 LDG.E.U16 R25, desc[UR10][R12.64] ;  /* 0x0000000a0c191981 */ /* 0x0000a2000c1e1500 */
[----:B------:R-:W-:Y:S02]  /*03a0*/  @P0 LEA.HI.X R3, R9, UR5, R26, 0x1, P4 ;  /* 0x0000000509030c11 */ /* 0x000fe4000a0f0c1a */
[C---:B------:R-:W-:Y:S02]  /*03b0*/  @P3 LEA R14, P4, R22.reuse, UR4, 0x1 ;  /* 0x00000004160e3c11 */ /* 0x040fe4000f8808ff */
[----:B------:R-:W-:Y:S01]  /*03c0*/  @P2 LEA.HI.X R5, R11, UR5, R24, 0x1, P5 ;  /* 0x000000050b052c11 */ /* 0x000fe2000a8f0c18 */
[----:B------:R-:W3:Y:S01]  /*03d0*/  @P0 LDG.E.U16 R17, desc[UR10][R2.64] ;  /* 0x0000000a02110981 */ /* 0x000ee2000c1e1500 */
[----:B------:R-:W-:-:S03]  /*03e0*/  @P3 LEA.HI.X R15, R22, UR5, R23, 0x1, P4 ;  /* 0x00000005160f3c11 */ /* 0x000fc6000a0f0c17 */
[----:B------:R1:W4:Y:S04]  /*03f0*/  @P2 LDG.E.U16 R16, desc[UR10][R4.64] ;  /* 0x0000000a04102981 */ /* 0x000328000c1e1500 */
[----:B------:R-:W5:Y:S01]  /*0400*/  @P3 LDG.E.U16 R0, desc[UR10][R14.64] ;  /* 0x0000000a0e003981 */ /* 0x000f62000c1e1500 */
[C---:B------:R-:W-:Y:S02]  /*0410*/  @P1 LEA R6, P4, R10.reuse, UR8, 0x1 ;  /* 0x000000080a061c11 */ /* 0x040fe4000f8808ff */
[----:B------:R-:W-:Y:S02]  /*0420*/  @P0 LEA R8, P5, R9, UR8, 0x1 ;  /* 0x0000000809080c11 */ /* 0x000fe4000f8a08ff */
[----:B------:R-:W-:Y:S02]  /*0430*/  @P1 LEA.HI.X R7, R10, UR9, R7, 0x1, P4 ;  /* 0x000000090a071c11 */ /* 0x000fe4000a0f0c07 */
[----:B------:R-:W-:-:S02]  /*0440*/  @P2 LEA R10, P4, R11, UR8, 0x1 ;  /* 0x000000080b0a2c11 */ /* 0x000fc4000f8808ff */
[----:B------:R-:W-:Y:S02]  /*0450*/  @P0 LEA.HI.X R9, R9, UR9, R26, 0x1, P5 ;  /* 0x0000000909090c11 */ /* 0x000fe4000a8f0c1a */
[----:B0-----:R-:W-:Y:S02]  /*0460*/  @P3 LEA R12, P5, R22, UR8, 0x1 ;  /* 0x00000008160c3c11 */ /* 0x001fe4000f8a08ff */
[----:B------:R-:W-:Y:S01]  /*0470*/  @P2 LEA.HI.X R11, R11, UR9, R24, 0x1, P4 ;  /* 0x000000090b0b2c11 */ /* 0x000fe2000a0f0c18 */
[----:B------:R-:W-:-:S04]  /*0480*/  IMAD.WIDE.U32 R20, R19, 0x4, R20 ;  /* 0x0000000413147825 */ /* 0x000fc800078e0014 */
[----:B--2---:R-:W-:Y:S02]  /*0490*/  HADD2.F32 R13, -RZ, R25.H0_H0 ;  /* 0x20000019ff0d7230 */ /* 0x004fe40000004100 */
[----:B---3--:R-:W-:-:S03]  /*04a0*/  HADD2.F32 R2, -RZ, R17.H0_H0 ;  /* 0x20000011ff027230 */ /* 0x008fc60000004100 */
[----:B-1----:R-:W-:Y:S01]  /*04b0*/  F2FP.BF16.F32.PACK_AB R4, RZ, R13 ;  /* 0x0000000dff04723e */ /* 0x002fe200000010ff */
[----:B----4-:R-:W-:Y:S01]  /*04c0*/  HADD2.F32 R3, -RZ, R16.H0_H0 ;  /* 0x20000010ff037230 */ /* 0x010fe20000004100 */
[----:B------:R-:W-:Y:S01]  /*04d0*/  F2FP.BF16.F32.PACK_AB R5, RZ, R2 ;  /* 0x00000002ff05723e */ /* 0x000fe200000010ff */
[----:B-----5:R-:W-:-:S03]  /*04e0*/  HADD2.F32 R2, -RZ, R0.H0_H0 ;  /* 0x20000000ff027230 */ /* 0x020fc60000004100 */
[----:B------:R-:W-:Y:S02]  /*04f0*/  F2FP.BF16.F32.PACK_AB R3, RZ, R3 ;  /* 0x00000003ff03723e */ /* 0x000fe400000010ff */
[----:B------:R-:W-:Y:S02]  /*0500*/  @P3 LEA.HI.X R13, R22, UR9, R23, 0x1, P5 ;  /* 0x00000009160d3c11 */ /* 0x000fe4000a8f0c17 */
[----:B------:R-:W-:Y:S01]  /*0510*/  F2FP.BF16.F32.PACK_AB R2, RZ, R2 ;  /* 0x00000002ff02723e */ /* 0x000fe200000010ff */
[----:B------:R2:W-:Y:S01]  /*0520*/  @P1 STG.E.U16 desc[UR10][R6.64], R4 ;  /* 0x0000000406001986 */ /* 0x0005e2000c10150a */
[----:B------:R-:W-:-:S03]  /*0530*/  ISETP.LT.U32.AND P1, PT, R20, UR12, PT ;  /* 0x0000000c14007c0c */ /* 0x000fc6000bf21070 */
[----:B------:R2:W-:Y:S01]  /*0540*/  @P0 STG.E.U16 desc[UR10][R8.64], R5 ;  /* 0x0000000508000986 */ /* 0x0005e2000c10150a */
[----:B------:R-:W-:-:S03]  /*0550*/  ISETP.GE.U32.AND P0, PT, R20, 0x10000, PT ;  /* 0x000100001400780c */ /* 0x000fc60003f06070 */
[----:B------:R2:W-:Y:S04]  /*0560*/  @P2 STG.E.U16 desc[UR10][R10.64], R3 ;  /* 0x000000030a002986 */ /* 0x0005e8000c10150a */
[----:B------:R2:W-:Y:S01]  /*0570*/  @P3 STG.E.U16 desc[UR10][R12.64], R2 ;  /* 0x000000020c003986 */ /* 0x0005e2000c10150a */
[C---:B------:R-:W-:Y:S02]  /*0580*/  ISETP.GE.U32.AND.EX P0, PT, R21.reuse, RZ, PT, P0 ;  /* 0x000000ff1500720c */ /* 0x040fe40003f06100 */
[----:B------:R-:W-:-:S13]  /*0590*/  ISETP.LT.AND.EX P1, PT, R21, UR6, PT, P1 ;  /* 0x0000000615007c0c */ /* 0x000fda000bf21310 */
[----:B--2---:R-:W-:Y:S05]  /*05a0*/  @!P0 BRA P1, `(.L_x_2141) ;  /* 0xfffffffc00048947 */ /* 0x004fea000083ffff */
[----:B------:R-:W-:Y:S05]  /*05b0*/  EXIT ;  /* 0x000000000000794d */ /* 0x000fea0003800000 */
.L_x_2140:
        /* <DEDUP_REMOVED lines=8> */
.L_x_2142:
[C---:B------:R-:W-:Y:S01]  /*0640*/  IMAD.SHL.U32 R4, R10.reuse, 0x8, RZ ;  /* 0x000000080a047824 */ /* 0x040fe200078e00ff */
[----:B------:R-:W-:-:S04]  /*0650*/  SHF.L.U64.HI R9, R10, 0x3, R11 ;  /* 0x000000030a097819 */ /* 0x000fc8000001020b */
[----:B------:R-:W-:-:S04]  /*0660*/  IADD3 R2, P0, R4, UR4, RZ ;  /* 0x0000000404027c10 */ /* 0x000fc8000ff1e0ff */
[----:B------:R-:W-:-:S06]  /*0670*/  IADD3.X R3, R9, UR5, RZ, P0, !PT ;  /* 0x0000000509037c10 */ /* 0x000fcc00087fe4ff */
[----:B------:R-:W2:Y:S01]  /*0680*/  LDG.E.64 R2, desc[UR10][R2.64] ;  /* 0x0000000a02027981 */ /* 0x000ea2000c1e1b00 */
[----:B------:R-:W-:Y:S01]  /*0690*/  IADD3 R4, P0, R4, UR8, RZ ;  /* 0x0000000804047c10 */ /* 0x000fe2000ff1e0ff */
[--C-:B--2---:R-:W-:Y:S02]  /*06a0*/  HADD2.F32 R0, -RZ, R2.reuse.H0_H0 ;  /* 0x20000002ff007230 */ /* 0x104fe40000004100 */
[----:B------:R-:W-:Y:S02]  /*06b0*/  HADD2.F32 R5, -RZ, R2.H1_H1 ;  /* 0x30000002ff057230 */ /* 0x000fe40000004100 */
[--C-:B------:R-:W-:Y:S02]  /*06c0*/  HADD2.F32 R6, -RZ, R3.reuse.H0_H0 ;  /* 0x20000003ff067230 */ /* 0x100fe40000004100 */
[----:B------:R-:W-:Y:S01]  /*06d0*/  HADD2.F32 R7, -RZ, R3.H1_H1 ;  /* 0x30000003ff077230 */ /* 0x000fe20000004100 */
[----:B------:R-:W-:Y:S02]  /*06e0*/  F2FP.BF16.F32.PACK_AB R8, R5, R0 ;  /* 0x000000000508723e */ /* 0x000fe400000010ff */
[----:B------:R-:W-:-:S02]  /*06f0*/  IADD3.X R5, R9, UR9, RZ, P0, !PT ;  /* 0x0000000909057c10 */ /* 0x000fc400087fe4ff */
[----:B------:R-:W-:Y:S02]  /*0700*/  IADD3 R10, P0, R10, UR7, RZ ;  /* 0x000000070a0a7c10 */ /* 0x000fe4000ff1e0ff */
[----:B------:R-:W-:Y:S02]  /*0710*/  F2FP.BF16.F32.PACK_AB R9, R7, R6 ;  /* 0x000000060709723e */ /* 0x000fe400000010ff */
[C---:B------:R-:W-:Y:S01]  /*0720*/  ISETP.LT.U32.AND P1, PT, R10.reuse, 0x4000, PT ;  /* 0x000040000a00780c */ /* 0x040fe20003f21070 */
[----:B------:R-:W-:Y:S02]  /*0730*/  IMAD.SHL.U32 R0, R10, 0x4, RZ ;  /* 0x000000040a007824 */ /* 0x000fe400078e00ff */
[----:B------:R-:W-:Y:S01]  /*0740*/  IMAD.X R11, RZ, RZ, R11, P0 ;  /* 0x000000ffff0b7224 */ /* 0x000fe200000e060b */
[----:B------:R0:W-:Y:S02]  /*0750*/  STG.E.64 desc[UR10][R4.64], R8 ;  /* 0x0000000804007986 */ /* 0x0001e4000c101b0a */
[----:B------:R-:W-:-:S02]  /*0760*/  ISETP.GE.U32.AND P0, PT, R0, UR12, PT ;  /* 0x0000000c00007c0c */ /* 0x000fc4000bf06070 */
[----:B------:R-:W-:Y:S02]  /*0770*/  SHF.L.U64.HI R0, R10, 0x2, R11 ;  /* 0x000000020a007819 */ /* 0x000fe4000001020b */
[----:B------:R-:W-:Y:S02]  /*0780*/  ISETP.LT.U32.AND.EX P1, PT, R11, RZ, PT, P1 ;  /* 0x000000ff0b00720c */ /* 0x000fe40003f21110 */
[----:B------:R-:W-:-:S13]  /*0790*/  ISETP.GE.AND.EX P0, PT, R0, UR6, PT, P0 ;  /* 0x0000000600007c0c */ /* 0x000fda000bf06300 */
[----:B0-----:R-:W-:Y:S05]  /*07a0*/  @!P0 BRA P1, `(.L_x_2142) ;  /* 0xfffffffc00a48947 */ /* 0x001fea000083ffff */
[----:B------:R-:W-:Y:S05]  /*07b0*/  EXIT ;  /* 0x000000000000794d */ /* 0x000fea0003800000 */
.L_x_2143:
        /* <DEDUP_REMOVED lines=12> */
.L_x_7874:


//--------------------- .text._ZN2at6native55_GLOBAL__N__de093ff9_22_ForeachBinaryOpList_cu_a911ec4325multi_tensor_apply_kernelINS1_18TensorListMetadataILi2EEENS1_11CopyFunctorIN3c108BFloat16ENS6_7complexIfEELi2ELi1ELi1EEEJNS0_4CopyIS7_S9_EEEEEvT_T0_DpT1_ --------------------------
	.section	.text._ZN2at6native55_GLOBAL__N__de093ff9_22_ForeachBinaryOpList_cu_a911ec4325multi_tensor_apply_kernelINS1_18TensorListMetadataILi2EEENS1_11CopyFunctorIN3c108BFloat16ENS6_7complexIfEELi2ELi1ELi1EEEJNS0_4CopyIS7_S9_EEEEEvT_T0_DpT1_,"ax",@progbits
	.align	128
.text._ZN2at6native55_GLOBAL__N__de093ff9_22_ForeachBinaryOpList_cu_a911ec4325multi_tensor_apply_kernelINS1_18TensorListMetadataILi2EEENS1_11CopyFunctorIN3c108BFloat16ENS6_7complexIfEELi2ELi1ELi1EEEJNS0_4CopyIS7_S9_EEEEEvT_T0_DpT1_:
        .type           _ZN2at6native55_GLOBAL__N__de093ff9_22_ForeachBinaryOpList_cu_a911ec4325multi_tensor_apply_kernelINS1_18TensorListMetadataILi2EEENS1_11CopyFunctorIN3c108BFloat16ENS6_7complexIfEELi2ELi1ELi1EEEJNS0_4CopyIS7_S9_EEEEEvT_T0_DpT1_,@function
        .size           _ZN2at6native55_GLOBAL__N__de093ff9_22_ForeachBinaryOpList_cu_a911ec4325multi_tensor_apply_kernelINS1_18TensorListMetadataILi2EEENS1_11CopyFunctorIN3c108BFloat16ENS6_7complexIfEELi2ELi1ELi1EEEJNS0_4CopyIS7_S9_EEEEEvT_T0_DpT1_,(.L_x_7875 - _ZN2at6native55_GLOBAL__N__de093ff9_22_ForeachBinaryOpList_cu_a911ec4325multi_tensor_apply_kernelINS1_18TensorListMetadataILi2EEENS1_11CopyFunctorIN3c108BFloat16ENS6_7complexIfEELi2ELi1ELi1EEEJNS0_4CopyIS7_S9_EEEEEvT_T0_DpT1_)
        .other          _ZN2at6native55_GLOBAL__N__de093ff9_22_ForeachBinaryOpList_cu_a911ec4325multi_tensor_apply_kernelINS1_18TensorListMetadataILi2EEENS1_11CopyFunctorIN3c108BFloat16ENS6_7complexIfEELi2ELi1ELi1EEEJNS0_4CopyIS7_S9_EEEEEvT_T0_DpT1_,@"STO_CUDA_ENTRY STV_DEFAULT"
_ZN2at6native55_GLOBAL__N__de093ff9_22_ForeachBinaryOpList_cu_a911ec4325multi_tensor_apply_kernelINS1_18TensorListMetadataILi2EEENS1_11CopyFunctorIN3c108BFloat16ENS6_7complexIfEELi2ELi1ELi1EEEJNS0_4CopyIS7_S9_EEEEEvT_T0_DpT1_:
        /* <DEDUP_REMOVED lines=10> */
[----:B------:R-:W-:Y:S01]  /*00a0*/  ULDC.64 UR10, c[0x0][UR8+0x610] ;  /* 0x00018400080a7abb */ /* 0x000fe20008000a00 */
[----:B------:R-:W-:Y:S01]  /*00b0*/  ULDC.64 UR8, c[0x0][UR8+0x410] ;  /* 0x0001040008087abb */ /* 0x000fe20008000a00 */
[----:B------:R-:W-:Y:S02]  /*00c0*/  UIADD3 UR13, UP1, -UR6, UR10, URZ ;  /* 0x0000000a060d7290 */ /* 0x000fe4000ff3e13f */
[----:B------:R-:W-:-:S02]  /*00d0*/  ULOP3.LUT UR6, UR4, 0x1f, URZ, 0xc0, !UPT ;  /* 0x0000001f04067892 */ /* 0x000fc4000f8ec03f */
[----:B------:R-:W-:Y:S02]  /*00e0*/  UIMAD.WIDE UR8, UR12, 0x20000, UR8 ;  /* 0x000200000c0878a5 */ /* 0x000fe4000f8e0208 */
        /* <DEDUP_REMOVED lines=13> */
[----:B------:R-:W-:Y:S01]  /*01c0*/  CS2R R22, SRZ ;  /* 0x0000000000167805 */ /* 0x000fe2000001ff00 */
[----:B------:R-:W-:Y:S01]  /*01d0*/  IMAD.MOV.U32 R0, RZ, RZ, RZ ;  /* 0x000000ffff007224 */ /* 0x000fe200078e00ff */
[----:B------:R-:W-:Y:S01]  /*01e0*/  CS2R R16, SRZ ;  /* 0x0000000000107805 */ /* 0x000fe2000001ff00 */
[----:B------:R-:W-:-:S07]  /*01f0*/  IMAD.MOV.U32 R25, RZ, RZ, RZ ;  /* 0x000000ffff197224 */ /* 0x000fce00078e00ff */
.L_x_2145:
        /* <DEDUP_REMOVED lines=29> */
[----:B------:R0:W2:Y:S01]  /*03d0*/  @P1 LDG.E R25, desc[UR10][R12.64] ;  /* 0x0000000a0c191981 */ /* 0x0000a2000c1e1900 */
[----:B------:R-:W-:Y:S02]  /*03e0*/  @P0 LEA.HI.X R3, R9, UR5, R26, 0x3, P4 ;  /* 0x0000000509030c11 */ /* 0x000fe4000a0f1c1a */
[C---:B------:R-:W-:Y:S02]  /*03f0*/  @P3 LEA R14, P4, R20.reuse, UR4, 0x3 ;  /* 0x00000004140e3c11 */ /* 0x040fe4000f8818ff */
[----:B------:R-:W-:Y:S01]  /*0400*/  @P2 LEA.HI.X R5, R11, UR5, R24, 0x3, P5 ;  /* 0x000000050b052c11 */ /* 0x000fe2000a8f1c18 */
[----:B------:R2:W3:Y:S01]  /*0410*/  @P0 LDG.E R17, desc[UR10][R2.64] ;  /* 0x0000000a02110981 */ /* 0x0004e2000c1e1900 */
[----:B------:R-:W-:-:S03]  /*0420*/  @P3 LEA.HI.X R15, R20, UR5, R21, 0x3, P4 ;  /* 0x00000005140f3c11 */ /* 0x000fc6000a0f1c15 */
[----:B------:R1:W4:Y:S04]  /*0430*/  @P2 LDG.E R16, desc[UR10][R4.64] ;  /* 0x0000000a04102981 */ /* 0x000328000c1e1900 */
[----:B------:R-:W5:Y:S01]  /*0440*/  @P3 LDG.E R0, desc[UR10][R14.64] ;  /* 0x0000000a0e003981 */ /* 0x000f62000c1e1900 */
[C---:B------:R-:W-:Y:S02]  /*0450*/  @P1 LEA R6, P4, R10.reuse, UR8, 0x1 ;  /* 0x000000080a061c11 */ /* 0x040fe4000f8808ff */
[----:B------:R-:W-:Y:S02]  /*0460*/  @P0 LEA R8, P5, R9, UR8, 0x1 ;  /* 0x0000000809080c11 */ /* 0x000fe4000f8a08ff */
[----:B------:R-:W-:Y:S02]  /*0470*/  @P1 LEA.HI.X R7, R10, UR9, R7, 0x1, P4 ;  /* 0x000000090a071c11 */ /* 0x000fe4000a0f0c07 */
[----:B------:R-:W-:-:S02]  /*0480*/  @P2 LEA R10, P4, R11, UR8, 0x1 ;  /* 0x000000080b0a2c11 */ /* 0x000fc4000f8808ff */
[----:B------:R-:W-:Y:S02]  /*0490*/  @P0 LEA.HI.X R9, R9, UR9, R26, 0x1, P5 ;  /* 0x0000000909090c11 */ /* 0x000fe4000a8f0c1a */
[C---:B0-----:R-:W-:Y:S02]  /*04a0*/  @P3 LEA R12, P5, R20.reuse, UR8, 0x1 ;  /* 0x00000008140c3c11 */ /* 0x041fe4000f8a08ff */
[----:B------:R-:W-:Y:S01]  /*04b0*/  @P2 LEA.HI.X R11, R11, UR9, R24, 0x1, P4 ;  /* 0x000000090b0b2c11 */ /* 0x000fe2000a0f0c18 */
[----:B------:R-:W-:Y:S01]  /*04c0*/  IMAD.WIDE.U32 R22, R19, 0x4, R22 ;  /* 0x0000000413167825 */ /* 0x000fe200078e0016 */
[----:B------:R-:W-:Y:S02]  /*04d0*/  @P3 LEA.HI.X R13, R20, UR9, R21, 0x1, P5 ;  /* 0x00000009140d3c11 */ /* 0x000fe4000a8f0c15 */
[----:B--2---:R-:W-:Y:S02]  /*04e0*/  F2FP.BF16.F32.PACK_AB R3, RZ, R25 ;  /* 0x00000019ff03723e */ /* 0x004fe400000010ff */
[----:B---3--:R-:W-:-:S02]  /*04f0*/  F2FP.BF16.F32.PACK_AB R2, RZ, R17 ;  /* 0x00000011ff02723e */ /* 0x008fc400000010ff */
[----:B-1----:R-:W-:Y:S02]  /*0500*/  PRMT R4, R3, 0x7610, R4 ;  /* 0x0000761003047816 */ /* 0x002fe40000000004 */
[----:B------:R-:W-:Y:S02]  /*0510*/  PRMT R5, R2, 0x7610, R5 ;  /* 0x0000761002057816 */ /* 0x000fe40000000005 */
[----:B----4-:R-:W-:Y:S02]  /*0520*/  F2FP.BF16.F32.PACK_AB R3, RZ, R16 ;  /* 0x00000010ff03723e */ /* 0x010fe400000010ff */
[----:B-----5:R-:W-:Y:S01]  /*0530*/  F2FP.BF16.F32.PACK_AB R2, RZ, R0 ;  /* 0x00000000ff02723e */ /* 0x020fe200000010ff */
        /* <DEDUP_REMOVED lines=10> */
.L_x_2144:
        /* <DEDUP_REMOVED lines=8> */
.L_x_2146:
[----:B------:R-:W-:-:S04]  /*0660*/  LEA R2, P0, R10, UR4, 0x5 ;  /* 0x000000040a027c11 */ /* 0x000fc8000f8028ff */
[----:B------:R-:W-:-:S05]  /*0670*/  LEA.HI.X R3, R10, UR5, R11, 0x5, P0 ;  /* 0x000000050a037c11 */ /* 0x000fca00080f2c0b */
[----:B------:R-:W2:Y:S04]  /*0680*/  LDG.E R0, desc[UR10][R2.64] ;  /* 0x0000000a02007981 */ /* 0x000ea8000c1e1900 */
[----:B------:R-:W2:Y:S04]  /*0690*/  LDG.E R5, desc[UR10][R2.64+0x8] ;  /* 0x0000080a02057981 */ /* 0x000ea8000c1e1900 */
[----:B------:R-:W3:Y:S04]  /*06a0*/  LDG.E R6, desc[UR10][R2.64+0x10] ;  /* 0x0000100a02067981 */ /* 0x000ee8000c1e1900 */
[----:B------:R-:W3:Y:S01]  /*06b0*/  LDG.E R7, desc[UR10][R2.64+0x18] ;  /* 0x0000180a02077981 */ /* 0x000ee2000c1e1900 */
[----:B------:R-:W-:-:S02]  /*06c0*/  LEA R4, P0, R10, UR8, 0x3 ;  /* 0x000000080a047c11 */ /* 0x000fc4000f8018ff */
[----:B--2---:R-:W-:Y:S02]  /*06d0*/  F2FP.BF16.F32.PACK_AB R8, R5, R0 ;  /* 0x000000000508723e */ /* 0x004fe400000010ff */
[C---:B------:R-:W-:Y:S02]  /*06e0*/  LEA.HI.X R5, R10.reuse, UR9, R11, 0x3, P0 ;  /* 0x000000090a057c11 */ /* 0x040fe400080f1c0b */
[----:B------:R-:W-:Y:S02]  /*06f0*/  IADD3 R10, P0, R10, UR7, RZ ;  /* 0x000000070a0a7c10 */ /* 0x000fe4000ff1e0ff */
[----:B---3--:R-:W-:-:S03]  /*0700*/  F2FP.BF16.F32.PACK_AB R9, R7, R6 ;  /* 0x000000060709723e */ /* 0x008fc600000010ff */
[C---:B------:R-:W-:Y:S01]  /*0710*/  IMAD.SHL.U32 R0, R10.reuse, 0x4, RZ ;  /* 0x000000040a007824 */ /* 0x040fe200078e00ff */
[----:B------:R-:W-:Y:S01]  /*0720*/  ISETP.LT.U32.AND P1, PT, R10, 0x4000, PT ;  /* 0x000040000a00780c */ /* 0x000fe20003f21070 */
        /* <DEDUP_REMOVED lines=8> */
.L_x_2147:
        /* <DEDUP_REMOVED lines=13> */
.L_x_7875:


//--------------------- .text._ZN2at6native55_GLOBAL__N__de093ff9_22_ForeachBinaryOpList_cu_a911ec4325multi_tensor_apply_kernelINS1_18TensorListMetadataILi2EEENS1_11CopyFunctorIN3c108BFloat16ENS6_7complexIdEELi2ELi1ELi1EEEJNS0_4CopyIS7_S9_EEEEEvT_T0_DpT1_ --------------------------
	.section	.text._ZN2at6native55_GLOBAL__N__de093ff9_22_ForeachBinaryOpList_cu_a911ec4325multi_tensor_apply_kernelINS1_18TensorListMetadataILi2EEENS1_11CopyFunctorIN3c108BFloat16ENS6_7complexIdEELi2ELi1ELi1EEEJNS0_4CopyIS7_S9_EEEEEvT_T0_DpT1_,"ax",@progbits
	.align	128
.text._ZN2at6native55_GLOBAL__N__de093ff9_22_ForeachBinaryOpList_cu_a911ec4325multi_tensor_apply_kernelINS1_18TensorListMetadataILi2EEENS1_11CopyFunctorIN3c108BFloat16ENS6_7complexIdEELi2ELi1ELi1EEEJNS0_4CopyIS7_S9_EEEEEvT_T0_DpT1_:
        .type           _ZN2at6native55_GLOBAL__N__de093ff9_22_ForeachBinaryOpList_cu_a911ec4325multi_tensor_apply_kernelINS1_18TensorListMetadataILi2EEENS1_11CopyFunctorIN3c108BFloat16ENS6_7complexIdEELi2ELi1ELi1EEEJNS0_4CopyIS7_S9_EEEEEvT_T0_DpT1_,@function
        .size           _ZN2at6native55_GLOBAL__N__de093ff9_22_ForeachBinaryOpList_cu_a911ec4325multi_tensor_apply_kernelINS1_18TensorListMetadataILi2EEENS1_11CopyFunctorIN3c108BFloat16ENS6_7complexIdEELi2ELi1ELi1EEEJNS0_4CopyIS7_S9_EEEEEvT_T0_DpT1_,(.L_x_7876 - _ZN2at6native55_GLOBAL__N__de093ff9_22_ForeachBinaryOpList_cu_a911ec4325multi_tensor_apply_kernelINS1_18TensorListMetadataILi2EEENS1_11CopyFunctorIN3c108BFloat16ENS6_7complexIdEELi2ELi1ELi1EEEJNS0_4CopyIS7_S9_EEEEEvT_T0_DpT1_)
        .other          _ZN2at6native55_GLOBAL__N__de093ff9_22_ForeachBinaryOpList_cu_a911ec4325multi_tensor_apply_kernelINS1_18TensorListMetadataILi2EEENS1_11CopyFunctorIN3c108BFloat16ENS6_7complexIdEELi2ELi1ELi1EEEJNS0_4CopyIS7_S9_EEEEEvT_T0_DpT1_,@"STO_CUDA_ENTRY STV_DEFAULT"
_ZN2at6native55_GLOBAL__N__de093ff9_22_ForeachBinaryOpList_cu_a911ec4325multi_tensor_apply_kernelINS1_18TensorListMetadataILi2EEENS1_11CopyFunctorIN3c108BFloat16ENS6_7complexIdEELi2ELi1ELi1EEEJNS0_4CopyIS7_S9_EEEEEvT_T0_DpT1_:
        /* <DEDUP_REMOVED lines=33> */
.L_x_2149:
[----:B0-----:R-:W-:Y:S01]  /*0210*/  IADD3 R28, P1, R0, R4, RZ ;  /* 0x00000004001c7210 */ /* 0x001fe20007f3e0ff */
[----:B-1----:R-:W-:-:S03]  /*0220*/  IMAD R3, R2, 0x3, RZ ;  /* 0x0000000302037824 */ /* 0x002fc600078e02ff */
[----:B------:R-:W-:Y:S01]  /*0230*/  ISETP.GE.U32.AND P0, PT, R28, 0x10000, PT ;  /* 0x000100001c00780c */ /* 0x000fe20003f06070 */
[----:B------:R-:W-:Y:S01]  /*0240*/  IMAD.X R27, RZ, RZ, R5, P1 ;  /* 0x000000ffff1b7224 */ /* 0x000fe200008e0605 */
[-C--:B--2---:R-:W-:Y:S02]  /*0250*/  IADD3 R9, P3, R2, R28.reuse, RZ ;  /* 0x0000001c02097210 */ /* 0x084fe40007f7e0ff */
[----:B------:R-:W-:Y:S02]  /*0260*/  ISETP.LT.U32.AND P1, PT, R28, UR13, PT ;  /* 0x0000000d1c007c0c */ /* 0x000fe4000bf21070 */
[----:B------:R-:W-:Y:S01]  /*0270*/  ISETP.GE.U32.AND.EX P0, PT, R27, RZ, PT, P0 ;  /* 0x000000ff1b00720c */ /* 0x000fe20003f06100 */
[----:B------:R-:W-:Y:S01]  /*0280*/  IMAD.X R6, RZ, RZ, R27, P3 ;  /* 0x000000ffff067224 */ /* 0x000fe200018e061b */
[----:B------:R-:W-:Y:S02]  /*0290*/  LEA R8, P5, R2, R28, 0x1 ;  /* 0x0000001c02087211 */ /* 0x000fe400078a08ff */
[----:B------:R-:W-:-:S02]  /*02a0*/  ISETP.GE.U32.AND P2, PT, R9, 0x10000, PT ;  /* 0x000100000900780c */ /* 0x000fc40003f46070 */
[----:B------:R-:W-:Y:S02]  /*02b0*/  ISETP.LT.AND.EX P0, PT, R27, UR6, !P0, P1 ;  /* 0x000000061b007c0c */ /* 0x000fe4000c701310 */
[----:B------:R-:W-:Y:S01]  /*02c0*/  IADD3 R26, P4, R3, R28, RZ ;  /* 0x0000001c031a7210 */ /* 0x000fe20007f9e0ff */
[--C-:B------:R-:W-:Y:S01]  /*02d0*/  IMAD.X R3, RZ, RZ, R27.reuse, P5 ;  /* 0x000000ffff037224 */ /* 0x100fe200028e061b */
[----:B------:R-:W-:Y:S02]  /*02e0*/  ISETP.LT.U32.AND P3, PT, R9, UR13, PT ;  /* 0x0000000d09007c0c */ /* 0x000fe4000bf61070 */
[----:B------:R-:W-:Y:S01]  /*02f0*/  ISETP.GE.U32.AND.EX P1, PT, R6, RZ, PT, P2 ;  /* 0x000000ff0600720c */ /* 0x000fe20003f26120 */
[----:B------:R-:W-:Y:S01]  /*0300*/  IMAD.X R7, RZ, RZ, R27, P4 ;  /* 0x000000ffff077224 */ /* 0x000fe200020e061b */
[----:B------:R-:W-:Y:S02]  /*0310*/  ISETP.GE.U32.AND P2, PT, R8, 0x10000, PT ;  /* 0x000100000800780c */ /* 0x000fe40003f46070 */
[----:B------:R-:W-:-:S02]  /*0320*/  ISETP.LT.AND.EX P1, PT, R6, UR6, !P1, P3 ;  /* 0x0000000606007c0c */ /* 0x000fc4000cf21330 */
[----:B------:R-:W-:Y:S02]  /*0330*/  ISETP.LT.U32.AND P3, PT, R8, UR13, PT ;  /* 0x0000000d08007c0c */ /* 0x000fe4000bf61070 */
[C---:B------:R-:W-:Y:S02]  /*0340*/  ISETP.GE.U32.AND.EX P6, PT, R3.reuse, RZ, PT, P2 ;  /* 0x000000ff0300720c */ /* 0x040fe40003fc6120 */
[C---:B------:R-:W-:Y:S02]  /*0350*/  ISETP.GE.U32.AND P2, PT, R26.reuse, 0x10000, PT ;  /* 0x000100001a00780c */ /* 0x040fe40003f46070 */
[----:B------:R-:W-:Y:S02]  /*0360*/  ISETP.LT.AND.EX P3, PT, R3, UR6, !P6, P3 ;  /* 0x0000000603007c0c */ /* 0x000fe4000f761330 */
[----:B------:R-:W-:Y:S02]  /*0370*/  ISETP.LT.U32.AND P4, PT, R26, UR13, PT ;  /* 0x0000000d1a007c0c */ /* 0x000fe4000bf81070 */
[----:B------:R-:W-:-:S02]  /*0380*/  ISETP.GE.U32.AND.EX P2, PT, R7, RZ, PT, P2 ;  /* 0x000000ff0700720c */ /* 0x000fc40003f46120 */
[C---:B------:R-:W-:Y:S02]  /*0390*/  @P0 LEA R22, P5, R28.reuse, UR4, 0x4 ;  /* 0x000000041c160c11 */ /* 0x040fe4000f8a20ff */
[----:B------:R-:W-:Y:S02]  /*03a0*/  ISETP.LT.AND.EX P2, PT, R7, UR6, !P2, P4 ;  /* 0x0000000607007c0c */ /* 0x000fe4000d741340 */
[----:B------:R-:W-:Y:S02]  /*03b0*/  @P0 LEA.HI.X R23, R28, UR5, R27, 0x4, P5 ;  /* 0x000000051c170c11 */ /* 0x000fe4000a8f241b */
[----:B------:R-:W-:-:S03]  /*03c0*/  @P1 LEA R18, P5, R9, UR4, 0x4 ;  /* 0x0000000409121c11 */ /* 0x000fc6000f8a20ff */
[----:B------:R-:W2:Y:S01]  /*03d0*/  @P0 LDG.E.64 R12, desc[UR10][R22.64] ;  /* 0x0000000a160c0981 */ /* 0x000ea2000c1e1b00 */
[C---:B------:R-:W-:Y:S02]  /*03e0*/  @P3 LEA R20, P4, R8.reuse, UR4, 0x4 ;  /* 0x0000000408143c11 */ /* 0x040fe4000f8820ff */
[----:B------:R-:W-:Y:S02]  /*03f0*/  @P1 LEA.HI.X R19, R9, UR5, R6, 0x4, P5 ;  /* 0x0000000509131c11 */ /* 0x000fe4000a8f2406 */
[----:B------:R-:W-:Y:S02]  /*0400*/  @P3 LEA.HI.X R21, R8, UR5, R3, 0x4, P4 ;  /* 0x0000000508153c11 */ /* 0x000fe4000a0f2403 */
[C---:B------:R-:W-:Y:S01]  /*0410*/  @P2 LEA R24, P4, R26.reuse, UR4, 0x4 ;  /* 0x000000041a182c11 */ /* 0x040fe2000f8820ff */
[----:B------:R0:W3:Y:S03]  /*0420*/  @P1 LDG.E.64 R10, desc[UR10][R18.64] ;  /* 0x0000000a120a1981 */ /* 0x0000e6000c1e1b00 */
[----:B------:R-:W-:Y:S01]  /*0430*/  @P2 LEA.HI.X R25, R26, UR5, R7, 0x4, P4 ;  /* 0x000000051a192c11 */ /* 0x000fe2000a0f2407 */
[----:B------:R1:W4:Y:S04]  /*0440*/  @P3 LDG.E.64 R16, desc[UR10][R20.64] ;  /* 0x0000000a14103981 */ /* 0x000328000c1e1b00 */
[----:B------:R2:W5:Y:S01]  /*0450*/  @P2 LDG.E.64 R14, desc[UR10][R24.64] ;  /* 0x0000000a180e2981 */ /* 0x000562000c1e1b00 */
[----:B------:R-:W-:Y:S01]  /*0460*/  UMOV UR14, 0xf0000000 ;  /* 0xf0000000000e7882 */ /* 0x000fe20000000000 */
[----:B------:R-:W-:Y:S01]  /*0470*/  UMOV UR15, 0x380fffff ;  /* 0x380fffff000f7882 */ /* 0x000fe20000000000 */
[----:B0-----:R-:W-:Y:S01]  /*0480*/  @P0 LEA R18, P5, R28, UR8, 0x1 ;  /* 0x000000081c120c11 */ /* 0x001fe2000f8a08ff */
[----:B------:R-:W-:-:S03]  /*0490*/  IMAD.WIDE.U32 R4, R2, 0x4, R4 ;  /* 0x0000000402047825 */ /* 0x000fc600078e0004 */
[----:B------:R-:W-:Y:S02]  /*04a0*/  @P0 LEA.HI.X R19, R28, UR9, R27, 0x1, P5 ;  /* 0x000000091c130c11 */ /* 0x000fe4000a8f0c1b */
[----:B-1----:R-:W-:-:S04]  /*04b0*/  @P1 LEA R20, P5, R9, UR8, 0x1 ;  /* 0x0000000809141c11 */ /* 0x002fc8000f8a08ff */
[----:B------:R-:W-:Y:S01]  /*04c0*/  @P1 LEA.HI.X R21, R9, UR9, R6, 0x1, P5 ;  /* 0x0000000909151c11 */ /* 0x000fe2000a8f0c06 */
[----:B--2---:R-:W0:Y:S01]  /*04d0*/  F2F.F32.F64 R25, R12 ;  /* 0x0000000c00197310 */ /* 0x004e220000301000 */
[----:B------:R-:W-:-:S07]  /*04e0*/  DSETP.GEU.AND P6, PT, |R12|, UR14, PT ;  /* 0x0000000e0c007e2a */ /* 0x000fce000bfce200 */
[----:B---3--:R-:W1:Y:S01]  /*04f0*/  F2F.F32.F64 R24, R10 ;  /* 0x0000000a00187310 */ /* 0x008e620000301000 */
[----:B------:R-:W-:-:S06]  /*0500*/  DSETP.GEU.AND P4, PT, |R10|, UR14, PT ;  /* 0x0000000e0a007e2a */ /* 0x000fcc000bf8e200 */
[----:B0-----:R-:W-:Y:S01]  /*0510*/  @!P6 FMUL R25, R25, 1.175494350822287508e-38 ;  /* 0x008000001919e820 */ /* 0x001fe20000400000 */
[----:B----4-:R-:W0:Y:S01]  /*0520*/  F2F.F32.F64 R29, R16 ;  /* 0x00000010001d7310 */ /* 0x010e220000301000 */
[----:B------:R-:W-:Y:S02]  /*0530*/  DSETP.GEU.AND P6, PT, |R16|, UR14, PT ;  /* 0x0000000e10007e2a */ /* 0x000fe4000bfce200 */
[----:B-----5:R-:W-:Y:S01]  /*0540*/  DSETP.GEU.AND P5, PT, |R14|, UR14, PT ;  /* 0x0000000e0e007e2a */ /* 0x020fe2000bfae200 */
[----:B------:R-:W-:-:S03]  /*0550*/  F2FP.BF16.F32.PACK_AB R25, RZ, R25 ;  /* 0x00000019ff19723e */ /* 0x000fc600000010ff */
[----:B-1----:R-:W-:Y:S01]  /*0560*/  @!P4 FMUL R24, R24, 1.175494350822287508e-38 ;  /* 0x008000001818c820 */ /* 0x002fe20000400000 */
[----:B------:R-:W1:Y:S01]  /*0570*/  F2F.F32.F64 R9, R14 ;  /* 0x0000000e00097310 */ /* 0x000e620000301000 */
[----:B------:R-:W-:Y:S01]  /*0580*/  @P3 LEA R22, P4, R8, UR8, 0x1 ;  /* 0x0000000808163c11 */ /* 0x000fe2000f8808ff */
[----:B------:R2:W-:Y:S01]  /*0590*/  @P0 STG.E.U16 desc[UR10][R18.64], R25 ;  /* 0x0000001912000986 */ /* 0x0005e2000c10150a */
[----:B------:R-:W-:Y:S02]  /*05a0*/  ISETP.GE.U32.AND P0, PT, R4, 0x10000, PT ;  /* 0x000100000400780c */ /* 0x000fe40003f06070 */
[----:B------:R-:W-:Y:S02]  /*05b0*/  @P3 LEA.HI.X R23, R8, UR9, R3, 0x1, P4 ;  /* 0x0000000908173c11 */ /* 0x000fe4000a0f0c03 */
[----:B0-----:R-:W-:Y:S01]  /*05c0*/  @!P6 FMUL R29, R29, 1.175494350822287508e-38 ;  /* 0x008000001d1de820 */ /* 0x001fe20000400000 */
[----:B------:R-:W-:Y:S02]  /*05d0*/  @P2 LEA R6, P4, R26, UR8, 0x1 ;  /* 0x000000081a062c11 */ /* 0x000fe4000f8808ff */
[----:B------:R-:W-:-:S02]  /*05e0*/  F2FP.BF16.F32.PACK_AB R24, RZ, R24 ;  /* 0x00000018ff18723e */ /* 0x000fc400000010ff */
[----:B------:R-:W-:Y:S02]  /*05f0*/  F2FP.BF16.F32.PACK_AB R29, RZ, R29 ;  /* 0x0000001dff1d723e */ /* 0x000fe400000010ff */
[----:B------:R-:W-:Y:S01]  /*0600*/  @P2 LEA.HI.X R7, R26, UR9, R7, 0x1, P4 ;  /* 0x000000091a072c11 */ /* 0x000fe2000a0f0c07 */
[----:B-1----:R-:W-:Y:S01]  /*0610*/  @!P5 FMUL R9, R9, 1.175494350822287508e-38 ;  /* 0x008000000909d820 */ /* 0x002fe20000400000 */
[----:B------:R2:W-:Y:S01]  /*0620*/  @P1 STG.E.U16 desc[UR10][R20.64], R24 ;  /* 0x0000001814001986 */ /* 0x0005e2000c10150a */
[----:B------:R-:W-:Y:S02]  /*0630*/  ISETP.LT.U32.AND P1, PT, R4, UR13, PT ;  /* 0x0000000d04007c0c */ /* 0x000fe4000bf21070 */
[C---:B------:R-:W-:Y:S01]  /*0640*/  ISETP.GE.U32.AND.EX P0, PT, R5.reuse, RZ, PT, P0 ;  /* 0x000000ff0500720c */ /* 0x040fe20003f06100 */
[----:B------:R2:W-:Y:S01]  /*0650*/  @P3 STG.E.U16 desc[UR10][R22.64], R29 ;  /* 0x0000001d16003986 */ /* 0x0005e2000c10150a */
[----:B------:R-:W-:Y:S02]  /*0660*/  F2FP.BF16.F32.PACK_AB R9, RZ, R9 ;  /* 0x00000009ff09723e */ /* 0x000fe400000010ff */
[----:B------:R-:W-:-:S03]  /*0670*/  ISETP.LT.AND.EX P1, PT, R5, UR6, PT, P1 ;  /* 0x0000000605007c0c */ /* 0x000fc6000bf21310 */
[----:B------:R2:W-:Y:S10]  /*0680*/  @P2 STG.E.U16 desc[UR10][R6.64], R9 ;  /* 0x0000000906002986 */ /* 0x0005f4000c10150a */
[----:B------:R-:W-:Y:S05]  /*0690*/  @!P0 BRA P1, `(.L_x_2149) ;  /* 0xfffffff800dc8947 */ /* 0x000fea000083ffff */
[----:B------:R-:W-:Y:S05]  /*06a0*/  EXIT ;  /* 0x000000000000794d */ /* 0x000fea0003800000 */
.L_x_2148:
        /* <DEDUP_REMOVED lines=8> */
.L_x_2150:
[----:B------:R-:W-:-:S04]  /*0730*/  LEA R2, P0, R16, UR4, 0x6 ;  /* 0x0000000410027c11 */ /* 0x000fc8000f8030ff */
[----:B------:R-:W-:-:S05]  /*0740*/  LEA.HI.X R3, R16, UR5, R17, 0x6, P0 ;  /* 0x0000000510037c11 */ /* 0x000fca00080f3411 */
[----:B------:R-:W2:Y:S04]  /*0750*/  LDG.E.64 R4, desc[UR10][R2.64] ;  /* 0x0000000a02047981 */ /* 0x000ea8000c1e1b00 */
[----:B------:R-:W3:Y:S04]  /*0760*/  LDG.E.64 R6, desc[UR10][R2.64+0x10] ;  /* 0x0000100a02067981 */ /* 0x000ee8000c1e1b00 */
[----:B------:R-:W4:Y:S04]  /*0770*/  LDG.E.64 R8, desc[UR10][R2.64+0x20] ;  /* 0x0000200a02087981 */ /* 0x000f28000c1e1b00 */
[----:B------:R-:W5:Y:S01]  /*0780*/  LDG.E.64 R10, desc[UR10][R2.64+0x30] ;  /* 0x0000300a020a7981 */ /* 0x000f62000c1e1b00 */
[----:B------:R-:W-:Y:S01]  /*0790*/  UMOV UR14, 0xf0000000 ;  /* 0xf0000000000e7882 */ /* 0x000fe20000000000 */
[----:B------:R-:W-:Y:S01]  /*07a0*/  UMOV UR15, 0x380fffff ;  /* 0x380fffff000f7882 */ /* 0x000fe20000000000 */
[----:B------:R-:W-:Y:S01]  /*07b0*/  LEA R12, P4, R16, UR8, 0x3 ;  /* 0x00000008100c7c11 */ /* 0x000fe2000f8818ff */
[----:B--2---:R-:W0:Y:S01]  /*07c0*/  F2F.F32.F64 R0, R4 ;  /* 0x0000000400007310 */ /* 0x004e220000301000 */
[----:B------:R-:W-:-:S02]  /*07d0*/  DSETP.GEU.AND P0, PT, |R4|, UR14, PT ;  /* 0x0000000e04007e2a */ /* 0x000fc4000bf0e200 */
[----:B---3--:R-:W-:-:S05]  /*07e0*/  DSETP.GEU.AND P1, PT, |R6|, UR14, PT ;  /* 0x0000000e06007e2a */ /* 0x008fca000bf2e200 */
[----:B------:R-:W1:Y:S01]  /*07f0*/  F2F.F32.F64 R13, R6 ;  /* 0x00000006000d7310 */ /* 0x000e620000301000 */
[----:B----4-:R-:W-:Y:S02]  /*0800*/  DSETP.GEU.AND P2, PT, |R8|, UR14, PT ;  /* 0x0000000e08007e2a */ /* 0x010fe4000bf4e200 */
[----:B-----5:R-:W-:-:S04]  /*0810*/  DSETP.GEU.AND P3, PT, |R10|, UR14, PT ;  /* 0x0000000e0a007e2a */ /* 0x020fc8000bf6e200 */
[----:B0-----:R-:W-:Y:S01]  /*0820*/  @!P0 FMUL R0, R0, 1.175494350822287508e-38 ;  /* 0x0080000000008820 */ /* 0x001fe20000400000 */
[----:B------:R-:W0:Y:S01]  /*0830*/  F2F.F32.F64 R14, R8 ;  /* 0x00000008000e7310 */ /* 0x000e220000301000 */
[----:B-1----:R-:W-:-:S07]  /*0840*/  @!P1 FMUL R13, R13, 1.175494350822287508e-38 ;  /* 0x008000000d0d9820 */ /* 0x002fce0000400000 */
[----:B------:R-:W1:Y:S01]  /*0850*/  F2F.F32.F64 R15, R10 ;  /* 0x0000000a000f7310 */ /* 0x000e620000301000 */
[----:B------:R-:W-:Y:S02]  /*0860*/  F2FP.BF16.F32.PACK_AB R2, R13, R0 ;  /* 0x000000000d02723e */ /* 0x000fe400000010ff */
[----:B------:R-:W-:Y:S01]  /*0870*/  LEA.HI.X R13, R16, UR9, R17, 0x3, P4 ;  /* 0x00000009100d7c11 */ /* 0x000fe2000a0f1c11 */
[----:B0-----:R-:W-:Y:S01]  /*0880*/  @!P2 FMUL R14, R14, 1.175494350822287508e-38 ;  /* 0x008000000e0ea820 */ /* 0x001fe20000400000 */
[----:B------:R-:W-:-:S04]  /*0890*/  IADD3 R16, P0, R16, UR7, RZ ;  /* 0x0000000710107c10 */ /* 0x000fc8000ff1e0ff */
[C---:B------:R-:W-:Y:S01]  /*08a0*/  ISETP.LT.U32.AND P1, PT, R16.reuse, 0x4000, PT ;  /* 0x000040001000780c */ /* 0x040fe20003f21070 */
[----:B------:R-:W-:Y:S02]  /*08b0*/  IMAD.SHL.U32 R0, R16, 0x4, RZ ;  /* 0x0000000410007824 */ /* 0x000fe400078e00ff */
[----:B-1----:R-:W-:Y:S01]  /*08c0*/  @!P3 FMUL R15, R15, 1.175494350822287508e-38 ;  /* 0x008000000f0fb820 */ /* 0x002fe20000400000 */
[----:B------:R-:W-:Y:S02]  /*08d0*/  IMAD.X R17, RZ, RZ, R17, P0 ;  /* 0x000000ffff117224 */ /* 0x000fe400000e0611 */
[----:B------:R-:W-:Y:S02]  /*08e0*/  ISETP.GE.U32.AND P0, PT, R0, UR13, PT ;  /* 0x0000000d00007c0c */ /* 0x000fe4000bf06070 */
[----:B------:R-:W-:Y:S02]  /*08f0*/  F2FP.BF16.F32.PACK_AB R3, R15, R14 ;  /* 0x0000000e0f03723e */ /* 0x000fe400000010ff */
[----:B------:R-:W-:-:S02]  /*0900*/  SHF.L.U64.HI R0, R16, 0x2, R17 ;  /* 0x0000000210007819 */ /* 0x000fc40000010211 */
[----:B------:R-:W-:Y:S01]  /*0910*/  ISETP.LT.U32.AND.EX P1, PT, R17, RZ, PT, P1 ;  /* 0x000000ff1100720c */ /* 0x000fe20003f21110 */
[----:B------:R0:W-:Y:S01]  /*0920*/  STG.E.64 desc[UR10][R12.64], R2 ;  /* 0x000000020c007986 */ /* 0x0001e2000c101b0a */
[----:B------:R-:W-:-:S13]  /*0930*/  ISETP.GE.AND.EX P0, PT, R0, UR6, PT, P0 ;  /* 0x0000000600007c0c */ /* 0x000fda000bf06300 */
[----:B0-----:R-:W-:Y:S05]  /*0940*/  @!P0 BRA P1, `(.L_x_2150) ;  /* 0xfffffffc00788947 */ /* 0x001fea000083ffff */
[----:B------:R-:W-:Y:S05]  /*0950*/  EXIT ;  /* 0x000000000000794d */ /* 0x000fea0003800000 */
.L_x_2151:
        /* <DEDUP_REMOVED lines=10> */
.L_x_7876:


//--------------------- .text._ZN2at6native55_GLOBAL__N__de093ff9_22_ForeachBinaryOpList_cu_a911ec4325multi_tensor_apply_kernelINS1_18TensorListMetadataILi2EEENS1_11CopyFunctorIN3c108BFloat16EfLi2ELi1ELi1EEEJNS0_4CopyIS7_fEEEEEvT_T0_DpT1_ --------------------------
	.section	.text._ZN2at6native55_GLOBAL__N__de093ff9_22_ForeachBinaryOpList_cu_a911ec4325multi_tensor_apply_kernelINS1_18TensorListMetadataILi2EEENS1_11CopyFunctorIN3c108BFloat16EfLi2ELi1ELi1EEEJNS0_4CopyIS7_fEEEEEvT_T0_DpT1_,"ax",@progbits
	.align	128
.text._ZN2at6native55_GLOBAL__N__de093ff9_22_ForeachBinaryOpList_cu_a911ec4325multi_tensor_apply_kernelINS1_18TensorListMetadataILi2EEENS1_11CopyFunctorIN3c108BFloat16EfLi2ELi1ELi1EEEJNS0_4CopyIS7_fEEEEEvT_T0_DpT1_:
        .type           _ZN2at6native55_GLOBAL__N__de093ff9_22_ForeachBinaryOpList_cu_a911ec4325multi_tensor_apply_kernelINS1_18TensorListMetadataILi2EEENS1_11CopyFunctorIN3c108BFloat16EfLi2ELi1ELi1EEEJNS0_4CopyIS7_fEEEEEvT_T0_DpT1_,@function
        .size           _ZN2at6native55_GLOBAL__N__de093ff9_22_ForeachBinaryOpList_cu_a911ec4325multi_tensor_apply_kernelINS1_18TensorListMetadataILi2EEENS1_11CopyFunctorIN3c108BFloat16EfLi2ELi1ELi1EEEJNS0_4CopyIS7_fEEEEEvT_T0_DpT1_,(.L_x_7877 - _ZN2at6native55_GLOBAL__N__de093ff9_22_ForeachBinaryOpList_cu_a911ec4325multi_tensor_apply_kernelINS1_18TensorListMetadataILi2EEENS1_11CopyFunctorIN3c108BFloat16EfLi2ELi1ELi1EEEJNS0_4CopyIS7_fEEEEEvT_T0_DpT1_)
        .other          _ZN2at6native55_GLOBAL__N__de093ff9_22_ForeachBinaryOpList_cu_a911ec4325multi_tensor_apply_kernelINS1_18TensorListMetadataILi2EEENS1_11CopyFunctorIN3c108BFloat16EfLi2ELi1ELi1EEEJNS0_4CopyIS7_fEEEEEvT_T0_DpT1_,@"STO_CUDA_ENTRY STV_DEFAULT"
_ZN2at6native55_GLOBAL__N__de093ff9_22_ForeachBinaryOpList_cu_a911ec4325multi_tensor_apply_kernelINS1_18TensorListMetadataILi2EEENS1_11CopyFunctorIN3c108BFloat16EfLi2ELi1ELi1EEEJNS0_4CopyIS7_fEEEEEvT_T0_DpT1_:
        /* <DEDUP_REMOVED lines=15> */
[----:B------:R-:W-:Y:S01]  /*00f0*/  LOP3.LUT R9, R9, 0x3, R0, 0xf8, !PT ;  /* 0x0000000309097812 */ /* 0x000fe200078ef800 */
[----:B------:R-:W-:Y:S02]  /*0100*/  IMAD.X R2, R5, 0x1, ~R3, P1 ;  /* 0x0000000105027824 */ /* 0x000fe400008e0e03 */
[----:B--2---:R-:W-:-:S03]  /*0110*/  IMAD.WIDE R12, R7, 0x20000, R12 ;  /* 0x00020000070c7825 */ /* 0x004fc600078e020c */
[----:B------:R-:W-:-:S04]  /*0120*/  LOP3.LUT P0, RZ, R9, 0x7, R12, 0xf8, !PT ;  /* 0x0000000709ff7812 */ /* 0x000fc8000780f80c */
[----:B------:R-:W-:-:S13]  /*0130*/  LOP3.LUT P0, RZ, RZ, RZ, RZ, 0xfc, P0 ;  /* 0x000000ffffff7212 */ /* 0x000fda000000fcff */
[----:B------:R-:W-:Y:S05]  /*0140*/  @!P0 BRA `(.L_x_2152) ;  /* 0x0000000400108947 */ /* 0x000fea0003800000 */
[----:B------:R-:W-:-:S04]  /*0150*/  ISETP.GE.U32.AND P0, PT, R0, 0x1, PT ;  /* 0x000000010000780c */ /* 0x000fc80003f06070 */
[----:B------:R-:W-:-:S13]  /*0160*/  ISETP.GE.AND.EX P0, PT, R2, RZ, PT, P0 ;  /* 0x000000ff0200720c */ /* 0x000fda0003f06300 */
[----:B------:R-:W-:Y:S05]  /*0170*/  @!P0 EXIT ;  /* 0x000000000000894d */ /* 0x000fea0003800000 */
[----:B------:R-:W0:Y:S01]  /*0180*/  S2R R3, SR_TID.X ;  /* 0x0000000000037919 */ /* 0x000e220000002100 */
[----:B------:R-:W1:Y:S01]  /*0190*/  LDC R4, c[0x0][RZ] ;  /* 0x00000000ff047b82 */ /* 0x000e620000000800 */
[----:B------:R-:W-:-:S07]  /*01a0*/  CS2R R20, SRZ ;  /* 0x0000000000147805 */ /* 0x000fce000001ff00 */
.L_x_2153:
[----:B0-----:R-:W-:Y:S01]  /*01b0*/  IADD3 R15, P0, R3, R20, RZ ;  /* 0x00000014030f7210 */ /* 0x001fe20007f1e0ff */
[----:B-1----:R-:W-:-:S03]  /*01c0*/  IMAD R14, R4, 0x3, RZ ;  /* 0x00000003040e7824 */ /* 0x002fc600078e02ff */
[CC--:B------:R-:W-:Y:S01]  /*01d0*/  IADD3 R19, P1, R4.reuse, R15.reuse, RZ ;  /* 0x0000000f04137210 */ /* 0x0c0fe20007f3e0ff */
[----:B------:R-:W-:Y:S01]  /*01e0*/  IMAD.X R18, RZ, RZ, R21, P0 ;  /* 0x000000ffff127224 */ /* 0x000fe200000e0615 */
[----:B------:R-:W-:Y:S02]  /*01f0*/  ISETP.GE.U32.AND P4, PT, R15, 0x10000, PT ;  /* 0x000100000f00780c */ /* 0x000fe40003f86070 */
[----:B------:R-:W-:Y:S01]  /*0200*/  ISETP.GE.U32.AND P0, PT, R19, 0x10000, PT ;  /* 0x000100001300780c */ /* 0x000fe20003f06070 */
[--C-:B------:R-:W-:Y:S01]  /*0210*/  IMAD.X R17, RZ, RZ, R18.reuse, P1 ;  /* 0x000000ffff117224 */ /* 0x100fe200008e0612 */
[-C--:B------:R-:W-:Y:S02]  /*0220*/  LEA R27, P1, R4, R15.reuse, 0x1 ;  /* 0x0000000f041b7211 */ /* 0x080fe400078208ff */
[----:B------:R-:W-:Y:S02]  /*0230*/  ISETP.LT.U32.AND P3, PT, R15, R0, PT ;  /* 0x000000000f00720c */ /* 0x000fe40003f61070 */
[----:B------:R-:W-:Y:S01]  /*0240*/  IADD3 R29, P5, R14, R15, RZ ;  /* 0x0000000f0e1d7210 */ /* 0x000fe20007fbe0ff */
[----:B------:R-:W-:Y:S01]  /*0250*/  IMAD.X R9, RZ, RZ, R18, P1 ;  /* 0x000000ffff097224 */ /* 0x000fe200008e0612 */
[----:B------:R-:W-:-:S02]  /*0260*/  ISETP.GE.U32.AND.EX P4, PT, R18, RZ, PT, P4 ;  /* 0x000000ff1200720c */ /* 0x000fc40003f86140 */
[----:B------:R-:W-:Y:S01]  /*0270*/  ISETP.LT.U32.AND P2, PT, R19, R0, PT ;  /* 0x000000001300720c */ /* 0x000fe20003f41070 */
[----:B------:R-:W-:Y:S01]  /*0280*/  IMAD.X R25, RZ, RZ, R18, P5 ;  /* 0x000000ffff197224 */ /* 0x000fe200028e0612 */
[C---:B------:R-:W-:Y:S02]  /*0290*/  ISETP.GE.U32.AND.EX P0, PT, R17.reuse, RZ, PT, P0 ;  /* 0x000000ff1100720c */ /* 0x040fe40003f06100 */
[-C--:B------:R-:W-:Y:S02]  /*02a0*/  ISETP.LT.AND.EX P3, PT, R18, R2.reuse, !P4, P3 ;  /* 0x000000021200720c */ /* 0x080fe40006761330 */
[----:B------:R-:W-:Y:S02]  /*02b0*/  ISETP.LT.AND.EX P2, PT, R17, R2, !P0, P2 ;  /* 0x000000021100720c */ /* 0x000fe40004741320 */
[----:B------:R-:W-:Y:S02]  /*02c0*/  ISETP.GE.U32.AND P4, PT, R27, 0x10000, PT ;  /* 0x000100001b00780c */ /* 0x000fe40003f86070 */
[----:B------:R-:W-:-:S02]  /*02d0*/  ISETP.GE.U32.AND P0, PT, R29, 0x10000, PT ;  /* 0x000100001d00780c */ /* 0x000fc40003f06070 */
[----:B------:R-:W-:Y:S02]  /*02e0*/  ISETP.GE.U32.AND.EX P5, PT, R9, RZ, PT, P4 ;  /* 0x000000ff0900720c */ /* 0x000fe40003fa6140 */
[-C--:B------:R-:W-:Y:S02]  /*02f0*/  ISETP.LT.U32.AND P1, PT, R27, R0.reuse, PT ;  /* 0x000000001b00720c */ /* 0x080fe40003f21070 */
[----:B------:R-:W-:Y:S02]  /*0300*/  ISETP.LT.U32.AND P4, PT, R29, R0, PT ;  /* 0x000000001d00720c */ /* 0x000fe40003f81070 */
[----:B------:R-:W-:Y:S02]  /*0310*/  ISETP.GE.U32.AND.EX P0, PT, R25, RZ, PT, P0 ;  /* 0x000000ff1900720c */ /* 0x000fe40003f06100 */
[-C--:B------:R-:W-:Y:S02]  /*0320*/  ISETP.LT.AND.EX P1, PT, R9, R2.reuse, !P5, P1 ;  /* 0x000000020900720c */ /* 0x080fe40006f21310 */
[----:B------:R-:W-:-:S02]  /*0330*/  ISETP.LT.AND.EX P0, PT, R25, R2, !P0, P4 ;  /* 0x000000021900720c */ /* 0x000fc40004701340 */
[-C--:B------:R-:W-:Y:S02]  /*0340*/  @P3 LEA R14, P5, R15, R10.reuse, 0x2 ;  /* 0x0000000a0f0e3211 */ /* 0x080fe400078a10ff */
[----:B------:R-:W-:Y:S02]  /*0350*/  @P2 LEA R22, P4, R19, R10, 0x2 ;  /* 0x0000000a13162211 */ /* 0x000fe400078810ff */
[-C--:B------:R-:W-:Y:S02]  /*0360*/  @P3 LEA.HI.X R15, R15, R11.reuse, R18, 0x2, P5 ;  /* 0x0000000b0f0f3211 */ /* 0x080fe400028f1412 */
[----:B------:R-:W-:-:S03]  /*0370*/  @P2 LEA.HI.X R23, R19, R11, R17, 0x2, P4 ;  /* 0x0000000b13172211 */ /* 0x000fc600020f1411 */
[----:B------:R0:W2:Y:S04]  /*0380*/  @P3 LDG.E R7, desc[UR4][R14.64] ;  /* 0x000000040e073981 */ /* 0x0000a8000c1e1900 */
[----:B------:R1:W2:Y:S01]  /*0390*/  @P2 LDG.E R8, desc[UR4][R22.64] ;  /* 0x0000000416082981 */ /* 0x0002a2000c1e1900 */
[-C--:B0-----:R-:W-:Y:S02]  /*03a0*/  @P1 LEA R14, P4, R27, R10.reuse, 0x2 ;  /* 0x0000000a1b0e1211 */ /* 0x081fe400078810ff */
[----:B-1----:R-:W-:Y:S02]  /*03b0*/  @P0 LEA R22, P5, R29, R10, 0x2 ;  /* 0x0000000a1d160211 */ /* 0x002fe400078a10ff */
[-C--:B------:R-:W-:Y:S02]  /*03c0*/  @P1 LEA.HI.X R15, R27, R11.reuse, R9, 0x2, P4 ;  /* 0x0000000b1b0f1211 */ /* 0x080fe400020f1409 */
[----:B------:R-:W-:-:S03]  /*03d0*/  @P0 LEA.HI.X R23, R29, R11, R25, 0x2, P5 ;  /* 0x0000000b1d170211 */ /* 0x000fc600028f1419 */
[----:B------:R0:W3:Y:S04]  /*03e0*/  @P1 LDG.E R5, desc[UR4][R14.64] ;  /* 0x000000040e051981 */ /* 0x0000e8000c1e1900 */
[----:B------:R2:W3:Y:S01]  /*03f0*/  @P0 LDG.E R6, desc[UR4][R22.64] ;  /* 0x0000000416060981 */ /* 0x0004e2000c1e1900 */
[----:B------:R-:W-:Y:S01]  /*0400*/  IMAD.IADD R24, R3, 0x1, R20 ;  /* 0x0000000103187824 */ /* 0x000fe200078e0214 */
[----:B------:R-:W-:-:S04]  /*0410*/  @P2 LEA R16, P4, R19, R12, 0x1 ;  /* 0x0000000c13102211 */ /* 0x000fc800078808ff */
[----:B0-----:R-:W-:-:S04]  /*0420*/  @P3 LEA R14, P5, R24, R12, 0x1 ;  /* 0x0000000c180e3211 */ /* 0x001fc800078a08ff */
[-C--:B------:R-:W-:Y:S02]  /*0430*/  @P3 LEA.HI.X R15, R24, R13.reuse, R18, 0x1, P5 ;  /* 0x0000000d180f3211 */ /* 0x080fe400028f0c12 */
[-C--:B------:R-:W-:Y:S02]  /*0440*/  @P1 LEA R18, P5, R27, R12.reuse, 0x1 ;  /* 0x0000000c1b121211 */ /* 0x080fe400078a08ff */
[-C--:B------:R-:W-:Y:S02]  /*0450*/  @P2 LEA.HI.X R17, R19, R13.reuse, R17, 0x1, P4 ;  /* 0x0000000d13112211 */ /* 0x080fe400020f0c11 */
[----:B------:R-:W-:Y:S02]  /*0460*/  @P1 LEA.HI.X R19, R27, R13, R9, 0x1, P5 ;  /* 0x0000000d1b131211 */ /* 0x000fe400028f0c09 */
[----:B------:R-:W-:Y:S01]  /*0470*/  @P0 LEA R24, P4, R29, R12, 0x1 ;  /* 0x0000000c1d180211 */ /* 0x000fe200078808ff */
[----:B------:R-:W-:-:S03]  /*0480*/  IMAD.WIDE.U32 R20, R4, 0x4, R20 ;  /* 0x0000000404147825 */ /* 0x000fc600078e0014 */
[----:B------:R-:W-:Y:S02]  /*0490*/  @P0 LEA.HI.X R25, R29, R13, R25, 0x1, P4 ;  /* 0x0000000d1d190211 */ /* 0x000fe400020f0c19 */
[CC--:B--2---:R-:W-:Y:S02]  /*04a0*/  F2FP.BF16.F32.PACK_AB R23, R8.reuse, R7.reuse ;  /* 0x000000070817723e */ /* 0x0c4fe400000010ff */
[----:B------:R-:W-:-:S03]  /*04b0*/  F2FP.BF16.F32.PACK_AB R26, R8, R7 ;  /* 0x00000007081a723e */ /* 0x000fc600000010ff */
[----:B------:R0:W-:Y:S01]  /*04c0*/  @P3 STG.E.U16 desc[UR4][R14.64], R23 ;  /* 0x000000170e003986 */ /* 0x0001e2000c101504 */
[----:B------:R-:W-:-:S05]  /*04d0*/  PRMT R22, R26, 0x7632, R22 ;  /* 0x000076321a167816 */ /* 0x000fca0000000016 */
[----:B------:R2:W-:Y:S01]  /*04e0*/  @P2 STG.E.U16 desc[UR4][R16.64], R22 ;  /* 0x0000001610002986 */ /* 0x0005e2000c101504 */
[----:B---3--:R-:W-:-:S04]  /*04f0*/  F2FP.BF16.F32.PACK_AB R9, R6, R5 ;  /* 0x000000050609723e */ /* 0x008fc800000010ff */
[----:B0-----:R-:W-:Y:S01]  /*0500*/  PRMT R15, R9, 0x7632, R15 ;  /* 0x00007632090f7816 */ /* 0x001fe2000000000f */
[----:B------:R2:W-:Y:S01]  /*0510*/  @P1 STG.E.U16 desc[UR4][R18.64], R9 ;  /* 0x0000000912001986 */ /* 0x0005e2000c101504 */
[----:B------:R-:W-:-:S03]  /*0520*/  ISETP.LT.U32.AND P1, PT, R20, R0, PT ;  /* 0x000000001400720c */ /* 0x000fc60003f21070 */
[----:B------:R2:W-:Y:S01]  /*0530*/  @P0 STG.E.U16 desc[UR4][R24.64], R15 ;  /* 0x0000000f18000986 */ /* 0x0005e2000c101504 */
[----:B------:R-:W-:Y:S02]  /*0540*/  ISETP.GE.U32.AND P0, PT, R20, 0x10000, PT ;  /* 0x000100001400780c */ /* 0x000fe40003f06070 */
[C---:B------:R-:W-:Y:S02]  /*0550*/  ISETP.LT.AND.EX P1, PT, R21.reuse, R2, PT, P1 ;  /* 0x000000021500720c */ /* 0x040fe40003f21310 */
[----:B------:R-:W-:-:S13]  /*0560*/  ISETP.GE.U32.AND.EX P0, PT, R21, RZ, PT, P0 ;  /* 0x000000ff1500720c */ /* 0x000fda0003f06100 */
[----:B--2---:R-:W-:Y:S05]  /*0570*/  @!P0 BRA P1, `(.L_x_2153) ;  /* 0xfffffffc000c8947 */ /* 0x004fea000083ffff */
[----:B------:R-:W-:Y:S05]  /*0580*/  EXIT ;  /* 0x000000000000794d */ /* 0x000fea0003800000 */
.L_x_2152:
        /* <DEDUP_REMOVED lines=8> */
.L_x_2154:
[----:B------:R-:W-:-:S04]  /*0610*/  LEA R4, P0, R17, R10, 0x4 ;  /* 0x0000000a11047211 */ /* 0x000fc800078020ff */
[----:B------:R-:W-:-:S06]  /*0620*/  LEA.HI.X R5, R17, R11, R16, 0x4, P0 ;  /* 0x0000000b11057211 */ /* 0x000fcc00000f2410 */
[----:B------:R-:W2:Y:S01]  /*0630*/  LDG.E.128 R4, desc[UR4][R4.64] ;  /* 0x0000000404047981 */ /* 0x000ea2000c1e1d00 */
[----:B0-----:R-:W-:-:S04]  /*0640*/  LEA R8, P0, R17, R12, 0x3 ;  /* 0x0000000c11087211 */ /* 0x001fc800078018ff */
[C---:B------:R-:W-:Y:S02]  /*0650*/  LEA.HI.X R9, R17.reuse, R13, R16, 0x3, P0 ;  /* 0x0000000d11097211 */ /* 0x040fe400000f1c10 */
[----:B------:R-:W-:-:S04]  /*0660*/  IADD3 R17, P0, R17, UR6, RZ ;  /* 0x0000000611117c10 */ /* 0x000fc8000ff1e0ff */
[C---:B------:R-:W-:Y:S01]  /*0670*/  ISETP.LT.U32.AND P1, PT, R17.reuse, 0x4000, PT ;  /* 0x000040001100780c */ /* 0x040fe20003f21070 */
[----:B------:R-:W-:Y:S02]  /*0680*/  IMAD.SHL.U32 R3, R17, 0x4, RZ ;  /* 0x0000000411037824 */ /* 0x000fe400078e00ff */
[----:B------:R-:W-:-:S03]  /*0690*/  IMAD.X R16, RZ, RZ, R16, P0 ;  /* 0x000000ffff107224 */ /* 0x000fc600000e0610 */
[----:B------:R-:W-:Y:S02]  /*06a0*/  ISETP.GE.U32.AND P0, PT, R3, R0, PT ;  /* 0x000000000300720c */ /* 0x000fe40003f06070 */
[----:B------:R-:W-:Y:S02]  /*06b0*/  SHF.L.U64.HI R3, R17, 0x2, R16 ;  /* 0x0000000211037819 */ /* 0x000fe40000010210 */
[----:B------:R-:W-:Y:S02]  /*06c0*/  ISETP.LT.U32.AND.EX P1, PT, R16, RZ, PT, P1 ;  /* 0x000000ff1000720c */ /* 0x000fe40003f21110 */
[----:B------:R-:W-:Y:S02]  /*06d0*/  ISETP.GE.AND.EX P0, PT, R3, R2, PT, P0 ;  /* 0x000000020300720c */ /* 0x000fe40003f06300 */
[----:B--2---:R-:W-:Y:S02]  /*06e0*/  F2FP.BF16.F32.PACK_AB R14, R5, R4 ;  /* 0x00000004050e723e */ /* 0x004fe400000010ff */
[----:B------:R-:W-:-:S05]  /*06f0*/  F2FP.BF16.F32.PACK_AB R15, R7, R6 ;  /* 0x00000006070f723e */ /* 0x000fca00000010ff */
[----:B------:R0:W-:Y:S04]  /*0700*/  STG.E.64 desc[UR4][R8.64], R14 ;  /* 0x0000000e08007986 */ /* 0x0001e8000c101b04 */
[----:B------:R-:W-:Y:S05]  /*0710*/  @!P0 BRA P1, `(.L_x_2154) ;  /* 0xfffffffc00bc8947 */ /* 0x000fea000083ffff */
[----:B------:R-:W-:Y:S05]  /*0720*/  EXIT ;  /* 0x000000000000794d */ /* 0x000fea0003800000 */
.L_x_2155:
        /* <DEDUP_REMOVED lines=13> */
.L_x_7877:


//--------------------- .text._ZN2at6native55_GLOBAL__N__de093ff9_22_ForeachBinaryOpList_cu_a911ec4325multi_tensor_apply_kernelINS1_18TensorListMetadataILi2EEENS1_11CopyFunctorIN3c108BFloat16EdLi2ELi1ELi1EEEJNS0_4CopyIS7_dEEEEEvT_T0_DpT1_ --------------------------
	.section	.text._ZN2at6native55_GLOBAL__N__de093ff9_22_ForeachBinaryOpList_cu_a911ec4325multi_tensor_apply_kernelINS1_18TensorListMetadataILi2EEENS1_11CopyFunctorIN3c108BFloat16EdLi2ELi1ELi1EEEJNS0_4CopyIS7_dEEEEEvT_T0_DpT1_,"ax",@progbits
	.align	128
.text._ZN2at6native55_GLOBAL__N__de093ff9_22_ForeachBinaryOpList_cu_a911ec4325multi_tensor_apply_kernelINS1_18TensorListMetadataILi2EEENS1_11CopyFunctorIN3c108BFloat16EdLi2ELi1ELi1EEEJNS0_4CopyIS7_dEEEEEvT_T0_DpT1_:
        .type           _ZN2at6native55_GLOBAL__N__de093ff9_22_ForeachBinaryOpList_cu_a911ec4325multi_tensor_apply_kernelINS1_18TensorListMetadataILi2EEENS1_11CopyFunctorIN3c108BFloat16EdLi2ELi1ELi1EEEJNS0_4CopyIS7_dEEEEEvT_T0_DpT1_,@function
        .size           _ZN2at6native55_GLOBAL__N__de093ff9_22_ForeachBinaryOpList_cu_a911ec4325multi_tensor_apply_kernelINS1_18TensorListMetadataILi2EEENS1_11CopyFunctorIN3c108BFloat16EdLi2ELi1ELi1EEEJNS0_4CopyIS7_dEEEEEvT_T0_DpT1_,(.L_x_7878 - _ZN2at6native55_GLOBAL__N__de093ff9_22_ForeachBinaryOpList_cu_a911ec4325multi_tensor_apply_kernelINS1_18TensorListMetadataILi2EEENS1_11CopyFunctorIN3c108BFloat16EdLi2ELi1ELi1EEEJNS0_4CopyIS7_dEEEEEvT_T0_DpT1_)
        .other          _ZN2at6native55_GLOBAL__N__de093ff9_22_ForeachBinaryOpList_cu_a911ec4325multi_tensor_apply_kernelINS1_18TensorListMetadataILi2EEENS1_11CopyFunctorIN3c108BFloat16EdLi2ELi1ELi1EEEJNS0_4CopyIS7_dEEEEEvT_T0_DpT1_,@"STO_CUDA_ENTRY STV_DEFAULT"
_ZN2at6native55_GLOBAL__N__de093ff9_22_ForeachBinaryOpList_cu_a911ec4325multi_tensor_apply_kernelINS1_18TensorListMetadataILi2EEENS1_11CopyFunctorIN3c108BFloat16EdLi2ELi1ELi1EEEJNS0_4CopyIS7_dEEEEEvT_T0_DpT1_:
        /* <DEDUP_REMOVED lines=29> */
.L_x_2157:
        /* <DEDUP_REMOVED lines=74> */
.L_x_2156:
        /* <DEDUP_REMOVED lines=8> */
.L_x_2158:
[----:B------:R-:W-:-:S04]  /*06f0*/  LEA R2, P0, R16, UR4, 0x5 ;  /* 0x0000000410027c11 */ /* 0x000fc8000f8028ff */
[----:B------:R-:W-:-:S05]  /*0700*/  LEA.HI.X R3, R16, UR5, R17, 0x5, P0 ;  /* 0x0000000510037c11 */ /* 0x000fca00080f2c11 */
[----:B------:R-:W2:Y:S04]  /*0710*/  LDG.E.128 R4, desc[UR10][R2.64] ;  /* 0x0000000a02047981 */ /* 0x000ea8000c1e1d00 */
[----:B------:R-:W3:Y:S01]  /*0720*/  LDG.E.128 R8, desc[UR10][R2.64+0x10] ;  /* 0x0000100a02087981 */ /* 0x000ee2000c1e1d00 */
[----:B------:R-:W-:Y:S01]  /*0730*/  UMOV UR14, 0xf0000000 ;  /* 0xf0000000000e7882 */ /* 0x000fe20000000000 */
[----:B------:R-:W-:Y:S01]  /*0740*/  UMOV UR15, 0x380fffff ;  /* 0x380fffff000f7882 */ /* 0x000fe20000000000 */
[----:B------:R-:W-:Y:S01]  /*0750*/  LEA R12, P4, R16, UR8, 0x3 ;  /* 0x00000008100c7c11 */ /* 0x000fe2000f8818ff */
[----:B--2---:R-:W0:Y:S01]  /*0760*/  F2F.F32.F64 R0, R4 ;  /* 0x0000000400007310 */ /* 0x004e220000301000 */
[----:B------:R-:W-:Y:S02]  /*0770*/  DSETP.GEU.AND P0, PT, |R4|, UR14, PT ;  /* 0x0000000e04007e2a */ /* 0x000fe4000bf0e200 */
[----:B------:R-:W-:-:S02]  /*0780*/  DSETP.GEU.AND P1, PT, |R6|, UR14, PT ;  /* 0x0000000e06007e2a */ /* 0x000fc4000bf2e200 */
[----:B---3--:R-:W-:Y:S02]  /*0790*/  DSETP.GEU.AND P2, PT, |R8|, UR14, PT ;  /* 0x0000000e08007e2a */ /* 0x008fe4000bf4e200 */
[----:B------:R-:W-:Y:S01]  /*07a0*/  DSETP.GEU.AND P3, PT, |R10|, UR14, PT ;  /* 0x0000000e0a007e2a */ /* 0x000fe2000bf6e200 */
[----:B------:R-:W1:Y:S07]  /*07b0*/  F2F.F32.F64 R13, R6 ;  /* 0x00000006000d7310 */ /* 0x000e6e0000301000 */
        /* <DEDUP_REMOVED lines=20> */
.L_x_2159:
        /* <DEDUP_REMOVED lines=16> */
.L_x_7878:


//--------------------- .text._ZN2at6native55_GLOBAL__N__de093ff9_22_ForeachBinaryOpList_cu_a911ec4325multi_tensor_apply_kernelINS1_18TensorListMetadataILi2EEENS1_11CopyFunctorIN3c108BFloat16EiLi2ELi1ELi1EEEJNS0_4CopyIS7_iEEEEEvT_T0_DpT1_ --------------------------
	.section	.text._ZN2at6native55_GLOBAL__N__de093ff9_22_ForeachBinaryOpList_cu_a911ec4325multi_tensor_apply_kernelINS1_18TensorListMetadataILi2EEENS1_11CopyFunctorIN3c108BFloat16EiLi2ELi1ELi1EEEJNS0_4CopyIS7_iEEEEEvT_T0_DpT1_,"ax",@progbits
	.align	128
.text._ZN2at6native55_GLOBAL__N__de093ff9_22_ForeachBinaryOpList_cu_a911ec4325multi_tensor_apply_kernelINS1_18TensorListMetadataILi2EEENS1_11CopyFunctorIN3c108BFloat16EiLi2ELi1ELi1EEEJNS0_4CopyIS7_iEEEEEvT_T0_DpT1_:
        .type           _ZN2at6native55_GLOBAL__N__de093ff9_22_ForeachBinaryOpList_cu_a911ec4325multi_tensor_apply_kernelINS1_18TensorListMetadataILi2EEENS1_11CopyFunctorIN3c108BFloat16EiLi2ELi1ELi1EEEJNS0_4CopyIS7_iEEEEEvT_T0_DpT1_,@function
        .size           _ZN2at6native55_GLOBAL__N__de093ff9_22_ForeachBinaryOpList_cu_a911ec4325multi_tensor_apply_kernelINS1_18TensorListMetadataILi2EEENS1_11CopyFunctorIN3c108BFloat16EiLi2ELi1ELi1EEEJNS0_4CopyIS7_iEEEEEvT_T0_DpT1_,(.L_x_7879 - _ZN2at6native55_GLOBAL__N__de093ff9_22_ForeachBinaryOpList_cu_a911ec4325multi_tensor_apply_kernelINS1_18TensorListMetadataILi2EEENS1_11CopyFunctorIN3c108BFloat16EiLi2ELi1ELi1EEEJNS0_4CopyIS7_iEEEEEvT_T0_DpT1_)
        .other          _ZN2at6native55_GLOBAL__N__de093ff9_22_ForeachBinaryOpList_cu_a911ec4325multi_tensor_apply_kernelINS1_18TensorListMetadataILi2EEENS1_11CopyFunctorIN3c108BFloat16EiLi2ELi1ELi1EEEJNS0_4CopyIS7_iEEEEEvT_T0_DpT1_,@"STO_CUDA_ENTRY STV_DEFAULT"
_ZN2at6native55_GLOBAL__N__de093ff9_22_ForeachBinaryOpList_cu_a911ec4325multi_tensor_apply_kernelINS1_18TensorListMetadataILi2EEENS1_11CopyFunctorIN3c108BFloat16EiLi2ELi1ELi1EEEJNS0_4CopyIS7_iEEEEEvT_T0_DpT1_:
        /* <DEDUP_REMOVED lines=28> */
.L_x_2161:
        /* <DEDUP_REMOVED lines=13> */
[----:B------:R-:W-:Y:S01]  /*0290*/  IMAD.X R6, RZ, RZ, R7, P4 ;  /* 0x000000ffff067224 */ /* 0x000fe200020e0607 */
[----:B------:R-:W-:-:S02]  /*02a0*/  ISETP.GE.U32.AND P5, PT, R23, 0x10000, PT ;  /* 0x000100001700780c */ /* 0x000fc40003fa6070 */
[----:B------:R-:W-:Y:S01]  /*02b0*/  ISETP.LT.U32.AND P0, PT, R26, UR13, PT ;  /* 0x0000000d1a007c0c */ /* 0x000fe2000bf01070 */
[----:B------:R-:W-:Y:S01]  /*02c0*/  IMAD.X R11, RZ, RZ, R7, P6 ;  /* 0x000000ffff0b7224 */ /* 0x000fe200030e0607 */
[----:B------:R-:W-:Y:S02]  /*02d0*/  ISETP.LT.U32.AND P2, PT, R23, UR13, PT ;  /* 0x0000000d17007c0c */ /* 0x000fe4000bf41070 */
[C---:B------:R-:W-:Y:S02]  /*02e0*/  ISETP.GE.U32.AND.EX P3, PT, R21.reuse, RZ, PT, P3 ;  /* 0x000000ff1500720c */ /* 0x040fe40003f66130 */
[----:B------:R-:W-:Y:S02]  /*02f0*/  ISETP.GE.U32.AND.EX P5, PT, R6, RZ, PT, P5 ;  /* 0x000000ff0600720c */ /* 0x000fe40003fa6150 */
[----:B------:R-:W-:Y:S02]  /*0300*/  ISETP.GE.U32.AND P4, PT, R24, 0x10000, PT ;  /* 0x000100001800780c */ /* 0x000fe40003f86070 */
[----:B------:R-:W-:-:S02]  /*0310*/  ISETP.LT.AND.EX P0, PT, R21, UR6, !P3, P0 ;  /* 0x0000000615007c0c */ /* 0x000fc4000df01300 */
[----:B------:R-:W-:Y:S02]  /*0320*/  ISETP.LT.AND.EX P2, PT, R6, UR6, !P5, P2 ;  /* 0x0000000606007c0c */ /* 0x000fe4000ef41320 */
[----:B------:R-:W-:Y:S02]  /*0330*/  ISETP.LT.U32.AND P5, PT, R24, UR13, PT ;  /* 0x0000000d18007c0c */ /* 0x000fe4000bfa1070 */
[C---:B------:R-:W-:Y:S02]  /*0340*/  ISETP.GE.U32.AND.EX P3, PT, R11.reuse, RZ, PT, P4 ;  /* 0x000000ff0b00720c */ /* 0x040fe40003f66140 */
[C---:B------:R-:W-:Y:S02]  /*0350*/  @P1 LEA R28, P4, R10.reuse, UR4, 0x2 ;  /* 0x000000040a1c1c11 */ /* 0x040fe4000f8810ff */
[----:B------:R-:W-:Y:S02]  /*0360*/  ISETP.LT.AND.EX P3, PT, R11, UR6, !P3, P5 ;  /* 0x000000060b007c0c */ /* 0x000fe4000df61350 */
[----:B------:R-:W-:-:S02]  /*0370*/  @P1 LEA.HI.X R29, R10, UR5, R7, 0x2, P4 ;  /* 0x000000050a1d1c11 */ /* 0x000fc4000a0f1407 */
[C---:B------:R-:W-:Y:S02]  /*0380*/  @P0 LEA R12, P4, R26.reuse, UR4, 0x2 ;  /* 0x000000041a0c0c11 */ /* 0x040fe4000f8810ff */
[C---:B------:R-:W-:Y:S01]  /*0390*/  @P2 LEA R14, P5, R23.reuse, UR4, 0x2 ;  /* 0x00000004170e2c11 */ /* 0x040fe2000f8a10ff */
[----:B------:R-:W2:Y:S01]  /*03a0*/  @P1 LDG.E R25, desc[UR10][R28.64] ;  /* 0x0000000a1c191981 */ /* 0x000ea2000c1e1900 */
[----:B------:R-:W-:Y:S02]  /*03b0*/  @P0 LEA.HI.X R13, R26, UR5, R21, 0x2, P4 ;  /* 0x000000051a0d0c11 */ /* 0x000fe4000a0f1415 */
[----:B------:R-:W-:-:S03]  /*03c0*/  @P2 LEA.HI.X R15, R23, UR5, R6, 0x2, P5 ;  /* 0x00000005170f2c11 */ /* 0x000fc6000a8f1406 */
[C---:B------:R-:W-:Y:S01]  /*03d0*/  @P3 LEA R16, P4, R24.reuse, UR4, 0x2 ;  /* 0x0000000418103c11 */ /* 0x040fe2000f8810ff */
[----:B------:R0:W3:Y:S03]  /*03e0*/  @P0 LDG.E R4, desc[UR10][R12.64] ;  /* 0x0000000a0c040981 */ /* 0x0000e6000c1e1900 */
[----:B------:R-:W-:Y:S01]  /*03f0*/  @P3 LEA.HI.X R17, R24, UR5, R11, 0x2, P4 ;  /* 0x0000000518113c11 */ /* 0x000fe2000a0f140b */
[----:B------:R-:W4:Y:S04]  /*0400*/  @P2 LDG.E R2, desc[UR10][R14.64] ;  /* 0x0000000a0e022981 */ /* 0x000f28000c1e1900 */
[----:B------:R-:W5:Y:S01]  /*0410*/  @P3 LDG.E R3, desc[UR10][R16.64] ;  /* 0x0000000a10033981 */ /* 0x000f62000c1e1900 */
[----:B------:R-:W-:-:S02]  /*0420*/  @P1 LEA R18, P4, R10, UR8, 0x1 ;  /* 0x000000080a121c11 */ /* 0x000fc4000f8808ff */
[C---:B------:R-:W-:Y:S02]  /*0430*/  @P2 LEA R22, P6, R23.reuse, UR8, 0x1 ;  /* 0x0000000817162c11 */ /* 0x040fe4000f8c08ff */
[----:B------:R-:W-:Y:S02]  /*0440*/  @P1 LEA.HI.X R19, R10, UR9, R7, 0x1, P4 ;  /* 0x000000090a131c11 */ /* 0x000fe4000a0f0c07 */
[----:B------:R-:W-:Y:S02]  /*0450*/  @P2 LEA.HI.X R23, R23, UR9, R6, 0x1, P6 ;  /* 0x0000000917172c11 */ /* 0x000fe4000b0f0c06 */
[----:B------:R-:W-:Y:S02]  /*0460*/  @P3 LEA R6, P4, R24, UR8, 0x1 ;  /* 0x0000000818063c11 */ /* 0x000fe4000f8808ff */
[----:B------:R-:W-:Y:S01]  /*0470*/  @P0 LEA R20, P5, R26, UR8, 0x1 ;  /* 0x000000081a140c11 */ /* 0x000fe2000f8a08ff */
[----:B------:R-:W-:-:S03]  /*0480*/  IMAD.WIDE.U32 R8, R5, 0x4, R8 ;  /* 0x0000000405087825 */ /* 0x000fc600078e0008 */
[----:B------:R-:W-:Y:S02]  /*0490*/  @P0 LEA.HI.X R21, R26, UR9, R21, 0x1, P5 ;  /* 0x000000091a150c11 */ /* 0x000fe4000a8f0c15 */
[----:B--2---:R-:W-:-:S04]  /*04a0*/  I2FP.F32.S32 R7, R25 ;  /* 0x0000001900077245 */ /* 0x004fc80000201400 */
[----:B0-----:R-:W-:Y:S02]  /*04b0*/  F2FP.BF16.F32.PACK_AB R13, RZ, R7 ;  /* 0x00000007ff0d723e */ /* 0x001fe400000010ff */
[----:B---3--:R-:W-:Y:S02]  /*04c0*/  I2FP.F32.S32 R10, R4 ;  /* 0x00000004000a7245 */ /* 0x008fe40000201400 */
[----:B------:R-:W-:Y:S02]  /*04d0*/  @P3 LEA.HI.X R7, R24, UR9, R11, 0x1, P4 ;  /* 0x0000000918073c11 */ /* 0x000fe4000a0f0c0b */
[----:B----4-:R-:W-:Y:S02]  /*04e0*/  I2FP.F32.S32 R12, R2 ;  /* 0x00000002000c7245 */ /* 0x010fe40000201400 */
[----:B------:R-:W-:Y:S02]  /*04f0*/  F2FP.BF16.F32.PACK_AB R11, RZ, R10 ;  /* 0x0000000aff0b723e */ /* 0x000fe400000010ff */
[----:B-----5:R-:W-:-:S02]  /*0500*/  I2FP.F32.S32 R10, R3 ;  /* 0x00000003000a7245 */ /* 0x020fc40000201400 */
[----:B------:R-:W-:Y:S02]  /*0510*/  F2FP.BF16.F32.PACK_AB R12, RZ, R12 ;  /* 0x0000000cff0c723e */ /* 0x000fe400000010ff */
        /* <DEDUP_REMOVED lines=9> */
[----:B-1----:R-:W-:Y:S05]  /*05b0*/  @!P0 BRA P1, `(.L_x_2161) ;  /* 0xfffffffc00008947 */ /* 0x002fea000083ffff */
[----:B------:R-:W-:Y:S05]  /*05c0*/  EXIT ;  /* 0x000000000000794d */ /* 0x000fea0003800000 */
.L_x_2160:
        /* <DEDUP_REMOVED lines=8> */
.L_x_2162:
[----:B------:R-:W-:-:S04]  /*0650*/  LEA R4, P0, R10, UR4, 0x4 ;  /* 0x000000040a047c11 */ /* 0x000fc8000f8020ff */
[----:B------:R-:W-:-:S06]  /*0660*/  LEA.HI.X R5, R10, UR5, R11, 0x4, P0 ;  /* 0x000000050a057c11 */ /* 0x000fcc00080f240b */
[----:B------:R-:W2:Y:S01]  /*0670*/  LDG.E.128 R4, desc[UR10][R4.64] ;  /* 0x0000000a04047981 */ /* 0x000ea2000c1e1d00 */
[C---:B------:R-:W-:Y:S02]  /*0680*/  LEA R2, P0, R10.reuse, UR8, 0x3 ;  /* 0x000000080a027c11 */ /* 0x040fe4000f8018ff */
[----:B--2---:R-:W-:Y:S02]  /*0690*/  I2FP.F32.S32 R0, R4 ;  /* 0x0000000400007245 */ /* 0x004fe40000201400 */
[----:B------:R-:W-:Y:S02]  /*06a0*/  I2FP.F32.S32 R3, R5 ;  /* 0x0000000500037245 */ /* 0x000fe40000201400 */
[----:B------:R-:W-:Y:S02]  /*06b0*/  I2FP.F32.S32 R6, R6 ;  /* 0x0000000600067245 */ /* 0x000fe40000201400 */
[----:B------:R-:W-:Y:S02]  /*06c0*/  F2FP.BF16.F32.PACK_AB R8, R3, R0 ;  /* 0x000000000308723e */ /* 0x000fe400000010ff */
[----:B------:R-:W-:-:S02]  /*06d0*/  LEA.HI.X R3, R10, UR9, R11, 0x3, P0 ;  /* 0x000000090a037c11 */ /* 0x000fc400080f1c0b */
[----:B------:R-:W-:Y:S02]  /*06e0*/  IADD3 R10, P0, R10, UR7, RZ ;  /* 0x000000070a0a7c10 */ /* 0x000fe4000ff1e0ff */
[----:B------:R-:W-:Y:S02]  /*06f0*/  I2FP.F32.S32 R7, R7 ;  /* 0x0000000700077245 */ /* 0x000fe40000201400 */
[C---:B------:R-:W-:Y:S01]  /*0700*/  ISETP.LT.U32.AND P1, PT, R10.reuse, 0x4000, PT ;  /* 0x000040000a00780c */ /* 0x040fe20003f21070 */
[----:B------:R-:W-:Y:S01]  /*0710*/  IMAD.SHL.U32 R0, R10, 0x4, RZ ;  /* 0x000000040a007824 */ /* 0x000fe200078e00ff */
[----:B------:R-:W-:Y:S01]  /*0720*/  F2FP.BF16.F32.PACK_AB R9, R7, R6 ;  /* 0x000000060709723e */ /* 0x000fe200000010ff */
[----:B------:R-:W-:-:S03]  /*0730*/  IMAD.X R11, RZ, RZ, R11, P0 ;  /* 0x000000ffff0b7224 */ /* 0x000fc600000e060b */
[----:B------:R-:W-:Y:S01]  /*0740*/  ISETP.GE.U32.AND P0, PT, R0, UR13, PT ;  /* 0x0000000d00007c0c */ /* 0x000fe2000bf06070 */
[----:B------:R0:W-:Y:S01]  /*0750*/  STG.E.64 desc[UR10][R2.64], R8 ;  /* 0x0000000802007986 */ /* 0x0001e2000c101b0a */
[----:B------:R-:W-:Y:S02]  /*0760*/  SHF.L.U64.HI R0, R10, 0x2, R11 ;  /* 0x000000020a007819 */ /* 0x000fe4000001020b */
[----:B------:R-:W-:Y:S02]  /*0770*/  ISETP.LT.U32.AND.EX P1, PT, R11, RZ, PT, P1 ;  /* 0x000000ff0b00720c */ /* 0x000fe40003f21110 */
[----:B------:R-:W-:-:S13]  /*0780*/  ISETP.GE.AND.EX P0, PT, R0, UR6, PT, P0 ;  /* 0x0000000600007c0c */ /* 0x000fda000bf06300 */
[----:B0-----:R-:W-:Y:S05]  /*0790*/  @!P0 BRA P1, `(.L_x_2162) ;  /* 0xfffffffc00ac8947 */ /* 0x001fea000083ffff */
[----:B------:R-:W-:Y:S05]  /*07a0*/  EXIT ;  /* 0x000000000000794d */ /* 0x000fea0003800000 */
.L_x_2163:
        /* <DEDUP_REMOVED lines=13> */
.L_x_7879:


//--------------------- .text._ZN2at6native55_GLOBAL__N__de093ff9_22_ForeachBinaryOpList_cu_a911ec4325multi_tensor_apply_kernelINS1_18TensorListMetadataILi2EEENS1_11CopyFunctorIN3c108BFloat16EsLi2ELi1ELi1EEEJNS0_4CopyIS7_sEEEEEvT_T0_DpT1_ --------------------------
	.section	.text._ZN2at6native55_GLOBAL__N__de093ff9_22_ForeachBinaryOpList_cu_a911ec4325multi_tensor_apply_kernelINS1_18TensorListMetadataILi2EEENS1_11CopyFunctorIN3c108BFloat16EsLi2ELi1ELi1EEEJNS0_4CopyIS7_sEEEEEvT_T0_DpT1_,"ax",@progbits
	.align	128
.text._ZN2at6native55_GLOBAL__N__de093ff9_22_ForeachBinaryOpList_cu_a911ec4325multi_tensor_apply_kernelINS1_18TensorListMetadataILi2EEENS1_11CopyFunctorIN3c108BFloat16EsLi2ELi1ELi1EEEJNS0_4CopyIS7_sEEEEEvT_T0_DpT1_:
        .type           _ZN2at6native55_GLOBAL__N__de093ff9_22_ForeachBinaryOpList_cu_a911ec4325multi_tensor_apply_kernelINS1_18TensorListMetadataILi2EEENS1_11CopyFunctorIN3c108BFloat16EsLi2ELi1ELi1EEEJNS0_4CopyIS7_sEEEEEvT_T0_DpT1_,@function
        .size           _ZN2at6native55_GLOBAL__N__de093ff9_22_ForeachBinaryOpList_cu_a911ec4325multi_tensor_apply_kernelINS1_18TensorListMetadataILi2EEENS1_11CopyFunctorIN3c108BFloat16EsLi2ELi1ELi1EEEJNS0_4CopyIS7_sEEEEEvT_T0_DpT1_,(.L_x_7880 - _ZN2at6native55_GLOBAL__N__de093ff9_22_ForeachBinaryOpList_cu_a911ec4325multi_tensor_apply_kernelINS1_18TensorListMetadataILi2EEENS1_11CopyFunctorIN3c108BFloat16EsLi2ELi1ELi1EEEJNS0_4CopyIS7_sEEEEEvT_T0_DpT1_)
        .other          _ZN2at6native55_GLOBAL__N__de093ff9_22_ForeachBinaryOpList_cu_a911ec4325multi_tensor_apply_kernelINS1_18TensorListMetadataILi2EEENS1_11CopyFunctorIN3c108BFloat16EsLi2ELi1ELi1EEEJNS0_4CopyIS7_sEEEEEvT_T0_DpT1_,@"STO_CUDA_ENTRY STV_DEFAULT"
_ZN2at6native55_GLOBAL__N__de093ff9_22_ForeachBinaryOpList_cu_a911ec4325multi_tensor_apply_kernelINS1_18TensorListMetadataILi2EEENS1_11CopyFunctorIN3c108BFloat16EsLi2ELi1ELi1EEEJNS0_4CopyIS7_sEEEEEvT_T0_DpT1_:
        /* <DEDUP_REMOVED lines=28> */
.L_x_2165:
        /* <DEDUP_REMOVED lines=25> */
[----:B------:R-:W-:-:S04]  /*0350*/  @P1 LEA R8, P4, R7, UR4, 0x1 ;  /* 0x0000000407081c11 */ /* 0x000fc8000f8808ff */
[----:B------:R-:W-:Y:S02]  /*0360*/  @P1 LEA.HI.X R9, R7, UR5, R26, 0x1, P4 ;  /* 0x0000000507091c11 */ /* 0x000fe4000a0f0c1a */
[----:B------:R-:W-:-:S03]  /*0370*/  @P0 LEA R2, P4, R23, UR4, 0x1 ;  /* 0x0000000417020c11 */ /* 0x000fc6000f8808ff */
[C---:B------:R-:W-:Y:S01]  /*0380*/  @P2 LEA R4, P5, R20.reuse, UR4, 0x1 ;  /* 0x0000000414042c11 */ /* 0x040fe2000f8a08ff */
[----:B------:R0:W2:Y:S01]  /*0390*/  @P1 LDG.E.U16 R14, desc[UR10][R8.64] ;  /* 0x0000000a080e1981 */ /* 0x0000a2000c1e1500 */
[----:B------:R-:W-:Y:S02]  /*03a0*/  @P0 LEA.HI.X R3, R23, UR5, R24, 0x1, P4 ;  /* 0x0000000517030c11 */ /* 0x000fe4000a0f0c18 */
[C---:B------:R-:W-:Y:S02]  /*03b0*/  @P3 LEA R10, P4, R17.reuse, UR4, 0x1 ;  /* 0x00000004110a3c11 */ /* 0x040fe4000f8808ff */
[----:B------:R-:W-:Y:S01]  /*03c0*/  @P2 LEA.HI.X R5, R20, UR5, R21, 0x1, P5 ;  /* 0x0000000514052c11 */ /* 0x000fe2000a8f0c15 */
[----:B------:R1:W3:Y:S01]  /*03d0*/  @P0 LDG.E.U16 R13, desc[UR10][R2.64] ;  /* 0x0000000a020d0981 */ /* 0x0002e2000c1e1500 */
[----:B------:R-:W-:-:S03]  /*03e0*/  @P3 LEA.HI.X R11, R17, UR5, R22, 0x1, P4 ;  /* 0x00000005110b3c11 */ /* 0x000fc6000a0f0c16 */
[----:B------:R4:W5:Y:S04]  /*03f0*/  @P2 LDG.E.U16 R12, desc[UR10][R4.64] ;  /* 0x0000000a040c2981 */ /* 0x000968000c1e1500 */
[----:B------:R-:W5:Y:S01]  /*0400*/  @P3 LDG.E.U16 R0, desc[UR10][R10.64] ;  /* 0x0000000a0a003981 */ /* 0x000f62000c1e1500 */
        /* <DEDUP_REMOVED lines=9> */
[----:B--2---:R-:W0:Y:S08]  /*04a0*/  I2F.S16 R28, R14 ;  /* 0x0000000e001c7306 */ /* 0x004e300000101400 */
[----:B---3--:R-:W1:Y:S08]  /*04b0*/  I2F.S16 R29, R13 ;  /* 0x0000000d001d7306 */ /* 0x008e700000101400 */
[----:B-----5:R-:W2:Y:S08]  /*04c0*/  I2F.S16 R27, R12 ;  /* 0x0000000c001b7306 */ /* 0x020eb00000101400 */
[----:B------:R-:W3:Y:S01]  /*04d0*/  I2F.S16 R25, R0 ;  /* 0x0000000000197306 */ /* 0x000ee20000101400 */
        /* <DEDUP_REMOVED lines=14> */
.L_x_2164:
        /* <DEDUP_REMOVED lines=8> */
.L_x_2166:
[C---:B------:R-:W-:Y:S01]  /*0640*/  IMAD.SHL.U32 R4, R10.reuse, 0x8, RZ ;  /* 0x000000080a047824 */ /* 0x040fe200078e00ff */
[----:B------:R-:W-:-:S04]  /*0650*/  SHF.L.U64.HI R9, R10, 0x3, R11 ;  /* 0x000000030a097819 */ /* 0x000fc8000001020b */
[----:B------:R-:W-:-:S04]  /*0660*/  IADD3 R2, P0, R4, UR4, RZ ;  /* 0x0000000404027c10 */ /* 0x000fc8000ff1e0ff */
[----:B------:R-:W-:-:S06]  /*0670*/  IADD3.X R3, R9, UR5, RZ, P0, !PT ;  /* 0x0000000509037c10 */ /* 0x000fcc00087fe4ff */
[----:B------:R-:W2:Y:S01]  /*0680*/  LDG.E.64 R2, desc[UR10][R2.64] ;  /* 0x0000000a02027981 */ /* 0x000ea2000c1e1b00 */
[----:B------:R-:W-:Y:S01]  /*0690*/  IADD3 R4, P0, R4, UR8, RZ ;  /* 0x0000000804047c10 */ /* 0x000fe2000ff1e0ff */
[----:B--2---:R-:W-:Y:S08]  /*06a0*/  I2F.S16 R0, R2 ;  /* 0x0000000200007306 */ /* 0x004ff00000101400 */
[----:B------:R-:W0:Y:S08]  /*06b0*/  I2F.S16 R5, R2.H1 ;  /* 0x1000000200057306 */ /* 0x000e300000101400 */
[----:B------:R-:W-:Y:S01]  /*06c0*/  I2F.S16 R6, R3 ;  /* 0x0000000300067306 */ /* 0x000fe20000101400 */
[----:B0-----:R-:W-:-:S07]  /*06d0*/  F2FP.BF16.F32.PACK_AB R8, R5, R0 ;  /* 0x000000000508723e */ /* 0x001fce00000010ff */
[----:B------:R-:W0:Y:S01]  /*06e0*/  I2F.S16 R7, R3.H1 ;  /* 0x1000000300077306 */ /* 0x000e220000101400 */
[----:B------:R-:W-:Y:S02]  /*06f0*/  IADD3.X R5, R9, UR9, RZ, P0, !PT ;  /* 0x0000000909057c10 */ /* 0x000fe400087fe4ff */
        /* <DEDUP_REMOVED lines=12> */
.L_x_2167:
        /* <DEDUP_REMOVED lines=12> */
.L_x_7880:


//--------------------- .text._ZN2at6native55_GLOBAL__N__de093ff9_22_ForeachBinaryOpList_cu_a911ec4325multi_tensor_apply_kernelINS1_18TensorListMetadataILi2EEENS1_11CopyFunctorIN3c108BFloat16ElLi2ELi1ELi1EEEJNS0_4CopyIS7_lEEEEEvT_T0_DpT1_ --------------------------
	.section	.text._ZN2at6native55_GLOBAL__N__de093ff9_22_ForeachBinaryOpList_cu_a911ec4325multi_tensor_apply_kernelINS1_18TensorListMetadataILi2EEENS1_11CopyFunctorIN3c108BFloat16ElLi2ELi1ELi1EEEJNS0_4CopyIS7_lEEEEEvT_T0_DpT1_,"ax",@progbits
	.align	128
.text._ZN2at6native55_GLOBAL__N__de093ff9_22_ForeachBinaryOpList_cu_a911ec4325multi_tensor_apply_kernelINS1_18TensorListMetadataILi2EEENS1_11CopyFunctorIN3c108BFloat16ElLi2ELi1ELi1EEEJNS0_4CopyIS7_lEEEEEvT_T0_DpT1_:
        .type           _ZN2at6native55_GLOBAL__N__de093ff9_22_ForeachBinaryOpList_cu_a911ec4325multi_tensor_apply_kernelINS1_18TensorListMetadataILi2EEENS1_11CopyFunctorIN3c108BFloat16ElLi2ELi1ELi1EEEJNS0_4CopyIS7_lEEEEEvT_T0_DpT1_,@function
        .size           _ZN2at6native55_GLOBAL__N__de093ff9_22_ForeachBinaryOpList_cu_a911ec4325multi_tensor_apply_kernelINS1_18TensorListMetadataILi2EEENS1_11CopyFunctorIN3c108BFloat16ElLi2ELi1ELi1EEEJNS0_4CopyIS7_lEEEEEvT_T0_DpT1_,(.L_x_7881 - _ZN2at6native55_GLOBAL__N__de093ff9_22_ForeachBinaryOpList_cu_a911ec4325multi_tensor_apply_kernelINS1_18TensorListMetadataILi2EEENS1_11CopyFunctorIN3c108BFloat16ElLi2ELi1ELi1EEEJNS0_4CopyIS7_lEEEEEvT_T0_DpT1_)
        .other          _ZN2at6native55_GLOBAL__N__de093ff9_22_ForeachBinaryOpList_cu_a911ec4325multi_tensor_apply_kernelINS1_18TensorListMetadataILi2EEENS1_11CopyFunctorIN3c108BFloat16ElLi2ELi1ELi1EEEJNS0_4CopyIS7_lEEEEEvT_T0_DpT1_,@"STO_CUDA_ENTRY STV_DEFAULT"
_ZN2at6native55_GLOBAL__N__de093ff9_22_ForeachBinaryOpList_cu_a911ec4325multi_tensor_apply_kernelINS1_18TensorListMetadataILi2EEENS1_11CopyFunctorIN3c108BFloat16ElLi2ELi1ELi1EEEJNS0_4CopyIS7_lEEEEEvT_T0_DpT1_:
        /* <DEDUP_REMOVED lines=29> */
.L_x_2169:
[----:B0-----:R-:W-:Y:S01]  /*01d0*/  IADD3 R27, P0, R0, R4, RZ ;  /* 0x00000004001b7210 */ /* 0x001fe20007f1e0ff */
[----:B-1----:R-:W-:-:S03]  /*01e0*/  IMAD R16, R2, 0x3, RZ ;  /* 0x0000000302107824 */ /* 0x002fc600078e02ff */
[CC--:B------:R-:W-:Y:S01]  /*01f0*/  IADD3 R3, P1, R2.reuse, R27.reuse, RZ ;  /* 0x0000001b02037210 */ /* 0x0c0fe20007f3e0ff */
[----:B------:R-:W-:Y:S01]  /*0200*/  IMAD.X R28, RZ, RZ, R5, P0 ;  /* 0x000000ffff1c7224 */ /* 0x000fe200000e0605 */
[----:B------:R-:W-:Y:S02]  /*0210*/  LEA R23, P5, R2, R27, 0x1 ;  /* 0x0000001b02177211 */ /* 0x000fe400078a08ff */
[----:B------:R-:W-:Y:S01]  /*0220*/  ISETP.GE.U32.AND P2, PT, R27, 0x10000, PT ;  /* 0x000100001b00780c */ /* 0x000fe20003f46070 */
[--C-:B------:R-:W-:Y:S01]  /*0230*/  IMAD.X R22, RZ, RZ, R28.reuse, P1 ;  /* 0x000000ffff167224 */ /* 0x100fe200008e061c */
[----:B------:R-:W-:Y:S01]  /*0240*/  ISETP.GE.U32.AND P4, PT, R3, 0x10000, PT ;  /* 0x000100000300780c */ /* 0x000fe20003f86070 */
[----:B------:R-:W-:Y:S01]  /*0250*/  IMAD.X R6, RZ, RZ, R28, P5 ;  /* 0x000000ffff067224 */ /* 0x000fe200028e061c */
[----:B------:R-:W-:Y:S02]  /*0260*/  ISETP.LT.U32.AND P0, PT, R27, UR13, PT ;  /* 0x0000000d1b007c0c */ /* 0x000fe4000bf01070 */
[----:B------:R-:W-:-:S02]  /*0270*/  ISETP.GE.U32.AND.EX P2, PT, R28, RZ, PT, P2 ;  /* 0x000000ff1c00720c */ /* 0x000fc40003f46120 */
[----:B------:R-:W-:Y:S02]  /*0280*/  IADD3 R7, P5, R16, R27, RZ ;  /* 0x0000001b10077210 */ /* 0x000fe40007fbe0ff */
[----:B------:R-:W-:Y:S02]  /*0290*/  ISETP.LT.U32.AND P3, PT, R3, UR13, PT ;  /* 0x0000000d03007c0c */ /* 0x000fe4000bf61070 */
[C---:B------:R-:W-:Y:S01]  /*02a0*/  ISETP.GE.U32.AND P1, PT, R23.reuse, 0x10000, PT ;  /* 0x000100001700780c */ /* 0x040fe20003f26070 */
[----:B------:R-:W-:Y:S01]  /*02b0*/  IMAD.X R26, RZ, RZ, R28, P5 ;  /* 0x000000ffff1a7224 */ /* 0x000fe200028e061c */
[----:B------:R-:W-:Y:S02]  /*02c0*/  ISETP.GE.U32.AND.EX P4, PT, R22, RZ, PT, P4 ;  /* 0x000000ff1600720c */ /* 0x000fe40003f86140 */
[----:B------:R-:W-:Y:S02]  /*02d0*/  ISETP.LT.AND.EX P0, PT, R28, UR6, !P2, P0 ;  /* 0x000000061c007c0c */ /* 0x000fe4000d701300 */
[----:B------:R-:W-:-:S02]  /*02e0*/  ISETP.LT.U32.AND P2, PT, R23, UR13, PT ;  /* 0x0000000d17007c0c */ /* 0x000fc4000bf41070 */
[----:B------:R-:W-:Y:S02]  /*02f0*/  ISETP.GE.U32.AND.EX P1, PT, R6, RZ, PT, P1 ;  /* 0x000000ff0600720c */ /* 0x000fe40003f26110 */
[----:B------:R-:W-:Y:S02]  /*0300*/  ISETP.LT.AND.EX P4, PT, R22, UR6, !P4, P3 ;  /* 0x0000000616007c0c */ /* 0x000fe4000e781330 */
[C---:B------:R-:W-:Y:S02]  /*0310*/  ISETP.GE.U32.AND P3, PT, R7.reuse, 0x10000, PT ;  /* 0x000100000700780c */ /* 0x040fe40003f66070 */
[----:B------:R-:W-:Y:S02]  /*0320*/  ISETP.LT.AND.EX P1, PT, R6, UR6, !P1, P2 ;  /* 0x0000000606007c0c */ /* 0x000fe4000cf21320 */
[----:B------:R-:W-:Y:S02]  /*0330*/  ISETP.LT.U32.AND P2, PT, R7, UR13, PT ;  /* 0x0000000d07007c0c */ /* 0x000fe4000bf41070 */
[----:B------:R-:W-:-:S02]  /*0340*/  ISETP.GE.U32.AND.EX P5, PT, R26, RZ, PT, P3 ;  /* 0x000000ff1a00720c */ /* 0x000fc40003fa6130 */
[C---:B------:R-:W-:Y:S02]  /*0350*/  @P0 LEA R16, P3, R27.reuse, UR4, 0x3 ;  /* 0x000000041b100c11 */ /* 0x040fe4000f8618ff */
[----:B------:R-:W-:Y:S02]  /*0360*/  ISETP.LT.AND.EX P2, PT, R26, UR6, !P5, P2 ;  /* 0x000000061a007c0c */ /* 0x000fe4000ef41320 */
[----:B------:R-:W-:Y:S02]  /*0370*/  @P0 LEA.HI.X R17, R27, UR5, R28, 0x3, P3 ;  /* 0x000000051b110c11 */ /* 0x000fe400098f1c1c */
[----:B------:R-:W-:Y:S02]  /*0380*/  @P4 LEA R18, P3, R3, UR4, 0x3 ;  /* 0x0000000403124c11 */ /* 0x000fe4000f8618ff */
[----:B------:R-:W-:Y:S01]  /*0390*/  @P1 LEA R20, P5, R23, UR4, 0x3 ;  /* 0x0000000417141c11 */ /* 0x000fe2000f8a18ff */
[----:B------:R0:W2:Y:S01]  /*03a0*/  @P0 LDG.E.64 R14, desc[UR10][R16.64] ;  /* 0x0000000a100e0981 */ /* 0x0000a2000c1e1b00 */
[----:B------:R-:W-:-:S02]  /*03b0*/  @P4 LEA.HI.X R19, R3, UR5, R22, 0x3, P3 ;  /* 0x0000000503134c11 */ /* 0x000fc400098f1c16 */
[----:B------:R-:W-:-:S03]  /*03c0*/  @P1 LEA.HI.X R21, R23, UR5, R6, 0x3, P5 ;  /* 0x0000000517151c11 */ /* 0x000fc6000a8f1c06 */
[C---:B------:R-:W-:Y:S01]  /*03d0*/  @P2 LEA R24, P3, R7.reuse, UR4, 0x3 ;  /* 0x0000000407182c11 */ /* 0x040fe2000f8618ff */
[----:B------:R1:W3:Y:S03]  /*03e0*/  @P4 LDG.E.64 R12, desc[UR10][R18.64] ;  /* 0x0000000a120c4981 */ /* 0x0002e6000c1e1b00 */
[----:B------:R-:W-:Y:S01]  /*03f0*/  @P2 LEA.HI.X R25, R7, UR5, R26, 0x3, P3 ;  /* 0x0000000507192c11 */ /* 0x000fe200098f1c1a */
[----:B------:R-:W4:Y:S04]  /*0400*/  @P1 LDG.E.64 R10, desc[UR10][R20.64] ;  /* 0x0000000a140a1981 */ /* 0x000f28000c1e1b00 */
[----:B------:R2:W5:Y:S01]  /*0410*/  @P2 LDG.E.64 R8, desc[UR10][R24.64] ;  /* 0x0000000a18082981 */ /* 0x000562000c1e1b00 */
[----:B0-----:R-:W-:-:S04]  /*0420*/  @P0 LEA R16, P3, R27, UR8, 0x1 ;  /* 0x000000081b100c11 */ /* 0x001fc8000f8608ff */
[----:B------:R-:W-:Y:S02]  /*0430*/  @P0 LEA.HI.X R17, R27, UR9, R28, 0x1, P3 ;  /* 0x000000091b110c11 */ /* 0x000fe400098f0c1c */
[----:B------:R-:W-:Y:S02]  /*0440*/  @P4 LEA R28, P3, R3, UR8, 0x1 ;  /* 0x00000008031c4c11 */ /* 0x000fe4000f8608ff */
[----:B-1----:R-:W-:Y:S02]  /*0450*/  @P1 LEA R18, P5, R23, UR8, 0x1 ;  /* 0x0000000817121c11 */ /* 0x002fe4000f8a08ff */
[----:B------:R-:W-:Y:S02]  /*0460*/  @P4 LEA.HI.X R29, R3, UR9, R22, 0x1, P3 ;  /* 0x00000009031d4c11 */ /* 0x000fe400098f0c16 */
[----:B------:R-:W-:Y:S02]  /*0470*/  @P1 LEA.HI.X R19, R23, UR9, R6, 0x1, P5 ;  /* 0x0000000917131c11 */ /* 0x000fe4000a8f0c06 */
[----:B------:R-:W-:Y:S01]  /*0480*/  @P2 LEA R6, P3, R7, UR8, 0x1 ;  /* 0x0000000807062c11 */ /* 0x000fe2000f8608ff */
[----:B------:R-:W-:-:S03]  /*0490*/  IMAD.WIDE.U32 R4, R2, 0x4, R4 ;  /* 0x0000000402047825 */ /* 0x000fc600078e0004 */
[----:B------:R-:W-:Y:S01]  /*04a0*/  @P2 LEA.HI.X R7, R7, UR9, R26, 0x1, P3 ;  /* 0x0000000907072c11 */ /* 0x000fe200098f0c1a */
[----:B--2---:R-:W0:Y:S08]  /*04b0*/  I2F.S64 R24, R14 ;  /* 0x0000000e00187312 */ /* 0x004e300000301400 */
[----:B---3--:R-:W1:Y:S08]  /*04c0*/  I2F.S64 R20, R12 ;  /* 0x0000000c00147312 */ /* 0x008e700000301400 */
[----:B----4-:R-:W2:Y:S08]  /*04d0*/  I2F.S64 R21, R10 ;  /* 0x0000000a00157312 */ /* 0x010eb00000301400 */
[----:B-----5:R-:W3:Y:S01]  /*04e0*/  I2F.S64 R27, R8 ;  /* 0x00000008001b7312 */ /* 0x020ee20000301400 */
[----:B0-----:R-:W-:-:S02]  /*04f0*/  F2FP.BF16.F32.PACK_AB R24, RZ, R24 ;  /* 0x00000018ff18723e */ /* 0x001fc400000010ff */
[----:B-1----:R-:W-:Y:S02]  /*0500*/  F2FP.BF16.F32.PACK_AB R20, RZ, R20 ;  /* 0x00000014ff14723e */ /* 0x002fe400000010ff */
[----:B--2---:R-:W-:Y:S01]  /*0510*/  F2FP.BF16.F32.PACK_AB R21, RZ, R21 ;  /* 0x00000015ff15723e */ /* 0x004fe200000010ff */
[----:B------:R2:W-:Y:S01]  /*0520*/  @P0 STG.E.U16 desc[UR10][R16.64], R24 ;  /* 0x0000001810000986 */ /* 0x0005e2000c10150a */
[----:B------:R-:W-:-:S03]  /*0530*/  ISETP.GE.U32.AND P0, PT, R4, 0x10000, PT ;  /* 0x000100000400780c */ /* 0x000fc60003f06070 */
[----:B------:R2:W-:Y:S01]  /*0540*/  @P4 STG.E.U16 desc[UR10][R28.64], R20 ;  /* 0x000000141c004986 */ /* 0x0005e2000c10150a */
[----:B---3--:R-:W-:-:S03]  /*0550*/  F2FP.BF16.F32.PACK_AB R27, RZ, R27 ;  /* 0x0000001bff1b723e */ /* 0x008fc600000010ff */
[----:B------:R2:W-:Y:S01]  /*0560*/  @P1 STG.E.U16 desc[UR10][R18.64], R21 ;  /* 0x0000001512001986 */ /* 0x0005e2000c10150a */
[----:B------:R-:W-:-:S03]  /*0570*/  ISETP.LT.U32.AND P1, PT, R4, UR13, PT ;  /* 0x0000000d04007c0c */ /* 0x000fc6000bf21070 */
[----:B------:R2:W-:Y:S01]  /*0580*/  @P2 STG.E.U16 desc[UR10][R6.64], R27 ;  /* 0x0000001b06002986 */ /* 0x0005e2000c10150a */
[C---:B------:R-:W-:Y:S02]  /*0590*/  ISETP.GE.U32.AND.EX P0, PT, R5.reuse, RZ, PT, P0 ;  /* 0x000000ff0500720c */ /* 0x040fe40003f06100 */
[----:B------:R-:W-:-:S13]  /*05a0*/  ISETP.LT.AND.EX P1, PT, R5, UR6, PT, P1 ;  /* 0x0000000605007c0c */ /* 0x000fda000bf21310 */
[----:B--2---:R-:W-:Y:S05]  /*05b0*/  @!P0 BRA P1, `(.L_x_2169) ;  /* 0xfffffffc00048947 */ /* 0x004fea000083ffff */
[----:B------:R-:W-:Y:S05]  /*05c0*/  EXIT ;  /* 0x000000000000794d */ /* 0x000fea0003800000 */
.L_x_2168:
        /* <DEDUP_REMOVED lines=8> */
.L_x_2170:
[----:B------:R-:W-:-:S04]  /*0650*/  LEA R2, P0, R16, UR4, 0x5 ;  /* 0x0000000410027c11 */ /* 0x000fc8000f8028ff */
[----:B------:R-:W-:-:S05]  /*0660*/  LEA.HI.X R3, R16, UR5, R17, 0x5, P0 ;  /* 0x0000000510037c11 */ /* 0x000fca00080f2c11 */
[----:B------:R-:W2:Y:S04]  /*0670*/  LDG.E.128 R8, desc[UR10][R2.64] ;  /* 0x0000000a02087981 */ /* 0x000ea8000c1e1d00 */
[----:B------:R-:W3:Y:S01]  /*0680*/  LDG.E.128 R4, desc[UR10][R2.64+0x10] ;  /* 0x0000100a02047981 */ /* 0x000ee2000c1e1d00 */
[----:B0-----:R-:W-:-:S04]  /*0690*/  LEA R12, P0, R16, UR8, 0x3 ;  /* 0x00000008100c7c11 */ /* 0x001fc8000f8018ff */
[C---:B------:R-:W-:Y:S02]  /*06a0*/  LEA.HI.X R13, R16.reuse, UR9, R17, 0x3, P0 ;  /* 0x00000009100d7c11 */ /* 0x040fe400080f1c11 */
[----:B------:R-:W-:-:S04]  /*06b0*/  IADD3 R16, P0, R16, UR7, RZ ;  /* 0x0000000710107c10 */ /* 0x000fc8000ff1e0ff */
[C---:B------:R-:W-:Y:S01]  /*06c0*/  ISETP.LT.U32.AND P1, PT, R16.reuse, 0x4000, PT ;  /* 0x000040001000780c */ /* 0x040fe20003f21070 */
[----:B------:R-:W-:Y:S02]  /*06d0*/  IMAD.SHL.U32 R0, R16, 0x4, RZ ;  /* 0x0000000410007824 */ /* 0x000fe400078e00ff */
[----:B------:R-:W-:-:S03]  /*06e0*/  IMAD.X R17, RZ, RZ, R17, P0 ;  /* 0x000000ffff117224 */ /* 0x000fc600000e0611 */
[----:B------:R-:W-:Y:S02]  /*06f0*/  ISETP.GE.U32.AND P0, PT, R0, UR13, PT ;  /* 0x0000000d00007c0c */ /* 0x000fe4000bf06070 */
[----:B------:R-:W-:Y:S02]  /*0700*/  SHF.L.U64.HI R0, R16, 0x2, R17 ;  /* 0x0000000210007819 */ /* 0x000fe40000010211 */
[----:B------:R-:W-:Y:S02]  /*0710*/  ISETP.LT.U32.AND.EX P1, PT, R17, RZ, PT, P1 ;  /* 0x000000ff1100720c */ /* 0x000fe40003f21110 */
[----:B------:R-:W-:Y:S01]  /*0720*/  ISETP.GE.AND.EX P0, PT, R0, UR6, PT, P0 ;  /* 0x0000000600007c0c */ /* 0x000fe2000bf06300 */
[----:B--2---:R-:W-:Y:S08]  /*0730*/  I2F.S64 R8, R8 ;  /* 0x0000000800087312 */ /* 0x004ff00000301400 */
[----:B------:R-:W0:Y:S08]  /*0740*/  I2F.S64 R11, R10 ;  /* 0x0000000a000b7312 */ /* 0x000e300000301400 */
[----:B---3--:R-:W-:Y:S01]  /*0750*/  I2F.S64 R4, R4 ;  /* 0x0000000400047312 */ /* 0x008fe20000301400 */
[----:B0-----:R-:W-:-:S07]  /*0760*/  F2FP.BF16.F32.PACK_AB R14, R11, R8 ;  /* 0x000000080b0e723e */ /* 0x001fce00000010ff */
[----:B------:R-:W0:Y:S02]  /*0770*/  I2F.S64 R7, R6 ;  /* 0x0000000600077312 */ /* 0x000e240000301400 */
[----:B0-----:R-:W-:-:S05]  /*0780*/  F2FP.BF16.F32.PACK_AB R15, R7, R4 ;  /* 0x00000004070f723e */ /* 0x001fca00000010ff */
[----:B------:R0:W-:Y:S01]  /*0790*/  STG.E.64 desc[UR10][R12.64], R14 ;  /* 0x0000000e0c007986 */ /* 0x0001e2000c101b0a */
[----:B------:R-:W-:Y:S05]  /*07a0*/  @!P0 BRA P1, `(.L_x_2170) ;  /* 0xfffffffc00a88947 */ /* 0x000fea000083ffff */
[----:B------:R-:W-:Y:S05]  /*07b0*/  EXIT ;  /* 0x000000000000794d */ /* 0x000fea0003800000 */
.L_x_2171:
        /* <DEDUP_REMOVED lines=12> */
.L_x_7881:


//--------------------- .text._ZN2at6native55_GLOBAL__N__de093ff9_22_ForeachBinaryOpList_cu_a911ec4325multi_tensor_apply_kernelINS1_18TensorListMetadataILi2EEENS1_11CopyFunctorIN3c108BFloat16EaLi2ELi1ELi1EEEJNS0_4CopyIS7_aEEEEEvT_T0_DpT1_ --------------------------
	.section	.text._ZN2at6native55_GLOBAL__N__de093ff9_22_ForeachBinaryOpList_cu_a911ec4325multi_tensor_apply_kernelINS1_18TensorListMetadataILi2EEENS1_11CopyFunctorIN3c108BFloat16EaLi2ELi1ELi1EEEJNS0_4CopyIS7_aEEEEEvT_T0_DpT1_,"ax",@progbits
	.align	128
.text._ZN2at6native55_GLOBAL__N__de093ff9_22_ForeachBinaryOpList_cu_a911ec4325multi_tensor_apply_kernelINS1_18TensorListMetadataILi2EEENS1_11CopyFunctorIN3c108BFloat16EaLi2ELi1ELi1EEEJNS0_4CopyIS7_aEEEEEvT_T0_DpT1_:
        .type           _ZN2at6native55_GLOBAL__N__de093ff9_22_ForeachBinaryOpList_cu_a911ec4325multi_tensor_apply_kernelINS1_18TensorListMetadataILi2EEENS1_11CopyFunctorIN3c108BFloat16EaLi2ELi1ELi1EEEJNS0_4CopyIS7_aEEEEEvT_T0_DpT1_,@function
        .size           _ZN2at6native55_GLOBAL__N__de093ff9_22_ForeachBinaryOpList_cu_a911ec4325multi_tensor_apply_kernelINS1_18TensorListMetadataILi2EEENS1_11CopyFunctorIN3c108BFloat16EaLi2ELi1ELi1EEEJNS0_4CopyIS7_aEEEEEvT_T0_DpT1_,(.L_x_7882 - _ZN2at6native55_GLOBAL__N__de093ff9_22_ForeachBinaryOpList_cu_a911ec4325multi_tensor_apply_kernelINS1_18TensorListMetadataILi2EEENS1_11CopyFunctorIN3c108BFloat16EaLi2ELi1ELi1EEEJNS0_4CopyIS7_aEEEEEvT_T0_DpT1_)
        .other          _ZN2at6native55_GLOBAL__N__de093ff9_22_ForeachBinaryOpList_cu_a911ec4325multi_tensor_apply_kernelINS1_18TensorListMetadataILi2EEENS1_11CopyFunctorIN3c108BFloat16EaLi2ELi1ELi1EEEJNS0_4CopyIS7_aEEEEEvT_T0_DpT1_,@"STO_CUDA_ENTRY STV_DEFAULT"
_ZN2at6native55_GLOBAL__N__de093ff9_22_ForeachBinaryOpList_cu_a911ec4325multi_tensor_apply_kernelINS1_18TensorListMetadataILi2EEENS1_11CopyFunctorIN3c108BFloat16EaLi2ELi1ELi1EEEJNS0_4CopyIS7_aEEEEEvT_T0_DpT1_:
        /* <DEDUP_REMOVED lines=29> */
.L_x_2173:
        /* <DEDUP_REMOVED lines=64> */
.L_x_2172:
        /* <DEDUP_REMOVED lines=8> */
.L_x_2174:
        /* <DEDUP_REMOVED lines=22> */
.L_x_2175:
        /* <DEDUP_REMOVED lines=13> */
.L_x_7882:


//--------------------- .text._ZN2at6native55_GLOBAL__N__de093ff9_22_ForeachBinaryOpList_cu_a911ec4325multi_tensor_apply_kernelINS1_18TensorListMetadataILi2EEENS1_11CopyFunctorIN3c108BFloat16EhLi2ELi1ELi1EEEJNS0_4CopyIS7_hEEEEEvT_T0_DpT1_ --------------------------
	.section	.text._ZN2at6native55_GLOBAL__N__de093ff9_22_ForeachBinaryOpList_cu_a911ec4325multi_tensor_apply_kernelINS1_18TensorListMetadataILi2EEENS1_11CopyFunctorIN3c108BFloat16EhLi2ELi1ELi1EEEJNS0_4CopyIS7_hEEEEEvT_T0_DpT1_,"ax",@progbits
	.align	128
.text._ZN2at6native55_GLOBAL__N__de093ff9_22_ForeachBinaryOpList_cu_a911ec4325multi_tensor_apply_kernelINS1_18TensorListMetadataILi2EEENS1_11CopyFunctorIN3c108BFloat16EhLi2ELi1ELi1EEEJNS0_4CopyIS7_hEEEEEvT_T0_DpT1_:
        .type           _ZN2at6native55_GLOBAL__N__de093ff9_22_ForeachBinaryOpList_cu_a911ec4325multi_tensor_apply_kernelINS1_18TensorListMetadataILi2EEENS1_11CopyFunctorIN3c108BFloat16EhLi2ELi1ELi1EEEJNS0_4CopyIS7_hEEEEEvT_T0_DpT1_,@function
        .size           _ZN2at6native55_GLOBAL__N__de093ff9_22_ForeachBinaryOpList_cu_a911ec4325multi_tensor_apply_kernelINS1_18TensorListMetadataILi2EEENS1_11CopyFunctorIN3c108BFloat16EhLi2ELi1ELi1EEEJNS0_4CopyIS7_hEEEEEvT_T0_DpT1_,(.L_x_7883 - _ZN2at6native55_GLOBAL__N__de093ff9_22_ForeachBinaryOpList_cu_a911ec4325multi_tensor_apply_kernelINS1_18TensorListMetadataILi2EEENS1_11CopyFunctorIN3c108BFloat16EhLi2ELi1ELi1EEEJNS0_4CopyIS7_hEEEEEvT_T0_DpT1_)
        .other          _ZN2at6native55_GLOBAL__N__de093ff9_22_ForeachBinaryOpList_cu_a911ec4325multi_tensor_apply_kernelINS1_18TensorListMetadataILi2EEENS1_11CopyFunctorIN3c108BFloat16EhLi2ELi1ELi1EEEJNS0_4CopyIS7_hEEEEEvT_T0_DpT1_,@"STO_CUDA_ENTRY STV_DEFAULT"
_ZN2at6native55_GLOBAL__N__de093ff9_22_ForeachBinaryOpList_cu_a911ec4325multi_tensor_apply_kernelINS1_18TensorListMetadataILi2EEENS1_11CopyFunctorIN3c108BFloat16EhLi2ELi1ELi1EEEJNS0_4CopyIS7_hEEEEEvT_T0_DpT1_:
        /* <DEDUP_REMOVED lines=29> */
.L_x_2177:
[----:B0-----:R-:W-:Y:S01]  /*01d0*/  IADD3 R25, P0, R0, R8, RZ ;  /* 0x0000000800197210 */ /* 0x001fe20007f1e0ff */
[----:B-1----:R-:W-:-:S03]  /*01e0*/  IMAD R6, R2, 0x3, RZ ;  /* 0x0000000302067824 */ /* 0x002fc600078e02ff */
[CC--:B------:R-:W-:Y:S01]  /*01f0*/  IADD3 R20, P5, R2.reuse, R25.reuse, RZ ;  /* 0x0000001902147210 */ /* 0x0c0fe20007fbe0ff */
[----:B------:R-:W-:Y:S01]  /*0200*/  IMAD.X R23, RZ, RZ, R9, P0 ;  /* 0x000000ffff177224 */ /* 0x000fe200000e0609 */
[-C--:B------:R-:W-:Y:S02]  /*0210*/  LEA R11, P4, R2, R25.reuse, 0x1 ;  /* 0x00000019020b7211 */ /* 0x080fe400078808ff */
[C---:B------:R-:W-:Y:S01]  /*0220*/  ISETP.GE.U32.AND P2, PT, R25.reuse, 0x10000, PT ;  /* 0x000100001900780c */ /* 0x040fe20003f46070 */
[--C-:B------:R-:W-:Y:S01]  /*0230*/  IMAD.X R21, RZ, RZ, R23.reuse, P5 ;  /* 0x000000ffff157224 */ /* 0x100fe200028e0617 */
[----:B------:R-:W-:Y:S01]  /*0240*/  IADD3 R7, P6, R6, R25, RZ ;  /* 0x0000001906077210 */ /* 0x000fe20007fde0ff */
[--C-:B------:R-:W-:Y:S01]  /*0250*/  IMAD.X R6, RZ, RZ, R23.reuse, P4 ;  /* 0x000000ffff067224 */ /* 0x100fe200020e0617 */
[----:B------:R-:W-:Y:S02]  /*0260*/  ISETP.GE.U32.AND P3, PT, R20, 0x10000, PT ;  /* 0x000100001400780c */ /* 0x000fe40003f66070 */
[----:B------:R-:W-:Y:S01]  /*0270*/  ISETP.LT.U32.AND P1, PT, R25, UR13, PT ;  /* 0x0000000d19007c0c */ /* 0x000fe2000bf21070 */
[----:B------:R-:W-:Y:S01]  /*0280*/  IMAD.X R10, RZ, RZ, R23, P6 ;  /* 0x000000ffff0a7224 */ /* 0x000fe200030e0617 */
[----:B------:R-:W-:-:S02]  /*0290*/  ISETP.GE.U32.AND.EX P2, PT, R23, RZ, PT, P2 ;  /* 0x000000ff1700720c */ /* 0x000fc40003f46120 */
[----:B------:R-:W-:Y:S02]  /*02a0*/  ISETP.GE.U32.AND P5, PT, R11, 0x10000, PT ;  /* 0x000100000b00780c */ /* 0x000fe40003fa6070 */
[----:B------:R-:W-:Y:S02]  /*02b0*/  ISETP.LT.U32.AND P0, PT, R20, UR13, PT ;  /* 0x0000000d14007c0c */ /* 0x000fe4000bf01070 */
[----:B------:R-:W-:Y:S02]  /*02c0*/  ISETP.GE.U32.AND.EX P3, PT, R21, RZ, PT, P3 ;  /* 0x000000ff1500720c */ /* 0x000fe40003f66130 */
[----:B------:R-:W-:Y:S02]  /*02d0*/  ISETP.GE.U32.AND P4, PT, R7, 0x10000, PT ;  /* 0x000100000700780c */ /* 0x000fe40003f86070 */
[----:B------:R-:W-:Y:S02]  /*02e0*/  ISETP.LT.AND.EX P1, PT, R23, UR6, !P2, P1 ;  /* 0x0000000617007c0c */ /* 0x000fe4000d721310 */
[----:B------:R-:W-:-:S02]  /*02f0*/  ISETP.LT.U32.AND P2, PT, R11, UR13, PT ;  /* 0x0000000d0b007c0c */ /* 0x000fc4000bf41070 */
[----:B------:R-:W-:Y:S02]  /*0300*/  ISETP.GE.U32.AND.EX P5, PT, R6, RZ, PT, P5 ;  /* 0x000000ff0600720c */ /* 0x000fe40003fa6150 */
[----:B------:R-:W-:Y:S02]  /*0310*/  ISETP.LT.AND.EX P0, PT, R21, UR6, !P3, P0 ;  /* 0x0000000615007c0c */ /* 0x000fe4000df01300 */
[----:B------:R-:W-:Y:S02]  /*0320*/  ISETP.LT.U32.AND P3, PT, R7, UR13, PT ;  /* 0x0000000d07007c0c */ /* 0x000fe4000bf61070 */
[----:B------:R-:W-:Y:S02]  /*0330*/  ISETP.GE.U32.AND.EX P4, PT, R10, RZ, PT, P4 ;  /* 0x000000ff0a00720c */ /* 0x000fe40003f86140 */
[----:B------:R-:W-:Y:S02]  /*0340*/  ISETP.LT.AND.EX P2, PT, R6, UR6, !P5, P2 ;  /* 0x0000000606007c0c */ /* 0x000fe4000ef41320 */
[----:B------:R-:W-:-:S02]  /*0350*/  ISETP.LT.AND.EX P3, PT, R10, UR6, !P4, P3 ;  /* 0x000000060a007c0c */ /* 0x000fc4000e761330 */
[----:B------:R-:W-:-:S03]  /*0360*/  @P1 IADD3 R12, P4, R25, UR14, RZ ;  /* 0x0000000e190c1c10 */ /* 0x000fc6000ff9e0ff */
[----:B------:R-:W-:Y:S02]  /*0370*/  @P0 IADD3 R14, P5, R20, UR14, RZ ;  /* 0x0000000e140e0c10 */ /* 0x000fe4000ffbe0ff */
[----:B------:R-:W-:Y:S02]  /*0380*/  @P1 IADD3.X R13, R23, UR4, RZ, P4, !PT ;  /* 0x00000004170d1c10 */ /* 0x000fe4000a7fe4ff */
[----:B------:R-:W-:Y:S02]  /*0390*/  @P0 IADD3.X R15, R21, UR4, RZ, P5, !PT ;  /* 0x00000004150f0c10 */ /* 0x000fe4000affe4ff */
[----:B------:R-:W-:Y:S01]  /*03a0*/  @P2 IADD3 R16, P4, R11, UR14, RZ ;  /* 0x0000000e0b102c10 */ /* 0x000fe2000ff9e0ff */
[----:B------:R-:W2:Y:S01]  /*03b0*/  @P1 LDG.E.U8 R26, desc[UR10][R12.64] ;  /* 0x0000000a0c1a1981 */ /* 0x000ea2000c1e1100 */
[----:B------:R-:W-:Y:S02]  /*03c0*/  @P3 IADD3 R18, P5, R7, UR14, RZ ;  /* 0x0000000e07123c10 */ /* 0x000fe4000ffbe0ff */
[----:B------:R-:W-:Y:S01]  /*03d0*/  @P2 IADD3.X R17, R6, UR4, RZ, P4, !PT ;  /* 0x0000000406112c10 */ /* 0x000fe2000a7fe4ff */
[----:B------:R-:W3:Y:S01]  /*03e0*/  @P0 LDG.E.U8 R5, desc[UR10][R14.64] ;  /* 0x0000000a0e050981 */ /* 0x000ee2000c1e1100 */
[----:B------:R-:W-:-:S03]  /*03f0*/  @P3 IADD3.X R19, R10, UR4, RZ, P5, !PT ;  /* 0x000000040a133c10 */ /* 0x000fc6000affe4ff */
[----:B------:R-:W4:Y:S04]  /*0400*/  @P2 LDG.E.U8 R3, desc[UR10][R16.64] ;  /* 0x0000000a10032981 */ /* 0x000f28000c1e1100 */
[----:B------:R-:W5:Y:S01]  /*0410*/  @P3 LDG.E.U8 R4, desc[UR10][R18.64] ;  /* 0x0000000a12043981 */ /* 0x000f62000c1e1100 */
[----:B------:R-:W-:Y:S02]  /*0420*/  @P1 LEA R28, P4, R25, UR8, 0x1 ;  /* 0x00000008191c1c11 */ /* 0x000fe4000f8808ff */
[----:B------:R-:W-:Y:S02]  /*0430*/  @P0 LEA R22, P5, R20, UR8, 0x1 ;  /* 0x0000000814160c11 */ /* 0x000fe4000f8a08ff */
[----:B------:R-:W-:Y:S02]  /*0440*/  @P2 LEA R24, P6, R11, UR8, 0x1 ;  /* 0x000000080b182c11 */ /* 0x000fe4000f8c08ff */
[----:B------:R-:W-:-:S02]  /*0450*/  @P1 LEA.HI.X R29, R25, UR9, R23, 0x1, P4 ;  /* 0x00000009191d1c11 */ /* 0x000fc4000a0f0c17 */
[----:B------:R-:W-:Y:S02]  /*0460*/  @P0 LEA.HI.X R23, R20, UR9, R21, 0x1, P5 ;  /* 0x0000000914170c11 */ /* 0x000fe4000a8f0c15 */
[----:B------:R-:W-:Y:S02]  /*0470*/  @P2 LEA.HI.X R25, R11, UR9, R6, 0x1, P6 ;  /* 0x000000090b192c11 */ /* 0x000fe4000b0f0c06 */
[----:B------:R-:W-:-:S04]  /*0480*/  @P3 LEA R6, P4, R7, UR8, 0x1 ;  /* 0x0000000807063c11 */ /* 0x000fc8000f8808ff */
[----:B------:R-:W-:Y:S01]  /*0490*/  @P3 LEA.HI.X R7, R7, UR9, R10, 0x1, P4 ;  /* 0x0000000907073c11 */ /* 0x000fe2000a0f0c0a */
[----:B------:R-:W-:Y:S01]  /*04a0*/  IMAD.WIDE.U32 R8, R2, 0x4, R8 ;  /* 0x0000000402087825 */ /* 0x000fe200078e0008 */
[----:B--2---:R-:W-:Y:S02]  /*04b0*/  LOP3.LUT R20, R26, 0xffff, RZ, 0xc0, !PT ;  /* 0x0000ffff1a147812 */ /* 0x004fe400078ec0ff */
[----:B---3--:R-:W-:Y:S02]  /*04c0*/  LOP3.LUT R12, R5, 0xffff, RZ, 0xc0, !PT ;  /* 0x0000ffff050c7812 */ /* 0x008fe400078ec0ff */
[----:B------:R-:W-:Y:S02]  /*04d0*/  I2FP.F32.U32 R11, R20 ;  /* 0x00000014000b7245 */ /* 0x000fe40000201000 */
[----:B----4-:R-:W-:Y:S02]  /*04e0*/  LOP3.LUT R13, R3, 0xffff, RZ, 0xc0, !PT ;  /* 0x0000ffff030d7812 */ /* 0x010fe400078ec0ff */
[----:B------:R-:W-:-:S02]  /*04f0*/  I2FP.F32.U32 R10, R12 ;  /* 0x0000000c000a7245 */ /* 0x000fc40000201000 */
[----:B-----5:R-:W-:Y:S02]  /*0500*/  LOP3.LUT R12, R4, 0xffff, RZ, 0xc0, !PT ;  /* 0x0000ffff040c7812 */ /* 0x020fe400078ec0ff */
[----:B------:R-:W-:Y:S02]  /*0510*/  F2FP.BF16.F32.PACK_AB R14, RZ, R11 ;  /* 0x0000000bff0e723e */ /* 0x000fe400000010ff */
[----:B------:R-:W-:Y:S02]  /*0520*/  I2FP.F32.U32 R11, R13 ;  /* 0x0000000d000b7245 */ /* 0x000fe40000201000 */
[----:B------:R-:W-:Y:S02]  /*0530*/  F2FP.BF16.F32.PACK_AB R13, RZ, R10 ;  /* 0x0000000aff0d723e */ /* 0x000fe400000010ff */
[----:B------:R-:W-:Y:S02]  /*0540*/  I2FP.F32.U32 R10, R12 ;  /* 0x0000000c000a7245 */ /* 0x000fe40000201000 */
[----:B------:R-:W-:-:S02]  /*0550*/  F2FP.BF16.F32.PACK_AB R11, RZ, R11 ;  /* 0x0000000bff0b723e */ /* 0x000fc400000010ff */
        /* <DEDUP_REMOVED lines=11> */
.L_x_2176:
        /* <DEDUP_REMOVED lines=8> */
.L_x_2178:
[----:B------:R-:W-:-:S04]  /*0690*/  LEA R2, P0, R10, UR14, 0x2 ;  /* 0x0000000e0a027c11 */ /* 0x000fc8000f8010ff */
[----:B------:R-:W-:-:S05]  /*06a0*/  LEA.HI.X R3, R10, UR4, R11, 0x2, P0 ;  /* 0x000000040a037c11 */ /* 0x000fca00080f140b */
[----:B------:R-:W2:Y:S01]  /*06b0*/  LDG.E R2, desc[UR10][R2.64] ;  /* 0x0000000a02027981 */ /* 0x000ea2000c1e1900 */
[----:B------:R-:W-:Y:S02]  /*06c0*/  LEA R4, P0, R10, UR8, 0x3 ;  /* 0x000000080a047c11 */ /* 0x000fe4000f8018ff */
[C---:B--2---:R-:W-:Y:S02]  /*06d0*/  PRMT R0, R2.reuse, 0x7770, RZ ;  /* 0x0000777002007816 */ /* 0x044fe400000000ff */
[C---:B------:R-:W-:Y:S02]  /*06e0*/  PRMT R5, R2.reuse, 0x7771, RZ ;  /* 0x0000777102057816 */ /* 0x040fe400000000ff */
[----:B------:R-:W-:Y:S02]  /*06f0*/  I2FP.F32.U32 R0, R0 ;  /* 0x0000000000007245 */ /* 0x000fe40000201000 */
[----:B------:R-:W-:Y:S02]  /*0700*/  I2FP.F32.U32 R5, R5 ;  /* 0x0000000500057245 */ /* 0x000fe40000201000 */
[----:B------:R-:W-:-:S02]  /*0710*/  PRMT R6, R2, 0x7772, RZ ;  /* 0x0000777202067816 */ /* 0x000fc400000000ff */
[----:B------:R-:W-:Y:S02]  /*0720*/  PRMT R7, R2, 0x7773, RZ ;  /* 0x0000777302077816 */ /* 0x000fe400000000ff */
[----:B------:R-:W-:Y:S02]  /*0730*/  F2FP.BF16.F32.PACK_AB R8, R5, R0 ;  /* 0x000000000508723e */ /* 0x000fe400000010ff */
[C-C-:B------:R-:W-:Y:S02]  /*0740*/  LEA.HI.X R5, R10.reuse, UR9, R11.reuse, 0x3, P0 ;  /* 0x000000090a057c11 */ /* 0x140fe400080f1c0b */
[----:B------:R-:W-:Y:S02]  /*0750*/  IADD3 R10, P0, R10, UR5, RZ ;  /* 0x000000050a0a7c10 */ /* 0x000fe4000ff1e0ff */
[----:B------:R-:W-:Y:S02]  /*0760*/  I2FP.F32.U32 R6, R6 ;  /* 0x0000000600067245 */ /* 0x000fe40000201000 */
[----:B------:R-:W-:Y:S01]  /*0770*/  I2FP.F32.U32 R7, R7 ;  /* 0x0000000700077245 */ /* 0x000fe20000201000 */
[C---:B------:R-:W-:Y:S01]  /*0780*/  IMAD.SHL.U32 R0, R10.reuse, 0x4, RZ ;  /* 0x000000040a007824 */ /* 0x040fe200078e00ff */
[----:B------:R-:W-:Y:S01]  /*0790*/  ISETP.LT.U32.AND P1, PT, R10, 0x4000, PT ;  /* 0x000040000a00780c */ /* 0x000fe20003f21070 */
[----:B------:R-:W-:Y:S01]  /*07a0*/  IMAD.X R11, RZ, RZ, R11, P0 ;  /* 0x000000ffff0b7224 */ /* 0x000fe200000e060b */
[----:B------:R-:W-:-:S02]  /*07b0*/  F2FP.BF16.F32.PACK_AB R9, R7, R6 ;  /* 0x000000060709723e */ /* 0x000fc400000010ff */
[----:B------:R-:W-:Y:S02]  /*07c0*/  ISETP.GE.U32.AND P0, PT, R0, UR13, PT ;  /* 0x0000000d00007c0c */ /* 0x000fe4000bf06070 */
[----:B------:R-:W-:Y:S01]  /*07d0*/  SHF.L.U64.HI R0, R10, 0x2, R11 ;  /* 0x000000020a007819 */ /* 0x000fe2000001020b */
[----:B------:R0:W-:Y:S01]  /*07e0*/  STG.E.64 desc[UR10][R4.64], R8 ;  /* 0x0000000804007986 */ /* 0x0001e2000c101b0a */
[----:B------:R-:W-:Y:S02]  /*07f0*/  ISETP.LT.U32.AND.EX P1, PT, R11, RZ, PT, P1 ;  /* 0x000000ff0b00720c */ /* 0x000fe40003f21110 */
[----:B------:R-:W-:-:S13]  /*0800*/  ISETP.GE.AND.EX P0, PT, R0, UR6, PT, P0 ;  /* 0x0000000600007c0c */ /* 0x000fda000bf06300 */
[----:B0-----:R-:W-:Y:S05]  /*0810*/  @!P0 BRA P1, `(.L_x_2178) ;  /* 0xfffffffc009c8947 */ /* 0x001fea000083ffff */
[----:B------:R-:W-:Y:S05]  /*0820*/  EXIT ;  /* 0x000000000000794d */ /* 0x000fea0003800000 */
.L_x_2179:
        /* <DEDUP_REMOVED lines=13> */
.L_x_7883:


//--------------------- .text._ZN2at6native55_GLOBAL__N__de093ff9_22_ForeachBinaryOpList_cu_a911ec4325multi_tensor_apply_kernelINS1_18TensorListMetadataILi2EEENS1_14UnaryOpFunctorIN3c108BFloat16ELi2ELi1ELi1EEEJNS0_4CopyIS7_S7_EEEEEvT_T0_DpT1_ --------------------------
	.section	.text._ZN2at6native55_GLOBAL__N__de093ff9_22_ForeachBinaryOpList_cu_a911ec4325multi_tensor_apply_kernelINS1_18TensorListMetadataILi2EEENS1_14UnaryOpFunctorIN3c108BFloat16ELi2ELi1ELi1EEEJNS0_4CopyIS7_S7_EEEEEvT_T0_DpT1_,"ax",@progbits
	.align	128
.text._ZN2at6native55_GLOBAL__N__de093ff9_22_ForeachBinaryOpList_cu_a911ec4325multi_tensor_apply_kernelINS1_18TensorListMetadataILi2EEENS1_14UnaryOpFunctorIN3c108BFloat16ELi2ELi1ELi1EEEJNS0_4CopyIS7_S7_EEEEEvT_T0_DpT1_:
        .type           _ZN2at6native55_GLOBAL__N__de093ff9_22_ForeachBinaryOpList_cu_a911ec4325multi_tensor_apply_kernelINS1_18TensorListMetadataILi2EEENS1_14UnaryOpFunctorIN3c108BFloat16ELi2ELi1ELi1EEEJNS0_4CopyIS7_S7_EEEEEvT_T0_DpT1_,@function
        .size           _ZN2at6native55_GLOBAL__N__de093ff9_22_ForeachBinaryOpList_cu_a911ec4325multi_tensor_apply_kernelINS1_18TensorListMetadataILi2EEENS1_14UnaryOpFunctorIN3c108BFloat16ELi2ELi1ELi1EEEJNS0_4CopyIS7_S7_EEEEEvT_T0_DpT1_,(.L_x_7884 - _ZN2at6native55_GLOBAL__N__de093ff9_22_ForeachBinaryOpList_cu_a911ec4325multi_tensor_apply_kernelINS1_18TensorListMetadataILi2EEENS1_14UnaryOpFunctorIN3c108BFloat16ELi2ELi1ELi1EEEJNS0_4CopyIS7_S7_EEEEEvT_T0_DpT1_)
        .other          _ZN2at6native55_GLOBAL__N__de093ff9_22_ForeachBinaryOpList_cu_a911ec4325multi_tensor_apply_kernelINS1_18TensorListMetadataILi2EEENS1_14UnaryOpFunctorIN3c108BFloat16ELi2ELi1ELi1EEEJNS0_4CopyIS7_S7_EEEEEvT_T0_DpT1_,@"STO_CUDA_ENTRY STV_DEFAULT"
_ZN2at6native55_GLOBAL__N__de093ff9_22_ForeachBinaryOpList_cu_a911ec4325multi_tensor_apply_kernelINS1_18TensorListMetadataILi2EEENS1_14UnaryOpFunctorIN3c108BFloat16ELi2ELi1ELi1EEEJNS0_4CopyIS7_S7_EEEEEvT_T0_DpT1_:
        /* <DEDUP_REMOVED lines=12> */
[----:B0-----:R-:W-:-:S04]  /*00c0*/  IMAD.WIDE R10, R7, 0x20000, R10 ;  /* 0x00020000070a7825 */ /* 0x001fc800078e020a */
[----:B-1----:R-:W-:-:S03]  /*00d0*/  IMAD.WIDE R12, R7, 0x20000, R12 ;  /* 0x00020000070c7825 */ /* 0x002fc600078e020c */
[----:B------:R-:W-:Y:S02]  /*00e0*/  LOP3.LUT R9, R12, 0x7, R10, 0xc8, !PT ;  /* 0x000000070c097812 */ /* 0x000fe400078ec80a */
[----:B--2---:R-:W-:-:S04]  /*00f0*/  IADD3 R0, P1, -R2, R4, RZ ;  /* 0x0000000402007210 */ /* 0x004fc80007f3e1ff */
[----:B------:R-:W-:Y:S01]  /*0100*/  LOP3.LUT P0, RZ, R9, 0x3, R0, 0xf8, !PT ;  /* 0x0000000309ff7812 */ /* 0x000fe2000780f800 */
[----:B------:R-:W-:-:S03]  /*0110*/  IMAD.X R2, R5, 0x1, ~R3, P1 ;  /* 0x0000000105027824 */ /* 0x000fc600008e0e03 */
        /* <DEDUP_REMOVED lines=9> */
.L_x_2181:
[----:B0-----:R-:W-:Y:S01]  /*01b0*/  IADD3 R9, P0, R3, R7, RZ ;  /* 0x0000000703097210 */ /* 0x001fe20007f1e0ff */
[C---:B-1----:R-:W-:Y:S01]  /*01c0*/  IMAD R22, R4.reuse, 0x3, RZ ;  /* 0x0000000304167824 */ /* 0x042fe200078e02ff */
[----:B------:R-:W-:Y:S02]  /*01d0*/  PRMT R24, RZ, 0x7610, R24 ;  /* 0x00007610ff187816 */ /* 0x000fe40000000018 */
[----:B------:R-:W-:Y:S01]  /*01e0*/  IADD3 R25, P1, R4, R9, RZ ;  /* 0x0000000904197210 */ /* 0x000fe20007f3e0ff */
[----:B------:R-:W-:Y:S01]  /*01f0*/  IMAD.X R6, RZ, RZ, R8, P0 ;  /* 0x000000ffff067224 */ /* 0x000fe200000e0608 */
[C---:B------:R-:W-:Y:S02]  /*0200*/  ISETP.GE.U32.AND P2, PT, R9.reuse, 0x10000, PT ;  /* 0x000100000900780c */ /* 0x040fe40003f46070 */
[----:B------:R-:W-:Y:S01]  /*0210*/  ISETP.LT.U32.AND P0, PT, R9, R0, PT ;  /* 0x000000000900720c */ /* 0x000fe20003f01070 */
[----:B------:R-:W-:Y:S01]  /*0220*/  IMAD.X R17, RZ, RZ, R6, P1 ;  /* 0x000000ffff117224 */ /* 0x000fe200008e0606 */
[----:B------:R-:W-:-:S02]  /*0230*/  ISETP.GE.U32.AND.EX P2, PT, R6, RZ, PT, P2 ;  /* 0x000000ff0600720c */ /* 0x000fc40003f46120 */
[----:B------:R-:W-:Y:S02]  /*0240*/  LEA R23, P4, R4, R9, 0x1 ;  /* 0x0000000904177211 */ /* 0x000fe400078808ff */
[C---:B------:R-:W-:Y:S02]  /*0250*/  ISETP.GE.U32.AND P3, PT, R25.reuse, 0x10000, PT ;  /* 0x000100001900780c */ /* 0x040fe40003f66070 */
[----:B------:R-:W-:Y:S01]  /*0260*/  ISETP.LT.AND.EX P0, PT, R6, R2, !P2, P0 ;  /* 0x000000020600720c */ /* 0x000fe20005701300 */
[----:B------:R-:W-:Y:S01]  /*0270*/  IMAD.X R19, RZ, RZ, R6, P4 ;  /* 0x000000ffff137224 */ /* 0x000fe200020e0606 */
[----:B------:R-:W-:Y:S02]  /*0280*/  ISETP.LT.U32.AND P1, PT, R25, R0, PT ;  /* 0x000000001900720c */ /* 0x000fe40003f21070 */
[----:B------:R-:W-:Y:S02]  /*0290*/  ISETP.GE.U32.AND.EX P3, PT, R17, RZ, PT, P3 ;  /* 0x000000ff1100720c */ /* 0x000fe40003f66130 */
[----:B------:R-:W-:-:S02]  /*02a0*/  ISETP.GE.U32.AND P2, PT, R23, 0x10000, PT ;  /* 0x000100001700780c */ /* 0x000fc40003f46070 */
[----:B------:R-:W-:Y:S02]  /*02b0*/  IADD3 R22, P5, R22, R9, RZ ;  /* 0x0000000916167210 */ /* 0x000fe40007fbe0ff */
[----:B------:R-:W-:Y:S02]  /*02c0*/  ISETP.LT.AND.EX P1, PT, R17, R2, !P3, P1 ;  /* 0x000000021100720c */ /* 0x000fe40005f21310 */
[----:B------:R-:W-:Y:S01]  /*02d0*/  ISETP.LT.U32.AND P3, PT, R23, R0, PT ;  /* 0x000000001700720c */ /* 0x000fe20003f61070 */
[----:B------:R-:W-:Y:S01]  /*02e0*/  IMAD.X R21, RZ, RZ, R6, P5 ;  /* 0x000000ffff157224 */ /* 0x000fe200028e0606 */
[C---:B------:R-:W-:Y:S02]  /*02f0*/  ISETP.GE.U32.AND.EX P2, PT, R19.reuse, RZ, PT, P2 ;  /* 0x000000ff1300720c */ /* 0x040fe40003f46120 */
[----:B------:R-:W-:Y:S02]  /*0300*/  ISETP.GE.U32.AND P4, PT, R22, 0x10000, PT ;  /* 0x000100001600780c */ /* 0x000fe40003f86070 */
[----:B------:R-:W-:-:S02]  /*0310*/  ISETP.LT.AND.EX P2, PT, R19, R2, !P2, P3 ;  /* 0x000000021300720c */ /* 0x000fc40005741330 */
[----:B------:R-:W-:Y:S02]  /*0320*/  ISETP.LT.U32.AND P3, PT, R22, R0, PT ;  /* 0x000000001600720c */ /* 0x000fe40003f61070 */
[----:B------:R-:W-:Y:S02]  /*0330*/  @P0 LEA R26, P5, R9, R10, 0x1 ;  /* 0x0000000a091a0211 */ /* 0x000fe400078a08ff */
[----:B------:R-:W-:Y:S02]  /*0340*/  ISETP.GE.U32.AND.EX P6, PT, R21, RZ, PT, P4 ;  /* 0x000000ff1500720c */ /* 0x000fe40003fc6140 */
[----:B------:R-:W-:Y:S02]  /*0350*/  @P0 LEA.HI.X R27, R9, R11, R6, 0x1, P5 ;  /* 0x0000000b091b0211 */ /* 0x000fe400028f0c06 */
[----:B------:R-:W-:Y:S02]  /*0360*/  ISETP.LT.AND.EX P3, PT, R21, R2, !P6, P3 ;  /* 0x000000021500720c */ /* 0x000fe40007761330 */
[----:B------:R-:W-:Y:S01]  /*0370*/  @P1 LEA R14, P4, R25, R10, 0x1 ;  /* 0x0000000a190e1211 */ /* 0x000fe200078808ff */
[----:B------:R0:W2:Y:S01]  /*0380*/  @P0 LDG.E.U16 R24, desc[UR4][R26.64] ;  /* 0x000000041a180981 */ /* 0x0000a2000c1e1500 */
[----:B------:R-:W-:-:S02]  /*0390*/  PRMT R5, RZ, 0x7610, R5 ;  /* 0x00007610ff057816 */ /* 0x000fc40000000005 */
[----:B------:R-:W-:Y:S02]  /*03a0*/  @P1 LEA.HI.X R15, R25, R11, R17, 0x1, P4 ;  /* 0x0000000b190f1211 */ /* 0x000fe400020f0c11 */
[----:B------:R-:W-:-:S03]  /*03b0*/  PRMT R20, RZ, 0x7610, R20 ;  /* 0x00007610ff147816 */ /* 0x000fc60000000014 */
[----:B------:R1:W3:Y:S01]  /*03c0*/  @P1 LDG.E.U16 R5, desc[UR4][R14.64] ;  /* 0x000000040e051981 */ /* 0x0002e2000c1e1500 */
[----:B0-----:R-:W-:-:S04]  /*03d0*/  @P2 LEA R26, P4, R23, R10, 0x1 ;  /* 0x0000000a171a2211 */ /* 0x001fc800078808ff */
[----:B------:R-:W-:Y:S02]  /*03e0*/  @P2 LEA.HI.X R27, R23, R11, R19, 0x1, P4 ;  /* 0x0000000b171b2211 */ /* 0x000fe400020f0c13 */
[----:B-1----:R-:W-:-:S03]  /*03f0*/  @P3 LEA R14, P4, R22, R10, 0x1 ;  /* 0x0000000a160e3211 */ /* 0x002fc600078808ff */
[----:B------:R0:W4:Y:S01]  /*0400*/  @P2 LDG.E.U16 R20, desc[UR4][R26.64] ;  /* 0x000000041a142981 */ /* 0x000122000c1e1500 */
[----:B------:R-:W-:Y:S02]  /*0410*/  @P3 LEA.HI.X R15, R22, R11, R21, 0x1, P4 ;  /* 0x0000000b160f3211 */ /* 0x000fe400020f0c15 */
[----:B0-----:R-:W-:-:S06]  /*0420*/  PRMT R26, RZ, 0x7610, R26 ;  /* 0x00007610ff1a7816 */ /* 0x001fcc000000001a */
[----:B------:R0:W5:Y:S01]  /*0430*/  @P3 LDG.E.U16 R26, desc[UR4][R14.64] ;  /* 0x000000040e1a3981 */ /* 0x000162000c1e1500 */
[-C--:B------:R-:W-:Y:S02]  /*0440*/  @P1 LEA R16, P5, R25, R12.reuse, 0x1 ;  /* 0x0000000c19101211 */ /* 0x080fe400078a08ff */
[----:B0-----:R-:W-:-:S04]  /*0450*/  @P0 LEA R14, P4, R9, R12, 0x1 ;  /* 0x0000000c090e0211 */ /* 0x001fc800078808ff */
[-C--:B------:R-:W-:Y:S01]  /*0460*/  @P0 LEA.HI.X R15, R9, R13.reuse, R6, 0x1, P4 ;  /* 0x0000000d090f0211 */ /* 0x080fe200020f0c06 */
[----:B------:R-:W-:Y:S01]  /*0470*/  IMAD.MOV.U32 R9, RZ, RZ, R8 ;  /* 0x000000ffff097224 */ /* 0x000fe200078e0008 */
[----:B------:R-:W-:Y:S01]  /*0480*/  @P2 LEA R18, P6, R23, R12, 0x1 ;  /* 0x0000000c17122211 */ /* 0x000fe200078c08ff */
[----:B------:R-:W-:Y:S01]  /*0490*/  IMAD.MOV.U32 R8, RZ, RZ, R7 ;  /* 0x000000ffff087224 */ /* 0x000fe200078e0007 */
[-C--:B------:R-:W-:Y:S02]  /*04a0*/  @P1 LEA.HI.X R17, R25, R13.reuse, R17, 0x1, P5 ;  /* 0x0000000d19111211 */ /* 0x080fe400028f0c11 */
[----:B------:R-:W-:Y:S01]  /*04b0*/  @P2 LEA.HI.X R19, R23, R13, R19, 0x1, P6 ;  /* 0x0000000d17132211 */ /* 0x000fe200030f0c13 */
[----:B------:R-:W-:-:S04]  /*04c0*/  IMAD.WIDE.U32 R8, R4, 0x4, R8 ;  /* 0x0000000404087825 */ /* 0x000fc800078e0008 */
[----:B------:R-:W-:Y:S02]  /*04d0*/  IMAD.MOV.U32 R7, RZ, RZ, R8 ;  /* 0x000000ffff077224 */ /* 0x000fe400078e0008 */
[----:B--2---:R-:W-:Y:S01]  /*04e0*/  IMAD.U32 R6, R24, 0x10000, RZ ;  /* 0x0001000018067824 */ /* 0x004fe200078e00ff */
[----:B------:R-:W-:Y:S01]  /*04f0*/  @P3 LEA R24, P4, R22, R12, 0x1 ;  /* 0x0000000c16183211 */ /* 0x000fe200078808ff */
[----:B---3--:R-:W-:-:S03]  /*0500*/  IMAD.U32 R5, R5, 0x10000, RZ ;  /* 0x0001000005057824 */ /* 0x008fc600078e00ff */
[----:B------:R-:W-:Y:S02]  /*0510*/  F2FP.BF16.F32.PACK_AB R6, RZ, R6 ;  /* 0x00000006ff06723e */ /* 0x000fe400000010ff */
[----:B------:R-:W-:Y:S02]  /*0520*/  @P3 LEA.HI.X R25, R22, R13, R21, 0x1, P4 ;  /* 0x0000000d16193211 */ /* 0x000fe400020f0c15 */
[----:B------:R-:W-:Y:S01]  /*0530*/  F2FP.BF16.F32.PACK_AB R5, RZ, R5 ;  /* 0x00000005ff05723e */ /* 0x000fe200000010ff */
[----:B----4-:R-:W-:Y:S01]  /*0540*/  IMAD.U32 R20, R20, 0x10000, RZ ;  /* 0x0001000014147824 */ /* 0x010fe200078e00ff */
[----:B------:R2:W-:Y:S04]  /*0550*/  @P0 STG.E.U16 desc[UR4][R14.64], R6 ;  /* 0x000000060e000986 */ /* 0x0005e8000c101504 */
[----:B------:R-:W-:Y:S01]  /*0560*/  F2FP.BF16.F32.PACK_AB R20, RZ, R20 ;  /* 0x00000014ff14723e */ /* 0x000fe200000010ff */
[----:B------:R2:W-:Y:S01]  /*0570*/  @P1 STG.E.U16 desc[UR4][R16.64], R5 ;  /* 0x0000000510001986 */ /* 0x0005e2000c101504 */
[----:B-----5:R-:W-:-:S03]  /*0580*/  IMAD.U32 R26, R26, 0x10000, RZ ;  /* 0x000100001a1a7824 */ /* 0x020fc600078e00ff */
[----:B------:R2:W-:Y:S02]  /*0590*/  @P2 STG.E.U16 desc[UR4][R18.64], R20 ;  /* 0x0000001412002986 */ /* 0x0005e4000c101504 */
[----:B------:R-:W-:Y:S02]  /*05a0*/  F2FP.BF16.F32.PACK_AB R26, RZ, R26 ;  /* 0x0000001aff1a723e */ /* 0x000fe400000010ff */
[C---:B------:R-:W-:Y:S02]  /*05b0*/  ISETP.GE.U32.AND P0, PT, R8.reuse, 0x10000, PT ;  /* 0x000100000800780c */ /* 0x040fe40003f06070 */
[----:B------:R-:W-:Y:S01]  /*05c0*/  ISETP.LT.U32.AND P1, PT, R8, R0, PT ;  /* 0x000000000800720c */ /* 0x000fe20003f21070 */
[----:B------:R2:W-:Y:S01]  /*05d0*/  @P3 STG.E.U16 desc[UR4][R24.64], R26 ;  /* 0x0000001a18003986 */ /* 0x0005e2000c101504 */
[C---:B------:R-:W-:Y:S02]  /*05e0*/  ISETP.GE.U32.AND.EX P0, PT, R9.reuse, RZ, PT, P0 ;  /* 0x000000ff0900720c */ /* 0x040fe40003f06100 */
[----:B------:R-:W-:Y:S01]  /*05f0*/  ISETP.LT.AND.EX P1, PT, R9, R2, PT, P1 ;  /* 0x000000020900720c */ /* 0x000fe20003f21310 */
[----:B------:R-:W-:-:S12]  /*0600*/  IMAD.MOV.U32 R8, RZ, RZ, R9 ;  /* 0x000000ffff087224 */ /* 0x000fd800078e0009 */
[----:B--2---:R-:W-:Y:S05]  /*0610*/  @!P0 BRA P1, `(.L_x_2181) ;  /* 0xfffffff800e48947 */ /* 0x004fea000083ffff */
[----:B------:R-:W-:Y:S05]  /*0620*/  EXIT ;  /* 0x000000000000794d */ /* 0x000fea0003800000 */
.L_x_2180:
        /* <DEDUP_REMOVED lines=8> */
.L_x_2182:
[C---:B------:R-:W-:Y:S01]  /*06b0*/  IMAD.SHL.U32 R15, R16.reuse, 0x8, RZ ;  /* 0x00000008100f7824 */ /* 0x040fe200078e00ff */
[----:B------:R-:W-:-:S04]  /*06c0*/  SHF.L.U64.HI R17, R16, 0x3, R19 ;  /* 0x0000000310117819 */ /* 0x000fc80000010213 */
[----:B------:R-:W-:-:S05]  /*06d0*/  IADD3 R4, P0, R10, R15, RZ ;  /* 0x0000000f0a047210 */ /* 0x000fca0007f1e0ff */
[----:B------:R-:W-:-:S06]  /*06e0*/  IMAD.X R5, R11, 0x1, R17, P0 ;  /* 0x000000010b057824 */ /* 0x000fcc00000e0611 */
[----:B------:R-:W2:Y:S01]  /*06f0*/  LDG.E.64 R4, desc[UR4][R4.64] ;  /* 0x0000000404047981 */ /* 0x000ea2000c1e1b00 */
[----:B------:R-:W-:Y:S02]  /*0700*/  IADD3 R6, P0, R12, R15, RZ ;  /* 0x0000000f0c067210 */ /* 0x000fe40007f1e0ff */
[C---:B--2---:R-:W-:Y:S01]  /*0710*/  PRMT R7, R5.reuse, 0x7632, R7 ;  /* 0x0000763205077816 */ /* 0x044fe20000000007 */
[C---:B------:R-:W-:Y:S01]  /*0720*/  IMAD.U32 R8, R4.reuse, 0x10000, RZ ;  /* 0x0001000004087824 */ /* 0x040fe200078e00ff */
[----:B------:R-:W-:Y:S01]  /*0730*/  PRMT R3, R4, 0x7632, R3 ;  /* 0x0000763204037816 */ /* 0x000fe20000000003 */
[----:B------:R-:W-:Y:S02]  /*0740*/  IMAD.U32 R9, R5, 0x10000, RZ ;  /* 0x0001000005097824 */ /* 0x000fe400078e00ff */
[----:B------:R-:W-:Y:S02]  /*0750*/  IMAD.U32 R14, R7, 0x10000, RZ ;  /* 0x00010000070e7824 */ /* 0x000fe400078e00ff */
[----:B------:R-:W-:-:S02]  /*0760*/  IMAD.U32 R3, R3, 0x10000, RZ ;  /* 0x0001000003037824 */ /* 0x000fc400078e00ff */
[----:B------:R-:W-:Y:S01]  /*0770*/  IMAD.X R7, R13, 0x1, R17, P0 ;  /* 0x000000010d077824 */ /* 0x000fe200000e0611 */
[----:B------:R-:W-:Y:S02]  /*0780*/  IADD3 R16, P0, R16, UR6, RZ ;  /* 0x0000000610107c10 */ /* 0x000fe4000ff1e0ff */
[----:B------:R-:W-:Y:S02]  /*0790*/  F2FP.BF16.F32.PACK_AB R8, R3, R8 ;  /* 0x000000080308723e */ /* 0x000fe400000010ff */
[----:B------:R-:W-:Y:S01]  /*07a0*/  F2FP.BF16.F32.PACK_AB R9, R14, R9 ;  /* 0x000000090e09723e */ /* 0x000fe200000010ff */
[C---:B------:R-:W-:Y:S01]  /*07b0*/  IMAD.SHL.U32 R3, R16.reuse, 0x4, RZ ;  /* 0x0000000410037824 */ /* 0x040fe200078e00ff */
[----:B------:R-:W-:Y:S01]  /*07c0*/  ISETP.LT.U32.AND P1, PT, R16, 0x4000, PT ;  /* 0x000040001000780c */ /* 0x000fe20003f21070 */
[----:B------:R-:W-:Y:S02]  /*07d0*/  IMAD.X R19, RZ, RZ, R19, P0 ;  /* 0x000000ffff137224 */ /* 0x000fe400000e0613 */
[----:B------:R0:W-:Y:S01]  /*07e0*/  STG.E.64 desc[UR4][R6.64], R8 ;  /* 0x0000000806007986 */ /* 0x0001e2000c101b04 */
[----:B------:R-:W-:-:S02]  /*07f0*/  ISETP.GE.U32.AND P0, PT, R3, R0, PT ;  /* 0x000000000300720c */ /* 0x000fc40003f06070 */
[----:B------:R-:W-:Y:S02]  /*0800*/  SHF.L.U64.HI R3, R16, 0x2, R19 ;  /* 0x0000000210037819 */ /* 0x000fe40000010213 */
[----:B------:R-:W-:Y:S02]  /*0810*/  ISETP.LT.U32.AND.EX P1, PT, R19, RZ, PT, P1 ;  /* 0x000000ff1300720c */ /* 0x000fe40003f21110 */
[----:B------:R-:W-:-:S13]  /*0820*/  ISETP.GE.AND.EX P0, PT, R3, R2, PT, P0 ;  /* 0x000000020300720c */ /* 0x000fda0003f06300 */
[----:B0-----:R-:W-:Y:S05]  /*0830*/  @!P0 BRA P1, `(.L_x_2182) ;  /* 0xfffffffc009c8947 */ /* 0x001fea000083ffff */
[----:B------:R-:W-:Y:S05]  /*0840*/  EXIT ;  /* 0x000000000000794d */ /* 0x000fea0003800000 */
.L_x_2183:
        /* <DEDUP_REMOVED lines=11> */
.L_x_7884:


//--------------------- .text._ZN2at6native55_GLOBAL__N__de093ff9_22_ForeachBinaryOpList_cu_a911ec4325multi_tensor_apply_kernelINS1_18TensorListMetadataILi2EEENS1_11CopyFunctorIN3c104HalfENS6_15Float8_e5m2fnuzELi2ELi1ELi1EEEJNS0_4CopyIS7_S8_EEEEEvT_T0_DpT1_ --------------------------
	.section	.text._ZN2at6native55_GLOBAL__N__de093ff9_22_ForeachBinaryOpList_cu_a911ec4325multi_tensor_apply_kernelINS1_18TensorListMetadataILi2EEENS1_11CopyFunctorIN3c104HalfENS6_15Float8_e5m2fnuzELi2ELi1ELi1EEEJNS0_4CopyIS7_S8_EEEEEvT_T0_DpT1_,"ax",@progbits
	.align	128
.text._ZN2at6native55_GLOBAL__N__de093ff9_22_ForeachBinaryOpList_cu_a911ec4325multi_tensor_apply_kernelINS1_18TensorListMetadataILi2EEENS1_11CopyFunctorIN3c104HalfENS6_15Float8_e5m2fnuzELi2ELi1ELi1EEEJNS0_4CopyIS7_S8_EEEEEvT_T0_DpT1_:
        .type           _ZN2at6native55_GLOBAL__N__de093ff9_22_ForeachBinaryOpList_cu_a911ec4325multi_tensor_apply_kernelINS1_18TensorListMetadataILi2EEENS1_11CopyFunctorIN3c104HalfENS6_15Float8_e5m2fnuzELi2ELi1ELi1EEEJNS0_4CopyIS7_S8_EEEEEvT_T0_DpT1_,@function
        .size           _ZN2at6native55_GLOBAL__N__de093ff9_22_ForeachBinaryOpList_cu_a911ec4325multi_tensor_apply_kernelINS1_18TensorListMetadataILi2EEENS1_11CopyFunctorIN3c104HalfENS6_15Float8_e5m2fnuzELi2ELi1ELi1EEEJNS0_4CopyIS7_S8_EEEEEvT_T0_DpT1_,(.L_x_7885 - _ZN2at6native55_GLOBAL__N__de093ff9_22_ForeachBinaryOpList_cu_a911ec4325multi_tensor_apply_kernelINS1_18TensorListMetadataILi2EEENS1_11CopyFunctorIN3c104HalfENS6_15Float8_e5m2fnuzELi2ELi1ELi1EEEJNS0_4CopyIS7_S8_EEEEEvT_T0_DpT1_)
        .other          _ZN2at6native55_GLOBAL__N__de093ff9_22_ForeachBinaryOpList_cu_a911ec4325multi_tensor_apply_kernelINS1_18TensorListMetadataILi2EEENS1_11CopyFunctorIN3c104HalfENS6_15Float8_e5m2fnuzELi2ELi1ELi1EEEJNS0_4CopyIS7_S8_EEEEEvT_T0_DpT1_,@"STO_CUDA_ENTRY STV_DEFAULT"
_ZN2at6native55_GLOBAL__N__de093ff9_22_ForeachBinaryOpList_cu_a911ec4325multi_tensor_apply_kernelINS1_18TensorListMetadataILi2EEENS1_11CopyFunctorIN3c104HalfENS6_15Float8_e5m2fnuzELi2ELi1ELi1EEEJNS0_4CopyIS7_S8_EEEEEvT_T0_DpT1_:
        /* <DEDUP_REMOVED lines=29> */
.L_x_2201:
        /* <DEDUP_REMOVED lines=59> */
.L_x_2188:
[----:B------:R-:W-:Y:S05]  /*0580*/  BSYNC B1 ;  /* 0x0000000000017941 */ /* 0x000fea0003800000 */
.L_x_2187:
[----:B------:R-:W-:Y:S01]  /*0590*/  IMAD.SHL.U32 R3, R3, 0x200000, RZ ;  /* 0x0020000003037824 */ /* 0x000fe200078e00ff */
[----:B------:R-:W-:-:S04]  /*05a0*/  LEA R5, R2, 0x37800000, 0x17 ;  /* 0x3780000002057811 */ /* 0x000fc800078eb8ff */
[----:B------:R-:W-:-:S07]  /*05b0*/  LOP3.LUT R24, R5, R3, R24, 0xfe, !PT ;  /* 0x0000000305187212 */ /* 0x000fce00078efe18 */
.L_x_2186:
[----:B------:R-:W-:Y:S05]  /*05c0*/  BSYNC B0 ;  /* 0x0000000000007941 */ /* 0x000fea0003800000 */
.L_x_2185:
[----:B-----5:R-:W-:Y:S01]  /*05d0*/  ISETP.NE.AND P4, PT, R20, RZ, PT ;  /* 0x000000ff1400720c */ /* 0x020fe20003f85270 */
[----:B------:R-:W-:Y:S01]  /*05e0*/  BSSY B0, `(.L_x_2189) ;  /* 0x0000018000007945 */ /* 0x000fe20003800000 */
[----:B------:R-:W-:-:S11]  /*05f0*/  F2FP.F16.F32.PACK_AB R7, RZ, R24 ;  /* 0x00000018ff07723e */ /* 0x000fd600000000ff */
        /* <DEDUP_REMOVED lines=18> */
.L_x_2192:
[----:B------:R-:W-:Y:S05]  /*0720*/  BSYNC B1 ;  /* 0x0000000000017941 */ /* 0x000fea0003800000 */
.L_x_2191:
[----:B------:R-:W-:Y:S01]  /*0730*/  IMAD.SHL.U32 R3, R3, 0x200000, RZ ;  /* 0x0020000003037824 */ /* 0x000fe200078e00ff */
[----:B------:R-:W-:-:S04]  /*0740*/  LEA R5, R2, 0x37800000, 0x17 ;  /* 0x3780000002057811 */ /* 0x000fc800078eb8ff */
[----:B------:R-:W-:-:S07]  /*0750*/  LOP3.LUT R8, R5, R3, R8, 0xfe, !PT ;  /* 0x0000000305087212 */ /* 0x000fce00078efe08 */
.L_x_2190:
[----:B------:R-:W-:Y:S05]  /*0760*/  BSYNC B0 ;  /* 0x0000000000007941 */ /* 0x000fea0003800000 */
.L_x_2189:
[----:B------:R-:W-:Y:S01]  /*0770*/  ISETP.NE.AND P4, PT, R21, RZ, PT ;  /* 0x000000ff1500720c */ /* 0x000fe20003f85270 */
[----:B------:R-:W-:Y:S01]  /*0780*/  BSSY B0, `(.L_x_2193) ;  /* 0x000001a000007945 */ /* 0x000fe20003800000 */
[----:B------:R-:W-:Y:S01]  /*0790*/  F2FP.F16.F32.PACK_AB R24, RZ, R8 ;  /* 0x00000008ff18723e */ /* 0x000fe200000000ff */
        /* <DEDUP_REMOVED lines=20> */
.L_x_2196:
[----:B------:R-:W-:Y:S05]  /*08e0*/  BSYNC B1 ;  /* 0x0000000000017941 */ /* 0x000fea0003800000 */
.L_x_2195:
[----:B------:R-:W-:Y:S01]  /*08f0*/  IMAD.SHL.U32 R3, R3, 0x200000, RZ ;  /* 0x0020000003037824 */ /* 0x000fe200078e00ff */
[----:B------:R-:W-:-:S04]  /*0900*/  LEA R5, R2, 0x37800000, 0x17 ;  /* 0x3780000002057811 */ /* 0x000fc800078eb8ff */
[----:B------:R-:W-:-:S07]  /*0910*/  LOP3.LUT R26, R5, R3, R26, 0xfe, !PT ;  /* 0x00000003051a7212 */ /* 0x000fce00078efe1a */
.L_x_2194:
[----:B------:R-:W-:Y:S05]  /*0920*/  BSYNC B0 ;  /* 0x0000000000007941 */ /* 0x000fea0003800000 */
.L_x_2193:
[----:B------:R-:W-:Y:S01]  /*0930*/  ISETP.NE.AND P4, PT, R22, RZ, PT ;  /* 0x000000ff1600720c */ /* 0x000fe20003f85270 */
        /* <DEDUP_REMOVED lines=21> */
.L_x_2200:
[----:B------:R-:W-:Y:S05]  /*0a90*/  BSYNC B1 ;  /* 0x0000000000017941 */ /* 0x000fea0003800000 */
.L_x_2199:
[----:B------:R-:W-:Y:S01]  /*0aa0*/  IMAD.SHL.U32 R3, R3, 0x200000, RZ ;  /* 0x0020000003037824 */ /* 0x000fe200078e00ff */
[----:B------:R-:W-:-:S04]  /*0ab0*/  LEA R2, R2, 0x37800000, 0x17 ;  /* 0x3780000002027811 */ /* 0x000fc800078eb8ff */
[----:B------:R-:W-:-:S07]  /*0ac0*/  LOP3.LUT R25, R2, R3, R25, 0xfe, !PT ;  /* 0x0000000302197212 */ /* 0x000fce00078efe19 */
.L_x_2198:
[----:B------:R-:W-:Y:S05]  /*0ad0*/  BSYNC B0 ;  /* 0x0000000000007941 */ /* 0x000fea0003800000 */
.L_x_2197:
        /* <DEDUP_REMOVED lines=11> */
[----:B------:R-:W-:Y:S01]  /*0b90*/  F2FP.F16.F32.PACK_AB R25, RZ, R25 ;  /* 0x00000019ff19723e */ /* 0x000fe200000000ff */
        /* <DEDUP_REMOVED lines=9> */
.L_x_2184:
        /* <DEDUP_REMOVED lines=8> */
.L_x_2218:
        /* <DEDUP_REMOVED lines=30> */
.L_x_2205:
[----:B------:R-:W-:Y:S05]  /*0e90*/  BSYNC B1 ;  /* 0x0000000000017941 */ /* 0x000fea0003800000 */
.L_x_2204:
[----:B------:R-:W-:Y:S01]  /*0ea0*/  LEA R9, R6, 0x37800000, 0x17 ;  /* 0x3780000006097811 */ /* 0x000fe200078eb8ff */
[----:B------:R-:W-:-:S05]  /*0eb0*/  IMAD.SHL.U32 R6, R7, 0x200000, RZ ;  /* 0x0020000007067824 */ /* 0x000fca00078e00ff */
[----:B------:R-:W-:-:S07]  /*0ec0*/  LOP3.LUT R6, R9, R6, R10, 0xfe, !PT ;  /* 0x0000000609067212 */ /* 0x000fce00078efe0a */
.L_x_2203:
[----:B------:R-:W-:Y:S05]  /*0ed0*/  BSYNC B0 ;  /* 0x0000000000007941 */ /* 0x000fea0003800000 */
.L_x_2202:
        /* <DEDUP_REMOVED lines=21> */
.L_x_2209:
[----:B------:R-:W-:Y:S05]  /*1030*/  BSYNC B1 ;  /* 0x0000000000017941 */ /* 0x000fea0003800000 */
.L_x_2208:
[----:B------:R-:W-:Y:S01]  /*1040*/  LEA R8, R5, 0x37800000, 0x17 ;  /* 0x3780000005087811 */ /* 0x000fe200078eb8ff */
[----:B------:R-:W-:-:S05]  /*1050*/  IMAD.SHL.U32 R5, R7, 0x200000, RZ ;  /* 0x0020000007057824 */ /* 0x000fca00078e00ff */
[----:B------:R-:W-:-:S07]  /*1060*/  LOP3.LUT R5, R8, R5, R9, 0xfe, !PT ;  /* 0x0000000508057212 */ /* 0x000fce00078efe09 */
.L_x_2207:
[----:B------:R-:W-:Y:S05]  /*1070*/  BSYNC B0 ;  /* 0x0000000000007941 */ /* 0x000fea0003800000 */
.L_x_2206:
        /* <DEDUP_REMOVED lines=23> */
.L_x_2213:
[----:B------:R-:W-:Y:S05]  /*11f0*/  BSYNC B1 ;  /* 0x0000000000017941 */ /* 0x000fea0003800000 */
.L_x_2212:
[----:B------:R-:W-:Y:S01]  /*1200*/  IMAD.SHL.U32 R4, R4, 0x200000, RZ ;  /* 0x0020000004047824 */ /* 0x000fe200078e00ff */
[----:B------:R-:W-:-:S04]  /*1210*/  LEA R9, R8, 0x37800000, 0x17 ;  /* 0x3780000008097811 */ /* 0x000fc800078eb8ff */
[----:B------:R-:W-:-:S07]  /*1220*/  LOP3.LUT R8, R9, R4, R10, 0xfe, !PT ;  /* 0x0000000409087212 */ /* 0x000fce00078efe0a */
.L_x_2211:
[----:B------:R-:W-:Y:S05]  /*1230*/  BSYNC B0 ;  /* 0x0000000000007941 */ /* 0x000fea0003800000 */
.L_x_2210:
        /* <DEDUP_REMOVED lines=21> */
.L_x_2217:
[----:B------:R-:W-:Y:S05]  /*1390*/  BSYNC B1 ;  /* 0x0000000000017941 */ /* 0x000fea0003800000 */
.L_x_2216:
[----:B------:R-:W-:Y:S01]  /*13a0*/  IMAD.SHL.U32 R2, R2, 0x200000, RZ ;  /* 0x0020000002027824 */ /* 0x000fe200078e00ff */
[----:B------:R-:W-:-:S04]  /*13b0*/  LEA R7, R4, 0x37800000, 0x17 ;  /* 0x3780000004077811 */ /* 0x000fc800078eb8ff */
[----:B------:R-:W-:-:S07]  /*13c0*/  LOP3.LUT R7, R7, R2, R10, 0xfe, !PT ;  /* 0x0000000207077212 */ /* 0x000fce00078efe0a */
.L_x_2215:
[----:B------:R-:W-:Y:S05]  /*13d0*/  BSYNC B0 ;  /* 0x0000000000007941 */ /* 0x000fea0003800000 */
.L_x_2214:
[C---:B------:R-:W-:Y:S02]  /*13e0*/  LEA R4, P0, R0.reuse, UR8, 0x3 ;  /* 0x0000000800047c11 */ /* 0x040fe4000f8018ff */
[----:B------:R-:W-:Y:S02]  /*13f0*/  F2FP.F16.F32.PACK_AB R6, R5, R6 ;  /* 0x000000060506723e */ /* 0x000fe400000000ff */
[C---:B------:R-:W-:Y:S02]  /*1400*/  LEA.HI.X R5, R0.reuse, UR9, R3, 0x3, P0 ;  /* 0x0000000900057c11 */ /* 0x040fe400080f1c03 */
[----:B------:R-:W-:Y:S02]  /*1410*/  IADD3 R0, P0, R0, UR5, RZ ;  /* 0x0000000500007c10 */ /* 0x000fe4000ff1e0ff */
[----:B------:R-:W-:Y:S02]  /*1420*/  F2FP.F16.F32.PACK_AB R7, R7, R8 ;  /* 0x000000080707723e */ /* 0x000fe400000000ff */
        /* <DEDUP_REMOVED lines=10> */
.L_x_2219:
        /* <DEDUP_REMOVED lines=11> */
.L_x_7885:


//--------------------- .text._ZN2at6native55_GLOBAL__N__de093ff9_22_ForeachBinaryOpList_cu_a911ec4325multi_tensor_apply_kernelINS1_18TensorListMetadataILi2EEENS1_11CopyFunctorIN3c104HalfENS6_11Float8_e5m2ELi2ELi1ELi1EEEJNS0_4CopyIS7_S8_EEEEEvT_T0_DpT1_ --------------------------
	.section	.text._ZN2at6native55_GLOBAL__N__de093ff9_22_ForeachBinaryOpList_cu_a911ec4325multi_tensor_apply_kernelINS1_18TensorListMetadataILi2EEENS1_11CopyFunctorIN3c104HalfENS6_11Float8_e5m2ELi2ELi1ELi1EEEJNS0_4CopyIS7_S8_EEEEEvT_T0_DpT1_,"ax",@progbits
	.align	128
.text._ZN2at6native55_GLOBAL__N__de093ff9_22_ForeachBinaryOpList_cu_a911ec4325multi_tensor_apply_kernelINS1_18TensorListMetadataILi2EEENS1_11CopyFunctorIN3c104HalfENS6_11Float8_e5m2ELi2ELi1ELi1EEEJNS0_4CopyIS7_S8_EEEEEvT_T0_DpT1_:
        .type           _ZN2at6native55_GLOBAL__N__de093ff9_22_ForeachBinaryOpList_cu_a911ec4325multi_tensor_apply_kernelINS1_18TensorListMetadataILi2EEENS1_11CopyFunctorIN3c104HalfENS6_11Float8_e5m2ELi2ELi1ELi1EEEJNS0_4CopyIS7_S8_EEEEEvT_T0_DpT1_,@function
        .size           _ZN2at6native55_GLOBAL__N__de093ff9_22_ForeachBinaryOpList_cu_a911ec4325multi_tensor_apply_kernelINS1_18TensorListMetadataILi2EEENS1_11CopyFunctorIN3c104HalfENS6_11Float8_e5m2ELi2ELi1ELi1EEEJNS0_4CopyIS7_S8_EEEEEvT_T0_DpT1_,(.L_x_7886 - _ZN2at6native55_GLOBAL__N__de093ff9_22_ForeachBinaryOpList_cu_a911ec4325multi_tensor_apply_kernelINS1_18TensorListMetadataILi2EEENS1_11CopyFunctorIN3c104HalfENS6_11Float8_e5m2ELi2ELi1ELi1EEEJNS0_4CopyIS7_S8_EEEEEvT_T0_DpT1_)
        .other          _ZN2at6native55_GLOBAL__N__de093ff9_22_ForeachBinaryOpList_cu_a911ec4325multi_tensor_apply_kernelINS1_18TensorListMetadataILi2EEENS1_11CopyFunctorIN3c104HalfENS6_11Float8_e5m2ELi2ELi1ELi1EEEJNS0_4CopyIS7_S8_EEEEEvT_T0_DpT1_,@"STO_CUDA_ENTRY STV_DEFAULT"
_ZN2at6native55_GLOBAL__N__de093ff9_22_ForeachBinaryOpList_cu_a911ec4325multi_tensor_apply_kernelINS1_18TensorListMetadataILi2EEENS1_11CopyFunctorIN3c104HalfENS6_11Float8_e5m2ELi2ELi1ELi1EEEJNS0_4CopyIS7_S8_EEEEEvT_T0_DpT1_:
        /* <DEDUP_REMOVED lines=29> */
.L_x_2221:
        /* <DEDUP_REMOVED lines=87> */
[----:B------:R-:W-:Y:S01]  /*0740*/  F2FP.F16.F32.PACK_AB R19, RZ, R13 ;  /* 0x0000000dff13723e */ /* 0x000fe200000000ff */
[----:B------:R-:W-:Y:S01]  /*0750*/  @!P4 FADD.FTZ R16, R23, -0.5 ;  /* 0xbf0000001710c421 */ /* 0x000fe20000010000 */
[----:B------:R-:W-:-:S02]  /*0760*/  IMAD.SHL.U32 R13, R22, 0x1000000, RZ ;  /* 0x01000000160d7824 */ /* 0x000fc400078e00ff */
[----:B------:R-:W-:-:S03]  /*0770*/  LOP3.LUT R17, R20, 0x80000000, R17, 0xf8, !PT ;  /* 0x8000000014117812 */ /* 0x000fc600078ef811 */
[----:B------:R-:W-:Y:S02]  /*0780*/  LOP3.LUT R13, R16, 0x80000000, R13, 0xf8, !PT ;  /* 0x80000000100d7812 */ /* 0x000fe400078ef80d */
[----:B------:R-:W-:Y:S02]  /*0790*/  F2FP.F16.F32.PACK_AB R18, RZ, R18 ;  /* 0x00000012ff12723e */ /* 0x000fe400000000ff */
[----:B------:R-:W-:Y:S02]  /*07a0*/  F2FP.F16.F32.PACK_AB R17, RZ, R17 ;  /* 0x00000011ff11723e */ /* 0x000fe400000000ff */
[----:B------:R-:W-:Y:S01]  /*07b0*/  F2FP.F16.F32.PACK_AB R13, RZ, R13 ;  /* 0x0000000dff0d723e */ /* 0x000fe200000000ff */
        /* <DEDUP_REMOVED lines=10> */
.L_x_2220:
        /* <DEDUP_REMOVED lines=8> */
.L_x_2222:
        /* <DEDUP_REMOVED lines=55> */
[----:B------:R-:W-:Y:S01]  /*0c50*/  F2FP.F16.F32.PACK_AB R12, R7, R2 ;  /* 0x00000002070c723e */ /* 0x000fe200000000ff */
[----:B------:R-:W-:Y:S01]  /*0c60*/  IMAD.SHL.U32 R2, R3, 0x4, RZ ;  /* 0x0000000403027824 */ /* 0x000fe200078e00ff */
[----:B------:R-:W-:Y:S01]  /*0c70*/  F2FP.F16.F32.PACK_AB R13, R13, R8 ;  /* 0x000000080d0d723e */ /* 0x000fe200000000ff */
        /* <DEDUP_REMOVED lines=9> */
.L_x_2223:
        /* <DEDUP_REMOVED lines=15> */
.L_x_7886:


//--------------------- .text._ZN2at6native55_GLOBAL__N__de093ff9_22_ForeachBinaryOpList_cu_a911ec4325multi_tensor_apply_kernelINS1_18TensorListMetadataILi2EEENS1_11CopyFunctorIN3c104HalfENS6_15Float8_e4m3fnuzELi2ELi1ELi1EEEJNS0_4CopyIS7_S8_EEEEEvT_T0_DpT1_ --------------------------
	.section	.text._ZN2at6native55_GLOBAL__N__de093ff9_22_ForeachBinaryOpList_cu_a911ec4325multi_tensor_apply_kernelINS1_18TensorListMetadataILi2EEENS1_11CopyFunctorIN3c104HalfENS6_15Float8_e4m3fnuzELi2ELi1ELi1EEEJNS0_4CopyIS7_S8_EEEEEvT_T0_DpT1_,"ax",@progbits
	.align	128
.text._ZN2at6native55_GLOBAL__N__de093ff9_22_ForeachBinaryOpList_cu_a911ec4325multi_tensor_apply_kernelINS1_18TensorListMetadataILi2EEENS1_11CopyFunctorIN3c104HalfENS6_15Float8_e4m3fnuzELi2ELi1ELi1EEEJNS0_4CopyIS7_S8_EEEEEvT_T0_DpT1_:
        .type           _ZN2at6native55_GLOBAL__N__de093ff9_22_ForeachBinaryOpList_cu_a911ec4325multi_tensor_apply_kernelINS1_18TensorListMetadataILi2EEENS1_11CopyFunctorIN3c104HalfENS6_15Float8_e4m3fnuzELi2ELi1ELi1EEEJNS0_4CopyIS7_S8_EEEEEvT_T0_DpT1_,@function
        .size           _ZN2at6native55_GLOBAL__N__de093ff9_22_ForeachBinaryOpList_cu_a911ec4325multi_tensor_apply_kernelINS1_18TensorListMetadataILi2EEENS1_11CopyFunctorIN3c104HalfENS6_15Float8_e4m3fnuzELi2ELi1ELi1EEEJNS0_4CopyIS7_S8_EEEEEvT_T0_DpT1_,(.L_x_7887 - _ZN2at6native55_GLOBAL__N__de093ff9_22_ForeachBinaryOpList_cu_a911ec4325multi_tensor_apply_kernelINS1_18TensorListMetadataILi2EEENS1_11CopyFunctorIN3c104HalfENS6_15Float8_e4m3fnuzELi2ELi1ELi1EEEJNS0_4CopyIS7_S8_EEEEEvT_T0_DpT1_)
        .other          _ZN2at6native55_GLOBAL__N__de093ff9_22_ForeachBinaryOpList_cu_a911ec4325multi_tensor_apply_kernelINS1_18TensorListMetadataILi2EEENS1_11CopyFunctorIN3c104HalfENS6_15Float8_e4m3fnuzELi2ELi1ELi1EEEJNS0_4CopyIS7_S8_EEEEEvT_T0_DpT1_,@"STO_CUDA_ENTRY STV_DEFAULT"
_ZN2at6native55_GLOBAL__N__de093ff9_22_ForeachBinaryOpList_cu_a911ec4325multi_tensor_apply_kernelINS1_18TensorListMetadataILi2EEENS1_11CopyFunctorIN3c104HalfENS6_15Float8_e4m3fnuzELi2ELi1ELi1EEEJNS0_4CopyIS7_S8_EEEEEvT_T0_DpT1_:
        /* <DEDUP_REMOVED lines=29> */
.L_x_2241:
        /* <DEDUP_REMOVED lines=59> */
.L_x_2228:
[----:B------:R-:W-:Y:S05]  /*0580*/  BSYNC B1 ;  /* 0x0000000000017941 */ /* 0x000fea0003800000 */
.L_x_2227:
[----:B------:R-:W-:Y:S01]  /*0590*/  IMAD.SHL.U32 R3, R3, 0x100000, RZ ;  /* 0x0010000003037824 */ /* 0x000fe200078e00ff */
[----:B------:R-:W-:-:S04]  /*05a0*/  LEA R5, R2, 0x3b800000, 0x17 ;  /* 0x3b80000002057811 */ /* 0x000fc800078eb8ff */
[----:B------:R-:W-:-:S07]  /*05b0*/  LOP3.LUT R24, R5, R3, R24, 0xfe, !PT ;  /* 0x0000000305187212 */ /* 0x000fce00078efe18 */
.L_x_2226:
[----:B------:R-:W-:Y:S05]  /*05c0*/  BSYNC B0 ;  /* 0x0000000000007941 */ /* 0x000fea0003800000 */
.L_x_2225:
        /* <DEDUP_REMOVED lines=21> */
.L_x_2232:
[----:B------:R-:W-:Y:S05]  /*0720*/  BSYNC B1 ;  /* 0x0000000000017941 */ /* 0x000fea0003800000 */
.L_x_2231:
[----:B------:R-:W-:Y:S01]  /*0730*/  IMAD.SHL.U32 R3, R3, 0x100000, RZ ;  /* 0x0010000003037824 */ /* 0x000fe200078e00ff */
[----:B------:R-:W-:-:S04]  /*0740*/  LEA R5, R2, 0x3b800000, 0x17 ;  /* 0x3b80000002057811 */ /* 0x000fc800078eb8ff */
[----:B------:R-:W-:-:S07]  /*0750*/  LOP3.LUT R8, R5, R3, R8, 0xfe, !PT ;  /* 0x0000000305087212 */ /* 0x000fce00078efe08 */
.L_x_2230:
[----:B------:R-:W-:Y:S05]  /*0760*/  BSYNC B0 ;  /* 0x0000000000007941 */ /* 0x000fea0003800000 */
.L_x_2229:
        /* <DEDUP_REMOVED lines=23> */
.L_x_2236:
[----:B------:R-:W-:Y:S05]  /*08e0*/  BSYNC B1 ;  /* 0x0000000000017941 */ /* 0x000fea0003800000 */
.L_x_2235:
[----:B------:R-:W-:Y:S01]  /*08f0*/  IMAD.SHL.U32 R3, R3, 0x100000, RZ ;  /* 0x0010000003037824 */ /* 0x000fe200078e00ff */
[----:B------:R-:W-:-:S04]  /*0900*/  LEA R5, R2, 0x3b800000, 0x17 ;  /* 0x3b80000002057811 */ /* 0x000fc800078eb8ff */
[----:B------:R-:W-:-:S07]  /*0910*/  LOP3.LUT R26, R5, R3, R26, 0xfe, !PT ;  /* 0x00000003051a7212 */ /* 0x000fce00078efe1a */
.L_x_2234:
[----:B------:R-:W-:Y:S05]  /*0920*/  BSYNC B0 ;  /* 0x0000000000007941 */ /* 0x000fea0003800000 */
.L_x_2233:
        /* <DEDUP_REMOVED lines=22> */
.L_x_2240:
[----:B------:R-:W-:Y:S05]  /*0a90*/  BSYNC B1 ;  /* 0x0000000000017941 */ /* 0x000fea0003800000 */
.L_x_2239:
[----:B------:R-:W-:Y:S01]  /*0aa0*/  IMAD.SHL.U32 R3, R3, 0x100000, RZ ;  /* 0x0010000003037824 */ /* 0x000fe200078e00ff */
[----:B------:R-:W-:-:S04]  /*0ab0*/  LEA R2, R2, 0x3b800000, 0x17 ;  /* 0x3b80000002027811 */ /* 0x000fc800078eb8ff */
[----:B------:R-:W-:-:S07]  /*0ac0*/  LOP3.LUT R25, R2, R3, R25, 0xfe, !PT ;  /* 0x0000000302197212 */ /* 0x000fce00078efe19 */
.L_x_2238:
[----:B------:R-:W-:Y:S05]  /*0ad0*/  BSYNC B0 ;  /* 0x0000000000007941 */ /* 0x000fea0003800000 */
.L_x_2237:
        /* <DEDUP_REMOVED lines=21> */
.L_x_2224:
        /* <DEDUP_REMOVED lines=8> */
.L_x_2258:
        /* <DEDUP_REMOVED lines=30> */
.L_x_2245:
[----:B------:R-:W-:Y:S05]  /*0e90*/  BSYNC B1 ;  /* 0x0000000000017941 */ /* 0x000fea0003800000 */
.L_x_2244:
[----:B------:R-:W-:Y:S01]  /*0ea0*/  LEA R9, R6, 0x3b800000, 0x17 ;  /* 0x3b80000006097811 */ /* 0x000fe200078eb8ff */
[----:B------:R-:W-:-:S05]  /*0eb0*/  IMAD.SHL.U32 R6, R7, 0x100000, RZ ;  /* 0x0010000007067824 */ /* 0x000fca00078e00ff */
[----:B------:R-:W-:-:S07]  /*0ec0*/  LOP3.LUT R6, R9, R6, R10, 0xfe, !PT ;  /* 0x0000000609067212 */ /* 0x000fce00078efe0a */
.L_x_2243:
[----:B------:R-:W-:Y:S05]  /*0ed0*/  BSYNC B0 ;  /* 0x0000000000007941 */ /* 0x000fea0003800000 */
.L_x_2242:
        /* <DEDUP_REMOVED lines=21> */
.L_x_2249:
[----:B------:R-:W-:Y:S05]  /*1030*/  BSYNC B1 ;  /* 0x0000000000017941 */ /* 0x000fea0003800000 */
.L_x_2248:
[----:B------:R-:W-:Y:S01]  /*1040*/  LEA R8, R5, 0x3b800000, 0x17 ;  /* 0x3b80000005087811 */ /* 0x000fe200078eb8ff */
[----:B------:R-:W-:-:S05]  /*1050*/  IMAD.SHL.U32 R5, R7, 0x100000, RZ ;  /* 0x0010000007057824 */ /* 0x000fca00078e00ff */
[----:B------:R-:W-:-:S07]  /*1060*/  LOP3.LUT R5, R8, R5, R9, 0xfe, !PT ;  /* 0x0000000508057212 */ /* 0x000fce00078efe09 */
.L_x_2247:
[----:B------:R-:W-:Y:S05]  /*1070*/  BSYNC B0 ;  /* 0x0000000000007941 */ /* 0x000fea0003800000 */
.L_x_2246:
        /* <DEDUP_REMOVED lines=23> */
.L_x_2253:
[----:B------:R-:W-:Y:S05]  /*11f0*/  BSYNC B1 ;  /* 0x0000000000017941 */ /* 0x000fea0003800000 */
.L_x_2252:
[----:B------:R-:W-:Y:S01]  /*1200*/  IMAD.SHL.U32 R4, R4, 0x100000, RZ ;  /* 0x0010000004047824 */ /* 0x000fe200078e00ff */
[----:B------:R-:W-:-:S04]  /*1210*/  LEA R9, R8, 0x3b800000, 0x17 ;  /* 0x3b80000008097811 */ /* 0x000fc800078eb8ff */
[----:B------:R-:W-:-:S07]  /*1220*/  LOP3.LUT R8, R9, R4, R10, 0xfe, !PT ;  /* 0x0000000409087212 */ /* 0x000fce00078efe0a */
.L_x_2251:
[----:B------:R-:W-:Y:S05]  /*1230*/  BSYNC B0 ;  /* 0x0000000000007941 */ /* 0x000fea0003800000 */
.L_x_2250:
        /* <DEDUP_REMOVED lines=21> */
.L_x_2257:
[----:B------:R-:W-:Y:S05]  /*1390*/  BSYNC B1 ;  /* 0x0000000000017941 */ /* 0x000fea0003800000 */
.L_x_2256:
[----:B------:R-:W-:Y:S01]  /*13a0*/  IMAD.SHL.U32 R2, R2, 0x100000, RZ ;  /* 0x0010000002027824 */ /* 0x000fe200078e00ff */
[----:B------:R-:W-:-:S04]  /*13b0*/  LEA R7, R4, 0x3b800000, 0x17 ;  /* 0x3b80000004077811 */ /* 0x000fc800078eb8ff */
[----:B------:R-:W-:-:S07]  /*13c0*/  LOP3.LUT R7, R7, R2, R10, 0xfe, !PT ;  /* 0x0000000207077212 */ /* 0x000fce00078efe0a */
.L_x_2255:
[----:B------:R-:W-:Y:S05]  /*13d0*/  BSYNC B0 ;  /* 0x0000000000007941 */ /* 0x000fea0003800000 */
.L_x_2254:
        /* <DEDUP_REMOVED lines=15> */
.L_x_2259:
        /* <DEDUP_REMOVED lines=11> */
.L_x_7887:


//--------------------- .text._ZN2at6native55_GLOBAL__N__de093ff9_22_ForeachBinaryOpList_cu_a911ec4325multi_tensor_apply_kernelINS1_18TensorListMetadataILi2EEENS1_11CopyFunctorIN3c104HalfENS6_13Float8_e4m3fnELi2ELi1ELi1EEEJNS0_4CopyIS7_S8_EEEEEvT_T0_DpT1_ --------------------------
	.section	.text._ZN2at6native55_GLOBAL__N__de093ff9_22_ForeachBinaryOpList_cu_a911ec4325multi_tensor_apply_kernelINS1_18TensorListMetadataILi2EEENS1_11CopyFunctorIN3c104HalfENS6_13Float8_e4m3fnELi2ELi1ELi1EEEJNS0_4CopyIS7_S8_EEEEEvT_T0_DpT1_,"ax",@progbits
	.align	128
.text._ZN2at6native55_GLOBAL__N__de093ff9_22_ForeachBinaryOpList_cu_a911ec4325multi_tensor_apply_kernelINS1_18TensorListMetadataILi2EEENS1_11CopyFunctorIN3c104HalfENS6_13Float8_e4m3fnELi2ELi1ELi1EEEJNS0_4CopyIS7_S8_EEEEEvT_T0_DpT1_:
        .type           _ZN2at6native55_GLOBAL__N__de093ff9_22_ForeachBinaryOpList_cu_a911ec4325multi_tensor_apply_kernelINS1_18TensorListMetadataILi2EEENS1_11CopyFunctorIN3c104HalfENS6_13Float8_e4m3fnELi2ELi1ELi1EEEJNS0_4CopyIS7_S8_EEEEEvT_T0_DpT1_,@function
        .size           _ZN2at6native55_GLOBAL__N__de093ff9_22_ForeachBinaryOpList_cu_a911ec4325multi_tensor_apply_kernelINS1_18TensorListMetadataILi2EEENS1_11CopyFunctorIN3c104HalfENS6_13Float8_e4m3fnELi2ELi1ELi1EEEJNS0_4CopyIS7_S8_EEEEEvT_T0_DpT1_,(.L_x_7888 - _ZN2at6native55_GLOBAL__N__de093ff9_22_ForeachBinaryOpList_cu_a911ec4325multi_tensor_apply_kernelINS1_18TensorListMetadataILi2EEENS1_11CopyFunctorIN3c104HalfENS6_13Float8_e4m3fnELi2ELi1ELi1EEEJNS0_4CopyIS7_S8_EEEEEvT_T0_DpT1_)
        .other          _ZN2at6native55_GLOBAL__N__de093ff9_22_ForeachBinaryOpList_cu_a911ec4325multi_tensor_apply_kernelINS1_18TensorListMetadataILi2EEENS1_11CopyFunctorIN3c104HalfENS6_13Float8_e4m3fnELi2ELi1ELi1EEEJNS0_4CopyIS7_S8_EEEEEvT_T0_DpT1_,@"STO_CUDA_ENTRY STV_DEFAULT"
_ZN2at6native55_GLOBAL__N__de093ff9_22_ForeachBinaryOpList_cu_a911ec4325multi_tensor_apply_kernelINS1_18TensorListMetadataILi2EEENS1_11CopyFunctorIN3c104HalfENS6_13Float8_e4m3fnELi2ELi1ELi1EEEJNS0_4CopyIS7_S8_EEEEEvT_T0_DpT1_:
        /* <DEDUP_REMOVED lines=29> */
.L_x_2261:
        /* <DEDUP_REMOVED lines=75> */
[----:B------:R-:W-:Y:S02]  /*0680*/  F2FP.F16.F32.PACK_AB R19, RZ, R19 ;  /* 0x00000013ff13723e */ /* 0x000fe400000000ff */
[----:B------:R-:W-:Y:S02]  /*0690*/  LOP3.LUT R2, R27, R2, RZ, 0x30, !PT ;  /* 0x000000021b027212 */ /* 0x000fe400078e30ff */
[----:B------:R-:W-:-:S02]  /*06a0*/  LOP3.LUT R27, R20, 0x7f000000, RZ, 0xc0, !PT ;  /* 0x7f000000141b7812 */ /* 0x000fc400078ec0ff */
[----:B0-----:R-:W-:Y:S02]  /*06b0*/  IADD3 R5, -R5, 0x1f, RZ ;  /* 0x0000001f05057810 */ /* 0x001fe40007ffe1ff */
[----:B------:R-:W-:Y:S02]  /*06c0*/  LOP3.LUT R23, R2, 0x80000000, R23, 0xf8, !PT ;  /* 0x8000000002177812 */ /* 0x000fe400078ef817 */
[C---:B------:R-:W-:Y:S01]  /*06d0*/  ISETP.GT.U32.AND P4, PT, R5.reuse, 0x4, PT ;  /* 0x000000040500780c */ /* 0x040fe20003f84070 */
[----:B------:R-:W-:Y:S01]  /*06e0*/  VIADD R5, R5, 0xfffffffc ;  /* 0xfffffffc05057836 */ /* 0x000fe20000000000 */
[----:B------:R-:W0:Y:S01]  /*06f0*/  FLO.U32 R2, R27 ;  /* 0x0000001b00027300 */ /* 0x000e2200000e0000 */
[----:B------:R-:W-:-:S03]  /*0700*/  F2FP.F16.F32.PACK_AB R23, RZ, R23 ;  /* 0x00000017ff17723e */ /* 0x000fc600000000ff */
        /* <DEDUP_REMOVED lines=34> */
[----:B------:R-:W-:Y:S02]  /*0930*/  F2FP.F16.F32.PACK_AB R24, RZ, R24 ;  /* 0x00000018ff18723e */ /* 0x000fe400000000ff */
[----:B------:R-:W-:Y:S02]  /*0940*/  @P3 LEA.HI.X R9, R16, UR9, R9, 0x1, P4 ;  /* 0x0000000910093c11 */ /* 0x000fe4000a0f0c09 */
[----:B------:R-:W-:Y:S01]  /*0950*/  F2FP.F16.F32.PACK_AB R27, RZ, R27 ;  /* 0x0000001bff1b723e */ /* 0x000fe200000000ff */
        /* <DEDUP_REMOVED lines=8> */
.L_x_2260:
        /* <DEDUP_REMOVED lines=8> */
.L_x_2262:
        /* <DEDUP_REMOVED lines=79> */
[----:B------:R-:W-:Y:S02]  /*0f50*/  F2FP.F16.F32.PACK_AB R9, R2, R9 ;  /* 0x000000090209723e */ /* 0x000fe400000000ff */
[----:B------:R-:W-:Y:S01]  /*0f60*/  F2FP.F16.F32.PACK_AB R8, R14, R11 ;  /* 0x0000000b0e08723e */ /* 0x000fe200000000ff */
        /* <DEDUP_REMOVED lines=10> */
.L_x_2263:
        /* <DEDUP_REMOVED lines=15> */
.L_x_7888:


//--------------------- .text._ZN2at6native55_GLOBAL__N__de093ff9_22_ForeachBinaryOpList_cu_a911ec4325multi_tensor_apply_kernelINS1_18TensorListMetadataILi2EEENS1_11CopyFunctorIN3c104HalfEbLi2ELi1ELi1EEEJNS0_4CopyIS7_bEEEEEvT_T0_DpT1_ --------------------------
	.section	.text._ZN2at6native55_GLOBAL__N__de093ff9_22_ForeachBinaryOpList_cu_a911ec4325multi_tensor_apply_kernelINS1_18TensorListMetadataILi2EEENS1_11CopyFunctorIN3c104HalfEbLi2ELi1ELi1EEEJNS0_4CopyIS7_bEEEEEvT_T0_DpT1_,"ax",@progbits
	.align	128
.text._ZN2at6native55_GLOBAL__N__de093ff9_22_ForeachBinaryOpList_cu_a911ec4325multi_tensor_apply_kernelINS1_18TensorListMetadataILi2EEENS1_11CopyFunctorIN3c104HalfEbLi2ELi1ELi1EEEJNS0_4CopyIS7_bEEEEEvT_T0_DpT1_:
        .type           _ZN2at6native55_GLOBAL__N__de093ff9_22_ForeachBinaryOpList_cu_a911ec4325multi_tensor_apply_kernelINS1_18TensorListMetadataILi2EEENS1_11CopyFunctorIN3c104HalfEbLi2ELi1ELi1EEEJNS0_4CopyIS7_bEEEEEvT_T0_DpT1_,@function
        .size           _ZN2at6native55_GLOBAL__N__de093ff9_22_ForeachBinaryOpList_cu_a911ec4325multi_tensor_apply_kernelINS1_18TensorListMetadataILi2EEENS1_11CopyFunctorIN3c104HalfEbLi2ELi1ELi1EEEJNS0_4CopyIS7_bEEEEEvT_T0_DpT1_,(.L_x_7889 - _ZN2at6native55_GLOBAL__N__de093ff9_22_ForeachBinaryOpList_cu_a911ec4325multi_tensor_apply_kernelINS1_18TensorListMetadataILi2EEENS1_11CopyFunctorIN3c104HalfEbLi2ELi1ELi1EEEJNS0_4CopyIS7_bEEEEEvT_T0_DpT1_)
        .other          _ZN2at6native55_GLOBAL__N__de093ff9_22_ForeachBinaryOpList_cu_a911ec4325multi_tensor_apply_kernelINS1_18TensorListMetadataILi2EEENS1_11CopyFunctorIN3c104HalfEbLi2ELi1ELi1EEEJNS0_4CopyIS7_bEEEEEvT_T0_DpT1_,@"STO_CUDA_ENTRY STV_DEFAULT"
_ZN2at6native55_GLOBAL__N__de093ff9_22_ForeachBinaryOpList_cu_a911ec4325multi_tensor_apply_kernelINS1_18TensorListMetadataILi2EEENS1_11CopyFunctorIN3c104HalfEbLi2ELi1ELi1EEEJNS0_4CopyIS7_bEEEEEvT_T0_DpT1_:
        /* <DEDUP_REMOVED lines=29> */
.L_x_2265:
        /* <DEDUP_REMOVED lines=50> */
[----:B0-----:R-:W-:-:S02]  /*04f0*/  F2FP.F16.F32.PACK_AB R28, RZ, R28 ;  /* 0x0000001cff1c723e */ /* 0x001fc400000000ff */
[----:B-1----:R-:W-:Y:S02]  /*0500*/  F2FP.F16.F32.PACK_AB R29, RZ, R29 ;  /* 0x0000001dff1d723e */ /* 0x002fe400000000ff */
[----:B--2---:R-:W-:Y:S01]  /*0510*/  F2FP.F16.F32.PACK_AB R27, RZ, R27 ;  /* 0x0000001bff1b723e */ /* 0x004fe200000000ff */
[----:B------:R2:W-:Y:S01]  /*0520*/  @P1 STG.E.U16 desc[UR10][R6.64], R28 ;  /* 0x0000001c06001986 */ /* 0x0005e2000c10150a */
[----:B------:R-:W-:-:S03]  /*0530*/  ISETP.LT.U32.AND P1, PT, R18, UR13, PT ;  /* 0x0000000d12007c0c */ /* 0x000fc6000bf21070 */
[----:B------:R2:W-:Y:S01]  /*0540*/  @P0 STG.E.U16 desc[UR10][R8.64], R29 ;  /* 0x0000001d08000986 */ /* 0x0005e2000c10150a */
[----:B---3--:R-:W-:-:S03]  /*0550*/  F2FP.F16.F32.PACK_AB R25, RZ, R25 ;  /* 0x00000019ff19723e */ /* 0x008fc600000000ff */
[----:B------:R2:W-:Y:S01]  /*0560*/  @P2 STG.E.U16 desc[UR10][R2.64], R27 ;  /* 0x0000001b02002986 */ /* 0x0005e2000c10150a */
[----:B------:R-:W-:-:S03]  /*0570*/  ISETP.GE.U32.AND P0, PT, R18, 0x10000, PT ;  /* 0x000100001200780c */ /* 0x000fc60003f06070 */
[----:B------:R2:W-:Y:S01]  /*0580*/  @P3 STG.E.U16 desc[UR10][R4.64], R25 ;  /* 0x0000001904003986 */ /* 0x0005e2000c10150a */
[C---:B------:R-:W-:Y:S02]  /*0590*/  ISETP.GE.U32.AND.EX P0, PT, R19.reuse, RZ, PT, P0 ;  /* 0x000000ff1300720c */ /* 0x040fe40003f06100 */
[----:B------:R-:W-:-:S13]  /*05a0*/  ISETP.LT.AND.EX P1, PT, R19, UR6, PT, P1 ;  /* 0x0000000613007c0c */ /* 0x000fda000bf21310 */
[----:B--2---:R-:W-:Y:S05]  /*05b0*/  @!P0 BRA P1, `(.L_x_2265) ;  /* 0xfffffffc00048947 */ /* 0x004fea000083ffff */
[----:B------:R-:W-:Y:S05]  /*05c0*/  EXIT ;  /* 0x000000000000794d */ /* 0x000fea0003800000 */
.L_x_2264:
        /* <DEDUP_REMOVED lines=8> */
.L_x_2266:
[----:B------:R-:W-:-:S04]  /*0650*/  LEA R2, P0, R10, UR14, 0x2 ;  /* 0x0000000e0a027c11 */ /* 0x000fc8000f8010ff */
[----:B------:R-:W-:-:S05]  /*0660*/  LEA.HI.X R3, R10, UR4, R11, 0x2, P0 ;  /* 0x000000040a037c11 */ /* 0x000fca00080f140b */
[----:B------:R-:W2:Y:S01]  /*0670*/  LDG.E R2, desc[UR10][R2.64] ;  /* 0x0000000a02027981 */ /* 0x000ea2000c1e1900 */
[----:B------:R-:W-:Y:S01]  /*0680*/  LEA R4, P0, R10, UR8, 0x3 ;  /* 0x000000080a047c11 */ /* 0x000fe2000f8018ff */
[----:B--2---:R-:W-:Y:S08]  /*0690*/  I2F.S8 R0, R2 ;  /* 0x0000000200007306 */ /* 0x004ff00000001400 */
[----:B------:R-:W0:Y:S08]  /*06a0*/  I2F.S8 R5, R2.B1 ;  /* 0x1000000200057306 */ /* 0x000e300000001400 */
[----:B------:R-:W-:Y:S01]  /*06b0*/  I2F.S8 R6, R2.B2 ;  /* 0x2000000200067306 */ /* 0x000fe20000001400 */
[----:B0-----:R-:W-:-:S07]  /*06c0*/  F2FP.F16.F32.PACK_AB R8, R5, R0 ;  /* 0x000000000508723e */ /* 0x001fce00000000ff */
[----:B------:R-:W0:Y:S01]  /*06d0*/  I2F.S8 R7, R2.B3 ;  /* 0x3000000200077306 */ /* 0x000e220000001400 */
[C---:B------:R-:W-:Y:S02]  /*06e0*/  LEA.HI.X R5, R10.reuse, UR9, R11, 0x3, P0 ;  /* 0x000000090a057c11 */ /* 0x040fe400080f1c0b */
[----:B------:R-:W-:-:S04]  /*06f0*/  IADD3 R10, P0, R10, UR5, RZ ;  /* 0x000000050a0a7c10 */ /* 0x000fc8000ff1e0ff */
[C---:B------:R-:W-:Y:S01]  /*0700*/  ISETP.LT.U32.AND P1, PT, R10.reuse, 0x4000, PT ;  /* 0x000040000a00780c */ /* 0x040fe20003f21070 */
[----:B------:R-:W-:Y:S02]  /*0710*/  IMAD.SHL.U32 R0, R10, 0x4, RZ ;  /* 0x000000040a007824 */ /* 0x000fe400078e00ff */
[----:B------:R-:W-:-:S03]  /*0720*/  IMAD.X R11, RZ, RZ, R11, P0 ;  /* 0x000000ffff0b7224 */ /* 0x000fc600000e060b */
[----:B------:R-:W-:Y:S02]  /*0730*/  ISETP.GE.U32.AND P0, PT, R0, UR13, PT ;  /* 0x0000000d00007c0c */ /* 0x000fe4000bf06070 */
[----:B0-----:R-:W-:Y:S02]  /*0740*/  F2FP.F16.F32.PACK_AB R9, R7, R6 ;  /* 0x000000060709723e */ /* 0x001fe400000000ff */
[----:B------:R-:W-:Y:S02]  /*0750*/  SHF.L.U64.HI R0, R10, 0x2, R11 ;  /* 0x000000020a007819 */ /* 0x000fe4000001020b */
[----:B------:R-:W-:Y:S01]  /*0760*/  ISETP.LT.U32.AND.EX P1, PT, R11, RZ, PT, P1 ;  /* 0x000000ff0b00720c */ /* 0x000fe20003f21110 */
[----:B------:R0:W-:Y:S01]  /*0770*/  STG.E.64 desc[UR10][R4.64], R8 ;  /* 0x0000000804007986 */ /* 0x0001e2000c101b0a */
[----:B------:R-:W-:-:S13]  /*0780*/  ISETP.GE.AND.EX P0, PT, R0, UR6, PT, P0 ;  /* 0x0000000600007c0c */ /* 0x000fda000bf06300 */
[----:B0-----:R-:W-:Y:S05]  /*0790*/  @!P0 BRA P1, `(.L_x_2266) ;  /* 0xfffffffc00ac8947 */ /* 0x001fea000083ffff */
[----:B------:R-:W-:Y:S05]  /*07a0*/  EXIT ;  /* 0x000000000000794d */ /* 0x000fea0003800000 */
.L_x_2267:
        /* <DEDUP_REMOVED lines=13> */
.L_x_7889:


//--------------------- .text._ZN2at6native55_GLOBAL__N__de093ff9_22_ForeachBinaryOpList_cu_a911ec4325multi_tensor_apply_kernelINS1_18TensorListMetadataILi2EEENS1_11CopyFunctorIN3c104HalfENS6_8BFloat16ELi2ELi1ELi1EEEJNS0_4CopyIS7_S8_EEEEEvT_T0_DpT1_ --------------------------
	.section	.text._ZN2at6native55_GLOBAL__N__de093ff9_22_ForeachBinaryOpList_cu_a911ec4325multi_tensor_apply_kernelINS1_18TensorListMetadataILi2EEENS1_11CopyFunctorIN3c104HalfENS6_8BFloat16ELi2ELi1ELi1EEEJNS0_4CopyIS7_S8_EEEEEvT_T0_DpT1_,"ax",@progbits
	.align	128
.text._ZN2at6native55_GLOBAL__N__de093ff9_22_ForeachBinaryOpList_cu_a911ec4325multi_tensor_apply_kernelINS1_18TensorListMetadataILi2EEENS1_11CopyFunctorIN3c104HalfENS6_8BFloat16ELi2ELi1ELi1EEEJNS0_4CopyIS7_S8_EEEEEvT_T0_DpT1_:
        .type           _ZN2at6native55_GLOBAL__N__de093ff9_22_ForeachBinaryOpList_cu_a911ec4325multi_tensor_apply_kernelINS1_18TensorListMetadataILi2EEENS1_11CopyFunctorIN3c104HalfENS6_8BFloat16ELi2ELi1ELi1EEEJNS0_4CopyIS7_S8_EEEEEvT_T0_DpT1_,@function
        .size           _ZN2at6native55_GLOBAL__N__de093ff9_22_ForeachBinaryOpList_cu_a911ec4325multi_tensor_apply_kernelINS1_18TensorListMetadataILi2EEENS1_11CopyFunctorIN3c104HalfENS6_8BFloat16ELi2ELi1ELi1EEEJNS0_4CopyIS7_S8_EEEEEvT_T0_DpT1_,(.L_x_7890 - _ZN2at6native55_GLOBAL__N__de093ff9_22_ForeachBinaryOpList_cu_a911ec4325multi_tensor_apply_kernelINS1_18TensorListMetadataILi2EEENS1_11CopyFunctorIN3c104HalfENS6_8BFloat16ELi2ELi1ELi1EEEJNS0_4CopyIS7_S8_EEEEEvT_T0_DpT1_)
        .other          _ZN2at6native55_GLOBAL__N__de093ff9_22_ForeachBinaryOpList_cu_a911ec4325multi_tensor_apply_kernelINS1_18TensorListMetadataILi2EEENS1_11CopyFunctorIN3c104HalfENS6_8BFloat16ELi2ELi1ELi1EEEJNS0_4CopyIS7_S8_EEEEEvT_T0_DpT1_,@"STO_CUDA_ENTRY STV_DEFAULT"
_ZN2at6native55_GLOBAL__N__de093ff9_22_ForeachBinaryOpList_cu_a911ec4325multi_tensor_apply_kernelINS1_18TensorListMetadataILi2EEENS1_11CopyFunctorIN3c104HalfENS6_8BFloat16ELi2ELi1ELi1EEEJNS0_4CopyIS7_S8_EEEEEvT_T0_DpT1_:
        /* <DEDUP_REMOVED lines=28> */
.L_x_2269:
        /* <DEDUP_REMOVED lines=13> */
[----:B------:R-:W-:Y:S02]  /*0290*/  ISETP.LT.U32.AND P0, PT, R20, UR12, PT ;  /* 0x0000000c14007c0c */ /* 0x000fe4000bf01070 */
[----:B------:R-:W-:Y:S02]  /*02a0*/  ISETP.GE.U32.AND P5, PT, R11, 0x10000, PT ;  /* 0x000100000b00780c */ /* 0x000fe40003fa6070 */
[----:B------:R-:W-:Y:S02]  /*02b0*/  ISETP.GE.U32.AND.EX P3, PT, R21, RZ, PT, P3 ;  /* 0x000000ff1500720c */ /* 0x000fe40003f66130 */
[----:B------:R-:W-:Y:S02]  /*02c0*/  ISETP.GE.U32.AND P4, PT, R10, 0x10000, PT ;  /* 0x000100000a00780c */ /* 0x000fe40003f86070 */
[----:B------:R-:W-:Y:S02]  /*02d0*/  ISETP.LT.AND.EX P1, PT, R23, UR6, !P2, P1 ;  /* 0x0000000617007c0c */ /* 0x000fe4000d721310 */
[----:B------:R-:W-:-:S02]  /*02e0*/  ISETP.LT.U32.AND P2, PT, R11, UR12, PT ;  /* 0x0000000c0b007c0c */ /* 0x000fc4000bf41070 */
[----:B------:R-:W-:Y:S02]  /*02f0*/  ISETP.GE.U32.AND.EX P5, PT, R6, RZ, PT, P5 ;  /* 0x000000ff0600720c */ /* 0x000fe40003fa6150 */
[----:B------:R-:W-:Y:S02]  /*0300*/  ISETP.LT.AND.EX P0, PT, R21, UR6, !P3, P0 ;  /* 0x0000000615007c0c */ /* 0x000fe4000df01300 */
[----:B------:R-:W-:Y:S02]  /*0310*/  ISETP.LT.U32.AND P3, PT, R10, UR12, PT ;  /* 0x0000000c0a007c0c */ /* 0x000fe4000bf61070 */
[C---:B------:R-:W-:Y:S02]  /*0320*/  ISETP.GE.U32.AND.EX P4, PT, R7.reuse, RZ, PT, P4 ;  /* 0x000000ff0700720c */ /* 0x040fe40003f86140 */
[----:B------:R-:W-:Y:S02]  /*0330*/  ISETP.LT.AND.EX P2, PT, R6, UR6, !P5, P2 ;  /* 0x0000000606007c0c */ /* 0x000fe4000ef41320 */
[----:B------:R-:W-:-:S02]  /*0340*/  ISETP.LT.AND.EX P3, PT, R7, UR6, !P4, P3 ;  /* 0x0000000607007c0c */ /* 0x000fc4000e761330 */
[----:B------:R-:W-:-:S03]  /*0350*/  @P1 LEA R12, P4, R25, UR4, 0x1 ;  /* 0x00000004190c1c11 */ /* 0x000fc6000f8808ff */
[C---:B------:R-:W-:Y:S02]  /*0360*/  @P0 LEA R14, P5, R20.reuse, UR4, 0x1 ;  /* 0x00000004140e0c11 */ /* 0x040fe4000f8a08ff */
[----:B------:R-:W-:Y:S02]  /*0370*/  @P1 LEA.HI.X R13, R25, UR5, R23, 0x1, P4 ;  /* 0x00000005190d1c11 */ /* 0x000fe4000a0f0c17 */
[----:B------:R-:W-:Y:S02]  /*0380*/  @P0 LEA.HI.X R15, R20, UR5, R21, 0x1, P5 ;  /* 0x00000005140f0c11 */ /* 0x000fe4000a8f0c15 */
[C---:B------:R-:W-:Y:S01]  /*0390*/  @P2 LEA R16, P4, R11.reuse, UR4, 0x1 ;  /* 0x000000040b102c11 */ /* 0x040fe2000f8808ff */
[----:B------:R-:W2:Y:S01]  /*03a0*/  @P1 LDG.E.U16 R26, desc[UR10][R12.64] ;  /* 0x0000000a0c1a1981 */ /* 0x000ea2000c1e1500 */
[C---:B------:R-:W-:Y:S02]  /*03b0*/  @P3 LEA R18, P5, R10.reuse, UR4, 0x1 ;  /* 0x000000040a123c11 */ /* 0x040fe4000f8a08ff */
[----:B------:R-:W-:Y:S01]  /*03c0*/  @P2 LEA.HI.X R17, R11, UR5, R6, 0x1, P4 ;  /* 0x000000050b112c11 */ /* 0x000fe2000a0f0c06 */
[----:B------:R-:W3:Y:S01]  /*03d0*/  @P0 LDG.E.U16 R5, desc[UR10][R14.64] ;  /* 0x0000000a0e050981 */ /* 0x000ee2000c1e1500 */
[----:B------:R-:W-:-:S03]  /*03e0*/  @P3 LEA.HI.X R19, R10, UR5, R7, 0x1, P5 ;  /* 0x000000050a133c11 */ /* 0x000fc6000a8f0c07 */
[----:B------:R-:W4:Y:S04]  /*03f0*/  @P2 LDG.E.U16 R3, desc[UR10][R16.64] ;  /* 0x0000000a10032981 */ /* 0x000f28000c1e1500 */
[----:B------:R-:W5:Y:S01]  /*0400*/  @P3 LDG.E.U16 R4, desc[UR10][R18.64] ;  /* 0x0000000a12043981 */ /* 0x000f62000c1e1500 */
[----:B------:R-:W-:Y:S02]  /*0410*/  @P1 LEA R28, P4, R25, UR8, 0x1 ;  /* 0x00000008191c1c11 */ /* 0x000fe4000f8808ff */
[----:B------:R-:W-:Y:S02]  /*0420*/  @P2 LEA R24, P6, R11, UR8, 0x1 ;  /* 0x000000080b182c11 */ /* 0x000fe4000f8c08ff */
[----:B------:R-:W-:Y:S02]  /*0430*/  @P0 LEA R22, P5, R20, UR8, 0x1 ;  /* 0x0000000814160c11 */ /* 0x000fe4000f8a08ff */
[----:B------:R-:W-:-:S02]  /*0440*/  @P1 LEA.HI.X R29, R25, UR9, R23, 0x1, P4 ;  /* 0x00000009191d1c11 */ /* 0x000fc4000a0f0c17 */
[----:B------:R-:W-:Y:S02]  /*0450*/  @P2 LEA.HI.X R25, R11, UR9, R6, 0x1, P6 ;  /* 0x000000090b192c11 */ /* 0x000fe4000b0f0c06 */
[----:B------:R-:W-:Y:S02]  /*0460*/  @P3 LEA R6, P4, R10, UR8, 0x1 ;  /* 0x000000080a063c11 */ /* 0x000fe4000f8808ff */
[----:B------:R-:W-:Y:S02]  /*0470*/  @P0 LEA.HI.X R23, R20, UR9, R21, 0x1, P5 ;  /* 0x0000000914170c11 */ /* 0x000fe4000a8f0c15 */
[----:B------:R-:W-:Y:S01]  /*0480*/  @P3 LEA.HI.X R7, R10, UR9, R7, 0x1, P4 ;  /* 0x000000090a073c11 */ /* 0x000fe2000a0f0c07 */
[----:B------:R-:W-:-:S04]  /*0490*/  IMAD.WIDE.U32 R8, R2, 0x4, R8 ;  /* 0x0000000402087825 */ /* 0x000fc800078e0008 */
[----:B--2---:R-:W-:Y:S02]  /*04a0*/  IMAD.U32 R20, R26, 0x10000, RZ ;  /* 0x000100001a147824 */ /* 0x004fe400078e00ff */
[----:B---3--:R-:W-:-:S03]  /*04b0*/  IMAD.U32 R11, R5, 0x10000, RZ ;  /* 0x00010000050b7824 */ /* 0x008fc600078e00ff */
[----:B------:R-:W-:Y:S01]  /*04c0*/  F2FP.F16.F32.PACK_AB R20, RZ, R20 ;  /* 0x00000014ff14723e */ /* 0x000fe200000000ff */
[----:B----4-:R-:W-:Y:S01]  /*04d0*/  IMAD.U32 R12, R3, 0x10000, RZ ;  /* 0x00010000030c7824 */ /* 0x010fe200078e00ff */
[----:B------:R-:W-:Y:S01]  /*04e0*/  F2FP.F16.F32.PACK_AB R11, RZ, R11 ;  /* 0x0000000bff0b723e */ /* 0x000fe200000000ff */
[----:B-----5:R-:W-:-:S03]  /*04f0*/  IMAD.U32 R10, R4, 0x10000, RZ ;  /* 0x00010000040a7824 */ /* 0x020fc600078e00ff */
[----:B------:R-:W-:Y:S01]  /*0500*/  F2FP.F16.F32.PACK_AB R12, RZ, R12 ;  /* 0x0000000cff0c723e */ /* 0x000fe200000000ff */
[----:B------:R2:W-:Y:S01]  /*0510*/  @P1 STG.E.U16 desc[UR10][R28.64], R20 ;  /* 0x000000141c001986 */ /* 0x0005e2000c10150a */
[----:B------:R-:W-:-:S03]  /*0520*/  F2FP.F16.F32.PACK_AB R10, RZ, R10 ;  /* 0x0000000aff0a723e */ /* 0x000fc600000000ff */
[----:B------:R2:W-:Y:S01]  /*0530*/  @P0 STG.E.U16 desc[UR10][R22.64], R11 ;  /* 0x0000000b16000986 */ /* 0x0005e2000c10150a */
[----:B------:R-:W-:-:S03]  /*0540*/  ISETP.GE.U32.AND P0, PT, R8, 0x10000, PT ;  /* 0x000100000800780c */ /* 0x000fc60003f06070 */
[----:B------:R2:W-:Y:S01]  /*0550*/  @P2 STG.E.U16 desc[UR10][R24.64], R12 ;  /* 0x0000000c18002986 */ /* 0x0005e2000c10150a */
[----:B------:R-:W-:-:S03]  /*0560*/  ISETP.LT.U32.AND P1, PT, R8, UR12, PT ;  /* 0x0000000c08007c0c */ /* 0x000fc6000bf21070 */
[----:B------:R2:W-:Y:S01]  /*0570*/  @P3 STG.E.U16 desc[UR10][R6.64], R10 ;  /* 0x0000000a06003986 */ /* 0x0005e2000c10150a */
[C---:B------:R-:W-:Y:S02]  /*0580*/  ISETP.GE.U32.AND.EX P0, PT, R9.reuse, RZ, PT, P0 ;  /* 0x000000ff0900720c */ /* 0x040fe40003f06100 */
[----:B------:R-:W-:-:S13]  /*0590*/  ISETP.LT.AND.EX P1, PT, R9, UR6, PT, P1 ;  /* 0x0000000609007c0c */ /* 0x000fda000bf21310 */
[----:B--2---:R-:W-:Y:S05]  /*05a0*/  @!P0 BRA P1, `(.L_x_2269) ;  /* 0xfffffffc00048947 */ /* 0x004fea000083ffff */
[----:B------:R-:W-:Y:S05]  /*05b0*/  EXIT ;  /* 0x000000000000794d */ /* 0x000fea0003800000 */
.L_x_2268:
        /* <DEDUP_REMOVED lines=8> */
.L_x_2270:
[C---:B------:R-:W-:Y:S01]  /*0640*/  IMAD.SHL.U32 R4, R10.reuse, 0x8, RZ ;  /* 0x000000080a047824 */ /* 0x040fe200078e00ff */
[----:B------:R-:W-:-:S04]  /*0650*/  SHF.L.U64.HI R12, R10, 0x3, R11 ;  /* 0x000000030a0c7819 */ /* 0x000fc8000001020b */
[----:B------:R-:W-:-:S04]  /*0660*/  IADD3 R2, P0, R4, UR4, RZ ;  /* 0x0000000404027c10 */ /* 0x000fc8000ff1e0ff */
[----:B------:R-:W-:-:S06]  /*0670*/  IADD3.X R3, R12, UR5, RZ, P0, !PT ;  /* 0x000000050c037c10 */ /* 0x000fcc00087fe4ff */
[----:B------:R-:W2:Y:S01]  /*0680*/  LDG.E.64 R2, desc[UR10][R2.64] ;  /* 0x0000000a02027981 */ /* 0x000ea2000c1e1b00 */
[----:B------:R-:W-:Y:S02]  /*0690*/  IADD3 R4, P0, R4, UR8, RZ ;  /* 0x0000000804047c10 */ /* 0x000fe4000ff1e0ff */
[C---:B--2---:R-:W-:Y:S01]  /*06a0*/  PRMT R5, R3.reuse, 0x7632, R5 ;  /* 0x0000763203057816 */ /* 0x044fe20000000005 */
[C---:B------:R-:W-:Y:S01]  /*06b0*/  IMAD.U32 R6, R2.reuse, 0x10000, RZ ;  /* 0x0001000002067824 */ /* 0x040fe200078e00ff */
[----:B------:R-:W-:Y:S01]  /*06c0*/  PRMT R0, R2, 0x7632, R0 ;  /* 0x0000763202007816 */ /* 0x000fe20000000000 */
[----:B------:R-:W-:Y:S02]  /*06d0*/  IMAD.U32 R8, R3, 0x10000, RZ ;  /* 0x0001000003087824 */ /* 0x000fe400078e00ff */
[----:B------:R-:W-:Y:S01]  /*06e0*/  IMAD.U32 R9, R5, 0x10000, RZ ;  /* 0x0001000005097824 */ /* 0x000fe200078e00ff */
[----:B------:R-:W-:Y:S01]  /*06f0*/  IADD3.X R5, R12, UR9, RZ, P0, !PT ;  /* 0x000000090c057c10 */ /* 0x000fe200087fe4ff */
[----:B------:R-:W-:Y:S01]  /*0700*/  IMAD.U32 R7, R0, 0x10000, RZ ;  /* 0x0001000000077824 */ /* 0x000fe200078e00ff */
[----:B------:R-:W-:-:S04]  /*0710*/  IADD3 R10, P0, R10, UR7, RZ ;  /* 0x000000070a0a7c10 */ /* 0x000fc8000ff1e0ff */
[----:B------:R-:W-:Y:S01]  /*0720*/  F2FP.F16.F32.PACK_AB R6, R7, R6 ;  /* 0x000000060706723e */ /* 0x000fe200000000ff */
[C---:B------:R-:W-:Y:S01]  /*0730*/  IMAD.SHL.U32 R0, R10.reuse, 0x4, RZ ;  /* 0x000000040a007824 */ /* 0x040fe200078e00ff */
[----:B------:R-:W-:Y:S01]  /*0740*/  F2FP.F16.F32.PACK_AB R7, R9, R8 ;  /* 0x000000080907723e */ /* 0x000fe200000000ff */
[----:B------:R-:W-:Y:S01]  /*0750*/  IMAD.X R11, RZ, RZ, R11, P0 ;  /* 0x000000ffff0b7224 */ /* 0x000fe200000e060b */
[----:B------:R-:W-:Y:S02]  /*0760*/  ISETP.LT.U32.AND P1, PT, R10, 0x4000, PT ;  /* 0x000040000a00780c */ /* 0x000fe40003f21070 */
[----:B------:R-:W-:Y:S01]  /*0770*/  ISETP.GE.U32.AND P0, PT, R0, UR12, PT ;  /* 0x0000000c00007c0c */ /* 0x000fe2000bf06070 */
[----:B------:R0:W-:Y:S01]  /*0780*/  STG.E.64 desc[UR10][R4.64], R6 ;  /* 0x0000000604007986 */ /* 0x0001e2000c101b0a */
[----:B------:R-:W-:Y:S02]  /*0790*/  SHF.L.U64.HI R0, R10, 0x2, R11 ;  /* 0x000000020a007819 */ /* 0x000fe4000001020b */
[----:B------:R-:W-:-:S02]  /*07a0*/  ISETP.LT.U32.AND.EX P1, PT, R11, RZ, PT, P1 ;  /* 0x000000ff0b00720c */ /* 0x000fc40003f21110 */
[----:B------:R-:W-:-:S13]  /*07b0*/  ISETP.GE.AND.EX P0, PT, R0, UR6, PT, P0 ;  /* 0x0000000600007c0c */ /* 0x000fda000bf06300 */
[----:B0-----:R-:W-:Y:S05]  /*07c0*/  @!P0 BRA P1, `(.L_x_2270) ;  /* 0xfffffffc009c8947 */ /* 0x001fea000083ffff */
[----:B------:R-:W-:Y:S05]  /*07d0*/  EXIT ;  /* 0x000000000000794d */ /* 0x000fea0003800000 */
.L_x_2271:
        /* <DEDUP_REMOVED lines=10> */
.L_x_7890:


//--------------------- .text._ZN2at6native55_GLOBAL__N__de093ff9_22_ForeachBinaryOpList_cu_a911ec4325multi_tensor_apply_kernelINS1_18TensorListMetadataILi2EEENS1_11CopyFunctorIN3c104HalfENS6_7complexIfEELi2ELi1ELi1EEEJNS0_4CopyIS7_S9_EEEEEvT_T0_DpT1_ --------------------------
	.section	.text._ZN2at6native55_GLOBAL__N__de093ff9_22_ForeachBinaryOpList_cu_a911ec4325multi_tensor_apply_kernelINS1_18TensorListMetadataILi2EEENS1_11CopyFunctorIN3c104HalfENS6_7complexIfEELi2ELi1ELi1EEEJNS0_4CopyIS7_S9_EEEEEvT_T0_DpT1_,"ax",@progbits
	.align	128
.text._ZN2at6native55_GLOBAL__N__de093ff9_22_ForeachBinaryOpList_cu_a911ec4325multi_tensor_apply_kernelINS1_18TensorListMetadataILi2EEENS1_11CopyFunctorIN3c104HalfENS6_7complexIfEELi2ELi1ELi1EEEJNS0_4CopyIS7_S9_EEEEEvT_T0_DpT1_:
        .type           _ZN2at6native55_GLOBAL__N__de093ff9_22_ForeachBinaryOpList_cu_a911ec4325multi_tensor_apply_kernelINS1_18TensorListMetadataILi2EEENS1_11CopyFunctorIN3c104HalfENS6_7complexIfEELi2ELi1ELi1EEEJNS0_4CopyIS7_S9_EEEEEvT_T0_DpT1_,@function
        .size           _ZN2at6native55_GLOBAL__N__de093ff9_22_ForeachBinaryOpList_cu_a911ec4325multi_tensor_apply_kernelINS1_18TensorListMetadataILi2EEENS1_11CopyFunctorIN3c104HalfENS6_7complexIfEELi2ELi1ELi1EEEJNS0_4CopyIS7_S9_EEEEEvT_T0_DpT1_,(.L_x_7891 - _ZN2at6native55_GLOBAL__N__de093ff9_22_ForeachBinaryOpList_cu_a911ec4325multi_tensor_apply_kernelINS1_18TensorListMetadataILi2EEENS1_11CopyFunctorIN3c104HalfENS6_7complexIfEELi2ELi1ELi1EEEJNS0_4CopyIS7_S9_EEEEEvT_T0_DpT1_)
        .other          _ZN2at6native55_GLOBAL__N__de093ff9_22_ForeachBinaryOpList_cu_a911ec4325multi_tensor_apply_kernelINS1_18TensorListMetadataILi2EEENS1_11CopyFunctorIN3c104HalfENS6_7complexIfEELi2ELi1ELi1EEEJNS0_4CopyIS7_S9_EEEEEvT_T0_DpT1_,@"STO_CUDA_ENTRY STV_DEFAULT"
_ZN2at6native55_GLOBAL__N__de093ff9_22_ForeachBinaryOpList_cu_a911ec4325multi_tensor_apply_kernelINS1_18TensorListMetadataILi2EEENS1_11CopyFunctorIN3c104HalfENS6_7complexIfEELi2ELi1ELi1EEEJNS0_4CopyIS7_S9_EEEEEvT_T0_DpT1_:
        /* <DEDUP_REMOVED lines=32> */
.L_x_2273:
        /* <DEDUP_REMOVED lines=46> */
[----:B--2---:R-:W-:Y:S02]  /*04e0*/  F2FP.F16.F32.PACK_AB R3, RZ, R25 ;  /* 0x00000019ff03723e */ /* 0x004fe400000000ff */
[----:B---3--:R-:W-:-:S02]  /*04f0*/  F2FP.F16.F32.PACK_AB R2, RZ, R17 ;  /* 0x00000011ff02723e */ /* 0x008fc400000000ff */
[----:B-1----:R-:W-:Y:S02]  /*0500*/  PRMT R4, R3, 0x7610, R4 ;  /* 0x0000761003047816 */ /* 0x002fe40000000004 */
[----:B------:R-:W-:Y:S02]  /*0510*/  PRMT R5, R2, 0x7610, R5 ;  /* 0x0000761002057816 */ /* 0x000fe40000000005 */
[----:B----4-:R-:W-:Y:S02]  /*0520*/  F2FP.F16.F32.PACK_AB R3, RZ, R16 ;  /* 0x00000010ff03723e */ /* 0x010fe400000000ff */
[----:B-----5:R-:W-:Y:S01]  /*0530*/  F2FP.F16.F32.PACK_AB R2, RZ, R0 ;  /* 0x00000000ff02723e */ /* 0x020fe200000000ff */
        /* <DEDUP_REMOVED lines=10> */
.L_x_2272:
        /* <DEDUP_REMOVED lines=8> */
.L_x_2274:
[----:B------:R-:W-:-:S04]  /*0660*/  LEA R2, P0, R10, UR4, 0x5 ;  /* 0x000000040a027c11 */ /* 0x000fc8000f8028ff */
[----:B------:R-:W-:-:S05]  /*0670*/  LEA.HI.X R3, R10, UR5, R11, 0x5, P0 ;  /* 0x000000050a037c11 */ /* 0x000fca00080f2c0b */
[----:B------:R-:W2:Y:S04]  /*0680*/  LDG.E R0, desc[UR10][R2.64] ;  /* 0x0000000a02007981 */ /* 0x000ea8000c1e1900 */
[----:B------:R-:W2:Y:S04]  /*0690*/  LDG.E R5, desc[UR10][R2.64+0x8] ;  /* 0x0000080a02057981 */ /* 0x000ea8000c1e1900 */
[----:B------:R-:W3:Y:S04]  /*06a0*/  LDG.E R6, desc[UR10][R2.64+0x10] ;  /* 0x0000100a02067981 */ /* 0x000ee8000c1e1900 */
[----:B------:R-:W3:Y:S01]  /*06b0*/  LDG.E R7, desc[UR10][R2.64+0x18] ;  /* 0x0000180a02077981 */ /* 0x000ee2000c1e1900 */
[----:B------:R-:W-:-:S02]  /*06c0*/  LEA R4, P0, R10, UR8, 0x3 ;  /* 0x000000080a047c11 */ /* 0x000fc4000f8018ff */
[----:B--2---:R-:W-:Y:S02]  /*06d0*/  F2FP.F16.F32.PACK_AB R8, R5, R0 ;  /* 0x000000000508723e */ /* 0x004fe400000000ff */
[C---:B------:R-:W-:Y:S02]  /*06e0*/  LEA.HI.X R5, R10.reuse, UR9, R11, 0x3, P0 ;  /* 0x000000090a057c11 */ /* 0x040fe400080f1c0b */
[----:B------:R-:W-:Y:S02]  /*06f0*/  IADD3 R10, P0, R10, UR7, RZ ;  /* 0x000000070a0a7c10 */ /* 0x000fe4000ff1e0ff */
[----:B---3--:R-:W-:-:S03]  /*0700*/  F2FP.F16.F32.PACK_AB R9, R7, R6 ;  /* 0x000000060709723e */ /* 0x008fc600000000ff */
        /* <DEDUP_REMOVED lines=10> */
.L_x_2275:
        /* <DEDUP_REMOVED lines=13> */
.L_x_7891:


//--------------------- .text._ZN2at6native55_GLOBAL__N__de093ff9_22_ForeachBinaryOpList_cu_a911ec4325multi_tensor_apply_kernelINS1_18TensorListMetadataILi2EEENS1_11CopyFunctorIN3c104HalfENS6_7complexIdEELi2ELi1ELi1EEEJNS0_4CopyIS7_S9_EEEEEvT_T0_DpT1_ --------------------------
	.section	.text._ZN2at6native55_GLOBAL__N__de093ff9_22_ForeachBinaryOpList_cu_a911ec4325multi_tensor_apply_kernelINS1_18TensorListMetadataILi2EEENS1_11CopyFunctorIN3c104HalfENS6_7complexIdEELi2ELi1ELi1EEEJNS0_4CopyIS7_S9_EEEEEvT_T0_DpT1_,"ax",@progbits
	.align	128
.text._ZN2at6native55_GLOBAL__N__de093ff9_22_ForeachBinaryOpList_cu_a911ec4325multi_tensor_apply_kernelINS1_18TensorListMetadataILi2EEENS1_11CopyFunctorIN3c104HalfENS6_7complexIdEELi2ELi1ELi1EEEJNS0_4CopyIS7_S9_EEEEEvT_T0_DpT1_:
        .type           _ZN2at6native55_GLOBAL__N__de093ff9_22_ForeachBinaryOpList_cu_a911ec4325multi_tensor_apply_kernelINS1_18TensorListMetadataILi2EEENS1_11CopyFunctorIN3c104HalfENS6_7complexIdEELi2ELi1ELi1EEEJNS0_4CopyIS7_S9_EEEEEvT_T0_DpT1_,@function
        .size           _ZN2at6native55_GLOBAL__N__de093ff9_22_ForeachBinaryOpList_cu_a911ec4325multi_tensor_apply_kernelINS1_18TensorListMetadataILi2EEENS1_11CopyFunctorIN3c104HalfENS6_7complexIdEELi2ELi1ELi1EEEJNS0_4CopyIS7_S9_EEEEEvT_T0_DpT1_,(.L_x_7892 - _ZN2at6native55_GLOBAL__N__de093ff9_22_ForeachBinaryOpList_cu_a911ec4325multi_tensor_apply_kernelINS1_18TensorListMetadataILi2EEENS1_11CopyFunctorIN3c104HalfENS6_7complexIdEELi2ELi1ELi1EEEJNS0_4CopyIS7_S9_EEEEEvT_T0_DpT1_)
        .other          _ZN2at6native55_GLOBAL__N__de093ff9_22_ForeachBinaryOpList_cu_a911ec4325multi_tensor_apply_kernelINS1_18TensorListMetadataILi2EEENS1_11CopyFunctorIN3c104HalfENS6_7complexIdEELi2ELi1ELi1EEEJNS0_4CopyIS7_S9_EEEEEvT_T0_DpT1_,@"STO_CUDA_ENTRY STV_DEFAULT"
_ZN2at6native55_GLOBAL__N__de093ff9_22_ForeachBinaryOpList_cu_a911ec4325multi_tensor_apply_kernelINS1_18TensorListMetadataILi2EEENS1_11CopyFunctorIN3c104HalfENS6_7complexIdEELi2ELi1ELi1EEEJNS0_4CopyIS7_S9_EEEEEvT_T0_DpT1_:
        /* <DEDUP_REMOVED lines=33> */
.L_x_2277:
        /* <DEDUP_REMOVED lines=52> */
[----:B------:R-:W-:-:S03]  /*0550*/  F2FP.F16.F32.PACK_AB R25, RZ, R25 ;  /* 0x00000019ff19723e */ /* 0x000fc600000000ff */
        /* <DEDUP_REMOVED lines=8> */
[----:B------:R-:W-:-:S02]  /*05e0*/  F2FP.F16.F32.PACK_AB R24, RZ, R24 ;  /* 0x00000018ff18723e */ /* 0x000fc400000000ff */
[----:B------:R-:W-:Y:S02]  /*05f0*/  F2FP.F16.F32.PACK_AB R29, RZ, R29 ;  /* 0x0000001dff1d723e */ /* 0x000fe400000000ff */
[----:B------:R-:W-:Y:S01]  /*0600*/  @P2 LEA.HI.X R7, R26, UR9, R7, 0x1, P4 ;  /* 0x000000091a072c11 */ /* 0x000fe2000a0f0c07 */
[----:B-1----:R-:W-:Y:S01]  /*0610*/  @!P5 FMUL R9, R9, 1.175494350822287508e-38 ;  /* 0x008000000909d820 */ /* 0x002fe20000400000 */
[----:B------:R2:W-:Y:S01]  /*0620*/  @P1 STG.E.U16 desc[UR10][R20.64], R24 ;  /* 0x0000001814001986 */ /* 0x0005e2000c10150a */
[----:B------:R-:W-:Y:S02]  /*0630*/  ISETP.LT.U32.AND P1, PT, R4, UR13, PT ;  /* 0x0000000d04007c0c */ /* 0x000fe4000bf21070 */
[C---:B------:R-:W-:Y:S01]  /*0640*/  ISETP.GE.U32.AND.EX P0, PT, R5.reuse, RZ, PT, P0 ;  /* 0x000000ff0500720c */ /* 0x040fe20003f06100 */
[----:B------:R2:W-:Y:S01]  /*0650*/  @P3 STG.E.U16 desc[UR10][R22.64], R29 ;  /* 0x0000001d16003986 */ /* 0x0005e2000c10150a */
[----:B------:R-:W-:Y:S02]  /*0660*/  F2FP.F16.F32.PACK_AB R9, RZ, R9 ;  /* 0x00000009ff09723e */ /* 0x000fe400000000ff */
[----:B------:R-:W-:-:S03]  /*0670*/  ISETP.LT.AND.EX P1, PT, R5, UR6, PT, P1 ;  /* 0x0000000605007c0c */ /* 0x000fc6000bf21310 */
[----:B------:R2:W-:Y:S10]  /*0680*/  @P2 STG.E.U16 desc[UR10][R6.64], R9 ;  /* 0x0000000906002986 */ /* 0x0005f4000c10150a */
[----:B------:R-:W-:Y:S05]  /*0690*/  @!P0 BRA P1, `(.L_x_2277) ;  /* 0xfffffff800dc8947 */ /* 0x000fea000083ffff */
[----:B------:R-:W-:Y:S05]  /*06a0*/  EXIT ;  /* 0x000000000000794d */ /* 0x000fea0003800000 */
.L_x_2276:
        /* <DEDUP_REMOVED lines=8> */
.L_x_2278:
        /* <DEDUP_REMOVED lines=19> */
[----:B------:R-:W-:Y:S02]  /*0860*/  F2FP.F16.F32.PACK_AB R2, R13, R0 ;  /* 0x000000000d02723e */ /* 0x000fe400000000ff */
        /* <DEDUP_REMOVED lines=8> */
[----:B------:R-:W-:Y:S02]  /*08f0*/  F2FP.F16.F32.PACK_AB R3, R15, R14 ;  /* 0x0000000e0f03723e */ /* 0x000fe400000000ff */
[----:B------:R-:W-:-:S02]  /*0900*/  SHF.L.U64.HI R0, R16, 0x2, R17 ;  /* 0x0000000210007819 */ /* 0x000fc40000010211 */
[----:B------:R-:W-:Y:S01]  /*0910*/  ISETP.LT.U32.AND.EX P1, PT, R17, RZ, PT, P1 ;  /* 0x000000ff1100720c */ /* 0x000fe20003f21110 */
[----:B------:R0:W-:Y:S01]  /*0920*/  STG.E.64 desc[UR10][R12.64], R2 ;  /* 0x000000020c007986 */ /* 0x0001e2000c101b0a */
[----:B------:R-:W-:-:S13]  /*0930*/  ISETP.GE.AND.EX P0, PT, R0, UR6, PT, P0 ;  /* 0x0000000600007c0c */ /* 0x000fda000bf06300 */
[----:B0-----:R-:W-:Y:S05]  /*0940*/  @!P0 BRA P1, `(.L_x_2278) ;  /* 0xfffffffc00788947 */ /* 0x001fea000083ffff */
[----:B------:R-:W-:Y:S05]  /*0950*/  EXIT ;  /* 0x000000000000794d */ /* 0x000fea0003800000 */
.L_x_2279:
        /* <DEDUP_REMOVED lines=10> */
.L_x_7892:


//--------------------- .text._ZN2at6native55_GLOBAL__N__de093ff9_22_ForeachBinaryOpList_cu_a911ec4325multi_tensor_apply_kernelINS1_18TensorListMetadataILi2EEENS1_11CopyFunctorIN3c104HalfEfLi2ELi1ELi1EEEJNS0_4CopyIS7_fEEEEEvT_T0_DpT1_ --------------------------
	.section	.text._ZN2at6native55_GLOBAL__N__de093ff9_22_ForeachBinaryOpList_cu_a911ec4325multi_tensor_apply_kernelINS1_18TensorListMetadataILi2EEENS1_11CopyFunctorIN3c104HalfEfLi2ELi1ELi1EEEJNS0_4CopyIS7_fEEEEEvT_T0_DpT1_,"ax",@progbits
	.align	128
.text._ZN2at6native55_GLOBAL__N__de093ff9_22_ForeachBinaryOpList_cu_a911ec4325multi_tensor_apply_kernelINS1_18TensorListMetadataILi2EEENS1_11CopyFunctorIN3c104HalfEfLi2ELi1ELi1EEEJNS0_4CopyIS7_fEEEEEvT_T0_DpT1_:
        .type           _ZN2at6native55_GLOBAL__N__de093ff9_22_ForeachBinaryOpList_cu_a911ec4325multi_tensor_apply_kernelINS1_18TensorListMetadataILi2EEENS1_11CopyFunctorIN3c104HalfEfLi2ELi1ELi1EEEJNS0_4CopyIS7_fEEEEEvT_T0_DpT1_,@function
        .size           _ZN2at6native55_GLOBAL__N__de093ff9_22_ForeachBinaryOpList_cu_a911ec4325multi_tensor_apply_kernelINS1_18TensorListMetadataILi2EEENS1_11CopyFunctorIN3c104HalfEfLi2ELi1ELi1EEEJNS0_4CopyIS7_fEEEEEvT_T0_DpT1_,(.L_x_7893 - _ZN2at6native55_GLOBAL__N__de093ff9_22_ForeachBinaryOpList_cu_a911ec4325multi_tensor_apply_kernelINS1_18TensorListMetadataILi2EEENS1_11CopyFunctorIN3c104HalfEfLi2ELi1ELi1EEEJNS0_4CopyIS7_fEEEEEvT_T0_DpT1_)
        .other          _ZN2at6native55_GLOBAL__N__de093ff9_22_ForeachBinaryOpList_cu_a911ec4325multi_tensor_apply_kernelINS1_18TensorListMetadataILi2EEENS1_11CopyFunctorIN3c104HalfEfLi2ELi1ELi1EEEJNS0_4CopyIS7_fEEEEEvT_T0_DpT1_,@"STO_CUDA_ENTRY STV_DEFAULT"
_ZN2at6native55_GLOBAL__N__de093ff9_22_ForeachBinaryOpList_cu_a911ec4325multi_tensor_apply_kernelINS1_18TensorListMetadataILi2EEENS1_11CopyFunctorIN3c104HalfEfLi2ELi1ELi1EEEJNS0_4CopyIS7_fEEEEEvT_T0_DpT1_:
        /* <DEDUP_REMOVED lines=27> */
.L_x_2281:
        /* <DEDUP_REMOVED lines=47> */
[CC--:B--2---:R-:W-:Y:S02]  /*04a0*/  F2FP.F16.F32.PACK_AB R23, R8.reuse, R7.reuse ;  /* 0x000000070817723e */ /* 0x0c4fe400000000ff */
[----:B------:R-:W-:-:S03]  /*04b0*/  F2FP.F16.F32.PACK_AB R26, R8, R7 ;  /* 0x00000007081a723e */ /* 0x000fc600000000ff */
[----:B------:R0:W-:Y:S01]  /*04c0*/  @P3 STG.E.U16 desc[UR4][R14.64], R23 ;  /* 0x000000170e003986 */ /* 0x0001e2000c101504 */
[----:B------:R-:W-:-:S05]  /*04d0*/  PRMT R22, R26, 0x7632, R22 ;  /* 0x000076321a167816 */ /* 0x000fca0000000016 */
[----:B------:R2:W-:Y:S01]  /*04e0*/  @P2 STG.E.U16 desc[UR4][R16.64], R22 ;  /* 0x0000001610002986 */ /* 0x0005e2000c101504 */
[----:B---3--:R-:W-:-:S04]  /*04f0*/  F2FP.F16.F32.PACK_AB R9, R6, R5 ;  /* 0x000000050609723e */ /* 0x008fc800000000ff */
        /* <DEDUP_REMOVED lines=9> */
.L_x_2280:
        /* <DEDUP_REMOVED lines=8> */
.L_x_2282:
        /* <DEDUP_REMOVED lines=13> */
[----:B--2---:R-:W-:Y:S02]  /*06e0*/  F2FP.F16.F32.PACK_AB R14, R5, R4 ;  /* 0x00000004050e723e */ /* 0x004fe400000000ff */
[----:B------:R-:W-:-:S05]  /*06f0*/  F2FP.F16.F32.PACK_AB R15, R7, R6 ;  /* 0x00000006070f723e */ /* 0x000fca00000000ff */
[----:B------:R0:W-:Y:S04]  /*0700*/  STG.E.64 desc[UR4][R8.64], R14 ;  /* 0x0000000e08007986 */ /* 0x0001e8000c101b04 */
[----:B------:R-:W-:Y:S05]  /*0710*/  @!P0 BRA P1, `(.L_x_2282) ;  /* 0xfffffffc00bc8947 */ /* 0x000fea000083ffff */
[----:B------:R-:W-:Y:S05]  /*0720*/  EXIT ;  /* 0x000000000000794d */ /* 0x000fea0003800000 */
.L_x_2283:
        /* <DEDUP_REMOVED lines=13> */
.L_x_7893:


//--------------------- .text._ZN2at6native55_GLOBAL__N__de093ff9_22_ForeachBinaryOpList_cu_a911ec4325multi_tensor_apply_kernelINS1_18TensorListMetadataILi2EEENS1_11CopyFunctorIN3c104HalfEdLi2ELi1ELi1EEEJNS0_4CopyIS7_dEEEEEvT_T0_DpT1_ --------------------------
	.section	.text._ZN2at6native55_GLOBAL__N__de093ff9_22_ForeachBinaryOpList_cu_a911ec4325multi_tensor_apply_kernelINS1_18TensorListMetadataILi2EEENS1_11CopyFunctorIN3c104HalfEdLi2ELi1ELi1EEEJNS0_4CopyIS7_dEEEEEvT_T0_DpT1_,"ax",@progbits
	.align	128
.text._ZN2at6native55_GLOBAL__N__de093ff9_22_ForeachBinaryOpList_cu_a911ec4325multi_tensor_apply_kernelINS1_18TensorListMetadataILi2EEENS1_11CopyFunctorIN3c104HalfEdLi2ELi1ELi1EEEJNS0_4CopyIS7_dEEEEEvT_T0_DpT1_:
        .type           _ZN2at6native55_GLOBAL__N__de093ff9_22_ForeachBinaryOpList_cu_a911ec4325multi_tensor_apply_kernelINS1_18TensorListMetadataILi2EEENS1_11CopyFunctorIN3c104HalfEdLi2ELi1ELi1EEEJNS0_4CopyIS7_dEEEEEvT_T0_DpT1_,@function
        .size           _ZN2at6native55_GLOBAL__N__de093ff9_22_ForeachBinaryOpList_cu_a911ec4325multi_tensor_apply_kernelINS1_18TensorListMetadataILi2EEENS1_11CopyFunctorIN3c104HalfEdLi2ELi1ELi1EEEJNS0_4CopyIS7_dEEEEEvT_T0_DpT1_,(.L_x_7894 - _ZN2at6native55_GLOBAL__N__de093ff9_22_ForeachBinaryOpList_cu_a911ec4325multi_tensor_apply_kernelINS1_18TensorListMetadataILi2EEENS1_11CopyFunctorIN3c104HalfEdLi2ELi1ELi1EEEJNS0_4CopyIS7_dEEEEEvT_T0_DpT1_)
        .other          _ZN2at6native55_GLOBAL__N__de093ff9_22_ForeachBinaryOpList_cu_a911ec4325multi_tensor_apply_kernelINS1_18TensorListMetadataILi2EEENS1_11CopyFunctorIN3c104HalfEdLi2ELi1ELi1EEEJNS0_4CopyIS7_dEEEEEvT_T0_DpT1_,@"STO_CUDA_ENTRY STV_DEFAULT"
_ZN2at6native55_GLOBAL__N__de093ff9_22_ForeachBinaryOpList_cu_a911ec4325multi_tensor_apply_kernelINS1_18TensorListMetadataILi2EEENS1_11CopyFunctorIN3c104HalfEdLi2ELi1ELi1EEEJNS0_4CopyIS7_dEEEEEvT_T0_DpT1_:
        /* <DEDUP_REMOVED lines=29> */
.L_x_2285:
        /* <DEDUP_REMOVED lines=74> */
.L_x_2284:
        /* <DEDUP_REMOVED lines=8> */
.L_x_2286:
        /* <DEDUP_REMOVED lines=33> */
.L_x_2287:
        /* <DEDUP_REMOVED lines=16> */
.L_x_7894:


//--------------------- .text._ZN2at6native55_GLOBAL__N__de093ff9_22_ForeachBinaryOpList_cu_a911ec4325multi_tensor_apply_kernelINS1_18TensorListMetadataILi2EEENS1_11CopyFunctorIN3c104HalfEiLi2ELi1ELi1EEEJNS0_4CopyIS7_iEEEEEvT_T0_DpT1_ --------------------------
	.section	.text._ZN2at6native55_GLOBAL__N__de093ff9_22_ForeachBinaryOpList_cu_a911ec4325multi_tensor_apply_kernelINS1_18TensorListMetadataILi2EEENS1_11CopyFunctorIN3c104HalfEiLi2ELi1ELi1EEEJNS0_4CopyIS7_iEEEEEvT_T0_DpT1_,"ax",@progbits
	.align	128
.text._ZN2at6native55_GLOBAL__N__de093ff9_22_ForeachBinaryOpList_cu_a911ec4325multi_tensor_apply_kernelINS1_18TensorListMetadataILi2EEENS1_11CopyFunctorIN3c104HalfEiLi2ELi1ELi1EEEJNS0_4CopyIS7_iEEEEEvT_T0_DpT1_:
        .type           _ZN2at6native55_GLOBAL__N__de093ff9_22_ForeachBinaryOpList_cu_a911ec4325multi_tensor_apply_kernelINS1_18TensorListMetadataILi2EEENS1_11CopyFunctorIN3c104HalfEiLi2ELi1ELi1EEEJNS0_4CopyIS7_iEEEEEvT_T0_DpT1_,@function
        .size           _ZN2at6native55_GLOBAL__N__de093ff9_22_ForeachBinaryOpList_cu_a911ec4325multi_tensor_apply_kernelINS1_18TensorListMetadataILi2EEENS1_11CopyFunctorIN3c104HalfEiLi2ELi1ELi1EEEJNS0_4CopyIS7_iEEEEEvT_T0_DpT1_,(.L_x_7895 - _ZN2at6native55_GLOBAL__N__de093ff9_22_ForeachBinaryOpList_cu_a911ec4325multi_tensor_apply_kernelINS1_18TensorListMetadataILi2EEENS1_11CopyFunctorIN3c104HalfEiLi2ELi1ELi1EEEJNS0_4CopyIS7_iEEEEEvT_T0_DpT1_)
        .other          _ZN2at6native55_GLOBAL__N__de093ff9_22_ForeachBinaryOpList_cu_a911ec4325multi_tensor_apply_kernelINS1_18TensorListMetadataILi2EEENS1_11CopyFunctorIN3c104HalfEiLi2ELi1ELi1EEEJNS0_4CopyIS7_iEEEEEvT_T0_DpT1_,@"STO_CUDA_ENTRY STV_DEFAULT"
_ZN2at6native55_GLOBAL__N__de093ff9_22_ForeachBinaryOpList_cu_a911ec4325multi_tensor_apply_kernelINS1_18TensorListMetadataILi2EEENS1_11CopyFunctorIN3c104HalfEiLi2ELi1ELi1EEEJNS0_4CopyIS7_iEEEEEvT_T0_DpT1_:
        /* <DEDUP_REMOVED lines=28> */
.L_x_2289:
        /* <DEDUP_REMOVED lines=47> */
[----:B0-----:R-:W-:Y:S02]  /*04b0*/  F2FP.F16.F32.PACK_AB R13, RZ, R7 ;  /* 0x00000007ff0d723e */ /* 0x001fe400000000ff */
[----:B---3--:R-:W-:Y:S02]  /*04c0*/  I2FP.F32.S32 R10, R4 ;  /* 0x00000004000a7245 */ /* 0x008fe40000201400 */
[----:B------:R-:W-:Y:S02]  /*04d0*/  @P3 LEA.HI.X R7, R24, UR9, R11, 0x1, P4 ;  /* 0x0000000918073c11 */ /* 0x000fe4000a0f0c0b */
[----:B----4-:R-:W-:Y:S02]  /*04e0*/  I2FP.F32.S32 R12, R2 ;  /* 0x00000002000c7245 */ /* 0x010fe40000201400 */
[----:B------:R-:W-:Y:S02]  /*04f0*/  F2FP.F16.F32.PACK_AB R11, RZ, R10 ;  /* 0x0000000aff0b723e */ /* 0x000fe400000000ff */
[----:B-----5:R-:W-:-:S02]  /*0500*/  I2FP.F32.S32 R10, R3 ;  /* 0x00000003000a7245 */ /* 0x020fc40000201400 */
[----:B------:R-:W-:Y:S02]  /*0510*/  F2FP.F16.F32.PACK_AB R12, RZ, R12 ;  /* 0x0000000cff0c723e */ /* 0x000fe400000000ff */
[----:B------:R-:W-:Y:S01]  /*0520*/  F2FP.F16.F32.PACK_AB R10, RZ, R10 ;  /* 0x0000000aff0a723e */ /* 0x000fe200000000ff */
        /* <DEDUP_REMOVED lines=10> */
.L_x_2288:
        /* <DEDUP_REMOVED lines=8> */
.L_x_2290:
[----:B------:R-:W-:-:S04]  /*0650*/  LEA R4, P0, R10, UR4, 0x4 ;  /* 0x000000040a047c11 */ /* 0x000fc8000f8020ff */
[----:B------:R-:W-:-:S06]  /*0660*/  LEA.HI.X R5, R10, UR5, R11, 0x4, P0 ;  /* 0x000000050a057c11 */ /* 0x000fcc00080f240b */
[----:B------:R-:W2:Y:S01]  /*0670*/  LDG.E.128 R4, desc[UR10][R4.64] ;  /* 0x0000000a04047981 */ /* 0x000ea2000c1e1d00 */
[C---:B------:R-:W-:Y:S02]  /*0680*/  LEA R2, P0, R10.reuse, UR8, 0x3 ;  /* 0x000000080a027c11 */ /* 0x040fe4000f8018ff */
[----:B--2---:R-:W-:Y:S02]  /*0690*/  I2FP.F32.S32 R0, R4 ;  /* 0x0000000400007245 */ /* 0x004fe40000201400 */
[----:B------:R-:W-:Y:S02]  /*06a0*/  I2FP.F32.S32 R3, R5 ;  /* 0x0000000500037245 */ /* 0x000fe40000201400 */
[----:B------:R-:W-:Y:S02]  /*06b0*/  I2FP.F32.S32 R6, R6 ;  /* 0x0000000600067245 */ /* 0x000fe40000201400 */
[----:B------:R-:W-:Y:S02]  /*06c0*/  F2FP.F16.F32.PACK_AB R8, R3, R0 ;  /* 0x000000000308723e */ /* 0x000fe400000000ff */
[----:B------:R-:W-:-:S02]  /*06d0*/  LEA.HI.X R3, R10, UR9, R11, 0x3, P0 ;  /* 0x000000090a037c11 */ /* 0x000fc400080f1c0b */
[----:B------:R-:W-:Y:S02]  /*06e0*/  IADD3 R10, P0, R10, UR7, RZ ;  /* 0x000000070a0a7c10 */ /* 0x000fe4000ff1e0ff */
[----:B------:R-:W-:Y:S02]  /*06f0*/  I2FP.F32.S32 R7, R7 ;  /* 0x0000000700077245 */ /* 0x000fe40000201400 */
[C---:B------:R-:W-:Y:S01]  /*0700*/  ISETP.LT.U32.AND P1, PT, R10.reuse, 0x4000, PT ;  /* 0x000040000a00780c */ /* 0x040fe20003f21070 */
[----:B------:R-:W-:Y:S01]  /*0710*/  IMAD.SHL.U32 R0, R10, 0x4, RZ ;  /* 0x000000040a007824 */ /* 0x000fe200078e00ff */
[----:B------:R-:W-:Y:S01]  /*0720*/  F2FP.F16.F32.PACK_AB R9, R7, R6 ;  /* 0x000000060709723e */ /* 0x000fe200000000ff */
        /* <DEDUP_REMOVED lines=8> */
.L_x_2291:
        /* <DEDUP_REMOVED lines=13> */
.L_x_7895:


//--------------------- .text._ZN2at6native55_GLOBAL__N__de093ff9_22_ForeachBinaryOpList_cu_a911ec4325multi_tensor_apply_kernelINS1_18TensorListMetadataILi2EEENS1_11CopyFunctorIN3c104HalfEsLi2ELi1ELi1EEEJNS0_4CopyIS7_sEEEEEvT_T0_DpT1_ --------------------------
	.section	.text._ZN2at6native55_GLOBAL__N__de093ff9_22_ForeachBinaryOpList_cu_a911ec4325multi_tensor_apply_kernelINS1_18TensorListMetadataILi2EEENS1_11CopyFunctorIN3c104HalfEsLi2ELi1ELi1EEEJNS0_4CopyIS7_sEEEEEvT_T0_DpT1_,"ax",@progbits
	.align	128
.text._ZN2at6native55_GLOBAL__N__de093ff9_22_ForeachBinaryOpList_cu_a911ec4325multi_tensor_apply_kernelINS1_18TensorListMetadataILi2EEENS1_11CopyFunctorIN3c104HalfEsLi2ELi1ELi1EEEJNS0_4CopyIS7_sEEEEEvT_T0_DpT1_:
        .type           _ZN2at6native55_GLOBAL__N__de093ff9_22_ForeachBinaryOpList_cu_a911ec4325multi_tensor_apply_kernelINS1_18TensorListMetadataILi2EEENS1_11CopyFunctorIN3c104HalfEsLi2ELi1ELi1EEEJNS0_4CopyIS7_sEEEEEvT_T0_DpT1_,@function
        .size           _ZN2at6native55_GLOBAL__N__de093ff9_22_ForeachBinaryOpList_cu_a911ec4325multi_tensor_apply_kernelINS1_18TensorListMetadataILi2EEENS1_11CopyFunctorIN3c104HalfEsLi2ELi1ELi1EEEJNS0_4CopyIS7_sEEEEEvT_T0_DpT1_,(.L_x_7896 - _ZN2at6native55_GLOBAL__N__de093ff9_22_ForeachBinaryOpList_cu_a911ec4325multi_tensor_apply_kernelINS1_18TensorListMetadataILi2EEENS1_11CopyFunctorIN3c104HalfEsLi2ELi1ELi1EEEJNS0_4CopyIS7_sEEEEEvT_T0_DpT1_)
        .other          _ZN2at6native55_GLOBAL__N__de093ff9_22_ForeachBinaryOpList_cu_a911ec4325multi_tensor_apply_kernelINS1_18TensorListMetadataILi2EEENS1_11CopyFunctorIN3c104HalfEsLi2ELi1ELi1EEEJNS0_4CopyIS7_sEEEEEvT_T0_DpT1_,@"STO_CUDA_ENTRY STV_DEFAULT"
_ZN2at6native55_GLOBAL__N__de093ff9_22_ForeachBinaryOpList_cu_a911ec4325multi_tensor_apply_kernelINS1_18TensorListMetadataILi2EEENS1_11CopyFunctorIN3c104HalfEsLi2ELi1ELi1EEEJNS0_4CopyIS7_sEEEEEvT_T0_DpT1_:
        /* <DEDUP_REMOVED lines=28> */
.L_x_2293:
        /* <DEDUP_REMOVED lines=64> */
.L_x_2292:
        /* <DEDUP_REMOVED lines=8> */
.L_x_2294:
        /* <DEDUP_REMOVED lines=9> */
[----:B0-----:R-:W-:-:S07]  /*06d0*/  F2FP.F16.F32.PACK_AB R8, R5, R0 ;  /* 0x000000000508723e */ /* 0x001fce00000000ff */
[----:B------:R-:W0:Y:S01]  /*06e0*/  I2F.S16 R7, R3.H1 ;  /* 0x1000000300077306 */ /* 0x000e220000101400 */
[----:B------:R-:W-:Y:S02]  /*06f0*/  IADD3.X R5, R9, UR9, RZ, P0, !PT ;  /* 0x0000000909057c10 */ /* 0x000fe400087fe4ff */
        /* <DEDUP_REMOVED lines=12> */
.L_x_2295:
        /* <DEDUP_REMOVED lines=12> */
.L_x_7896:


//--------------------- .text._ZN2at6native55_GLOBAL__N__de093ff9_22_ForeachBinaryOpList_cu_a911ec4325multi_tensor_apply_kernelINS1_18TensorListMetadataILi2EEENS1_11CopyFunctorIN3c104HalfElLi2ELi1ELi1EEEJNS0_4CopyIS7_lEEEEEvT_T0_DpT1_ --------------------------
	.section	.text._ZN2at6native55_GLOBAL__N__de093ff9_22_ForeachBinaryOpList_cu_a911ec4325multi_tensor_apply_kernelINS1_18TensorListMetadataILi2EEENS1_11CopyFunctorIN3c104HalfElLi2ELi1ELi1EEEJNS0_4CopyIS7_lEEEEEvT_T0_DpT1_,"ax",@progbits
	.align	128
.text._ZN2at6native55_GLOBAL__N__de093ff9_22_ForeachBinaryOpList_cu_a911ec4325multi_tensor_apply_kernelINS1_18TensorListMetadataILi2EEENS1_11CopyFunctorIN3c104HalfElLi2ELi1ELi1EEEJNS0_4CopyIS7_lEEEEEvT_T0_DpT1_:
        .type           _ZN2at6native55_GLOBAL__N__de093ff9_22_ForeachBinaryOpList_cu_a911ec4325multi_tensor_apply_kernelINS1_18TensorListMetadataILi2EEENS1_11CopyFunctorIN3c104HalfElLi2ELi1ELi1EEEJNS0_4CopyIS7_lEEEEEvT_T0_DpT1_,@function
        .size           _ZN2at6native55_GLOBAL__N__de093ff9_22_ForeachBinaryOpList_cu_a911ec4325multi_tensor_apply_kernelINS1_18TensorListMetadataILi2EEENS1_11CopyFunctorIN3c104HalfElLi2ELi1ELi1EEEJNS0_4CopyIS7_lEEEEEvT_T0_DpT1_,(.L_x_7897 - _ZN2at6native55_GLOBAL__N__de093ff9_22_ForeachBinaryOpList_cu_a911ec4325multi_tensor_apply_kernelINS1_18TensorListMetadataILi2EEENS1_11CopyFunctorIN3c104HalfElLi2ELi1ELi1EEEJNS0_4CopyIS7_lEEEEEvT_T0_DpT1_)
        .other          _ZN2at6native55_GLOBAL__N__de093ff9_22_ForeachBinaryOpList_cu_a911ec4325multi_tensor_apply_kernelINS1_18TensorListMetadataILi2EEENS1_11CopyFunctorIN3c104HalfElLi2ELi1ELi1EEEJNS0_4CopyIS7_lEEEEEvT_T0_DpT1_,@"STO_CUDA_ENTRY STV_DEFAULT"
_ZN2at6native55_GLOBAL__N__de093ff9_22_ForeachBinaryOpList_cu_a911ec4325multi_tensor_apply_kernelINS1_18TensorListMetadataILi2EEENS1_11CopyFunctorIN3c104HalfElLi2ELi1ELi1EEEJNS0_4CopyIS7_lEEEEEvT_T0_DpT1_:
        /* <DEDUP_REMOVED lines=29> */
.L_x_2297:
        /* <DEDUP_REMOVED lines=50> */
[----:B0-----:R-:W-:-:S02]  /*04f0*/  F2FP.F16.F32.PACK_AB R24, RZ, R24 ;  /* 0x00000018ff18723e */ /* 0x001fc400000000ff */
[----:B-1----:R-:W-:Y:S02]  /*0500*/  F2FP.F16.F32.PACK_AB R20, RZ, R20 ;  /* 0x00000014ff14723e */ /* 0x002fe400000000ff */
[----:B--2---:R-:W-:Y:S01]  /*0510*/  F2FP.F16.F32.PACK_AB R21, RZ, R21 ;  /* 0x00000015ff15723e */ /* 0x004fe200000000ff */
[----:B------:R2:W-:Y:S01]  /*0520*/  @P0 STG.E.U16 desc[UR10][R16.64], R24 ;  /* 0x0000001810000986 */ /* 0x0005e2000c10150a */
[----:B------:R-:W-:-:S03]  /*0530*/  ISETP.GE.U32.AND P0, PT, R4, 0x10000, PT ;  /* 0x000100000400780c */ /* 0x000fc60003f06070 */
[----:B------:R2:W-:Y:S01]  /*0540*/  @P4 STG.E.U16 desc[UR10][R28.64], R20 ;  /* 0x000000141c004986 */ /* 0x0005e2000c10150a */
[----:B---3--:R-:W-:-:S03]  /*0550*/  F2FP.F16.F32.PACK_AB R27, RZ, R27 ;  /* 0x0000001bff1b723e */ /* 0x008fc600000000ff */
[----:B------:R2:W-:Y:S01]  /*0560*/  @P1 STG.E.U16 desc[UR10][R18.64], R21 ;  /* 0x0000001512001986 */ /* 0x0005e2000c10150a */
[----:B------:R-:W-:-:S03]  /*0570*/  ISETP.LT.U32.AND P1, PT, R4, UR13, PT ;  /* 0x0000000d04007c0c */ /* 0x000fc6000bf21070 */
[----:B------:R2:W-:Y:S01]  /*0580*/  @P2 STG.E.U16 desc[UR10][R6.64], R27 ;  /* 0x0000001b06002986 */ /* 0x0005e2000c10150a */
[C---:B------:R-:W-:Y:S02]  /*0590*/  ISETP.GE.U32.AND.EX P0, PT, R5.reuse, RZ, PT, P0 ;  /* 0x000000ff0500720c */ /* 0x040fe40003f06100 */
[----:B------:R-:W-:-:S13]  /*05a0*/  ISETP.LT.AND.EX P1, PT, R5, UR6, PT, P1 ;  /* 0x0000000605007c0c */ /* 0x000fda000bf21310 */
[----:B--2---:R-:W-:Y:S05]  /*05b0*/  @!P0 BRA P1, `(.L_x_2297) ;  /* 0xfffffffc00048947 */ /* 0x004fea000083ffff */
[----:B------:R-:W-:Y:S05]  /*05c0*/  EXIT ;  /* 0x000000000000794d */ /* 0x000fea0003800000 */
.L_x_2296:
        /* <DEDUP_REMOVED lines=8> */
.L_x_2298:
        /* <DEDUP_REMOVED lines=17> */
[----:B0-----:R-:W-:-:S07]  /*0760*/  F2FP.F16.F32.PACK_AB R14, R11, R8 ;  /* 0x000000080b0e723e */ /* 0x001fce00000000ff */
[----:B------:R-:W0:Y:S02]  /*0770*/  I2F.S64 R7, R6 ;  /* 0x0000000600077312 */ /* 0x000e240000301400 */
[----:B0-----:R-:W-:-:S05]  /*0780*/  F2FP.F16.F32.PACK_AB R15, R7, R4 ;  /* 0x00000004070f723e */ /* 0x001fca00000000ff */
[----:B------:R0:W-:Y:S01]  /*0790*/  STG.E.64 desc[UR10][R12.64], R14 ;  /* 0x0000000e0c007986 */ /* 0x0001e2000c101b0a */
[----:B------:R-:W-:Y:S05]  /*07a0*/  @!P0 BRA P1, `(.L_x_2298) ;  /* 0xfffffffc00a88947 */ /* 0x000fea000083ffff */
[----:B------:R-:W-:Y:S05]  /*07b0*/  EXIT ;  /* 0x000000000000794d */ /* 0x000fea0003800000 */
.L_x_2299:
        /* <DEDUP_REMOVED lines=12> */
.L_x_7897:


//--------------------- .text._ZN2at6native55_GLOBAL__N__de093ff9_22_ForeachBinaryOpList_cu_a911ec4325multi_tensor_apply_kernelINS1_18TensorListMetadataILi2EEENS1_11CopyFunctorIN3c104HalfEaLi2ELi1ELi1EEEJNS0_4CopyIS7_aEEEEEvT_T0_DpT1_ --------------------------
	.section	.text._ZN2at6native55_GLOBAL__N__de093ff9_22_ForeachBinaryOpList_cu_a911ec4325multi_tensor_apply_kernelINS1_18TensorListMetadataILi2EEENS1_11CopyFunctorIN3c104HalfEaLi2ELi1ELi1EEEJNS0_4CopyIS7_aEEEEEvT_T0_DpT1_,"ax",@progbits
	.align	128
.text._ZN2at6native55_GLOBAL__N__de093ff9_22_ForeachBinaryOpList_cu_a911ec4325multi_tensor_apply_kernelINS1_18TensorListMetadataILi2EEENS1_11CopyFunctorIN3c104HalfEaLi2ELi1ELi1EEEJNS0_4CopyIS7_aEEEEEvT_T0_DpT1_:
        .type           _ZN2at6native55_GLOBAL__N__de093ff9_22_ForeachBinaryOpList_cu_a911ec4325multi_tensor_apply_kernelINS1_18TensorListMetadataILi2EEENS1_11CopyFunctorIN3c104HalfEaLi2ELi1ELi1EEEJNS0_4CopyIS7_aEEEEEvT_T0_DpT1_,@function
        .size           _ZN2at6native55_GLOBAL__N__de093ff9_22_ForeachBinaryOpList_cu_a911ec4325multi_tensor_apply_kernelINS1_18TensorListMetadataILi2EEENS1_11CopyFunctorIN3c104HalfEaLi2ELi1ELi1EEEJNS0_4CopyIS7_aEEEEEvT_T0_DpT1_,(.L_x_7898 - _ZN2at6native55_GLOBAL__N__de093ff9_22_ForeachBinaryOpList_cu_a911ec4325multi_tensor_apply_kernelINS1_18TensorListMetadataILi2EEENS1_11CopyFunctorIN3c104HalfEaLi2ELi1ELi1EEEJNS0_4CopyIS7_aEEEEEvT_T0_DpT1_)
        .other          _ZN2at6native55_GLOBAL__N__de093ff9_22_ForeachBinaryOpList_cu_a911ec4325multi_tensor_apply_kernelINS1_18TensorListMetadataILi2EEENS1_11CopyFunctorIN3c104HalfEaLi2ELi1ELi1EEEJNS0_4CopyIS7_aEEEEEvT_T0_DpT1_,@"STO_CUDA_ENTRY STV_DEFAULT"
_ZN2at6native55_GLOBAL__N__de093ff9_22_ForeachBinaryOpList_cu_a911ec4325multi_tensor_apply_kernelINS1_18TensorListMetadataILi2EEENS1_11CopyFunctorIN3c104HalfEaLi2ELi1ELi1EEEJNS0_4CopyIS7_aEEEEEvT_T0_DpT1_:
        /* <DEDUP_REMOVED lines=29> */
.L_x_2301:
        /* <DEDUP_REMOVED lines=64> */
.L_x_2300:
        /* <DEDUP_REMOVED lines=8> */
.L_x_2302:
        /* <DEDUP_REMOVED lines=22> */
.L_x_2303:
        /* <DEDUP_REMOVED lines=13> */
.L_x_7898:


//--------------------- .text._ZN2at6native55_GLOBAL__N__de093ff9_22_ForeachBinaryOpList_cu_a911ec4325multi_tensor_apply_kernelINS1_18TensorListMetadataILi2EEENS1_11CopyFunctorIN3c104HalfEhLi2ELi1ELi1EEEJNS0_4CopyIS7_hEEEEEvT_T0_DpT1_ --------------------------
	.section	.text._ZN2at6native55_GLOBAL__N__de093ff9_22_ForeachBinaryOpList_cu_a911ec4325multi_tensor_apply_kernelINS1_18TensorListMetadataILi2EEENS1_11CopyFunctorIN3c104HalfEhLi2ELi1ELi1EEEJNS0_4CopyIS7_hEEEEEvT_T0_DpT1_,"ax",@progbits
	.align	128
.text._ZN2at6native55_GLOBAL__N__de093ff9_22_ForeachBinaryOpList_cu_a911ec4325multi_tensor_apply_kernelINS1_18TensorListMetadataILi2EEENS1_11CopyFunctorIN3c104HalfEhLi2ELi1ELi1EEEJNS0_4CopyIS7_hEEEEEvT_T0_DpT1_:
        .type           _ZN2at6native55_GLOBAL__N__de093ff9_22_ForeachBinaryOpList_cu_a911ec4325multi_tensor_apply_kernelINS1_18TensorListMetadataILi2EEENS1_11CopyFunctorIN3c104HalfEhLi2ELi1ELi1EEEJNS0_4CopyIS7_hEEEEEvT_T0_DpT1_,@function
        .size           _ZN2at6native55_GLOBAL__N__de093ff9_22_ForeachBinaryOpList_cu_a911ec4325multi_tensor_apply_kernelINS1_18TensorListMetadataILi2EEENS1_11CopyFunctorIN3c104HalfEhLi2ELi1ELi1EEEJNS0_4CopyIS7_hEEEEEvT_T0_DpT1_,(.L_x_7899 - _ZN2at6native55_GLOBAL__N__de093ff9_22_ForeachBinaryOpList_cu_a911ec4325multi_tensor_apply_kernelINS1_18TensorListMetadataILi2EEENS1_11CopyFunctorIN3c104HalfEhLi2ELi1ELi1EEEJNS0_4CopyIS7_hEEEEEvT_T0_DpT1_)
        .other          _ZN2at6native55_GLOBAL__N__de093ff9_22_ForeachBinaryOpList_cu_a911ec4325multi_tensor_apply_kernelINS1_18TensorListMetadataILi2EEENS1_11CopyFunctorIN3c104HalfEhLi2ELi1ELi1EEEJNS0_4CopyIS7_hEEEEEvT_T0_DpT1_,@"STO_CUDA_ENTRY STV_DEFAULT"
_ZN2at6native55_GLOBAL__N__de093ff9_22_ForeachBinaryOpList_cu_a911ec4325multi_tensor_apply_kernelINS1_18TensorListMetadataILi2EEENS1_11CopyFunctorIN3c104HalfEhLi2ELi1ELi1EEEJNS0_4CopyIS7_hEEEEEvT_T0_DpT1_:
        /* <DEDUP_REMOVED lines=29> */
.L_x_2305:
        /* <DEDUP_REMOVED lines=52> */
[----:B------:R-:W-:Y:S02]  /*0510*/  F2FP.F16.F32.PACK_AB R14, RZ, R11 ;  /* 0x0000000bff0e723e */ /* 0x000fe400000000ff */
[----:B------:R-:W-:Y:S02]  /*0520*/  I2FP.F32.U32 R11, R13 ;  /* 0x0000000d000b7245 */ /* 0x000fe40000201000 */
[----:B------:R-:W-:Y:S02]  /*0530*/  F2FP.F16.F32.PACK_AB R13, RZ, R10 ;  /* 0x0000000aff0d723e */ /* 0x000fe400000000ff */
[----:B------:R-:W-:Y:S02]  /*0540*/  I2FP.F32.U32 R10, R12 ;  /* 0x0000000c000a7245 */ /* 0x000fe40000201000 */
[----:B------:R-:W-:-:S02]  /*0550*/  F2FP.F16.F32.PACK_AB R11, RZ, R11 ;  /* 0x0000000bff0b723e */ /* 0x000fc400000000ff */
        /* <DEDUP_REMOVED lines=11> */
.L_x_2304:
        /* <DEDUP_REMOVED lines=8> */
.L_x_2306:
        /* <DEDUP_REMOVED lines=10> */
[----:B------:R-:W-:Y:S02]  /*0730*/  F2FP.F16.F32.PACK_AB R8, R5, R0 ;  /* 0x000000000508723e */ /* 0x000fe400000000ff */
[C-C-:B------:R-:W-:Y:S02]  /*0740*/  LEA.HI.X R5, R10.reuse, UR9, R11.reuse, 0x3, P0 ;  /* 0x000000090a057c11 */ /* 0x140fe400080f1c0b */
[----:B------:R-:W-:Y:S02]  /*0750*/  IADD3 R10, P0, R10, UR5, RZ ;  /* 0x000000050a0a7c10 */ /* 0x000fe4000ff1e0ff */
[----:B------:R-:W-:Y:S02]  /*0760*/  I2FP.F32.U32 R6, R6 ;  /* 0x0000000600067245 */ /* 0x000fe40000201000 */
[----:B------:R-:W-:Y:S01]  /*0770*/  I2FP.F32.U32 R7, R7 ;  /* 0x0000000700077245 */ /* 0x000fe20000201000 */
[C---:B------:R-:W-:Y:S01]  /*0780*/  IMAD.SHL.U32 R0, R10.reuse, 0x4, RZ ;  /* 0x000000040a007824 */ /* 0x040fe200078e00ff */
[----:B------:R-:W-:Y:S01]  /*0790*/  ISETP.LT.U32.AND P1, PT, R10, 0x4000, PT ;  /* 0x000040000a00780c */ /* 0x000fe20003f21070 */
[----:B------:R-:W-:Y:S01]  /*07a0*/  IMAD.X R11, RZ, RZ, R11, P0 ;  /* 0x000000ffff0b7224 */ /* 0x000fe200000e060b */
[----:B------:R-:W-:-:S02]  /*07b0*/  F2FP.F16.F32.PACK_AB R9, R7, R6 ;  /* 0x000000060709723e */ /* 0x000fc400000000ff */
[----:B------:R-:W-:Y:S02]  /*07c0*/  ISETP.GE.U32.AND P0, PT, R0, UR13, PT ;  /* 0x0000000d00007c0c */ /* 0x000fe4000bf06070 */
[----:B------:R-:W-:Y:S01]  /*07d0*/  SHF.L.U64.HI R0, R10, 0x2, R11 ;  /* 0x000000020a007819 */ /* 0x000fe2000001020b */
[----:B------:R0:W-:Y:S01]  /*07e0*/  STG.E.64 desc[UR10][R4.64], R8 ;  /* 0x0000000804007986 */ /* 0x0001e2000c101b0a */
[----:B------:R-:W-:Y:S02]  /*07f0*/  ISETP.LT.U32.AND.EX P1, PT, R11, RZ, PT, P1 ;  /* 0x000000ff0b00720c */ /* 0x000fe40003f21110 */
[----:B------:R-:W-:-:S13]  /*0800*/  ISETP.GE.AND.EX P0, PT, R0, UR6, PT, P0 ;  /* 0x0000000600007c0c */ /* 0x000fda000bf06300 */
[----:B0-----:R-:W-:Y:S05]  /*0810*/  @!P0 BRA P1, `(.L_x_2306) ;  /* 0xfffffffc009c8947 */ /* 0x001fea000083ffff */
[----:B------:R-:W-:Y:S05]  /*0820*/  EXIT ;  /* 0x000000000000794d */ /* 0x000fea0003800000 */
.L_x_2307:
        /* <DEDUP_REMOVED lines=13> */
.L_x_7899:


//--------------------- .text._ZN2at6native55_GLOBAL__N__de093ff9_22_ForeachBinaryOpList_cu_a911ec4325multi_tensor_apply_kernelINS1_18TensorListMetadataILi2EEENS1_14UnaryOpFunctorIN3c104HalfELi2ELi1ELi1EEEJNS0_4CopyIS7_S7_EEEEEvT_T0_DpT1_ --------------------------
	.section	.text._ZN2at6native55_GLOBAL__N__de093ff9_22_ForeachBinaryOpList_cu_a911ec4325multi_tensor_apply_kernelINS1_18TensorListMetadataILi2EEENS1_14UnaryOpFunctorIN3c104HalfELi2ELi1ELi1EEEJNS0_4CopyIS7_S7_EEEEEvT_T0_DpT1_,"ax",@progbits
	.align	128
.text._ZN2at6native55_GLOBAL__N__de093ff9_22_ForeachBinaryOpList_cu_a911ec4325multi_tensor_apply_kernelINS1_18TensorListMetadataILi2EEENS1_14UnaryOpFunctorIN3c104HalfELi2ELi1ELi1EEEJNS0_4CopyIS7_S7_EEEEEvT_T0_DpT1_:
        .type           _ZN2at6native55_GLOBAL__N__de093ff9_22_ForeachBinaryOpList_cu_a911ec4325multi_tensor_apply_kernelINS1_18TensorListMetadataILi2EEENS1_14UnaryOpFunctorIN3c104HalfELi2ELi1ELi1EEEJNS0_4CopyIS7_S7_EEEEEvT_T0_DpT1_,@function
        .size           _ZN2at6native55_GLOBAL__N__de093ff9_22_ForeachBinaryOpList_cu_a911ec4325multi_tensor_apply_kernelINS1_18TensorListMetadataILi2EEENS1_14UnaryOpFunctorIN3c104HalfELi2ELi1ELi1EEEJNS0_4CopyIS7_S7_EEEEEvT_T0_DpT1_,(.L_x_7900 - _ZN2at6native55_GLOBAL__N__de093ff9_22_ForeachBinaryOpList_cu_a911ec4325multi_tensor_apply_kernelINS1_18TensorListMetadataILi2EEENS1_14UnaryOpFunctorIN3c104HalfELi2ELi1ELi1EEEJNS0_4CopyIS7_S7_EEEEEvT_T0_DpT1_)
        .other          _ZN2at6native55_GLOBAL__N__de093ff9_22_ForeachBinaryOpList_cu_a911ec4325multi_tensor_apply_kernelINS1_18TensorListMetadataILi2EEENS1_14UnaryOpFunctorIN3c104HalfELi2ELi1ELi1EEEJNS0_4CopyIS7_S7_EEEEEvT_T0_DpT1_,@"STO_CUDA_ENTRY STV_DEFAULT"
_ZN2at6native55_GLOBAL__N__de093ff9_22_ForeachBinaryOpList_cu_a911ec4325multi_tensor_apply_kernelINS1_18TensorListMetadataILi2EEENS1_14UnaryOpFunctorIN3c104HalfELi2ELi1ELi1EEEJNS0_4CopyIS7_S7_EEEEEvT_T0_DpT1_:
        /* <DEDUP_REMOVED lines=27> */
.L_x_2309:
        /* <DEDUP_REMOVED lines=9> */
[-C--:B------:R-:W-:Y:S02]  /*0240*/  LEA R9, P4, R4, R27.reuse, 0x1 ;  /* 0x0000001b04097211 */ /* 0x080fe400078808ff */
[----:B------:R-:W-:Y:S02]  /*0250*/  ISETP.GE.U32.AND P3, PT, R7, 0x10000, PT ;  /* 0x000100000700780c */ /* 0x000fe40003f66070 */
[----:B------:R-:W-:Y:S01]  /*0260*/  ISETP.LT.AND.EX P0, PT, R15, R2, !P2, P0 ;  /* 0x000000020f00720c */ /* 0x000fe20005701300 */
[----:B------:R-:W-:Y:S01]  /*0270*/  IMAD.X R19, RZ, RZ, R15, P4 ;  /* 0x000000ffff137224 */ /* 0x000fe200020e060f */
[----:B------:R-:W-:Y:S02]  /*0280*/  ISETP.LT.U32.AND P1, PT, R7, R0, PT ;  /* 0x000000000700720c */ /* 0x000fe40003f21070 */
[----:B------:R-:W-:Y:S02]  /*0290*/  ISETP.GE.U32.AND.EX P3, PT, R8, RZ, PT, P3 ;  /* 0x000000ff0800720c */ /* 0x000fe40003f66130 */
[----:B------:R-:W-:-:S02]  /*02a0*/  IADD3 R21, P5, R14, R27, RZ ;  /* 0x0000001b0e157210 */ /* 0x000fc40007fbe0ff */
[C---:B------:R-:W-:Y:S02]  /*02b0*/  ISETP.GE.U32.AND P2, PT, R9.reuse, 0x10000, PT ;  /* 0x000100000900780c */ /* 0x040fe40003f46070 */
[----:B------:R-:W-:Y:S01]  /*02c0*/  ISETP.LT.AND.EX P1, PT, R8, R2, !P3, P1 ;  /* 0x000000020800720c */ /* 0x000fe20005f21310 */
[----:B------:R-:W-:Y:S01]  /*02d0*/  IMAD.X R25, RZ, RZ, R15, P5 ;  /* 0x000000ffff197224 */ /* 0x000fe200028e060f */
[----:B------:R-:W-:Y:S02]  /*02e0*/  ISETP.LT.U32.AND P3, PT, R9, R0, PT ;  /* 0x000000000900720c */ /* 0x000fe40003f61070 */
[----:B------:R-:W-:Y:S02]  /*02f0*/  ISETP.GE.U32.AND.EX P2, PT, R19, RZ, PT, P2 ;  /* 0x000000ff1300720c */ /* 0x000fe40003f46120 */
[----:B------:R-:W-:Y:S02]  /*0300*/  ISETP.GE.U32.AND P4, PT, R21, 0x10000, PT ;  /* 0x000100001500780c */ /* 0x000fe40003f86070 */
[----:B------:R-:W-:-:S02]  /*0310*/  ISETP.LT.AND.EX P2, PT, R19, R2, !P2, P3 ;  /* 0x000000021300720c */ /* 0x000fc40005741330 */
[----:B------:R-:W-:Y:S02]  /*0320*/  ISETP.LT.U32.AND P3, PT, R21, R0, PT ;  /* 0x000000001500720c */ /* 0x000fe40003f61070 */
[----:B------:R-:W-:Y:S02]  /*0330*/  ISETP.GE.U32.AND.EX P6, PT, R25, RZ, PT, P4 ;  /* 0x000000ff1900720c */ /* 0x000fe40003fc6140 */
[----:B------:R-:W-:Y:S02]  /*0340*/  @P0 LEA R28, P5, R27, R10, 0x1 ;  /* 0x0000000a1b1c0211 */ /* 0x000fe400078a08ff */
[----:B------:R-:W-:Y:S02]  /*0350*/  ISETP.LT.AND.EX P3, PT, R25, R2, !P6, P3 ;  /* 0x000000021900720c */ /* 0x000fe40007761330 */
[----:B------:R-:W-:Y:S02]  /*0360*/  @P0 LEA.HI.X R29, R27, R11, R15, 0x1, P5 ;  /* 0x0000000b1b1d0211 */ /* 0x000fe400028f0c0f */
[----:B------:R-:W-:-:S02]  /*0370*/  @P1 LEA R22, P4, R7, R10, 0x1 ;  /* 0x0000000a07161211 */ /* 0x000fc400078808ff */
[----:B------:R-:W-:Y:S01]  /*0380*/  PRMT R20, RZ, 0x7610, R20 ;  /* 0x00007610ff147816 */ /* 0x000fe20000000014 */
[----:B------:R0:W2:Y:S01]  /*0390*/  @P0 LDG.E.U16 R17, desc[UR4][R28.64] ;  /* 0x000000041c110981 */ /* 0x0000a2000c1e1500 */
[----:B------:R-:W-:Y:S02]  /*03a0*/  @P1 LEA.HI.X R23, R7, R11, R8, 0x1, P4 ;  /* 0x0000000b07171211 */ /* 0x000fe400020f0c08 */
[----:B------:R-:W-:-:S03]  /*03b0*/  PRMT R24, RZ, 0x7610, R24 ;  /* 0x00007610ff187816 */ /* 0x000fc60000000018 */
[----:B------:R1:W3:Y:S01]  /*03c0*/  @P1 LDG.E.U16 R20, desc[UR4][R22.64] ;  /* 0x0000000416141981 */ /* 0x0002e2000c1e1500 */
[----:B0-----:R-:W-:-:S04]  /*03d0*/  @P2 LEA R28, P4, R9, R10, 0x1 ;  /* 0x0000000a091c2211 */ /* 0x001fc800078808ff */
[-C--:B------:R-:W-:Y:S02]  /*03e0*/  @P2 LEA.HI.X R29, R9, R11.reuse, R19, 0x1, P4 ;  /* 0x0000000b091d2211 */ /* 0x080fe400020f0c13 */
[C---:B-1----:R-:W-:Y:S02]  /*03f0*/  @P3 LEA R22, P4, R21.reuse, R10, 0x1 ;  /* 0x0000000a15163211 */ /* 0x042fe400078808ff */
[----:B------:R-:W-:Y:S01]  /*0400*/  PRMT R26, RZ, 0x7610, R26 ;  /* 0x00007610ff1a7816 */ /* 0x000fe2000000001a */
[----:B------:R-:W4:Y:S01]  /*0410*/  @P2 LDG.E.U16 R24, desc[UR4][R28.64] ;  /* 0x000000041c182981 */ /* 0x000f22000c1e1500 */
[----:B------:R-:W-:-:S05]  /*0420*/  @P3 LEA.HI.X R23, R21, R11, R25, 0x1, P4 ;  /* 0x0000000b15173211 */ /* 0x000fca00020f0c19 */
[----:B------:R-:W5:Y:S01]  /*0430*/  @P3 LDG.E.U16 R26, desc[UR4][R22.64] ;  /* 0x00000004161a3981 */ /* 0x000f62000c1e1500 */
[-C--:B------:R-:W-:Y:S02]  /*0440*/  @P0 LEA R14, P4, R27, R12.reuse, 0x1 ;  /* 0x0000000c1b0e0211 */ /* 0x080fe400078808ff */
[-C--:B------:R-:W-:Y:S02]  /*0450*/  @P1 LEA R16, P5, R7, R12.reuse, 0x1 ;  /* 0x0000000c07101211 */ /* 0x080fe400078a08ff */
[----:B------:R-:W-:Y:S02]  /*0460*/  @P0 LEA.HI.X R15, R27, R13, R15, 0x1, P4 ;  /* 0x0000000d1b0f0211 */ /* 0x000fe400020f0c0f */
[----:B------:R-:W-:-:S04]  /*0470*/  @P2 LEA R18, P4, R9, R12, 0x1 ;  /* 0x0000000c09122211 */ /* 0x000fc800078808ff */
[-C--:B------:R-:W-:Y:S01]  /*0480*/  @P2 LEA.HI.X R19, R9, R13.reuse, R19, 0x1, P4 ;  /* 0x0000000d09132211 */ /* 0x080fe200020f0c13 */
[----:B--2---:R-:W-:Y:S01]  /*0490*/  HADD2.F32 R27, -RZ, R17.H0_H0 ;  /* 0x20000011ff1b7230 */ /* 0x004fe20000004100 */
[----:B------:R-:W-:Y:S01]  /*04a0*/  @P1 LEA.HI.X R17, R7, R13, R8, 0x1, P5 ;  /* 0x0000000d07111211 */ /* 0x000fe200028f0c08 */
[----:B------:R-:W-:Y:S01]  /*04b0*/  IMAD.MOV.U32 R7, RZ, RZ, R5 ;  /* 0x000000ffff077224 */ /* 0x000fe200078e0005 */
[C---:B------:R-:W-:Y:S01]  /*04c0*/  @P3 LEA R8, P5, R21.reuse, R12, 0x1 ;  /* 0x0000000c15083211 */ /* 0x040fe200078a08ff */
[----:B---3--:R-:W-:Y:S01]  /*04d0*/  HADD2.F32 R20, -RZ, R20.H0_H0 ;  /* 0x20000014ff147230 */ /* 0x008fe20000004100 */
[----:B------:R-:W-:Y:S01]  /*04e0*/  F2FP.F16.F32.PACK_AB R27, RZ, R27 ;  /* 0x0000001bff1b723e */ /* 0x000fe200000000ff */
[----:B------:R-:W-:Y:S01]  /*04f0*/  IMAD.WIDE.U32 R6, R4, 0x4, R6 ;  /* 0x0000000404067825 */ /* 0x000fe200078e0006 */
[----:B------:R-:W-:Y:S02]  /*0500*/  @P3 LEA.HI.X R9, R21, R13, R25, 0x1, P5 ;  /* 0x0000000d15093211 */ /* 0x000fe400028f0c19 */
[----:B------:R-:W-:Y:S01]  /*0510*/  F2FP.F16.F32.PACK_AB R20, RZ, R20 ;  /* 0x00000014ff14723e */ /* 0x000fe200000000ff */
[----:B----4-:R-:W-:-:S02]  /*0520*/  HADD2.F32 R24, -RZ, R24.H0_H0 ;  /* 0x20000018ff187230 */ /* 0x010fc40000004100 */
[----:B-----5:R-:W-:-:S03]  /*0530*/  HADD2.F32 R26, -RZ, R26.H0_H0 ;  /* 0x2000001aff1a7230 */ /* 0x020fc60000004100 */
[----:B------:R-:W-:Y:S01]  /*0540*/  F2FP.F16.F32.PACK_AB R24, RZ, R24 ;  /* 0x00000018ff18723e */ /* 0x000fe200000000ff */
[----:B------:R2:W-:Y:S01]  /*0550*/  @P0 STG.E.U16 desc[UR4][R14.64], R27 ;  /* 0x0000001b0e000986 */ /* 0x0005e2000c101504 */
[----:B------:R-:W-:-:S03]  /*0560*/  F2FP.F16.F32.PACK_AB R26, RZ, R26 ;  /* 0x0000001aff1a723e */ /* 0x000fc600000000ff */
[----:B------:R2:W-:Y:S01]  /*0570*/  @P1 STG.E.U16 desc[UR4][R16.64], R20 ;  /* 0x0000001410001986 */ /* 0x0005e2000c101504 */
[----:B------:R-:W-:-:S03]  /*0580*/  ISETP.GE.U32.AND P0, PT, R6, 0x10000, PT ;  /* 0x000100000600780c */ /* 0x000fc60003f06070 */
[----:B------:R2:W-:Y:S01]  /*0590*/  @P2 STG.E.U16 desc[UR4][R18.64], R24 ;  /* 0x0000001812002986 */ /* 0x0005e2000c101504 */
[----:B------:R-:W-:-:S03]  /*05a0*/  ISETP.LT.U32.AND P1, PT, R6, R0, PT ;  /* 0x000000000600720c */ /* 0x000fc60003f21070 */
[----:B------:R2:W-:Y:S01]  /*05b0*/  @P3 STG.E.U16 desc[UR4][R8.64], R26 ;  /* 0x0000001a08003986 */ /* 0x0005e2000c101504 */
[C---:B------:R-:W-:Y:S02]  /*05c0*/  ISETP.GE.U32.AND.EX P0, PT, R7.reuse, RZ, PT, P0 ;  /* 0x000000ff0700720c */ /* 0x040fe40003f06100 */
[----:B------:R-:W-:Y:S01]  /*05d0*/  ISETP.LT.AND.EX P1, PT, R7, R2, PT, P1 ;  /* 0x000000020700720c */ /* 0x000fe20003f21310 */
[----:B------:R-:W-:-:S12]  /*05e0*/  IMAD.MOV.U32 R5, RZ, RZ, R7 ;  /* 0x000000ffff057224 */ /* 0x000fd800078e0007 */
[----:B--2---:R-:W-:Y:S05]  /*05f0*/  @!P0 BRA P1, `(.L_x_2309) ;  /* 0xfffffff800ec8947 */ /* 0x004fea000083ffff */
[----:B------:R-:W-:Y:S05]  /*0600*/  EXIT ;  /* 0x000000000000794d */ /* 0x000fea0003800000 */
.L_x_2308:
        /* <DEDUP_REMOVED lines=8> */
.L_x_2310:
[C---:B------:R-:W-:Y:S01]  /*0690*/  IMAD.SHL.U32 R7, R16.reuse, 0x8, RZ ;  /* 0x0000000810077824 */ /* 0x040fe200078e00ff */
[----:B------:R-:W-:-:S04]  /*06a0*/  SHF.L.U64.HI R15, R16, 0x3, R17 ;  /* 0x00000003100f7819 */ /* 0x000fc80000010211 */
[----:B------:R-:W-:-:S05]  /*06b0*/  IADD3 R4, P0, R10, R7, RZ ;  /* 0x000000070a047210 */ /* 0x000fca0007f1e0ff */
[----:B------:R-:W-:-:S06]  /*06c0*/  IMAD.X R5, R11, 0x1, R15, P0 ;  /* 0x000000010b057824 */ /* 0x000fcc00000e060f */
[----:B------:R-:W2:Y:S01]  /*06d0*/  LDG.E.64 R4, desc[UR4][R4.64] ;  /* 0x0000000404047981 */ /* 0x000ea2000c1e1b00 */
[----:B------:R-:W-:-:S05]  /*06e0*/  IADD3 R6, P0, R12, R7, RZ ;  /* 0x000000070c067210 */ /* 0x000fca0007f1e0ff */
[----:B------:R-:W-:Y:S01]  /*06f0*/  IMAD.X R7, R13, 0x1, R15, P0 ;  /* 0x000000010d077824 */ /* 0x000fe200000e060f */
[----:B------:R-:W-:-:S04]  /*0700*/  IADD3 R16, P0, R16, UR6, RZ ;  /* 0x0000000610107c10 */ /* 0x000fc8000ff1e0ff */
[----:B------:R-:W-:Y:S01]  /*0710*/  ISETP.LT.U32.AND P1, PT, R16, 0x4000, PT ;  /* 0x000040001000780c */ /* 0x000fe20003f21070 */
[----:B------:R-:W-:-:S05]  /*0720*/  IMAD.X R17, RZ, RZ, R17, P0 ;  /* 0x000000ffff117224 */ /* 0x000fca00000e0611 */
[----:B------:R-:W-:Y:S01]  /*0730*/  ISETP.LT.U32.AND.EX P1, PT, R17, RZ, PT, P1 ;  /* 0x000000ff1100720c */ /* 0x000fe20003f21110 */
[--C-:B--2---:R-:W-:Y:S02]  /*0740*/  HADD2.F32 R3, -RZ, R4.reuse.H0_H0 ;  /* 0x20000004ff037230 */ /* 0x104fe40000004100 */
[----:B------:R-:W-:Y:S02]  /*0750*/  HADD2.F32 R8, -RZ, R4.H1_H1 ;  /* 0x30000004ff087230 */ /* 0x000fe40000004100 */
[--C-:B------:R-:W-:Y:S02]  /*0760*/  HADD2.F32 R9, -RZ, R5.reuse.H0_H0 ;  /* 0x20000005ff097230 */ /* 0x100fe40000004100 */
[----:B------:R-:W-:Y:S01]  /*0770*/  HADD2.F32 R14, -RZ, R5.H1_H1 ;  /* 0x30000005ff0e7230 */ /* 0x000fe20000004100 */
[----:B------:R-:W-:Y:S01]  /*0780*/  F2FP.F16.F32.PACK_AB R8, R8, R3 ;  /* 0x000000030808723e */ /* 0x000fe200000000ff */
[----:B------:R-:W-:-:S03]  /*0790*/  IMAD.SHL.U32 R3, R16, 0x4, RZ ;  /* 0x0000000410037824 */ /* 0x000fc600078e00ff */
[----:B------:R-:W-:Y:S02]  /*07a0*/  F2FP.F16.F32.PACK_AB R9, R14, R9 ;  /* 0x000000090e09723e */ /* 0x000fe400000000ff */
[----:B------:R-:W-:Y:S02]  /*07b0*/  ISETP.GE.U32.AND P0, PT, R3, R0, PT ;  /* 0x000000000300720c */ /* 0x000fe40003f06070 */
[----:B------:R-:W-:Y:S01]  /*07c0*/  SHF.L.U64.HI R3, R16, 0x2, R17 ;  /* 0x0000000210037819 */ /* 0x000fe20000010211 */
[----:B------:R0:W-:Y:S03]  /*07d0*/  STG.E.64 desc[UR4][R6.64], R8 ;  /* 0x0000000806007986 */ /* 0x0001e6000c101b04 */
[----:B------:R-:W-:-:S13]  /*07e0*/  ISETP.GE.AND.EX P0, PT, R3, R2, PT, P0 ;  /* 0x000000020300720c */ /* 0x000fda0003f06300 */
[----:B0-----:R-:W-:Y:S05]  /*07f0*/  @!P0 BRA P1, `(.L_x_2310) ;  /* 0xfffffffc00a48947 */ /* 0x001fea000083ffff */
[----:B------:R-:W-:Y:S05]  /*0800*/  EXIT ;  /* 0x000000000000794d */ /* 0x000fea0003800000 */
.L_x_2311:
        /* <DEDUP_REMOVED lines=15> */
.L_x_7900:


//--------------------- .text._ZN2at6native55_GLOBAL__N__de093ff9_22_ForeachBinaryOpList_cu_a911ec4325multi_tensor_apply_kernelINS1_18TensorListMetadataILi2EEENS1_11CopyFunctorIN3c107complexIfEENS6_15Float8_e5m2fnuzELi2ELi1ELi1EEEJNS0_4CopyIS8_S9_EEEEEvT_T0_DpT1_ --------------------------
	.section	.text._ZN2at6native55_GLOBAL__N__de093ff9_22_ForeachBinaryOpList_cu_a911ec4325multi_tensor_apply_kernelINS1_18TensorListMetadataILi2EEENS1_11CopyFunctorIN3c107complexIfEENS6_15Float8_e5m2fnuzELi2ELi1ELi1EEEJNS0_4CopyIS8_S9_EEEEEvT_T0_DpT1_,"ax",@progbits
	.align	128
.text._ZN2at6native55_GLOBAL__N__de093ff9_22_ForeachBinaryOpList_cu_a911ec4325multi_tensor_apply_kernelINS1_18TensorListMetadataILi2EEENS1_11CopyFunctorIN3c107complexIfEENS6_15Float8_e5m2fnuzELi2ELi1ELi1EEEJNS0_4CopyIS8_S9_EEEEEvT_T0_DpT1_:
        .type           _ZN2at6native55_GLOBAL__N__de093ff9_22_ForeachBinaryOpList_cu_a911ec4325multi_tensor_apply_kernelINS1_18TensorListMetadataILi2EEENS1_11CopyFunctorIN3c107complexIfEENS6_15Float8_e5m2fnuzELi2ELi1ELi1EEEJNS0_4CopyIS8_S9_EEEEEvT_T0_DpT1_,@function
        .size           _ZN2at6native55_GLOBAL__N__de093ff9_22_ForeachBinaryOpList_cu_a911ec4325multi_tensor_apply_kernelINS1_18TensorListMetadataILi2EEENS1_11CopyFunctorIN3c107complexIfEENS6_15Float8_e5m2fnuzELi2ELi1ELi1EEEJNS0_4CopyIS8_S9_EEEEEvT_T0_DpT1_,(.L_x_7901 - _ZN2at6native55_GLOBAL__N__de093ff9_22_ForeachBinaryOpList_cu_a911ec4325multi_tensor_apply_kernelINS1_18TensorListMetadataILi2EEENS1_11CopyFunctorIN3c107complexIfEENS6_15Float8_e5m2fnuzELi2ELi1ELi1EEEJNS0_4CopyIS8_S9_EEEEEvT_T0_DpT1_)
        .other          _ZN2at6native55_GLOBAL__N__de093ff9_22_ForeachBinaryOpList_cu_a911ec4325multi_tensor_apply_kernelINS1_18TensorListMetadataILi2EEENS1_11CopyFunctorIN3c107complexIfEENS6_15Float8_e5m2fnuzELi2ELi1ELi1EEEJNS0_4CopyIS8_S9_EEEEEvT_T0_DpT1_,@"STO_CUDA_ENTRY STV_DEFAULT"
_ZN2at6native55_GLOBAL__N__de093ff9_22_ForeachBinaryOpList_cu_a911ec4325multi_tensor_apply_kernelINS1_18TensorListMetadataILi2EEENS1_11CopyFunctorIN3c107complexIfEENS6_15Float8_e5m2fnuzELi2ELi1ELi1EEEJNS0_4CopyIS8_S9_EEEEEvT_T0_DpT1_:
        /* <DEDUP_REMOVED lines=29> */
.L_x_2329:
[----:B0-2---:R-:W-:Y:S01]  /*01d0*/  IADD3 R19, P0, R3, R6, RZ ;  /* 0x0000000603137210 */ /* 0x005fe20007f1e0ff */
        /* <DEDUP_REMOVED lines=31> */
[----:B0-----:R-:W-:Y:S02]  /*03d0*/  @P3 IADD3 R8, P6, R15, UR14, RZ ;  /* 0x0000000e0f083c10 */ /* 0x001fe4000ffde0ff */
[----:B------:R-:W-:Y:S02]  /*03e0*/  @P2 IADD3.X R21, R26, UR4, RZ, P5, !PT ;  /* 0x000000041a152c10 */ /* 0x000fe4000affe4ff */
[----:B------:R-:W-:-:S03]  /*03f0*/  @P3 IADD3.X R9, R28, UR4, RZ, P6, !PT ;  /* 0x000000041c093c10 */ /* 0x000fc6000b7fe4ff */
[----:B------:R1:W5:Y:S04]  /*0400*/  @P2 LDG.E.U8 R0, desc[UR10][R20.64] ;  /* 0x0000000a14002981 */ /* 0x000368000c1e1100 */
[----:B------:R1:W5:Y:S01]  /*0410*/  @P3 LDG.E.U8 R24, desc[UR10][R8.64] ;  /* 0x0000000a08183981 */ /* 0x000362000c1e1100 */
[----:B------:R-:W-:Y:S01]  /*0420*/  BSSY B0, `(.L_x_2313) ;  /* 0x000001a000007945 */ /* 0x000fe20003800000 */
[----:B------:R-:W-:Y:S02]  /*0430*/  IMAD.MOV.U32 R18, RZ, RZ, RZ ;  /* 0x000000ffff127224 */ /* 0x000fe400078e00ff */
[----:B------:R-:W-:Y:S01]  /*0440*/  IMAD.MOV.U32 R16, RZ, RZ, RZ ;  /* 0x000000ffff107224 */ /* 0x000fe200078e00ff */
        /* <DEDUP_REMOVED lines=19> */
.L_x_2316:
[----:B------:R-:W-:Y:S05]  /*0580*/  BSYNC B1 ;  /* 0x0000000000017941 */ /* 0x000fea0003800000 */
.L_x_2315:
[----:B------:R-:W-:Y:S01]  /*0590*/  IMAD.SHL.U32 R9, R9, 0x200000, RZ ;  /* 0x0020000009097824 */ /* 0x000fe200078e00ff */
[----:B------:R-:W-:-:S04]  /*05a0*/  LEA R21, R8, 0x37800000, 0x17 ;  /* 0x3780000008157811 */ /* 0x000fc800078eb8ff */
[----:B------:R-:W-:-:S07]  /*05b0*/  LOP3.LUT R16, R21, R9, R16, 0xfe, !PT ;  /* 0x0000000915107212 */ /* 0x000fce00078efe10 */
.L_x_2314:
[----:B------:R-:W-:Y:S05]  /*05c0*/  BSYNC B0 ;  /* 0x0000000000007941 */ /* 0x000fea0003800000 */
.L_x_2313:
        /* <DEDUP_REMOVED lines=20> */
.L_x_2320:
[----:B------:R-:W-:Y:S05]  /*0710*/  BSYNC B1 ;  /* 0x0000000000017941 */ /* 0x000fea0003800000 */
.L_x_2319:
[----:B------:R-:W-:Y:S01]  /*0720*/  IMAD.SHL.U32 R9, R9, 0x200000, RZ ;  /* 0x0020000009097824 */ /* 0x000fe200078e00ff */
[----:B------:R-:W-:-:S04]  /*0730*/  LEA R21, R8, 0x37800000, 0x17 ;  /* 0x3780000008157811 */ /* 0x000fc800078eb8ff */
[----:B------:R-:W-:-:S07]  /*0740*/  LOP3.LUT R18, R21, R9, R18, 0xfe, !PT ;  /* 0x0000000915127212 */ /* 0x000fce00078efe12 */
.L_x_2318:
[----:B------:R-:W-:Y:S05]  /*0750*/  BSYNC B0 ;  /* 0x0000000000007941 */ /* 0x000fea0003800000 */
.L_x_2317:
        /* <DEDUP_REMOVED lines=22> */
.L_x_2324:
[----:B------:R-:W-:Y:S05]  /*08c0*/  BSYNC B1 ;  /* 0x0000000000017941 */ /* 0x000fea0003800000 */
.L_x_2323:
[----:B------:R-:W-:Y:S01]  /*08d0*/  IMAD.SHL.U32 R9, R9, 0x200000, RZ ;  /* 0x0020000009097824 */ /* 0x000fe200078e00ff */
[----:B------:R-:W-:-:S04]  /*08e0*/  LEA R21, R8, 0x37800000, 0x17 ;  /* 0x3780000008157811 */ /* 0x000fc800078eb8ff */
[----:B------:R-:W-:-:S07]  /*08f0*/  LOP3.LUT R20, R21, R9, R20, 0xfe, !PT ;  /* 0x0000000915147212 */ /* 0x000fce00078efe14 */
.L_x_2322:
[----:B------:R-:W-:Y:S05]  /*0900*/  BSYNC B0 ;  /* 0x0000000000007941 */ /* 0x000fea0003800000 */
.L_x_2321:
        /* <DEDUP_REMOVED lines=21> */
.L_x_2328:
[----:B------:R-:W-:Y:S05]  /*0a60*/  BSYNC B1 ;  /* 0x0000000000017941 */ /* 0x000fea0003800000 */
.L_x_2327:
[----:B------:R-:W-:Y:S01]  /*0a70*/  IMAD.SHL.U32 R9, R9, 0x200000, RZ ;  /* 0x0020000009097824 */ /* 0x000fe200078e00ff */
[----:B------:R-:W-:-:S04]  /*0a80*/  LEA R21, R8, 0x37800000, 0x17 ;  /* 0x3780000008157811 */ /* 0x000fc800078eb8ff */
[----:B------:R-:W-:-:S07]  /*0a90*/  LOP3.LUT R22, R21, R9, R22, 0xfe, !PT ;  /* 0x0000000915167212 */ /* 0x000fce00078efe16 */
.L_x_2326:
[----:B------:R-:W-:Y:S05]  /*0aa0*/  BSYNC B0 ;  /* 0x0000000000007941 */ /* 0x000fea0003800000 */
.L_x_2325:
[----:B------:R-:W-:Y:S01]  /*0ab0*/  @P0 LEA R8, P6, R19, UR8, 0x3 ;  /* 0x0000000813080c11 */ /* 0x000fe2000f8c18ff */
[----:B------:R-:W-:Y:S01]  /*0ac0*/  IMAD.MOV.U32 R21, RZ, RZ, RZ ;  /* 0x000000ffff157224 */ /* 0x000fe200078e00ff */
[----:B------:R-:W-:Y:S01]  /*0ad0*/  @P1 LEA R10, P5, R11, UR8, 0x3 ;  /* 0x000000080b0a1c11 */ /* 0x000fe2000f8a18ff */
[----:B------:R-:W-:Y:S01]  /*0ae0*/  IMAD.MOV.U32 R23, RZ, RZ, RZ ;  /* 0x000000ffff177224 */ /* 0x000fe200078e00ff */
[----:B------:R-:W-:Y:S01]  /*0af0*/  @P2 LEA R12, P4, R13, UR8, 0x3 ;  /* 0x000000080d0c2c11 */ /* 0x000fe2000f8818ff */
[----:B------:R-:W-:Y:S01]  /*0b00*/  IMAD.WIDE.U32 R6, R4, 0x4, R6 ;  /* 0x0000000404067825 */ /* 0x000fe200078e0006 */
[----:B------:R-:W-:Y:S02]  /*0b10*/  @P0 LEA.HI.X R9, R19, UR9, R14, 0x3, P6 ;  /* 0x0000000913090c11 */ /* 0x000fe4000b0f1c0e */
[----:B------:R-:W-:Y:S01]  /*0b20*/  @P3 LEA R14, P6, R15, UR8, 0x3 ;  /* 0x000000080f0e3c11 */ /* 0x000fe2000f8c18ff */
[----:B------:R-:W-:Y:S01]  /*0b30*/  IMAD.MOV.U32 R19, RZ, RZ, RZ ;  /* 0x000000ffff137224 */ /* 0x000fe200078e00ff */
[----:B------:R-:W-:Y:S01]  /*0b40*/  @P1 LEA.HI.X R11, R11, UR9, R17, 0x3, P5 ;  /* 0x000000090b0b1c11 */ /* 0x000fe2000a8f1c11 */
[----:B------:R-:W-:Y:S01]  /*0b50*/  IMAD.MOV.U32 R17, RZ, RZ, RZ ;  /* 0x000000ffff117224 */ /* 0x000fe200078e00ff */
[----:B------:R-:W-:-:S02]  /*0b60*/  @P2 LEA.HI.X R13, R13, UR9, R26, 0x3, P4 ;  /* 0x000000090d0d2c11 */ /* 0x000fc4000a0f1c1a */
[----:B------:R-:W-:Y:S02]  /*0b70*/  @P3 LEA.HI.X R15, R15, UR9, R28, 0x3, P6 ;  /* 0x000000090f0f3c11 */ /* 0x000fe4000b0f1c1c */
[----:B------:R2:W-:Y:S01]  /*0b80*/  @P0 STG.E.64 desc[UR10][R8.64], R16 ;  /* 0x0000001008000986 */ /* 0x0005e2000c101b0a */
[----:B------:R-:W-:-:S03]  /*0b90*/  ISETP.GE.U32.AND P0, PT, R6, 0x10000, PT ;  /* 0x000100000600780c */ /* 0x000fc60003f06070 */
[----:B------:R2:W-:Y:S01]  /*0ba0*/  @P1 STG.E.64 desc[UR10][R10.64], R18 ;  /* 0x000000120a001986 */ /* 0x0005e2000c101b0a */
[----:B------:R-:W-:Y:S02]  /*0bb0*/  ISETP.LT.U32.AND P1, PT, R6, UR13, PT ;  /* 0x0000000d06007c0c */ /* 0x000fe4000bf21070 */
[C---:B------:R-:W-:Y:S01]  /*0bc0*/  ISETP.GE.U32.AND.EX P0, PT, R7.reuse, RZ, PT, P0 ;  /* 0x000000ff0700720c */ /* 0x040fe20003f06100 */
[----:B------:R2:W-:Y:S01]  /*0bd0*/  @P2 STG.E.64 desc[UR10][R12.64], R20 ;  /* 0x000000140c002986 */ /* 0x0005e2000c101b0a */
[----:B------:R-:W-:-:S03]  /*0be0*/  ISETP.LT.AND.EX P1, PT, R7, UR6, PT, P1 ;  /* 0x0000000607007c0c */ /* 0x000fc6000bf21310 */
[----:B------:R2:W-:Y:S10]  /*0bf0*/  @P3 STG.E.64 desc[UR10][R14.64], R22 ;  /* 0x000000160e003986 */ /* 0x0005f4000c101b0a */
[----:B------:R-:W-:Y:S05]  /*0c00*/  @!P0 BRA P1, `(.L_x_2329) ;  /* 0xfffffff400708947 */ /* 0x000fea000083ffff */
[----:B------:R-:W-:Y:S05]  /*0c10*/  EXIT ;  /* 0x000000000000794d */ /* 0x000fea0003800000 */
.L_x_2312:
        /* <DEDUP_REMOVED lines=8> */
.L_x_2346:
        /* <DEDUP_REMOVED lines=30> */
.L_x_2333:
[----:B------:R-:W-:Y:S05]  /*0e80*/  BSYNC B1 ;  /* 0x0000000000017941 */ /* 0x000fea0003800000 */
.L_x_2332:
[----:B------:R-:W-:Y:S01]  /*0e90*/  LEA R9, R4, 0x37800000, 0x17 ;  /* 0x3780000004097811 */ /* 0x000fe200078eb8ff */
[----:B------:R-:W-:-:S05]  /*0ea0*/  IMAD.SHL.U32 R4, R7, 0x200000, RZ ;  /* 0x0020000007047824 */ /* 0x000fca00078e00ff */
[----:B------:R-:W-:-:S07]  /*0eb0*/  LOP3.LUT R4, R9, R4, R10, 0xfe, !PT ;  /* 0x0000000409047212 */ /* 0x000fce00078efe0a */
.L_x_2331:
[----:B------:R-:W-:Y:S05]  /*0ec0*/  BSYNC B0 ;  /* 0x0000000000007941 */ /* 0x000fea0003800000 */
.L_x_2330:
        /* <DEDUP_REMOVED lines=21> */
.L_x_2337:
[----:B------:R-:W-:Y:S05]  /*1020*/  BSYNC B1 ;  /* 0x0000000000017941 */ /* 0x000fea0003800000 */
.L_x_2336:
[----:B------:R-:W-:Y:S01]  /*1030*/  LEA R9, R6, 0x37800000, 0x17 ;  /* 0x3780000006097811 */ /* 0x000fe200078eb8ff */
[----:B------:R-:W-:-:S05]  /*1040*/  IMAD.SHL.U32 R6, R7, 0x200000, RZ ;  /* 0x0020000007067824 */ /* 0x000fca00078e00ff */
[----:B------:R-:W-:-:S07]  /*1050*/  LOP3.LUT R6, R9, R6, R10, 0xfe, !PT ;  /* 0x0000000609067212 */ /* 0x000fce00078efe0a */
.L_x_2335:
[----:B------:R-:W-:Y:S05]  /*1060*/  BSYNC B0 ;  /* 0x0000000000007941 */ /* 0x000fea0003800000 */
.L_x_2334:
        /* <DEDUP_REMOVED lines=23> */
.L_x_2341:
[----:B------:R-:W-:Y:S05]  /*11e0*/  BSYNC B1 ;  /* 0x0000000000017941 */ /* 0x000fea0003800000 */
.L_x_2340:
[----:B------:R-:W-:Y:S01]  /*11f0*/  IMAD.SHL.U32 R5, R5, 0x200000, RZ ;  /* 0x0020000005057824 */ /* 0x000fe200078e00ff */
[----:B------:R-:W-:-:S04]  /*1200*/  LEA R8, R7, 0x37800000, 0x17 ;  /* 0x3780000007087811 */ /* 0x000fc800078eb8ff */
[----:B------:R-:W-:-:S07]  /*1210*/  LOP3.LUT R8, R8, R5, R9, 0xfe, !PT ;  /* 0x0000000508087212 */ /* 0x000fce00078efe09 */
.L_x_2339:
[----:B------:R-:W-:Y:S05]  /*1220*/  BSYNC B0 ;  /* 0x0000000000007941 */ /* 0x000fea0003800000 */
.L_x_2338:
        /* <DEDUP_REMOVED lines=21> */
.L_x_2345:
[----:B------:R-:W-:Y:S05]  /*1380*/  BSYNC B1 ;  /* 0x0000000000017941 */ /* 0x000fea0003800000 */
.L_x_2344:
[----:B------:R-:W-:Y:S01]  /*1390*/  IMAD.SHL.U32 R2, R2, 0x200000, RZ ;  /* 0x0020000002027824 */ /* 0x000fe200078e00ff */
[----:B------:R-:W-:-:S04]  /*13a0*/  LEA R10, R5, 0x37800000, 0x17 ;  /* 0x37800000050a7811 */ /* 0x000fc800078eb8ff */
[----:B------:R-:W-:-:S07]  /*13b0*/  LOP3.LUT R10, R10, R2, R9, 0xfe, !PT ;  /* 0x000000020a0a7212 */ /* 0x000fce00078efe09 */
.L_x_2343:
[----:B------:R-:W-:Y:S05]  /*13c0*/  BSYNC B0 ;  /* 0x0000000000007941 */ /* 0x000fea0003800000 */
.L_x_2342:
[C---:B------:R-:W-:Y:S01]  /*13d0*/  LEA R12, P0, R3.reuse, UR8, 0x5 ;  /* 0x00000008030c7c11 */ /* 0x040fe2000f8028ff */
[----:B------:R-:W-:Y:S02]  /*13e0*/  IMAD.MOV.U32 R5, RZ, RZ, RZ ;  /* 0x000000ffff057224 */ /* 0x000fe400078e00ff */
[----:B------:R-:W-:Y:S01]  /*13f0*/  IMAD.MOV.U32 R7, RZ, RZ, RZ ;  /* 0x000000ffff077224 */ /* 0x000fe200078e00ff */
[C---:B------:R-:W-:Y:S01]  /*1400*/  LEA.HI.X R13, R3.reuse, UR9, R0, 0x5, P0 ;  /* 0x00000009030d7c11 */ /* 0x040fe200080f2c00 */
[----:B------:R-:W-:Y:S01]  /*1410*/  IMAD.MOV.U32 R9, RZ, RZ, RZ ;  /* 0x000000ffff097224 */ /* 0x000fe200078e00ff */
[----:B------:R-:W-:Y:S01]  /*1420*/  IADD3 R3, P0, R3, UR5, RZ ;  /* 0x0000000503037c10 */ /* 0x000fe2000ff1e0ff */
[----:B------:R-:W-:Y:S02]  /*1430*/  IMAD.MOV.U32 R11, RZ, RZ, RZ ;  /* 0x000000ffff0b7224 */ /* 0x000fe400078e00ff */
[----:B------:R0:W-:Y:S01]  /*1440*/  STG.E.128 desc[UR10][R12.64], R4 ;  /* 0x000000040c007986 */ /* 0x0001e2000c101d0a */
[C---:B------:R-:W-:Y:S01]  /*1450*/  ISETP.LT.U32.AND P1, PT, R3.reuse, 0x4000, PT ;  /* 0x000040000300780c */ /* 0x040fe20003f21070 */
[----:B------:R-:W-:-:S02]  /*1460*/  IMAD.SHL.U32 R2, R3, 0x4, RZ ;  /* 0x0000000403027824 */ /* 0x000fc400078e00ff */
[----:B------:R-:W-:Y:S01]  /*1470*/  IMAD.X R0, RZ, RZ, R0, P0 ;  /* 0x000000ffff007224 */ /* 0x000fe200000e0600 */
[----:B------:R0:W-:Y:S02]  /*1480*/  STG.E.128 desc[UR10][R12.64+0x10], R8 ;  /* 0x000010080c007986 */ /* 0x0001e4000c101d0a */
[----:B------:R-:W-:Y:S02]  /*1490*/  ISETP.GE.U32.AND P0, PT, R2, UR13, PT ;  /* 0x0000000d02007c0c */ /* 0x000fe4000bf06070 */
[----:B------:R-:W-:Y:S02]  /*14a0*/  SHF.L.U64.HI R2, R3, 0x2, R0 ;  /* 0x0000000203027819 */ /* 0x000fe40000010200 */
[----:B------:R-:W-:Y:S02]  /*14b0*/  ISETP.LT.U32.AND.EX P1, PT, R0, RZ, PT, P1 ;  /* 0x000000ff0000720c */ /* 0x000fe40003f21110 */
[----:B------:R-:W-:-:S13]  /*14c0*/  ISETP.GE.AND.EX P0, PT, R2, UR6, PT, P0 ;  /* 0x0000000602007c0c */ /* 0x000fda000bf06300 */
[----:B0-----:R-:W-:Y:S05]  /*14d0*/  @!P0 BRA P1, `(.L_x_2346) ;  /* 0xfffffff400f08947 */ /* 0x001fea000083ffff */
[----:B------:R-:W-:Y:S05]  /*14e0*/  EXIT ;  /* 0x000000000000794d */ /* 0x000fea0003800000 */
.L_x_2347:
        /* <DEDUP_REMOVED lines=9> */
.L_x_7901:


//--------------------- .text._ZN2at6native55_GLOBAL__N__de093ff9_22_ForeachBinaryOpList_cu_a911ec4325multi_tensor_apply_kernelINS1_18TensorListMetadataILi2EEENS1_11CopyFunctorIN3c107complexIfEENS6_11Float8_e5m2ELi2ELi1ELi1EEEJNS0_4CopyIS8_S9_EEEEEvT_T0_DpT1_ --------------------------
	.section	.text._ZN2at6native55_GLOBAL__N__de093ff9_22_ForeachBinaryOpList_cu_a911ec4325multi_tensor_apply_kernelINS1_18TensorListMetadataILi2EEENS1_11CopyFunctorIN3c107complexIfEENS6_11Float8_e5m2ELi2ELi1ELi1EEEJNS0_4CopyIS8_S9_EEEEEvT_T0_DpT1_,"ax",@progbits
	.align	128
.text._ZN2at6native55_GLOBAL__N__de093ff9_22_ForeachBinaryOpList_cu_a911ec4325multi_tensor_apply_kernelINS1_18TensorListMetadataILi2EEENS1_11CopyFunctorIN3c107complexIfEENS6_11Float8_e5m2ELi2ELi1ELi1EEEJNS0_4CopyIS8_S9_EEEEEvT_T0_DpT1_:
        .type           _ZN2at6native55_GLOBAL__N__de093ff9_22_ForeachBinaryOpList_cu_a911ec4325multi_tensor_apply_kernelINS1_18TensorListMetadataILi2EEENS1_11CopyFunctorIN3c107complexIfEENS6_11Float8_e5m2ELi2ELi1ELi1EEEJNS0_4CopyIS8_S9_EEEEEvT_T0_DpT1_,@function
        .size           _ZN2at6native55_GLOBAL__N__de093ff9_22_ForeachBinaryOpList_cu_a911ec4325multi_tensor_apply_kernelINS1_18TensorListMetadataILi2EEENS1_11CopyFunctorIN3c107complexIfEENS6_11Float8_e5m2ELi2ELi1ELi1EEEJNS0_4CopyIS8_S9_EEEEEvT_T0_DpT1_,(.L_x_7902 - _ZN2at6native55_GLOBAL__N__de093ff9_22_ForeachBinaryOpList_cu_a911ec4325multi_tensor_apply_kernelINS1_18TensorListMetadataILi2EEENS1_11CopyFunctorIN3c107complexIfEENS6_11Float8_e5m2ELi2ELi1ELi1EEEJNS0_4CopyIS8_S9_EEEEEvT_T0_DpT1_)
        .other          _ZN2at6native55_GLOBAL__N__de093ff9_22_ForeachBinaryOpList_cu_a911ec4325multi_tensor_apply_kernelINS1_18TensorListMetadataILi2EEENS1_11CopyFunctorIN3c107complexIfEENS6_11Float8_e5m2ELi2ELi1ELi1EEEJNS0_4CopyIS8_S9_EEEEEvT_T0_DpT1_,@"STO_CUDA_ENTRY STV_DEFAULT"
_ZN2at6native55_GLOBAL__N__de093ff9_22_ForeachBinaryOpList_cu_a911ec4325multi_tensor_apply_kernelINS1_18TensorListMetadataILi2EEENS1_11CopyFunctorIN3c107complexIfEENS6_11Float8_e5m2ELi2ELi1ELi1EEEJNS0_4CopyIS8_S9_EEEEEvT_T0_DpT1_:
        /* <DEDUP_REMOVED lines=29> */
.L_x_2349:
        /* <DEDUP_REMOVED lines=14> */
[----:B------:R-:W-:Y:S02]  /*02b0*/  @P0 IADD3.X R3, R21, UR4, RZ, P2, !PT ;  /* 0x0000000415030c10 */ /* 0x000fe400097fe4ff */
[----:B------:R-:W-:-:S03]  /*02c0*/  LEA R8, P2, R12, R23, 0x1 ;  /* 0x000000170c087211 */ /* 0x000fc600078408ff */
[----:B------:R0:W2:Y:S01]  /*02d0*/  @P0 LDG.E.U8 R19, desc[UR10][R2.64] ;  /* 0x0000000a02130981 */ /* 0x0000a2000c1e1100 */
[----:B------:R-:W-:Y:S01]  /*02e0*/  ISETP.GE.U32.AND P4, PT, R8, 0x10000, PT ;  /* 0x000100000800780c */ /* 0x000fe20003f86070 */
[--C-:B------:R-:W-:Y:S01]  /*02f0*/  IMAD.X R13, RZ, RZ, R21.reuse, P2 ;  /* 0x000000ffff0d7224 */ /* 0x100fe200010e0615 */
[----:B------:R-:W-:Y:S02]  /*0300*/  @P1 IADD3 R6, P3, R20, UR14, RZ ;  /* 0x0000000e14061c10 */ /* 0x000fe4000ff7e0ff */
[----:B------:R-:W-:Y:S02]  /*0310*/  IADD3 R9, P5, R4, R23, RZ ;  /* 0x0000001704097210 */ /* 0x000fe40007fbe0ff */
[----:B------:R-:W-:Y:S02]  /*0320*/  ISETP.LT.U32.AND P2, PT, R8, UR13, PT ;  /* 0x0000000d08007c0c */ /* 0x000fe4000bf41070 */
[----:B------:R-:W-:Y:S01]  /*0330*/  ISETP.GE.U32.AND.EX P4, PT, R13, RZ, PT, P4 ;  /* 0x000000ff0d00720c */ /* 0x000fe20003f86140 */
[----:B------:R-:W-:Y:S01]  /*0340*/  IMAD.X R16, RZ, RZ, R21, P5 ;  /* 0x000000ffff107224 */ /* 0x000fe200028e0615 */
[----:B------:R-:W-:-:S02]  /*0350*/  @P1 IADD3.X R7, R17, UR4, RZ, P3, !PT ;  /* 0x0000000411071c10 */ /* 0x000fc40009ffe4ff */
[----:B------:R-:W-:Y:S02]  /*0360*/  ISETP.LT.AND.EX P2, PT, R13, UR6, !P4, P2 ;  /* 0x000000060d007c0c */ /* 0x000fe4000e741320 */
[C---:B------:R-:W-:Y:S01]  /*0370*/  ISETP.GE.U32.AND P3, PT, R9.reuse, 0x10000, PT ;  /* 0x000100000900780c */ /* 0x040fe20003f66070 */
[----:B------:R-:W3:Y:S01]  /*0380*/  @P1 LDG.E.U8 R18, desc[UR10][R6.64] ;  /* 0x0000000a06121981 */ /* 0x000ee2000c1e1100 */
[----:B------:R-:W-:Y:S02]  /*0390*/  ISETP.LT.U32.AND P4, PT, R9, UR13, PT ;  /* 0x0000000d09007c0c */ /* 0x000fe4000bf81070 */
[----:B------:R-:W-:-:S04]  /*03a0*/  ISETP.GE.U32.AND.EX P3, PT, R16, RZ, PT, P3 ;  /* 0x000000ff1000720c */ /* 0x000fc80003f66130 */
[----:B------:R-:W-:-:S03]  /*03b0*/  ISETP.LT.AND.EX P3, PT, R16, UR6, !P3, P4 ;  /* 0x0000000610007c0c */ /* 0x000fc6000df61340 */
[----:B0-----:R-:W-:-:S04]  /*03c0*/  @P2 IADD3 R2, P4, R8, UR14, RZ ;  /* 0x0000000e08022c10 */ /* 0x001fc8000ff9e0ff */
[----:B------:R-:W-:-:S05]  /*03d0*/  @P2 IADD3.X R3, R13, UR4, RZ, P4, !PT ;  /* 0x000000040d032c10 */ /* 0x000fca000a7fe4ff */
[----:B------:R0:W4:Y:S01]  /*03e0*/  @P2 LDG.E.U8 R10, desc[UR10][R2.64] ;  /* 0x0000000a020a2981 */ /* 0x000122000c1e1100 */
[----:B------:R-:W-:-:S04]  /*03f0*/  @P3 IADD3 R4, P4, R9, UR14, RZ ;  /* 0x0000000e09043c10 */ /* 0x000fc8000ff9e0ff */
[----:B------:R-:W-:-:S05]  /*0400*/  @P3 IADD3.X R5, R16, UR4, RZ, P4, !PT ;  /* 0x0000000410053c10 */ /* 0x000fca000a7fe4ff */
[----:B------:R4:W5:Y:S01]  /*0410*/  @P3 LDG.E.U8 R0, desc[UR10][R4.64] ;  /* 0x0000000a04003981 */ /* 0x000962000c1e1100 */
[----:B------:R-:W-:Y:S02]  /*0420*/  IMAD.MOV.U32 R25, RZ, RZ, RZ ;  /* 0x000000ffff197224 */ /* 0x000fe400078e00ff */
[----:B------:R-:W-:-:S04]  /*0430*/  IMAD.WIDE.U32 R14, R12, 0x4, R14 ;  /* 0x000000040c0e7825 */ /* 0x000fc800078e000e */
[----:B--2---:R-:W-:-:S05]  /*0440*/  IMAD.SHL.U32 R22, R19, 0x2000000, RZ ;  /* 0x0200000013167824 */ /* 0x004fca00078e00ff */
[----:B------:R-:W-:Y:S01]  /*0450*/  ISETP.GE.U32.AND P4, PT, R22, 0x8000000, PT ;  /* 0x080000001600780c */ /* 0x000fe20003f86070 */
[----:B---3--:R-:W-:-:S05]  /*0460*/  IMAD.SHL.U32 R6, R18, 0x2000000, RZ ;  /* 0x0200000012067824 */ /* 0x008fca00078e00ff */
[----:B------:R-:W-:-:S07]  /*0470*/  ISETP.GE.U32.AND P6, PT, R6, 0x8000000, PT ;  /* 0x080000000600780c */ /* 0x000fce0003fc6070 */
[C---:B------:R-:W-:Y:S02]  /*0480*/  @!P4 IMAD.SHL.U32 R6, R19.reuse, 0x100, RZ ;  /* 0x000001001306c824 */ /* 0x040fe400078e00ff */
[----:B------:R-:W-:-:S03]  /*0490*/  @P4 IMAD.SHL.U32 R7, R19, 0x200000, RZ ;  /* 0x0020000013074824 */ /* 0x000fc600078e00ff */
[----:B------:R-:W-:Y:S02]  /*04a0*/  @!P4 LOP3.LUT R6, R6, 0x7f00, RZ, 0xc0, !PT ;  /* 0x00007f000606c812 */ /* 0x000fe400078ec0ff */
[----:B------:R-:W-:Y:S02]  /*04b0*/  @P4 LOP3.LUT R7, R7, 0x70000000, RZ, 0xfc, !PT ;  /* 0x7000000007074812 */ /* 0x000fe400078efcff */
[----:B------:R-:W-:Y:S01]  /*04c0*/  @!P4 LOP3.LUT R6, R6, 0x3f000000, RZ, 0xfc, !PT ;  /* 0x3f0000000606c812 */ /* 0x000fe200078efcff */
[----:B0-----:R-:W-:Y:S02]  /*04d0*/  @!P6 IMAD.SHL.U32 R2, R18, 0x100, RZ ;  /* 0x000001001202e824 */ /* 0x001fe400078e00ff */
[----:B----4-:R-:W-:Y:S02]  /*04e0*/  IMAD.SHL.U32 R4, R10, 0x2000000, RZ ;  /* 0x020000000a047824 */ /* 0x010fe400078e00ff */
[----:B------:R-:W-:Y:S01]  /*04f0*/  @P4 FMUL.FTZ R24, R7, 1.9259299443872358531e-34 ;  /* 0x0780000007184820 */ /* 0x000fe20000410000 */
[----:B------:R-:W-:-:S02]  /*0500*/  @P6 IMAD.SHL.U32 R3, R18, 0x200000, RZ ;  /* 0x0020000012036824 */ /* 0x000fc400078e00ff */
[----:B------:R-:W-:Y:S01]  /*0510*/  @!P4 FADD.FTZ R24, R6, -0.5 ;  /* 0xbf0000000618c421 */ /* 0x000fe20000010000 */
[----:B------:R-:W-:Y:S02]  /*0520*/  @!P6 LOP3.LUT R2, R2, 0x7f00, RZ, 0xc0, !PT ;  /* 0x00007f000202e812 */ /* 0x000fe400078ec0ff */
[----:B------:R-:W-:Y:S02]  /*0530*/  ISETP.GE.U32.AND P4, PT, R4, 0x8000000, PT ;  /* 0x080000000400780c */ /* 0x000fe40003f86070 */
[----:B------:R-:W-:Y:S02]  /*0540*/  @P6 LOP3.LUT R22, R3, 0x70000000, RZ, 0xfc, !PT ;  /* 0x7000000003166812 */ /* 0x000fe400078efcff */
[C---:B------:R-:W-:Y:S01]  /*0550*/  @P0 LEA R6, P5, R23.reuse, UR8, 0x3 ;  /* 0x0000000817060c11 */ /* 0x040fe2000f8a18ff */
[----:B-----5:R-:W-:Y:S01]  /*0560*/  IMAD.SHL.U32 R4, R0, 0x2000000, RZ ;  /* 0x0200000000047824 */ /* 0x020fe200078e00ff */
[----:B------:R-:W-:Y:S01]  /*0570*/  @!P6 LOP3.LUT R3, R2, 0x3f000000, RZ, 0xfc, !PT ;  /* 0x3f0000000203e812 */ /* 0x000fe200078efcff */
[----:B------:R-:W-:Y:S01]  /*0580*/  @P6 FMUL.FTZ R22, R22, 1.9259299443872358531e-34 ;  /* 0x0780000016166820 */ /* 0x000fe20000410000 */
[----:B------:R-:W-:-:S02]  /*0590*/  @P0 LEA.HI.X R7, R23, UR9, R21, 0x3, P5 ;  /* 0x0000000917070c11 */ /* 0x000fc4000a8f1c15 */
[----:B------:R-:W-:Y:S01]  /*05a0*/  @P1 LEA R2, P5, R20, UR8, 0x3 ;  /* 0x0000000814021c11 */ /* 0x000fe2000f8a18ff */
[----:B------:R-:W-:Y:S01]  /*05b0*/  @!P6 FADD.FTZ R22, R3, -0.5 ;  /* 0xbf0000000316e421 */ /* 0x000fe20000010000 */
[----:B------:R-:W-:Y:S02]  /*05c0*/  ISETP.GE.U32.AND P6, PT, R4, 0x8000000, PT ;  /* 0x080000000400780c */ /* 0x000fe40003fc6070 */
[----:B------:R-:W-:Y:S01]  /*05d0*/  @P1 LEA.HI.X R3, R20, UR9, R17, 0x3, P5 ;  /* 0x0000000914031c11 */ /* 0x000fe2000a8f1c11 */
[----:B------:R-:W-:Y:S01]  /*05e0*/  @P4 IMAD.SHL.U32 R20, R10, 0x200000, RZ ;  /* 0x002000000a144824 */ /* 0x000fe200078e00ff */
[----:B------:R-:W-:Y:S01]  /*05f0*/  @P2 LEA R4, P5, R8, UR8, 0x3 ;  /* 0x0000000808042c11 */ /* 0x000fe2000f8a18ff */
[----:B------:R-:W-:-:S03]  /*0600*/  @!P4 IMAD.SHL.U32 R17, R10, 0x100, RZ ;  /* 0x000001000a11c824 */ /* 0x000fc600078e00ff */
[----:B------:R-:W-:Y:S02]  /*0610*/  @P4 LOP3.LUT R20, R20, 0x70000000, RZ, 0xfc, !PT ;  /* 0x7000000014144812 */ /* 0x000fe400078efcff */
[----:B------:R-:W-:Y:S02]  /*0620*/  @P2 LEA.HI.X R5, R8, UR9, R13, 0x3, P5 ;  /* 0x0000000908052c11 */ /* 0x000fe4000a8f1c0d */
[----:B------:R-:W-:Y:S01]  /*0630*/  @P3 LEA R8, P5, R9, UR8, 0x3 ;  /* 0x0000000809083c11 */ /* 0x000fe2000f8a18ff */
[----:B------:R-:W-:Y:S02]  /*0640*/  @P6 IMAD.SHL.U32 R21, R0, 0x200000, RZ ;  /* 0x0020000000156824 */ /* 0x000fe400078e00ff */
[----:B------:R-:W-:Y:S01]  /*0650*/  @P4 FMUL.FTZ R13, R20, 1.9259299443872358531e-34 ;  /* 0x07800000140d4820 */ /* 0x000fe20000410000 */
[----:B------:R-:W-:Y:S01]  /*0660*/  @!P6 IMAD.SHL.U32 R20, R0, 0x100, RZ ;  /* 0x000001000014e824 */ /* 0x000fe200078e00ff */
[----:B------:R-:W-:Y:S02]  /*0670*/  @!P4 LOP3.LUT R17, R17, 0x7f00, RZ, 0xc0, !PT ;  /* 0x00007f001111c812 */ /* 0x000fe400078ec0ff */
[----:B------:R-:W-:-:S02]  /*0680*/  @P3 LEA.HI.X R9, R9, UR9, R16, 0x3, P5 ;  /* 0x0000000909093c11 */ /* 0x000fc4000a8f1c10 */
[----:B------:R-:W-:Y:S02]  /*0690*/  @P6 LOP3.LUT R21, R21, 0xfe00000, RZ, 0xc0, !PT ;  /* 0x0fe0000015156812 */ /* 0x000fe400078ec0ff */
[----:B------:R-:W-:Y:S02]  /*06a0*/  @!P4 LOP3.LUT R16, R17, 0x3f000000, RZ, 0xfc, !PT ;  /* 0x3f0000001110c812 */ /* 0x000fe400078efcff */
[----:B------:R-:W-:Y:S01]  /*06b0*/  @!P6 LOP3.LUT R20, R20, 0x7f00, RZ, 0xc0, !PT ;  /* 0x00007f001414e812 */ /* 0x000fe200078ec0ff */
[----:B------:R-:W-:Y:S01]  /*06c0*/  IMAD.SHL.U32 R17, R19, 0x1000000, RZ ;  /* 0x0100000013117824 */ /* 0x000fe200078e00ff */
[----:B------:R-:W-:Y:S01]  /*06d0*/  @P6 LOP3.LUT R21, R21, 0x70000000, RZ, 0xfc, !PT ;  /* 0x7000000015156812 */ /* 0x000fe200078efcff */
[----:B------:R-:W-:Y:S01]  /*06e0*/  @!P4 FADD.FTZ R13, R16, -0.5 ;  /* 0xbf000000100dc421 */ /* 0x000fe20000010000 */
[----:B------:R-:W-:Y:S01]  /*06f0*/  @!P6 LOP3.LUT R23, R20, 0x3f000000, RZ, 0xfc, !PT ;  /* 0x3f0000001417e812 */ /* 0x000fe200078efcff */
[----:B------:R-:W-:Y:S01]  /*0700*/  IMAD.SHL.U32 R20, R10, 0x1000000, RZ ;  /* 0x010000000a147824 */ /* 0x000fe200078e00ff */
[----:B------:R-:W-:Y:S01]  /*0710*/  LOP3.LUT R16, R24, 0x80000000, R17, 0xf8, !PT ;  /* 0x8000000018107812 */ /* 0x000fe200078ef811 */
[----:B------:R-:W-:Y:S01]  /*0720*/  @P6 FMUL.FTZ R24, R21, 1.9259299443872358531e-34 ;  /* 0x0780000015186820 */ /* 0x000fe20000410000 */
[----:B------:R-:W-:-:S02]  /*0730*/  IMAD.SHL.U32 R21, R18, 0x1000000, RZ ;  /* 0x0100000012157824 */ /* 0x000fc400078e00ff */
[----:B------:R-:W-:Y:S01]  /*0740*/  @!P6 FADD.FTZ R24, R23, -0.5 ;  /* 0xbf0000001718e421 */ /* 0x000fe20000010000 */
[----:B------:R-:W-:Y:S01]  /*0750*/  LOP3.LUT R20, R13, 0x80000000, R20, 0xf8, !PT ;  /* 0x800000000d147812 */ /* 0x000fe200078ef814 */
[----:B------:R-:W-:Y:S02]  /*0760*/  IMAD.SHL.U32 R13, R0, 0x1000000, RZ ;  /* 0x01000000000d7824 */ /* 0x000fe400078e00ff */
[----:B------:R-:W-:Y:S01]  /*0770*/  IMAD.MOV.U32 R17, RZ, RZ, RZ ;  /* 0x000000ffff117224 */ /* 0x000fe200078e00ff */
[----:B------:R-:W-:Y:S01]  /*0780*/  LOP3.LUT R22, R22, 0x80000000, R21, 0xf8, !PT ;  /* 0x8000000016167812 */ /* 0x000fe200078ef815 */
[----:B------:R-:W-:Y:S01]  /*0790*/  IMAD.MOV.U32 R23, RZ, RZ, RZ ;  /* 0x000000ffff177224 */ /* 0x000fe200078e00ff */
[----:B------:R-:W-:Y:S01]  /*07a0*/  LOP3.LUT R24, R24, 0x80000000, R13, 0xf8, !PT ;  /* 0x8000000018187812 */ /* 0x000fe200078ef80d */
[----:B------:R-:W-:Y:S01]  /*07b0*/  IMAD.MOV.U32 R21, RZ, RZ, RZ ;  /* 0x000000ffff157224 */ /* 0x000fe200078e00ff */
[----:B------:R2:W-:Y:S01]  /*07c0*/  @P0 STG.E.64 desc[UR10][R6.64], R16 ;  /* 0x0000001006000986 */ /* 0x0005e2000c101b0a */
[----:B------:R-:W-:-:S03]  /*07d0*/  ISETP.GE.U32.AND P0, PT, R14, 0x10000, PT ;  /* 0x000100000e00780c */ /* 0x000fc60003f06070 */
[----:B------:R2:W-:Y:S01]  /*07e0*/  @P1 STG.E.64 desc[UR10][R2.64], R22 ;  /* 0x0000001602001986 */ /* 0x0005e2000c101b0a */
[----:B------:R-:W-:-:S03]  /*07f0*/  ISETP.LT.U32.AND P1, PT, R14, UR13, PT ;  /* 0x0000000d0e007c0c */ /* 0x000fc6000bf21070 */
[----:B------:R2:W-:Y:S04]  /*0800*/  @P2 STG.E.64 desc[UR10][R4.64], R20 ;  /* 0x0000001404002986 */ /* 0x0005e8000c101b0a */
[----:B------:R2:W-:Y:S01]  /*0810*/  @P3 STG.E.64 desc[UR10][R8.64], R24 ;  /* 0x0000001808003986 */ /* 0x0005e2000c101b0a */
[C---:B------:R-:W-:Y:S02]  /*0820*/  ISETP.GE.U32.AND.EX P0, PT, R15.reuse, RZ, PT, P0 ;  /* 0x000000ff0f00720c */ /* 0x040fe40003f06100 */
[----:B------:R-:W-:-:S13]  /*0830*/  ISETP.LT.AND.EX P1, PT, R15, UR6, PT, P1 ;  /* 0x000000060f007c0c */ /* 0x000fda000bf21310 */
[----:B--2---:R-:W-:Y:S05]  /*0840*/  @!P0 BRA P1, `(.L_x_2349) ;  /* 0xfffffff800608947 */ /* 0x004fea000083ffff */
[----:B------:R-:W-:Y:S05]  /*0850*/  EXIT ;  /* 0x000000000000794d */ /* 0x000fea0003800000 */
.L_x_2348:
        /* <DEDUP_REMOVED lines=8> */
.L_x_2350:
        /* <DEDUP_REMOVED lines=30> */
[----:B------:R-:W-:-:S02]  /*0ac0*/  @!P2 LOP3.LUT R10, R10, 0x7f00, RZ, 0xc0, !PT ;  /* 0x00007f000a0aa812 */ /* 0x000fc400078ec0ff */
[----:B------:R-:W-:Y:S01]  /*0ad0*/  @P0 LOP3.LUT R9, R9, 0x70000000, RZ, 0xfc, !PT ;  /* 0x7000000009090812 */ /* 0x000fe200078efcff */
[----:B------:R-:W-:Y:S01]  /*0ae0*/  @!P3 IMAD.SHL.U32 R12, R4, 0x100, RZ ;  /* 0x00000100040cb824 */ /* 0x000fe200078e00ff */
[----:B------:R-:W-:Y:S01]  /*0af0*/  @!P0 LOP3.LUT R8, R8, 0x7f00, RZ, 0xc0, !PT ;  /* 0x00007f0008088812 */ /* 0x000fe200078ec0ff */
[----:B------:R-:W-:Y:S01]  /*0b00*/  @P3 IMAD.SHL.U32 R13, R4, 0x200000, RZ ;  /* 0x00200000040d3824 */ /* 0x000fe200078e00ff */
[----:B------:R-:W-:Y:S01]  /*0b10*/  @!P2 LOP3.LUT R10, R10, 0x3f000000, RZ, 0xfc, !PT ;  /* 0x3f0000000a0aa812 */ /* 0x000fe200078efcff */
[----:B------:R-:W-:Y:S01]  /*0b20*/  @P0 FMUL.FTZ R9, R9, 1.9259299443872358531e-34 ;  /* 0x0780000009090820 */ /* 0x000fe20000410000 */
[----:B------:R-:W-:Y:S02]  /*0b30*/  @!P3 LOP3.LUT R12, R12, 0x7f00, RZ, 0xc0, !PT ;  /* 0x00007f000c0cb812 */ /* 0x000fe400078ec0ff */
[----:B------:R-:W-:Y:S01]  /*0b40*/  @P3 LOP3.LUT R13, R13, 0x70000000, RZ, 0xfc, !PT ;  /* 0x700000000d0d3812 */ /* 0x000fe200078efcff */
[----:B------:R-:W-:Y:S01]  /*0b50*/  @!P2 FADD.FTZ R11, R10, -0.5 ;  /* 0xbf0000000a0ba421 */ /* 0x000fe20000010000 */
[----:B------:R-:W-:Y:S01]  /*0b60*/  @!P3 LOP3.LUT R12, R12, 0x3f000000, RZ, 0xfc, !PT ;  /* 0x3f0000000c0cb812 */ /* 0x000fe200078efcff */
[----:B------:R-:W-:Y:S01]  /*0b70*/  IMAD.SHL.U32 R10, R4, 0x1000000, RZ ;  /* 0x01000000040a7824 */ /* 0x000fe200078e00ff */
[----:B------:R-:W-:Y:S01]  /*0b80*/  @!P0 LOP3.LUT R8, R8, 0x3f000000, RZ, 0xfc, !PT ;  /* 0x3f00000008088812 */ /* 0x000fe200078efcff */
[----:B------:R-:W-:Y:S01]  /*0b90*/  @P3 FMUL.FTZ R13, R13, 1.9259299443872358531e-34 ;  /* 0x078000000d0d3820 */ /* 0x000fe20000410000 */
[----:B------:R-:W-:-:S02]  /*0ba0*/  IMAD.SHL.U32 R4, R2, 0x1000000, RZ ;  /* 0x0100000002047824 */ /* 0x000fc400078e00ff */
[----:B------:R-:W-:Y:S01]  /*0bb0*/  @!P3 FADD.FTZ R13, R12, -0.5 ;  /* 0xbf0000000c0db421 */ /* 0x000fe20000010000 */
[----:B------:R-:W-:Y:S01]  /*0bc0*/  LOP3.LUT R6, R7, 0x80000000, R6, 0xf8, !PT ;  /* 0x8000000007067812 */ /* 0x000fe200078ef806 */
[----:B------:R-:W-:Y:S01]  /*0bd0*/  @!P0 FADD.FTZ R9, R8, -0.5 ;  /* 0xbf00000008098421 */ /* 0x000fe20000010000 */
[----:B------:R-:W-:Y:S01]  /*0be0*/  LEA R12, P0, R3, UR8, 0x5 ;  /* 0x00000008030c7c11 */ /* 0x000fe2000f8028ff */
[----:B------:R-:W-:Y:S01]  /*0bf0*/  IMAD.SHL.U32 R8, R5, 0x1000000, RZ ;  /* 0x0100000005087824 */ /* 0x000fe200078e00ff */
[----:B------:R-:W-:Y:S01]  /*0c00*/  LOP3.LUT R10, R13, 0x80000000, R10, 0xf8, !PT ;  /* 0x800000000d0a7812 */ /* 0x000fe200078ef80a */
[----:B------:R-:W-:Y:S01]  /*0c10*/  IMAD.MOV.U32 R5, RZ, RZ, RZ ;  /* 0x000000ffff057224 */ /* 0x000fe200078e00ff */
[C---:B------:R-:W-:Y:S01]  /*0c20*/  LEA.HI.X R13, R3.reuse, UR9, R0, 0x5, P0 ;  /* 0x00000009030d7c11 */ /* 0x040fe200080f2c00 */
[----:B------:R-:W-:Y:S01]  /*0c30*/  IMAD.MOV.U32 R7, RZ, RZ, RZ ;  /* 0x000000ffff077224 */ /* 0x000fe200078e00ff */
[----:B------:R-:W-:Y:S02]  /*0c40*/  IADD3 R3, P0, R3, UR5, RZ ;  /* 0x0000000503037c10 */ /* 0x000fe4000ff1e0ff */
[----:B------:R-:W-:Y:S01]  /*0c50*/  LOP3.LUT R8, R11, 0x80000000, R8, 0xf8, !PT ;  /* 0x800000000b087812 */ /* 0x000fe200078ef808 */
[----:B------:R-:W-:Y:S01]  /*0c60*/  IMAD.MOV.U32 R11, RZ, RZ, RZ ;  /* 0x000000ffff0b7224 */ /* 0x000fe200078e00ff */
[----:B------:R-:W-:Y:S01]  /*0c70*/  LOP3.LUT R4, R9, 0x80000000, R4, 0xf8, !PT ;  /* 0x8000000009047812 */ /* 0x000fe200078ef804 */
[----:B------:R-:W-:Y:S01]  /*0c80*/  IMAD.MOV.U32 R9, RZ, RZ, RZ ;  /* 0x000000ffff097224 */ /* 0x000fe200078e00ff */
[C---:B------:R-:W-:Y:S01]  /*0c90*/  ISETP.LT.U32.AND P1, PT, R3.reuse, 0x4000, PT ;  /* 0x000040000300780c */ /* 0x040fe20003f21070 */
[----:B------:R-:W-:-:S02]  /*0ca0*/  IMAD.SHL.U32 R2, R3, 0x4, RZ ;  /* 0x0000000403027824 */ /* 0x000fc400078e00ff */
[----:B------:R-:W-:Y:S01]  /*0cb0*/  IMAD.X R0, RZ, RZ, R0, P0 ;  /* 0x000000ffff007224 */ /* 0x000fe200000e0600 */
[----:B------:R0:W-:Y:S02]  /*0cc0*/  STG.E.128 desc[UR10][R12.64+0x10], R8 ;  /* 0x000010080c007986 */ /* 0x0001e4000c101d0a */
[----:B------:R-:W-:Y:S02]  /*0cd0*/  ISETP.GE.U32.AND P0, PT, R2, UR13, PT ;  /* 0x0000000d02007c0c */ /* 0x000fe4000bf06070 */
[----:B------:R0:W-:Y:S01]  /*0ce0*/  STG.E.128 desc[UR10][R12.64], R4 ;  /* 0x000000040c007986 */ /* 0x0001e2000c101d0a */
[----:B------:R-:W-:Y:S02]  /*0cf0*/  SHF.L.U64.HI R2, R3, 0x2, R0 ;  /* 0x0000000203027819 */ /* 0x000fe40000010200 */
[----:B------:R-:W-:Y:S02]  /*0d00*/  ISETP.LT.U32.AND.EX P1, PT, R0, RZ, PT, P1 ;  /* 0x000000ff0000720c */ /* 0x000fe40003f21110 */
[----:B------:R-:W-:-:S13]  /*0d10*/  ISETP.GE.AND.EX P0, PT, R2, UR6, PT, P0 ;  /* 0x0000000602007c0c */ /* 0x000fda000bf06300 */
[----:B0-----:R-:W-:Y:S05]  /*0d20*/  @!P0 BRA P1, `(.L_x_2350) ;  /* 0xfffffff800ec8947 */ /* 0x001fea000083ffff */
[----:B------:R-:W-:Y:S05]  /*0d30*/  EXIT ;  /* 0x000000000000794d */ /* 0x000fea0003800000 */
.L_x_2351:
        /* <DEDUP_REMOVED lines=12> */
.L_x_7902:


//--------------------- .text._ZN2at6native55_GLOBAL__N__de093ff9_22_ForeachBinaryOpList_cu_a911ec4325multi_tensor_apply_kernelINS1_18TensorListMetadataILi2EEENS1_11CopyFunctorIN3c107complexIfEENS6_15Float8_e4m3fnuzELi2ELi1ELi1EEEJNS0_4CopyIS8_S9_EEEEEvT_T0_DpT1_ --------------------------
	.section	.text._ZN2at6native55_GLOBAL__N__de093ff9_22_ForeachBinaryOpList_cu_a911ec4325multi_tensor_apply_kernelINS1_18TensorListMetadataILi2EEENS1_11CopyFunctorIN3c107complexIfEENS6_15Float8_e4m3fnuzELi2ELi1ELi1EEEJNS0_4CopyIS8_S9_EEEEEvT_T0_DpT1_,"ax",@progbits
	.align	128
.text._ZN2at6native55_GLOBAL__N__de093ff9_22_ForeachBinaryOpList_cu_a911ec4325multi_tensor_apply_kernelINS1_18TensorListMetadataILi2EEENS1_11CopyFunctorIN3c107complexIfEENS6_15Float8_e4m3fnuzELi2ELi1ELi1EEEJNS0_4CopyIS8_S9_EEEEEvT_T0_DpT1_:
        .type           _ZN2at6native55_GLOBAL__N__de093ff9_22_ForeachBinaryOpList_cu_a911ec4325multi_tensor_apply_kernelINS1_18TensorListMetadataILi2EEENS1_11CopyFunctorIN3c107complexIfEENS6_15Float8_e4m3fnuzELi2ELi1ELi1EEEJNS0_4CopyIS8_S9_EEEEEvT_T0_DpT1_,@function
        .size           _ZN2at6native55_GLOBAL__N__de093ff9_22_ForeachBinaryOpList_cu_a911ec4325multi_tensor_apply_kernelINS1_18TensorListMetadataILi2EEENS1_11CopyFunctorIN3c107complexIfEENS6_15Float8_e4m3fnuzELi2ELi1ELi1EEEJNS0_4CopyIS8_S9_EEEEEvT_T0_DpT1_,(.L_x_7903 - _ZN2at6native55_GLOBAL__N__de093ff9_22_ForeachBinaryOpList_cu_a911ec4325multi_tensor_apply_kernelINS1_18TensorListMetadataILi2EEENS1_11CopyFunctorIN3c107complexIfEENS6_15Float8_e4m3fnuzELi2ELi1ELi1EEEJNS0_4CopyIS8_S9_EEEEEvT_T0_DpT1_)
        .other          _ZN2at6native55_GLOBAL__N__de093ff9_22_ForeachBinaryOpList_cu_a911ec4325multi_tensor_apply_kernelINS1_18TensorListMetadataILi2EEENS1_11CopyFunctorIN3c107complexIfEENS6_15Float8_e4m3fnuzELi2ELi1ELi1EEEJNS0_4CopyIS8_S9_EEEEEvT_T0_DpT1_,@"STO_CUDA_ENTRY STV_DEFAULT"
_ZN2at6native55_GLOBAL__N__de093ff9_22_ForeachBinaryOpList_cu_a911ec4325multi_tensor_apply_kernelINS1_18TensorListMetadataILi2EEENS1_11CopyFunctorIN3c107complexIfEENS6_15Float8_e4m3fnuzELi2ELi1ELi1EEEJNS0_4CopyIS8_S9_EEEEEvT_T0_DpT1_:
        /* <DEDUP_REMOVED lines=29> */
.L_x_2369:
        /* <DEDUP_REMOVED lines=59> */
.L_x_2356:
[----:B------:R-:W-:Y:S05]  /*0580*/  BSYNC B1 ;  /* 0x0000000000017941 */ /* 0x000fea0003800000 */
.L_x_2355:
[----:B------:R-:W-:Y:S01]  /*0590*/  IMAD.SHL.U32 R9, R9, 0x100000, RZ ;  /* 0x0010000009097824 */ /* 0x000fe200078e00ff */
[----:B------:R-:W-:-:S04]  /*05a0*/  LEA R21, R8, 0x3b800000, 0x17 ;  /* 0x3b80000008157811 */ /* 0x000fc800078eb8ff */
[----:B------:R-:W-:-:S07]  /*05b0*/  LOP3.LUT R16, R21, R9, R16, 0xfe, !PT ;  /* 0x0000000915107212 */ /* 0x000fce00078efe10 */
.L_x_2354:
[----:B------:R-:W-:Y:S05]  /*05c0*/  BSYNC B0 ;  /* 0x0000000000007941 */ /* 0x000fea0003800000 */
.L_x_2353:
        /* <DEDUP_REMOVED lines=20> */
.L_x_2360:
[----:B------:R-:W-:Y:S05]  /*0710*/  BSYNC B1 ;  /* 0x0000000000017941 */ /* 0x000fea0003800000 */
.L_x_2359:
[----:B------:R-:W-:Y:S01]  /*0720*/  IMAD.SHL.U32 R9, R9, 0x100000, RZ ;  /* 0x0010000009097824 */ /* 0x000fe200078e00ff */
[----:B------:R-:W-:-:S04]  /*0730*/  LEA R21, R8, 0x3b800000, 0x17 ;  /* 0x3b80000008157811 */ /* 0x000fc800078eb8ff */
[----:B------:R-:W-:-:S07]  /*0740*/  LOP3.LUT R18, R21, R9, R18, 0xfe, !PT ;  /* 0x0000000915127212 */ /* 0x000fce00078efe12 */
.L_x_2358:
[----:B------:R-:W-:Y:S05]  /*0750*/  BSYNC B0 ;  /* 0x0000000000007941 */ /* 0x000fea0003800000 */
.L_x_2357:
        /* <DEDUP_REMOVED lines=22> */
.L_x_2364:
[----:B------:R-:W-:Y:S05]  /*08c0*/  BSYNC B1 ;  /* 0x0000000000017941 */ /* 0x000fea0003800000 */
.L_x_2363:
[----:B------:R-:W-:Y:S01]  /*08d0*/  IMAD.SHL.U32 R9, R9, 0x100000, RZ ;  /* 0x0010000009097824 */ /* 0x000fe200078e00ff */
[----:B------:R-:W-:-:S04]  /*08e0*/  LEA R21, R8, 0x3b800000, 0x17 ;  /* 0x3b80000008157811 */ /* 0x000fc800078eb8ff */
[----:B------:R-:W-:-:S07]  /*08f0*/  LOP3.LUT R20, R21, R9, R20, 0xfe, !PT ;  /* 0x0000000915147212 */ /* 0x000fce00078efe14 */
.L_x_2362:
[----:B------:R-:W-:Y:S05]  /*0900*/  BSYNC B0 ;  /* 0x0000000000007941 */ /* 0x000fea0003800000 */
.L_x_2361:
        /* <DEDUP_REMOVED lines=21> */
.L_x_2368:
[----:B------:R-:W-:Y:S05]  /*0a60*/  BSYNC B1 ;  /* 0x0000000000017941 */ /* 0x000fea0003800000 */
.L_x_2367:
[----:B------:R-:W-:Y:S01]  /*0a70*/  IMAD.SHL.U32 R9, R9, 0x100000, RZ ;  /* 0x0010000009097824 */ /* 0x000fe200078e00ff */
[----:B------:R-:W-:-:S04]  /*0a80*/  LEA R21, R8, 0x3b800000, 0x17 ;  /* 0x3b80000008157811 */ /* 0x000fc800078eb8ff */
[----:B------:R-:W-:-:S07]  /*0a90*/  LOP3.LUT R22, R21, R9, R22, 0xfe, !PT ;  /* 0x0000000915167212 */ /* 0x000fce00078efe16 */
.L_x_2366:
[----:B------:R-:W-:Y:S05]  /*0aa0*/  BSYNC B0 ;  /* 0x0000000000007941 */ /* 0x000fea0003800000 */
.L_x_2365:
        /* <DEDUP_REMOVED lines=23> */
.L_x_2352:
        /* <DEDUP_REMOVED lines=8> */
.L_x_2386:
        /* <DEDUP_REMOVED lines=30> */
.L_x_2373:
[----:B------:R-:W-:Y:S05]  /*0e80*/  BSYNC B1 ;  /* 0x0000000000017941 */ /* 0x000fea0003800000 */
.L_x_2372:
[----:B------:R-:W-:Y:S01]  /*0e90*/  LEA R9, R4, 0x3b800000, 0x17 ;  /* 0x3b80000004097811 */ /* 0x000fe200078eb8ff */
[----:B------:R-:W-:-:S05]  /*0ea0*/  IMAD.SHL.U32 R4, R7, 0x100000, RZ ;  /* 0x0010000007047824 */ /* 0x000fca00078e00ff */
[----:B------:R-:W-:-:S07]  /*0eb0*/  LOP3.LUT R4, R9, R4, R10, 0xfe, !PT ;  /* 0x0000000409047212 */ /* 0x000fce00078efe0a */
.L_x_2371:
[----:B------:R-:W-:Y:S05]  /*0ec0*/  BSYNC B0 ;  /* 0x0000000000007941 */ /* 0x000fea0003800000 */
.L_x_2370:
        /* <DEDUP_REMOVED lines=21> */
.L_x_2377:
[----:B------:R-:W-:Y:S05]  /*1020*/  BSYNC B1 ;  /* 0x0000000000017941 */ /* 0x000fea0003800000 */
.L_x_2376:
[----:B------:R-:W-:Y:S01]  /*1030*/  LEA R9, R6, 0x3b800000, 0x17 ;  /* 0x3b80000006097811 */ /* 0x000fe200078eb8ff */
[----:B------:R-:W-:-:S05]  /*1040*/  IMAD.SHL.U32 R6, R7, 0x100000, RZ ;  /* 0x0010000007067824 */ /* 0x000fca00078e00ff */
[----:B------:R-:W-:-:S07]  /*1050*/  LOP3.LUT R6, R9, R6, R10, 0xfe, !PT ;  /* 0x0000000609067212 */ /* 0x000fce00078efe0a */
.L_x_2375:
[----:B------:R-:W-:Y:S05]  /*1060*/  BSYNC B0 ;  /* 0x0000000000007941 */ /* 0x000fea0003800000 */
.L_x_2374:
        /* <DEDUP_REMOVED lines=23> */
.L_x_2381:
[----:B------:R-:W-:Y:S05]  /*11e0*/  BSYNC B1 ;  /* 0x0000000000017941 */ /* 0x000fea0003800000 */
.L_x_2380:
[----:B------:R-:W-:Y:S01]  /*11f0*/  IMAD.SHL.U32 R5, R5, 0x100000, RZ ;  /* 0x0010000005057824 */ /* 0x000fe200078e00ff */
[----:B------:R-:W-:-:S04]  /*1200*/  LEA R8, R7, 0x3b800000, 0x17 ;  /* 0x3b80000007087811 */ /* 0x000fc800078eb8ff */
[----:B------:R-:W-:-:S07]  /*1210*/  LOP3.LUT R8, R8, R5, R9, 0xfe, !PT ;  /* 0x0000000508087212 */ /* 0x000fce00078efe09 */
.L_x_2379:
[----:B------:R-:W-:Y:S05]  /*1220*/  BSYNC B0 ;  /* 0x0000000000007941 */ /* 0x000fea0003800000 */
.L_x_2378:
        /* <DEDUP_REMOVED lines=21> */
.L_x_2385:
[----:B------:R-:W-:Y:S05]  /*1380*/  BSYNC B1 ;  /* 0x0000000000017941 */ /* 0x000fea0003800000 */
.L_x_2384:
[----:B------:R-:W-:Y:S01]  /*1390*/  IMAD.SHL.U32 R2, R2, 0x100000, RZ ;  /* 0x0010000002027824 */ /* 0x000fe200078e00ff */
[----:B------:R-:W-:-:S04]  /*13a0*/  LEA R10, R5, 0x3b800000, 0x17 ;  /* 0x3b800000050a7811 */ /* 0x000fc800078eb8ff */
[----:B------:R-:W-:-:S07]  /*13b0*/  LOP3.LUT R10, R10, R2, R9, 0xfe, !PT ;  /* 0x000000020a0a7212 */ /* 0x000fce00078efe09 */
.L_x_2383:
[----:B------:R-:W-:Y:S05]  /*13c0*/  BSYNC B0 ;  /* 0x0000000000007941 */ /* 0x000fea0003800000 */
.L_x_2382:
        /* <DEDUP_REMOVED lines=18> */
.L_x_2387:
        /* <DEDUP_REMOVED lines=9> */
.L_x_7903:


//--------------------- .text._ZN2at6native55_GLOBAL__N__de093ff9_22_ForeachBinaryOpList_cu_a911ec4325multi_tensor_apply_kernelINS1_18TensorListMetadataILi2EEENS1_11CopyFunctorIN3c107complexIfEENS6_13Float8_e4m3fnELi2ELi1ELi1EEEJNS0_4CopyIS8_S9_EEEEEvT_T0_DpT1_ --------------------------
	.section	.text._ZN2at6native55_GLOBAL__N__de093ff9_22_ForeachBinaryOpList_cu_a911ec4325multi_tensor_apply_kernelINS1_18TensorListMetadataILi2EEENS1_11CopyFunctorIN3c107complexIfEENS6_13Float8_e4m3fnELi2ELi1ELi1EEEJNS0_4CopyIS8_S9_EEEEEvT_T0_DpT1_,"ax",@progbits
	.align	128
.text._ZN2at6native55_GLOBAL__N__de093ff9_22_ForeachBinaryOpList_cu_a911ec4325multi_tensor_apply_kernelINS1_18TensorListMetadataILi2EEENS1_11CopyFunctorIN3c107complexIfEENS6_13Float8_e4m3fnELi2ELi1ELi1EEEJNS0_4CopyIS8_S9_EEEEEvT_T0_DpT1_:
        .type           _ZN2at6native55_GLOBAL__N__de093ff9_22_ForeachBinaryOpList_cu_a911ec4325multi_tensor_apply_kernelINS1_18TensorListMetadataILi2EEENS1_11CopyFunctorIN3c107complexIfEENS6_13Float8_e4m3fnELi2ELi1ELi1EEEJNS0_4CopyIS8_S9_EEEEEvT_T0_DpT1_,@function
        .size           _ZN2at6native55_GLOBAL__N__de093ff9_22_ForeachBinaryOpList_cu_a911ec4325multi_tensor_apply_kernelINS1_18TensorListMetadataILi2EEENS1_11CopyFunctorIN3c107complexIfEENS6_13Float8_e4m3fnELi2ELi1ELi1EEEJNS0_4CopyIS8_S9_EEEEEvT_T0_DpT1_,(.L_x_7904 - _ZN2at6native55_GLOBAL__N__de093ff9_22_ForeachBinaryOpList_cu_a911ec4325multi_tensor_apply_kernelINS1_18TensorListMetadataILi2EEENS1_11CopyFunctorIN3c107complexIfEENS6_13Float8_e4m3fnELi2ELi1ELi1EEEJNS0_4CopyIS8_S9_EEEEEvT_T0_DpT1_)
        .other          _ZN2at6native55_GLOBAL__N__de093ff9_22_ForeachBinaryOpList_cu_a911ec4325multi_tensor_apply_kernelINS1_18TensorListMetadataILi2EEENS1_11CopyFunctorIN3c107complexIfEENS6_13Float8_e4m3fnELi2ELi1ELi1EEEJNS0_4CopyIS8_S9_EEEEEvT_T0_DpT1_,@"STO_CUDA_ENTRY STV_DEFAULT"
_ZN2at6native55_GLOBAL__N__de093ff9_22_ForeachBinaryOpList_cu_a911ec4325multi_tensor_apply_kernelINS1_18TensorListMetadataILi2EEENS1_11CopyFunctorIN3c107complexIfEENS6_13Float8_e4m3fnELi2ELi1ELi1EEEJNS0_4CopyIS8_S9_EEEEEvT_T0_DpT1_:
        /* <DEDUP_REMOVED lines=30> */
.L_x_2397:
[----:B0-----:R-:W-:Y:S01]  /*01e0*/  IADD3 R24, P0, R15, R12, RZ ;  /* 0x0000000c0f187210 */ /* 0x001fe20007f1e0ff */
[----:B-1234-:R-:W-:-:S03]  /*01f0*/  IMAD R3, R13, 0x3, RZ ;  /* 0x000000030d037824 */ /* 0x01efc600078e02ff */
        /* <DEDUP_REMOVED lines=12> */
[----:B------:R-:W-:Y:S02]  /*02c0*/  ISETP.GE.U32.AND P6, PT, R0, 0x10000, PT ;  /* 0x000100000000780c */ /* 0x000fe40003fc6070 */
[----:B------:R-:W-:Y:S02]  /*02d0*/  ISETP.GE.U32.AND P3, PT, R10, 0x10000, PT ;  /* 0x000100000a00780c */ /* 0x000fe40003f66070 */
[----:B------:R-:W-:Y:S02]  /*02e0*/  ISETP.LT.U32.AND P1, PT, R20, UR13, PT ;  /* 0x0000000d14007c0c */ /* 0x000fe4000bf21070 */
[----:B------:R-:W-:Y:S02]  /*02f0*/  ISETP.LT.U32.AND P2, PT, R0, UR13, PT ;  /* 0x0000000d00007c0c */ /* 0x000fe4000bf41070 */
[----:B------:R-:W-:-:S02]  /*0300*/  ISETP.GE.U32.AND.EX P4, PT, R23, RZ, PT, P4 ;  /* 0x000000ff1700720c */ /* 0x000fc40003f86140 */
[----:B------:R-:W-:Y:S02]  /*0310*/  ISETP.LT.U32.AND P5, PT, R10, UR13, PT ;  /* 0x0000000d0a007c0c */ /* 0x000fe4000bfa1070 */
[----:B------:R-:W-:Y:S02]  /*0320*/  ISETP.GE.U32.AND.EX P6, PT, R17, RZ, PT, P6 ;  /* 0x000000ff1100720c */ /* 0x000fe40003fc6160 */
        /* <DEDUP_REMOVED lines=27> */
[----:B------:R-:W-:-:S05]  /*04e0*/  SEL R3, R3, RZ, P0 ;  /* 0x000000ff03037207 */ /* 0x000fca0000000000 */
[----:B------:R-:W-:Y:S01]  /*04f0*/  IMAD R5, R3, R6, 0x3c000000 ;  /* 0x3c00000003057424 */ /* 0x000fe200078e0206 */
[C---:B------:R-:W-:Y:S01]  /*0500*/  SHF.L.U32 R6, R2.reuse, R3, RZ ;  /* 0x0000000302067219 */ /* 0x040fe200000006ff */
[----:B------:R-:W-:Y:S01]  /*0510*/  VIADD R3, R2, 0xffffffff ;  /* 0xffffffff02037836 */ /* 0x000fe20000000000 */
[----:B------:R-:W-:Y:S02]  /*0520*/  LEA R2, P0, R24, UR8, 0x3 ;  /* 0x0000000818027c11 */ /* 0x000fe4000f8018ff */
[----:B------:R-:W-:Y:S02]  /*0530*/  LEA.HI R5, R6, R5, RZ, 0x1c ;  /* 0x0000000506057211 */ /* 0x000fe400078fe0ff */
[----:B------:R-:W-:Y:S02]  /*0540*/  SHF.R.S32.HI R3, RZ, 0x1f, R3 ;  /* 0x0000001fff037819 */ /* 0x000fe40000011403 */
[----:B------:R-:W-:Y:S01]  /*0550*/  LOP3.LUT R8, R5, 0x7f800000, R8, 0xf8, !PT ;  /* 0x7f80000005087812 */ /* 0x000fe200078ef808 */
[----:B------:R-:W-:-:S03]  /*0560*/  IMAD.MOV.U32 R5, RZ, RZ, RZ ;  /* 0x000000ffff057224 */ /* 0x000fc600078e00ff */
[----:B------:R-:W-:Y:S02]  /*0570*/  LOP3.LUT R7, R8, R3, RZ, 0x30, !PT ;  /* 0x0000000308077212 */ /* 0x000fe400078e30ff */
[----:B------:R-:W-:Y:S02]  /*0580*/  LEA.HI.X R3, R24, UR9, R22, 0x3, P0 ;  /* 0x0000000918037c11 */ /* 0x000fe400080f1c16 */
[----:B------:R-:W-:-:S05]  /*0590*/  LOP3.LUT R4, R7, 0x80000000, R4, 0xf8, !PT ;  /* 0x8000000007047812 */ /* 0x000fca00078ef804 */
[----:B------:R1:W-:Y:S02]  /*05a0*/  STG.E.64 desc[UR10][R2.64], R4 ;  /* 0x0000000402007986 */ /* 0x0003e4000c101b0a */
.L_x_2390:
[----:B------:R-:W-:Y:S05]  /*05b0*/  BSYNC B0 ;  /* 0x0000000000007941 */ /* 0x000fea0003800000 */
.L_x_2389:
[----:B------:R-:W-:Y:S04]  /*05c0*/  BSSY B0, `(.L_x_2391) ;  /* 0x0000018000007945 */ /* 0x000fe80003800000 */
[----:B------:R-:W-:Y:S05]  /*05d0*/  @!P1 BRA `(.L_x_2392) ;  /* 0x0000000000589947 */ /* 0x000fea0003800000 */
[----:B01---5:R-:W-:Y:S02]  /*05e0*/  IMAD.SHL.U32 R4, R14, 0x1000000, RZ ;  /* 0x010000000e047824 */ /* 0x023fe400078e00ff */
[----:B------:R-:W-:-:S03]  /*05f0*/  IMAD.MOV.U32 R6, RZ, RZ, -0x800000 ;  /* 0xff800000ff067424 */ /* 0x000fc600078e00ff */
        /* <DEDUP_REMOVED lines=8> */
[----:B------:R-:W-:-:S05]  /*0680*/  VIADD R3, R3, 0xfffffffc ;  /* 0xfffffffc03037836 */ /* 0x000fca0000000000 */
[----:B------:R-:W-:-:S05]  /*0690*/  SEL R3, R3, RZ, P0 ;  /* 0x000000ff03037207 */ /* 0x000fca0000000000 */
[----:B------:R-:W-:Y:S01]  /*06a0*/  IMAD R6, R3, R6, 0x3c000000 ;  /* 0x3c00000003067424 */ /* 0x000fe200078e0206 */
[----:B------:R-:W-:Y:S02]  /*06b0*/  SHF.L.U32 R3, R2, R3, RZ ;  /* 0x0000000302037219 */ /* 0x000fe400000006ff */
[C---:B------:R-:W-:Y:S02]  /*06c0*/  LEA R2, P0, R20.reuse, UR8, 0x3 ;  /* 0x0000000814027c11 */ /* 0x040fe4000f8018ff */
[----:B------:R-:W-:Y:S02]  /*06d0*/  LEA.HI R6, R3, R6, RZ, 0x1c ;  /* 0x0000000603067211 */ /* 0x000fe400078fe0ff */
[----:B------:R-:W-:Y:S02]  /*06e0*/  LEA.HI.X R3, R20, UR9, R23, 0x3, P0 ;  /* 0x0000000914037c11 */ /* 0x000fe400080f1c17 */
[----:B------:R-:W-:-:S04]  /*06f0*/  LOP3.LUT R5, R6, 0x7f800000, R5, 0xf8, !PT ;  /* 0x7f80000006057812 */ /* 0x000fc800078ef805 */
[----:B------:R-:W-:Y:S01]  /*0700*/  LOP3.LUT R7, R5, R8, RZ, 0x30, !PT ;  /* 0x0000000805077212 */ /* 0x000fe200078e30ff */
[----:B------:R-:W-:-:S03]  /*0710*/  IMAD.MOV.U32 R5, RZ, RZ, RZ ;  /* 0x000000ffff057224 */ /* 0x000fc600078e00ff */
[----:B------:R-:W-:-:S05]  /*0720*/  LOP3.LUT R4, R7, 0x80000000, R4, 0xf8, !PT ;  /* 0x8000000007047812 */ /* 0x000fca00078ef804 */
[----:B------:R2:W-:Y:S02]  /*0730*/  STG.E.64 desc[UR10][R2.64], R4 ;  /* 0x0000000402007986 */ /* 0x0005e4000c101b0a */
.L_x_2392:
[----:B------:R-:W-:Y:S05]  /*0740*/  BSYNC B0 ;  /* 0x0000000000007941 */ /* 0x000fea0003800000 */
.L_x_2391:
[----:B------:R-:W-:Y:S04]  /*0750*/  BSSY B0, `(.L_x_2393) ;  /* 0x0000018000007945 */ /* 0x000fe80003800000 */
[----:B------:R-:W-:Y:S05]  /*0760*/  @!P2 BRA `(.L_x_2394) ;  /* 0x000000000058a947 */ /* 0x000fea0003800000 */
[----:B012--5:R-:W-:Y:S02]  /*0770*/  IMAD.SHL.U32 R4, R16, 0x1000000, RZ ;  /* 0x0100000010047824 */ /* 0x027fe400078e00ff */
        /* <DEDUP_REMOVED lines=21> */
.L_x_2394:
[----:B------:R-:W-:Y:S05]  /*08d0*/  BSYNC B0 ;  /* 0x0000000000007941 */ /* 0x000fea0003800000 */
.L_x_2393:
[----:B------:R-:W-:Y:S04]  /*08e0*/  BSSY B0, `(.L_x_2395) ;  /* 0x0000018000007945 */ /* 0x000fe80003800000 */
[----:B------:R-:W-:Y:S05]  /*08f0*/  @!P3 BRA `(.L_x_2396) ;  /* 0x000000000058b947 */ /* 0x000fea0003800000 */
[----:B-----5:R-:W-:Y:S02]  /*0900*/  IMAD.SHL.U32 R0, R18, 0x1000000, RZ ;  /* 0x0100000012007824 */ /* 0x020fe400078e00ff */
[----:B0-----:R-:W-:Y:S02]  /*0910*/  IMAD.MOV.U32 R6, RZ, RZ, -0x800000 ;  /* 0xff800000ff067424 */ /* 0x001fe400078e00ff */
[----:B------:R-:W-:Y:S01]  /*0920*/  IMAD.MOV.U32 R7, RZ, RZ, RZ ;  /* 0x000000ffff077224 */ /* 0x000fe200078e00ff */
[----:B-123--:R-:W-:-:S04]  /*0930*/  LOP3.LUT R2, R0, 0x7f000000, RZ, 0xc0, !PT ;  /* 0x7f00000000027812 */ /* 0x00efc800078ec0ff */
        /* <DEDUP_REMOVED lines=10> */
[----:B------:R-:W-:Y:S02]  /*09e0*/  LEA R2, P0, R10, UR8, 0x3 ;  /* 0x000000080a027c11 */ /* 0x000fe4000f8018ff */
[----:B------:R-:W-:Y:S02]  /*09f0*/  LEA.HI R3, R3, R6, RZ, 0x1c ;  /* 0x0000000603037211 */ /* 0x000fe400078fe0ff */
[----:B------:R-:W-:Y:S02]  /*0a00*/  SHF.R.S32.HI R6, RZ, 0x1f, R5 ;  /* 0x0000001fff067819 */ /* 0x000fe40000011405 */
[----:B------:R-:W-:-:S04]  /*0a10*/  LOP3.LUT R3, R3, 0x7f800000, R4, 0xf8, !PT ;  /* 0x7f80000003037812 */ /* 0x000fc800078ef804 */
[----:B------:R-:W-:Y:S02]  /*0a20*/  LOP3.LUT R5, R3, R6, RZ, 0x30, !PT ;  /* 0x0000000603057212 */ /* 0x000fe400078e30ff */
[----:B------:R-:W-:Y:S02]  /*0a30*/  LEA.HI.X R3, R10, UR9, R19, 0x3, P0 ;  /* 0x000000090a037c11 */ /* 0x000fe400080f1c13 */
[----:B------:R-:W-:-:S05]  /*0a40*/  LOP3.LUT R6, R5, 0x80000000, R0, 0xf8, !PT ;  /* 0x8000000005067812 */ /* 0x000fca00078ef800 */
[----:B------:R4:W-:Y:S02]  /*0a50*/  STG.E.64 desc[UR10][R2.64], R6 ;  /* 0x0000000602007986 */ /* 0x0009e4000c101b0a */
.L_x_2396:
[----:B------:R-:W-:Y:S05]  /*0a60*/  BSYNC B0 ;  /* 0x0000000000007941 */ /* 0x000fea0003800000 */
.L_x_2395:
[----:B------:R-:W-:-:S04]  /*0a70*/  IMAD.MOV.U32 R10, RZ, RZ, R12 ;  /* 0x000000ffff0a7224 */ /* 0x000fc800078e000c */
[----:B------:R-:W-:-:S04]  /*0a80*/  IMAD.WIDE.U32 R10, R13, 0x4, R10 ;  /* 0x000000040d0a7825 */ /* 0x000fc800078e000a */
[----:B------:R-:W-:Y:S01]  /*0a90*/  IMAD.MOV.U32 R12, RZ, RZ, R10 ;  /* 0x000000ffff0c7224 */ /* 0x000fe200078e000a */
[C---:B------:R-:W-:Y:S02]  /*0aa0*/  ISETP.GE.U32.AND P0, PT, R10.reuse, 0x10000, PT ;  /* 0x000100000a00780c */ /* 0x040fe40003f06070 */
[----:B------:R-:W-:Y:S02]  /*0ab0*/  ISETP.LT.U32.AND P1, PT, R10, UR13, PT ;  /* 0x0000000d0a007c0c */ /* 0x000fe4000bf21070 */
[C---:B------:R-:W-:Y:S02]  /*0ac0*/  ISETP.GE.U32.AND.EX P0, PT, R11.reuse, RZ, PT, P0 ;  /* 0x000000ff0b00720c */ /* 0x040fe40003f06100 */
[----:B------:R-:W-:-:S13]  /*0ad0*/  ISETP.LT.AND.EX P1, PT, R11, UR6, PT, P1 ;  /* 0x000000060b007c0c */ /* 0x000fda000bf21310 */
[----:B------:R-:W-:Y:S05]  /*0ae0*/  @!P0 BRA P1, `(.L_x_2397) ;  /* 0xfffffff400bc8947 */ /* 0x000fea000083ffff */
[----:B------:R-:W-:Y:S05]  /*0af0*/  EXIT ;  /* 0x000000000000794d */ /* 0x000fea0003800000 */
.L_x_2388:
        /* <DEDUP_REMOVED lines=8> */
.L_x_2398:
        /* <DEDUP_REMOVED lines=58> */
[----:B------:R-:W-:Y:S01]  /*0f20*/  SHF.R.S32.HI R17, RZ, 0x8, R17 ;  /* 0x00000008ff117819 */ /* 0x000fe20000011411 */
[----:B------:R-:W-:Y:S01]  /*0f30*/  VIADD R10, R10, 0xffffffff ;  /* 0xffffffff0a0a7836 */ /* 0x000fe20000000000 */
[----:B------:R-:W-:-:S02]  /*0f40*/  LOP3.LUT R11, R12, 0x7f800000, R11, 0xf8, !PT ;  /* 0x7f8000000c0b7812 */ /* 0x000fc400078ef80b */
[----:B------:R-:W-:Y:S02]  /*0f50*/  SHF.R.S32.HI R8, RZ, 0x1f, R8 ;  /* 0x0000001fff087819 */ /* 0x000fe40000011408 */
[----:B------:R-:W-:Y:S02]  /*0f60*/  LEA R12, P0, R3, UR8, 0x5 ;  /* 0x00000008030c7c11 */ /* 0x000fe4000f8028ff */
[----:B------:R-:W-:Y:S02]  /*0f70*/  LOP3.LUT R14, R14, 0x7f800000, R13, 0xf8, !PT ;  /* 0x7f8000000e0e7812 */ /* 0x000fe400078ef80d */
[----:B------:R-:W-:Y:S02]  /*0f80*/  LOP3.LUT R16, R16, 0x7f800000, R15, 0xf8, !PT ;  /* 0x7f80000010107812 */ /* 0x000fe400078ef80f */
[----:B------:R-:W-:Y:S02]  /*0f90*/  LOP3.LUT R17, R18, 0x7f800000, R17, 0xf8, !PT ;  /* 0x7f80000012117812 */ /* 0x000fe400078ef811 */
[----:B------:R-:W-:-:S02]  /*0fa0*/  SHF.R.S32.HI R7, RZ, 0x1f, R7 ;  /* 0x0000001fff077819 */ /* 0x000fc40000011407 */
[----:B------:R-:W-:Y:S02]  /*0fb0*/  SHF.R.S32.HI R9, RZ, 0x1f, R9 ;  /* 0x0000001fff097819 */ /* 0x000fe40000011409 */
[----:B------:R-:W-:Y:S02]  /*0fc0*/  SHF.R.S32.HI R10, RZ, 0x1f, R10 ;  /* 0x0000001fff0a7819 */ /* 0x000fe4000001140a */
[----:B------:R-:W-:Y:S02]  /*0fd0*/  LOP3.LUT R11, R11, R8, RZ, 0x30, !PT ;  /* 0x000000080b0b7212 */ /* 0x000fe400078e30ff */
[----:B------:R-:W-:Y:S02]  /*0fe0*/  LEA.HI.X R13, R3, UR9, R0, 0x5, P0 ;  /* 0x00000009030d7c11 */ /* 0x000fe400080f2c00 */
[----:B------:R-:W-:Y:S02]  /*0ff0*/  LOP3.LUT R7, R14, R7, RZ, 0x30, !PT ;  /* 0x000000070e077212 */ /* 0x000fe400078e30ff */
[----:B------:R-:W-:Y:S01]  /*1000*/  LOP3.LUT R8, R16, R9, RZ, 0x30, !PT ;  /* 0x0000000910087212 */ /* 0x000fe200078e30ff */
[----:B------:R-:W-:Y:S01]  /*1010*/  IMAD.MOV.U32 R9, RZ, RZ, RZ ;  /* 0x000000ffff097224 */ /* 0x000fe200078e00ff */
[----:B------:R-:W-:-:S02]  /*1020*/  LOP3.LUT R17, R17, R10, RZ, 0x30, !PT ;  /* 0x0000000a11117212 */ /* 0x000fc400078e30ff */
[----:B------:R-:W-:Y:S02]  /*1030*/  IADD3 R3, P0, R3, UR5, RZ ;  /* 0x0000000503037c10 */ /* 0x000fe4000ff1e0ff */
[----:B------:R-:W-:Y:S01]  /*1040*/  LOP3.LUT R4, R11, 0x80000000, R4, 0xf8, !PT ;  /* 0x800000000b047812 */ /* 0x000fe200078ef804 */
[----:B------:R-:W-:Y:S01]  /*1050*/  IMAD.MOV.U32 R11, RZ, RZ, RZ ;  /* 0x000000ffff0b7224 */ /* 0x000fe200078e00ff */
[----:B------:R-:W-:Y:S01]  /*1060*/  LOP3.LUT R6, R7, 0x80000000, R6, 0xf8, !PT ;  /* 0x8000000007067812 */ /* 0x000fe200078ef806 */
[----:B------:R-:W-:Y:S01]  /*1070*/  IMAD.MOV.U32 R7, RZ, RZ, RZ ;  /* 0x000000ffff077224 */ /* 0x000fe200078e00ff */
[----:B------:R-:W-:Y:S01]  /*1080*/  LOP3.LUT R8, R8, 0x80000000, R5, 0xf8, !PT ;  /* 0x8000000008087812 */ /* 0x000fe200078ef805 */
[----:B------:R-:W-:Y:S01]  /*1090*/  IMAD.MOV.U32 R5, RZ, RZ, RZ ;  /* 0x000000ffff057224 */ /* 0x000fe200078e00ff */
[----:B------:R-:W-:Y:S01]  /*10a0*/  LOP3.LUT R10, R17, 0x80000000, R2, 0xf8, !PT ;  /* 0x80000000110a7812 */ /* 0x000fe200078ef802 */
[C---:B------:R-:W-:Y:S01]  /*10b0*/  IMAD.SHL.U32 R2, R3.reuse, 0x4, RZ ;  /* 0x0000000403027824 */ /* 0x040fe200078e00ff */
[----:B------:R-:W-:Y:S01]  /*10c0*/  ISETP.LT.U32.AND P1, PT, R3, 0x4000, PT ;  /* 0x000040000300780c */ /* 0x000fe20003f21070 */
[----:B------:R-:W-:Y:S01]  /*10d0*/  IMAD.X R0, RZ, RZ, R0, P0 ;  /* 0x000000ffff007224 */ /* 0x000fe200000e0600 */
[----:B------:R0:W-:Y:S02]  /*10e0*/  STG.E.128 desc[UR10][R12.64], R4 ;  /* 0x000000040c007986 */ /* 0x0001e4000c101d0a */
[----:B------:R-:W-:-:S02]  /*10f0*/  ISETP.GE.U32.AND P0, PT, R2, UR13, PT ;  /* 0x0000000d02007c0c */ /* 0x000fc4000bf06070 */
[----:B------:R0:W-:Y:S01]  /*1100*/  STG.E.128 desc[UR10][R12.64+0x10], R8 ;  /* 0x000010080c007986 */ /* 0x0001e2000c101d0a */
[----:B------:R-:W-:Y:S02]  /*1110*/  SHF.L.U64.HI R2, R3, 0x2, R0 ;  /* 0x0000000203027819 */ /* 0x000fe40000010200 */
[----:B------:R-:W-:Y:S02]  /*1120*/  ISETP.LT.U32.AND.EX P1, PT, R0, RZ, PT, P1 ;  /* 0x000000ff0000720c */ /* 0x000fe40003f21110 */
[----:B------:R-:W-:-:S13]  /*1130*/  ISETP.GE.AND.EX P0, PT, R2, UR6, PT, P0 ;  /* 0x0000000602007c0c */ /* 0x000fda000bf06300 */
[----:B0-----:R-:W-:Y:S05]  /*1140*/  @!P0 BRA P1, `(.L_x_2398) ;  /* 0xfffffff8008c8947 */ /* 0x001fea000083ffff */
[----:B------:R-:W-:Y:S05]  /*1150*/  EXIT ;  /* 0x000000000000794d */ /* 0x000fea0003800000 */
.L_x_2399:
        /* <DEDUP_REMOVED lines=10> */
.L_x_7904:


//--------------------- .text._ZN2at6native55_GLOBAL__N__de093ff9_22_ForeachBinaryOpList_cu_a911ec4325multi_tensor_apply_kernelINS1_18TensorListMetadataILi2EEENS1_11CopyFunctorIN3c107complexIfEEbLi2ELi1ELi1EEEJNS0_4CopyIS8_bEEEEEvT_T0_DpT1_ --------------------------
	.section	.text._ZN2at6native55_GLOBAL__N__de093ff9_22_ForeachBinaryOpList_cu_a911ec4325multi_tensor_apply_kernelINS1_18TensorListMetadataILi2EEENS1_11CopyFunctorIN3c107complexIfEEbLi2ELi1ELi1EEEJNS0_4CopyIS8_bEEEEEvT_T0_DpT1_,"ax",@progbits
	.align	128
.text._ZN2at6native55_GLOBAL__N__de093ff9_22_ForeachBinaryOpList_cu_a911ec4325multi_tensor_apply_kernelINS1_18TensorListMetadataILi2EEENS1_11CopyFunctorIN3c107complexIfEEbLi2ELi1ELi1EEEJNS0_4CopyIS8_bEEEEEvT_T0_DpT1_:
        .type           _ZN2at6native55_GLOBAL__N__de093ff9_22_ForeachBinaryOpList_cu_a911ec4325multi_tensor_apply_kernelINS1_18TensorListMetadataILi2EEENS1_11CopyFunctorIN3c107complexIfEEbLi2ELi1ELi1EEEJNS0_4CopyIS8_bEEEEEvT_T0_DpT1_,@function
        .size           _ZN2at6native55_GLOBAL__N__de093ff9_22_ForeachBinaryOpList_cu_a911ec4325multi_tensor_apply_kernelINS1_18TensorListMetadataILi2EEENS1_11CopyFunctorIN3c107complexIfEEbLi2ELi1ELi1EEEJNS0_4CopyIS8_bEEEEEvT_T0_DpT1_,(.L_x_7905 - _ZN2at6native55_GLOBAL__N__de093ff9_22_ForeachBinaryOpList_cu_a911ec4325multi_tensor_apply_kernelINS1_18TensorListMetadataILi2EEENS1_11CopyFunctorIN3c107complexIfEEbLi2ELi1ELi1EEEJNS0_4CopyIS8_bEEEEEvT_T0_DpT1_)
        .other          _ZN2at6native55_GLOBAL__N__de093ff9_22_ForeachBinaryOpList_cu_a911ec4325multi_tensor_apply_kernelINS1_18TensorListMetadataILi2EEENS1_11CopyFunctorIN3c107complexIfEEbLi2ELi1ELi1EEEJNS0_4CopyIS8_bEEEEEvT_T0_DpT1_,@"STO_CUDA_ENTRY STV_DEFAULT"
_ZN2at6native55_GLOBAL__N__de093ff9_22_ForeachBinaryOpList_cu_a911ec4325multi_tensor_apply_kernelINS1_18TensorListMetadataILi2EEENS1_11CopyFunctorIN3c107complexIfEEbLi2ELi1ELi1EEEJNS0_4CopyIS8_bEEEEEvT_T0_DpT1_:
        /* <DEDUP_REMOVED lines=28> */
.L_x_2401:
[----:B0-----:R-:W-:Y:S01]  /*01c0*/  IADD3 R26, P1, R11, R21, RZ ;  /* 0x000000150b1a7210 */ /* 0x001fe20007f3e0ff */
[----:B-1----:R-:W-:-:S03]  /*01d0*/  IMAD R19, R20, 0x3, RZ ;  /* 0x0000000314137824 */ /* 0x002fc600078e02ff */
[C---:B------:R-:W-:Y:S01]  /*01e0*/  ISETP.GE.U32.AND P0, PT, R26.reuse, 0x10000, PT ;  /* 0x000100001a00780c */ /* 0x040fe20003f06070 */
[----:B------:R-:W-:Y:S01]  /*01f0*/  IMAD.X R17, RZ, RZ, R22, P1 ;  /* 0x000000ffff117224 */ /* 0x000fe200008e0616 */
[----:B------:R-:W-:Y:S02]  /*0200*/  ISETP.LT.U32.AND P1, PT, R26, R2, PT ;  /* 0x000000021a00720c */ /* 0x000fe40003f21070 */
[CC--:B------:R-:W-:Y:S02]  /*0210*/  IADD3 R18, P2, R20.reuse, R26.reuse, RZ ;  /* 0x0000001a14127210 */ /* 0x0c0fe40007f5e0ff */
[C---:B------:R-:W-:Y:S02]  /*0220*/  ISETP.GE.U32.AND.EX P0, PT, R17.reuse, RZ, PT, P0 ;  /* 0x000000ff1100720c */ /* 0x040fe40003f06100 */
[----:B------:R-:W-:Y:S01]  /*0230*/  LEA R24, P4, R20, R26, 0x1 ;  /* 0x0000001a14187211 */ /* 0x000fe200078808ff */
[----:B------:R-:W-:Y:S01]  /*0240*/  IMAD.X R15, RZ, RZ, R17, P2 ;  /* 0x000000ffff0f7224 */ /* 0x000fe200010e0611 */
[----:B------:R-:W-:-:S02]  /*0250*/  ISETP.LT.AND.EX P0, PT, R17, R4, !P0, P1 ;  /* 0x000000041100720c */ /* 0x000fc40004701310 */
[C---:B------:R-:W-:Y:S01]  /*0260*/  ISETP.GE.U32.AND P1, PT, R18.reuse, 0x10000, PT ;  /* 0x000100001200780c */ /* 0x040fe20003f26070 */
[--C-:B------:R-:W-:Y:S01]  /*0270*/  IMAD.X R25, RZ, RZ, R17.reuse, P4 ;  /* 0x000000ffff197224 */ /* 0x100fe200020e0611 */
[----:B------:R-:W-:Y:S02]  /*0280*/  ISETP.LT.U32.AND P3, PT, R18, R2, PT ;  /* 0x000000021200720c */ /* 0x000fe40003f61070 */
[----:B------:R-:W-:Y:S02]  /*0290*/  ISETP.GE.U32.AND.EX P1, PT, R15, RZ, PT, P1 ;  /* 0x000000ff0f00720c */ /* 0x000fe40003f26110 */
[----:B------:R-:W-:Y:S02]  /*02a0*/  IADD3 R19, P5, R19, R26, RZ ;  /* 0x0000001a13137210 */ /* 0x000fe40007fbe0ff */
[----:B------:R-:W-:Y:S02]  /*02b0*/  ISETP.LT.AND.EX P1, PT, R15, R4, !P1, P3 ;  /* 0x000000040f00720c */ /* 0x000fe40004f21330 */
[----:B------:R-:W-:Y:S01]  /*02c0*/  ISETP.GE.U32.AND P2, PT, R24, 0x10000, PT ;  /* 0x000100001800780c */ /* 0x000fe20003f46070 */
[----:B------:R-:W-:Y:S01]  /*02d0*/  IMAD.X R23, RZ, RZ, R17, P5 ;  /* 0x000000ffff177224 */ /* 0x000fe200028e0611 */
[----:B------:R-:W-:-:S02]  /*02e0*/  @P0 IADD3 R12, P6, R26, R0, RZ ;  /* 0x000000001a0c0210 */ /* 0x000fc40007fde0ff */
[----:B------:R-:W-:Y:S02]  /*02f0*/  ISETP.LT.U32.AND P4, PT, R24, R2, PT ;  /* 0x000000021800720c */ /* 0x000fe40003f81070 */
[----:B------:R-:W-:Y:S01]  /*0300*/  ISETP.GE.U32.AND.EX P2, PT, R25, RZ, PT, P2 ;  /* 0x000000ff1900720c */ /* 0x000fe20003f46120 */
[----:B------:R-:W-:Y:S01]  /*0310*/  @P0 IMAD.X R13, R17, 0x1, R3, P6 ;  /* 0x00000001110d0824 */ /* 0x000fe200030e0603 */
[----:B------:R-:W-:Y:S02]  /*0320*/  ISETP.GE.U32.AND P3, PT, R19, 0x10000, PT ;  /* 0x000100001300780c */ /* 0x000fe40003f66070 */
[----:B------:R-:W-:Y:S02]  /*0330*/  ISETP.LT.AND.EX P4, PT, R25, R4, !P2, P4 ;  /* 0x000000041900720c */ /* 0x000fe40005781340 */
[----:B------:R-:W-:Y:S01]  /*0340*/  ISETP.LT.U32.AND P5, PT, R19, R2, PT ;  /* 0x000000021300720c */ /* 0x000fe20003fa1070 */
[----:B------:R0:W2:Y:S01]  /*0350*/  @P0 LDG.E.U8 R10, desc[UR4][R12.64] ;  /* 0x000000040c0a0981 */ /* 0x0000a2000c1e1100 */
[----:B------:R-:W-:-:S04]  /*0360*/  ISETP.GE.U32.AND.EX P2, PT, R23, RZ, PT, P3 ;  /* 0x000000ff1700720c */ /* 0x000fc80003f46130 */
[----:B------:R-:W-:Y:S02]  /*0370*/  ISETP.LT.AND.EX P2, PT, R23, R4, !P2, P5 ;  /* 0x000000041700720c */ /* 0x000fe40005741350 */
[----:B0-----:R-:W-:-:S05]  /*0380*/  @P1 IADD3 R12, P3, R18, R0, RZ ;  /* 0x00000000120c1210 */ /* 0x001fca0007f7e0ff */
[----:B------:R-:W-:Y:S01]  /*0390*/  @P1 IMAD.X R13, R15, 0x1, R3, P3 ;  /* 0x000000010f0d1824 */ /* 0x000fe200018e0603 */
[----:B------:R-:W-:-:S04]  /*03a0*/  @P4 IADD3 R28, P3, R24, R0, RZ ;  /* 0x00000000181c4210 */ /* 0x000fc80007f7e0ff */
[----:B------:R0:W3:Y:S01]  /*03b0*/  @P1 LDG.E.U8 R9, desc[UR4][R12.64] ;  /* 0x000000040c091981 */ /* 0x0000e2000c1e1100 */
[----:B------:R-:W-:-:S05]  /*03c0*/  @P4 IMAD.X R29, R25, 0x1, R3, P3 ;  /* 0x00000001191d4824 */ /* 0x000fca00018e0603 */
[----:B------:R-:W4:Y:S01]  /*03d0*/  @P4 LDG.E.U8 R8, desc[UR4][R28.64] ;  /* 0x000000041c084981 */ /* 0x000f22000c1e1100 */
[----:B0-----:R-:W-:-:S05]  /*03e0*/  @P2 IADD3 R12, P3, R19, R0, RZ ;  /* 0x00000000130c2210 */ /* 0x001fca0007f7e0ff */
[----:B------:R-:W-:-:S05]  /*03f0*/  @P2 IMAD.X R13, R23, 0x1, R3, P3 ;  /* 0x00000001170d2824 */ /* 0x000fca00018e0603 */
[----:B------:R0:W5:Y:S02]  /*0400*/  @P2 LDG.E.U8 R5, desc[UR4][R12.64] ;  /* 0x000000040c052981 */ /* 0x000164000c1e1100 */
[----:B0-----:R-:W-:-:S04]  /*0410*/  @P0 LEA R12, P3, R26, R6, 0x3 ;  /* 0x000000061a0c0211 */ /* 0x001fc800078618ff */
[----:B------:R-:W-:Y:S01]  /*0420*/  @P0 LEA.HI.X R13, R26, R7, R17, 0x3, P3 ;  /* 0x000000071a0d0211 */ /* 0x000fe200018f1c11 */
[----:B------:R-:W-:Y:S01]  /*0430*/  IMAD.MOV.U32 R17, RZ, RZ, RZ ;  /* 0x000000ffff117224 */ /* 0x000fe200078e00ff */
[----:B--2---:R-:W0:Y:S04]  /*0440*/  @P0 I2F.S8 R16, R10 ;  /* 0x0000000a00100306 */ /* 0x004e280000001400 */
[----:B0-----:R0:W-:Y:S04]  /*0450*/  @P0 STG.E.64 desc[UR4][R12.64], R16 ;  /* 0x000000100c000986 */ /* 0x0011e8000c101b04 */
[----:B---3--:R-:W1:Y:S01]  /*0460*/  @P1 I2F.S8 R14, R9 ;  /* 0x00000009000e1306 */ /* 0x008e620000001400 */
[----:B0-----:R-:W-:-:S04]  /*0470*/  @P1 LEA R12, P0, R18, R6, 0x3 ;  /* 0x00000006120c1211 */ /* 0x001fc800078018ff */
[----:B------:R-:W-:Y:S01]  /*0480*/  @P1 LEA.HI.X R13, R18, R7, R15, 0x3, P0 ;  /* 0x00000007120d1211 */ /* 0x000fe200000f1c0f */
[----:B------:R-:W-:Y:S02]  /*0490*/  IMAD.MOV.U32 R15, RZ, RZ, RZ ;  /* 0x000000ffff0f7224 */ /* 0x000fe400078e00ff */
[----:B----4-:R-:W0:Y:S03]  /*04a0*/  @P4 I2F.S8 R16, R8 ;  /* 0x0000000800104306 */ /* 0x010e260000001400 */
[----:B-1----:R2:W-:Y:S01]  /*04b0*/  @P1 STG.E.64 desc[UR4][R12.64], R14 ;  /* 0x0000000e0c001986 */ /* 0x0025e2000c101b04 */
[----:B------:R-:W-:-:S04]  /*04c0*/  @P2 LEA R28, P1, R19, R6, 0x3 ;  /* 0x00000006131c2211 */ /* 0x000fc800078218ff */
[----:B-----5:R-:W1:Y:S01]  /*04d0*/  @P2 I2F.S8 R18, R5 ;  /* 0x0000000500122306 */ /* 0x020e620000001400 */
[C---:B------:R-:W-:Y:S02]  /*04e0*/  @P4 LEA R26, P0, R24.reuse, R6, 0x3 ;  /* 0x00000006181a4211 */ /* 0x040fe400078018ff */
[-C--:B------:R-:W-:Y:S01]  /*04f0*/  @P2 LEA.HI.X R29, R19, R7.reuse, R23, 0x3, P1 ;  /* 0x00000007131d2211 */ /* 0x080fe200008f1c17 */
[----:B------:R-:W-:Y:S02]  /*0500*/  IMAD.MOV.U32 R23, RZ, RZ, R22 ;  /* 0x000000ffff177224 */ /* 0x000fe400078e0016 */
[----:B------:R-:W-:Y:S01]  /*0510*/  IMAD.MOV.U32 R22, RZ, RZ, R21 ;  /* 0x000000ffff167224 */ /* 0x000fe200078e0015 */
[----:B------:R-:W-:Y:S01]  /*0520*/  @P4 LEA.HI.X R27, R24, R7, R25, 0x3, P0 ;  /* 0x00000007181b4211 */ /* 0x000fe200000f1c19 */
[----:B------:R-:W-:Y:S02]  /*0530*/  IMAD.MOV.U32 R19, RZ, RZ, RZ ;  /* 0x000000ffff137224 */ /* 0x000fe400078e00ff */
[----:B------:R-:W-:-:S02]  /*0540*/  IMAD.WIDE.U32 R22, R20, 0x4, R22 ;  /* 0x0000000414167825 */ /* 0x000fc400078e0016 */
[----:B0-----:R2:W-:Y:S01]  /*0550*/  @P4 STG.E.64 desc[UR4][R26.64], R16 ;  /* 0x000000101a004986 */ /* 0x0015e2000c101b04 */
[----:B------:R-:W-:-:S03]  /*0560*/  ISETP.GE.U32.AND P0, PT, R22, 0x10000, PT ;  /* 0x000100001600780c */ /* 0x000fc60003f06070 */
[----:B-1----:R2:W-:Y:S01]  /*0570*/  @P2 STG.E.64 desc[UR4][R28.64], R18 ;  /* 0x000000121c002986 */ /* 0x0025e2000c101b04 */
[----:B------:R-:W-:Y:S02]  /*0580*/  ISETP.LT.U32.AND P1, PT, R22, R2, PT ;  /* 0x000000021600720c */ /* 0x000fe40003f21070 */
[C---:B------:R-:W-:Y:S02]  /*0590*/  ISETP.GE.U32.AND.EX P0, PT, R23.reuse, RZ, PT, P0 ;  /* 0x000000ff1700720c */ /* 0x040fe40003f06100 */
[----:B------:R-:W-:Y:S01]  /*05a0*/  ISETP.LT.AND.EX P1, PT, R23, R4, PT, P1 ;  /* 0x000000041700720c */ /* 0x000fe20003f21310 */
[----:B------:R-:W-:Y:S02]  /*05b0*/  IMAD.MOV.U32 R21, RZ, RZ, R22 ;  /* 0x000000ffff157224 */ /* 0x000fe400078e0016 */
[----:B------:R-:W-:-:S10]  /*05c0*/  IMAD.MOV.U32 R22, RZ, RZ, R23 ;  /* 0x000000ffff167224 */ /* 0x000fd400078e0017 */
[----:B--2---:R-:W-:Y:S05]  /*05d0*/  @!P0 BRA P1, `(.L_x_2401) ;  /* 0xfffffff800f88947 */ /* 0x004fea000083ffff */
[----:B------:R-:W-:Y:S05]  /*05e0*/  EXIT ;  /* 0x000000000000794d */ /* 0x000fea0003800000 */
.L_x_2400:
        /* <DEDUP_REMOVED lines=8> */
.L_x_2402:
[----:B------:R-:W-:-:S04]  /*0670*/  LEA R18, P0, R21, R0, 0x2 ;  /* 0x0000000015127211 */ /* 0x000fc800078010ff */
[----:B------:R-:W-:-:S05]  /*0680*/  LEA.HI.X R19, R21, R3, R20, 0x2, P0 ;  /* 0x0000000315137211 */ /* 0x000fca00000f1414 */
[----:B------:R-:W2:Y:S01]  /*0690*/  LDG.E R18, desc[UR4][R18.64] ;  /* 0x0000000412127981 */ /* 0x000ea2000c1e1900 */
[C---:B0-----:R-:W-:Y:S01]  /*06a0*/  LEA R16, P0, R21.reuse, R6, 0x5 ;  /* 0x0000000615107211 */ /* 0x041fe200078028ff */
[----:B------:R-:W-:Y:S02]  /*06b0*/  IMAD.MOV.U32 R9, RZ, RZ, RZ ;  /* 0x000000ffff097224 */ /* 0x000fe400078e00ff */
[----:B------:R-:W-:Y:S01]  /*06c0*/  IMAD.MOV.U32 R11, RZ, RZ, RZ ;  /* 0x000000ffff0b7224 */ /* 0x000fe200078e00ff */
[C---:B------:R-:W-:Y:S01]  /*06d0*/  LEA.HI.X R17, R21.reuse, R7, R20, 0x5, P0 ;  /* 0x0000000715117211 */ /* 0x040fe200000f2c14 */
[----:B------:R-:W-:Y:S01]  /*06e0*/  IMAD.MOV.U32 R13, RZ, RZ, RZ ;  /* 0x000000ffff0d7224 */ /* 0x000fe200078e00ff */
[----:B------:R-:W-:Y:S01]  /*06f0*/  IADD3 R21, P0, R21, UR6, RZ ;  /* 0x0000000615157c10 */ /* 0x000fe2000ff1e0ff */
[----:B------:R-:W-:-:S03]  /*0700*/  IMAD.MOV.U32 R15, RZ, RZ, RZ ;  /* 0x000000ffff0f7224 */ /* 0x000fc600078e00ff */
[C---:B------:R-:W-:Y:S01]  /*0710*/  ISETP.LT.U32.AND P1, PT, R21.reuse, 0x4000, PT ;  /* 0x000040001500780c */ /* 0x040fe20003f21070 */
[----:B------:R-:W-:Y:S02]  /*0720*/  IMAD.SHL.U32 R5, R21, 0x4, RZ ;  /* 0x0000000415057824 */ /* 0x000fe400078e00ff */
[----:B------:R-:W-:-:S03]  /*0730*/  IMAD.X R20, RZ, RZ, R20, P0 ;  /* 0x000000ffff147224 */ /* 0x000fc600000e0614 */
[----:B------:R-:W-:Y:S02]  /*0740*/  ISETP.GE.U32.AND P0, PT, R5, R2, PT ;  /* 0x000000020500720c */ /* 0x000fe40003f06070 */
[----:B------:R-:W-:Y:S02]  /*0750*/  SHF.L.U64.HI R5, R21, 0x2, R20 ;  /* 0x0000000215057819 */ /* 0x000fe40000010214 */
[----:B------:R-:W-:Y:S02]  /*0760*/  ISETP.LT.U32.AND.EX P1, PT, R20, RZ, PT, P1 ;  /* 0x000000ff1400720c */ /* 0x000fe40003f21110 */
[----:B------:R-:W-:Y:S01]  /*0770*/  ISETP.GE.AND.EX P0, PT, R5, R4, PT, P0 ;  /* 0x000000040500720c */ /* 0x000fe20003f06300 */
[----:B--2---:R-:W-:Y:S08]  /*0780*/  I2F.S8 R10, R18.B1 ;  /* 0x10000012000a7306 */ /* 0x004ff00000001400 */
[----:B------:R-:W0:Y:S08]  /*0790*/  I2F.S8 R8, R18 ;  /* 0x0000001200087306 */ /* 0x000e300000001400 */
[----:B------:R-:W-:Y:S01]  /*07a0*/  I2F.S8 R14, R18.B3 ;  /* 0x30000012000e7306 */ /* 0x000fe20000001400 */
[----:B0-----:R0:W-:Y:S07]  /*07b0*/  STG.E.128 desc[UR4][R16.64], R8 ;  /* 0x0000000810007986 */ /* 0x0011ee000c101d04 */
[----:B------:R-:W1:Y:S02]  /*07c0*/  I2F.S8 R12, R18.B2 ;  /* 0x20000012000c7306 */ /* 0x000e640000001400 */
[----:B-1----:R0:W-:Y:S01]  /*07d0*/  STG.E.128 desc[UR4][R16.64+0x10], R12 ;  /* 0x0000100c10007986 */ /* 0x0021e2000c101d04 */
[----:B------:R-:W-:Y:S05]  /*07e0*/  @!P0 BRA P1, `(.L_x_2402) ;  /* 0xfffffffc00a08947 */ /* 0x000fea000083ffff */
[----:B------:R-:W-:Y:S05]  /*07f0*/  EXIT ;  /* 0x000000000000794d */ /* 0x000fea0003800000 */
.L_x_2403:
        /* <DEDUP_REMOVED lines=16> */
.L_x_7905:


//--------------------- .text._ZN2at6native55_GLOBAL__N__de093ff9_22_ForeachBinaryOpList_cu_a911ec4325multi_tensor_apply_kernelINS1_18TensorListMetadataILi2EEENS1_11CopyFunctorIN3c107complexIfEENS6_8BFloat16ELi2ELi1ELi1EEEJNS0_4CopyIS8_S9_EEEEEvT_T0_DpT1_ --------------------------
	.section	.text._ZN2at6native55_GLOBAL__N__de093ff9_22_ForeachBinaryOpList_cu_a911ec4325multi_tensor_apply_kernelINS1_18TensorListMetadataILi2EEENS1_11CopyFunctorIN3c107complexIfEENS6_8BFloat16ELi2ELi1ELi1EEEJNS0_4CopyIS8_S9_EEEEEvT_T0_DpT1_,"ax",@progbits
	.align	128
.text._ZN2at6native55_GLOBAL__N__de093ff9_22_ForeachBinaryOpList_cu_a911ec4325multi_tensor_apply_kernelINS1_18TensorListMetadataILi2EEENS1_11CopyFunctorIN3c107complexIfEENS6_8BFloat16ELi2ELi1ELi1EEEJNS0_4CopyIS8_S9_EEEEEvT_T0_DpT1_:
        .type           _ZN2at6native55_GLOBAL__N__de093ff9_22_ForeachBinaryOpList_cu_a911ec4325multi_tensor_apply_kernelINS1_18TensorListMetadataILi2EEENS1_11CopyFunctorIN3c107complexIfEENS6_8BFloat16ELi2ELi1ELi1EEEJNS0_4CopyIS8_S9_EEEEEvT_T0_DpT1_,@function
        .size           _ZN2at6native55_GLOBAL__N__de093ff9_22_ForeachBinaryOpList_cu_a911ec4325multi_tensor_apply_kernelINS1_18TensorListMetadataILi2EEENS1_11CopyFunctorIN3c107complexIfEENS6_8BFloat16ELi2ELi1ELi1EEEJNS0_4CopyIS8_S9_EEEEEvT_T0_DpT1_,(.L_x_7906 - _ZN2at6native55_GLOBAL__N__de093ff9_22_ForeachBinaryOpList_cu_a911ec4325multi_tensor_apply_kernelINS1_18TensorListMetadataILi2EEENS1_11CopyFunctorIN3c107complexIfEENS6_8BFloat16ELi2ELi1ELi1EEEJNS0_4CopyIS8_S9_EEEEEvT_T0_DpT1_)
        .other          _ZN2at6native55_GLOBAL__N__de093ff9_22_ForeachBinaryOpList_cu_a911ec4325multi_tensor_apply_kernelINS1_18TensorListMetadataILi2EEENS1_11CopyFunctorIN3c107complexIfEENS6_8BFloat16ELi2ELi1ELi1EEEJNS0_4CopyIS8_S9_EEEEEvT_T0_DpT1_,@"STO_CUDA_ENTRY STV_DEFAULT"
_ZN2at6native55_GLOBAL__N__de093ff9_22_ForeachBinaryOpList_cu_a911ec4325multi_tensor_apply_kernelINS1_18TensorListMetadataILi2EEENS1_11CopyFunctorIN3c107complexIfEENS6_8BFloat16ELi2ELi1ELi1EEEJNS0_4CopyIS8_S9_EEEEEvT_T0_DpT1_:
        /* <DEDUP_REMOVED lines=27> */
.L_x_2405:
        /* <DEDUP_REMOVED lines=13> */
[----:B------:R-:W-:Y:S02]  /*0280*/  ISETP.GE.U32.AND.EX P2, PT, R13, RZ, PT, P2 ;  /* 0x000000ff0d00720c */ /* 0x000fe40003f46120 */
[----:B------:R-:W-:Y:S02]  /*0290*/  IADD3 R17, P5, R17, R14, RZ ;  /* 0x0000000e11117210 */ /* 0x000fe40007fbe0ff */
[----:B------:R-:W-:Y:S02]  /*02a0*/  ISETP.GE.U32.AND P3, PT, R15, 0x10000, PT ;  /* 0x000100000f00780c */ /* 0x000fe40003f66070 */
[----:B------:R-:W-:Y:S01]  /*02b0*/  ISETP.LT.AND.EX P0, PT, R13, R2, !P2, P0 ;  /* 0x000000020d00720c */ /* 0x000fe20005701300 */
[----:B------:R-:W-:Y:S01]  /*02c0*/  IMAD.X R21, RZ, RZ, R12, P5 ;  /* 0x000000ffff157224 */ /* 0x000fe200028e060c */
[----:B------:R-:W-:-:S02]  /*02d0*/  ISETP.LT.U32.AND P4, PT, R15, R0, PT ;  /* 0x000000000f00720c */ /* 0x000fc40003f81070 */
[----:B------:R-:W-:Y:S02]  /*02e0*/  ISETP.GE.U32.AND.EX P3, PT, R19, RZ, PT, P3 ;  /* 0x000000ff1300720c */ /* 0x000fe40003f66130 */
[----:B------:R-:W-:Y:S02]  /*02f0*/  ISETP.GE.U32.AND P2, PT, R17, 0x10000, PT ;  /* 0x000100001100780c */ /* 0x000fe40003f46070 */
[----:B------:R-:W-:Y:S02]  /*0300*/  ISETP.LT.AND.EX P4, PT, R19, R2, !P3, P4 ;  /* 0x000000021300720c */ /* 0x000fe40005f81340 */
[----:B------:R-:W-:Y:S02]  /*0310*/  @P1 LEA R28, P5, R14, R10, 0x1 ;  /* 0x0000000a0e1c1211 */ /* 0x000fe400078a08ff */
[----:B------:R-:W-:Y:S02]  /*0320*/  ISETP.LT.U32.AND P3, PT, R17, R0, PT ;  /* 0x000000001100720c */ /* 0x000fe40003f61070 */
[----:B------:R-:W-:-:S02]  /*0330*/  ISETP.GE.U32.AND.EX P2, PT, R21, RZ, PT, P2 ;  /* 0x000000ff1500720c */ /* 0x000fc40003f46120 */
[-C--:B------:R-:W-:Y:S02]  /*0340*/  @P1 LEA.HI.X R29, R14, R11.reuse, R12, 0x1, P5 ;  /* 0x0000000b0e1d1211 */ /* 0x080fe400028f0c0c */
[----:B------:R-:W-:Y:S02]  /*0350*/  ISETP.LT.AND.EX P2, PT, R21, R2, !P2, P3 ;  /* 0x000000021500720c */ /* 0x000fe40005741330 */
[C---:B------:R-:W-:Y:S01]  /*0360*/  @P0 LEA R24, P5, R23.reuse, R10, 0x1 ;  /* 0x0000000a17180211 */ /* 0x040fe200078a08ff */
[----:B------:R0:W2:Y:S03]  /*0370*/  @P1 LDG.E.U16 R7, desc[UR4][R28.64] ;  /* 0x000000041c071981 */ /* 0x0000a6000c1e1500 */
[----:B------:R-:W-:-:S05]  /*0380*/  @P0 LEA.HI.X R25, R23, R11, R13, 0x1, P5 ;  /* 0x0000000b17190211 */ /* 0x000fca00028f0c0d */
[----:B------:R1:W3:Y:S01]  /*0390*/  @P0 LDG.E.U16 R22, desc[UR4][R24.64] ;  /* 0x0000000418160981 */ /* 0x0002e2000c1e1500 */
[----:B0-----:R-:W-:-:S04]  /*03a0*/  @P4 LEA R28, P3, R15, R10, 0x1 ;  /* 0x0000000a0f1c4211 */ /* 0x001fc800078608ff */
[----:B------:R-:W-:Y:S02]  /*03b0*/  @P4 LEA.HI.X R29, R15, R11, R19, 0x1, P3 ;  /* 0x0000000b0f1d4211 */ /* 0x000fe400018f0c13 */
[----:B-1----:R-:W-:-:S03]  /*03c0*/  @P2 LEA R24, P3, R17, R10, 0x1 ;  /* 0x0000000a11182211 */ /* 0x002fc600078608ff */
[----:B------:R0:W4:Y:S01]  /*03d0*/  @P4 LDG.E.U16 R5, desc[UR4][R28.64] ;  /* 0x000000041c054981 */ /* 0x000122000c1e1500 */
[----:B------:R-:W-:-:S05]  /*03e0*/  @P2 LEA.HI.X R25, R17, R11, R21, 0x1, P3 ;  /* 0x0000000b11192211 */ /* 0x000fca00018f0c15 */
[----:B------:R1:W5:Y:S01]  /*03f0*/  @P2 LDG.E.U16 R6, desc[UR4][R24.64] ;  /* 0x0000000418062981 */ /* 0x000362000c1e1500 */
[----:B0-----:R-:W-:Y:S01]  /*0400*/  IMAD.MOV.U32 R29, RZ, RZ, RZ ;  /* 0x000000ffff1d7224 */ /* 0x001fe200078e00ff */
[----:B-1----:R-:W-:-:S04]  /*0410*/  @P1 LEA R24, P3, R14, R8, 0x3 ;  /* 0x000000080e181211 */ /* 0x002fc800078618ff */
[----:B------:R-:W-:Y:S02]  /*0420*/  @P1 LEA.HI.X R25, R14, R9, R12, 0x3, P3 ;  /* 0x000000090e191211 */ /* 0x000fe400018f1c0c */
[----:B------:R-:W-:-:S04]  /*0430*/  @P4 LEA R14, P3, R15, R8, 0x3 ;  /* 0x000000080f0e4211 */ /* 0x000fc800078618ff */
[----:B------:R-:W-:Y:S01]  /*0440*/  @P4 LEA.HI.X R15, R15, R9, R19, 0x3, P3 ;  /* 0x000000090f0f4211 */ /* 0x000fe200018f1c13 */
[----:B------:R-:W-:Y:S02]  /*0450*/  IMAD.MOV.U32 R19, RZ, RZ, RZ ;  /* 0x000000ffff137224 */ /* 0x000fe400078e00ff */
[----:B------:R-:W-:-:S04]  /*0460*/  IMAD.WIDE.U32 R26, R4, 0x4, R26 ;  /* 0x00000004041a7825 */ /* 0x000fc800078e001a */
[----:B--2---:R-:W-:-:S05]  /*0470*/  IMAD.U32 R28, R7, 0x10000, RZ ;  /* 0x00010000071c7824 */ /* 0x004fca00078e00ff */
[----:B------:R0:W-:Y:S01]  /*0480*/  @P1 STG.E.64 desc[UR4][R24.64], R28 ;  /* 0x0000001c18001986 */ /* 0x0001e2000c101b04 */
[----:B------:R-:W-:-:S04]  /*0490*/  @P0 LEA R12, P1, R23, R8, 0x3 ;  /* 0x00000008170c0211 */ /* 0x000fc800078218ff */
[----:B------:R-:W-:Y:S02]  /*04a0*/  @P0 LEA.HI.X R13, R23, R9, R13, 0x3, P1 ;  /* 0x00000009170d0211 */ /* 0x000fe400008f1c0d */
[----:B------:R-:W-:Y:S01]  /*04b0*/  @P2 LEA R16, P1, R17, R8, 0x3 ;  /* 0x0000000811102211 */ /* 0x000fe200078218ff */
[----:B---3--:R-:W-:-:S03]  /*04c0*/  IMAD.U32 R18, R22, 0x10000, RZ ;  /* 0x0001000016127824 */ /* 0x008fc600078e00ff */
[----:B------:R-:W-:Y:S01]  /*04d0*/  @P2 LEA.HI.X R17, R17, R9, R21, 0x3, P1 ;  /* 0x0000000911112211 */ /* 0x000fe200008f1c15 */
[----:B------:R-:W-:Y:S02]  /*04e0*/  IMAD.MOV.U32 R21, RZ, RZ, RZ ;  /* 0x000000ffff157224 */ /* 0x000fe400078e00ff */
[----:B----4-:R-:W-:Y:S02]  /*04f0*/  IMAD.U32 R20, R5, 0x10000, RZ ;  /* 0x0001000005147824 */ /* 0x010fe400078e00ff */
[----:B0-----:R-:W-:Y:S01]  /*0500*/  IMAD.MOV.U32 R25, RZ, RZ, RZ ;  /* 0x000000ffff197224 */ /* 0x001fe200078e00ff */
[----:B------:R2:W-:Y:S01]  /*0510*/  @P0 STG.E.64 desc[UR4][R12.64], R18 ;  /* 0x000000120c000986 */ /* 0x0005e2000c101b04 */
[----:B-----5:R-:W-:-:S03]  /*0520*/  IMAD.U32 R24, R6, 0x10000, RZ ;  /* 0x0001000006187824 */ /* 0x020fc600078e00ff */
[----:B------:R2:W-:Y:S01]  /*0530*/  @P4 STG.E.64 desc[UR4][R14.64], R20 ;  /* 0x000000140e004986 */ /* 0x0005e2000c101b04 */
[C---:B------:R-:W-:Y:S02]  /*0540*/  ISETP.GE.U32.AND P0, PT, R26.reuse, 0x10000, PT ;  /* 0x000100001a00780c */ /* 0x040fe40003f06070 */
[----:B------:R-:W-:Y:S01]  /*0550*/  ISETP.LT.U32.AND P1, PT, R26, R0, PT ;  /* 0x000000001a00720c */ /* 0x000fe20003f21070 */
[----:B------:R2:W-:Y:S01]  /*0560*/  @P2 STG.E.64 desc[UR4][R16.64], R24 ;  /* 0x0000001810002986 */ /* 0x0005e2000c101b04 */
[C---:B------:R-:W-:Y:S02]  /*0570*/  ISETP.GE.U32.AND.EX P0, PT, R27.reuse, RZ, PT, P0 ;  /* 0x000000ff1b00720c */ /* 0x040fe40003f06100 */
[----:B------:R-:W-:-:S13]  /*0580*/  ISETP.LT.AND.EX P1, PT, R27, R2, PT, P1 ;  /* 0x000000021b00720c */ /* 0x000fda0003f21310 */
[----:B--2---:R-:W-:Y:S05]  /*0590*/  @!P0 BRA P1, `(.L_x_2405) ;  /* 0xfffffffc00048947 */ /* 0x004fea000083ffff */
[----:B------:R-:W-:Y:S05]  /*05a0*/  EXIT ;  /* 0x000000000000794d */ /* 0x000fea0003800000 */
.L_x_2404:
        /* <DEDUP_REMOVED lines=8> */
.L_x_2406:
[----:B------:R-:W-:-:S04]  /*0630*/  LEA R18, P0, R21, R10, 0x3 ;  /* 0x0000000a15127211 */ /* 0x000fc800078018ff */
[----:B------:R-:W-:-:S06]  /*0640*/  LEA.HI.X R19, R21, R11, R20, 0x3, P0 ;  /* 0x0000000b15137211 */ /* 0x000fcc00000f1c14 */
[----:B------:R-:W2:Y:S01]  /*0650*/  LDG.E.64 R18, desc[UR4][R18.64] ;  /* 0x0000000412127981 */ /* 0x000ea2000c1e1b00 */
        /* <DEDUP_REMOVED lines=13> */
[----:B------:R-:W-:Y:S02]  /*0730*/  ISETP.GE.AND.EX P0, PT, R3, R2, PT, P0 ;  /* 0x000000020300720c */ /* 0x000fe40003f06300 */
[C---:B--2---:R-:W-:Y:S01]  /*0740*/  PRMT R6, R18.reuse, 0x7632, R6 ;  /* 0x0000763212067816 */ /* 0x044fe20000000006 */
[----:B------:R-:W-:Y:S01]  /*0750*/  IMAD.U32 R4, R18, 0x10000, RZ ;  /* 0x0001000012047824 */ /* 0x000fe200078e00ff */
[C---:B------:R-:W-:Y:S01]  /*0760*/  PRMT R14, R19.reuse, 0x7632, R14 ;  /* 0x00007632130e7816 */ /* 0x040fe2000000000e */
[----:B------:R-:W-:-:S02]  /*0770*/  IMAD.U32 R12, R19, 0x10000, RZ ;  /* 0x00010000130c7824 */ /* 0x000fc400078e00ff */
[----:B------:R-:W-:Y:S02]  /*0780*/  IMAD.U32 R6, R6, 0x10000, RZ ;  /* 0x0001000006067824 */ /* 0x000fe400078e00ff */
[----:B------:R-:W-:-:S03]  /*0790*/  IMAD.U32 R14, R14, 0x10000, RZ ;  /* 0x000100000e0e7824 */ /* 0x000fc600078e00ff */
[----:B------:R0:W-:Y:S04]  /*07a0*/  STG.E.128 desc[UR4][R16.64], R4 ;  /* 0x0000000410007986 */ /* 0x0001e8000c101d04 */
[----:B------:R0:W-:Y:S01]  /*07b0*/  STG.E.128 desc[UR4][R16.64+0x10], R12 ;  /* 0x0000100c10007986 */ /* 0x0001e2000c101d04 */
[----:B------:R-:W-:Y:S05]  /*07c0*/  @!P0 BRA P1, `(.L_x_2406) ;  /* 0xfffffffc00988947 */ /* 0x000fea000083ffff */
[----:B------:R-:W-:Y:S05]  /*07d0*/  EXIT ;  /* 0x000000000000794d */ /* 0x000fea0003800000 */
.L_x_2407:
        /* <DEDUP_REMOVED lines=10> */
.L_x_7906:


//--------------------- .text._ZN2at6native55_GLOBAL__N__de093ff9_22_ForeachBinaryOpList_cu_a911ec4325multi_tensor_apply_kernelINS1_18TensorListMetadataILi2EEENS1_11CopyFunctorIN3c107complexIfEENS6_4HalfELi2ELi1ELi1EEEJNS0_4CopyIS8_S9_EEEEEvT_T0_DpT1_ --------------------------
	.section	.text._ZN2at6native55_GLOBAL__N__de093ff9_22_ForeachBinaryOpList_cu_a911ec4325multi_tensor_apply_kernelINS1_18TensorListMetadataILi2EEENS1_11CopyFunctorIN3c107complexIfEENS6_4HalfELi2ELi1ELi1EEEJNS0_4CopyIS8_S9_EEEEEvT_T0_DpT1_,"ax",@progbits
	.align	128
.text._ZN2at6native55_GLOBAL__N__de093ff9_22_ForeachBinaryOpList_cu_a911ec4325multi_tensor_apply_kernelINS1_18TensorListMetadataILi2EEENS1_11CopyFunctorIN3c107complexIfEENS6_4HalfELi2ELi1ELi1EEEJNS0_4CopyIS8_S9_EEEEEvT_T0_DpT1_:
        .type           _ZN2at6native55_GLOBAL__N__de093ff9_22_ForeachBinaryOpList_cu_a911ec4325multi_tensor_apply_kernelINS1_18TensorListMetadataILi2EEENS1_11CopyFunctorIN3c107complexIfEENS6_4HalfELi2ELi1ELi1EEEJNS0_4CopyIS8_S9_EEEEEvT_T0_DpT1_,@function
        .size           _ZN2at6native55_GLOBAL__N__de093ff9_22_ForeachBinaryOpList_cu_a911ec4325multi_tensor_apply_kernelINS1_18TensorListMetadataILi2EEENS1_11CopyFunctorIN3c107complexIfEENS6_4HalfELi2ELi1ELi1EEEJNS0_4CopyIS8_S9_EEEEEvT_T0_DpT1_,(.L_x_7907 - _ZN2at6native55_GLOBAL__N__de093ff9_22_ForeachBinaryOpList_cu_a911ec4325multi_tensor_apply_kernelINS1_18TensorListMetadataILi2EEENS1_11CopyFunctorIN3c107complexIfEENS6_4HalfELi2ELi1ELi1EEEJNS0_4CopyIS8_S9_EEEEEvT_T0_DpT1_)
        .other          _ZN2at6native55_GLOBAL__N__de093ff9_22_ForeachBinaryOpList_cu_a911ec4325multi_tensor_apply_kernelINS1_18TensorListMetadataILi2EEENS1_11CopyFunctorIN3c107complexIfEENS6_4HalfELi2ELi1ELi1EEEJNS0_4CopyIS8_S9_EEEEEvT_T0_DpT1_,@"STO_CUDA_ENTRY STV_DEFAULT"
_ZN2at6native55_GLOBAL__N__de093ff9_22_ForeachBinaryOpList_cu_a911ec4325multi_tensor_apply_kernelINS1_18TensorListMetadataILi2EEENS1_11CopyFunctorIN3c107complexIfEENS6_4HalfELi2ELi1ELi1EEEJNS0_4CopyIS8_S9_EEEEEvT_T0_DpT1_:
        /* <DEDUP_REMOVED lines=27> */
.L_x_2409:
        /* <DEDUP_REMOVED lines=44> */
[----:B--2---:R-:W-:-:S05]  /*0470*/  HADD2.F32 R28, -RZ, R7.H0_H0 ;  /* 0x20000007ff1c7230 */ /* 0x004fca0000004100 */
[----:B------:R0:W-:Y:S01]  /*0480*/  @P1 STG.E.64 desc[UR4][R24.64], R28 ;  /* 0x0000001c18001986 */ /* 0x0001e2000c101b04 */
[----:B------:R-:W-:-:S04]  /*0490*/  @P0 LEA R12, P1, R23, R8, 0x3 ;  /* 0x00000008170c0211 */ /* 0x000fc800078218ff */
[----:B------:R-:W-:Y:S02]  /*04a0*/  @P0 LEA.HI.X R13, R23, R9, R13, 0x3, P1 ;  /* 0x00000009170d0211 */ /* 0x000fe400008f1c0d */
[----:B------:R-:W-:Y:S01]  /*04b0*/  @P2 LEA R16, P1, R17, R8, 0x3 ;  /* 0x0000000811102211 */ /* 0x000fe200078218ff */
[----:B---3--:R-:W-:-:S03]  /*04c0*/  HADD2.F32 R18, -RZ, R22.H0_H0 ;  /* 0x20000016ff127230 */ /* 0x008fc60000004100 */
[----:B------:R-:W-:Y:S01]  /*04d0*/  @P2 LEA.HI.X R17, R17, R9, R21, 0x3, P1 ;  /* 0x0000000911112211 */ /* 0x000fe200008f1c15 */
[----:B------:R-:W-:Y:S02]  /*04e0*/  IMAD.MOV.U32 R21, RZ, RZ, RZ ;  /* 0x000000ffff157224 */ /* 0x000fe400078e00ff */
[----:B----4-:R-:W-:Y:S02]  /*04f0*/  HADD2.F32 R20, -RZ, R5.H0_H0 ;  /* 0x20000005ff147230 */ /* 0x010fe40000004100 */
[----:B0-----:R-:W-:Y:S01]  /*0500*/  IMAD.MOV.U32 R25, RZ, RZ, RZ ;  /* 0x000000ffff197224 */ /* 0x001fe200078e00ff */
[----:B------:R2:W-:Y:S01]  /*0510*/  @P0 STG.E.64 desc[UR4][R12.64], R18 ;  /* 0x000000120c000986 */ /* 0x0005e2000c101b04 */
[----:B-----5:R-:W-:-:S03]  /*0520*/  HADD2.F32 R24, -RZ, R6.H0_H0 ;  /* 0x20000006ff187230 */ /* 0x020fc60000004100 */
        /* <DEDUP_REMOVED lines=8> */
.L_x_2408:
        /* <DEDUP_REMOVED lines=8> */
.L_x_2410:
        /* <DEDUP_REMOVED lines=17> */
[--C-:B--2---:R-:W-:Y:S02]  /*0740*/  HADD2.F32 R6, -RZ, R18.reuse.H1_H1 ;  /* 0x30000012ff067230 */ /* 0x104fe40000004100 */
[----:B------:R-:W-:Y:S02]  /*0750*/  HADD2.F32 R4, -RZ, R18.H0_H0 ;  /* 0x20000012ff047230 */ /* 0x000fe40000004100 */
[----:B------:R-:W-:-:S02]  /*0760*/  HADD2.F32 R14, -RZ, R19.H1_H1 ;  /* 0x30000013ff0e7230 */ /* 0x000fc40000004100 */
[----:B------:R-:W-:Y:S01]  /*0770*/  HADD2.F32 R12, -RZ, R19.H0_H0 ;  /* 0x20000013ff0c7230 */ /* 0x000fe20000004100 */
[----:B------:R0:W-:Y:S04]  /*0780*/  STG.E.128 desc[UR4][R16.64], R4 ;  /* 0x0000000410007986 */ /* 0x0001e8000c101d04 */
[----:B------:R0:W-:Y:S01]  /*0790*/  STG.E.128 desc[UR4][R16.64+0x10], R12 ;  /* 0x0000100c10007986 */ /* 0x0001e2000c101d04 */
[----:B------:R-:W-:Y:S05]  /*07a0*/  @!P0 BRA P1, `(.L_x_2410) ;  /* 0xfffffffc00a08947 */ /* 0x000fea000083ffff */
[----:B------:R-:W-:Y:S05]  /*07b0*/  EXIT ;  /* 0x000000000000794d */ /* 0x000fea0003800000 */
.L_x_2411:
        /* <DEDUP_REMOVED lines=12> */
.L_x_7907:


//--------------------- .text._ZN2at6native55_GLOBAL__N__de093ff9_22_ForeachBinaryOpList_cu_a911ec4325multi_tensor_apply_kernelINS1_18TensorListMetadataILi2EEENS1_11CopyFunctorIN3c107complexIfEENS7_IdEELi2ELi1ELi1EEEJNS0_4CopyIS8_S9_EEEEEvT_T0_DpT1_ --------------------------
	.section	.text._ZN2at6native55_GLOBAL__N__de093ff9_22_ForeachBinaryOpList_cu_a911ec4325multi_tensor_apply_kernelINS1_18TensorListMetadataILi2EEENS1_11CopyFunctorIN3c107complexIfEENS7_IdEELi2ELi1ELi1EEEJNS0_4CopyIS8_S9_EEEEEvT_T0_DpT1_,"ax",@progbits
	.align	128
.text._ZN2at6native55_GLOBAL__N__de093ff9_22_ForeachBinaryOpList_cu_a911ec4325multi_tensor_apply_kernelINS1_18TensorListMetadataILi2EEENS1_11CopyFunctorIN3c107complexIfEENS7_IdEELi2ELi1ELi1EEEJNS0_4CopyIS8_S9_EEEEEvT_T0_DpT1_:
        .type           _ZN2at6native55_GLOBAL__N__de093ff9_22_ForeachBinaryOpList_cu_a911ec4325multi_tensor_apply_kernelINS1_18TensorListMetadataILi2EEENS1_11CopyFunctorIN3c107complexIfEENS7_IdEELi2ELi1ELi1EEEJNS0_4CopyIS8_S9_EEEEEvT_T0_DpT1_,@function
        .size           _ZN2at6native55_GLOBAL__N__de093ff9_22_ForeachBinaryOpList_cu_a911ec4325multi_tensor_apply_kernelINS1_18TensorListMetadataILi2EEENS1_11CopyFunctorIN3c107complexIfEENS7_IdEELi2ELi1ELi1EEEJNS0_4CopyIS8_S9_EEEEEvT_T0_DpT1_,(.L_x_7908 - _ZN2at6native55_GLOBAL__N__de093ff9_22_ForeachBinaryOpList_cu_a911ec4325multi_tensor_apply_kernelINS1_18TensorListMetadataILi2EEENS1_11CopyFunctorIN3c107complexIfEENS7_IdEELi2ELi1ELi1EEEJNS0_4CopyIS8_S9_EEEEEvT_T0_DpT1_)
        .other          _ZN2at6native55_GLOBAL__N__de093ff9_22_ForeachBinaryOpList_cu_a911ec4325multi_tensor_apply_kernelINS1_18TensorListMetadataILi2EEENS1_11CopyFunctorIN3c107complexIfEENS7_IdEELi2ELi1ELi1EEEJNS0_4CopyIS8_S9_EEEEEvT_T0_DpT1_,@"STO_CUDA_ENTRY STV_DEFAULT"
_ZN2at6native55_GLOBAL__N__de093ff9_22_ForeachBinaryOpList_cu_a911ec4325multi_tensor_apply_kernelINS1_18TensorListMetadataILi2EEENS1_11CopyFunctorIN3c107complexIfEENS7_IdEELi2ELi1ELi1EEEJNS0_4CopyIS8_S9_EEEEEvT_T0_DpT1_:
        /* <DEDUP_REMOVED lines=14> */
[----:B------:R-:W-:Y:S02]  /*00e0*/  UIMAD.WIDE UR10, UR11, 0x80000, UR4 ;  /* 0x000800000b0a78a5 */ /* 0x000fe4000f8e0204 */
[----:B------:R-:W-:Y:S02]  /*00f0*/  ULOP3.LUT UR4, UR6, 0x3, UR14, 0xf8, !UPT ;  /* 0x0000000306047892 */ /* 0x000fe4000f8ef80e */
[----:B------:R-:W-:Y:S02]  /*0100*/  UIADD3.X UR6, ~UR7, UR13, URZ, UP1, !UPT ;  /* 0x0000000d07067290 */ /* 0x000fe40008ffe53f */
[----:B------:R-:W-:Y:S01]  /*0110*/  ULOP3.LUT UP0, URZ, UR4, 0x1f, UR10, 0xf8, !UPT ;  /* 0x0000001f043f7892 */ /* 0x000fe2000f80f80a */
[----:B------:R-:W-:-:S03]  /*0120*/  ULDC.64 UR12, c[0x0][0x208] ;  /* 0x00008200000c7ab9 */ /* 0x000fc60000000a00 */
[----:B------:R-:W-:-:S06]  /*0130*/  ULOP3.LUT UP0, URZ, URZ, URZ, URZ, 0xfc, UP0 ;  /* 0x0000003f3f3f7292 */ /* 0x000fcc000800fc3f */
        /* <DEDUP_REMOVED lines=9> */
[----:B------:R-:W-:Y:S02]  /*01d0*/  CS2R R14, SRZ ;  /* 0x00000000000e7805 */ /* 0x000fe4000001ff00 */
[----:B------:R-:W-:Y:S02]  /*01e0*/  CS2R R12, SRZ ;  /* 0x00000000000c7805 */ /* 0x000fe4000001ff00 */
[----:B------:R-:W-:Y:S02]  /*01f0*/  CS2R R10, SRZ ;  /* 0x00000000000a7805 */ /* 0x000fe4000001ff00 */
[----:B------:R-:W-:-:S02]  /*0200*/  CS2R R8, SRZ ;  /* 0x0000000000087805 */ /* 0x000fc4000001ff00 */
[----:B------:R-:W-:Y:S02]  /*0210*/  CS2R R6, SRZ ;  /* 0x0000000000067805 */ /* 0x000fe4000001ff00 */
[----:B------:R-:W-:Y:S01]  /*0220*/  CS2R R4, SRZ ;  /* 0x0000000000047805 */ /* 0x000fe2000001ff00 */
[----:B------:R-:W-:Y:S01]  /*0230*/  ULDC UR7, c[0x0][0x0] ;  /* 0x0000000000077ab9 */ /* 0x000fe20000000800 */
[----:B------:R-:W-:Y:S01]  /*0240*/  UMOV UR4, URZ ;  /* 0x0000003f00047c82 */ /* 0x000fe20008000000 */
[----:B------:R-:W-:-:S05]  /*0250*/  UMOV UR5, URZ ;  /* 0x0000003f00057c82 */ /* 0x000fca0008000000 */
.L_x_2421:
[----:B012---:R-:W-:Y:S01]  /*0260*/  IADD3 R25, P1, R0, UR4, RZ ;  /* 0x0000000400197c10 */ /* 0x007fe2000ff3e0ff */
[----:B------:R-:W-:-:S03]  /*0270*/  IMAD.U32 R20, RZ, RZ, UR7 ;  /* 0x00000007ff147e24 */ /* 0x000fc6000f8e00ff */
[C---:B------:R-:W-:Y:S01]  /*0280*/  ISETP.GE.U32.AND P0, PT, R25.reuse, 0x10000, PT ;  /* 0x000100001900780c */ /* 0x040fe20003f06070 */
[----:B------:R-:W-:Y:S01]  /*0290*/  IMAD.X R28, RZ, RZ, UR5, P1 ;  /* 0x00000005ff1c7e24 */ /* 0x000fe200088e06ff */
[C---:B------:R-:W-:Y:S02]  /*02a0*/  ISETP.LT.U32.AND P1, PT, R25.reuse, UR14, PT ;  /* 0x0000000e19007c0c */ /* 0x040fe4000bf21070 */
[----:B------:R-:W-:Y:S02]  /*02b0*/  IADD3 R2, P2, R25, UR7, RZ ;  /* 0x0000000719027c10 */ /* 0x000fe4000ff5e0ff */
[----:B------:R-:W-:Y:S02]  /*02c0*/  ISETP.GE.U32.AND.EX P0, PT, R28, RZ, PT, P0 ;  /* 0x000000ff1c00720c */ /* 0x000fe40003f06100 */
[----:B------:R-:W-:Y:S01]  /*02d0*/  LEA R20, P4, R20, R25, 0x1 ;  /* 0x0000001914147211 */ /* 0x000fe200078808ff */
[----:B------:R-:W-:Y:S01]  /*02e0*/  IMAD.X R3, RZ, RZ, R28, P2 ;  /* 0x000000ffff037224 */ /* 0x000fe200010e061c */
[----:B------:R-:W-:-:S02]  /*02f0*/  ISETP.LT.AND.EX P0, PT, R28, UR6, !P0, P1 ;  /* 0x000000061c007c0c */ /* 0x000fc4000c701310 */
[C---:B------:R-:W-:Y:S01]  /*0300*/  ISETP.GE.U32.AND P1, PT, R2.reuse, 0x10000, PT ;  /* 0x000100000200780c */ /* 0x040fe20003f26070 */
[----:B------:R-:W-:Y:S01]  /*0310*/  IMAD.X R21, RZ, RZ, R28, P4 ;  /* 0x000000ffff157224 */ /* 0x000fe200020e061c */
[----:B------:R-:W-:Y:S02]  /*0320*/  ISETP.LT.U32.AND P2, PT, R2, UR14, PT ;  /* 0x0000000e02007c0c */ /* 0x000fe4000bf41070 */
[----:B------:R-:W-:-:S04]  /*0330*/  ISETP.GE.U32.AND.EX P1, PT, R3, RZ, PT, P1 ;  /* 0x000000ff0300720c */ /* 0x000fc80003f26110 */
[----:B------:R-:W-:Y:S02]  /*0340*/  ISETP.LT.AND.EX P1, PT, R3, UR6, !P1, P2 ;  /* 0x0000000603007c0c */ /* 0x000fe4000cf21320 */
[C---:B------:R-:W-:Y:S02]  /*0350*/  ISETP.GE.U32.AND P2, PT, R20.reuse, 0x10000, PT ;  /* 0x000100001400780c */ /* 0x040fe40003f46070 */
[----:B------:R-:W-:Y:S02]  /*0360*/  @P0 LEA R26, P3, R25, UR8, 0x4 ;  /* 0x00000008191a0c11 */ /* 0x000fe4000f8620ff */
[----:B------:R-:W-:Y:S02]  /*0370*/  ISETP.GE.U32.AND.EX P2, PT, R21, RZ, PT, P2 ;  /* 0x000000ff1500720c */ /* 0x000fe40003f46120 */
[----:B------:R-:W-:Y:S02]  /*0380*/  @P0 LEA.HI.X R27, R25, UR9, R28, 0x4, P3 ;  /* 0x00000009191b0c11 */ /* 0x000fe400098f241c */
[----:B------:R-:W-:Y:S01]  /*0390*/  ISETP.LT.U32.AND P3, PT, R20, UR14, PT ;  /* 0x0000000e14007c0c */ /* 0x000fe2000bf61070 */
[----:B------:R-:W-:-:S02]  /*03a0*/  IMAD.U32 R24, RZ, RZ, UR7 ;  /* 0x00000007ff187e24 */ /* 0x000fc4000f8e00ff */
[----:B-----5:R0:W5:Y:S01]  /*03b0*/  @P0 LDG.E.128 R4, desc[UR12][R26.64] ;  /* 0x0000000c1a040981 */ /* 0x020162000c1e1d00 */
[----:B------:R-:W-:Y:S02]  /*03c0*/  ISETP.LT.AND.EX P2, PT, R21, UR6, !P2, P3 ;  /* 0x0000000615007c0c */ /* 0x000fe4000d741330 */
[----:B------:R-:W-:Y:S01]  /*03d0*/  @P1 LEA R22, P3, R2, UR8, 0x4 ;  /* 0x0000000802161c11 */ /* 0x000fe2000f8620ff */
[----:B------:R-:W-:-:S03]  /*03e0*/  IMAD R24, R24, 0x3, RZ ;  /* 0x0000000318187824 */ /* 0x000fc600078e02ff */
[----:B------:R-:W-:Y:S02]  /*03f0*/  @P1 LEA.HI.X R23, R2, UR9, R3, 0x4, P3 ;  /* 0x0000000902171c11 */ /* 0x000fe400098f2403 */
[----:B0-----:R-:W-:-:S03]  /*0400*/  IADD3 R26, P4, R24, R25, RZ ;  /* 0x00000019181a7210 */ /* 0x001fc60007f9e0ff */
[----:B------:R0:W5:Y:S02]  /*0410*/  @P1 LDG.E.128 R8, desc[UR12][R22.64] ;  /* 0x0000000c16081981 */ /* 0x000164000c1e1d00 */
[----:B------:R-:W-:Y:S01]  /*0420*/  IMAD.X R27, RZ, RZ, R28, P4 ;  /* 0x000000ffff1b7224 */ /* 0x000fe200020e061c */
[----:B0-----:R-:W-:-:S04]  /*0430*/  @P2 LEA R22, P3, R20, UR8, 0x4 ;  /* 0x0000000814162c11 */ /* 0x001fc8000f8620ff */
[----:B------:R-:W-:Y:S02]  /*0440*/  @P2 LEA.HI.X R23, R20, UR9, R21, 0x4, P3 ;  /* 0x0000000914172c11 */ /* 0x000fe400098f2415 */
[C---:B------:R-:W-:Y:S02]  /*0450*/  ISETP.GE.U32.AND P3, PT, R26.reuse, 0x10000, PT ;  /* 0x000100001a00780c */ /* 0x040fe40003f66070 */
[----:B------:R-:W-:Y:S01]  /*0460*/  ISETP.LT.U32.AND P4, PT, R26, UR14, PT ;  /* 0x0000000e1a007c0c */ /* 0x000fe2000bf81070 */
[----:B------:R0:W5:Y:S01]  /*0470*/  @P2 LDG.E.128 R12, desc[UR12][R22.64] ;  /* 0x0000000c160c2981 */ /* 0x000162000c1e1d00 */
[----:B------:R-:W-:-:S04]  /*0480*/  ISETP.GE.U32.AND.EX P3, PT, R27, RZ, PT, P3 ;  /* 0x000000ff1b00720c */ /* 0x000fc80003f66130 */
[----:B------:R-:W-:-:S13]  /*0490*/  ISETP.LT.AND.EX P3, PT, R27, UR6, !P3, P4 ;  /* 0x000000061b007c0c */ /* 0x000fda000df61340 */
[----:B0-----:R-:W-:-:S04]  /*04a0*/  @P3 LEA R22, P4, R26, UR8, 0x4 ;  /* 0x000000081a163c11 */ /* 0x001fc8000f8820ff */
[----:B------:R-:W-:-:S05]  /*04b0*/  @P3 LEA.HI.X R23, R26, UR9, R27, 0x4, P4 ;  /* 0x000000091a173c11 */ /* 0x000fca000a0f241b */
[----:B------:R0:W5:Y:S01]  /*04c0*/  @P3 LDG.E.128 R16, desc[UR12][R22.64] ;  /* 0x0000000c16103981 */ /* 0x000162000c1e1d00 */
[----:B------:R-:W-:Y:S04]  /*04d0*/  BSSY B0, `(.L_x_2413) ;  /* 0x000000d000007945 */ /* 0x000fe80003800000 */
[----:B------:R-:W-:Y:S05]  /*04e0*/  @!P0 BRA `(.L_x_2414) ;  /* 0x00000000002c8947 */ /* 0x000fea0003800000 */
[C---:B------:R-:W-:Y:S01]  /*04f0*/  LEA R24, P0, R25.reuse, UR10, 0x3 ;  /* 0x0000000a19187c11 */ /* 0x040fe2000f8018ff */
[----:B------:R-:W-:Y:S01]  /*0500*/  UMOV UR16, 0xf0000000 ;  /* 0xf000000000107882 */ /* 0x000fe20000000000 */
[----:B------:R-:W-:Y:S01]  /*0510*/  UMOV UR17, 0x380fffff ;  /* 0x380fffff00117882 */ /* 0x000fe20000000000 */
[----:B0----5:R-:W0:Y:S01]  /*0520*/  F2F.F32.F64 R23, R6 ;  /* 0x0000000600177310 */ /* 0x021e220000301000 */
[----:B------:R-:W-:Y:S01]  /*0530*/  LEA.HI.X R25, R25, UR11, R28, 0x3, P0 ;  /* 0x0000000b19197c11 */ /* 0x000fe200080f1c1c */
[----:B------:R-:W-:Y:S02]  /*0540*/  DSETP.GEU.AND P4, PT, |R4|, UR16, PT ;  /* 0x0000001004007e2a */ /* 0x000fe4000bf8e200 */
[----:B------:R-:W-:-:S04]  /*0550*/  DSETP.GEU.AND P0, PT, |R6|, UR16, PT ;  /* 0x0000001006007e2a */ /* 0x000fc8000bf0e200 */
[----:B------:R-:W1:Y:S10]  /*0560*/  F2F.F32.F64 R22, R4 ;  /* 0x0000000400167310 */ /* 0x000e740000301000 */
[----:B0-----:R-:W-:Y:S01]  /*0570*/  @!P0 FMUL R23, R23, 1.175494350822287508e-38 ;  /* 0x0080000017178820 */ /* 0x001fe20000400000 */
[----:B-1----:R-:W-:-:S05]  /*0580*/  @!P4 FMUL R22, R22, 1.175494350822287508e-38 ;  /* 0x008000001616c820 */ /* 0x002fca0000400000 */
[----:B------:R1:W-:Y:S02]  /*0590*/  STG.E.64 desc[UR12][R24.64], R22 ;  /* 0x0000001618007986 */ /* 0x0003e4000c101b0c */
.L_x_2414:
[----:B------:R-:W-:Y:S05]  /*05a0*/  BSYNC B0 ;  /* 0x0000000000007941 */ /* 0x000fea0003800000 */
.L_x_2413:
[----:B------:R-:W-:Y:S04]  /*05b0*/  BSSY B0, `(.L_x_2415) ;  /* 0x000000d000007945 */ /* 0x000fe80003800000 */
[----:B------:R-:W-:Y:S05]  /*05c0*/  @!P1 BRA `(.L_x_2416) ;  /* 0x00000000002c9947 */ /* 0x000fea0003800000 */
[----:B------:R-:W-:Y:S01]  /*05d0*/  UMOV UR16, 0xf0000000 ;  /* 0xf000000000107882 */ /* 0x000fe20000000000 */
[----:B------:R-:W-:Y:S01]  /*05e0*/  UMOV UR17, 0x380fffff ;  /* 0x380fffff00117882 */ /* 0x000fe20000000000 */
[----:B01---5:R-:W0:Y:S01]  /*05f0*/  F2F.F32.F64 R23, R10 ;  /* 0x0000000a00177310 */ /* 0x023e220000301000 */
[----:B------:R-:W-:Y:S01]  /*0600*/  DSETP.GEU.AND P0, PT, |R10|, UR16, PT ;  /* 0x000000100a007e2a */ /* 0x000fe2000bf0e200 */
[----:B------:R-:W-:Y:S01]  /*0610*/  LEA R24, P4, R2, UR10, 0x3 ;  /* 0x0000000a02187c11 */ /* 0x000fe2000f8818ff */
[----:B------:R-:W-:-:S03]  /*0620*/  DSETP.GEU.AND P1, PT, |R8|, UR16, PT ;  /* 0x0000001008007e2a */ /* 0x000fc6000bf2e200 */
[----:B------:R-:W-:Y:S02]  /*0630*/  LEA.HI.X R25, R2, UR11, R3, 0x3, P4 ;  /* 0x0000000b02197c11 */ /* 0x000fe4000a0f1c03 */
[----:B------:R-:W1:Y:S07]  /*0640*/  F2F.F32.F64 R22, R8 ;  /* 0x0000000800167310 */ /* 0x000e6e0000301000 */
[----:B0-----:R-:W-:Y:S02]  /*0650*/  @!P0 FMUL R23, R23, 1.175494350822287508e-38 ;  /* 0x0080000017178820 */ /* 0x001fe40000400000 */
[----:B-1----:R-:W-:-:S05]  /*0660*/  @!P1 FMUL R22, R22, 1.175494350822287508e-38 ;  /* 0x0080000016169820 */ /* 0x002fca0000400000 */
[----:B------:R2:W-:Y:S02]  /*0670*/  STG.E.64 desc[UR12][R24.64], R22 ;  /* 0x0000001618007986 */ /* 0x0005e4000c101b0c */
.L_x_2416:
[----:B------:R-:W-:Y:S05]  /*0680*/  BSYNC B0 ;  /* 0x0000000000007941 */ /* 0x000fea0003800000 */
.L_x_2415:
[----:B------:R-:W-:Y:S04]  /*0690*/  BSSY B0, `(.L_x_2417) ;  /* 0x000000d000007945 */ /* 0x000fe80003800000 */
[----:B------:R-:W-:Y:S05]  /*06a0*/  @!P2 BRA `(.L_x_2418) ;  /* 0x00000000002ca947 */ /* 0x000fea0003800000 */
[----:B------:R-:W-:Y:S01]  /*06b0*/  UMOV UR16, 0xf0000000 ;  /* 0xf000000000107882 */ /* 0x000fe20000000000 */
[----:B------:R-:W-:Y:S01]  /*06c0*/  UMOV UR17, 0x380fffff ;  /* 0x380fffff00117882 */ /* 0x000fe20000000000 */
[----:B-----5:R-:W3:Y:S01]  /*06d0*/  F2F.F32.F64 R3, R14 ;  /* 0x0000000e00037310 */ /* 0x020ee20000301000 */
[----:B------:R-:W-:Y:S01]  /*06e0*/  DSETP.GEU.AND P0, PT, |R14|, UR16, PT ;  /* 0x000000100e007e2a */ /* 0x000fe2000bf0e200 */
[----:B012---:R-:W-:Y:S01]  /*06f0*/  LEA R22, P2, R20, UR10, 0x3 ;  /* 0x0000000a14167c11 */ /* 0x007fe2000f8418ff */
[----:B------:R-:W-:-:S03]  /*0700*/  DSETP.GEU.AND P1, PT, |R12|, UR16, PT ;  /* 0x000000100c007e2a */ /* 0x000fc6000bf2e200 */
[----:B------:R-:W-:Y:S02]  /*0710*/  LEA.HI.X R23, R20, UR11, R21, 0x3, P2 ;  /* 0x0000000b14177c11 */ /* 0x000fe400090f1c15 */
[----:B------:R-:W0:Y:S07]  /*0720*/  F2F.F32.F64 R2, R12 ;  /* 0x0000000c00027310 */ /* 0x000e2e0000301000 */
[----:B---3--:R-:W-:Y:S02]  /*0730*/  @!P0 FMUL R3, R3, 1.175494350822287508e-38 ;  /* 0x0080000003038820 */ /* 0x008fe40000400000 */
[----:B0-----:R-:W-:-:S05]  /*0740*/  @!P1 FMUL R2, R2, 1.175494350822287508e-38 ;  /* 0x0080000002029820 */ /* 0x001fca0000400000 */
[----:B------:R3:W-:Y:S02]  /*0750*/  STG.E.64 desc[UR12][R22.64], R2 ;  /* 0x0000000216007986 */ /* 0x0007e4000c101b0c */
.L_x_2418:
[----:B------:R-:W-:Y:S05]  /*0760*/  BSYNC B0 ;  /* 0x0000000000007941 */ /* 0x000fea0003800000 */
.L_x_2417:
[----:B------:R-:W-:Y:S04]  /*0770*/  BSSY B0, `(.L_x_2419) ;  /* 0x000000d000007945 */ /* 0x000fe80003800000 */
[----:B------:R-:W-:Y:S05]  /*0780*/  @!P3 BRA `(.L_x_2420) ;  /* 0x00000000002cb947 */ /* 0x000fea0003800000 */
[----:B------:R-:W-:Y:S01]  /*0790*/  UMOV UR16, 0xf0000000 ;  /* 0xf000000000107882 */ /* 0x000fe20000000000 */
[----:B------:R-:W-:Y:S01]  /*07a0*/  UMOV UR17, 0x380fffff ;  /* 0x380fffff00117882 */ /* 0x000fe20000000000 */
[----:B-----5:R-:W4:Y:S01]  /*07b0*/  F2F.F32.F64 R21, R18 ;  /* 0x0000001200157310 */ /* 0x020f220000301000 */
[----:B------:R-:W-:Y:S01]  /*07c0*/  DSETP.GEU.AND P0, PT, |R18|, UR16, PT ;  /* 0x0000001012007e2a */ /* 0x000fe2000bf0e200 */
[----:B---3--:R-:W-:Y:S01]  /*07d0*/  LEA R2, P2, R26, UR10, 0x3 ;  /* 0x0000000a1a027c11 */ /* 0x008fe2000f8418ff */
[----:B------:R-:W-:-:S03]  /*07e0*/  DSETP.GEU.AND P1, PT, |R16|, UR16, PT ;  /* 0x0000001010007e2a */ /* 0x000fc6000bf2e200 */
[----:B------:R-:W-:Y:S02]  /*07f0*/  LEA.HI.X R3, R26, UR11, R27, 0x3, P2 ;  /* 0x0000000b1a037c11 */ /* 0x000fe400090f1c1b */
[----:B------:R-:W3:Y:S07]  /*0800*/  F2F.F32.F64 R20, R16 ;  /* 0x0000001000147310 */ /* 0x000eee0000301000 */
[----:B----4-:R-:W-:Y:S02]  /*0810*/  @!P0 FMUL R21, R21, 1.175494350822287508e-38 ;  /* 0x0080000015158820 */ /* 0x010fe40000400000 */
[----:B---3--:R-:W-:-:S05]  /*0820*/  @!P1 FMUL R20, R20, 1.175494350822287508e-38 ;  /* 0x0080000014149820 */ /* 0x008fca0000400000 */
[----:B------:R4:W-:Y:S02]  /*0830*/  STG.E.64 desc[UR12][R2.64], R20 ;  /* 0x0000001402007986 */ /* 0x0009e4000c101b0c */
.L_x_2420:
[----:B------:R-:W-:Y:S05]  /*0840*/  BSYNC B0 ;  /* 0x0000000000007941 */ /* 0x000fea0003800000 */
.L_x_2419:
[----:B------:R-:W-:-:S04]  /*0850*/  UIMAD.WIDE.U32 UR4, UR7, 0x4, UR4 ;  /* 0x00000004070478a5 */ /* 0x000fc8000f8e0004 */
[----:B------:R-:W-:Y:S02]  /*0860*/  UISETP.LT.U32.AND UP1, UPT, UR4, UR14, UPT ;  /* 0x0000000e0400728c */ /* 0x000fe4000bf21070 */
[----:B------:R-:W-:Y:S01]  /*0870*/  UISETP.GE.U32.AND UP0, UPT, UR4, 0x10000, UPT ;  /* 0x000100000400788c */ /* 0x000fe2000bf06070 */
[----:B---34-:R-:W-:-:S03]  /*0880*/  IMAD.U32 R2, RZ, RZ, UR5 ;  /* 0x00000005ff027e24 */ /* 0x018fc6000f8e00ff */
[----:B------:R-:W-:Y:S01]  /*0890*/  UISETP.GE.U32.AND.EX UP0, UPT, UR5, URZ, UPT, UP0 ;  /* 0x0000003f0500728c */ /* 0x000fe2000bf06100 */
[----:B------:R-:W-:-:S04]  /*08a0*/  PLOP3.LUT P0, PT, PT, PT, UP1, 0x80, 0x0 ;  /* 0x000000000000781c */ /* 0x000fc80003f0f018 */
[----:B------:R-:W-:Y:S02]  /*08b0*/  ISETP.LT.AND.EX P0, PT, R2, UR6, PT, P0 ;  /* 0x0000000602007c0c */ /* 0x000fe4000bf01300 */
[----:B------:R-:W-:-:S13]  /*08c0*/  PLOP3.LUT P1, PT, PT, PT, UP0, 0x80, 0x0 ;  /* 0x000000000000781c */ /* 0x000fda0003f2f008 */
[----:B------:R-:W-:Y:S05]  /*08d0*/  @!P1 BRA P0, `(.L_x_2421) ;  /* 0xfffffff800609947 */ /* 0x000fea000003ffff */
[----:B------:R-:W-:Y:S05]  /*08e0*/  EXIT ;  /* 0x000000000000794d */ /* 0x000fea0003800000 */
.L_x_2412:
        /* <DEDUP_REMOVED lines=8> */
.L_x_2422:
[----:B------:R-:W-:-:S04]  /*0970*/  LEA R28, P0, R0, UR8, 0x6 ;  /* 0x00000008001c7c11 */ /* 0x000fc8000f8030ff */
[----:B------:R-:W-:-:S05]  /*0980*/  LEA.HI.X R29, R0, UR9, R3, 0x6, P0 ;  /* 0x00000009001d7c11 */ /* 0x000fca00080f3403 */
[----:B-1----:R-:W2:Y:S04]  /*0990*/  LDG.E.128 R4, desc[UR12][R28.64] ;  /* 0x0000000c1c047981 */ /* 0x002ea8000c1e1d00 */
[----:B------:R-:W3:Y:S04]  /*09a0*/  LDG.E.128 R8, desc[UR12][R28.64+0x10] ;  /* 0x0000100c1c087981 */ /* 0x000ee8000c1e1d00 */
[----:B------:R-:W4:Y:S04]  /*09b0*/  LDG.E.128 R12, desc[UR12][R28.64+0x20] ;  /* 0x0000200c1c0c7981 */ /* 0x000f28000c1e1d00 */
[----:B------:R-:W5:Y:S01]  /*09c0*/  LDG.E.128 R16, desc[UR12][R28.64+0x30] ;  /* 0x0000300c1c107981 */ /* 0x000f62000c1e1d00 */
[----:B------:R-:W-:Y:S01]  /*09d0*/  UMOV UR16, 0xf0000000 ;  /* 0xf000000000107882 */ /* 0x000fe20000000000 */
[----:B------:R-:W-:Y:S01]  /*09e0*/  UMOV UR17, 0x380fffff ;  /* 0x380fffff00117882 */ /* 0x000fe20000000000 */
[----:B--2---:R-:W0:Y:S01]  /*09f0*/  F2F.F32.F64 R21, R6 ;  /* 0x0000000600157310 */ /* 0x004e220000301000 */
[----:B------:R-:W-:-:S02]  /*0a00*/  DSETP.GEU.AND P6, PT, |R6|, UR16, PT ;  /* 0x0000001006007e2a */ /* 0x000fc4000bfce200 */
[----:B------:R-:W-:Y:S02]  /*0a10*/  DSETP.GEU.AND P0, PT, |R4|, UR16, PT ;  /* 0x0000001004007e2a */ /* 0x000fe4000bf0e200 */
[----:B---3--:R-:W-:Y:S02]  /*0a20*/  DSETP.GEU.AND P1, PT, |R10|, UR16, PT ;  /* 0x000000100a007e2a */ /* 0x008fe4000bf2e200 */
[----:B------:R-:W-:Y:S01]  /*0a30*/  DSETP.GEU.AND P2, PT, |R8|, UR16, PT ;  /* 0x0000001008007e2a */ /* 0x000fe2000bf4e200 */
[----:B------:R-:W1:Y:S01]  /*0a40*/  F2F.F32.F64 R20, R4 ;  /* 0x0000000400147310 */ /* 0x000e620000301000 */
[----:B----4-:R-:W-:Y:S02]  /*0a50*/  DSETP.GEU.AND P3, PT, |R14|, UR16, PT ;  /* 0x000000100e007e2a */ /* 0x010fe4000bf6e200 */
[----:B------:R-:W-:Y:S02]  /*0a60*/  DSETP.GEU.AND P4, PT, |R12|, UR16, PT ;  /* 0x000000100c007e2a */ /* 0x000fe4000bf8e200 */
[----:B-----5:R-:W-:-:S02]  /*0a70*/  DSETP.GEU.AND P5, PT, |R18|, UR16, PT ;  /* 0x0000001012007e2a */ /* 0x020fc4000bfae200 */
[----:B0-----:R-:W-:Y:S01]  /*0a80*/  @!P6 FMUL R21, R21, 1.175494350822287508e-38 ;  /* 0x008000001515e820 */ /* 0x001fe20000400000 */
[----:B------:R-:W0:Y:S01]  /*0a90*/  F2F.F32.F64 R23, R10 ;  /* 0x0000000a00177310 */ /* 0x000e220000301000 */
[----:B------:R-:W-:Y:S01]  /*0aa0*/  DSETP.GEU.AND P6, PT, |R16|, UR16, PT ;  /* 0x0000001010007e2a */ /* 0x000fe2000bfce200 */
[----:B-1----:R-:W-:-:S06]  /*0ab0*/  @!P0 FMUL R20, R20, 1.175494350822287508e-38 ;  /* 0x0080000014148820 */ /* 0x002fcc0000400000 */
[----:B------:R-:W1:Y:S01]  /*0ac0*/  F2F.F32.F64 R22, R8 ;  /* 0x0000000800167310 */ /* 0x000e620000301000 */
[----:B------:R-:W-:-:S04]  /*0ad0*/  LEA R4, P0, R0, UR10, 0x5 ;  /* 0x0000000a00047c11 */ /* 0x000fc8000f8028ff */
[C-C-:B------:R-:W-:Y:S02]  /*0ae0*/  LEA.HI.X R5, R0.reuse, UR11, R3.reuse, 0x5, P0 ;  /* 0x0000000b00057c11 */ /* 0x140fe400080f2c03 */
[----:B------:R-:W-:Y:S01]  /*0af0*/  IADD3 R0, P0, R0, UR4, RZ ;  /* 0x0000000400007c10 */ /* 0x000fe2000ff1e0ff */
[----:B------:R-:W2:Y:S01]  /*0b00*/  F2F.F32.F64 R25, R14 ;  /* 0x0000000e00197310 */ /* 0x000ea20000301000 */
[----:B0-----:R-:W-:Y:S02]  /*0b10*/  @!P1 FMUL R23, R23, 1.175494350822287508e-38 ;  /* 0x0080000017179820 */ /* 0x001fe40000400000 */
[C---:B------:R-:W-:Y:S01]  /*0b20*/  ISETP.LT.U32.AND P1, PT, R0.reuse, 0x4000, PT ;  /* 0x000040000000780c */ /* 0x040fe20003f21070 */
[----:B------:R-:W-:Y:S02]  /*0b30*/  IMAD.SHL.U32 R2, R0, 0x4, RZ ;  /* 0x0000000400027824 */ /* 0x000fe400078e00ff */
[----:B------:R-:W-:Y:S02]  /*0b40*/  IMAD.X R3, RZ, RZ, R3, P0 ;  /* 0x000000ffff037224 */ /* 0x000fe400000e0603 */
[----:B-1----:R-:W-:Y:S01]  /*0b50*/  @!P2 FMUL R22, R22, 1.175494350822287508e-38 ;  /* 0x008000001616a820 */ /* 0x002fe20000400000 */
[----:B------:R-:W0:Y:S01]  /*0b60*/  F2F.F32.F64 R24, R12 ;  /* 0x0000000c00187310 */ /* 0x000e220000301000 */
[----:B------:R-:W-:-:S02]  /*0b70*/  ISETP.GE.U32.AND P0, PT, R2, UR14, PT ;  /* 0x0000000e02007c0c */ /* 0x000fc4000bf06070 */
[----:B------:R-:W-:Y:S01]  /*0b80*/  SHF.L.U64.HI R2, R0, 0x2, R3 ;  /* 0x0000000200027819 */ /* 0x000fe20000010203 */
[----:B------:R1:W-:Y:S01]  /*0b90*/  STG.E.128 desc[UR12][R4.64], R20 ;  /* 0x0000001404007986 */ /* 0x0003e2000c101d0c */
[----:B------:R-:W-:Y:S01]  /*0ba0*/  ISETP.LT.U32.AND.EX P1, PT, R3, RZ, PT, P1 ;  /* 0x000000ff0300720c */ /* 0x000fe20003f21110 */
[----:B--2---:R-:W-:Y:S02]  /*0bb0*/  @!P3 FMUL R25, R25, 1.175494350822287508e-38 ;  /* 0x008000001919b820 */ /* 0x004fe40000400000 */
[----:B------:R-:W2:Y:S01]  /*0bc0*/  F2F.F32.F64 R27, R18 ;  /* 0x00000012001b7310 */ /* 0x000ea20000301000 */
[----:B------:R-:W-:Y:S01]  /*0bd0*/  ISETP.GE.AND.EX P0, PT, R2, UR6, PT, P0 ;  /* 0x0000000602007c0c */ /* 0x000fe2000bf06300 */
[----:B0-----:R-:W-:-:S06]  /*0be0*/  @!P4 FMUL R24, R24, 1.175494350822287508e-38 ;  /* 0x008000001818c820 */ /* 0x001fcc0000400000 */
[----:B------:R-:W0:Y:S01]  /*0bf0*/  F2F.F32.F64 R26, R16 ;  /* 0x00000010001a7310 */ /* 0x000e220000301000 */
[----:B--2---:R-:W-:Y:S01]  /*0c00*/  @!P5 FMUL R27, R27, 1.175494350822287508e-38 ;  /* 0x008000001b1bd820 */ /* 0x004fe20000400000 */
[----:B0-----:R-:W-:-:S05]  /*0c10*/  @!P6 FMUL R26, R26, 1.175494350822287508e-38 ;  /* 0x008000001a1ae820 */ /* 0x001fca0000400000 */
[----:B------:R1:W-:Y:S01]  /*0c20*/  STG.E.128 desc[UR12][R4.64+0x10], R24 ;  /* 0x0000101804007986 */ /* 0x0003e2000c101d0c */
[----:B------:R-:W-:Y:S05]  /*0c30*/  @!P0 BRA P1, `(.L_x_2422) ;  /* 0xfffffffc004c8947 */ /* 0x000fea000083ffff */
[----:B------:R-:W-:Y:S05]  /*0c40*/  EXIT ;  /* 0x000000000000794d */ /* 0x000fea0003800000 */
.L_x_2423:
        /* <DEDUP_REMOVED lines=11> */
.L_x_7908:


//--------------------- .text._ZN2at6native55_GLOBAL__N__de093ff9_22_ForeachBinaryOpList_cu_a911ec4325multi_tensor_apply_kernelINS1_18TensorListMetadataILi2EEENS1_11CopyFunctorIN3c107complexIfEEfLi2ELi1ELi1EEEJNS0_4CopyIS8_fEEEEEvT_T0_DpT1_ --------------------------
	.section	.text._ZN2at6native55_GLOBAL__N__de093ff9_22_ForeachBinaryOpList_cu_a911ec4325multi_tensor_apply_kernelINS1_18TensorListMetadataILi2EEENS1_11CopyFunctorIN3c107complexIfEEfLi2ELi1ELi1EEEJNS0_4CopyIS8_fEEEEEvT_T0_DpT1_,"ax",@progbits
	.align	128
.text._ZN2at6native55_GLOBAL__N__de093ff9_22_ForeachBinaryOpList_cu_a911ec4325multi_tensor_apply_kernelINS1_18TensorListMetadataILi2EEENS1_11CopyFunctorIN3c107complexIfEEfLi2ELi1ELi1EEEJNS0_4CopyIS8_fEEEEEvT_T0_DpT1_:
        .type           _ZN2at6native55_GLOBAL__N__de093ff9_22_ForeachBinaryOpList_cu_a911ec4325multi_tensor_apply_kernelINS1_18TensorListMetadataILi2EEENS1_11CopyFunctorIN3c107complexIfEEfLi2ELi1ELi1EEEJNS0_4CopyIS8_fEEEEEvT_T0_DpT1_,@function
        .size           _ZN2at6native55_GLOBAL__N__de093ff9_22_ForeachBinaryOpList_cu_a911ec4325multi_tensor_apply_kernelINS1_18TensorListMetadataILi2EEENS1_11CopyFunctorIN3c107complexIfEEfLi2ELi1ELi1EEEJNS0_4CopyIS8_fEEEEEvT_T0_DpT1_,(.L_x_7909 - _ZN2at6native55_GLOBAL__N__de093ff9_22_ForeachBinaryOpList_cu_a911ec4325multi_tensor_apply_kernelINS1_18TensorListMetadataILi2EEENS1_11CopyFunctorIN3c107complexIfEEfLi2ELi1ELi1EEEJNS0_4CopyIS8_fEEEEEvT_T0_DpT1_)
        .other          _ZN2at6native55_GLOBAL__N__de093ff9_22_ForeachBinaryOpList_cu_a911ec4325multi_tensor_apply_kernelINS1_18TensorListMetadataILi2EEENS1_11CopyFunctorIN3c107complexIfEEfLi2ELi1ELi1EEEJNS0_4CopyIS8_fEEEEEvT_T0_DpT1_,@"STO_CUDA_ENTRY STV_DEFAULT"
_ZN2at6native55_GLOBAL__N__de093ff9_22_ForeachBinaryOpList_cu_a911ec4325multi_tensor_apply_kernelINS1_18TensorListMetadataILi2EEENS1_11CopyFunctorIN3c107complexIfEEfLi2ELi1ELi1EEEJNS0_4CopyIS8_fEEEEEvT_T0_DpT1_:
        /* <DEDUP_REMOVED lines=28> */
.L_x_2425:
[----:B0-2---:R-:W-:Y:S01]  /*01c0*/  IADD3 R16, P0, R3, R9, RZ ;  /* 0x0000000903107210 */ /* 0x005fe20007f1e0ff */
        /* <DEDUP_REMOVED lines=32> */
[----:B-1----:R-:W-:-:S03]  /*03d0*/  @P4 LEA R10, P2, R17, R4, 0x2 ;  /* 0x00000004110a4211 */ /* 0x002fc600078410ff */
[----:B------:R-:W4:Y:S01]  /*03e0*/  @P3 LDG.E R22, desc[UR4][R28.64] ;  /* 0x000000041c163981 */ /* 0x000f22000c1e1900 */
[----:B------:R-:W-:-:S05]  /*03f0*/  @P4 LEA.HI.X R11, R17, R5, R21, 0x2, P2 ;  /* 0x00000005110b4211 */ /* 0x000fca00010f1415 */
[----:B------:R0:W5:Y:S01]  /*0400*/  @P4 LDG.E R24, desc[UR4][R10.64] ;  /* 0x000000040a184981 */ /* 0x000162000c1e1900 */
[-C--:B------:R-:W-:Y:S01]  /*0410*/  @P0 LEA R12, P2, R19, R6.reuse, 0x3 ;  /* 0x00000006130c0211 */ /* 0x080fe200078418ff */
[----:B------:R-:W-:Y:S01]  /*0420*/  IMAD.MOV.U32 R27, RZ, RZ, R26 ;  /* 0x000000ffff1b7224 */ /* 0x000fe200078e001a */
[----:B0-----:R-:W-:-:S04]  /*0430*/  @P1 LEA R10, P5, R16, R6, 0x3 ;  /* 0x00000006100a1211 */ /* 0x001fc800078a18ff */
[-C--:B------:R-:W-:Y:S02]  /*0440*/  @P1 LEA.HI.X R11, R16, R7.reuse, R14, 0x3, P5 ;  /* 0x00000007100b1211 */ /* 0x080fe400028f1c0e */
[-C--:B------:R-:W-:Y:S02]  /*0450*/  @P4 LEA R16, P6, R17, R6.reuse, 0x3 ;  /* 0x0000000611104211 */ /* 0x080fe400078c18ff */
[----:B------:R-:W-:Y:S01]  /*0460*/  @P3 LEA R14, P5, R23, R6, 0x3 ;  /* 0x00000006170e3211 */ /* 0x000fe200078a18ff */
[----:B------:R-:W-:Y:S01]  /*0470*/  IMAD.MOV.U32 R26, RZ, RZ, R9 ;  /* 0x000000ffff1a7224 */ /* 0x000fe200078e0009 */
[-C--:B------:R-:W-:Y:S01]  /*0480*/  @P0 LEA.HI.X R13, R19, R7.reuse, R13, 0x3, P2 ;  /* 0x00000007130d0211 */ /* 0x080fe200010f1c0d */
[----:B------:R-:W-:Y:S01]  /*0490*/  IMAD.MOV.U32 R19, RZ, RZ, RZ ;  /* 0x000000ffff137224 */ /* 0x000fe200078e00ff */
[-C--:B------:R-:W-:Y:S01]  /*04a0*/  @P4 LEA.HI.X R17, R17, R7.reuse, R21, 0x3, P6 ;  /* 0x0000000711114211 */ /* 0x080fe200030f1c15 */
[----:B------:R-:W-:Y:S01]  /*04b0*/  IMAD.MOV.U32 R21, RZ, RZ, RZ ;  /* 0x000000ffff157224 */ /* 0x000fe200078e00ff */
[----:B------:R-:W-:Y:S01]  /*04c0*/  @P3 LEA.HI.X R15, R23, R7, R15, 0x3, P5 ;  /* 0x00000007170f3211 */ /* 0x000fe200028f1c0f */
[----:B------:R-:W-:-:S02]  /*04d0*/  IMAD.MOV.U32 R23, RZ, RZ, RZ ;  /* 0x000000ffff177224 */ /* 0x000fc400078e00ff */
[----:B------:R-:W-:Y:S02]  /*04e0*/  IMAD.MOV.U32 R25, RZ, RZ, RZ ;  /* 0x000000ffff197224 */ /* 0x000fe400078e00ff */
[----:B------:R-:W-:-:S04]  /*04f0*/  IMAD.WIDE.U32 R26, R8, 0x4, R26 ;  /* 0x00000004081a7825 */ /* 0x000fc800078e001a */
[----:B------:R-:W-:Y:S01]  /*0500*/  IMAD.MOV.U32 R9, RZ, RZ, R26 ;  /* 0x000000ffff097224 */ /* 0x000fe200078e001a */
[----:B--2---:R2:W-:Y:S01]  /*0510*/  @P1 STG.E.64 desc[UR4][R10.64], R18 ;  /* 0x000000120a001986 */ /* 0x0045e2000c101b04 */
[----:B------:R-:W-:-:S03]  /*0520*/  ISETP.LT.U32.AND P1, PT, R26, R2, PT ;  /* 0x000000021a00720c */ /* 0x000fc60003f21070 */
[----:B---3--:R2:W-:Y:S01]  /*0530*/  @P0 STG.E.64 desc[UR4][R12.64], R20 ;  /* 0x000000140c000986 */ /* 0x0085e2000c101b04 */
[----:B------:R-:W-:Y:S02]  /*0540*/  ISETP.GE.U32.AND P0, PT, R26, 0x10000, PT ;  /* 0x000100001a00780c */ /* 0x000fe40003f06070 */
[C---:B------:R-:W-:Y:S02]  /*0550*/  ISETP.LT.AND.EX P1, PT, R27.reuse, R0, PT, P1 ;  /* 0x000000001b00720c */ /* 0x040fe40003f21310 */
[----:B------:R-:W-:Y:S01]  /*0560*/  ISETP.GE.U32.AND.EX P0, PT, R27, RZ, PT, P0 ;  /* 0x000000ff1b00720c */ /* 0x000fe20003f06100 */
[----:B----4-:R2:W-:Y:S04]  /*0570*/  @P3 STG.E.64 desc[UR4][R14.64], R22 ;  /* 0x000000160e003986 */ /* 0x0105e8000c101b04 */
[----:B-----5:R2:W-:Y:S01]  /*0580*/  @P4 STG.E.64 desc[UR4][R16.64], R24 ;  /* 0x0000001810004986 */ /* 0x0205e2000c101b04 */
[----:B------:R-:W-:-:S07]  /*0590*/  IMAD.MOV.U32 R26, RZ, RZ, R27 ;  /* 0x000000ffff1a7224 */ /* 0x000fce00078e001b */
[----:B------:R-:W-:Y:S05]  /*05a0*/  @!P0 BRA P1, `(.L_x_2425) ;  /* 0xfffffffc00048947 */ /* 0x000fea000083ffff */
[----:B------:R-:W-:Y:S05]  /*05b0*/  EXIT ;  /* 0x000000000000794d */ /* 0x000fea0003800000 */
.L_x_2424:
        /* <DEDUP_REMOVED lines=8> */
.L_x_2426:
[----:B------:R-:W-:-:S04]  /*0640*/  LEA R8, P0, R23, R4, 0x4 ;  /* 0x0000000417087211 */ /* 0x000fc800078020ff */
[----:B------:R-:W-:-:S06]  /*0650*/  LEA.HI.X R9, R23, R5, R22, 0x4, P0 ;  /* 0x0000000517097211 */ /* 0x000fcc00000f2416 */
[----:B------:R-:W2:Y:S01]  /*0660*/  LDG.E.128 R8, desc[UR4][R8.64] ;  /* 0x0000000408087981 */ /* 0x000ea2000c1e1d00 */
        /* <DEDUP_REMOVED lines=14> */
[----:B--2---:R-:W-:Y:S02]  /*0750*/  IMAD.MOV.U32 R12, RZ, RZ, R8 ;  /* 0x000000ffff0c7224 */ /* 0x004fe400078e0008 */
[----:B------:R-:W-:Y:S02]  /*0760*/  IMAD.MOV.U32 R14, RZ, RZ, R9 ;  /* 0x000000ffff0e7224 */ /* 0x000fe400078e0009 */
[----:B------:R-:W-:-:S02]  /*0770*/  IMAD.MOV.U32 R16, RZ, RZ, R10 ;  /* 0x000000ffff107224 */ /* 0x000fc400078e000a */
[----:B------:R-:W-:Y:S01]  /*0780*/  IMAD.MOV.U32 R18, RZ, RZ, R11 ;  /* 0x000000ffff127224 */ /* 0x000fe200078e000b */
[----:B------:R0:W-:Y:S04]  /*0790*/  STG.E.128 desc[UR4][R20.64], R12 ;  /* 0x0000000c14007986 */ /* 0x0001e8000c101d04 */
[----:B------:R0:W-:Y:S01]  /*07a0*/  STG.E.128 desc[UR4][R20.64+0x10], R16 ;  /* 0x0000101014007986 */ /* 0x0001e2000c101d04 */
[----:B------:R-:W-:Y:S05]  /*07b0*/  @!P0 BRA P1, `(.L_x_2426) ;  /* 0xfffffffc00a08947 */ /* 0x000fea000083ffff */
[----:B------:R-:W-:Y:S05]  /*07c0*/  EXIT ;  /* 0x000000000000794d */ /* 0x000fea0003800000 */
.L_x_2427:
        /* <DEDUP_REMOVED lines=11> */
.L_x_7909:


//--------------------- .text._ZN2at6native55_GLOBAL__N__de093ff9_22_ForeachBinaryOpList_cu_a911ec4325multi_tensor_apply_kernelINS1_18TensorListMetadataILi2EEENS1_11CopyFunctorIN3c107complexIfEEdLi2ELi1ELi1EEEJNS0_4CopyIS8_dEEEEEvT_T0_DpT1_ --------------------------
	.section	.text._ZN2at6native55_GLOBAL__N__de093ff9_22_ForeachBinaryOpList_cu_a911ec4325multi_tensor_apply_kernelINS1_18TensorListMetadataILi2EEENS1_11CopyFunctorIN3c107complexIfEEdLi2ELi1ELi1EEEJNS0_4CopyIS8_dEEEEEvT_T0_DpT1_,"ax",@progbits
	.align	128
.text._ZN2at6native55_GLOBAL__N__de093ff9_22_ForeachBinaryOpList_cu_a911ec4325multi_tensor_apply_kernelINS1_18TensorListMetadataILi2EEENS1_11CopyFunctorIN3c107complexIfEEdLi2ELi1ELi1EEEJNS0_4CopyIS8_dEEEEEvT_T0_DpT1_:
        .type           _ZN2at6native55_GLOBAL__N__de093ff9_22_ForeachBinaryOpList_cu_a911ec4325multi_tensor_apply_kernelINS1_18TensorListMetadataILi2EEENS1_11CopyFunctorIN3c107complexIfEEdLi2ELi1ELi1EEEJNS0_4CopyIS8_dEEEEEvT_T0_DpT1_,@function
        .size           _ZN2at6native55_GLOBAL__N__de093ff9_22_ForeachBinaryOpList_cu_a911ec4325multi_tensor_apply_kernelINS1_18TensorListMetadataILi2EEENS1_11CopyFunctorIN3c107complexIfEEdLi2ELi1ELi1EEEJNS0_4CopyIS8_dEEEEEvT_T0_DpT1_,(.L_x_7910 - _ZN2at6native55_GLOBAL__N__de093ff9_22_ForeachBinaryOpList_cu_a911ec4325multi_tensor_apply_kernelINS1_18TensorListMetadataILi2EEENS1_11CopyFunctorIN3c107complexIfEEdLi2ELi1ELi1EEEJNS0_4CopyIS8_dEEEEEvT_T0_DpT1_)
        .other          _ZN2at6native55_GLOBAL__N__de093ff9_22_ForeachBinaryOpList_cu_a911ec4325multi_tensor_apply_kernelINS1_18TensorListMetadataILi2EEENS1_11CopyFunctorIN3c107complexIfEEdLi2ELi1ELi1EEEJNS0_4CopyIS8_dEEEEEvT_T0_DpT1_,@"STO_CUDA_ENTRY STV_DEFAULT"
_ZN2at6native55_GLOBAL__N__de093ff9_22_ForeachBinaryOpList_cu_a911ec4325multi_tensor_apply_kernelINS1_18TensorListMetadataILi2EEENS1_11CopyFunctorIN3c107complexIfEEdLi2ELi1ELi1EEEJNS0_4CopyIS8_dEEEEEvT_T0_DpT1_:
        /* <DEDUP_REMOVED lines=29> */
.L_x_2437:
[----:B0--34-:R-:W-:Y:S01]  /*01d0*/  IADD3 R8, P0, R7, R4, RZ ;  /* 0x0000000407087210 */ /* 0x019fe20007f1e0ff */
[----:B-1----:R-:W-:-:S03]  /*01e0*/  IMAD R9, R5, 0x3, RZ ;  /* 0x0000000305097824 */ /* 0x002fc600078e02ff */
[-C--:B------:R-:W-:Y:S01]  /*01f0*/  IADD3 R6, P3, R5, R8.reuse, RZ ;  /* 0x0000000805067210 */ /* 0x080fe20007f7e0ff */
[----:B------:R-:W-:Y:S01]  /*0200*/  IMAD.X R29, RZ, RZ, R3, P0 ;  /* 0x000000ffff1d7224 */ /* 0x000fe200000e0603 */
[C---:B------:R-:W-:Y:S02]  /*0210*/  ISETP.GE.U32.AND P2, PT, R8.reuse, 0x10000, PT ;  /* 0x000100000800780c */ /* 0x040fe40003f46070 */
[----:B------:R-:W-:Y:S01]  /*0220*/  ISETP.LT.U32.AND P1, PT, R8, UR12, PT ;  /* 0x0000000c08007c0c */ /* 0x000fe2000bf21070 */
[--C-:B------:R-:W-:Y:S01]  /*0230*/  IMAD.X R27, RZ, RZ, R29.reuse, P3 ;  /* 0x000000ffff1b7224 */ /* 0x100fe200018e061d */
[-C--:B------:R-:W-:Y:S02]  /*0240*/  IADD3 R2, P6, R9, R8.reuse, RZ ;  /* 0x0000000809027210 */ /* 0x080fe40007fde0ff */
[----:B------:R-:W-:Y:S02]  /*0250*/  LEA R0, P5, R5, R8, 0x1 ;  /* 0x0000000805007211 */ /* 0x000fe400078a08ff */
[C---:B------:R-:W-:Y:S01]  /*0260*/  ISETP.GE.U32.AND.EX P2, PT, R29.reuse, RZ, PT, P2 ;  /* 0x000000ff1d00720c */ /* 0x040fe20003f46120 */
[--C-:B------:R-:W-:Y:S01]  /*0270*/  IMAD.X R25, RZ, RZ, R29.reuse, P6 ;  /* 0x000000ffff197224 */ /* 0x100fe200030e061d */
[----:B------:R-:W-:Y:S01]  /*0280*/  ISETP.GE.U32.AND P4, PT, R6, 0x10000, PT ;  /* 0x000100000600780c */ /* 0x000fe20003f86070 */
[----:B------:R-:W-:Y:S01]  /*0290*/  IMAD.X R9, RZ, RZ, R29, P5 ;  /* 0x000000ffff097224 */ /* 0x000fe200028e061d */
[----:B------:R-:W-:-:S02]  /*02a0*/  ISETP.LT.AND.EX P1, PT, R29, UR6, !P2, P1 ;  /* 0x000000061d007c0c */ /* 0x000fc4000d721310 */
[----:B------:R-:W-:Y:S02]  /*02b0*/  ISETP.LT.U32.AND P0, PT, R6, UR12, PT ;  /* 0x0000000c06007c0c */ /* 0x000fe4000bf01070 */
[C---:B------:R-:W-:Y:S02]  /*02c0*/  ISETP.GE.U32.AND.EX P4, PT, R27.reuse, RZ, PT, P4 ;  /* 0x000000ff1b00720c */ /* 0x040fe40003f86140 */
[----:B------:R-:W-:Y:S02]  /*02d0*/  ISETP.GE.U32.AND P2, PT, R0, 0x10000, PT ;  /* 0x000100000000780c */ /* 0x000fe40003f46070 */
[----:B------:R-:W-:Y:S02]  /*02e0*/  ISETP.GE.U32.AND P5, PT, R2, 0x10000, PT ;  /* 0x000100000200780c */ /* 0x000fe40003fa6070 */
[----:B------:R-:W-:Y:S02]  /*02f0*/  ISETP.LT.AND.EX P0, PT, R27, UR6, !P4, P0 ;  /* 0x000000061b007c0c */ /* 0x000fe4000e701300 */
[----:B------:R-:W-:-:S02]  /*0300*/  ISETP.LT.U32.AND P3, PT, R0, UR12, PT ;  /* 0x0000000c00007c0c */ /* 0x000fc4000bf61070 */
[----:B------:R-:W-:Y:S02]  /*0310*/  ISETP.LT.U32.AND P4, PT, R2, UR12, PT ;  /* 0x0000000c02007c0c */ /* 0x000fe4000bf81070 */
[----:B------:R-:W-:Y:S02]  /*0320*/  ISETP.GE.U32.AND.EX P2, PT, R9, RZ, PT, P2 ;  /* 0x000000ff0900720c */ /* 0x000fe40003f46120 */
[----:B------:R-:W-:Y:S02]  /*0330*/  ISETP.GE.U32.AND.EX P5, PT, R25, RZ, PT, P5 ;  /* 0x000000ff1900720c */ /* 0x000fe40003fa6150 */
[----:B------:R-:W-:Y:S02]  /*0340*/  ISETP.LT.AND.EX P3, PT, R9, UR6, !P2, P3 ;  /* 0x0000000609007c0c */ /* 0x000fe4000d761330 */
[----:B------:R-:W-:Y:S02]  /*0350*/  ISETP.LT.AND.EX P4, PT, R25, UR6, !P5, P4 ;  /* 0x0000000619007c0c */ /* 0x000fe4000ef81340 */
[----:B--2---:R-:W-:-:S04]  /*0360*/  @P1 LEA R20, P2, R8, UR4, 0x3 ;  /* 0x0000000408141c11 */ /* 0x004fc8000f8418ff */
[----:B------:R-:W-:Y:S02]  /*0370*/  @P1 LEA.HI.X R21, R8, UR5, R29, 0x3, P2 ;  /* 0x0000000508151c11 */ /* 0x000fe400090f1c1d */
[----:B------:R-:W-:-:S03]  /*0380*/  @P0 LEA R18, P2, R6, UR4, 0x3 ;  /* 0x0000000406120c11 */ /* 0x000fc6000f8418ff */
[----:B-----5:R0:W5:Y:S01]  /*0390*/  @P1 LDG.E.64 R10, desc[UR10][R20.64] ;  /* 0x0000000a140a1981 */ /* 0x020162000c1e1b00 */
[----:B------:R-:W-:Y:S02]  /*03a0*/  @P0 LEA.HI.X R19, R6, UR5, R27, 0x3, P2 ;  /* 0x0000000506130c11 */ /* 0x000fe400090f1c1b */
[----:B------:R-:W-:-:S03]  /*03b0*/  @P4 LEA R22, P5, R2, UR4, 0x3 ;  /* 0x0000000402164c11 */ /* 0x000fc6000f8a18ff */
[----:B------:R1:W5:Y:S01]  /*03c0*/  @P0 LDG.E.64 R12, desc[UR10][R18.64] ;  /* 0x0000000a120c0981 */ /* 0x000362000c1e1b00 */
[----:B0-----:R-:W-:Y:S02]  /*03d0*/  @P3 LEA R20, P2, R0, UR4, 0x3 ;  /* 0x0000000400143c11 */ /* 0x001fe4000f8418ff */
[----:B------:R-:W-:Y:S02]  /*03e0*/  @P4 LEA.HI.X R23, R2, UR5, R25, 0x3, P5 ;  /* 0x0000000502174c11 */ /* 0x000fe4000a8f1c19 */
[----:B------:R-:W-:-:S03]  /*03f0*/  @P3 LEA.HI.X R21, R0, UR5, R9, 0x3, P2 ;  /* 0x0000000500153c11 */ /* 0x000fc600090f1c09 */
[----:B------:R1:W5:Y:S04]  /*0400*/  @P4 LDG.E.64 R16, desc[UR10][R22.64] ;  /* 0x0000000a16104981 */ /* 0x000368000c1e1b00 */
[----:B------:R1:W5:Y:S01]  /*0410*/  @P3 LDG.E.64 R14, desc[UR10][R20.64] ;  /* 0x0000000a140e3981 */ /* 0x000362000c1e1b00 */
[----:B------:R-:W-:Y:S04]  /*0420*/  BSSY B0, `(.L_x_2429) ;  /* 0x000000b000007945 */ /* 0x000fe80003800000 */
[----:B------:R-:W-:Y:S05]  /*0430*/  @!P1 BRA `(.L_x_2430) ;  /* 0x0000000000249947 */ /* 0x000fea0003800000 */
[----:B------:R-:W-:Y:S01]  /*0440*/  UMOV UR14, 0xf0000000 ;  /* 0xf0000000000e7882 */ /* 0x000fe20000000000 */
[----:B------:R-:W-:Y:S01]  /*0450*/  UMOV UR15, 0x380fffff ;  /* 0x380fffff000f7882 */ /* 0x000fe20000000000 */
[----:B-1---5:R-:W0:Y:S01]  /*0460*/  F2F.F32.F64 R20, R10 ;  /* 0x0000000a00147310 */ /* 0x022e220000301000 */
[----:B------:R-:W-:Y:S01]  /*0470*/  DSETP.GEU.AND P1, PT, |R10|, UR14, PT ;  /* 0x0000000e0a007e2a */ /* 0x000fe2000bf2e200 */
[----:B------:R-:W-:Y:S01]  /*0480*/  LEA R18, P2, R8, UR8, 0x3 ;  /* 0x0000000808127c11 */ /* 0x000fe2000f8418ff */
[----:B------:R-:W-:-:S03]  /*0490*/  IMAD.MOV.U32 R21, RZ, RZ, RZ ;  /* 0x000000ffff157224 */ /* 0x000fc600078e00ff */
[----:B------:R-:W-:-:S09]  /*04a0*/  LEA.HI.X R19, R8, UR9, R29, 0x3, P2 ;  /* 0x0000000908137c11 */ /* 0x000fd200090f1c1d */
[----:B0-----:R-:W-:-:S05]  /*04b0*/  @!P1 FMUL R20, R20, 1.175494350822287508e-38 ;  /* 0x0080000014149820 */ /* 0x001fca0000400000 */
[----:B------:R0:W-:Y:S02]  /*04c0*/  STG.E.64 desc[UR10][R18.64], R20 ;  /* 0x0000001412007986 */ /* 0x0001e4000c101b0a */
.L_x_2430:
[----:B------:R-:W-:Y:S05]  /*04d0*/  BSYNC B0 ;  /* 0x0000000000007941 */ /* 0x000fea0003800000 */
.L_x_2429:
[----:B------:R-:W-:Y:S04]  /*04e0*/  BSSY B0, `(.L_x_2431) ;  /* 0x000000b000007945 */ /* 0x000fe80003800000 */
[----:B------:R-:W-:Y:S05]  /*04f0*/  @!P0 BRA `(.L_x_2432) ;  /* 0x0000000000248947 */ /* 0x000fea0003800000 */
[----:B------:R-:W-:Y:S01]  /*0500*/  UMOV UR14, 0xf0000000 ;  /* 0xf0000000000e7882 */ /* 0x000fe20000000000 */
[----:B------:R-:W-:Y:S01]  /*0510*/  UMOV UR15, 0x380fffff ;  /* 0x380fffff000f7882 */ /* 0x000fe20000000000 */
[----:B01---5:R-:W0:Y:S01]  /*0520*/  F2F.F32.F64 R18, R12 ;  /* 0x0000000c00127310 */ /* 0x023e220000301000 */
[----:B------:R-:W-:Y:S01]  /*0530*/  DSETP.GEU.AND P0, PT, |R12|, UR14, PT ;  /* 0x0000000e0c007e2a */ /* 0x000fe2000bf0e200 */
[----:B------:R-:W-:Y:S01]  /*0540*/  LEA R20, P1, R6, UR8, 0x3 ;  /* 0x0000000806147c11 */ /* 0x000fe2000f8218ff */
[----:B------:R-:W-:-:S03]  /*0550*/  IMAD.MOV.U32 R19, RZ, RZ, RZ ;  /* 0x000000ffff137224 */ /* 0x000fc600078e00ff */
[----:B------:R-:W-:-:S09]  /*0560*/  LEA.HI.X R21, R6, UR9, R27, 0x3, P1 ;  /* 0x0000000906157c11 */ /* 0x000fd200088f1c1b */
[----:B0-----:R-:W-:-:S05]  /*0570*/  @!P0 FMUL R18, R18, 1.175494350822287508e-38 ;  /* 0x0080000012128820 */ /* 0x001fca0000400000 */
[----:B------:R2:W-:Y:S02]  /*0580*/  STG.E.64 desc[UR10][R20.64], R18 ;  /* 0x0000001214007986 */ /* 0x0005e4000c101b0a */
.L_x_2432:
[----:B------:R-:W-:Y:S05]  /*0590*/  BSYNC B0 ;  /* 0x0000000000007941 */ /* 0x000fea0003800000 */
.L_x_2431:
[----:B------:R-:W-:Y:S04]  /*05a0*/  BSSY B0, `(.L_x_2433) ;  /* 0x000000b000007945 */ /* 0x000fe80003800000 */
[----:B------:R-:W-:Y:S05]  /*05b0*/  @!P3 BRA `(.L_x_2434) ;  /* 0x000000000024b947 */ /* 0x000fea0003800000 */
[----:B------:R-:W-:Y:S01]  /*05c0*/  UMOV UR14, 0xf0000000 ;  /* 0xf0000000000e7882 */ /* 0x000fe20000000000 */
[----:B------:R-:W-:Y:S01]  /*05d0*/  UMOV UR15, 0x380fffff ;  /* 0x380fffff000f7882 */ /* 0x000fe20000000000 */
[----:B012--5:R-:W0:Y:S01]  /*05e0*/  F2F.F32.F64 R18, R14 ;  /* 0x0000000e00127310 */ /* 0x027e220000301000 */
[----:B------:R-:W-:Y:S01]  /*05f0*/  DSETP.GEU.AND P0, PT, |R14|, UR14, PT ;  /* 0x0000000e0e007e2a */ /* 0x000fe2000bf0e200 */
[----:B------:R-:W-:Y:S01]  /*0600*/  LEA R8, P1, R0, UR8, 0x3 ;  /* 0x0000000800087c11 */ /* 0x000fe2000f8218ff */
[----:B------:R-:W-:-:S03]  /*0610*/  IMAD.MOV.U32 R19, RZ, RZ, RZ ;  /* 0x000000ffff137224 */ /* 0x000fc600078e00ff */
[----:B------:R-:W-:-:S09]  /*0620*/  LEA.HI.X R9, R0, UR9, R9, 0x3, P1 ;  /* 0x0000000900097c11 */ /* 0x000fd200088f1c09 */
[----:B0-----:R-:W-:-:S05]  /*0630*/  @!P0 FMUL R18, R18, 1.175494350822287508e-38 ;  /* 0x0080000012128820 */ /* 0x001fca0000400000 */
[----:B------:R3:W-:Y:S02]  /*0640*/  STG.E.64 desc[UR10][R8.64], R18 ;  /* 0x0000001208007986 */ /* 0x0007e4000c101b0a */
.L_x_2434:
[----:B------:R-:W-:Y:S05]  /*0650*/  BSYNC B0 ;  /* 0x0000000000007941 */ /* 0x000fea0003800000 */
.L_x_2433:
[----:B------:R-:W-:Y:S04]  /*0660*/  BSSY B0, `(.L_x_2435) ;  /* 0x000000b000007945 */ /* 0x000fe80003800000 */
[----:B------:R-:W-:Y:S05]  /*0670*/  @!P4 BRA `(.L_x_2436) ;  /* 0x000000000024c947 */ /* 0x000fea0003800000 */
[----:B------:R-:W-:Y:S01]  /*0680*/  UMOV UR14, 0xf0000000 ;  /* 0xf0000000000e7882 */ /* 0x000fe20000000000 */
[----:B------:R-:W-:Y:S01]  /*0690*/  UMOV UR15, 0x380fffff ;  /* 0x380fffff000f7882 */ /* 0x000fe20000000000 */
[----:B0123-5:R-:W0:Y:S01]  /*06a0*/  F2F.F32.F64 R18, R16 ;  /* 0x0000001000127310 */ /* 0x02fe220000301000 */
[----:B------:R-:W-:Y:S01]  /*06b0*/  DSETP.GEU.AND P0, PT, |R16|, UR14, PT ;  /* 0x0000000e10007e2a */ /* 0x000fe2000bf0e200 */
[----:B------:R-:W-:Y:S01]  /*06c0*/  LEA R8, P1, R2, UR8, 0x3 ;  /* 0x0000000802087c11 */ /* 0x000fe2000f8218ff */
[----:B------:R-:W-:-:S03]  /*06d0*/  IMAD.MOV.U32 R19, RZ, RZ, RZ ;  /* 0x000000ffff137224 */ /* 0x000fc600078e00ff */
[----:B------:R-:W-:-:S09]  /*06e0*/  LEA.HI.X R9, R2, UR9, R25, 0x3, P1 ;  /* 0x0000000902097c11 */ /* 0x000fd200088f1c19 */
[----:B0-----:R-:W-:-:S05]  /*06f0*/  @!P0 FMUL R18, R18, 1.175494350822287508e-38 ;  /* 0x0080000012128820 */ /* 0x001fca0000400000 */
[----:B------:R4:W-:Y:S02]  /*0700*/  STG.E.64 desc[UR10][R8.64], R18 ;  /* 0x0000001208007986 */ /* 0x0009e4000c101b0a */
.L_x_2436:
[----:B------:R-:W-:Y:S05]  /*0710*/  BSYNC B0 ;  /* 0x0000000000007941 */ /* 0x000fea0003800000 */
.L_x_2435:
        /* <DEDUP_REMOVED lines=9> */
.L_x_2428:
        /* <DEDUP_REMOVED lines=8> */
.L_x_2438:
[C---:B------:R-:W-:Y:S01]  /*0830*/  IMAD.SHL.U32 R0, R20.reuse, 0x20, RZ ;  /* 0x0000002014007824 */ /* 0x040fe200078e00ff */
[----:B------:R-:W-:-:S04]  /*0840*/  SHF.L.U64.HI R22, R20, 0x5, R21 ;  /* 0x0000000514167819 */ /* 0x000fc80000010215 */
[----:B--2---:R-:W-:-:S04]  /*0850*/  IADD3 R2, P0, R0, UR4, RZ ;  /* 0x0000000400027c10 */ /* 0x004fc8000ff1e0ff */
[----:B------:R-:W-:-:S05]  /*0860*/  IADD3.X R3, R22, UR5, RZ, P0, !PT ;  /* 0x0000000516037c10 */ /* 0x000fca00087fe4ff */
[----:B------:R-:W2:Y:S04]  /*0870*/  LDG.E.128 R4, desc[UR10][R2.64] ;  /* 0x0000000a02047981 */ /* 0x000ea8000c1e1d00 */
[----:B------:R0:W3:Y:S01]  /*0880*/  LDG.E.128 R16, desc[UR10][R2.64+0x10] ;  /* 0x0000100a02107981 */ /* 0x0000e2000c1e1d00 */
[----:B------:R-:W-:Y:S01]  /*0890*/  UMOV UR14, 0xf0000000 ;  /* 0xf0000000000e7882 */ /* 0x000fe20000000000 */
[----:B------:R-:W-:Y:S01]  /*08a0*/  UMOV UR15, 0x380fffff ;  /* 0x380fffff000f7882 */ /* 0x000fe20000000000 */
[----:B------:R-:W-:Y:S02]  /*08b0*/  IMAD.MOV.U32 R9, RZ, RZ, RZ ;  /* 0x000000ffff097224 */ /* 0x000fe400078e00ff */
[----:B------:R-:W-:Y:S02]  /*08c0*/  IMAD.MOV.U32 R11, RZ, RZ, RZ ;  /* 0x000000ffff0b7224 */ /* 0x000fe400078e00ff */
[----:B------:R-:W-:-:S02]  /*08d0*/  IMAD.MOV.U32 R13, RZ, RZ, RZ ;  /* 0x000000ffff0d7224 */ /* 0x000fc400078e00ff */
[----:B------:R-:W-:Y:S01]  /*08e0*/  IMAD.MOV.U32 R15, RZ, RZ, RZ ;  /* 0x000000ffff0f7224 */ /* 0x000fe200078e00ff */
[----:B0-----:R-:W-:-:S04]  /*08f0*/  IADD3 R2, P4, R0, UR8, RZ ;  /* 0x0000000800027c10 */ /* 0x001fc8000ff9e0ff */
[----:B------:R-:W-:Y:S01]  /*0900*/  IADD3.X R3, R22, UR9, RZ, P4, !PT ;  /* 0x0000000916037c10 */ /* 0x000fe2000a7fe4ff */
[----:B--2---:R-:W0:Y:S01]  /*0910*/  F2F.F32.F64 R10, R6 ;  /* 0x00000006000a7310 */ /* 0x004e220000301000 */
[----:B------:R-:W-:Y:S02]  /*0920*/  DSETP.GEU.AND P0, PT, |R6|, UR14, PT ;  /* 0x0000000e06007e2a */ /* 0x000fe4000bf0e200 */
[----:B------:R-:W-:Y:S02]  /*0930*/  DSETP.GEU.AND P1, PT, |R4|, UR14, PT ;  /* 0x0000000e04007e2a */ /* 0x000fe4000bf2e200 */
[----:B---3--:R-:W-:Y:S02]  /*0940*/  DSETP.GEU.AND P2, PT, |R18|, UR14, PT ;  /* 0x0000000e12007e2a */ /* 0x008fe4000bf4e200 */
[----:B------:R-:W-:Y:S01]  /*0950*/  DSETP.GEU.AND P3, PT, |R16|, UR14, PT ;  /* 0x0000000e10007e2a */ /* 0x000fe2000bf6e200 */
[----:B------:R-:W1:Y:S07]  /*0960*/  F2F.F32.F64 R8, R4 ;  /* 0x0000000400087310 */ /* 0x000e6e0000301000 */
[----:B0-----:R-:W-:Y:S01]  /*0970*/  @!P0 FMUL R10, R10, 1.175494350822287508e-38 ;  /* 0x008000000a0a8820 */ /* 0x001fe20000400000 */
[----:B------:R-:W0:Y:S01]  /*0980*/  F2F.F32.F64 R14, R18 ;  /* 0x00000012000e7310 */ /* 0x000e220000301000 */
[----:B------:R-:W-:-:S05]  /*0990*/  IADD3 R20, P0, R20, UR7, RZ ;  /* 0x0000000714147c10 */ /* 0x000fca000ff1e0ff */
[----:B------:R-:W-:Y:S02]  /*09a0*/  IMAD.SHL.U32 R0, R20, 0x4, RZ ;  /* 0x0000000414007824 */ /* 0x000fe400078e00ff */
[----:B-1----:R-:W-:Y:S01]  /*09b0*/  @!P1 FMUL R8, R8, 1.175494350822287508e-38 ;  /* 0x0080000008089820 */ /* 0x002fe20000400000 */
[----:B------:R-:W1:Y:S01]  /*09c0*/  F2F.F32.F64 R12, R16 ;  /* 0x00000010000c7310 */ /* 0x000e620000301000 */
[----:B------:R-:W-:Y:S01]  /*09d0*/  IMAD.X R21, RZ, RZ, R21, P0 ;  /* 0x000000ffff157224 */ /* 0x000fe200000e0615 */
[----:B------:R-:W-:Y:S02]  /*09e0*/  ISETP.LT.U32.AND P1, PT, R20, 0x4000, PT ;  /* 0x000040001400780c */ /* 0x000fe40003f21070 */
[----:B------:R2:W-:Y:S01]  /*09f0*/  STG.E.128 desc[UR10][R2.64], R8 ;  /* 0x0000000802007986 */ /* 0x0005e2000c101d0a */
[----:B------:R-:W-:Y:S01]  /*0a00*/  ISETP.GE.U32.AND P0, PT, R0, UR12, PT ;  /* 0x0000000c00007c0c */ /* 0x000fe2000bf06070 */
[----:B0-----:R-:W-:Y:S01]  /*0a10*/  @!P2 FMUL R14, R14, 1.175494350822287508e-38 ;  /* 0x008000000e0ea820 */ /* 0x001fe20000400000 */
[----:B------:R-:W-:-:S02]  /*0a20*/  SHF.L.U64.HI R0, R20, 0x2, R21 ;  /* 0x0000000214007819 */ /* 0x000fc40000010215 */
[----:B------:R-:W-:Y:S02]  /*0a30*/  ISETP.LT.U32.AND.EX P1, PT, R21, RZ, PT, P1 ;  /* 0x000000ff1500720c */ /* 0x000fe40003f21110 */
[----:B------:R-:W-:Y:S01]  /*0a40*/  ISETP.GE.AND.EX P0, PT, R0, UR6, PT, P0 ;  /* 0x0000000600007c0c */ /* 0x000fe2000bf06300 */
[----:B-1----:R-:W-:-:S05]  /*0a50*/  @!P3 FMUL R12, R12, 1.175494350822287508e-38 ;  /* 0x008000000c0cb820 */ /* 0x002fca0000400000 */
[----:B------:R2:W-:Y:S07]  /*0a60*/  STG.E.128 desc[UR10][R2.64+0x10], R12 ;  /* 0x0000100c02007986 */ /* 0x0005ee000c101d0a */
[----:B------:R-:W-:Y:S05]  /*0a70*/  @!P0 BRA P1, `(.L_x_2438) ;  /* 0xfffffffc006c8947 */ /* 0x000fea000083ffff */
[----:B------:R-:W-:Y:S05]  /*0a80*/  EXIT ;  /* 0x000000000000794d */ /* 0x000fea0003800000 */
.L_x_2439:
        /* <DEDUP_REMOVED lines=15> */
.L_x_7910:


//--------------------- .text._ZN2at6native55_GLOBAL__N__de093ff9_22_ForeachBinaryOpList_cu_a911ec4325multi_tensor_apply_kernelINS1_18TensorListMetadataILi2EEENS1_11CopyFunctorIN3c107complexIfEEiLi2ELi1ELi1EEEJNS0_4CopyIS8_iEEEEEvT_T0_DpT1_ --------------------------
	.section	.text._ZN2at6native55_GLOBAL__N__de093ff9_22_ForeachBinaryOpList_cu_a911ec4325multi_tensor_apply_kernelINS1_18TensorListMetadataILi2EEENS1_11CopyFunctorIN3c107complexIfEEiLi2ELi1ELi1EEEJNS0_4CopyIS8_iEEEEEvT_T0_DpT1_,"ax",@progbits
	.align	128
.text._ZN2at6native55_GLOBAL__N__de093ff9_22_ForeachBinaryOpList_cu_a911ec4325multi_tensor_apply_kernelINS1_18TensorListMetadataILi2EEENS1_11CopyFunctorIN3c107complexIfEEiLi2ELi1ELi1EEEJNS0_4CopyIS8_iEEEEEvT_T0_DpT1_:
        .type           _ZN2at6native55_GLOBAL__N__de093ff9_22_ForeachBinaryOpList_cu_a911ec4325multi_tensor_apply_kernelINS1_18TensorListMetadataILi2EEENS1_11CopyFunctorIN3c107complexIfEEiLi2ELi1ELi1EEEJNS0_4CopyIS8_iEEEEEvT_T0_DpT1_,@function
        .size           _ZN2at6native55_GLOBAL__N__de093ff9_22_ForeachBinaryOpList_cu_a911ec4325multi_tensor_apply_kernelINS1_18TensorListMetadataILi2EEENS1_11CopyFunctorIN3c107complexIfEEiLi2ELi1ELi1EEEJNS0_4CopyIS8_iEEEEEvT_T0_DpT1_,(.L_x_7911 - _ZN2at6native55_GLOBAL__N__de093ff9_22_ForeachBinaryOpList_cu_a911ec4325multi_tensor_apply_kernelINS1_18TensorListMetadataILi2EEENS1_11CopyFunctorIN3c107complexIfEEiLi2ELi1ELi1EEEJNS0_4CopyIS8_iEEEEEvT_T0_DpT1_)
        .other          _ZN2at6native55_GLOBAL__N__de093ff9_22_ForeachBinaryOpList_cu_a911ec4325multi_tensor_apply_kernelINS1_18TensorListMetadataILi2EEENS1_11CopyFunctorIN3c107complexIfEEiLi2ELi1ELi1EEEJNS0_4CopyIS8_iEEEEEvT_T0_DpT1_,@"STO_CUDA_ENTRY STV_DEFAULT"
_ZN2at6native55_GLOBAL__N__de093ff9_22_ForeachBinaryOpList_cu_a911ec4325multi_tensor_apply_kernelINS1_18TensorListMetadataILi2EEENS1_11CopyFunctorIN3c107complexIfEEiLi2ELi1ELi1EEEJNS0_4CopyIS8_iEEEEEvT_T0_DpT1_:
        /* <DEDUP_REMOVED lines=25> */
[----:B------:R-:W-:-:S07]  /*0190*/  CS2R R26, SRZ ;  /* 0x00000000001a7805 */ /* 0x000fce000001ff00 */
.L_x_2441:
[----:B------:R-:W1:Y:S01]  /*01a0*/  LDC R22, c[0x0][RZ] ;  /* 0x00000000ff167b82 */ /* 0x000e620000000800 */
[----:B0-----:R-:W-:-:S04]  /*01b0*/  IADD3 R14, P0, R3, R26, RZ ;  /* 0x0000001a030e7210 */ /* 0x001fc80007f1e0ff */
[C---:B------:R-:W-:Y:S01]  /*01c0*/  ISETP.GE.U32.AND P1, PT, R14.reuse, 0x10000, PT ;  /* 0x000100000e00780c */ /* 0x040fe20003f26070 */
[----:B------:R-:W-:Y:S01]  /*01d0*/  IMAD.X R12, RZ, RZ, R27, P0 ;  /* 0x000000ffff0c7224 */ /* 0x000fe200000e061b */
[----:B------:R-:W-:-:S04]  /*01e0*/  ISETP.LT.U32.AND P0, PT, R14, R0, PT ;  /* 0x000000000e00720c */ /* 0x000fc80003f01070 */
[----:B------:R-:W-:-:S04]  /*01f0*/  ISETP.GE.U32.AND.EX P1, PT, R12, RZ, PT, P1 ;  /* 0x000000ff0c00720c */ /* 0x000fc80003f26110 */
[----:B------:R-:W-:Y:S02]  /*0200*/  ISETP.LT.AND.EX P1, PT, R12, R2, !P1, P0 ;  /* 0x000000020c00720c */ /* 0x000fe40004f21300 */
[CC--:B-1----:R-:W-:Y:S01]  /*0210*/  IADD3 R23, P3, R22.reuse, R14.reuse, RZ ;  /* 0x0000000e16177210 */ /* 0x0c2fe20007f7e0ff */
[C---:B------:R-:W-:Y:S01]  /*0220*/  IMAD R17, R22.reuse, 0x3, RZ ;  /* 0x0000000316117824 */ /* 0x040fe200078e02ff */
[----:B------:R-:W-:Y:S02]  /*0230*/  LEA R15, P4, R22, R14, 0x1 ;  /* 0x0000000e160f7211 */ /* 0x000fe400078808ff */
[C---:B------:R-:W-:Y:S01]  /*0240*/  ISETP.GE.U32.AND P2, PT, R23.reuse, 0x10000, PT ;  /* 0x000100001700780c */ /* 0x040fe20003f46070 */
[--C-:B------:R-:W-:Y:S01]  /*0250*/  IMAD.X R13, RZ, RZ, R12.reuse, P3 ;  /* 0x000000ffff0d7224 */ /* 0x100fe200018e060c */
[----:B------:R-:W-:Y:S01]  /*0260*/  ISETP.LT.U32.AND P0, PT, R23, R0, PT ;  /* 0x000000001700720c */ /* 0x000fe20003f01070 */
[----:B------:R-:W-:Y:S01]  /*0270*/  IMAD.X R19, RZ, RZ, R12, P4 ;  /* 0x000000ffff137224 */ /* 0x000fe200020e060c */
[----:B------:R-:W-:-:S02]  /*0280*/  IADD3 R17, P5, R17, R14, RZ ;  /* 0x0000000e11117210 */ /* 0x000fc40007fbe0ff */
[----:B------:R-:W-:Y:S02]  /*0290*/  ISETP.GE.U32.AND.EX P2, PT, R13, RZ, PT, P2 ;  /* 0x000000ff0d00720c */ /* 0x000fe40003f46120 */
[----:B------:R-:W-:Y:S01]  /*02a0*/  ISETP.GE.U32.AND P3, PT, R15, 0x10000, PT ;  /* 0x000100000f00780c */ /* 0x000fe20003f66070 */
[----:B------:R-:W-:Y:S01]  /*02b0*/  IMAD.X R21, RZ, RZ, R12, P5 ;  /* 0x000000ffff157224 */ /* 0x000fe200028e060c */
[----:B------:R-:W-:Y:S02]  /*02c0*/  ISETP.LT.AND.EX P0, PT, R13, R2, !P2, P0 ;  /* 0x000000020d00720c */ /* 0x000fe40005701300 */
[----:B------:R-:W-:Y:S02]  /*02d0*/  ISETP.LT.U32.AND P4, PT, R15, R0, PT ;  /* 0x000000000f00720c */ /* 0x000fe40003f81070 */
[----:B------:R-:W-:Y:S02]  /*02e0*/  ISETP.GE.U32.AND.EX P3, PT, R19, RZ, PT, P3 ;  /* 0x000000ff1300720c */ /* 0x000fe40003f66130 */
[----:B------:R-:W-:-:S02]  /*02f0*/  ISETP.GE.U32.AND P2, PT, R17, 0x10000, PT ;  /* 0x000100001100780c */ /* 0x000fc40003f46070 */
[----:B------:R-:W-:Y:S02]  /*0300*/  ISETP.LT.AND.EX P4, PT, R19, R2, !P3, P4 ;  /* 0x000000021300720c */ /* 0x000fe40005f81340 */
[C---:B------:R-:W-:Y:S02]  /*0310*/  @P1 LEA R28, P5, R14.reuse, R6, 0x2 ;  /* 0x000000060e1c1211 */ /* 0x040fe400078a10ff */
[----:B------:R-:W-:Y:S02]  /*0320*/  ISETP.LT.U32.AND P3, PT, R17, R0, PT ;  /* 0x000000001100720c */ /* 0x000fe40003f61070 */
[C---:B------:R-:W-:Y:S02]  /*0330*/  ISETP.GE.U32.AND.EX P2, PT, R21.reuse, RZ, PT, P2 ;  /* 0x000000ff1500720c */ /* 0x040fe40003f46120 */
[----:B------:R-:W-:Y:S02]  /*0340*/  @P1 LEA.HI.X R29, R14, R7, R12, 0x2, P5 ;  /* 0x000000070e1d1211 */ /* 0x000fe400028f140c */
[----:B------:R-:W-:-:S02]  /*0350*/  ISETP.LT.AND.EX P2, PT, R21, R2, !P2, P3 ;  /* 0x000000021500720c */ /* 0x000fc40005741330 */
[C---:B------:R-:W-:Y:S01]  /*0360*/  @P0 LEA R24, P5, R23.reuse, R6, 0x2 ;  /* 0x0000000617180211 */ /* 0x040fe200078a10ff */
[----:B------:R0:W2:Y:S03]  /*0370*/  @P1 LDG.E R10, desc[UR4][R28.64] ;  /* 0x000000041c0a1981 */ /* 0x0000a6000c1e1900 */
[----:B------:R-:W-:-:S05]  /*0380*/  @P0 LEA.HI.X R25, R23, R7, R13, 0x2, P5 ;  /* 0x0000000717190211 */ /* 0x000fca00028f140d */
[----:B------:R1:W3:Y:S01]  /*0390*/  @P0 LDG.E R11, desc[UR4][R24.64] ;  /* 0x00000004180b0981 */ /* 0x0002e2000c1e1900 */
[----:B0-----:R-:W-:-:S04]  /*03a0*/  @P4 LEA R28, P3, R15, R6, 0x2 ;  /* 0x000000060f1c4211 */ /* 0x001fc800078610ff */
[----:B------:R-:W-:Y:S02]  /*03b0*/  @P4 LEA.HI.X R29, R15, R7, R19, 0x2, P3 ;  /* 0x000000070f1d4211 */ /* 0x000fe400018f1413 */
[----:B-1----:R-:W-:-:S03]  /*03c0*/  @P2 LEA R24, P3, R17, R6, 0x2 ;  /* 0x0000000611182211 */ /* 0x002fc600078610ff */
[----:B------:R0:W4:Y:S01]  /*03d0*/  @P4 LDG.E R8, desc[UR4][R28.64] ;  /* 0x000000041c084981 */ /* 0x000122000c1e1900 */
[----:B------:R-:W-:-:S05]  /*03e0*/  @P2 LEA.HI.X R25, R17, R7, R21, 0x2, P3 ;  /* 0x0000000711192211 */ /* 0x000fca00018f1415 */
[----:B------:R1:W5:Y:S01]  /*03f0*/  @P2 LDG.E R9, desc[UR4][R24.64] ;  /* 0x0000000418092981 */ /* 0x000362000c1e1900 */
[----:B0-----:R-:W-:Y:S01]  /*0400*/  IMAD.MOV.U32 R29, RZ, RZ, RZ ;  /* 0x000000ffff1d7224 */ /* 0x001fe200078e00ff */
[----:B-1----:R-:W-:-:S04]  /*0410*/  @P1 LEA R24, P3, R14, R4, 0x3 ;  /* 0x000000040e181211 */ /* 0x002fc800078618ff */
[----:B------:R-:W-:Y:S02]  /*0420*/  @P1 LEA.HI.X R25, R14, R5, R12, 0x3, P3 ;  /* 0x000000050e191211 */ /* 0x000fe400018f1c0c */
[----:B------:R-:W-:-:S04]  /*0430*/  @P4 LEA R14, P3, R15, R4, 0x3 ;  /* 0x000000040f0e4211 */ /* 0x000fc800078618ff */
[----:B------:R-:W-:Y:S01]  /*0440*/  @P4 LEA.HI.X R15, R15, R5, R19, 0x3, P3 ;  /* 0x000000050f0f4211 */ /* 0x000fe200018f1c13 */
[----:B------:R-:W-:Y:S02]  /*0450*/  IMAD.MOV.U32 R19, RZ, RZ, RZ ;  /* 0x000000ffff137224 */ /* 0x000fe400078e00ff */
[----:B------:R-:W-:Y:S01]  /*0460*/  IMAD.WIDE.U32 R26, R22, 0x4, R26 ;  /* 0x00000004161a7825 */ /* 0x000fe200078e001a */
[----:B--2---:R-:W-:-:S05]  /*0470*/  @P1 I2FP.F32.S32 R28, R10 ;  /* 0x0000000a001c1245 */ /* 0x004fca0000201400 */
[----:B------:R0:W-:Y:S01]  /*0480*/  @P1 STG.E.64 desc[UR4][R24.64], R28 ;  /* 0x0000001c18001986 */ /* 0x0001e2000c101b04 */
[----:B------:R-:W-:-:S04]  /*0490*/  @P0 LEA R12, P1, R23, R4, 0x3 ;  /* 0x00000004170c0211 */ /* 0x000fc800078218ff */
[----:B------:R-:W-:Y:S02]  /*04a0*/  @P0 LEA.HI.X R13, R23, R5, R13, 0x3, P1 ;  /* 0x00000005170d0211 */ /* 0x000fe400008f1c0d */
[C---:B------:R-:W-:Y:S02]  /*04b0*/  @P2 LEA R16, P1, R17.reuse, R4, 0x3 ;  /* 0x0000000411102211 */ /* 0x040fe400078218ff */
[----:B---3--:R-:W-:Y:S02]  /*04c0*/  @P0 I2FP.F32.S32 R18, R11 ;  /* 0x0000000b00120245 */ /* 0x008fe40000201400 */
[----:B------:R-:W-:Y:S01]  /*04d0*/  @P2 LEA.HI.X R17, R17, R5, R21, 0x3, P1 ;  /* 0x0000000511112211 */ /* 0x000fe200008f1c15 */
[----:B------:R-:W-:Y:S01]  /*04e0*/  IMAD.MOV.U32 R21, RZ, RZ, RZ ;  /* 0x000000ffff157224 */ /* 0x000fe200078e00ff */
[----:B----4-:R-:W-:Y:S01]  /*04f0*/  @P4 I2FP.F32.S32 R20, R8 ;  /* 0x0000000800144245 */ /* 0x010fe20000201400 */
[----:B0-----:R-:W-:Y:S01]  /*0500*/  IMAD.MOV.U32 R25, RZ, RZ, RZ ;  /* 0x000000ffff197224 */ /* 0x001fe200078e00ff */
[----:B------:R1:W-:Y:S01]  /*0510*/  @P0 STG.E.64 desc[UR4][R12.64], R18 ;  /* 0x000000120c000986 */ /* 0x0003e2000c101b04 */
[----:B-----5:R-:W-:-:S03]  /*0520*/  @P2 I2FP.F32.S32 R24, R9 ;  /* 0x0000000900182245 */ /* 0x020fc60000201400 */
[----:B------:R1:W-:Y:S01]  /*0530*/  @P4 STG.E.64 desc[UR4][R14.64], R20 ;  /* 0x000000140e004986 */ /* 0x0003e2000c101b04 */
[C---:B------:R-:W-:Y:S02]  /*0540*/  ISETP.GE.U32.AND P0, PT, R26.reuse, 0x10000, PT ;  /* 0x000100001a00780c */ /* 0x040fe40003f06070 */
[----:B------:R-:W-:Y:S01]  /*0550*/  ISETP.LT.U32.AND P1, PT, R26, R0, PT ;  /* 0x000000001a00720c */ /* 0x000fe20003f21070 */
[----:B------:R1:W-:Y:S01]  /*0560*/  @P2 STG.E.64 desc[UR4][R16.64], R24 ;  /* 0x0000001810002986 */ /* 0x0003e2000c101b04 */
[C---:B------:R-:W-:Y:S02]  /*0570*/  ISETP.GE.U32.AND.EX P0, PT, R27.reuse, RZ, PT, P0 ;  /* 0x000000ff1b00720c */ /* 0x040fe40003f06100 */
[----:B------:R-:W-:-:S13]  /*0580*/  ISETP.LT.AND.EX P1, PT, R27, R2, PT, P1 ;  /* 0x000000021b00720c */ /* 0x000fda0003f21310 */
[----:B-1----:R-:W-:Y:S05]  /*0590*/  @!P0 BRA P1, `(.L_x_2441) ;  /* 0xfffffffc00008947 */ /* 0x002fea000083ffff */
[----:B------:R-:W-:Y:S05]  /*05a0*/  EXIT ;  /* 0x000000000000794d */ /* 0x000fea0003800000 */
.L_x_2440:
        /* <DEDUP_REMOVED lines=8> */
.L_x_2442:
        /* <DEDUP_REMOVED lines=17> */
[----:B--2---:R-:W-:Y:S02]  /*0740*/  I2FP.F32.S32 R14, R9 ;  /* 0x00000009000e7245 */ /* 0x004fe40000201400 */
[----:B------:R-:W-:-:S02]  /*0750*/  I2FP.F32.S32 R12, R8 ;  /* 0x00000008000c7245 */ /* 0x000fc40000201400 */
[----:B------:R-:W-:Y:S02]  /*0760*/  I2FP.F32.S32 R18, R11 ;  /* 0x0000000b00127245 */ /* 0x000fe40000201400 */
[----:B------:R-:W-:Y:S01]  /*0770*/  I2FP.F32.S32 R16, R10 ;  /* 0x0000000a00107245 */ /* 0x000fe20000201400 */
[----:B------:R0:W-:Y:S04]  /*0780*/  STG.E.128 desc[UR4][R20.64], R12 ;  /* 0x0000000c14007986 */ /* 0x0001e8000c101d04 */
[----:B------:R0:W-:Y:S01]  /*0790*/  STG.E.128 desc[UR4][R20.64+0x10], R16 ;  /* 0x0000101014007986 */ /* 0x0001e2000c101d04 */
[----:B------:R-:W-:Y:S05]  /*07a0*/  @!P0 BRA P1, `(.L_x_2442) ;  /* 0xfffffffc00a08947 */ /* 0x000fea000083ffff */
[----:B------:R-:W-:Y:S05]  /*07b0*/  EXIT ;  /* 0x000000000000794d */ /* 0x000fea0003800000 */
.L_x_2443:
        /* <DEDUP_REMOVED lines=12> */
.L_x_7911:


//--------------------- .text._ZN2at6native55_GLOBAL__N__de093ff9_22_ForeachBinaryOpList_cu_a911ec4325multi_tensor_apply_kernelINS1_18TensorListMetadataILi2EEENS1_11CopyFunctorIN3c107complexIfEEsLi2ELi1ELi1EEEJNS0_4CopyIS8_sEEEEEvT_T0_DpT1_ --------------------------
	.section	.text._ZN2at6native55_GLOBAL__N__de093ff9_22_ForeachBinaryOpList_cu_a911ec4325multi_tensor_apply_kernelINS1_18TensorListMetadataILi2EEENS1_11CopyFunctorIN3c107complexIfEEsLi2ELi1ELi1EEEJNS0_4CopyIS8_sEEEEEvT_T0_DpT1_,"ax",@progbits
	.align	128
.text._ZN2at6native55_GLOBAL__N__de093ff9_22_ForeachBinaryOpList_cu_a911ec4325multi_tensor_apply_kernelINS1_18TensorListMetadataILi2EEENS1_11CopyFunctorIN3c107complexIfEEsLi2ELi1ELi1EEEJNS0_4CopyIS8_sEEEEEvT_T0_DpT1_:
        .type           _ZN2at6native55_GLOBAL__N__de093ff9_22_ForeachBinaryOpList_cu_a911ec4325multi_tensor_apply_kernelINS1_18TensorListMetadataILi2EEENS1_11CopyFunctorIN3c107complexIfEEsLi2ELi1ELi1EEEJNS0_4CopyIS8_sEEEEEvT_T0_DpT1_,@function
        .size           _ZN2at6native55_GLOBAL__N__de093ff9_22_ForeachBinaryOpList_cu_a911ec4325multi_tensor_apply_kernelINS1_18TensorListMetadataILi2EEENS1_11CopyFunctorIN3c107complexIfEEsLi2ELi1ELi1EEEJNS0_4CopyIS8_sEEEEEvT_T0_DpT1_,(.L_x_7912 - _ZN2at6native55_GLOBAL__N__de093ff9_22_ForeachBinaryOpList_cu_a911ec4325multi_tensor_apply_kernelINS1_18TensorListMetadataILi2EEENS1_11CopyFunctorIN3c107complexIfEEsLi2ELi1ELi1EEEJNS0_4CopyIS8_sEEEEEvT_T0_DpT1_)
        .other          _ZN2at6native55_GLOBAL__N__de093ff9_22_ForeachBinaryOpList_cu_a911ec4325multi_tensor_apply_kernelINS1_18TensorListMetadataILi2EEENS1_11CopyFunctorIN3c107complexIfEEsLi2ELi1ELi1EEEJNS0_4CopyIS8_sEEEEEvT_T0_DpT1_,@"STO_CUDA_ENTRY STV_DEFAULT"
_ZN2at6native55_GLOBAL__N__de093ff9_22_ForeachBinaryOpList_cu_a911ec4325multi_tensor_apply_kernelINS1_18TensorListMetadataILi2EEENS1_11CopyFunctorIN3c107complexIfEEsLi2ELi1ELi1EEEJNS0_4CopyIS8_sEEEEEvT_T0_DpT1_:
        /* <DEDUP_REMOVED lines=12> */
[----:B0-----:R-:W-:Y:S01]  /*00c0*/  IMAD.WIDE R12, R9, 0x20000, R12 ;  /* 0x00020000090c7825 */ /* 0x001fe200078e020c */
[----:B-1----:R-:W-:-:S02]  /*00d0*/  IADD3 R5, P1, -R6, R2, RZ ;  /* 0x0000000206057210 */ /* 0x002fc40007f3e1ff */
[----:B------:R-:W-:-:S03]  /*00e0*/  LOP3.LUT R2, R12, 0x7, RZ, 0xc0, !PT ;  /* 0x000000070c027812 */ /* 0x000fc600078ec0ff */
[----:B------:R-:W-:Y:S02]  /*00f0*/  IMAD.X R6, R3, 0x1, ~R7, P1 ;  /* 0x0000000103067824 */ /* 0x000fe400008e0e07 */
[----:B--2---:R-:W-:Y:S01]  /*0100*/  IMAD.WIDE R10, R9, 0x80000, R10 ;  /* 0x00080000090a7825 */ /* 0x004fe200078e020a */
[----:B------:R-:W-:-:S04]  /*0110*/  LOP3.LUT R9, R2, 0x3, R5, 0xf8, !PT ;  /* 0x0000000302097812 */ /* 0x000fc800078ef805 */
        /* <DEDUP_REMOVED lines=10> */
.L_x_2445:
        /* <DEDUP_REMOVED lines=18> */
[----:B------:R-:W-:-:S02]  /*02e0*/  @P0 LEA R14, P6, R26, R12, 0x1 ;  /* 0x0000000c1a0e0211 */ /* 0x000fc400078c08ff */
[----:B------:R-:W-:Y:S02]  /*02f0*/  ISETP.LT.U32.AND P4, PT, R24, R5, PT ;  /* 0x000000051800720c */ /* 0x000fe40003f81070 */
[----:B------:R-:W-:Y:S02]  /*0300*/  ISETP.GE.U32.AND.EX P2, PT, R25, RZ, PT, P2 ;  /* 0x000000ff1900720c */ /* 0x000fe40003f46120 */
[----:B------:R-:W-:Y:S02]  /*0310*/  @P0 LEA.HI.X R15, R26, R13, R19, 0x1, P6 ;  /* 0x0000000d1a0f0211 */ /* 0x000fe400030f0c13 */
[----:B------:R-:W-:Y:S02]  /*0320*/  ISETP.GE.U32.AND P3, PT, R21, 0x10000, PT ;  /* 0x000100001500780c */ /* 0x000fe40003f66070 */
[----:B------:R-:W-:Y:S01]  /*0330*/  ISETP.LT.AND.EX P4, PT, R25, R6, !P2, P4 ;  /* 0x000000061900720c */ /* 0x000fe20005781340 */
[----:B------:R0:W2:Y:S01]  /*0340*/  @P0 LDG.E.U16 R4, desc[UR4][R14.64] ;  /* 0x000000040e040981 */ /* 0x0000a2000c1e1500 */
[----:B------:R-:W-:-:S02]  /*0350*/  ISETP.LT.U32.AND P5, PT, R21, R5, PT ;  /* 0x000000051500720c */ /* 0x000fc40003fa1070 */
[----:B------:R-:W-:-:S04]  /*0360*/  ISETP.GE.U32.AND.EX P2, PT, R23, RZ, PT, P3 ;  /* 0x000000ff1700720c */ /* 0x000fc80003f46130 */
[----:B------:R-:W-:Y:S02]  /*0370*/  ISETP.LT.AND.EX P2, PT, R23, R6, !P2, P5 ;  /* 0x000000061700720c */ /* 0x000fe40005741350 */
[----:B0-----:R-:W-:-:S04]  /*0380*/  @P1 LEA R14, P3, R20, R12, 0x1 ;  /* 0x0000000c140e1211 */ /* 0x001fc800078608ff */
[----:B------:R-:W-:Y:S02]  /*0390*/  @P1 LEA.HI.X R15, R20, R13, R17, 0x1, P3 ;  /* 0x0000000d140f1211 */ /* 0x000fe400018f0c11 */
[----:B------:R-:W-:-:S03]  /*03a0*/  @P4 LEA R28, P3, R24, R12, 0x1 ;  /* 0x0000000c181c4211 */ /* 0x000fc600078608ff */
[----:B------:R0:W3:Y:S01]  /*03b0*/  @P1 LDG.E.U16 R3, desc[UR4][R14.64] ;  /* 0x000000040e031981 */ /* 0x0000e2000c1e1500 */
[----:B------:R-:W-:-:S05]  /*03c0*/  @P4 LEA.HI.X R29, R24, R13, R25, 0x1, P3 ;  /* 0x0000000d181d4211 */ /* 0x000fca00018f0c19 */
[----:B------:R-:W4:Y:S01]  /*03d0*/  @P4 LDG.E.U16 R2, desc[UR4][R28.64] ;  /* 0x000000041c024981 */ /* 0x000f22000c1e1500 */
[----:B0-----:R-:W-:-:S04]  /*03e0*/  @P2 LEA R14, P3, R21, R12, 0x1 ;  /* 0x0000000c150e2211 */ /* 0x001fc800078608ff */
[----:B------:R-:W-:-:S05]  /*03f0*/  @P2 LEA.HI.X R15, R21, R13, R23, 0x1, P3 ;  /* 0x0000000d150f2211 */ /* 0x000fca00018f0c17 */
[----:B------:R0:W5:Y:S02]  /*0400*/  @P2 LDG.E.U16 R0, desc[UR4][R14.64] ;  /* 0x000000040e002981 */ /* 0x000164000c1e1500 */
[----:B0-----:R-:W-:-:S04]  /*0410*/  @P0 LEA R14, P3, R26, R10, 0x3 ;  /* 0x0000000a1a0e0211 */ /* 0x001fc800078618ff */
[----:B------:R-:W-:Y:S01]  /*0420*/  @P0 LEA.HI.X R15, R26, R11, R19, 0x3, P3 ;  /* 0x0000000b1a0f0211 */ /* 0x000fe200018f1c13 */
[----:B------:R-:W-:Y:S01]  /*0430*/  IMAD.MOV.U32 R19, RZ, RZ, RZ ;  /* 0x000000ffff137224 */ /* 0x000fe200078e00ff */
[----:B--2---:R-:W0:Y:S04]  /*0440*/  @P0 I2F.S16 R18, R4 ;  /* 0x0000000400120306 */ /* 0x004e280000101400 */
[----:B0-----:R0:W-:Y:S04]  /*0450*/  @P0 STG.E.64 desc[UR4][R14.64], R18 ;  /* 0x000000120e000986 */ /* 0x0011e8000c101b04 */
[----:B---3--:R-:W1:Y:S01]  /*0460*/  @P1 I2F.S16 R16, R3 ;  /* 0x0000000300101306 */ /* 0x008e620000101400 */
[----:B0-----:R-:W-:-:S04]  /*0470*/  @P1 LEA R14, P0, R20, R10, 0x3 ;  /* 0x0000000a140e1211 */ /* 0x001fc800078018ff */
[----:B------:R-:W-:Y:S01]  /*0480*/  @P1 LEA.HI.X R15, R20, R11, R17, 0x3, P0 ;  /* 0x0000000b140f1211 */ /* 0x000fe200000f1c11 */
[----:B------:R-:W-:Y:S02]  /*0490*/  IMAD.MOV.U32 R17, RZ, RZ, RZ ;  /* 0x000000ffff117224 */ /* 0x000fe400078e00ff */
[----:B----4-:R-:W0:Y:S03]  /*04a0*/  @P4 I2F.S16 R18, R2 ;  /* 0x0000000200124306 */ /* 0x010e260000101400 */
[----:B-1----:R2:W-:Y:S01]  /*04b0*/  @P1 STG.E.64 desc[UR4][R14.64], R16 ;  /* 0x000000100e001986 */ /* 0x0025e2000c101b04 */
[----:B------:R-:W-:-:S04]  /*04c0*/  @P2 LEA R28, P1, R21, R10, 0x3 ;  /* 0x0000000a151c2211 */ /* 0x000fc800078218ff */
[----:B-----5:R-:W1:Y:S01]  /*04d0*/  @P2 I2F.S16 R20, R0 ;  /* 0x0000000000142306 */ /* 0x020e620000101400 */
        /* <DEDUP_REMOVED lines=17> */
.L_x_2444:
        /* <DEDUP_REMOVED lines=8> */
.L_x_2446:
        /* <DEDUP_REMOVED lines=17> */
[----:B--2---:R-:W-:Y:S08]  /*0780*/  I2F.S16 R18, R8.H1 ;  /* 0x1000000800127306 */ /* 0x004ff00000101400 */
[----:B------:R-:W0:Y:S08]  /*0790*/  I2F.S16 R16, R8 ;  /* 0x0000000800107306 */ /* 0x000e300000101400 */
[----:B------:R-:W-:Y:S01]  /*07a0*/  I2F.S16 R22, R9.H1 ;  /* 0x1000000900167306 */ /* 0x000fe20000101400 */
[----:B0-----:R0:W-:Y:S07]  /*07b0*/  STG.E.128 desc[UR4][R2.64], R16 ;  /* 0x0000001002007986 */ /* 0x0011ee000c101d04 */
[----:B------:R-:W1:Y:S02]  /*07c0*/  I2F.S16 R20, R9 ;  /* 0x0000000900147306 */ /* 0x000e640000101400 */
[----:B-1----:R0:W-:Y:S01]  /*07d0*/  STG.E.128 desc[UR4][R2.64+0x10], R20 ;  /* 0x0000101402007986 */ /* 0x0021e2000c101d04 */
[----:B------:R-:W-:Y:S05]  /*07e0*/  @!P0 BRA P1, `(.L_x_2446) ;  /* 0xfffffffc00a08947 */ /* 0x000fea000083ffff */
[----:B------:R-:W-:Y:S05]  /*07f0*/  EXIT ;  /* 0x000000000000794d */ /* 0x000fea0003800000 */
.L_x_2447:
        /* <DEDUP_REMOVED lines=16> */
.L_x_7912:


//--------------------- .text._ZN2at6native55_GLOBAL__N__de093ff9_22_ForeachBinaryOpList_cu_a911ec4325multi_tensor_apply_kernelINS1_18TensorListMetadataILi2EEENS1_11CopyFunctorIN3c107complexIfEElLi2ELi1ELi1EEEJNS0_4CopyIS8_lEEEEEvT_T0_DpT1_ --------------------------
	.section	.text._ZN2at6native55_GLOBAL__N__de093ff9_22_ForeachBinaryOpList_cu_a911ec4325multi_tensor_apply_kernelINS1_18TensorListMetadataILi2EEENS1_11CopyFunctorIN3c107complexIfEElLi2ELi1ELi1EEEJNS0_4CopyIS8_lEEEEEvT_T0_DpT1_,"ax",@progbits
	.align	128
.text._ZN2at6native55_GLOBAL__N__de093ff9_22_ForeachBinaryOpList_cu_a911ec4325multi_tensor_apply_kernelINS1_18TensorListMetadataILi2EEENS1_11CopyFunctorIN3c107complexIfEElLi2ELi1ELi1EEEJNS0_4CopyIS8_lEEEEEvT_T0_DpT1_:
        .type           _ZN2at6native55_GLOBAL__N__de093ff9_22_ForeachBinaryOpList_cu_a911ec4325multi_tensor_apply_kernelINS1_18TensorListMetadataILi2EEENS1_11CopyFunctorIN3c107complexIfEElLi2ELi1ELi1EEEJNS0_4CopyIS8_lEEEEEvT_T0_DpT1_,@function
        .size           _ZN2at6native55_GLOBAL__N__de093ff9_22_ForeachBinaryOpList_cu_a911ec4325multi_tensor_apply_kernelINS1_18TensorListMetadataILi2EEENS1_11CopyFunctorIN3c107complexIfEElLi2ELi1ELi1EEEJNS0_4CopyIS8_lEEEEEvT_T0_DpT1_,(.L_x_7913 - _ZN2at6native55_GLOBAL__N__de093ff9_22_ForeachBinaryOpList_cu_a911ec4325multi_tensor_apply_kernelINS1_18TensorListMetadataILi2EEENS1_11CopyFunctorIN3c107complexIfEElLi2ELi1ELi1EEEJNS0_4CopyIS8_lEEEEEvT_T0_DpT1_)
        .other          _ZN2at6native55_GLOBAL__N__de093ff9_22_ForeachBinaryOpList_cu_a911ec4325multi_tensor_apply_kernelINS1_18TensorListMetadataILi2EEENS1_11CopyFunctorIN3c107complexIfEElLi2ELi1ELi1EEEJNS0_4CopyIS8_lEEEEEvT_T0_DpT1_,@"STO_CUDA_ENTRY STV_DEFAULT"
_ZN2at6native55_GLOBAL__N__de093ff9_22_ForeachBinaryOpList_cu_a911ec4325multi_tensor_apply_kernelINS1_18TensorListMetadataILi2EEENS1_11CopyFunctorIN3c107complexIfEElLi2ELi1ELi1EEEJNS0_4CopyIS8_lEEEEEvT_T0_DpT1_:
        /* <DEDUP_REMOVED lines=28> */
.L_x_2449:
[----:B0-----:R-:W-:Y:S01]  /*01c0*/  IADD3 R27, P0, R0, R4, RZ ;  /* 0x00000004001b7210 */ /* 0x001fe20007f1e0ff */
[----:B-1----:R-:W-:-:S03]  /*01d0*/  IMAD R16, R2, 0x3, RZ ;  /* 0x0000000302107824 */ /* 0x002fc600078e02ff */
[-C--:B------:R-:W-:Y:S01]  /*01e0*/  IADD3 R21, P1, R2, R27.reuse, RZ ;  /* 0x0000001b02157210 */ /* 0x080fe20007f3e0ff */
[----:B------:R-:W-:Y:S01]  /*01f0*/  IMAD.X R14, RZ, RZ, R5, P0 ;  /* 0x000000ffff0e7224 */ /* 0x000fe200000e0605 */
[C---:B------:R-:W-:Y:S02]  /*0200*/  ISETP.GE.U32.AND P4, PT, R27.reuse, 0x10000, PT ;  /* 0x000100001b00780c */ /* 0x040fe40003f86070 */
[----:B------:R-:W-:Y:S01]  /*0210*/  ISETP.LT.U32.AND P3, PT, R27, UR12, PT ;  /* 0x0000000c1b007c0c */ /* 0x000fe2000bf61070 */
[----:B------:R-:W-:Y:S01]  /*0220*/  IMAD.X R17, RZ, RZ, R14, P1 ;  /* 0x000000ffff117224 */ /* 0x000fe200008e060e */
[----:B------:R-:W-:Y:S02]  /*0230*/  ISETP.GE.U32.AND.EX P4, PT, R14, RZ, PT, P4 ;  /* 0x000000ff0e00720c */ /* 0x000fe40003f86140 */
[----:B------:R-:W-:Y:S02]  /*0240*/  LEA R3, P1, R2, R27, 0x1 ;  /* 0x0000001b02037211 */ /* 0x000fe400078208ff */
[----:B------:R-:W-:-:S02]  /*0250*/  ISETP.GE.U32.AND P0, PT, R21, 0x10000, PT ;  /* 0x000100001500780c */ /* 0x000fc40003f06070 */
[----:B------:R-:W-:Y:S01]  /*0260*/  ISETP.LT.AND.EX P3, PT, R14, UR6, !P4, P3 ;  /* 0x000000060e007c0c */ /* 0x000fe2000e761330 */
[--C-:B------:R-:W-:Y:S01]  /*0270*/  IMAD.X R26, RZ, RZ, R14.reuse, P1 ;  /* 0x000000ffff1a7224 */ /* 0x100fe200008e060e */
[----:B------:R-:W-:Y:S02]  /*0280*/  ISETP.GE.U32.AND.EX P4, PT, R17, RZ, PT, P0 ;  /* 0x000000ff1100720c */ /* 0x000fe40003f86100 */
[----:B------:R-:W-:Y:S02]  /*0290*/  IADD3 R15, P5, R16, R27, RZ ;  /* 0x0000001b100f7210 */ /* 0x000fe40007fbe0ff */
[----:B------:R-:W-:Y:S02]  /*02a0*/  ISETP.LT.U32.AND P2, PT, R21, UR12, PT ;  /* 0x0000000c15007c0c */ /* 0x000fe4000bf41070 */
[----:B------:R-:W-:Y:S01]  /*02b0*/  ISETP.GE.U32.AND P0, PT, R3, 0x10000, PT ;  /* 0x000100000300780c */ /* 0x000fe20003f06070 */
[----:B------:R-:W-:Y:S01]  /*02c0*/  IMAD.X R19, RZ, RZ, R14, P5 ;  /* 0x000000ffff137224 */ /* 0x000fe200028e060e */
[----:B------:R-:W-:-:S02]  /*02d0*/  ISETP.LT.AND.EX P2, PT, R17, UR6, !P4, P2 ;  /* 0x0000000611007c0c */ /* 0x000fc4000e741320 */
[----:B------:R-:W-:Y:S02]  /*02e0*/  ISETP.LT.U32.AND P1, PT, R3, UR12, PT ;  /* 0x0000000c03007c0c */ /* 0x000fe4000bf21070 */
[C---:B------:R-:W-:Y:S02]  /*02f0*/  ISETP.GE.U32.AND.EX P0, PT, R26.reuse, RZ, PT, P0 ;  /* 0x000000ff1a00720c */ /* 0x040fe40003f06100 */
[C---:B------:R-:W-:Y:S02]  /*0300*/  ISETP.GE.U32.AND P4, PT, R15.reuse, 0x10000, PT ;  /* 0x000100000f00780c */ /* 0x040fe40003f86070 */
[----:B------:R-:W-:Y:S02]  /*0310*/  ISETP.LT.AND.EX P1, PT, R26, UR6, !P0, P1 ;  /* 0x000000061a007c0c */ /* 0x000fe4000c721310 */
[----:B------:R-:W-:Y:S02]  /*0320*/  ISETP.LT.U32.AND P0, PT, R15, UR12, PT ;  /* 0x0000000c0f007c0c */ /* 0x000fe4000bf01070 */
[----:B------:R-:W-:-:S02]  /*0330*/  ISETP.GE.U32.AND.EX P4, PT, R19, RZ, PT, P4 ;  /* 0x000000ff1300720c */ /* 0x000fc40003f86140 */
[----:B------:R-:W-:Y:S02]  /*0340*/  @P3 LEA R22, P5, R27, UR4, 0x3 ;  /* 0x000000041b163c11 */ /* 0x000fe4000f8a18ff */
[----:B------:R-:W-:Y:S02]  /*0350*/  ISETP.LT.AND.EX P0, PT, R19, UR6, !P4, P0 ;  /* 0x0000000613007c0c */ /* 0x000fe4000e701300 */
[----:B------:R-:W-:Y:S02]  /*0360*/  @P3 LEA.HI.X R23, R27, UR5, R14, 0x3, P5 ;  /* 0x000000051b173c11 */ /* 0x000fe4000a8f1c0e */
[----:B------:R-:W-:-:S03]  /*0370*/  @P2 LEA R28, P5, R21, UR4, 0x3 ;  /* 0x00000004151c2c11 */ /* 0x000fc6000f8a18ff */
[----:B------:R0:W2:Y:S01]  /*0380*/  @P3 LDG.E.64 R12, desc[UR10][R22.64] ;  /* 0x0000000a160c3981 */ /* 0x0000a2000c1e1b00 */
[----:B------:R-:W-:-:S05]  /*0390*/  @P2 LEA.HI.X R29, R21, UR5, R17, 0x3, P5 ;  /* 0x00000005151d2c11 */ /* 0x000fca000a8f1c11 */
[----:B------:R-:W3:Y:S01]  /*03a0*/  @P2 LDG.E.64 R10, desc[UR10][R28.64] ;  /* 0x0000000a1c0a2981 */ /* 0x000ee2000c1e1b00 */
[----:B0-----:R-:W-:-:S04]  /*03b0*/  @P1 LEA R22, P4, R3, UR4, 0x3 ;  /* 0x0000000403161c11 */ /* 0x001fc8000f8818ff */
[----:B------:R-:W-:Y:S02]  /*03c0*/  @P1 LEA.HI.X R23, R3, UR5, R26, 0x3, P4 ;  /* 0x0000000503171c11 */ /* 0x000fe4000a0f1c1a */
[----:B------:R-:W-:-:S03]  /*03d0*/  @P0 LEA R24, P4, R15, UR4, 0x3 ;  /* 0x000000040f180c11 */ /* 0x000fc6000f8818ff */
[----:B------:R0:W4:Y:S01]  /*03e0*/  @P1 LDG.E.64 R8, desc[UR10][R22.64] ;  /* 0x0000000a16081981 */ /* 0x000122000c1e1b00 */
[----:B------:R-:W-:-:S05]  /*03f0*/  @P0 LEA.HI.X R25, R15, UR5, R19, 0x3, P4 ;  /* 0x000000050f190c11 */ /* 0x000fca000a0f1c13 */
[----:B------:R1:W5:Y:S01]  /*0400*/  @P0 LDG.E.64 R6, desc[UR10][R24.64] ;  /* 0x0000000a18060981 */ /* 0x000362000c1e1b00 */
[----:B0-----:R-:W-:Y:S01]  /*0410*/  @P3 LEA R22, P4, R27, UR8, 0x3 ;  /* 0x000000081b163c11 */ /* 0x001fe2000f8818ff */
[----:B------:R-:W-:-:S03]  /*0420*/  IMAD.MOV.U32 R29, RZ, RZ, RZ ;  /* 0x000000ffff1d7224 */ /* 0x000fc600078e00ff */
[----:B------:R-:W-:Y:S02]  /*0430*/  @P3 LEA.HI.X R23, R27, UR9, R14, 0x3, P4 ;  /* 0x000000091b173c11 */ /* 0x000fe4000a0f1c0e */
[----:B------:R-:W-:Y:S01]  /*0440*/  @P1 LEA R20, P4, R3, UR8, 0x3 ;  /* 0x0000000803141c11 */ /* 0x000fe2000f8818ff */
[----:B-1----:R-:W-:Y:S02]  /*0450*/  IMAD.MOV.U32 R25, RZ, RZ, RZ ;  /* 0x000000ffff197224 */ /* 0x002fe400078e00ff */
[----:B------:R-:W-:Y:S01]  /*0460*/  IMAD.WIDE.U32 R4, R2, 0x4, R4 ;  /* 0x0000000402047825 */ /* 0x000fe200078e0004 */
[----:B--2---:R-:W0:Y:S08]  /*0470*/  @P3 I2F.S64 R28, R12 ;  /* 0x0000000c001c3312 */ /* 0x004e300000301400 */
[----:B---3--:R-:W1:Y:S01]  /*0480*/  @P2 I2F.S64 R24, R10 ;  /* 0x0000000a00182312 */ /* 0x008e620000301400 */
[----:B0-----:R0:W-:Y:S07]  /*0490*/  @P3 STG.E.64 desc[UR10][R22.64], R28 ;  /* 0x0000001c16003986 */ /* 0x0011ee000c101b0a */
[----:B----4-:R-:W2:Y:S01]  /*04a0*/  @P1 I2F.S64 R14, R8 ;  /* 0x00000008000e1312 */ /* 0x010ea20000301400 */
[----:B------:R-:W-:-:S07]  /*04b0*/  @P2 LEA R16, P3, R21, UR8, 0x3 ;  /* 0x0000000815102c11 */ /* 0x000fce000f8618ff */
[----:B-----5:R-:W3:Y:S01]  /*04c0*/  @P0 I2F.S64 R18, R6 ;  /* 0x0000000600120312 */ /* 0x020ee20000301400 */
[----:B0-----:R-:W-:Y:S02]  /*04d0*/  @P0 LEA R22, P5, R15, UR8, 0x3 ;  /* 0x000000080f160c11 */ /* 0x001fe4000f8a18ff */
[----:B------:R-:W-:Y:S02]  /*04e0*/  @P2 LEA.HI.X R17, R21, UR9, R17, 0x3, P3 ;  /* 0x0000000915112c11 */ /* 0x000fe400098f1c11 */
[----:B------:R-:W-:Y:S01]  /*04f0*/  @P0 LEA.HI.X R23, R15, UR9, R19, 0x3, P5 ;  /* 0x000000090f170c11 */ /* 0x000fe2000a8f1c13 */
[----:B------:R-:W-:Y:S01]  /*0500*/  IMAD.MOV.U32 R15, RZ, RZ, RZ ;  /* 0x000000ffff0f7224 */ /* 0x000fe200078e00ff */
[----:B------:R-:W-:Y:S01]  /*0510*/  @P1 LEA.HI.X R21, R3, UR9, R26, 0x3, P4 ;  /* 0x0000000903151c11 */ /* 0x000fe2000a0f1c1a */
[----:B------:R-:W-:Y:S01]  /*0520*/  IMAD.MOV.U32 R19, RZ, RZ, RZ ;  /* 0x000000ffff137224 */ /* 0x000fe200078e00ff */
[----:B-1----:R4:W-:Y:S04]  /*0530*/  @P2 STG.E.64 desc[UR10][R16.64], R24 ;  /* 0x0000001810002986 */ /* 0x0029e8000c101b0a */
[----:B--2---:R4:W-:Y:S01]  /*0540*/  @P1 STG.E.64 desc[UR10][R20.64], R14 ;  /* 0x0000000e14001986 */ /* 0x0049e2000c101b0a */
[----:B------:R-:W-:-:S03]  /*0550*/  ISETP.LT.U32.AND P1, PT, R4, UR12, PT ;  /* 0x0000000c04007c0c */ /* 0x000fc6000bf21070 */
[----:B---3--:R4:W-:Y:S01]  /*0560*/  @P0 STG.E.64 desc[UR10][R22.64], R18 ;  /* 0x0000001216000986 */ /* 0x0089e2000c101b0a */
[----:B------:R-:W-:Y:S02]  /*0570*/  ISETP.GE.U32.AND P0, PT, R4, 0x10000, PT ;  /* 0x000100000400780c */ /* 0x000fe40003f06070 */
[C---:B------:R-:W-:Y:S02]  /*0580*/  ISETP.LT.AND.EX P1, PT, R5.reuse, UR6, PT, P1 ;  /* 0x0000000605007c0c */ /* 0x040fe4000bf21310 */
[----:B------:R-:W-:-:S13]  /*0590*/  ISETP.GE.U32.AND.EX P0, PT, R5, RZ, PT, P0 ;  /* 0x000000ff0500720c */ /* 0x000fda0003f06100 */
[----:B----4-:R-:W-:Y:S05]  /*05a0*/  @!P0 BRA P1, `(.L_x_2449) ;  /* 0xfffffffc00048947 */ /* 0x010fea000083ffff */
[----:B------:R-:W-:Y:S05]  /*05b0*/  EXIT ;  /* 0x000000000000794d */ /* 0x000fea0003800000 */
.L_x_2448:
        /* <DEDUP_REMOVED lines=8> */
.L_x_2450:
[C---:B0-----:R-:W-:Y:S01]  /*0640*/  IMAD.SHL.U32 R20, R22.reuse, 0x20, RZ ;  /* 0x0000002016147824 */ /* 0x041fe200078e00ff */
[----:B------:R-:W-:-:S04]  /*0650*/  SHF.L.U64.HI R0, R22, 0x5, R23 ;  /* 0x0000000516007819 */ /* 0x000fc80000010217 */
[----:B------:R-:W-:-:S04]  /*0660*/  IADD3 R2, P0, R20, UR4, RZ ;  /* 0x0000000414027c10 */ /* 0x000fc8000ff1e0ff */
[----:B------:R-:W-:-:S05]  /*0670*/  IADD3.X R3, R0, UR5, RZ, P0, !PT ;  /* 0x0000000500037c10 */ /* 0x000fca00087fe4ff */
[----:B------:R-:W2:Y:S04]  /*0680*/  LDG.E.128 R8, desc[UR10][R2.64] ;  /* 0x0000000a02087981 */ /* 0x000ea8000c1e1d00 */
[----:B------:R-:W3:Y:S01]  /*0690*/  LDG.E.128 R12, desc[UR10][R2.64+0x10] ;  /* 0x0000100a020c7981 */ /* 0x000ee2000c1e1d00 */
[----:B------:R-:W-:Y:S01]  /*06a0*/  IADD3 R20, P0, R20, UR8, RZ ;  /* 0x0000000814147c10 */ /* 0x000fe2000ff1e0ff */
[----:B------:R-:W-:Y:S02]  /*06b0*/  IMAD.MOV.U32 R5, RZ, RZ, RZ ;  /* 0x000000ffff057224 */ /* 0x000fe400078e00ff */
[----:B------:R-:W-:Y:S01]  /*06c0*/  IMAD.MOV.U32 R7, RZ, RZ, RZ ;  /* 0x000000ffff077224 */ /* 0x000fe200078e00ff */
[----:B------:R-:W-:Y:S01]  /*06d0*/  IADD3.X R21, R0, UR9, RZ, P0, !PT ;  /* 0x0000000900157c10 */ /* 0x000fe200087fe4ff */
[----:B------:R-:W-:Y:S01]  /*06e0*/  IMAD.MOV.U32 R17, RZ, RZ, RZ ;  /* 0x000000ffff117224 */ /* 0x000fe200078e00ff */
[----:B------:R-:W-:Y:S01]  /*06f0*/  IADD3 R22, P0, R22, UR7, RZ ;  /* 0x0000000716167c10 */ /* 0x000fe2000ff1e0ff */
[----:B------:R-:W-:-:S03]  /*0700*/  IMAD.MOV.U32 R19, RZ, RZ, RZ ;  /* 0x000000ffff137224 */ /* 0x000fc600078e00ff */
        /* <DEDUP_REMOVED lines=10> */
[----:B0-----:R0:W-:Y:S07]  /*07b0*/  STG.E.128 desc[UR10][R20.64], R4 ;  /* 0x0000000414007986 */ /* 0x0011ee000c101d0a */
[----:B------:R-:W1:Y:S02]  /*07c0*/  I2F.S64 R16, R12 ;  /* 0x0000000c00107312 */ /* 0x000e640000301400 */
[----:B-1----:R0:W-:Y:S01]  /*07d0*/  STG.E.128 desc[UR10][R20.64+0x10], R16 ;  /* 0x0000101014007986 */ /* 0x0021e2000c101d0a */
[----:B------:R-:W-:Y:S05]  /*07e0*/  @!P0 BRA P1, `(.L_x_2450) ;  /* 0xfffffffc00948947 */ /* 0x000fea000083ffff */
[----:B------:R-:W-:Y:S05]  /*07f0*/  EXIT ;  /* 0x000000000000794d */ /* 0x000fea0003800000 */
.L_x_2451:
        /* <DEDUP_REMOVED lines=16> */
.L_x_7913:


//--------------------- .text._ZN2at6native55_GLOBAL__N__de093ff9_22_ForeachBinaryOpList_cu_a911ec4325multi_tensor_apply_kernelINS1_18TensorListMetadataILi2EEENS1_11CopyFunctorIN3c107complexIfEEaLi2ELi1ELi1EEEJNS0_4CopyIS8_aEEEEEvT_T0_DpT1_ --------------------------
	.section	.text._ZN2at6native55_GLOBAL__N__de093ff9_22_ForeachBinaryOpList_cu_a911ec4325multi_tensor_apply_kernelINS1_18TensorListMetadataILi2EEENS1_11CopyFunctorIN3c107complexIfEEaLi2ELi1ELi1EEEJNS0_4CopyIS8_aEEEEEvT_T0_DpT1_,"ax",@progbits
	.align	128
.text._ZN2at6native55_GLOBAL__N__de093ff9_22_ForeachBinaryOpList_cu_a911ec4325multi_tensor_apply_kernelINS1_18TensorListMetadataILi2EEENS1_11CopyFunctorIN3c107complexIfEEaLi2ELi1ELi1EEEJNS0_4CopyIS8_aEEEEEvT_T0_DpT1_:
        .type           _ZN2at6native55_GLOBAL__N__de093ff9_22_ForeachBinaryOpList_cu_a911ec4325multi_tensor_apply_kernelINS1_18TensorListMetadataILi2EEENS1_11CopyFunctorIN3c107complexIfEEaLi2ELi1ELi1EEEJNS0_4CopyIS8_aEEEEEvT_T0_DpT1_,@function
        .size           _ZN2at6native55_GLOBAL__N__de093ff9_22_ForeachBinaryOpList_cu_a911ec4325multi_tensor_apply_kernelINS1_18TensorListMetadataILi2EEENS1_11CopyFunctorIN3c107complexIfEEaLi2ELi1ELi1EEEJNS0_4CopyIS8_aEEEEEvT_T0_DpT1_,(.L_x_7914 - _ZN2at6native55_GLOBAL__N__de093ff9_22_ForeachBinaryOpList_cu_a911ec4325multi_tensor_apply_kernelINS1_18TensorListMetadataILi2EEENS1_11CopyFunctorIN3c107complexIfEEaLi2ELi1ELi1EEEJNS0_4CopyIS8_aEEEEEvT_T0_DpT1_)
        .other          _ZN2at6native55_GLOBAL__N__de093ff9_22_ForeachBinaryOpList_cu_a911ec4325multi_tensor_apply_kernelINS1_18TensorListMetadataILi2EEENS1_11CopyFunctorIN3c107complexIfEEaLi2ELi1ELi1EEEJNS0_4CopyIS8_aEEEEEvT_T0_DpT1_,@"STO_CUDA_ENTRY STV_DEFAULT"
_ZN2at6native55_GLOBAL__N__de093ff9_22_ForeachBinaryOpList_cu_a911ec4325multi_tensor_apply_kernelINS1_18TensorListMetadataILi2EEENS1_11CopyFunctorIN3c107complexIfEEaLi2ELi1ELi1EEEJNS0_4CopyIS8_aEEEEEvT_T0_DpT1_:
        /* <DEDUP_REMOVED lines=28> */
.L_x_2453:
        /* <DEDUP_REMOVED lines=67> */
.L_x_2452:
        /* <DEDUP_REMOVED lines=8> */
.L_x_2454:
        /* <DEDUP_REMOVED lines=25> */
.L_x_2455:
        /* <DEDUP_REMOVED lines=16> */
.L_x_7914:


//--------------------- .text._ZN2at6native55_GLOBAL__N__de093ff9_22_ForeachBinaryOpList_cu_a911ec4325multi_tensor_apply_kernelINS1_18TensorListMetadataILi2EEENS1_11CopyFunctorIN3c107complexIfEEhLi2ELi1ELi1EEEJNS0_4CopyIS8_hEEEEEvT_T0_DpT1_ --------------------------
	.section	.text._ZN2at6native55_GLOBAL__N__de093ff9_22_ForeachBinaryOpList_cu_a911ec4325multi_tensor_apply_kernelINS1_18TensorListMetadataILi2EEENS1_11CopyFunctorIN3c107complexIfEEhLi2ELi1ELi1EEEJNS0_4CopyIS8_hEEEEEvT_T0_DpT1_,"ax",@progbits
	.align	128
.text._ZN2at6native55_GLOBAL__N__de093ff9_22_ForeachBinaryOpList_cu_a911ec4325multi_tensor_apply_kernelINS1_18TensorListMetadataILi2EEENS1_11CopyFunctorIN3c107complexIfEEhLi2ELi1ELi1EEEJNS0_4CopyIS8_hEEEEEvT_T0_DpT1_:
        .type           _ZN2at6native55_GLOBAL__N__de093ff9_22_ForeachBinaryOpList_cu_a911ec4325multi_tensor_apply_kernelINS1_18TensorListMetadataILi2EEENS1_11CopyFunctorIN3c107complexIfEEhLi2ELi1ELi1EEEJNS0_4CopyIS8_hEEEEEvT_T0_DpT1_,@function
        .size           _ZN2at6native55_GLOBAL__N__de093ff9_22_ForeachBinaryOpList_cu_a911ec4325multi_tensor_apply_kernelINS1_18TensorListMetadataILi2EEENS1_11CopyFunctorIN3c107complexIfEEhLi2ELi1ELi1EEEJNS0_4CopyIS8_hEEEEEvT_T0_DpT1_,(.L_x_7915 - _ZN2at6native55_GLOBAL__N__de093ff9_22_ForeachBinaryOpList_cu_a911ec4325multi_tensor_apply_kernelINS1_18TensorListMetadataILi2EEENS1_11CopyFunctorIN3c107complexIfEEhLi2ELi1ELi1EEEJNS0_4CopyIS8_hEEEEEvT_T0_DpT1_)
        .other          _ZN2at6native55_GLOBAL__N__de093ff9_22_ForeachBinaryOpList_cu_a911ec4325multi_tensor_apply_kernelINS1_18TensorListMetadataILi2EEENS1_11CopyFunctorIN3c107complexIfEEhLi2ELi1ELi1EEEJNS0_4CopyIS8_hEEEEEvT_T0_DpT1_,@"STO_CUDA_ENTRY STV_DEFAULT"
_ZN2at6native55_GLOBAL__N__de093ff9_22_ForeachBinaryOpList_cu_a911ec4325multi_tensor_apply_kernelINS1_18TensorListMetadataILi2EEENS1_11CopyFunctorIN3c107complexIfEEhLi2ELi1ELi1EEEJNS0_4CopyIS8_hEEEEEvT_T0_DpT1_:
        /* <DEDUP_REMOVED lines=14> */
[----:B-1----:R-:W-:-:S05]  /*00e0*/  IADD3 R3, P2, -R8, R10, RZ ;  /* 0x0000000a08037210 */ /* 0x002fca0007f5e1ff */
        /* <DEDUP_REMOVED lines=12> */
.L_x_2457:
[----:B0-----:R-:W-:Y:S01]  /*01b0*/  IADD3 R17, P1, R11, R20, RZ ;  /* 0x000000140b117210 */ /* 0x001fe20007f3e0ff */
[----:B-1----:R-:W-:-:S03]  /*01c0*/  IMAD R14, R12, 0x3, RZ ;  /* 0x000000030c0e7824 */ /* 0x002fc600078e02ff */
[C---:B------:R-:W-:Y:S01]  /*01d0*/  ISETP.GE.U32.AND P0, PT, R17.reuse, 0x10000, PT ;  /* 0x000100001100780c */ /* 0x040fe20003f06070 */
[----:B------:R-:W-:Y:S01]  /*01e0*/  IMAD.X R16, RZ, RZ, R21, P1 ;  /* 0x000000ffff107224 */ /* 0x000fe200008e0615 */
[----:B------:R-:W-:Y:S02]  /*01f0*/  IADD3 R24, P2, R12, R17, RZ ;  /* 0x000000110c187210 */ /* 0x000fe40007f5e0ff */
[----:B------:R-:W-:Y:S02]  /*0200*/  ISETP.LT.U32.AND P1, PT, R17, R3, PT ;  /* 0x000000031100720c */ /* 0x000fe40003f21070 */
[----:B------:R-:W-:Y:S01]  /*0210*/  ISETP.GE.U32.AND.EX P0, PT, R16, RZ, PT, P0 ;  /* 0x000000ff1000720c */ /* 0x000fe20003f06100 */
[----:B------:R-:W-:Y:S01]  /*0220*/  IMAD.X R19, RZ, RZ, R16, P2 ;  /* 0x000000ffff137224 */ /* 0x000fe200010e0610 */
[----:B------:R-:W-:Y:S02]  /*0230*/  LEA R25, P5, R12, R17, 0x1 ;  /* 0x000000110c197211 */ /* 0x000fe400078a08ff */
[----:B------:R-:W-:-:S02]  /*0240*/  ISETP.LT.AND.EX P0, PT, R16, R4, !P0, P1 ;  /* 0x000000041000720c */ /* 0x000fc40004701310 */
[C---:B------:R-:W-:Y:S01]  /*0250*/  ISETP.GE.U32.AND P1, PT, R24.reuse, 0x10000, PT ;  /* 0x000100001800780c */ /* 0x040fe20003f26070 */
        /* <DEDUP_REMOVED lines=11> */
[-C--:B------:R-:W-:Y:S02]  /*0310*/  @P0 IADD3 R14, P5, R17, R0.reuse, RZ ;  /* 0x00000000110e0210 */ /* 0x080fe40007fbe0ff */
        /* <DEDUP_REMOVED lines=10> */
[----:B-1----:R-:W-:-:S04]  /*03c0*/  @P3 IADD3 R22, P4, R13, R0, RZ ;  /* 0x000000000d163210 */ /* 0x002fc80007f9e0ff */
[----:B------:R0:W4:Y:S01]  /*03d0*/  @P2 LDG.E.U8 R8, desc[UR4][R14.64] ;  /* 0x000000040e082981 */ /* 0x000122000c1e1100 */
[----:B------:R-:W-:-:S05]  /*03e0*/  @P3 IMAD.X R23, R27, 0x1, R2, P4 ;  /* 0x000000011b173824 */ /* 0x000fca00020e0602 */
[----:B------:R1:W5:Y:S01]  /*03f0*/  @P3 LDG.E.U8 R5, desc[UR4][R22.64] ;  /* 0x0000000416053981 */ /* 0x000362000c1e1100 */
[----:B0-----:R-:W-:-:S04]  /*0400*/  @P0 LEA R14, P4, R17, R6, 0x3 ;  /* 0x00000006110e0211 */ /* 0x001fc800078818ff */
[----:B------:R-:W-:Y:S01]  /*0410*/  @P0 LEA.HI.X R15, R17, R7, R16, 0x3, P4 ;  /* 0x00000007110f0211 */ /* 0x000fe200020f1c10 */
[----:B------:R-:W-:Y:S02]  /*0420*/  IMAD.MOV.U32 R17, RZ, RZ, RZ ;  /* 0x000000ffff117224 */ /* 0x000fe400078e00ff */
[----:B-1----:R-:W-:Y:S02]  /*0430*/  IMAD.MOV.U32 R23, RZ, RZ, RZ ;  /* 0x000000ffff177224 */ /* 0x002fe400078e00ff */
[----:B------:R-:W-:Y:S01]  /*0440*/  IMAD.WIDE.U32 R20, R12, 0x4, R20 ;  /* 0x000000040c147825 */ /* 0x000fe200078e0014 */
[----:B--2---:R-:W-:-:S04]  /*0450*/  @P0 LOP3.LUT R18, R10, 0xffff, RZ, 0xc0, !PT ;  /* 0x0000ffff0a120812 */ /* 0x004fc800078ec0ff */
[----:B------:R-:W-:Y:S02]  /*0460*/  @P0 I2FP.F32.U32 R16, R18 ;  /* 0x0000001200100245 */ /* 0x000fe40000201000 */
[CC--:B------:R-:W-:Y:S02]  /*0470*/  @P1 LEA R18, P4, R24.reuse, R6.reuse, 0x3 ;  /* 0x0000000618121211 */ /* 0x0c0fe400078818ff */
[----:B---3--:R-:W-:Y:S01]  /*0480*/  @P1 LOP3.LUT R26, R9, 0xffff, RZ, 0xc0, !PT ;  /* 0x0000ffff091a1812 */ /* 0x008fe200078ec0ff */
[----:B------:R5:W-:Y:S01]  /*0490*/  @P0 STG.E.64 desc[UR4][R14.64], R16 ;  /* 0x000000100e000986 */ /* 0x000be2000c101b04 */
[----:B------:R-:W-:Y:S02]  /*04a0*/  @P2 LEA R28, P0, R25, R6, 0x3 ;  /* 0x00000006191c2211 */ /* 0x000fe400078018ff */
[----:B------:R-:W-:Y:S02]  /*04b0*/  @P1 LEA.HI.X R19, R24, R7, R19, 0x3, P4 ;  /* 0x0000000718131211 */ /* 0x000fe400020f1c13 */
[----:B------:R-:W-:-:S02]  /*04c0*/  @P1 I2FP.F32.U32 R22, R26 ;  /* 0x0000001a00161245 */ /* 0x000fc40000201000 */
[-C--:B------:R-:W-:Y:S02]  /*04d0*/  @P2 LEA.HI.X R29, R25, R7.reuse, R29, 0x3, P0 ;  /* 0x00000007191d2211 */ /* 0x080fe400000f1c1d */
[C---:B------:R-:W-:Y:S02]  /*04e0*/  @P3 LEA R26, P0, R13.reuse, R6, 0x3 ;  /* 0x000000060d1a3211 */ /* 0x040fe400078018ff */
[----:B----4-:R-:W-:Y:S01]  /*04f0*/  @P2 LOP3.LUT R24, R8, 0xffff, RZ, 0xc0, !PT ;  /* 0x0000ffff08182812 */ /* 0x010fe200078ec0ff */
[----:B------:R-:W-:Y:S01]  /*0500*/  IMAD.MOV.U32 R25, RZ, RZ, RZ ;  /* 0x000000ffff197224 */ /* 0x000fe200078e00ff */
[----:B------:R-:W-:Y:S02]  /*0510*/  @P3 LEA.HI.X R27, R13, R7, R27, 0x3, P0 ;  /* 0x000000070d1b3211 */ /* 0x000fe400000f1c1b */
[----:B-----5:R-:W-:Y:S01]  /*0520*/  @P3 LOP3.LUT R14, R5, 0xffff, RZ, 0xc0, !PT ;  /* 0x0000ffff050e3812 */ /* 0x020fe200078ec0ff */
[----:B------:R-:W-:Y:S01]  /*0530*/  IMAD.MOV.U32 R15, RZ, RZ, RZ ;  /* 0x000000ffff0f7224 */ /* 0x000fe200078e00ff */
[----:B------:R-:W-:-:S02]  /*0540*/  @P2 I2FP.F32.U32 R24, R24 ;  /* 0x0000001800182245 */ /* 0x000fc40000201000 */
[----:B------:R-:W-:Y:S01]  /*0550*/  @P3 I2FP.F32.U32 R14, R14 ;  /* 0x0000000e000e3245 */ /* 0x000fe20000201000 */
[----:B------:R2:W-:Y:S01]  /*0560*/  @P1 STG.E.64 desc[UR4][R18.64], R22 ;  /* 0x0000001612001986 */ /* 0x0005e2000c101b04 */
[----:B------:R-:W-:-:S03]  /*0570*/  ISETP.GE.U32.AND P0, PT, R20, 0x10000, PT ;  /* 0x000100001400780c */ /* 0x000fc60003f06070 */
[----:B------:R2:W-:Y:S01]  /*0580*/  @P2 STG.E.64 desc[UR4][R28.64], R24 ;  /* 0x000000181c002986 */ /* 0x0005e2000c101b04 */
[----:B------:R-:W-:-:S03]  /*0590*/  ISETP.LT.U32.AND P1, PT, R20, R3, PT ;  /* 0x000000031400720c */ /* 0x000fc60003f21070 */
[----:B------:R2:W-:Y:S01]  /*05a0*/  @P3 STG.E.64 desc[UR4][R26.64], R14 ;  /* 0x0000000e1a003986 */ /* 0x0005e2000c101b04 */
[C---:B------:R-:W-:Y:S02]  /*05b0*/  ISETP.GE.U32.AND.EX P0, PT, R21.reuse, RZ, PT, P0 ;  /* 0x000000ff1500720c */ /* 0x040fe40003f06100 */
[----:B------:R-:W-:-:S13]  /*05c0*/  ISETP.LT.AND.EX P1, PT, R21, R4, PT, P1 ;  /* 0x000000041500720c */ /* 0x000fda0003f21310 */
[----:B--2---:R-:W-:Y:S05]  /*05d0*/  @!P0 BRA P1, `(.L_x_2457) ;  /* 0xfffffff800f48947 */ /* 0x004fea000083ffff */
[----:B------:R-:W-:Y:S05]  /*05e0*/  EXIT ;  /* 0x000000000000794d */ /* 0x000fea0003800000 */
.L_x_2456:
        /* <DEDUP_REMOVED lines=8> */
.L_x_2458:
        /* <DEDUP_REMOVED lines=10> */
[----:B------:R-:W-:Y:S01]  /*0710*/  ISETP.LT.U32.AND P1, PT, R21, 0x4000, PT ;  /* 0x000040001500780c */ /* 0x000fe20003f21070 */
[----:B------:R-:W-:-:S05]  /*0720*/  IMAD.X R20, RZ, RZ, R20, P0 ;  /* 0x000000ffff147224 */ /* 0x000fca00000e0614 */
[C---:B------:R-:W-:Y:S02]  /*0730*/  SHF.L.U64.HI R5, R21.reuse, 0x2, R20 ;  /* 0x0000000215057819 */ /* 0x040fe40000010214 */
[----:B------:R-:W-:Y:S02]  /*0740*/  ISETP.LT.U32.AND.EX P1, PT, R20, RZ, PT, P1 ;  /* 0x000000ff1400720c */ /* 0x000fe40003f21110 */
[C---:B--2---:R-:W-:Y:S02]  /*0750*/  PRMT R8, R18.reuse, 0x7770, RZ ;  /* 0x0000777012087816 */ /* 0x044fe400000000ff */
[C---:B------:R-:W-:Y:S02]  /*0760*/  PRMT R10, R18.reuse, 0x7771, RZ ;  /* 0x00007771120a7816 */ /* 0x040fe400000000ff */
[C---:B------:R-:W-:Y:S02]  /*0770*/  PRMT R14, R18.reuse, 0x7773, RZ ;  /* 0x00007773120e7816 */ /* 0x040fe400000000ff */
[----:B------:R-:W-:Y:S01]  /*0780*/  PRMT R12, R18, 0x7772, RZ ;  /* 0x00007772120c7816 */ /* 0x000fe200000000ff */
[----:B------:R-:W-:Y:S01]  /*0790*/  IMAD.SHL.U32 R18, R21, 0x4, RZ ;  /* 0x0000000415127824 */ /* 0x000fe200078e00ff */
[----:B------:R-:W-:-:S02]  /*07a0*/  I2FP.F32.U32 R8, R8 ;  /* 0x0000000800087245 */ /* 0x000fc40000201000 */
[----:B------:R-:W-:Y:S02]  /*07b0*/  I2FP.F32.U32 R10, R10 ;  /* 0x0000000a000a7245 */ /* 0x000fe40000201000 */
[----:B------:R-:W-:Y:S02]  /*07c0*/  I2FP.F32.U32 R14, R14 ;  /* 0x0000000e000e7245 */ /* 0x000fe40000201000 */
[----:B------:R-:W-:Y:S01]  /*07d0*/  I2FP.F32.U32 R12, R12 ;  /* 0x0000000c000c7245 */ /* 0x000fe20000201000 */
[----:B------:R0:W-:Y:S01]  /*07e0*/  STG.E.128 desc[UR4][R16.64], R8 ;  /* 0x0000000810007986 */ /* 0x0001e2000c101d04 */
[----:B------:R-:W-:-:S03]  /*07f0*/  ISETP.GE.U32.AND P0, PT, R18, R3, PT ;  /* 0x000000031200720c */ /* 0x000fc60003f06070 */
[----:B------:R0:W-:Y:S01]  /*0800*/  STG.E.128 desc[UR4][R16.64+0x10], R12 ;  /* 0x0000100c10007986 */ /* 0x0001e2000c101d04 */
[----:B------:R-:W-:-:S13]  /*0810*/  ISETP.GE.AND.EX P0, PT, R5, R4, PT, P0 ;  /* 0x000000040500720c */ /* 0x000fda0003f06300 */
[----:B------:R-:W-:Y:S05]  /*0820*/  @!P0 BRA P1, `(.L_x_2458) ;  /* 0xfffffffc00908947 */ /* 0x000fea000083ffff */
[----:B------:R-:W-:Y:S05]  /*0830*/  EXIT ;  /* 0x000000000000794d */ /* 0x000fea0003800000 */
.L_x_2459:
        /* <DEDUP_REMOVED lines=12> */
.L_x_7915:


//--------------------- .text._ZN2at6native55_GLOBAL__N__de093ff9_22_ForeachBinaryOpList_cu_a911ec4325multi_tensor_apply_kernelINS1_18TensorListMetadataILi2EEENS1_14UnaryOpFunctorIN3c107complexIfEELi2ELi1ELi1EEEJNS0_4CopyIS8_S8_EEEEEvT_T0_DpT1_ --------------------------
	.section	.text._ZN2at6native55_GLOBAL__N__de093ff9_22_ForeachBinaryOpList_cu_a911ec4325multi_tensor_apply_kernelINS1_18TensorListMetadataILi2EEENS1_14UnaryOpFunctorIN3c107complexIfEELi2ELi1ELi1EEEJNS0_4CopyIS8_S8_EEEEEvT_T0_DpT1_,"ax",@progbits
	.align	128
.text._ZN2at6native55_GLOBAL__N__de093ff9_22_ForeachBinaryOpList_cu_a911ec4325multi_tensor_apply_kernelINS1_18TensorListMetadataILi2EEENS1_14UnaryOpFunctorIN3c107complexIfEELi2ELi1ELi1EEEJNS0_4CopyIS8_S8_EEEEEvT_T0_DpT1_:
        .type           _ZN2at6native55_GLOBAL__N__de093ff9_22_ForeachBinaryOpList_cu_a911ec4325multi_tensor_apply_kernelINS1_18TensorListMetadataILi2EEENS1_14UnaryOpFunctorIN3c107complexIfEELi2ELi1ELi1EEEJNS0_4CopyIS8_S8_EEEEEvT_T0_DpT1_,@function
        .size           _ZN2at6native55_GLOBAL__N__de093ff9_22_ForeachBinaryOpList_cu_a911ec4325multi_tensor_apply_kernelINS1_18TensorListMetadataILi2EEENS1_14UnaryOpFunctorIN3c107complexIfEELi2ELi1ELi1EEEJNS0_4CopyIS8_S8_EEEEEvT_T0_DpT1_,(.L_x_7916 - _ZN2at6native55_GLOBAL__N__de093ff9_22_ForeachBinaryOpList_cu_a911ec4325multi_tensor_apply_kernelINS1_18TensorListMetadataILi2EEENS1_14UnaryOpFunctorIN3c107complexIfEELi2ELi1ELi1EEEJNS0_4CopyIS8_S8_EEEEEvT_T0_DpT1_)
        .other          _ZN2at6native55_GLOBAL__N__de093ff9_22_ForeachBinaryOpList_cu_a911ec4325multi_tensor_apply_kernelINS1_18TensorListMetadataILi2EEENS1_14UnaryOpFunctorIN3c107complexIfEELi2ELi1ELi1EEEJNS0_4CopyIS8_S8_EEEEEvT_T0_DpT1_,@"STO_CUDA_ENTRY STV_DEFAULT"
_ZN2at6native55_GLOBAL__N__de093ff9_22_ForeachBinaryOpList_cu_a911ec4325multi_tensor_apply_kernelINS1_18TensorListMetadataILi2EEENS1_14UnaryOpFunctorIN3c107complexIfEELi2ELi1ELi1EEEJNS0_4CopyIS8_S8_EEEEEvT_T0_DpT1_:
        /* <DEDUP_REMOVED lines=28> */
.L_x_2461:
[----:B0-2---:R-:W-:Y:S01]  /*01c0*/  IADD3 R19, P0, R0, R6, RZ ;  /* 0x0000000600137210 */ /* 0x005fe20007f1e0ff */
[C---:B-1----:R-:W-:Y:S01]  /*01d0*/  IMAD R8, R2.reuse, 0x3, RZ ;  /* 0x0000000302087824 */ /* 0x042fe200078e02ff */
[----:B------:R-:W-:Y:S02]  /*01e0*/  CS2R R10, SRZ ;  /* 0x00000000000a7805 */ /* 0x000fe4000001ff00 */
[CC--:B------:R-:W-:Y:S01]  /*01f0*/  IADD3 R3, P1, R2.reuse, R19.reuse, RZ ;  /* 0x0000001302037210 */ /* 0x0c0fe20007f3e0ff */
[----:B------:R-:W-:Y:S01]  /*0200*/  IMAD.X R18, RZ, RZ, R7, P0 ;  /* 0x000000ffff127224 */ /* 0x000fe200000e0607 */
[----:B------:R-:W-:Y:S02]  /*0210*/  ISETP.GE.U32.AND P0, PT, R19, 0x10000, PT ;  /* 0x000100001300780c */ /* 0x000fe40003f06070 */
[----:B------:R-:W-:Y:S01]  /*0220*/  ISETP.GE.U32.AND P2, PT, R3, 0x10000, PT ;  /* 0x000100000300780c */ /* 0x000fe20003f46070 */
[----:B------:R-:W-:Y:S01]  /*0230*/  IMAD.X R4, RZ, RZ, R18, P1 ;  /* 0x000000ffff047224 */ /* 0x000fe200008e0612 */
[----:B------:R-:W-:-:S02]  /*0240*/  LEA R28, P4, R2, R19, 0x1 ;  /* 0x00000013021c7211 */ /* 0x000fc400078808ff */
[----:B------:R-:W-:Y:S02]  /*0250*/  ISETP.LT.U32.AND P1, PT, R3, UR12, PT ;  /* 0x0000000c03007c0c */ /* 0x000fe4000bf21070 */
[----:B------:R-:W-:Y:S01]  /*0260*/  ISETP.GE.U32.AND.EX P2, PT, R4, RZ, PT, P2 ;  /* 0x000000ff0400720c */ /* 0x000fe20003f46120 */
[--C-:B------:R-:W-:Y:S01]  /*0270*/  IMAD.X R5, RZ, RZ, R18.reuse, P4 ;  /* 0x000000ffff057224 */ /* 0x100fe200020e0612 */
[----:B------:R-:W-:Y:S02]  /*0280*/  IADD3 R23, P5, R8, R19, RZ ;  /* 0x0000001308177210 */ /* 0x000fe40007fbe0ff */
[----:B------:R-:W-:Y:S02]  /*0290*/  CS2R R8, SRZ ;  /* 0x0000000000087805 */ /* 0x000fe4000001ff00 */
[----:B------:R-:W-:Y:S02]  /*02a0*/  ISETP.LT.U32.AND P3, PT, R19, UR12, PT ;  /* 0x0000000c13007c0c */ /* 0x000fe4000bf61070 */
[----:B------:R-:W-:Y:S01]  /*02b0*/  ISETP.GE.U32.AND.EX P0, PT, R18, RZ, PT, P0 ;  /* 0x000000ff1200720c */ /* 0x000fe20003f06100 */
[----:B------:R-:W-:Y:S01]  /*02c0*/  IMAD.X R24, RZ, RZ, R18, P5 ;  /* 0x000000ffff187224 */ /* 0x000fe200028e0612 */
[----:B------:R-:W-:-:S02]  /*02d0*/  ISETP.LT.AND.EX P1, PT, R4, UR4, !P2, P1 ;  /* 0x0000000404007c0c */ /* 0x000fc4000d721310 */
[----:B------:R-:W-:Y:S02]  /*02e0*/  ISETP.LT.AND.EX P0, PT, R18, UR4, !P0, P3 ;  /* 0x0000000412007c0c */ /* 0x000fe4000c701330 */
[C---:B------:R-:W-:Y:S02]  /*02f0*/  ISETP.GE.U32.AND P2, PT, R28.reuse, 0x10000, PT ;  /* 0x000100001c00780c */ /* 0x040fe40003f46070 */
[----:B------:R-:W-:Y:S02]  /*0300*/  ISETP.GE.U32.AND P3, PT, R23, 0x10000, PT ;  /* 0x000100001700780c */ /* 0x000fe40003f66070 */
[----:B------:R-:W-:Y:S02]  /*0310*/  ISETP.LT.U32.AND P4, PT, R28, UR12, PT ;  /* 0x0000000c1c007c0c */ /* 0x000fe4000bf81070 */
[----:B------:R-:W-:Y:S02]  /*0320*/  ISETP.GE.U32.AND.EX P5, PT, R5, RZ, PT, P2 ;  /* 0x000000ff0500720c */ /* 0x000fe40003fa6120 */
[----:B------:R-:W-:-:S02]  /*0330*/  ISETP.LT.U32.AND P2, PT, R23, UR12, PT ;  /* 0x0000000c17007c0c */ /* 0x000fc4000bf41070 */
[C---:B------:R-:W-:Y:S02]  /*0340*/  ISETP.GE.U32.AND.EX P3, PT, R24.reuse, RZ, PT, P3 ;  /* 0x000000ff1800720c */ /* 0x040fe40003f66130 */
[----:B------:R-:W-:Y:S02]  /*0350*/  ISETP.LT.AND.EX P4, PT, R5, UR4, !P5, P4 ;  /* 0x0000000405007c0c */ /* 0x000fe4000ef81340 */
[----:B------:R-:W-:Y:S02]  /*0360*/  ISETP.LT.AND.EX P2, PT, R24, UR4, !P3, P2 ;  /* 0x0000000418007c0c */ /* 0x000fe4000df41320 */
[----:B------:R-:W-:Y:S02]  /*0370*/  @P0 LEA R14, P5, R19, UR6, 0x3 ;  /* 0x00000006130e0c11 */ /* 0x000fe4000f8a18ff */
[----:B------:R-:W-:Y:S02]  /*0380*/  @P1 LEA R20, P3, R3, UR6, 0x3 ;  /* 0x0000000603141c11 */ /* 0x000fe4000f8618ff */
[----:B------:R-:W-:-:S02]  /*0390*/  @P0 LEA.HI.X R15, R19, UR7, R18, 0x3, P5 ;  /* 0x00000007130f0c11 */ /* 0x000fc4000a8f1c12 */
[----:B------:R-:W-:-:S03]  /*03a0*/  @P1 LEA.HI.X R21, R3, UR7, R4, 0x3, P3 ;  /* 0x0000000703151c11 */ /* 0x000fc600098f1c04 */
[C---:B------:R-:W-:Y:S01]  /*03b0*/  @P4 LEA R16, P3, R28.reuse, UR6, 0x3 ;  /* 0x000000061c104c11 */ /* 0x040fe2000f8618ff */
[----:B------:R0:W2:Y:S01]  /*03c0*/  @P0 LDG.E.64 R8, desc[UR10][R14.64] ;  /* 0x0000000a0e080981 */ /* 0x0000a2000c1e1b00 */
[C---:B------:R-:W-:Y:S02]  /*03d0*/  @P2 LEA R26, P5, R23.reuse, UR6, 0x3 ;  /* 0x00000006171a2c11 */ /* 0x040fe4000f8a18ff */
[----:B------:R-:W-:Y:S02]  /*03e0*/  CS2R R12, SRZ ;  /* 0x00000000000c7805 */ /* 0x000fe4000001ff00 */
[----:B------:R-:W-:Y:S01]  /*03f0*/  @P4 LEA.HI.X R17, R28, UR7, R5, 0x3, P3 ;  /* 0x000000071c114c11 */ /* 0x000fe200098f1c05 */
[----:B------:R-:W3:Y:S01]  /*0400*/  @P1 LDG.E.64 R10, desc[UR10][R20.64] ;  /* 0x0000000a140a1981 */ /* 0x000ee2000c1e1b00 */
[----:B------:R-:W-:-:S03]  /*0410*/  @P2 LEA.HI.X R27, R23, UR7, R24, 0x3, P5 ;  /* 0x00000007171b2c11 */ /* 0x000fc6000a8f1c18 */
[----:B------:R1:W4:Y:S01]  /*0420*/  @P4 LDG.E.64 R12, desc[UR10][R16.64] ;  /* 0x0000000a100c4981 */ /* 0x000322000c1e1b00 */
[----:B0-----:R-:W-:-:S06]  /*0430*/  CS2R R14, SRZ ;  /* 0x00000000000e7805 */ /* 0x001fcc000001ff00 */
[----:B------:R-:W5:Y:S01]  /*0440*/  @P2 LDG.E.64 R14, desc[UR10][R26.64] ;  /* 0x0000000a1a0e2981 */ /* 0x000f62000c1e1b00 */
[C---:B-1----:R-:W-:Y:S02]  /*0450*/  @P0 LEA R16, P3, R19.reuse, UR8, 0x3 ;  /* 0x0000000813100c11 */ /* 0x042fe4000f8618ff */
[----:B------:R-:W-:Y:S02]  /*0460*/  @P4 LEA R20, P5, R28, UR8, 0x3 ;  /* 0x000000081c144c11 */ /* 0x000fe4000f8a18ff */
[----:B------:R-:W-:Y:S02]  /*0470*/  @P0 LEA.HI.X R17, R19, UR9, R18, 0x3, P3 ;  /* 0x0000000913110c11 */ /* 0x000fe400098f1c12 */
[----:B------:R-:W-:Y:S02]  /*0480*/  @P1 LEA R18, P3, R3, UR8, 0x3 ;  /* 0x0000000803121c11 */ /* 0x000fe4000f8618ff */
[----:B------:R-:W-:Y:S02]  /*0490*/  @P2 LEA R22, P6, R23, UR8, 0x3 ;  /* 0x0000000817162c11 */ /* 0x000fe4000f8c18ff */
[----:B------:R-:W-:-:S02]  /*04a0*/  @P1 LEA.HI.X R19, R3, UR9, R4, 0x3, P3 ;  /* 0x0000000903131c11 */ /* 0x000fc400098f1c04 */
[----:B------:R-:W-:Y:S01]  /*04b0*/  @P4 LEA.HI.X R21, R28, UR9, R5, 0x3, P5 ;  /* 0x000000091c154c11 */ /* 0x000fe2000a8f1c05 */
[----:B------:R-:W-:Y:S01]  /*04c0*/  IMAD.WIDE.U32 R6, R2, 0x4, R6 ;  /* 0x0000000402067825 */ /* 0x000fe200078e0006 */
[----:B------:R-:W-:Y:S01]  /*04d0*/  @P2 LEA.HI.X R23, R23, UR9, R24, 0x3, P6 ;  /* 0x0000000917172c11 */ /* 0x000fe2000b0f1c18 */
[----:B--2---:R2:W-:Y:S01]  /*04e0*/  @P0 STG.E.64 desc[UR10][R16.64], R8 ;  /* 0x0000000810000986 */ /* 0x0045e2000c101b0a */
[----:B------:R-:W-:-:S03]  /*04f0*/  ISETP.GE.U32.AND P0, PT, R6, 0x10000, PT ;  /* 0x000100000600780c */ /* 0x000fc60003f06070 */
[----:B---3--:R2:W-:Y:S01]  /*0500*/  @P1 STG.E.64 desc[UR10][R18.64], R10 ;  /* 0x0000000a12001986 */ /* 0x0085e2000c101b0a */
[----:B------:R-:W-:-:S03]  /*0510*/  ISETP.LT.U32.AND P1, PT, R6, UR12, PT ;  /* 0x0000000c06007c0c */ /* 0x000fc6000bf21070 */
[----:B----4-:R2:W-:Y:S01]  /*0520*/  @P4 STG.E.64 desc[UR10][R20.64], R12 ;  /* 0x0000000c14004986 */ /* 0x0105e2000c101b0a */
[C---:B------:R-:W-:Y:S02]  /*0530*/  ISETP.GE.U32.AND.EX P0, PT, R7.reuse, RZ, PT, P0 ;  /* 0x000000ff0700720c */ /* 0x040fe40003f06100 */
[----:B------:R-:W-:Y:S01]  /*0540*/  ISETP.LT.AND.EX P1, PT, R7, UR4, PT, P1 ;  /* 0x0000000407007c0c */ /* 0x000fe2000bf21310 */
[----:B-----5:R2:W-:-:S12]  /*0550*/  @P2 STG.E.64 desc[UR10][R22.64], R14 ;  /* 0x0000000e16002986 */ /* 0x0205d8000c101b0a */
[----:B------:R-:W-:Y:S05]  /*0560*/  @!P0 BRA P1, `(.L_x_2461) ;  /* 0xfffffffc00148947 */ /* 0x000fea000083ffff */
[----:B------:R-:W-:Y:S05]  /*0570*/  EXIT ;  /* 0x000000000000794d */ /* 0x000fea0003800000 */
.L_x_2460:
        /* <DEDUP_REMOVED lines=8> */
.L_x_2462:
[C---:B0-----:R-:W-:Y:S01]  /*0600*/  IMAD.SHL.U32 R12, R14.reuse, 0x20, RZ ;  /* 0x000000200e0c7824 */ /* 0x041fe200078e00ff */
[----:B------:R-:W-:-:S04]  /*0610*/  SHF.L.U64.HI R0, R14, 0x5, R15 ;  /* 0x000000050e007819 */ /* 0x000fc8000001020f */
[----:B------:R-:W-:-:S04]  /*0620*/  IADD3 R2, P0, R12, UR6, RZ ;  /* 0x000000060c027c10 */ /* 0x000fc8000ff1e0ff */
[----:B------:R-:W-:-:S05]  /*0630*/  IADD3.X R3, R0, UR7, RZ, P0, !PT ;  /* 0x0000000700037c10 */ /* 0x000fca00087fe4ff */
[----:B------:R-:W2:Y:S04]  /*0640*/  LDG.E.128 R4, desc[UR10][R2.64] ;  /* 0x0000000a02047981 */ /* 0x000ea8000c1e1d00 */
[----:B------:R-:W3:Y:S01]  /*0650*/  LDG.E.128 R8, desc[UR10][R2.64+0x10] ;  /* 0x0000100a02087981 */ /* 0x000ee2000c1e1d00 */
[----:B------:R-:W-:-:S04]  /*0660*/  IADD3 R12, P0, R12, UR8, RZ ;  /* 0x000000080c0c7c10 */ /* 0x000fc8000ff1e0ff */
[----:B------:R-:W-:Y:S02]  /*0670*/  IADD3.X R13, R0, UR9, RZ, P0, !PT ;  /* 0x00000009000d7c10 */ /* 0x000fe400087fe4ff */
        /* <DEDUP_REMOVED lines=8> */
[----:B--2---:R0:W-:Y:S04]  /*0700*/  STG.E.128 desc[UR10][R12.64], R4 ;  /* 0x000000040c007986 */ /* 0x0041e8000c101d0a */
[----:B---3--:R0:W-:Y:S08]  /*0710*/  STG.E.128 desc[UR10][R12.64+0x10], R8 ;  /* 0x000010080c007986 */ /* 0x0081f0000c101d0a */
[----:B------:R-:W-:Y:S05]  /*0720*/  @!P0 BRA P1, `(.L_x_2462) ;  /* 0xfffffffc00b48947 */ /* 0x000fea000083ffff */
[----:B------:R-:W-:Y:S05]  /*0730*/  EXIT ;  /* 0x000000000000794d */ /* 0x000fea0003800000 */
.L_x_2463:
        /* <DEDUP_REMOVED lines=12> */
.L_x_7916:


//--------------------- .text._ZN2at6native55_GLOBAL__N__de093ff9_22_ForeachBinaryOpList_cu_a911ec4325multi_tensor_apply_kernelINS1_18TensorListMetadataILi2EEENS1_11CopyFunctorIN3c107complexIdEENS6_15Float8_e5m2fnuzELi2ELi1ELi1EEEJNS0_4CopyIS8_S9_EEEEEvT_T0_DpT1_ --------------------------
	.section	.text._ZN2at6native55_GLOBAL__N__de093ff9_22_ForeachBinaryOpList_cu_a911ec4325multi_tensor_apply_kernelINS1_18TensorListMetadataILi2EEENS1_11CopyFunctorIN3c107complexIdEENS6_15Float8_e5m2fnuzELi2ELi1ELi1EEEJNS0_4CopyIS8_S9_EEEEEvT_T0_DpT1_,"ax",@progbits
	.align	128
.text._ZN2at6native55_GLOBAL__N__de093ff9_22_ForeachBinaryOpList_cu_a911ec4325multi_tensor_apply_kernelINS1_18TensorListMetadataILi2EEENS1_11CopyFunctorIN3c107complexIdEENS6_15Float8_e5m2fnuzELi2ELi1ELi1EEEJNS0_4CopyIS8_S9_EEEEEvT_T0_DpT1_:
        .type           _ZN2at6native55_GLOBAL__N__de093ff9_22_ForeachBinaryOpList_cu_a911ec4325multi_tensor_apply_kernelINS1_18TensorListMetadataILi2EEENS1_11CopyFunctorIN3c107complexIdEENS6_15Float8_e5m2fnuzELi2ELi1ELi1EEEJNS0_4CopyIS8_S9_EEEEEvT_T0_DpT1_,@function
        .size           _ZN2at6native55_GLOBAL__N__de093ff9_22_ForeachBinaryOpList_cu_a911ec4325multi_tensor_apply_kernelINS1_18TensorListMetadataILi2EEENS1_11CopyFunctorIN3c107complexIdEENS6_15Float8_e5m2fnuzELi2ELi1ELi1EEEJNS0_4CopyIS8_S9_EEEEEvT_T0_DpT1_,(.L_x_7917 - _ZN2at6native55_GLOBAL__N__de093ff9_22_ForeachBinaryOpList_cu_a911ec4325multi_tensor_apply_kernelINS1_18TensorListMetadataILi2EEENS1_11CopyFunctorIN3c107complexIdEENS6_15Float8_e5m2fnuzELi2ELi1ELi1EEEJNS0_4CopyIS8_S9_EEEEEvT_T0_DpT1_)
        .other          _ZN2at6native55_GLOBAL__N__de093ff9_22_ForeachBinaryOpList_cu_a911ec4325multi_tensor_apply_kernelINS1_18TensorListMetadataILi2EEENS1_11CopyFunctorIN3c107complexIdEENS6_15Float8_e5m2fnuzELi2ELi1ELi1EEEJNS0_4CopyIS8_S9_EEEEEvT_T0_DpT1_,@"STO_CUDA_ENTRY STV_DEFAULT"
_ZN2at6native55_GLOBAL__N__de093ff9_22_ForeachBinaryOpList_cu_a911ec4325multi_tensor_apply_kernelINS1_18TensorListMetadataILi2EEENS1_11CopyFunctorIN3c107complexIdEENS6_15Float8_e5m2fnuzELi2ELi1ELi1EEEJNS0_4CopyIS8_S9_EEEEEvT_T0_DpT1_:
        /* <DEDUP_REMOVED lines=29> */
.L_x_2481:
[----:B0-----:R-:W-:Y:S01]  /*01d0*/  IADD3 R15, P0, R21, R2, RZ ;  /* 0x00000002150f7210 */ /* 0x001fe20007f1e0ff */
[----:B-12---:R-:W-:-:S03]  /*01e0*/  IMAD R6, R0, 0x3, RZ ;  /* 0x0000000300067824 */ /* 0x006fc600078e02ff */
        /* <DEDUP_REMOVED lines=57> */
.L_x_2468:
[----:B------:R-:W-:Y:S05]  /*0580*/  BSYNC B1 ;  /* 0x0000000000017941 */ /* 0x000fea0003800000 */
.L_x_2467:
[----:B------:R-:W-:Y:S01]  /*0590*/  IMAD.SHL.U32 R5, R5, 0x200000, RZ ;  /* 0x0020000005057824 */ /* 0x000fe200078e00ff */
[----:B------:R-:W-:-:S04]  /*05a0*/  LEA R9, R4, 0x37800000, 0x17 ;  /* 0x3780000004097811 */ /* 0x000fc800078eb8ff */
[----:B------:R-:W-:-:S07]  /*05b0*/  LOP3.LUT R16, R9, R5, R16, 0xfe, !PT ;  /* 0x0000000509107212 */ /* 0x000fce00078efe10 */
.L_x_2466:
[----:B------:R-:W-:Y:S05]  /*05c0*/  BSYNC B0 ;  /* 0x0000000000007941 */ /* 0x000fea0003800000 */
.L_x_2465:
        /* <DEDUP_REMOVED lines=20> */
.L_x_2472:
[----:B------:R-:W-:Y:S05]  /*0710*/  BSYNC B1 ;  /* 0x0000000000017941 */ /* 0x000fea0003800000 */
.L_x_2471:
[----:B------:R-:W-:Y:S01]  /*0720*/  IMAD.SHL.U32 R5, R5, 0x200000, RZ ;  /* 0x0020000005057824 */ /* 0x000fe200078e00ff */
[----:B------:R-:W-:-:S04]  /*0730*/  LEA R4, R4, 0x37800000, 0x17 ;  /* 0x3780000004047811 */ /* 0x000fc800078eb8ff */
[----:B------:R-:W-:-:S07]  /*0740*/  LOP3.LUT R25, R4, R5, R25, 0xfe, !PT ;  /* 0x0000000504197212 */ /* 0x000fce00078efe19 */
.L_x_2470:
[----:B------:R-:W-:Y:S05]  /*0750*/  BSYNC B0 ;  /* 0x0000000000007941 */ /* 0x000fea0003800000 */
.L_x_2469:
        /* <DEDUP_REMOVED lines=22> */
.L_x_2476:
[----:B------:R-:W-:Y:S05]  /*08c0*/  BSYNC B1 ;  /* 0x0000000000017941 */ /* 0x000fea0003800000 */
.L_x_2475:
[----:B------:R-:W-:Y:S01]  /*08d0*/  LEA R9, R4, 0x37800000, 0x17 ;  /* 0x3780000004097811 */ /* 0x000fe200078eb8ff */
[----:B------:R-:W-:-:S05]  /*08e0*/  IMAD.SHL.U32 R4, R5, 0x200000, RZ ;  /* 0x0020000005047824 */ /* 0x000fca00078e00ff */
[----:B------:R-:W-:-:S07]  /*08f0*/  LOP3.LUT R4, R9, R4, R12, 0xfe, !PT ;  /* 0x0000000409047212 */ /* 0x000fce00078efe0c */
.L_x_2474:
[----:B------:R-:W-:Y:S05]  /*0900*/  BSYNC B0 ;  /* 0x0000000000007941 */ /* 0x000fea0003800000 */
.L_x_2473:
        /* <DEDUP_REMOVED lines=21> */
.L_x_2480:
[----:B------:R-:W-:Y:S05]  /*0a60*/  BSYNC B1 ;  /* 0x0000000000017941 */ /* 0x000fea0003800000 */
.L_x_2479:
[----:B------:R-:W-:Y:S01]  /*0a70*/  IMAD.SHL.U32 R8, R8, 0x200000, RZ ;  /* 0x0020000008087824 */ /* 0x000fe200078e00ff */
[----:B------:R-:W-:-:S04]  /*0a80*/  LEA R5, R5, 0x37800000, 0x17 ;  /* 0x3780000005057811 */ /* 0x000fc800078eb8ff */
[----:B------:R-:W-:-:S07]  /*0a90*/  LOP3.LUT R24, R5, R8, R24, 0xfe, !PT ;  /* 0x0000000805187212 */ /* 0x000fce00078efe18 */
.L_x_2478:
[----:B------:R-:W-:Y:S05]  /*0aa0*/  BSYNC B0 ;  /* 0x0000000000007941 */ /* 0x000fea0003800000 */
.L_x_2477:
[----:B------:R-:W-:Y:S01]  /*0ab0*/  @P0 FMUL.FTZ R26, R16, 1 ;  /* 0x3f800000101a0820 */ /* 0x000fe20000410000 */
[----:B------:R-:W-:Y:S01]  /*0ac0*/  @P0 LEA R16, P4, R15, UR8, 0x4 ;  /* 0x000000080f100c11 */ /* 0x000fe2000f8820ff */
[----:B------:R-:W-:Y:S01]  /*0ad0*/  @P1 FMUL.FTZ R8, R25, 1 ;  /* 0x3f80000019081820 */ /* 0x000fe20000410000 */
[----:B------:R-:W-:Y:S01]  /*0ae0*/  @P2 FMUL.FTZ R4, R4, 1 ;  /* 0x3f80000004042820 */ /* 0x000fe20000410000 */
[----:B------:R0:W1:Y:S01]  /*0af0*/  @P0 F2F.F64.F32 R12, R26 ;  /* 0x0000001a000c0310 */ /* 0x0000620000201800 */
[----:B------:R-:W-:Y:S02]  /*0b00*/  @P0 LEA.HI.X R17, R15, UR9, R14, 0x4, P4 ;  /* 0x000000090f110c11 */ /* 0x000fe4000a0f240e */
[----:B------:R-:W-:Y:S01]  /*0b10*/  CS2R R14, SRZ ;  /* 0x00000000000e7805 */ /* 0x000fe2000001ff00 */
[----:B------:R-:W-:Y:S01]  /*0b20*/  @P3 FMUL.FTZ R29, R24, 1 ;  /* 0x3f800000181d3820 */ /* 0x000fe20000410000 */
[----:B------:R-:W-:Y:S01]  /*0b30*/  @P2 LEA R24, P4, R7, UR8, 0x4 ;  /* 0x0000000807182c11 */ /* 0x000fe2000f8820ff */
[----:B------:R-:W-:-:S02]  /*0b40*/  IMAD.WIDE.U32 R2, R0, 0x4, R2 ;  /* 0x0000000400027825 */ /* 0x000fc400078e0002 */
[----:B------:R-:W2:Y:S01]  /*0b50*/  @P1 F2F.F64.F32 R8, R8 ;  /* 0x0000000800081310 */ /* 0x000ea20000201800 */
[C---:B0-----:R-:W-:Y:S02]  /*0b60*/  @P3 LEA R26, P5, R6.reuse, UR8, 0x4 ;  /* 0x00000008061a3c11 */ /* 0x041fe4000f8a20ff */
[----:B------:R-:W-:Y:S02]  /*0b70*/  @P2 LEA.HI.X R25, R7, UR9, R18, 0x4, P4 ;  /* 0x0000000907192c11 */ /* 0x000fe4000a0f2412 */
[----:B------:R-:W-:Y:S02]  /*0b80*/  @P3 LEA.HI.X R27, R6, UR9, R19, 0x4, P5 ;  /* 0x00000009061b3c11 */ /* 0x000fe4000a8f2413 */
[----:B------:R-:W-:Y:S01]  /*0b90*/  CS2R R6, SRZ ;  /* 0x0000000000067805 */ /* 0x000fe2000001ff00 */
[----:B-1----:R0:W-:Y:S01]  /*0ba0*/  @P0 STG.E.128 desc[UR10][R16.64], R12 ;  /* 0x0000000c10000986 */ /* 0x0021e2000c101d0a */
[----:B------:R-:W1:Y:S01]  /*0bb0*/  @P2 F2F.F64.F32 R4, R4 ;  /* 0x0000000400042310 */ /* 0x000e620000201800 */
[----:B------:R-:W-:-:S07]  /*0bc0*/  CS2R R18, SRZ ;  /* 0x0000000000127805 */ /* 0x000fce000001ff00 */
[----:B0-----:R-:W0:Y:S01]  /*0bd0*/  @P3 F2F.F64.F32 R16, R29 ;  /* 0x0000001d00103310 */ /* 0x001e220000201800 */
[----:B------:R-:W-:-:S04]  /*0be0*/  @P1 LEA R12, P0, R11, UR8, 0x4 ;  /* 0x000000080b0c1c11 */ /* 0x000fc8000f8020ff */
[----:B------:R-:W-:Y:S02]  /*0bf0*/  @P1 LEA.HI.X R13, R11, UR9, R10, 0x4, P0 ;  /* 0x000000090b0d1c11 */ /* 0x000fe400080f240a */
[----:B------:R-:W-:Y:S02]  /*0c00*/  CS2R R10, SRZ ;  /* 0x00000000000a7805 */ /* 0x000fe4000001ff00 */
[----:B------:R-:W-:-:S03]  /*0c10*/  ISETP.GE.U32.AND P0, PT, R2, 0x10000, PT ;  /* 0x000100000200780c */ /* 0x000fc60003f06070 */
[----:B--2---:R2:W-:Y:S01]  /*0c20*/  @P1 STG.E.128 desc[UR10][R12.64], R8 ;  /* 0x000000080c001986 */ /* 0x0045e2000c101d0a */
[----:B------:R-:W-:Y:S02]  /*0c30*/  ISETP.LT.U32.AND P1, PT, R2, UR13, PT ;  /* 0x0000000d02007c0c */ /* 0x000fe4000bf21070 */
[C---:B------:R-:W-:Y:S01]  /*0c40*/  ISETP.GE.U32.AND.EX P0, PT, R3.reuse, RZ, PT, P0 ;  /* 0x000000ff0300720c */ /* 0x040fe20003f06100 */
[----:B-1----:R2:W-:Y:S01]  /*0c50*/  @P2 STG.E.128 desc[UR10][R24.64], R4 ;  /* 0x0000000418002986 */ /* 0x0025e2000c101d0a */
[----:B------:R-:W-:-:S03]  /*0c60*/  ISETP.LT.AND.EX P1, PT, R3, UR6, PT, P1 ;  /* 0x0000000603007c0c */ /* 0x000fc6000bf21310 */
[----:B0-----:R2:W-:Y:S10]  /*0c70*/  @P3 STG.E.128 desc[UR10][R26.64], R16 ;  /* 0x000000101a003986 */ /* 0x0015f4000c101d0a */
[----:B------:R-:W-:Y:S05]  /*0c80*/  @!P0 BRA P1, `(.L_x_2481) ;  /* 0xfffffff400508947 */ /* 0x000fea000083ffff */
[----:B------:R-:W-:Y:S05]  /*0c90*/  EXIT ;  /* 0x000000000000794d */ /* 0x000fea0003800000 */
.L_x_2464:
        /* <DEDUP_REMOVED lines=8> */
.L_x_2498:
[----:B0-----:R-:W-:-:S04]  /*0d20*/  LEA R8, P0, R3, UR14, 0x2 ;  /* 0x0000000e03087c11 */ /* 0x001fc8000f8010ff */
        /* <DEDUP_REMOVED lines=29> */
.L_x_2485:
[----:B------:R-:W-:Y:S05]  /*0f00*/  BSYNC B1 ;  /* 0x0000000000017941 */ /* 0x000fea0003800000 */
.L_x_2484:
[----:B------:R-:W-:Y:S01]  /*0f10*/  LEA R8, R5, 0x37800000, 0x17 ;  /* 0x3780000005087811 */ /* 0x000fe200078eb8ff */
[----:B------:R-:W-:-:S05]  /*0f20*/  IMAD.SHL.U32 R5, R7, 0x200000, RZ ;  /* 0x0020000007057824 */ /* 0x000fca00078e00ff */
[----:B------:R-:W-:-:S07]  /*0f30*/  LOP3.LUT R5, R8, R5, R9, 0xfe, !PT ;  /* 0x0000000508057212 */ /* 0x000fce00078efe09 */
.L_x_2483:
[----:B------:R-:W-:Y:S05]  /*0f40*/  BSYNC B0 ;  /* 0x0000000000007941 */ /* 0x000fea0003800000 */
.L_x_2482:
        /* <DEDUP_REMOVED lines=21> */
.L_x_2489:
[----:B------:R-:W-:Y:S05]  /*10a0*/  BSYNC B1 ;  /* 0x0000000000017941 */ /* 0x000fea0003800000 */
.L_x_2488:
[----:B------:R-:W-:Y:S01]  /*10b0*/  LEA R9, R6, 0x37800000, 0x17 ;  /* 0x3780000006097811 */ /* 0x000fe200078eb8ff */
[----:B------:R-:W-:-:S05]  /*10c0*/  IMAD.SHL.U32 R6, R7, 0x200000, RZ ;  /* 0x0020000007067824 */ /* 0x000fca00078e00ff */
[----:B------:R-:W-:-:S07]  /*10d0*/  LOP3.LUT R6, R9, R6, R10, 0xfe, !PT ;  /* 0x0000000609067212 */ /* 0x000fce00078efe0a */
.L_x_2487:
[----:B------:R-:W-:Y:S05]  /*10e0*/  BSYNC B0 ;  /* 0x0000000000007941 */ /* 0x000fea0003800000 */
.L_x_2486:
        /* <DEDUP_REMOVED lines=23> */
.L_x_2493:
[----:B------:R-:W-:Y:S05]  /*1260*/  BSYNC B1 ;  /* 0x0000000000017941 */ /* 0x000fea0003800000 */
.L_x_2492:
[----:B------:R-:W-:Y:S01]  /*1270*/  IMAD.SHL.U32 R4, R4, 0x200000, RZ ;  /* 0x0020000004047824 */ /* 0x000fe200078e00ff */
[----:B------:R-:W-:-:S04]  /*1280*/  LEA R9, R8, 0x37800000, 0x17 ;  /* 0x3780000008097811 */ /* 0x000fc800078eb8ff */
[----:B------:R-:W-:-:S07]  /*1290*/  LOP3.LUT R10, R9, R4, R10, 0xfe, !PT ;  /* 0x00000004090a7212 */ /* 0x000fce00078efe0a */
.L_x_2491:
[----:B------:R-:W-:Y:S05]  /*12a0*/  BSYNC B0 ;  /* 0x0000000000007941 */ /* 0x000fea0003800000 */
.L_x_2490:
        /* <DEDUP_REMOVED lines=21> */
.L_x_2497:
[----:B------:R-:W-:Y:S05]  /*1400*/  BSYNC B1 ;  /* 0x0000000000017941 */ /* 0x000fea0003800000 */
.L_x_2496:
[----:B------:R-:W-:Y:S01]  /*1410*/  IMAD.SHL.U32 R2, R2, 0x200000, RZ ;  /* 0x0020000002027824 */ /* 0x000fe200078e00ff */
[----:B------:R-:W-:-:S04]  /*1420*/  LEA R7, R4, 0x37800000, 0x17 ;  /* 0x3780000004077811 */ /* 0x000fc800078eb8ff */
[----:B------:R-:W-:-:S07]  /*1430*/  LOP3.LUT R7, R7, R2, R8, 0xfe, !PT ;  /* 0x0000000207077212 */ /* 0x000fce00078efe08 */
.L_x_2495:
[----:B------:R-:W-:Y:S05]  /*1440*/  BSYNC B0 ;  /* 0x0000000000007941 */ /* 0x000fea0003800000 */
.L_x_2494:
[----:B------:R-:W-:Y:S01]  /*1450*/  FMUL.FTZ R5, R5, 1 ;  /* 0x3f80000005057820 */ /* 0x000fe20000410000 */
[----:B------:R-:W-:Y:S01]  /*1460*/  FMUL.FTZ R8, R6, 1 ;  /* 0x3f80000006087820 */ /* 0x000fe20000410000 */
[----:B------:R-:W-:Y:S01]  /*1470*/  FMUL.FTZ R12, R10, 1 ;  /* 0x3f8000000a0c7820 */ /* 0x000fe20000410000 */
[----:B------:R-:W-:Y:S01]  /*1480*/  FMUL.FTZ R16, R7, 1 ;  /* 0x3f80000007107820 */ /* 0x000fe20000410000 */
[C---:B------:R-:W-:Y:S02]  /*1490*/  LEA R20, P0, R3.reuse, UR8, 0x6 ;  /* 0x0000000803147c11 */ /* 0x040fe4000f8030ff */
[----:B------:R-:W-:Y:S01]  /*14a0*/  CS2R R6, SRZ ;  /* 0x0000000000067805 */ /* 0x000fe2000001ff00 */
[----:B------:R-:W0:Y:S01]  /*14b0*/  F2F.F64.F32 R4, R5 ;  /* 0x0000000500047310 */ /* 0x000e220000201800 */
[----:B------:R-:W-:Y:S02]  /*14c0*/  CS2R R10, SRZ ;  /* 0x00000000000a7805 */ /* 0x000fe4000001ff00 */
[----:B------:R-:W-:-:S02]  /*14d0*/  LEA.HI.X R21, R3, UR9, R0, 0x6, P0 ;  /* 0x0000000903157c11 */ /* 0x000fc400080f3400 */
[----:B------:R-:W-:Y:S02]  /*14e0*/  CS2R R14, SRZ ;  /* 0x00000000000e7805 */ /* 0x000fe4000001ff00 */
[----:B------:R-:W-:Y:S02]  /*14f0*/  IADD3 R3, P0, R3, UR5, RZ ;  /* 0x0000000503037c10 */ /* 0x000fe4000ff1e0ff */
[----:B------:R-:W-:Y:S01]  /*1500*/  CS2R R18, SRZ ;  /* 0x0000000000127805 */ /* 0x000fe2000001ff00 */
[----:B------:R-:W1:Y:S02]  /*1510*/  F2F.F64.F32 R8, R8 ;  /* 0x0000000800087310 */ /* 0x000e640000201800 */
[C---:B------:R-:W-:Y:S01]  /*1520*/  IMAD.SHL.U32 R2, R3.reuse, 0x4, RZ ;  /* 0x0000000403027824 */ /* 0x040fe200078e00ff */
[----:B------:R-:W-:Y:S01]  /*1530*/  ISETP.LT.U32.AND P1, PT, R3, 0x4000, PT ;  /* 0x000040000300780c */ /* 0x000fe20003f21070 */
[----:B------:R-:W-:-:S03]  /*1540*/  IMAD.X R0, RZ, RZ, R0, P0 ;  /* 0x000000ffff007224 */ /* 0x000fc600000e0600 */
[----:B------:R-:W-:Y:S01]  /*1550*/  ISETP.GE.U32.AND P0, PT, R2, UR13, PT ;  /* 0x0000000d02007c0c */ /* 0x000fe2000bf06070 */
[----:B0-----:R0:W-:Y:S01]  /*1560*/  STG.E.128 desc[UR10][R20.64], R4 ;  /* 0x0000000414007986 */ /* 0x0011e2000c101d0a */
[----:B------:R-:W2:Y:S01]  /*1570*/  F2F.F64.F32 R12, R12 ;  /* 0x0000000c000c7310 */ /* 0x000ea20000201800 */
[----:B------:R-:W-:Y:S02]  /*1580*/  SHF.L.U64.HI R2, R3, 0x2, R0 ;  /* 0x0000000203027819 */ /* 0x000fe40000010200 */
[----:B------:R-:W-:Y:S02]  /*1590*/  ISETP.LT.U32.AND.EX P1, PT, R0, RZ, PT, P1 ;  /* 0x000000ff0000720c */ /* 0x000fe40003f21110 */
[----:B------:R-:W-:Y:S01]  /*15a0*/  ISETP.GE.AND.EX P0, PT, R2, UR6, PT, P0 ;  /* 0x0000000602007c0c */ /* 0x000fe2000bf06300 */
[----:B-1----:R0:W-:Y:S02]  /*15b0*/  STG.E.128 desc[UR10][R20.64+0x10], R8 ;  /* 0x0000100814007986 */ /* 0x0021e4000c101d0a */
[----:B------:R-:W1:Y:S02]  /*15c0*/  F2F.F64.F32 R16, R16 ;  /* 0x0000001000107310 */ /* 0x000e640000201800 */
[----:B--2---:R0:W-:Y:S04]  /*15d0*/  STG.E.128 desc[UR10][R20.64+0x20], R12 ;  /* 0x0000200c14007986 */ /* 0x0041e8000c101d0a */
[----:B-1----:R0:W-:Y:S04]  /*15e0*/  STG.E.128 desc[UR10][R20.64+0x30], R16 ;  /* 0x0000301014007986 */ /* 0x0021e8000c101d0a */
[----:B------:R-:W-:Y:S05]  /*15f0*/  @!P0 BRA P1, `(.L_x_2498) ;  /* 0xfffffff400c88947 */ /* 0x000fea000083ffff */
[----:B------:R-:W-:Y:S05]  /*1600*/  EXIT ;  /* 0x000000000000794d */ /* 0x000fea0003800000 */
.L_x_2499:
        /* <DEDUP_REMOVED lines=15> */
.L_x_7917:


//--------------------- .text._ZN2at6native55_GLOBAL__N__de093ff9_22_ForeachBinaryOpList_cu_a911ec4325multi_tensor_apply_kernelINS1_18TensorListMetadataILi2EEENS1_11CopyFunctorIN3c107complexIdEENS6_11Float8_e5m2ELi2ELi1ELi1EEEJNS0_4CopyIS8_S9_EEEEEvT_T0_DpT1_ --------------------------
	.section	.text._ZN2at6native55_GLOBAL__N__de093ff9_22_ForeachBinaryOpList_cu_a911ec4325multi_tensor_apply_kernelINS1_18TensorListMetadataILi2EEENS1_11CopyFunctorIN3c107complexIdEENS6_11Float8_e5m2ELi2ELi1ELi1EEEJNS0_4CopyIS8_S9_EEEEEvT_T0_DpT1_,"ax",@progbits
	.align	128
.text._ZN2at6native55_GLOBAL__N__de093ff9_22_ForeachBinaryOpList_cu_a911ec4325multi_tensor_apply_kernelINS1_18TensorListMetadataILi2EEENS1_11CopyFunctorIN3c107complexIdEENS6_11Float8_e5m2ELi2ELi1ELi1EEEJNS0_4CopyIS8_S9_EEEEEvT_T0_DpT1_:
        .type           _ZN2at6native55_GLOBAL__N__de093ff9_22_ForeachBinaryOpList_cu_a911ec4325multi_tensor_apply_kernelINS1_18TensorListMetadataILi2EEENS1_11CopyFunctorIN3c107complexIdEENS6_11Float8_e5m2ELi2ELi1ELi1EEEJNS0_4CopyIS8_S9_EEEEEvT_T0_DpT1_,@function
        .size           _ZN2at6native55_GLOBAL__N__de093ff9_22_ForeachBinaryOpList_cu_a911ec4325multi_tensor_apply_kernelINS1_18TensorListMetadataILi2EEENS1_11CopyFunctorIN3c107complexIdEENS6_11Float8_e5m2ELi2ELi1ELi1EEEJNS0_4CopyIS8_S9_EEEEEvT_T0_DpT1_,(.L_x_7918 - _ZN2at6native55_GLOBAL__N__de093ff9_22_ForeachBinaryOpList_cu_a911ec4325multi_tensor_apply_kernelINS1_18TensorListMetadataILi2EEENS1_11CopyFunctorIN3c107complexIdEENS6_11Float8_e5m2ELi2ELi1ELi1EEEJNS0_4CopyIS8_S9_EEEEEvT_T0_DpT1_)
        .other          _ZN2at6native55_GLOBAL__N__de093ff9_22_ForeachBinaryOpList_cu_a911ec4325multi_tensor_apply_kernelINS1_18TensorListMetadataILi2EEENS1_11CopyFunctorIN3c107complexIdEENS6_11Float8_e5m2ELi2ELi1ELi1EEEJNS0_4CopyIS8_S9_EEEEEvT_T0_DpT1_,@"STO_CUDA_ENTRY STV_DEFAULT"
_ZN2at6native55_GLOBAL__N__de093ff9_22_ForeachBinaryOpList_cu_a911ec4325multi_tensor_apply_kernelINS1_18TensorListMetadataILi2EEENS1_11CopyFunctorIN3c107complexIdEENS6_11Float8_e5m2ELi2ELi1ELi1EEEJNS0_4CopyIS8_S9_EEEEEvT_T0_DpT1_:
        /* <DEDUP_REMOVED lines=29> */
.L_x_2501:
[----:B0-----:R-:W-:Y:S01]  /*01d0*/  IADD3 R15, P1, R21, R28, RZ ;  /* 0x0000001c150f7210 */ /* 0x001fe20007f3e0ff */
[----:B-12---:R-:W-:-:S03]  /*01e0*/  IMAD R18, R22, 0x3, RZ ;  /* 0x0000000316127824 */ /* 0x006fc600078e02ff */
        /* <DEDUP_REMOVED lines=9> */
[----:B------:R-:W-:Y:S02]  /*0280*/  ISETP.GE.U32.AND.EX P1, PT, R10, RZ, PT, P2 ;  /* 0x000000ff0a00720c */ /* 0x000fe40003f26120 */
[-C--:B------:R-:W-:Y:S02]  /*0290*/  LEA R6, P2, R22, R15.reuse, 0x1 ;  /* 0x0000000f16067211 */ /* 0x080fe400078408ff */
[----:B------:R-:W-:Y:S02]  /*02a0*/  ISETP.LT.AND.EX P1, PT, R10, UR6, !P1, P3 ;  /* 0x000000060a007c0c */ /* 0x000fe4000cf21330 */
[----:B------:R-:W-:Y:S01]  /*02b0*/  IADD3 R18, P5, R18, R15, RZ ;  /* 0x0000000f12127210 */ /* 0x000fe20007fbe0ff */
[----:B------:R-:W-:Y:S01]  /*02c0*/  IMAD.X R7, RZ, RZ, R14, P2 ;  /* 0x000000ffff077224 */ /* 0x000fe200010e060e */
[----:B------:R-:W-:-:S02]  /*02d0*/  ISETP.GE.U32.AND P4, PT, R6, 0x10000, PT ;  /* 0x000100000600780c */ /* 0x000fc40003f86070 */
[----:B------:R-:W-:Y:S01]  /*02e0*/  @P0 IADD3 R16, P3, R15, UR14, RZ ;  /* 0x0000000e0f100c10 */ /* 0x000fe2000ff7e0ff */
[----:B------:R-:W-:Y:S01]  /*02f0*/  IMAD.X R19, RZ, RZ, R14, P5 ;  /* 0x000000ffff137224 */ /* 0x000fe200028e060e */
[----:B------:R-:W-:Y:S02]  /*0300*/  ISETP.LT.U32.AND P2, PT, R6, UR13, PT ;  /* 0x0000000d06007c0c */ /* 0x000fe4000bf41070 */
[----:B------:R-:W-:Y:S02]  /*0310*/  @P0 IADD3.X R17, R14, UR4, RZ, P3, !PT ;  /* 0x000000040e110c10 */ /* 0x000fe40009ffe4ff */
[----:B------:R-:W-:Y:S02]  /*0320*/  ISETP.GE.U32.AND.EX P4, PT, R7, RZ, PT, P4 ;  /* 0x000000ff0700720c */ /* 0x000fe40003f86140 */
[----:B------:R-:W-:Y:S01]  /*0330*/  ISETP.GE.U32.AND P3, PT, R18, 0x10000, PT ;  /* 0x000100001200780c */ /* 0x000fe20003f66070 */
[----:B------:R-:W2:Y:S01]  /*0340*/  @P0 LDG.E.U8 R20, desc[UR10][R16.64] ;  /* 0x0000000a10140981 */ /* 0x000ea2000c1e1100 */
[----:B------:R-:W-:-:S02]  /*0350*/  @P1 IADD3 R12, P5, R11, UR14, RZ ;  /* 0x0000000e0b0c1c10 */ /* 0x000fc4000ffbe0ff */
[----:B------:R-:W-:Y:S02]  /*0360*/  ISETP.LT.AND.EX P2, PT, R7, UR6, !P4, P2 ;  /* 0x0000000607007c0c */ /* 0x000fe4000e741320 */
[----:B------:R-:W-:Y:S02]  /*0370*/  ISETP.LT.U32.AND P4, PT, R18, UR13, PT ;  /* 0x0000000d12007c0c */ /* 0x000fe4000bf81070 */
[C---:B------:R-:W-:Y:S02]  /*0380*/  ISETP.GE.U32.AND.EX P3, PT, R19.reuse, RZ, PT, P3 ;  /* 0x000000ff1300720c */ /* 0x040fe40003f66130 */
[----:B------:R-:W-:Y:S02]  /*0390*/  @P1 IADD3.X R13, R10, UR4, RZ, P5, !PT ;  /* 0x000000040a0d1c10 */ /* 0x000fe4000affe4ff */
[----:B------:R-:W-:-:S03]  /*03a0*/  ISETP.LT.AND.EX P3, PT, R19, UR6, !P3, P4 ;  /* 0x0000000613007c0c */ /* 0x000fc6000df61340 */
[----:B------:R-:W3:Y:S02]  /*03b0*/  @P1 LDG.E.U8 R3, desc[UR10][R12.64] ;  /* 0x0000000a0c031981 */ /* 0x000ee4000c1e1100 */
[----:B------:R-:W-:-:S04]  /*03c0*/  @P2 IADD3 R8, P4, R6, UR14, RZ ;  /* 0x0000000e06082c10 */ /* 0x000fc8000ff9e0ff */
[----:B------:R-:W-:-:S04]  /*03d0*/  @P2 IADD3.X R9, R7, UR4, RZ, P4, !PT ;  /* 0x0000000407092c10 */ /* 0x000fc8000a7fe4ff */
[----:B------:R-:W-:Y:S01]  /*03e0*/  @P3 IADD3 R4, P4, R18, UR14, RZ ;  /* 0x0000000e12043c10 */ /* 0x000fe2000ff9e0ff */
[----:B------:R-:W4:Y:S03]  /*03f0*/  @P2 LDG.E.U8 R2, desc[UR10][R8.64] ;  /* 0x0000000a08022981 */ /* 0x000f26000c1e1100 */
[----:B------:R-:W-:-:S05]  /*0400*/  @P3 IADD3.X R5, R19, UR4, RZ, P4, !PT ;  /* 0x0000000413053c10 */ /* 0x000fca000a7fe4ff */
[----:B------:R0:W5:Y:S01]  /*0410*/  @P3 LDG.E.U8 R0, desc[UR10][R4.64] ;  /* 0x0000000a04003981 */ /* 0x000162000c1e1100 */
[----:B------:R-:W-:-:S04]  /*0420*/  IMAD.WIDE.U32 R28, R22, 0x4, R28 ;  /* 0x00000004161c7825 */ /* 0x000fc800078e001c */
[----:B--2---:R-:W-:-:S05]  /*0430*/  IMAD.SHL.U32 R16, R20, 0x2000000, RZ ;  /* 0x0200000014107824 */ /* 0x004fca00078e00ff */
[----:B------:R-:W-:Y:S01]  /*0440*/  ISETP.GE.U32.AND P6, PT, R16, 0x8000000, PT ;  /* 0x080000001000780c */ /* 0x000fe20003fc6070 */
[----:B---3--:R-:W-:-:S05]  /*0450*/  IMAD.SHL.U32 R16, R3, 0x2000000, RZ ;  /* 0x0200000003107824 */ /* 0x008fca00078e00ff */
[----:B------:R-:W-:-:S07]  /*0460*/  ISETP.GE.U32.AND P5, PT, R16, 0x8000000, PT ;  /* 0x080000001000780c */ /* 0x000fce0003fa6070 */
[C---:B------:R-:W-:Y:S02]  /*0470*/  @P6 IMAD.SHL.U32 R13, R20.reuse, 0x200000, RZ ;  /* 0x00200000140d6824 */ /* 0x040fe400078e00ff */
[----:B------:R-:W-:-:S03]  /*0480*/  @!P6 IMAD.SHL.U32 R12, R20, 0x100, RZ ;  /* 0x00000100140ce824 */ /* 0x000fc600078e00ff */
[----:B------:R-:W-:Y:S02]  /*0490*/  @P6 LOP3.LUT R13, R13, 0x70000000, RZ, 0xfc, !PT ;  /* 0x700000000d0d6812 */ /* 0x000fe400078efcff */
[----:B------:R-:W-:Y:S01]  /*04a0*/  @!P6 LOP3.LUT R12, R12, 0x7f00, RZ, 0xc0, !PT ;  /* 0x00007f000c0ce812 */ /* 0x000fe200078ec0ff */
[----:B----4-:R-:W-:Y:S02]  /*04b0*/  IMAD.SHL.U32 R16, R2, 0x2000000, RZ ;  /* 0x0200000002107824 */ /* 0x010fe400078e00ff */
[----:B0-----:R-:W-:Y:S01]  /*04c0*/  @P6 FMUL.FTZ R4, R13, 1.9259299443872358531e-34 ;  /* 0x078000000d046820 */ /* 0x001fe20000410000 */
[C---:B------:R-:W-:Y:S01]  /*04d0*/  @!P5 IMAD.SHL.U32 R5, R3.reuse, 0x100, RZ ;  /* 0x000001000305d824 */ /* 0x040fe200078e00ff */
[----:B------:R-:W-:Y:S01]  /*04e0*/  @!P6 LOP3.LUT R12, R12, 0x3f000000, RZ, 0xfc, !PT ;  /* 0x3f0000000c0ce812 */ /* 0x000fe200078efcff */
[----:B------:R-:W-:Y:S02]  /*04f0*/  @P5 IMAD.SHL.U32 R8, R3, 0x200000, RZ ;  /* 0x0020000003085824 */ /* 0x000fe400078e00ff */
[----:B-----5:R-:W-:Y:S01]  /*0500*/  IMAD.SHL.U32 R13, R0, 0x2000000, RZ ;  /* 0x02000000000d7824 */ /* 0x020fe200078e00ff */
[----:B------:R-:W-:-:S02]  /*0510*/  ISETP.GE.U32.AND P4, PT, R16, 0x8000000, PT ;  /* 0x080000001000780c */ /* 0x000fc40003f86070 */
[----:B------:R-:W-:Y:S01]  /*0520*/  @!P5 LOP3.LUT R5, R5, 0x7f00, RZ, 0xc0, !PT ;  /* 0x00007f000505d812 */ /* 0x000fe200078ec0ff */
[----:B------:R-:W-:Y:S01]  /*0530*/  @!P6 FADD.FTZ R4, R12, -0.5 ;  /* 0xbf0000000c04e421 */ /* 0x000fe20000010000 */
[----:B------:R-:W-:Y:S02]  /*0540*/  @P5 LOP3.LUT R9, R8, 0x70000000, RZ, 0xfc, !PT ;  /* 0x7000000008095812 */ /* 0x000fe400078efcff */
[----:B------:R-:W-:Y:S02]  /*0550*/  ISETP.GE.U32.AND P6, PT, R13, 0x8000000, PT ;  /* 0x080000000d00780c */ /* 0x000fe40003fc6070 */
[----:B------:R-:W-:Y:S01]  /*0560*/  @!P5 LOP3.LUT R8, R5, 0x3f000000, RZ, 0xfc, !PT ;  /* 0x3f0000000508d812 */ /* 0x000fe200078efcff */
[----:B------:R-:W-:Y:S02]  /*0570*/  IMAD.SHL.U32 R5, R20, 0x1000000, RZ ;  /* 0x0100000014057824 */ /* 0x000fe400078e00ff */
[----:B------:R-:W-:Y:S02]  /*0580*/  @P5 FMUL.FTZ R9, R9, 1.9259299443872358531e-34 ;  /* 0x0780000009095820 */ /* 0x000fe40000410000 */
[----:B------:R-:W-:Y:S01]  /*0590*/  @!P5 FADD.FTZ R9, R8, -0.5 ;  /* 0xbf0000000809d421 */ /* 0x000fe20000010000 */
[----:B------:R-:W-:Y:S01]  /*05a0*/  IMAD.SHL.U32 R8, R3, 0x1000000, RZ ;  /* 0x0100000003087824 */ /* 0x000fe200078e00ff */
[----:B------:R-:W-:Y:S01]  /*05b0*/  LOP3.LUT R23, R4, 0x80000000, R5, 0xf8, !PT ;  /* 0x8000000004177812 */ /* 0x000fe200078ef805 */
[----:B------:R-:W-:-:S02]  /*05c0*/  @!P4 IMAD.SHL.U32 R5, R2, 0x100, RZ ;  /* 0x000001000205c824 */ /* 0x000fc400078e00ff */
[----:B------:R-:W-:Y:S01]  /*05d0*/  @P4 IMAD.SHL.U32 R12, R2, 0x200000, RZ ;  /* 0x00200000020c4824 */ /* 0x000fe200078e00ff */
[----:B------:R-:W-:Y:S01]  /*05e0*/  LOP3.LUT R4, R9, 0x80000000, R8, 0xf8, !PT ;  /* 0x8000000009047812 */ /* 0x000fe200078ef808 */
[C---:B------:R-:W-:Y:S01]  /*05f0*/  @P6 IMAD.SHL.U32 R8, R0.reuse, 0x200000, RZ ;  /* 0x0020000000086824 */ /* 0x040fe200078e00ff */
[----:B------:R-:W-:Y:S01]  /*0600*/  @!P4 LOP3.LUT R5, R5, 0x7f00, RZ, 0xc0, !PT ;  /* 0x00007f000505c812 */ /* 0x000fe200078ec0ff */
[----:B------:R-:W-:Y:S01]  /*0610*/  @!P6 IMAD.SHL.U32 R9, R0, 0x100, RZ ;  /* 0x000001000009e824 */ /* 0x000fe200078e00ff */
[----:B------:R-:W-:Y:S02]  /*0620*/  @P4 LOP3.LUT R12, R12, 0x70000000, RZ, 0xfc, !PT ;  /* 0x700000000c0c4812 */ /* 0x000fe400078efcff */
[----:B------:R-:W-:Y:S02]  /*0630*/  @P6 LOP3.LUT R13, R8, 0xfe00000, RZ, 0xc0, !PT ;  /* 0x0fe00000080d6812 */ /* 0x000fe400078ec0ff */
[----:B------:R-:W-:Y:S01]  /*0640*/  @!P4 LOP3.LUT R8, R5, 0x3f000000, RZ, 0xfc, !PT ;  /* 0x3f0000000508c812 */ /* 0x000fe200078efcff */
[----:B------:R-:W-:Y:S01]  /*0650*/  @P4 FMUL.FTZ R5, R12, 1.9259299443872358531e-34 ;  /* 0x078000000c054820 */ /* 0x000fe20000410000 */
[----:B------:R-:W-:Y:S01]  /*0660*/  @!P6 LOP3.LUT R9, R9, 0x7f00, RZ, 0xc0, !PT ;  /* 0x00007f000909e812 */ /* 0x000fe200078ec0ff */
[----:B------:R-:W-:Y:S01]  /*0670*/  @P0 FMUL.FTZ R23, R23, 1 ;  /* 0x3f80000017170820 */ /* 0x000fe20000410000 */
[----:B------:R-:W-:Y:S01]  /*0680*/  @P6 LOP3.LUT R17, R13, 0x70000000, RZ, 0xfc, !PT ;  /* 0x700000000d116812 */ /* 0x000fe200078efcff */
[----:B------:R-:W-:Y:S01]  /*0690*/  @!P4 FADD.FTZ R5, R8, -0.5 ;  /* 0xbf0000000805c421 */ /* 0x000fe20000010000 */
[----:B------:R-:W-:Y:S01]  /*06a0*/  IMAD.SHL.U32 R8, R2, 0x1000000, RZ ;  /* 0x0100000002087824 */ /* 0x000fe200078e00ff */
[----:B------:R-:W-:Y:S01]  /*06b0*/  @!P6 LOP3.LUT R16, R9, 0x3f000000, RZ, 0xfc, !PT ;  /* 0x3f0000000910e812 */ /* 0x000fe200078efcff */
[----:B------:R-:W-:Y:S01]  /*06c0*/  @P1 FMUL.FTZ R9, R4, 1 ;  /* 0x3f80000004091820 */ /* 0x000fe20000410000 */
[----:B------:R0:W1:Y:S01]  /*06d0*/  @P0 F2F.F64.F32 R12, R23 ;  /* 0x00000017000c0310 */ /* 0x0000620000201800 */
[----:B------:R-:W-:Y:S01]  /*06e0*/  @P6 FMUL.FTZ R4, R17, 1.9259299443872358531e-34 ;  /* 0x0780000011046820 */ /* 0x000fe20000410000 */
[----:B------:R-:W-:Y:S01]  /*06f0*/  LOP3.LUT R17, R5, 0x80000000, R8, 0xf8, !PT ;  /* 0x8000000005117812 */ /* 0x000fe200078ef808 */
[----:B------:R-:W-:Y:S01]  /*0700*/  @!P6 FADD.FTZ R4, R16, -0.5 ;  /* 0xbf0000001004e421 */ /* 0x000fe20000010000 */
[----:B------:R-:W-:Y:S01]  /*0710*/  IMAD.SHL.U32 R5, R0, 0x1000000, RZ ;  /* 0x0100000000057824 */ /* 0x000fe200078e00ff */
[----:B------:R-:W-:-:S02]  /*0720*/  @P0 LEA R16, P4, R15, UR8, 0x4 ;  /* 0x000000080f100c11 */ /* 0x000fc4000f8820ff */
[----:B0-----:R-:W-:Y:S02]  /*0730*/  @P2 FMUL.FTZ R23, R17, 1 ;  /* 0x3f80000011172820 */ /* 0x001fe40000410000 */
[----:B------:R-:W-:Y:S02]  /*0740*/  LOP3.LUT R24, R4, 0x80000000, R5, 0xf8, !PT ;  /* 0x8000000004187812 */ /* 0x000fe400078ef805 */
[----:B------:R-:W-:Y:S02]  /*0750*/  @P0 LEA.HI.X R17, R15, UR9, R14, 0x4, P4 ;  /* 0x000000090f110c11 */ /* 0x000fe4000a0f240e */
[----:B------:R-:W-:Y:S01]  /*0760*/  CS2R R14, SRZ ;  /* 0x00000000000e7805 */ /* 0x000fe2000001ff00 */
[----:B------:R0:W-:Y:S04]  /*0770*/  @P2 F2F.F64.F32 R4, R23 ;  /* 0x0000001700042310 */ /* 0x0001e80000201800 */
[----:B-1----:R1:W-:Y:S01]  /*0780*/  @P0 STG.E.128 desc[UR10][R16.64], R12 ;  /* 0x0000000c10000986 */ /* 0x0023e2000c101d0a */
[----:B0-----:R-:W-:-:S03]  /*0790*/  @P3 FMUL.FTZ R23, R24, 1 ;  /* 0x3f80000018173820 */ /* 0x001fc60000410000 */
[----:B------:R-:W0:Y:S01]  /*07a0*/  @P1 F2F.F64.F32 R8, R9 ;  /* 0x0000000900081310 */ /* 0x000e220000201800 */
[----:B------:R-:W-:Y:S02]  /*07b0*/  @P2 LEA R24, P4, R6, UR8, 0x4 ;  /* 0x0000000806182c11 */ /* 0x000fe4000f8820ff */
[----:B------:R-:W-:Y:S02]  /*07c0*/  @P3 LEA R26, P5, R18, UR8, 0x4 ;  /* 0x00000008121a3c11 */ /* 0x000fe4000f8a20ff */
[----:B------:R-:W-:-:S03]  /*07d0*/  @P2 LEA.HI.X R25, R6, UR9, R7, 0x4, P4 ;  /* 0x0000000906192c11 */ /* 0x000fc6000a0f2407 */
[----:B-1----:R-:W1:Y:S01]  /*07e0*/  @P3 F2F.F64.F32 R16, R23 ;  /* 0x0000001700103310 */ /* 0x002e620000201800 */
[C---:B------:R-:W-:Y:S02]  /*07f0*/  @P1 LEA R12, P0, R11.reuse, UR8, 0x4 ;  /* 0x000000080b0c1c11 */ /* 0x040fe4000f8020ff */
[----:B------:R-:W-:Y:S02]  /*0800*/  CS2R R6, SRZ ;  /* 0x0000000000067805 */ /* 0x000fe4000001ff00 */
[----:B------:R-:W-:Y:S02]  /*0810*/  @P3 LEA.HI.X R27, R18, UR9, R19, 0x4, P5 ;  /* 0x00000009121b3c11 */ /* 0x000fe4000a8f2413 */
[----:B------:R-:W-:Y:S02]  /*0820*/  @P1 LEA.HI.X R13, R11, UR9, R10, 0x4, P0 ;  /* 0x000000090b0d1c11 */ /* 0x000fe400080f240a */
[----:B------:R-:W-:Y:S02]  /*0830*/  CS2R R10, SRZ ;  /* 0x00000000000a7805 */ /* 0x000fe4000001ff00 */
[----:B------:R-:W-:-:S02]  /*0840*/  CS2R R18, SRZ ;  /* 0x0000000000127805 */ /* 0x000fc4000001ff00 */
[C---:B------:R-:W-:Y:S01]  /*0850*/  ISETP.GE.U32.AND P0, PT, R28.reuse, 0x10000, PT ;  /* 0x000100001c00780c */ /* 0x040fe20003f06070 */
[----:B0-----:R2:W-:Y:S01]  /*0860*/  @P1 STG.E.128 desc[UR10][R12.64], R8 ;  /* 0x000000080c001986 */ /* 0x0015e2000c101d0a */
[----:B------:R-:W-:-:S03]  /*0870*/  ISETP.LT.U32.AND P1, PT, R28, UR13, PT ;  /* 0x0000000d1c007c0c */ /* 0x000fc6000bf21070 */
[----:B------:R2:W-:Y:S04]  /*0880*/  @P2 STG.E.128 desc[UR10][R24.64], R4 ;  /* 0x0000000418002986 */ /* 0x0005e8000c101d0a */
[----:B-1----:R2:W-:Y:S01]  /*0890*/  @P3 STG.E.128 desc[UR10][R26.64], R16 ;  /* 0x000000101a003986 */ /* 0x0025e2000c101d0a */
[C---:B------:R-:W-:Y:S02]  /*08a0*/  ISETP.GE.U32.AND.EX P0, PT, R29.reuse, RZ, PT, P0 ;  /* 0x000000ff1d00720c */ /* 0x040fe40003f06100 */
[----:B------:R-:W-:-:S13]  /*08b0*/  ISETP.LT.AND.EX P1, PT, R29, UR6, PT, P1 ;  /* 0x000000061d007c0c */ /* 0x000fda000bf21310 */
[----:B------:R-:W-:Y:S05]  /*08c0*/  @!P0 BRA P1, `(.L_x_2501) ;  /* 0xfffffff800408947 */ /* 0x000fea000083ffff */
[----:B------:R-:W-:Y:S05]  /*08d0*/  EXIT ;  /* 0x000000000000794d */ /* 0x000fea0003800000 */
.L_x_2500:
        /* <DEDUP_REMOVED lines=8> */
.L_x_2502:
[----:B0-----:R-:W-:-:S04]  /*0960*/  LEA R6, P0, R3, UR14, 0x2 ;  /* 0x0000000e03067c11 */ /* 0x001fc8000f8010ff */
[----:B------:R-:W-:-:S05]  /*0970*/  LEA.HI.X R7, R3, UR4, R0, 0x2, P0 ;  /* 0x0000000403077c11 */ /* 0x000fca00080f1400 */
[----:B------:R-:W2:Y:S01]  /*0980*/  LDG.E R6, desc[UR10][R6.64] ;  /* 0x0000000a06067981 */ /* 0x000ea2000c1e1900 */
[----:B------:R-:W-:Y:S02]  /*0990*/  CS2R R14, SRZ ;  /* 0x00000000000e7805 */ /* 0x000fe4000001ff00 */
[----:B------:R-:W-:Y:S02]  /*09a0*/  CS2R R18, SRZ ;  /* 0x0000000000127805 */ /* 0x000fe4000001ff00 */
[C---:B--2---:R-:W-:Y:S02]  /*09b0*/  PRMT R12, R6.reuse, 0x7771, RZ ;  /* 0x00007771060c7816 */ /* 0x044fe400000000ff */
[----:B------:R-:W-:-:S03]  /*09c0*/  PRMT R5, R6, 0x7772, RZ ;  /* 0x0000777206057816 */ /* 0x000fc600000000ff */
[----:B------:R-:W-:Y:S02]  /*09d0*/  IMAD.SHL.U32 R2, R12, 0x2000000, RZ ;  /* 0x020000000c027824 */ /* 0x000fe400078e00ff */
[----:B------:R-:W-:-:S03]  /*09e0*/  IMAD.SHL.U32 R4, R5, 0x2000000, RZ ;  /* 0x0200000005047824 */ /* 0x000fc600078e00ff */
[----:B------:R-:W-:Y:S02]  /*09f0*/  ISETP.GE.U32.AND P1, PT, R2, 0x8000000, PT ;  /* 0x080000000200780c */ /* 0x000fe40003f26070 */
[----:B------:R-:W-:Y:S02]  /*0a00*/  ISETP.GE.U32.AND P2, PT, R4, 0x8000000, PT ;  /* 0x080000000400780c */ /* 0x000fe40003f46070 */
[C---:B------:R-:W-:Y:S02]  /*0a10*/  PRMT R4, R6.reuse, 0x7773, RZ ;  /* 0x0000777306047816 */ /* 0x040fe400000000ff */
[----:B------:R-:W-:-:S03]  /*0a20*/  PRMT R2, R6, 0x7770, RZ ;  /* 0x0000777006027816 */ /* 0x000fc600000000ff */
[----:B------:R-:W-:Y:S02]  /*0a30*/  IMAD.SHL.U32 R9, R4, 0x2000000, RZ ;  /* 0x0200000004097824 */ /* 0x000fe400078e00ff */
[----:B------:R-:W-:Y:S02]  /*0a40*/  IMAD.SHL.U32 R8, R2, 0x2000000, RZ ;  /* 0x0200000002087824 */ /* 0x000fe400078e00ff */
[----:B------:R-:W-:Y:S01]  /*0a50*/  @!P1 IMAD.SHL.U32 R6, R12, 0x100, RZ ;  /* 0x000001000c069824 */ /* 0x000fe200078e00ff */
[----:B------:R-:W-:Y:S01]  /*0a60*/  ISETP.GE.U32.AND P3, PT, R9, 0x8000000, PT ;  /* 0x080000000900780c */ /* 0x000fe20003f66070 */
[C---:B------:R-:W-:Y:S01]  /*0a70*/  @P2 IMAD.SHL.U32 R9, R5.reuse, 0x200000, RZ ;  /* 0x0020000005092824 */ /* 0x040fe200078e00ff */
[----:B------:R-:W-:Y:S01]  /*0a80*/  ISETP.GE.U32.AND P0, PT, R8, 0x8000000, PT ;  /* 0x080000000800780c */ /* 0x000fe20003f06070 */
[----:B------:R-:W-:Y:S01]  /*0a90*/  @P1 IMAD.SHL.U32 R7, R12, 0x200000, RZ ;  /* 0x002000000c071824 */ /* 0x000fe200078e00ff */
[----:B------:R-:W-:Y:S01]  /*0aa0*/  @!P1 LOP3.LUT R6, R6, 0x7f00, RZ, 0xc0, !PT ;  /* 0x00007f0006069812 */ /* 0x000fe200078ec0ff */
[----:B------:R-:W-:Y:S01]  /*0ab0*/  @!P2 IMAD.SHL.U32 R8, R5, 0x100, RZ ;  /* 0x000001000508a824 */ /* 0x000fe200078e00ff */
[----:B------:R-:W-:Y:S01]  /*0ac0*/  @P2 LOP3.LUT R10, R9, 0x70000000, RZ, 0xfc, !PT ;  /* 0x70000000090a2812 */ /* 0x000fe200078efcff */
[----:B------:R-:W-:Y:S01]  /*0ad0*/  IMAD.SHL.U32 R5, R5, 0x1000000, RZ ;  /* 0x0100000005057824 */ /* 0x000fe200078e00ff */
[----:B------:R-:W-:-:S02]  /*0ae0*/  @P1 LOP3.LUT R7, R7, 0x70000000, RZ, 0xfc, !PT ;  /* 0x7000000007071812 */ /* 0x000fc400078efcff */
[----:B------:R-:W-:Y:S01]  /*0af0*/  @!P2 LOP3.LUT R9, R8, 0x7f00, RZ, 0xc0, !PT ;  /* 0x00007f000809a812 */ /* 0x000fe200078ec0ff */
[----:B------:R-:W-:Y:S01]  /*0b00*/  @P2 FMUL.FTZ R10, R10, 1.9259299443872358531e-34 ;  /* 0x078000000a0a2820 */ /* 0x000fe20000410000 */
[----:B------:R-:W-:Y:S01]  /*0b10*/  @!P1 LOP3.LUT R6, R6, 0x3f000000, RZ, 0xfc, !PT ;  /* 0x3f00000006069812 */ /* 0x000fe200078efcff */
[----:B------:R-:W-:Y:S01]  /*0b20*/  @P1 FMUL.FTZ R8, R7, 1.9259299443872358531e-34 ;  /* 0x0780000007081820 */ /* 0x000fe20000410000 */
[----:B------:R-:W-:Y:S01]  /*0b30*/  @!P2 LOP3.LUT R9, R9, 0x3f000000, RZ, 0xfc, !PT ;  /* 0x3f0000000909a812 */ /* 0x000fe200078efcff */
[----:B------:R-:W-:Y:S02]  /*0b40*/  @P3 IMAD.SHL.U32 R11, R4, 0x200000, RZ ;  /* 0x00200000040b3824 */ /* 0x000fe400078e00ff */
[----:B------:R-:W-:Y:S01]  /*0b50*/  @!P1 FADD.FTZ R8, R6, -0.5 ;  /* 0xbf00000006089421 */ /* 0x000fe20000010000 */
[----:B------:R-:W-:Y:S02]  /*0b60*/  @!P3 IMAD.SHL.U32 R6, R4, 0x100, RZ ;  /* 0x000001000406b824 */ /* 0x000fe400078e00ff */
[----:B------:R-:W-:Y:S01]  /*0b70*/  @!P2 FADD.FTZ R10, R9, -0.5 ;  /* 0xbf000000090aa421 */ /* 0x000fe20000010000 */
[----:B------:R-:W-:Y:S01]  /*0b80*/  IMAD.SHL.U32 R9, R12, 0x1000000, RZ ;  /* 0x010000000c097824 */ /* 0x000fe200078e00ff */
[----:B------:R-:W-:Y:S01]  /*0b90*/  @P3 LOP3.LUT R12, R11, 0x70000000, RZ, 0xfc, !PT ;  /* 0x700000000b0c3812 */ /* 0x000fe200078efcff */
[----:B------:R-:W-:Y:S01]  /*0ba0*/  @P0 IMAD.SHL.U32 R7, R2, 0x200000, RZ ;  /* 0x0020000002070824 */ /* 0x000fe200078e00ff */
[----:B------:R-:W-:Y:S01]  /*0bb0*/  @!P3 LOP3.LUT R11, R6, 0x7f00, RZ, 0xc0, !PT ;  /* 0x00007f00060bb812 */ /* 0x000fe200078ec0ff */
[----:B------:R-:W-:Y:S01]  /*0bc0*/  @!P0 IMAD.SHL.U32 R6, R2, 0x100, RZ ;  /* 0x0000010002068824 */ /* 0x000fe200078e00ff */
[----:B------:R-:W-:Y:S01]  /*0bd0*/  LOP3.LUT R9, R8, 0x80000000, R9, 0xf8, !PT ;  /* 0x8000000008097812 */ /* 0x000fe200078ef809 */
[----:B------:R-:W-:Y:S01]  /*0be0*/  @P3 FMUL.FTZ R8, R12, 1.9259299443872358531e-34 ;  /* 0x078000000c083820 */ /* 0x000fe20000410000 */
[----:B------:R-:W-:Y:S01]  /*0bf0*/  @P0 LOP3.LUT R7, R7, 0xfe00000, RZ, 0xc0, !PT ;  /* 0x0fe0000007070812 */ /* 0x000fe200078ec0ff */
[----:B------:R-:W-:Y:S01]  /*0c00*/  IMAD.SHL.U32 R2, R2, 0x1000000, RZ ;  /* 0x0100000002027824 */ /* 0x000fe200078e00ff */
[----:B------:R-:W-:-:S02]  /*0c10*/  @!P0 LOP3.LUT R6, R6, 0x7f00, RZ, 0xc0, !PT ;  /* 0x00007f0006068812 */ /* 0x000fc400078ec0ff */
[----:B------:R-:W-:Y:S02]  /*0c20*/  @!P3 LOP3.LUT R11, R11, 0x3f000000, RZ, 0xfc, !PT ;  /* 0x3f0000000b0bb812 */ /* 0x000fe400078efcff */
[----:B------:R-:W-:Y:S02]  /*0c30*/  @P0 LOP3.LUT R7, R7, 0x70000000, RZ, 0xfc, !PT ;  /* 0x7000000007070812 */ /* 0x000fe400078efcff */
[----:B------:R-:W-:Y:S01]  /*0c40*/  @!P0 LOP3.LUT R6, R6, 0x3f000000, RZ, 0xfc, !PT ;  /* 0x3f00000006068812 */ /* 0x000fe200078efcff */
[----:B------:R-:W-:Y:S01]  /*0c50*/  @!P3 FADD.FTZ R8, R11, -0.5 ;  /* 0xbf0000000b08b421 */ /* 0x000fe20000010000 */
[----:B------:R-:W-:Y:S01]  /*0c60*/  LOP3.LUT R10, R10, 0x80000000, R5, 0xf8, !PT ;  /* 0x800000000a0a7812 */ /* 0x000fe200078ef805 */
[----:B------:R-:W-:Y:S01]  /*0c70*/  FMUL.FTZ R5, R9, 1 ;  /* 0x3f80000009057820 */ /* 0x000fe20000410000 */
[----:B------:R-:W-:Y:S01]  /*0c80*/  @P0 FMUL.FTZ R7, R7, 1.9259299443872358531e-34 ;  /* 0x0780000007070820 */ /* 0x000fe20000410000 */
[----:B------:R-:W-:Y:S02]  /*0c90*/  IMAD.SHL.U32 R9, R4, 0x1000000, RZ ;  /* 0x0100000004097824 */ /* 0x000fe400078e00ff */
[----:B------:R-:W-:Y:S01]  /*0ca0*/  @!P0 FADD.FTZ R7, R6, -0.5 ;  /* 0xbf00000006078421 */ /* 0x000fe20000010000 */
[----:B------:R-:W-:Y:S01]  /*0cb0*/  FMUL.FTZ R12, R10, 1 ;  /* 0x3f8000000a0c7820 */ /* 0x000fe20000410000 */
[----:B------:R-:W-:Y:S01]  /*0cc0*/  LEA R20, P0, R3, UR8, 0x6 ;  /* 0x0000000803147c11 */ /* 0x000fe2000f8030ff */
[----:B------:R-:W0:Y:S01]  /*0cd0*/  F2F.F64.F32 R4, R5 ;  /* 0x0000000500047310 */ /* 0x000e220000201800 */
[----:B------:R-:W-:-:S02]  /*0ce0*/  LOP3.LUT R8, R8, 0x80000000, R9, 0xf8, !PT ;  /* 0x8000000008087812 */ /* 0x000fc400078ef809 */
[----:B------:R-:W-:Y:S02]  /*0cf0*/  CS2R R10, SRZ ;  /* 0x00000000000a7805 */ /* 0x000fe4000001ff00 */
[----:B------:R-:W-:Y:S02]  /*0d00*/  LOP3.LUT R2, R7, 0x80000000, R2, 0xf8, !PT ;  /* 0x8000000007027812 */ /* 0x000fe400078ef802 */
[----:B------:R-:W-:Y:S02]  /*0d10*/  CS2R R6, SRZ ;  /* 0x0000000000067805 */ /* 0x000fe4000001ff00 */
[C---:B------:R-:W-:Y:S01]  /*0d20*/  LEA.HI.X R21, R3.reuse, UR9, R0, 0x6, P0 ;  /* 0x0000000903157c11 */ /* 0x040fe200080f3400 */
[----:B------:R-:W-:Y:S01]  /*0d30*/  FMUL.FTZ R16, R8, 1 ;  /* 0x3f80000008107820 */ /* 0x000fe20000410000 */
[----:B------:R-:W-:Y:S01]  /*0d40*/  IADD3 R3, P0, R3, UR5, RZ ;  /* 0x0000000503037c10 */ /* 0x000fe2000ff1e0ff */
[----:B------:R-:W-:Y:S01]  /*0d50*/  FMUL.FTZ R8, R2, 1 ;  /* 0x3f80000002087820 */ /* 0x000fe20000410000 */
[----:B------:R-:W1:Y:S02]  /*0d60*/  F2F.F64.F32 R12, R12 ;  /* 0x0000000c000c7310 */ /* 0x000e640000201800 */
[C---:B------:R-:W-:Y:S01]  /*0d70*/  ISETP.LT.U32.AND P1, PT, R3.reuse, 0x4000, PT ;  /* 0x000040000300780c */ /* 0x040fe20003f21070 */
[----:B------:R-:W-:-:S02]  /*0d80*/  IMAD.SHL.U32 R2, R3, 0x4, RZ ;  /* 0x0000000403027824 */ /* 0x000fc400078e00ff */
[----:B------:R-:W-:Y:S01]  /*0d90*/  IMAD.X R0, RZ, RZ, R0, P0 ;  /* 0x000000ffff007224 */ /* 0x000fe200000e0600 */
[----:B0-----:R0:W-:Y:S02]  /*0da0*/  STG.E.128 desc[UR10][R20.64+0x10], R4 ;  /* 0x0000100414007986 */ /* 0x0011e4000c101d0a */
[----:B------:R-:W2:Y:S01]  /*0db0*/  F2F.F64.F32 R16, R16 ;  /* 0x0000001000107310 */ /* 0x000ea20000201800 */
[----:B------:R-:W-:Y:S02]  /*0dc0*/  ISETP.GE.U32.AND P0, PT, R2, UR13, PT ;  /* 0x0000000d02007c0c */ /* 0x000fe4000bf06070 */
[----:B------:R-:W-:Y:S02]  /*0dd0*/  SHF.L.U64.HI R2, R3, 0x2, R0 ;  /* 0x0000000203027819 */ /* 0x000fe40000010200 */
[----:B------:R-:W-:Y:S01]  /*0de0*/  ISETP.LT.U32.AND.EX P1, PT, R0, RZ, PT, P1 ;  /* 0x000000ff0000720c */ /* 0x000fe20003f21110 */
[----:B-1----:R0:W-:Y:S02]  /*0df0*/  STG.E.128 desc[UR10][R20.64+0x20], R12 ;  /* 0x0000200c14007986 */ /* 0x0021e4000c101d0a */
[----:B------:R-:W1:Y:S01]  /*0e00*/  F2F.F64.F32 R8, R8 ;  /* 0x0000000800087310 */ /* 0x000e620000201800 */
[----:B------:R-:W-:Y:S01]  /*0e10*/  ISETP.GE.AND.EX P0, PT, R2, UR6, PT, P0 ;  /* 0x0000000602007c0c */ /* 0x000fe2000bf06300 */
[----:B--2---:R0:W-:Y:S04]  /*0e20*/  STG.E.128 desc[UR10][R20.64+0x30], R16 ;  /* 0x0000301014007986 */ /* 0x0041e8000c101d0a */
[----:B-1----:R0:W-:Y:S08]  /*0e30*/  STG.E.128 desc[UR10][R20.64], R8 ;  /* 0x0000000814007986 */ /* 0x0021f0000c101d0a */
[----:B------:R-:W-:Y:S05]  /*0e40*/  @!P0 BRA P1, `(.L_x_2502) ;  /* 0xfffffff800c48947 */ /* 0x000fea000083ffff */
[----:B------:R-:W-:Y:S05]  /*0e50*/  EXIT ;  /* 0x000000000000794d */ /* 0x000fea0003800000 */
.L_x_2503:
        /* <DEDUP_REMOVED lines=10> */
.L_x_7918:


//--------------------- .text._ZN2at6native55_GLOBAL__N__de093ff9_22_ForeachBinaryOpList_cu_a911ec4325multi_tensor_apply_kernelINS1_18TensorListMetadataILi2EEENS1_11CopyFunctorIN3c107complexIdEENS6_15Float8_e4m3fnuzELi2ELi1ELi1EEEJNS0_4CopyIS8_S9_EEEEEvT_T0_DpT1_ --------------------------
	.section	.text._ZN2at6native55_GLOBAL__N__de093ff9_22_ForeachBinaryOpList_cu_a911ec4325multi_tensor_apply_kernelINS1_18TensorListMetadataILi2EEENS1_11CopyFunctorIN3c107complexIdEENS6_15Float8_e4m3fnuzELi2ELi1ELi1EEEJNS0_4CopyIS8_S9_EEEEEvT_T0_DpT1_,"ax",@progbits
	.align	128
.text._ZN2at6native55_GLOBAL__N__de093ff9_22_ForeachBinaryOpList_cu_a911ec4325multi_tensor_apply_kernelINS1_18TensorListMetadataILi2EEENS1_11CopyFunctorIN3c107complexIdEENS6_15Float8_e4m3fnuzELi2ELi1ELi1EEEJNS0_4CopyIS8_S9_EEEEEvT_T0_DpT1_:
        .type           _ZN2at6native55_GLOBAL__N__de093ff9_22_ForeachBinaryOpList_cu_a911ec4325multi_tensor_apply_kernelINS1_18TensorListMetadataILi2EEENS1_11CopyFunctorIN3c107complexIdEENS6_15Float8_e4m3fnuzELi2ELi1ELi1EEEJNS0_4CopyIS8_S9_EEEEEvT_T0_DpT1_,@function
        .size           _ZN2at6native55_GLOBAL__N__de093ff9_22_ForeachBinaryOpList_cu_a911ec4325multi_tensor_apply_kernelINS1_18TensorListMetadataILi2EEENS1_11CopyFunctorIN3c107complexIdEENS6_15Float8_e4m3fnuzELi2ELi1ELi1EEEJNS0_4CopyIS8_S9_EEEEEvT_T0_DpT1_,(.L_x_7919 - _ZN2at6native55_GLOBAL__N__de093ff9_22_ForeachBinaryOpList_cu_a911ec4325multi_tensor_apply_kernelINS1_18TensorListMetadataILi2EEENS1_11CopyFunctorIN3c107complexIdEENS6_15Float8_e4m3fnuzELi2ELi1ELi1EEEJNS0_4CopyIS8_S9_EEEEEvT_T0_DpT1_)
        .other          _ZN2at6native55_GLOBAL__N__de093ff9_22_ForeachBinaryOpList_cu_a911ec4325multi_tensor_apply_kernelINS1_18TensorListMetadataILi2EEENS1_11CopyFunctorIN3c107complexIdEENS6_15Float8_e4m3fnuzELi2ELi1ELi1EEEJNS0_4CopyIS8_S9_EEEEEvT_T0_DpT1_,@"STO_CUDA_ENTRY STV_DEFAULT"
_ZN2at6native55_GLOBAL__N__de093ff9_22_ForeachBinaryOpList_cu_a911ec4325multi_tensor_apply_kernelINS1_18TensorListMetadataILi2EEENS1_11CopyFunctorIN3c107complexIdEENS6_15Float8_e4m3fnuzELi2ELi1ELi1EEEJNS0_4CopyIS8_S9_EEEEEvT_T0_DpT1_:
        /* <DEDUP_REMOVED lines=29> */
.L_x_2521:
        /* <DEDUP_REMOVED lines=59> */
.L_x_2508:
[----:B------:R-:W-:Y:S05]  /*0580*/  BSYNC B1 ;  /* 0x0000000000017941 */ /* 0x000fea0003800000 */
.L_x_2507:
[----:B------:R-:W-:Y:S01]  /*0590*/  IMAD.SHL.U32 R5, R5, 0x100000, RZ ;  /* 0x0010000005057824 */ /* 0x000fe200078e00ff */
[----:B------:R-:W-:-:S04]  /*05a0*/  LEA R9, R4, 0x3b800000, 0x17 ;  /* 0x3b80000004097811 */ /* 0x000fc800078eb8ff */
[----:B------:R-:W-:-:S07]  /*05b0*/  LOP3.LUT R16, R9, R5, R16, 0xfe, !PT ;  /* 0x0000000509107212 */ /* 0x000fce00078efe10 */
.L_x_2506:
[----:B------:R-:W-:Y:S05]  /*05c0*/  BSYNC B0 ;  /* 0x0000000000007941 */ /* 0x000fea0003800000 */
.L_x_2505:
        /* <DEDUP_REMOVED lines=20> */
.L_x_2512:
[----:B------:R-:W-:Y:S05]  /*0710*/  BSYNC B1 ;  /* 0x0000000000017941 */ /* 0x000fea0003800000 */
.L_x_2511:
[----:B------:R-:W-:Y:S01]  /*0720*/  IMAD.SHL.U32 R5, R5, 0x100000, RZ ;  /* 0x0010000005057824 */ /* 0x000fe200078e00ff */
[----:B------:R-:W-:-:S04]  /*0730*/  LEA R4, R4, 0x3b800000, 0x17 ;  /* 0x3b80000004047811 */ /* 0x000fc800078eb8ff */
[----:B------:R-:W-:-:S07]  /*0740*/  LOP3.LUT R25, R4, R5, R25, 0xfe, !PT ;  /* 0x0000000504197212 */ /* 0x000fce00078efe19 */
.L_x_2510:
[----:B------:R-:W-:Y:S05]  /*0750*/  BSYNC B0 ;  /* 0x0000000000007941 */ /* 0x000fea0003800000 */
.L_x_2509:
        /* <DEDUP_REMOVED lines=22> */
.L_x_2516:
[----:B------:R-:W-:Y:S05]  /*08c0*/  BSYNC B1 ;  /* 0x0000000000017941 */ /* 0x000fea0003800000 */
.L_x_2515:
[----:B------:R-:W-:Y:S01]  /*08d0*/  LEA R9, R4, 0x3b800000, 0x17 ;  /* 0x3b80000004097811 */ /* 0x000fe200078eb8ff */
[----:B------:R-:W-:-:S05]  /*08e0*/  IMAD.SHL.U32 R4, R5, 0x100000, RZ ;  /* 0x0010000005047824 */ /* 0x000fca00078e00ff */
[----:B------:R-:W-:-:S07]  /*08f0*/  LOP3.LUT R4, R9, R4, R12, 0xfe, !PT ;  /* 0x0000000409047212 */ /* 0x000fce00078efe0c */
.L_x_2514:
[----:B------:R-:W-:Y:S05]  /*0900*/  BSYNC B0 ;  /* 0x0000000000007941 */ /* 0x000fea0003800000 */
.L_x_2513:
        /* <DEDUP_REMOVED lines=21> */
.L_x_2520:
[----:B------:R-:W-:Y:S05]  /*0a60*/  BSYNC B1 ;  /* 0x0000000000017941 */ /* 0x000fea0003800000 */
.L_x_2519:
[----:B------:R-:W-:Y:S01]  /*0a70*/  IMAD.SHL.U32 R8, R8, 0x100000, RZ ;  /* 0x0010000008087824 */ /* 0x000fe200078e00ff */
[----:B------:R-:W-:-:S04]  /*0a80*/  LEA R5, R5, 0x3b800000, 0x17 ;  /* 0x3b80000005057811 */ /* 0x000fc800078eb8ff */
[----:B------:R-:W-:-:S07]  /*0a90*/  LOP3.LUT R24, R5, R8, R24, 0xfe, !PT ;  /* 0x0000000805187212 */ /* 0x000fce00078efe18 */
.L_x_2518:
[----:B------:R-:W-:Y:S05]  /*0aa0*/  BSYNC B0 ;  /* 0x0000000000007941 */ /* 0x000fea0003800000 */
.L_x_2517:
        /* <DEDUP_REMOVED lines=31> */
.L_x_2504:
        /* <DEDUP_REMOVED lines=8> */
.L_x_2538:
        /* <DEDUP_REMOVED lines=30> */
.L_x_2525:
[----:B------:R-:W-:Y:S05]  /*0f00*/  BSYNC B1 ;  /* 0x0000000000017941 */ /* 0x000fea0003800000 */
.L_x_2524:
[----:B------:R-:W-:Y:S01]  /*0f10*/  LEA R8, R5, 0x3b800000, 0x17 ;  /* 0x3b80000005087811 */ /* 0x000fe200078eb8ff */
[----:B------:R-:W-:-:S05]  /*0f20*/  IMAD.SHL.U32 R5, R7, 0x100000, RZ ;  /* 0x0010000007057824 */ /* 0x000fca00078e00ff */
[----:B------:R-:W-:-:S07]  /*0f30*/  LOP3.LUT R5, R8, R5, R9, 0xfe, !PT ;  /* 0x0000000508057212 */ /* 0x000fce00078efe09 */
.L_x_2523:
[----:B------:R-:W-:Y:S05]  /*0f40*/  BSYNC B0 ;  /* 0x0000000000007941 */ /* 0x000fea0003800000 */
.L_x_2522:
        /* <DEDUP_REMOVED lines=21> */
.L_x_2529:
[----:B------:R-:W-:Y:S05]  /*10a0*/  BSYNC B1 ;  /* 0x0000000000017941 */ /* 0x000fea0003800000 */
.L_x_2528:
[----:B------:R-:W-:Y:S01]  /*10b0*/  LEA R9, R6, 0x3b800000, 0x17 ;  /* 0x3b80000006097811 */ /* 0x000fe200078eb8ff */
[----:B------:R-:W-:-:S05]  /*10c0*/  IMAD.SHL.U32 R6, R7, 0x100000, RZ ;  /* 0x0010000007067824 */ /* 0x000fca00078e00ff */
[----:B------:R-:W-:-:S07]  /*10d0*/  LOP3.LUT R6, R9, R6, R10, 0xfe, !PT ;  /* 0x0000000609067212 */ /* 0x000fce00078efe0a */
.L_x_2527:
[----:B------:R-:W-:Y:S05]  /*10e0*/  BSYNC B0 ;  /* 0x0000000000007941 */ /* 0x000fea0003800000 */
.L_x_2526:
        /* <DEDUP_REMOVED lines=23> */
.L_x_2533:
[----:B------:R-:W-:Y:S05]  /*1260*/  BSYNC B1 ;  /* 0x0000000000017941 */ /* 0x000fea0003800000 */
.L_x_2532:
[----:B------:R-:W-:Y:S01]  /*1270*/  IMAD.SHL.U32 R4, R4, 0x100000, RZ ;  /* 0x0010000004047824 */ /* 0x000fe200078e00ff */
[----:B------:R-:W-:-:S04]  /*1280*/  LEA R9, R8, 0x3b800000, 0x17 ;  /* 0x3b80000008097811 */ /* 0x000fc800078eb8ff */
[----:B------:R-:W-:-:S07]  /*1290*/  LOP3.LUT R10, R9, R4, R10, 0xfe, !PT ;  /* 0x00000004090a7212 */ /* 0x000fce00078efe0a */
.L_x_2531:
[----:B------:R-:W-:Y:S05]  /*12a0*/  BSYNC B0 ;  /* 0x0000000000007941 */ /* 0x000fea0003800000 */
.L_x_2530:
        /* <DEDUP_REMOVED lines=21> */
.L_x_2537:
[----:B------:R-:W-:Y:S05]  /*1400*/  BSYNC B1 ;  /* 0x0000000000017941 */ /* 0x000fea0003800000 */
.L_x_2536:
[----:B------:R-:W-:Y:S01]  /*1410*/  IMAD.SHL.U32 R2, R2, 0x100000, RZ ;  /* 0x0010000002027824 */ /* 0x000fe200078e00ff */
[----:B------:R-:W-:-:S04]  /*1420*/  LEA R7, R4, 0x3b800000, 0x17 ;  /* 0x3b80000004077811 */ /* 0x000fc800078eb8ff */
[----:B------:R-:W-:-:S07]  /*1430*/  LOP3.LUT R7, R7, R2, R8, 0xfe, !PT ;  /* 0x0000000207077212 */ /* 0x000fce00078efe08 */
.L_x_2535:
[----:B------:R-:W-:Y:S05]  /*1440*/  BSYNC B0 ;  /* 0x0000000000007941 */ /* 0x000fea0003800000 */
.L_x_2534:
        /* <DEDUP_REMOVED lines=28> */
.L_x_2539:
        /* <DEDUP_REMOVED lines=15> */
.L_x_7919:


//--------------------- .text._ZN2at6native55_GLOBAL__N__de093ff9_22_ForeachBinaryOpList_cu_a911ec4325multi_tensor_apply_kernelINS1_18TensorListMetadataILi2EEENS1_11CopyFunctorIN3c107complexIdEENS6_13Float8_e4m3fnELi2ELi1ELi1EEEJNS0_4CopyIS8_S9_EEEEEvT_T0_DpT1_ --------------------------
	.section	.text._ZN2at6native55_GLOBAL__N__de093ff9_22_ForeachBinaryOpList_cu_a911ec4325multi_tensor_apply_kernelINS1_18TensorListMetadataILi2EEENS1_11CopyFunctorIN3c107complexIdEENS6_13Float8_e4m3fnELi2ELi1ELi1EEEJNS0_4CopyIS8_S9_EEEEEvT_T0_DpT1_,"ax",@progbits
	.align	128
.text._ZN2at6native55_GLOBAL__N__de093ff9_22_ForeachBinaryOpList_cu_a911ec4325multi_tensor_apply_kernelINS1_18TensorListMetadataILi2EEENS1_11CopyFunctorIN3c107complexIdEENS6_13Float8_e4m3fnELi2ELi1ELi1EEEJNS0_4CopyIS8_S9_EEEEEvT_T0_DpT1_:
        .type           _ZN2at6native55_GLOBAL__N__de093ff9_22_ForeachBinaryOpList_cu_a911ec4325multi_tensor_apply_kernelINS1_18TensorListMetadataILi2EEENS1_11CopyFunctorIN3c107complexIdEENS6_13Float8_e4m3fnELi2ELi1ELi1EEEJNS0_4CopyIS8_S9_EEEEEvT_T0_DpT1_,@function
        .size           _ZN2at6native55_GLOBAL__N__de093ff9_22_ForeachBinaryOpList_cu_a911ec4325multi_tensor_apply_kernelINS1_18TensorListMetadataILi2EEENS1_11CopyFunctorIN3c107complexIdEENS6_13Float8_e4m3fnELi2ELi1ELi1EEEJNS0_4CopyIS8_S9_EEEEEvT_T0_DpT1_,(.L_x_7920 - _ZN2at6native55_GLOBAL__N__de093ff9_22_ForeachBinaryOpList_cu_a911ec4325multi_tensor_apply_kernelINS1_18TensorListMetadataILi2EEENS1_11CopyFunctorIN3c107complexIdEENS6_13Float8_e4m3fnELi2ELi1ELi1EEEJNS0_4CopyIS8_S9_EEEEEvT_T0_DpT1_)
        .other          _ZN2at6native55_GLOBAL__N__de093ff9_22_ForeachBinaryOpList_cu_a911ec4325multi_tensor_apply_kernelINS1_18TensorListMetadataILi2EEENS1_11CopyFunctorIN3c107complexIdEENS6_13Float8_e4m3fnELi2ELi1ELi1EEEJNS0_4CopyIS8_S9_EEEEEvT_T0_DpT1_,@"STO_CUDA_ENTRY STV_DEFAULT"
_ZN2at6native55_GLOBAL__N__de093ff9_22_ForeachBinaryOpList_cu_a911ec4325multi_tensor_apply_kernelINS1_18TensorListMetadataILi2EEENS1_11CopyFunctorIN3c107complexIdEENS6_13Float8_e4m3fnELi2ELi1ELi1EEEJNS0_4CopyIS8_S9_EEEEEvT_T0_DpT1_:
        /* <DEDUP_REMOVED lines=27> */
.L_x_2549:
[----:B01234-:R-:W-:Y:S01]  /*01b0*/  IADD3 R10, P0, R4, R6, RZ ;  /* 0x00000006040a7210 */ /* 0x01ffe20007f1e0ff */
[----:B-1----:R-:W-:-:S03]  /*01c0*/  IMAD R17, R5, 0x3, RZ ;  /* 0x0000000305117824 */ /* 0x002fc600078e02ff */
[----:B------:R-:W-:Y:S01]  /*01d0*/  IADD3 R21, P2, R5, R10, RZ ;  /* 0x0000000a05157210 */ /* 0x000fe20007f5e0ff */
[----:B------:R-:W-:Y:S01]  /*01e0*/  IMAD.X R24, RZ, RZ, R7, P0 ;  /* 0x000000ffff187224 */ /* 0x000fe200000e0607 */
[C---:B------:R-:W-:Y:S02]  /*01f0*/  ISETP.GE.U32.AND P4, PT, R10.reuse, 0x10000, PT ;  /* 0x000100000a00780c */ /* 0x040fe40003f86070 */
[----:B------:R-:W-:Y:S01]  /*0200*/  ISETP.GE.U32.AND P1, PT, R21, 0x10000, PT ;  /* 0x000100001500780c */ /* 0x000fe20003f26070 */
[----:B------:R-:W-:Y:S01]  /*0210*/  IMAD.X R25, RZ, RZ, R24, P2 ;  /* 0x000000ffff197224 */ /* 0x000fe200010e0618 */
[----:B------:R-:W-:Y:S02]  /*0220*/  ISETP.LT.U32.AND P3, PT, R10, R2, PT ;  /* 0x000000020a00720c */ /* 0x000fe40003f61070 */
[----:B------:R-:W-:Y:S02]  /*0230*/  ISETP.GE.U32.AND.EX P4, PT, R24, RZ, PT, P4 ;  /* 0x000000ff1800720c */ /* 0x000fe40003f86140 */
[----:B------:R-:W-:-:S02]  /*0240*/  LEA R18, P2, R5, R10, 0x1 ;  /* 0x0000000a05127211 */ /* 0x000fc400078408ff */
[----:B------:R-:W-:Y:S02]  /*0250*/  ISETP.LT.U32.AND P0, PT, R21, R2, PT ;  /* 0x000000021500720c */ /* 0x000fe40003f01070 */
[----:B------:R-:W-:Y:S01]  /*0260*/  ISETP.GE.U32.AND.EX P1, PT, R25, RZ, PT, P1 ;  /* 0x000000ff1900720c */ /* 0x000fe20003f26110 */
[--C-:B------:R-:W-:Y:S01]  /*0270*/  IMAD.X R19, RZ, RZ, R24.reuse, P2 ;  /* 0x000000ffff137224 */ /* 0x100fe200010e0618 */
[----:B------:R-:W-:Y:S02]  /*0280*/  IADD3 R17, P5, R17, R10, RZ ;  /* 0x0000000a11117210 */ /* 0x000fe40007fbe0ff */
[-C--:B------:R-:W-:Y:S02]  /*0290*/  ISETP.LT.AND.EX P3, PT, R24, R20.reuse, !P4, P3 ;  /* 0x000000141800720c */ /* 0x080fe40006761330 */
[----:B------:R-:W-:Y:S01]  /*02a0*/  ISETP.LT.AND.EX P0, PT, R25, R20, !P1, P0 ;  /* 0x000000141900720c */ /* 0x000fe20004f01300 */
[----:B------:R-:W-:Y:S01]  /*02b0*/  IMAD.X R16, RZ, RZ, R24, P5 ;  /* 0x000000ffff107224 */ /* 0x000fe200028e0618 */
[----:B------:R-:W-:-:S02]  /*02c0*/  ISETP.GE.U32.AND P4, PT, R18, 0x10000, PT ;  /* 0x000100001200780c */ /* 0x000fc40003f86070 */
[----:B------:R-:W-:Y:S02]  /*02d0*/  ISETP.GE.U32.AND P2, PT, R17, 0x10000, PT ;  /* 0x000100001100780c */ /* 0x000fe40003f46070 */
[----:B------:R-:W-:Y:S02]  /*02e0*/  ISETP.GE.U32.AND.EX P5, PT, R19, RZ, PT, P4 ;  /* 0x000000ff1300720c */ /* 0x000fe40003fa6140 */
[-C--:B------:R-:W-:Y:S02]  /*02f0*/  ISETP.LT.U32.AND P1, PT, R18, R2.reuse, PT ;  /* 0x000000021200720c */ /* 0x080fe40003f21070 */
[----:B------:R-:W-:Y:S02]  /*0300*/  ISETP.LT.U32.AND P4, PT, R17, R2, PT ;  /* 0x000000021100720c */ /* 0x000fe40003f81070 */
[----:B------:R-:W-:Y:S02]  /*0310*/  ISETP.GE.U32.AND.EX P2, PT, R16, RZ, PT, P2 ;  /* 0x000000ff1000720c */ /* 0x000fe40003f46120 */
[----:B------:R-:W-:-:S02]  /*0320*/  ISETP.LT.AND.EX P1, PT, R19, R20, !P5, P1 ;  /* 0x000000141300720c */ /* 0x000fc40006f21310 */
[----:B------:R-:W-:Y:S02]  /*0330*/  ISETP.LT.AND.EX P2, PT, R16, R20, !P2, P4 ;  /* 0x000000141000720c */ /* 0x000fe40005741340 */
[-C--:B------:R-:W-:Y:S02]  /*0340*/  @P3 IADD3 R10, P5, R10, R0.reuse, RZ ;  /* 0x000000000a0a3210 */ /* 0x080fe40007fbe0ff */
[----:B------:R-:W-:-:S03]  /*0350*/  @P0 IADD3 R8, P4, R21, R0, RZ ;  /* 0x0000000015080210 */ /* 0x000fc60007f9e0ff */
[--C-:B------:R-:W-:Y:S02]  /*0360*/  @P3 IMAD.X R11, R24, 0x1, R3.reuse, P5 ;  /* 0x00000001180b3824 */ /* 0x100fe400028e0603 */
[----:B------:R-:W-:-:S03]  /*0370*/  @P0 IMAD.X R9, R25, 0x1, R3, P4 ;  /* 0x0000000119090824 */ /* 0x000fc600020e0603 */
[----:B-----5:R0:W5:Y:S04]  /*0380*/  @P3 LDG.E.U8 R12, desc[UR4][R10.64] ;  /* 0x000000040a0c3981 */ /* 0x020168000c1e1100 */
[----:B------:R1:W5:Y:S01]  /*0390*/  @P0 LDG.E.U8 R13, desc[UR4][R8.64] ;  /* 0x00000004080d0981 */ /* 0x000362000c1e1100 */
[-C--:B0-----:R-:W-:Y:S02]  /*03a0*/  @P1 IADD3 R10, P4, R18, R0.reuse, RZ ;  /* 0x00000000120a1210 */ /* 0x081fe40007f9e0ff */
[----:B-1----:R-:W-:-:S03]  /*03b0*/  @P2 IADD3 R8, P5, R17, R0, RZ ;  /* 0x0000000011082210 */ /* 0x002fc60007fbe0ff */
[--C-:B------:R-:W-:Y:S02]  /*03c0*/  @P1 IMAD.X R11, R19, 0x1, R3.reuse, P4 ;  /* 0x00000001130b1824 */ /* 0x100fe400020e0603 */
[----:B------:R-:W-:-:S03]  /*03d0*/  @P2 IMAD.X R9, R16, 0x1, R3, P5 ;  /* 0x0000000110092824 */ /* 0x000fc600028e0603 */
[----:B------:R0:W5:Y:S04]  /*03e0*/  @P1 LDG.E.U8 R14, desc[UR4][R10.64] ;  /* 0x000000040a0e1981 */ /* 0x000168000c1e1100 */
[----:B------:R0:W5:Y:S01]  /*03f0*/  @P2 LDG.E.U8 R15, desc[UR4][R8.64] ;  /* 0x00000004080f2981 */ /* 0x000162000c1e1100 */
[----:B------:R-:W-:Y:S04]  /*0400*/  BSSY B0, `(.L_x_2541) ;  /* 0x000001b000007945 */ /* 0x000fe80003800000 */
[----:B------:R-:W-:Y:S05]  /*0410*/  @!P3 BRA `(.L_x_2542) ;  /* 0x000000000064b947 */ /* 0x000fea0003800000 */
[----:B0----5:R-:W-:Y:S02]  /*0420*/  IMAD.SHL.U32 R8, R12, 0x1000000, RZ ;  /* 0x010000000c087824 */ /* 0x021fe400078e00ff */
[----:B------:R-:W-:-:S03]  /*0430*/  IMAD.MOV.U32 R11, RZ, RZ, -0x800000 ;  /* 0xff800000ff0b7424 */ /* 0x000fc600078e00ff */
[----:B------:R-:W-:-:S04]  /*0440*/  LOP3.LUT R9, R8, 0x7f000000, RZ, 0xc0, !PT ;  /* 0x7f00000008097812 */ /* 0x000fc800078ec0ff */
[----:B------:R-:W0:Y:S02]  /*0450*/  FLO.U32 R10, R9 ;  /* 0x00000009000a7300 */ /* 0x000e2400000e0000 */
[----:B0-----:R-:W-:-:S04]  /*0460*/  IADD3 R10, -R10, 0x1f, RZ ;  /* 0x0000001f0a0a7810 */ /* 0x001fc80007ffe1ff */
[C---:B------:R-:W-:Y:S01]  /*0470*/  ISETP.GT.U32.AND P3, PT, R10.reuse, 0x4, PT ;  /* 0x000000040a00780c */ /* 0x040fe20003f64070 */
[----:B------:R-:W-:-:S05]  /*0480*/  VIADD R10, R10, 0xfffffffc ;  /* 0xfffffffc0a0a7836 */ /* 0x000fca0000000000 */
[----:B------:R-:W-:-:S05]  /*0490*/  SEL R10, R10, RZ, P3 ;  /* 0x000000ff0a0a7207 */ /* 0x000fca0001800000 */
[----:B------:R-:W-:Y:S01]  /*04a0*/  IMAD R11, R10, R11, 0x3c000000 ;  /* 0x3c0000000a0b7424 */ /* 0x000fe200078e020b */
[----:B------:R-:W-:-:S04]  /*04b0*/  SHF.L.U32 R10, R9, R10, RZ ;  /* 0x0000000a090a7219 */ /* 0x000fc800000006ff */
[----:B------:R-:W-:Y:S01]  /*04c0*/  LEA.HI R10, R10, R11, RZ, 0x1c ;  /* 0x0000000b0a0a7211 */ /* 0x000fe200078fe0ff */
[C---:B------:R-:W-:Y:S02]  /*04d0*/  VIADD R11, R9.reuse, 0x1000000 ;  /* 0x01000000090b7836 */ /* 0x040fe40000000000 */
[----:B------:R-:W-:-:S03]  /*04e0*/  VIADD R9, R9, 0xffffffff ;  /* 0xffffffff09097836 */ /* 0x000fc60000000000 */
[----:B------:R-:W-:Y:S02]  /*04f0*/  SHF.R.S32.HI R11, RZ, 0x8, R11 ;  /* 0x00000008ff0b7819 */ /* 0x000fe4000001140b */
[----:B------:R-:W-:Y:S02]  /*0500*/  SHF.R.S32.HI R9, RZ, 0x1f, R9 ;  /* 0x0000001fff097819 */ /* 0x000fe40000011409 */
[----:B------:R-:W-:Y:S01]  /*0510*/  LOP3.LUT R10, R10, 0x7f800000, R11, 0xf8, !PT ;  /* 0x7f8000000a0a7812 */ /* 0x000fe200078ef80b */
[----:B------:R-:W-:-:S03]  /*0520*/  IMAD.IADD R11, R4, 0x1, R6 ;  /* 0x00000001040b7824 */ /* 0x000fc600078e0206 */
[----:B------:R-:W-:Y:S02]  /*0530*/  LOP3.LUT R9, R10, R9, RZ, 0x30, !PT ;  /* 0x000000090a097212 */ /* 0x000fe400078e30ff */
[----:B------:R-:W-:Y:S02]  /*0540*/  LEA R26, P3, R11, R22, 0x4 ;  /* 0x000000160b1a7211 */ /* 0x000fe400078620ff */
[----:B------:R-:W-:Y:S02]  /*0550*/  LOP3.LUT R9, R9, 0x80000000, R8, 0xf8, !PT ;  /* 0x8000000009097812 */ /* 0x000fe400078ef808 */
[----:B------:R-:W-:Y:S02]  /*0560*/  LEA.HI.X R27, R11, R23, R24, 0x4, P3 ;  /* 0x000000170b1b7211 */ /* 0x000fe400018f2418 */
[----:B------:R-:W-:Y:S01]  /*0570*/  CS2R R10, SRZ ;  /* 0x00000000000a7805 */ /* 0x000fe2000001ff00 */
[----:B------:R-:W-:-:S06]  /*0580*/  FMUL.FTZ R9, R9, 1 ;  /* 0x3f80000009097820 */ /* 0x000fcc0000410000 */
[----:B------:R-:W0:Y:S02]  /*0590*/  F2F.F64.F32 R8, R9 ;  /* 0x0000000900087310 */ /* 0x000e240000201800 */
[----:B0-----:R1:W-:Y:S02]  /*05a0*/  STG.E.128 desc[UR4][R26.64], R8 ;  /* 0x000000081a007986 */ /* 0x0013e4000c101d04 */
.L_x_2542:
[----:B------:R-:W-:Y:S05]  /*05b0*/  BSYNC B0 ;  /* 0x0000000000007941 */ /* 0x000fea0003800000 */
.L_x_2541:
[----:B------:R-:W-:Y:S04]  /*05c0*/  BSSY B0, `(.L_x_2543) ;  /* 0x000001a000007945 */ /* 0x000fe80003800000 */
[----:B------:R-:W-:Y:S05]  /*05d0*/  @!P0 BRA `(.L_x_2544) ;  /* 0x0000000000608947 */ /* 0x000fea0003800000 */
[----:B01---5:R-:W-:Y:S02]  /*05e0*/  IMAD.SHL.U32 R8, R13, 0x1000000, RZ ;  /* 0x010000000d087824 */ /* 0x023fe400078e00ff */
        /* <DEDUP_REMOVED lines=8> */
[C---:B------:R-:W-:Y:S01]  /*0670*/  SHF.L.U32 R11, R9.reuse, R10, RZ ;  /* 0x0000000a090b7219 */ /* 0x040fe200000006ff */
[----:B------:R-:W-:-:S03]  /*0680*/  VIADD R10, R9, 0x1000000 ;  /* 0x01000000090a7836 */ /* 0x000fc60000000000 */
[----:B------:R-:W-:Y:S01]  /*0690*/  LEA.HI R11, R11, R24, RZ, 0x1c ;  /* 0x000000180b0b7211 */ /* 0x000fe200078fe0ff */
[----:B------:R-:W-:Y:S01]  /*06a0*/  VIADD R24, R9, 0xffffffff ;  /* 0xffffffff09187836 */ /* 0x000fe20000000000 */
[----:B------:R-:W-:-:S04]  /*06b0*/  SHF.R.S32.HI R10, RZ, 0x8, R10 ;  /* 0x00000008ff0a7819 */ /* 0x000fc8000001140a */
[----:B------:R-:W-:Y:S02]  /*06c0*/  SHF.R.S32.HI R9, RZ, 0x1f, R24 ;  /* 0x0000001fff097819 */ /* 0x000fe40000011418 */
[----:B------:R-:W-:Y:S02]  /*06d0*/  LOP3.LUT R10, R11, 0x7f800000, R10, 0xf8, !PT ;  /* 0x7f8000000b0a7812 */ /* 0x000fe400078ef80a */
[C---:B------:R-:W-:Y:S02]  /*06e0*/  LEA R24, P0, R21.reuse, R22, 0x4 ;  /* 0x0000001615187211 */ /* 0x040fe400078020ff */
[----:B------:R-:W-:Y:S02]  /*06f0*/  LOP3.LUT R9, R10, R9, RZ, 0x30, !PT ;  /* 0x000000090a097212 */ /* 0x000fe400078e30ff */
[----:B------:R-:W-:Y:S02]  /*0700*/  CS2R R10, SRZ ;  /* 0x00000000000a7805 */ /* 0x000fe4000001ff00 */
[----:B------:R-:W-:-:S02]  /*0710*/  LEA.HI.X R25, R21, R23, R25, 0x4, P0 ;  /* 0x0000001715197211 */ /* 0x000fc400000f2419 */
[----:B------:R-:W-:-:S05]  /*0720*/  LOP3.LUT R9, R9, 0x80000000, R8, 0xf8, !PT ;  /* 0x8000000009097812 */ /* 0x000fca00078ef808 */
[----:B------:R-:W-:-:S06]  /*0730*/  FMUL.FTZ R9, R9, 1 ;  /* 0x3f80000009097820 */ /* 0x000fcc0000410000 */
[----:B------:R-:W0:Y:S02]  /*0740*/  F2F.F64.F32 R8, R9 ;  /* 0x0000000900087310 */ /* 0x000e240000201800 */
[----:B0-----:R2:W-:Y:S02]  /*0750*/  STG.E.128 desc[UR4][R24.64], R8 ;  /* 0x0000000818007986 */ /* 0x0015e4000c101d04 */
.L_x_2544:
[----:B------:R-:W-:Y:S05]  /*0760*/  BSYNC B0 ;  /* 0x0000000000007941 */ /* 0x000fea0003800000 */
.L_x_2543:
        /* <DEDUP_REMOVED lines=17> */
[----:B------:R-:W-:Y:S02]  /*0880*/  LOP3.LUT R11, R11, 0x7f800000, R26, 0xf8, !PT ;  /* 0x7f8000000b0b7812 */ /* 0x000fe400078ef81a */
[C---:B------:R-:W-:Y:S02]  /*0890*/  LEA R24, P0, R18.reuse, R22, 0x4 ;  /* 0x0000001612187211 */ /* 0x040fe400078020ff */
[----:B------:R-:W-:Y:S02]  /*08a0*/  LOP3.LUT R11, R11, R10, RZ, 0x30, !PT ;  /* 0x0000000a0b0b7212 */ /* 0x000fe400078e30ff */
[----:B------:R-:W-:-:S02]  /*08b0*/  LEA.HI.X R25, R18, R23, R19, 0x4, P0 ;  /* 0x0000001712197211 */ /* 0x000fc400000f2413 */
[----:B------:R-:W-:-:S05]  /*08c0*/  LOP3.LUT R11, R11, 0x80000000, R8, 0xf8, !PT ;  /* 0x800000000b0b7812 */ /* 0x000fca00078ef808 */
[----:B------:R-:W-:Y:S01]  /*08d0*/  FMUL.FTZ R8, R11, 1 ;  /* 0x3f8000000b087820 */ /* 0x000fe20000410000 */
[----:B------:R-:W-:-:S05]  /*08e0*/  CS2R R10, SRZ ;  /* 0x00000000000a7805 */ /* 0x000fca000001ff00 */
[----:B------:R-:W0:Y:S02]  /*08f0*/  F2F.F64.F32 R8, R8 ;  /* 0x0000000800087310 */ /* 0x000e240000201800 */
[----:B0-----:R3:W-:Y:S02]  /*0900*/  STG.E.128 desc[UR4][R24.64], R8 ;  /* 0x0000000818007986 */ /* 0x0017e4000c101d04 */
.L_x_2546:
[----:B------:R-:W-:Y:S05]  /*0910*/  BSYNC B0 ;  /* 0x0000000000007941 */ /* 0x000fea0003800000 */
.L_x_2545:
[----:B------:R-:W-:Y:S04]  /*0920*/  BSSY B0, `(.L_x_2547) ;  /* 0x000001a000007945 */ /* 0x000fe80003800000 */
[----:B------:R-:W-:Y:S05]  /*0930*/  @!P2 BRA `(.L_x_2548) ;  /* 0x000000000060a947 */ /* 0x000fea0003800000 */
[----:B0123-5:R-:W-:Y:S02]  /*0940*/  IMAD.SHL.U32 R8, R15, 0x1000000, RZ ;  /* 0x010000000f087824 */ /* 0x02ffe400078e00ff */
[----:B------:R-:W-:-:S03]  /*0950*/  IMAD.MOV.U32 R19, RZ, RZ, -0x800000 ;  /* 0xff800000ff137424 */ /* 0x000fc600078e00ff */
[----:B------:R-:W-:-:S04]  /*0960*/  LOP3.LUT R9, R8, 0x7f000000, RZ, 0xc0, !PT ;  /* 0x7f00000008097812 */ /* 0x000fc800078ec0ff */
        /* <DEDUP_REMOVED lines=11> */
[----:B------:R-:W-:Y:S02]  /*0a20*/  LEA.HI R10, R10, R19, RZ, 0x1c ;  /* 0x000000130a0a7211 */ /* 0x000fe400078fe0ff */
[C---:B------:R-:W-:Y:S02]  /*0a30*/  LEA R18, P0, R17.reuse, R22, 0x4 ;  /* 0x0000001611127211 */ /* 0x040fe400078020ff */
[----:B------:R-:W-:Y:S02]  /*0a40*/  LOP3.LUT R10, R10, 0x7f800000, R11, 0xf8, !PT ;  /* 0x7f8000000a0a7812 */ /* 0x000fe400078ef80b */
[----:B------:R-:W-:-:S02]  /*0a50*/  LEA.HI.X R19, R17, R23, R16, 0x4, P0 ;  /* 0x0000001711137211 */ /* 0x000fc400000f2410 */
[----:B------:R-:W-:Y:S02]  /*0a60*/  LOP3.LUT R9, R10, R9, RZ, 0x30, !PT ;  /* 0x000000090a097212 */ /* 0x000fe400078e30ff */
[----:B------:R-:W-:Y:S02]  /*0a70*/  CS2R R10, SRZ ;  /* 0x00000000000a7805 */ /* 0x000fe4000001ff00 */
[----:B------:R-:W-:-:S05]  /*0a80*/  LOP3.LUT R9, R9, 0x80000000, R8, 0xf8, !PT ;  /* 0x8000000009097812 */ /* 0x000fca00078ef808 */
[----:B------:R-:W-:-:S06]  /*0a90*/  FMUL.FTZ R9, R9, 1 ;  /* 0x3f80000009097820 */ /* 0x000fcc0000410000 */
[----:B------:R-:W0:Y:S02]  /*0aa0*/  F2F.F64.F32 R8, R9 ;  /* 0x0000000900087310 */ /* 0x000e240000201800 */
[----:B0-----:R4:W-:Y:S02]  /*0ab0*/  STG.E.128 desc[UR4][R18.64], R8 ;  /* 0x0000000812007986 */ /* 0x0019e4000c101d04 */
.L_x_2548:
[----:B------:R-:W-:Y:S05]  /*0ac0*/  BSYNC B0 ;  /* 0x0000000000007941 */ /* 0x000fea0003800000 */
.L_x_2547:
[----:B------:R-:W-:-:S03]  /*0ad0*/  IMAD.WIDE.U32 R6, R5, 0x4, R6 ;  /* 0x0000000405067825 */ /* 0x000fc600078e0006 */
[C---:B------:R-:W-:Y:S02]  /*0ae0*/  ISETP.GE.U32.AND P0, PT, R6.reuse, 0x10000, PT ;  /* 0x000100000600780c */ /* 0x040fe40003f06070 */
[----:B------:R-:W-:Y:S02]  /*0af0*/  ISETP.LT.U32.AND P1, PT, R6, R2, PT ;  /* 0x000000020600720c */ /* 0x000fe40003f21070 */
[C---:B------:R-:W-:Y:S02]  /*0b00*/  ISETP.GE.U32.AND.EX P0, PT, R7.reuse, RZ, PT, P0 ;  /* 0x000000ff0700720c */ /* 0x040fe40003f06100 */
[----:B------:R-:W-:-:S13]  /*0b10*/  ISETP.LT.AND.EX P1, PT, R7, R20, PT, P1 ;  /* 0x000000140700720c */ /* 0x000fda0003f21310 */
[----:B------:R-:W-:Y:S05]  /*0b20*/  @!P0 BRA P1, `(.L_x_2549) ;  /* 0xfffffff400a08947 */ /* 0x000fea000083ffff */
[----:B------:R-:W-:Y:S05]  /*0b30*/  EXIT ;  /* 0x000000000000794d */ /* 0x000fea0003800000 */
.L_x_2540:
        /* <DEDUP_REMOVED lines=8> */
.L_x_2550:
[----:B-1----:R-:W-:-:S04]  /*0bc0*/  LEA R12, P0, R26, R0, 0x2 ;  /* 0x000000001a0c7211 */ /* 0x002fc800078010ff */
[----:B------:R-:W-:-:S05]  /*0bd0*/  LEA.HI.X R13, R26, R3, R21, 0x2, P0 ;  /* 0x000000031a0d7211 */ /* 0x000fca00000f1415 */
[----:B------:R-:W2:Y:S02]  /*0be0*/  LDG.E R12, desc[UR4][R12.64] ;  /* 0x000000040c0c7981 */ /* 0x000ea4000c1e1900 */
        /* <DEDUP_REMOVED lines=21> */
[C---:B------:R-:W-:Y:S01]  /*0d40*/  ISETP.GT.U32.AND P1, PT, R15.reuse, 0x4, PT ;  /* 0x000000040f00780c */ /* 0x040fe20003f24070 */
[----:B------:R-:W-:Y:S01]  /*0d50*/  VIADD R15, R15, 0xfffffffc ;  /* 0xfffffffc0f0f7836 */ /* 0x000fe20000000000 */
[----:B0-----:R-:W-:Y:S02]  /*0d60*/  IADD3 R16, -R13, 0x1f, RZ ;  /* 0x0000001f0d107810 */ /* 0x001fe40007ffe1ff */
[----:B------:R-:W-:Y:S02]  /*0d70*/  SEL R13, R14, RZ, P0 ;  /* 0x000000ff0e0d7207 */ /* 0x000fe40000000000 */
[C---:B------:R-:W-:Y:S01]  /*0d80*/  ISETP.GT.U32.AND P2, PT, R16.reuse, 0x4, PT ;  /* 0x000000041000780c */ /* 0x040fe20003f44070 */
[----:B------:R-:W-:Y:S02]  /*0d90*/  VIADD R18, R16, 0xfffffffc ;  /* 0xfffffffc10127836 */ /* 0x000fe40000000000 */
[----:B------:R-:W-:Y:S01]  /*0da0*/  IMAD R14, R13, R12, 0x3c000000 ;  /* 0x3c0000000d0e7424 */ /* 0x000fe200078e020c */
[----:B-1----:R-:W-:-:S02]  /*0db0*/  IADD3 R19, -R17, 0x1f, RZ ;  /* 0x0000001f11137810 */ /* 0x002fc40007ffe1ff */
[----:B------:R-:W-:Y:S02]  /*0dc0*/  SEL R17, R15, RZ, P1 ;  /* 0x000000ff0f117207 */ /* 0x000fe40000800000 */
[----:B------:R-:W-:Y:S02]  /*0dd0*/  SHF.L.U32 R15, R10, R13, RZ ;  /* 0x0000000d0a0f7219 */ /* 0x000fe400000006ff */
[----:B------:R-:W-:Y:S01]  /*0de0*/  ISETP.GT.U32.AND P0, PT, R19, 0x4, PT ;  /* 0x000000041300780c */ /* 0x000fe20003f04070 */
[----:B------:R-:W-:Y:S01]  /*0df0*/  IMAD R16, R17, R12, 0x3c000000 ;  /* 0x3c00000011107424 */ /* 0x000fe200078e020c */
[----:B------:R-:W-:Y:S01]  /*0e00*/  SHF.L.U32 R17, R8, R17, RZ ;  /* 0x0000001108117219 */ /* 0x000fe200000006ff */
[----:B------:R-:W-:Y:S01]  /*0e10*/  VIADD R19, R19, 0xfffffffc ;  /* 0xfffffffc13137836 */ /* 0x000fe20000000000 */
[----:B------:R-:W-:Y:S02]  /*0e20*/  LEA.HI R15, R15, R14, RZ, 0x1c ;  /* 0x0000000e0f0f7211 */ /* 0x000fe400078fe0ff */
[----:B------:R-:W-:Y:S01]  /*0e30*/  LEA.HI R14, R17, R16, RZ, 0x1c ;  /* 0x00000010110e7211 */ /* 0x000fe200078fe0ff */
[----:B------:R-:W-:Y:S01]  /*0e40*/  VIADD R16, R10, 0x1000000 ;  /* 0x010000000a107836 */ /* 0x000fe20000000000 */
[----:B------:R-:W-:Y:S01]  /*0e50*/  SEL R18, R18, RZ, P2 ;  /* 0x000000ff12127207 */ /* 0x000fe20001000000 */
[C---:B------:R-:W-:Y:S01]  /*0e60*/  VIADD R17, R8.reuse, 0x1000000 ;  /* 0x0100000008117836 */ /* 0x040fe20000000000 */
[----:B------:R-:W-:Y:S01]  /*0e70*/  SEL R19, R19, RZ, P0 ;  /* 0x000000ff13137207 */ /* 0x000fe20000000000 */
[----:B------:R-:W-:Y:S01]  /*0e80*/  VIADD R8, R8, 0xffffffff ;  /* 0xffffffff08087836 */ /* 0x000fe20000000000 */
[----:B------:R-:W-:Y:S01]  /*0e90*/  SHF.R.S32.HI R16, RZ, 0x8, R16 ;  /* 0x00000008ff107819 */ /* 0x000fe20000011410 */
[-C--:B------:R-:W-:Y:S01]  /*0ea0*/  IMAD R24, R18, R12.reuse, 0x3c000000 ;  /* 0x3c00000012187424 */ /* 0x080fe200078e020c */
[----:B------:R-:W-:Y:S01]  /*0eb0*/  SHF.R.S32.HI R17, RZ, 0x8, R17 ;  /* 0x00000008ff117819 */ /* 0x000fe20000011411 */
[----:B------:R-:W-:Y:S01]  /*0ec0*/  IMAD R25, R19, R12, 0x3c000000 ;  /* 0x3c00000013197424 */ /* 0x000fe200078e020c */
[----:B------:R-:W-:Y:S01]  /*0ed0*/  LOP3.LUT R15, R15, 0x7f800000, R16, 0xf8, !PT ;  /* 0x7f8000000f0f7812 */ /* 0x000fe200078ef810 */
[----:B------:R-:W-:Y:S01]  /*0ee0*/  VIADD R16, R9, 0x1000000 ;  /* 0x0100000009107836 */ /* 0x000fe20000000000 */
[----:B------:R-:W-:Y:S01]  /*0ef0*/  LOP3.LUT R14, R14, 0x7f800000, R17, 0xf8, !PT ;  /* 0x7f8000000e0e7812 */ /* 0x000fe200078ef811 */
[----:B------:R-:W-:Y:S01]  /*0f00*/  VIADD R17, R11, 0x1000000 ;  /* 0x010000000b117836 */ /* 0x000fe20000000000 */
[----:B------:R-:W-:Y:S01]  /*0f10*/  SHF.L.U32 R13, R9, R18, RZ ;  /* 0x00000012090d7219 */ /* 0x000fe200000006ff */
[----:B------:R-:W-:Y:S01]  /*0f20*/  VIADD R10, R10, 0xffffffff ;  /* 0xffffffff0a0a7836 */ /* 0x000fe20000000000 */
[----:B------:R-:W-:Y:S01]  /*0f30*/  SHF.L.U32 R12, R11, R19, RZ ;  /* 0x000000130b0c7219 */ /* 0x000fe200000006ff */
[----:B------:R-:W-:Y:S01]  /*0f40*/  VIADD R9, R9, 0xffffffff ;  /* 0xffffffff09097836 */ /* 0x000fe20000000000 */
[----:B------:R-:W-:Y:S01]  /*0f50*/  LEA.HI R13, R13, R24, RZ, 0x1c ;  /* 0x000000180d0d7211 */ /* 0x000fe200078fe0ff */
[----:B------:R-:W-:Y:S01]  /*0f60*/  VIADD R11, R11, 0xffffffff ;  /* 0xffffffff0b0b7836 */ /* 0x000fe20000000000 */
[----:B------:R-:W-:-:S02]  /*0f70*/  LEA.HI R12, R12, R25, RZ, 0x1c ;  /* 0x000000190c0c7211 */ /* 0x000fc400078fe0ff */
[----:B------:R-:W-:Y:S02]  /*0f80*/  SHF.R.S32.HI R16, RZ, 0x8, R16 ;  /* 0x00000008ff107819 */ /* 0x000fe40000011410 */
[----:B------:R-:W-:Y:S02]  /*0f90*/  SHF.R.S32.HI R19, RZ, 0x8, R17 ;  /* 0x00000008ff137819 */ /* 0x000fe40000011411 */
[----:B------:R-:W-:Y:S02]  /*0fa0*/  SHF.R.S32.HI R17, RZ, 0x1f, R8 ;  /* 0x0000001fff117819 */ /* 0x000fe40000011408 */
[----:B------:R-:W-:Y:S02]  /*0fb0*/  SHF.R.S32.HI R10, RZ, 0x1f, R10 ;  /* 0x0000001fff0a7819 */ /* 0x000fe4000001140a */
[----:B------:R-:W-:Y:S02]  /*0fc0*/  LOP3.LUT R13, R13, 0x7f800000, R16, 0xf8, !PT ;  /* 0x7f8000000d0d7812 */ /* 0x000fe400078ef810 */
[----:B------:R-:W-:-:S02]  /*0fd0*/  LOP3.LUT R12, R12, 0x7f800000, R19, 0xf8, !PT ;  /* 0x7f8000000c0c7812 */ /* 0x000fc400078ef813 */
[----:B------:R-:W-:Y:S02]  /*0fe0*/  CS2R R18, SRZ ;  /* 0x0000000000127805 */ /* 0x000fe4000001ff00 */
[----:B------:R-:W-:Y:S02]  /*0ff0*/  SHF.R.S32.HI R8, RZ, 0x1f, R9 ;  /* 0x0000001fff087819 */ /* 0x000fe40000011409 */
[----:B------:R-:W-:Y:S02]  /*1000*/  SHF.R.S32.HI R11, RZ, 0x1f, R11 ;  /* 0x0000001fff0b7819 */ /* 0x000fe4000001140b */
[----:B------:R-:W-:Y:S02]  /*1010*/  LOP3.LUT R15, R15, R10, RZ, 0x30, !PT ;  /* 0x0000000a0f0f7212 */ /* 0x000fe400078e30ff */
[----:B------:R-:W-:Y:S02]  /*1020*/  LOP3.LUT R14, R14, R17, RZ, 0x30, !PT ;  /* 0x000000110e0e7212 */ /* 0x000fe400078e30ff */
[----:B------:R-:W-:-:S02]  /*1030*/  LOP3.LUT R8, R13, R8, RZ, 0x30, !PT ;  /* 0x000000080d087212 */ /* 0x000fc400078e30ff */
[----:B------:R-:W-:Y:S02]  /*1040*/  LOP3.LUT R11, R12, R11, RZ, 0x30, !PT ;  /* 0x0000000b0c0b7212 */ /* 0x000fe400078e30ff */
[----:B------:R-:W-:Y:S02]  /*1050*/  LOP3.LUT R15, R15, 0x80000000, R4, 0xf8, !PT ;  /* 0x800000000f0f7812 */ /* 0x000fe400078ef804 */
[----:B------:R-:W-:Y:S02]  /*1060*/  LOP3.LUT R14, R14, 0x80000000, R5, 0xf8, !PT ;  /* 0x800000000e0e7812 */ /* 0x000fe400078ef805 */
[----:B------:R-:W-:Y:S01]  /*1070*/  LOP3.LUT R7, R8, 0x80000000, R7, 0xf8, !PT ;  /* 0x8000000008077812 */ /* 0x000fe200078ef807 */
[----:B------:R-:W-:Y:S01]  /*1080*/  FMUL.FTZ R4, R15, 1 ;  /* 0x3f8000000f047820 */ /* 0x000fe20000410000 */
[----:B------:R-:W-:Y:S01]  /*1090*/  LOP3.LUT R11, R11, 0x80000000, R6, 0xf8, !PT ;  /* 0x800000000b0b7812 */ /* 0x000fe200078ef806 */
[----:B------:R-:W-:Y:S01]  /*10a0*/  FMUL.FTZ R9, R14, 1 ;  /* 0x3f8000000e097820 */ /* 0x000fe20000410000 */
[C---:B------:R-:W-:Y:S01]  /*10b0*/  LEA R24, P0, R26.reuse, R22, 0x6 ;  /* 0x000000161a187211 */ /* 0x040fe200078030ff */
[----:B------:R-:W-:Y:S01]  /*10c0*/  FMUL.FTZ R12, R7, 1 ;  /* 0x3f800000070c7820 */ /* 0x000fe20000410000 */
[----:B------:R-:W-:Y:S01]  /*10d0*/  CS2R R6, SRZ ;  /* 0x0000000000067805 */ /* 0x000fe2000001ff00 */
[----:B------:R-:W-:Y:S01]  /*10e0*/  FMUL.FTZ R16, R11, 1 ;  /* 0x3f8000000b107820 */ /* 0x000fe20000410000 */
[----:B------:R-:W0:Y:S01]  /*10f0*/  F2F.F64.F32 R4, R4 ;  /* 0x0000000400047310 */ /* 0x000e220000201800 */
[----:B------:R-:W-:-:S02]  /*1100*/  LEA.HI.X R25, R26, R23, R21, 0x6, P0 ;  /* 0x000000171a197211 */ /* 0x000fc400000f3415 */
[----:B------:R-:W-:Y:S02]  /*1110*/  CS2R R10, SRZ ;  /* 0x00000000000a7805 */ /* 0x000fe4000001ff00 */
[----:B------:R-:W-:Y:S02]  /*1120*/  IADD3 R26, P0, R26, UR6, RZ ;  /* 0x000000061a1a7c10 */ /* 0x000fe4000ff1e0ff */
[----:B------:R-:W-:Y:S02]  /*1130*/  CS2R R14, SRZ ;  /* 0x00000000000e7805 */ /* 0x000fe4000001ff00 */
[C---:B------:R-:W-:Y:S01]  /*1140*/  ISETP.LT.U32.AND P1, PT, R26.reuse, 0x4000, PT ;  /* 0x000040001a00780c */ /* 0x040fe20003f21070 */
[----:B------:R-:W1:Y:S01]  /*1150*/  F2F.F64.F32 R8, R9 ;  /* 0x0000000900087310 */ /* 0x000e620000201800 */
[----:B------:R-:W-:Y:S02]  /*1160*/  IMAD.SHL.U32 R27, R26, 0x4, RZ ;  /* 0x000000041a1b7824 */ /* 0x000fe400078e00ff */
[----:B------:R-:W-:-:S03]  /*1170*/  IMAD.X R21, RZ, RZ, R21, P0 ;  /* 0x000000ffff157224 */ /* 0x000fc600000e0615 */
[----:B------:R-:W-:Y:S01]  /*1180*/  ISETP.GE.U32.AND P0, PT, R27, R2, PT ;  /* 0x000000021b00720c */ /* 0x000fe20003f06070 */
[----:B0-----:R0:W-:Y:S01]  /*1190*/  STG.E.128 desc[UR4][R24.64], R4 ;  /* 0x0000000418007986 */ /* 0x0011e2000c101d04 */
[----:B------:R-:W2:Y:S01]  /*11a0*/  F2F.F64.F32 R12, R12 ;  /* 0x0000000c000c7310 */ /* 0x000ea20000201800 */
[----:B------:R-:W-:Y:S02]  /*11b0*/  ISETP.LT.U32.AND.EX P1, PT, R21, RZ, PT, P1 ;  /* 0x000000ff1500720c */ /* 0x000fe40003f21110 */
[----:B-1----:R1:W-:Y:S05]  /*11c0*/  STG.E.128 desc[UR4][R24.64+0x10], R8 ;  /* 0x0000100818007986 */ /* 0x0023ea000c101d04 */
[----:B------:R-:W3:Y:S01]  /*11d0*/  F2F.F64.F32 R16, R16 ;  /* 0x0000001000107310 */ /* 0x000ee20000201800 */
[----:B--2---:R1:W-:Y:S01]  /*11e0*/  STG.E.128 desc[UR4][R24.64+0x20], R12 ;  /* 0x0000200c18007986 */ /* 0x0043e2000c101d04 */
[----:B0-----:R-:W-:-:S04]  /*11f0*/  SHF.L.U64.HI R5, R26, 0x2, R21 ;  /* 0x000000021a057819 */ /* 0x001fc80000010215 */
[----:B------:R-:W-:Y:S01]  /*1200*/  ISETP.GE.AND.EX P0, PT, R5, R20, PT, P0 ;  /* 0x000000140500720c */ /* 0x000fe20003f06300 */
[----:B---3--:R1:W-:-:S12]  /*1210*/  STG.E.128 desc[UR4][R24.64+0x30], R16 ;  /* 0x0000301018007986 */ /* 0x0083d8000c101d04 */
[----:B------:R-:W-:Y:S05]  /*1220*/  @!P0 BRA P1, `(.L_x_2550) ;  /* 0xfffffff800648947 */ /* 0x000fea000083ffff */
[----:B------:R-:W-:Y:S05]  /*1230*/  EXIT ;  /* 0x000000000000794d */ /* 0x000fea0003800000 */
.L_x_2551:
        /* <DEDUP_REMOVED lines=12> */
.L_x_7920:


//--------------------- .text._ZN2at6native55_GLOBAL__N__de093ff9_22_ForeachBinaryOpList_cu_a911ec4325multi_tensor_apply_kernelINS1_18TensorListMetadataILi2EEENS1_11CopyFunctorIN3c107complexIdEEbLi2ELi1ELi1EEEJNS0_4CopyIS8_bEEEEEvT_T0_DpT1_ --------------------------
	.section	.text._ZN2at6native55_GLOBAL__N__de093ff9_22_ForeachBinaryOpList_cu_a911ec4325multi_tensor_apply_kernelINS1_18TensorListMetadataILi2EEENS1_11CopyFunctorIN3c107complexIdEEbLi2ELi1ELi1EEEJNS0_4CopyIS8_bEEEEEvT_T0_DpT1_,"ax",@progbits
	.align	128
.text._ZN2at6native55_GLOBAL__N__de093ff9_22_ForeachBinaryOpList_cu_a911ec4325multi_tensor_apply_kernelINS1_18TensorListMetadataILi2EEENS1_11CopyFunctorIN3c107complexIdEEbLi2ELi1ELi1EEEJNS0_4CopyIS8_bEEEEEvT_T0_DpT1_:
        .type           _ZN2at6native55_GLOBAL__N__de093ff9_22_ForeachBinaryOpList_cu_a911ec4325multi_tensor_apply_kernelINS1_18TensorListMetadataILi2EEENS1_11CopyFunctorIN3c107complexIdEEbLi2ELi1ELi1EEEJNS0_4CopyIS8_bEEEEEvT_T0_DpT1_,@function
        .size           _ZN2at6native55_GLOBAL__N__de093ff9_22_ForeachBinaryOpList_cu_a911ec4325multi_tensor_apply_kernelINS1_18TensorListMetadataILi2EEENS1_11CopyFunctorIN3c107complexIdEEbLi2ELi1ELi1EEEJNS0_4CopyIS8_bEEEEEvT_T0_DpT1_,(.L_x_7921 - _ZN2at6native55_GLOBAL__N__de093ff9_22_ForeachBinaryOpList_cu_a911ec4325multi_tensor_apply_kernelINS1_18TensorListMetadataILi2EEENS1_11CopyFunctorIN3c107complexIdEEbLi2ELi1ELi1EEEJNS0_4CopyIS8_bEEEEEvT_T0_DpT1_)
        .other          _ZN2at6native55_GLOBAL__N__de093ff9_22_ForeachBinaryOpList_cu_a911ec4325multi_tensor_apply_kernelINS1_18TensorListMetadataILi2EEENS1_11CopyFunctorIN3c107complexIdEEbLi2ELi1ELi1EEEJNS0_4CopyIS8_bEEEEEvT_T0_DpT1_,@"STO_CUDA_ENTRY STV_DEFAULT"
_ZN2at6native55_GLOBAL__N__de093ff9_22_ForeachBinaryOpList_cu_a911ec4325multi_tensor_apply_kernelINS1_18TensorListMetadataILi2EEENS1_11CopyFunctorIN3c107complexIdEEbLi2ELi1ELi1EEEJNS0_4CopyIS8_bEEEEEvT_T0_DpT1_:
        /* <DEDUP_REMOVED lines=27> */
.L_x_2553:
[----:B0-2---:R-:W-:-:S04]  /*01b0*/  IADD3 R6, P1, R12, R14, RZ ;  /* 0x0000000e0c067210 */ /* 0x005fc80007f3e0ff */
[C---:B------:R-:W-:Y:S01]  /*01c0*/  ISETP.GE.U32.AND P0, PT, R6.reuse, 0x10000, PT ;  /* 0x000100000600780c */ /* 0x040fe20003f06070 */
[----:B------:R-:W-:Y:S01]  /*01d0*/  IMAD.X R7, RZ, RZ, R15, P1 ;  /* 0x000000ffff077224 */ /* 0x000fe200008e060f */
[----:B------:R-:W-:Y:S02]  /*01e0*/  ISETP.LT.U32.AND P1, PT, R6, R3, PT ;  /* 0x000000030600720c */ /* 0x000fe40003f21070 */
[----:B-1----:R-:W-:Y:S02]  /*01f0*/  IADD3 R18, P3, R13, R6, RZ ;  /* 0x000000060d127210 */ /* 0x002fe40007f7e0ff */
[----:B------:R-:W-:-:S03]  /*0200*/  ISETP.GE.U32.AND.EX P0, PT, R7, RZ, PT, P0 ;  /* 0x000000ff0700720c */ /* 0x000fc60003f06100 */
[----:B------:R-:W-:Y:S01]  /*0210*/  IMAD.X R19, RZ, RZ, R7, P3 ;  /* 0x000000ffff137224 */ /* 0x000fe200018e0607 */
[----:B------:R-:W-:Y:S02]  /*0220*/  ISETP.LT.AND.EX P0, PT, R7, R20, !P0, P1 ;  /* 0x000000140700720c */ /* 0x000fe40004701310 */
[----:B------:R-:W-:-:S04]  /*0230*/  ISETP.GE.U32.AND P1, PT, R18, 0x10000, PT ;  /* 0x000100001200780c */ /* 0x000fc80003f26070 */
[----:B------:R-:W-:-:S07]  /*0240*/  ISETP.GE.U32.AND.EX P1, PT, R19, RZ, PT, P1 ;  /* 0x000000ff1300720c */ /* 0x000fce0003f26110 */
[----:B------:R-:W-:-:S05]  /*0250*/  @P0 IADD3 R4, P2, R6, R0, RZ ;  /* 0x0000000006040210 */ /* 0x000fca0007f5e0ff */
[----:B------:R-:W-:Y:S01]  /*0260*/  @P0 IMAD.X R5, R7, 0x1, R2, P2 ;  /* 0x0000000107050824 */ /* 0x000fe200010e0602 */
[----:B------:R-:W-:-:S04]  /*0270*/  ISETP.LT.U32.AND P2, PT, R18, R3, PT ;  /* 0x000000031200720c */ /* 0x000fc80003f41070 */
[----:B------:R-:W-:Y:S01]  /*0280*/  ISETP.LT.AND.EX P1, PT, R19, R20, !P1, P2 ;  /* 0x000000141300720c */ /* 0x000fe20004f21320 */
[C---:B------:R-:W-:Y:S01]  /*0290*/  IMAD R25, R13.reuse, 0x3, RZ ;  /* 0x000000030d197824 */ /* 0x040fe200078e02ff */
[-C--:B------:R-:W-:Y:S01]  /*02a0*/  LEA R10, P2, R13, R6.reuse, 0x1 ;  /* 0x000000060d0a7211 */ /* 0x080fe200078408ff */
[----:B------:R0:W2:Y:S03]  /*02b0*/  @P0 LDG.E.U8 R21, desc[UR4][R4.64] ;  /* 0x0000000404150981 */ /* 0x0000a6000c1e1100 */
[----:B------:R-:W-:Y:S01]  /*02c0*/  IADD3 R25, P6, R25, R6, RZ ;  /* 0x0000000619197210 */ /* 0x000fe20007fde0ff */
[--C-:B------:R-:W-:Y:S01]  /*02d0*/  IMAD.X R29, RZ, RZ, R7.reuse, P2 ;  /* 0x000000ffff1d7224 */ /* 0x100fe200010e0607 */
[C---:B------:R-:W-:Y:S02]  /*02e0*/  ISETP.GE.U32.AND P4, PT, R10.reuse, 0x10000, PT ;  /* 0x000100000a00780c */ /* 0x040fe40003f86070 */
[----:B------:R-:W-:Y:S01]  /*02f0*/  ISETP.LT.U32.AND P3, PT, R10, R3, PT ;  /* 0x000000030a00720c */ /* 0x000fe20003f61070 */
[----:B------:R-:W-:Y:S01]  /*0300*/  IMAD.X R11, RZ, RZ, R7, P6 ;  /* 0x000000ffff0b7224 */ /* 0x000fe200030e0607 */
[----:B------:R-:W-:-:S02]  /*0310*/  ISETP.GE.U32.AND.EX P4, PT, R29, RZ, PT, P4 ;  /* 0x000000ff1d00720c */ /* 0x000fc40003f86140 */
[----:B------:R-:W-:Y:S02]  /*0320*/  @P1 IADD3 R8, P5, R18, R0, RZ ;  /* 0x0000000012081210 */ /* 0x000fe40007fbe0ff */
[----:B------:R-:W-:Y:S02]  /*0330*/  ISETP.GE.U32.AND P2, PT, R25, 0x10000, PT ;  /* 0x000100001900780c */ /* 0x000fe40003f46070 */
[-C--:B------:R-:W-:Y:S01]  /*0340*/  ISETP.LT.AND.EX P3, PT, R29, R20.reuse, !P4, P3 ;  /* 0x000000141d00720c */ /* 0x080fe20006761330 */
[----:B------:R-:W-:Y:S01]  /*0350*/  @P1 IMAD.X R9, R19, 0x1, R2, P5 ;  /* 0x0000000113091824 */ /* 0x000fe200028e0602 */
[----:B------:R-:W-:Y:S02]  /*0360*/  ISETP.LT.U32.AND P4, PT, R25, R3, PT ;  /* 0x000000031900720c */ /* 0x000fe40003f81070 */
[C---:B------:R-:W-:Y:S02]  /*0370*/  ISETP.GE.U32.AND.EX P2, PT, R11.reuse, RZ, PT, P2 ;  /* 0x000000ff0b00720c */ /* 0x040fe40003f46120 */
[----:B------:R1:W3:Y:S02]  /*0380*/  @P1 LDG.E.U8 R22, desc[UR4][R8.64] ;  /* 0x0000000408161981 */ /* 0x0002e4000c1e1100 */
[----:B------:R-:W-:-:S05]  /*0390*/  ISETP.LT.AND.EX P2, PT, R11, R20, !P2, P4 ;  /* 0x000000140b00720c */ /* 0x000fca0005741340 */
[----:B------:R-:W-:-:S05]  /*03a0*/  @P3 IADD3 R16, P4, R10, R0, RZ ;  /* 0x000000000a103210 */ /* 0x000fca0007f9e0ff */
[----:B------:R-:W-:-:S03]  /*03b0*/  @P3 IMAD.X R17, R29, 0x1, R2, P4 ;  /* 0x000000011d113824 */ /* 0x000fc600020e0602 */
[----:B0-----:R-:W-:Y:S02]  /*03c0*/  @P2 IADD3 R4, P4, R25, R0, RZ ;  /* 0x0000000019042210 */ /* 0x001fe40007f9e0ff */
[----:B------:R-:W4:Y:S03]  /*03d0*/  @P3 LDG.E.U8 R23, desc[UR4][R16.64] ;  /* 0x0000000410173981 */ /* 0x000f26000c1e1100 */
[----:B------:R-:W-:-:S05]  /*03e0*/  @P2 IMAD.X R5, R11, 0x1, R2, P4 ;  /* 0x000000010b052824 */ /* 0x000fca00020e0602 */
[----:B------:R0:W5:Y:S01]  /*03f0*/  @P2 LDG.E.U8 R24, desc[UR4][R4.64] ;  /* 0x0000000404182981 */ /* 0x000162000c1e1100 */
[----:B-1----:R-:W-:Y:S01]  /*0400*/  @P0 LEA R8, P4, R6, R26, 0x4 ;  /* 0x0000001a06080211 */ /* 0x002fe200078820ff */
[----:B------:R-:W-:-:S03]  /*0410*/  IMAD.WIDE.U32 R14, R13, 0x4, R14 ;  /* 0x000000040d0e7825 */ /* 0x000fc600078e000e */
[----:B------:R-:W-:Y:S02]  /*0420*/  @P0 LEA.HI.X R9, R6, R27, R7, 0x4, P4 ;  /* 0x0000001b06090211 */ /* 0x000fe400020f2407 */
[----:B------:R-:W-:Y:S02]  /*0430*/  CS2R R6, SRZ ;  /* 0x0000000000067805 */ /* 0x000fe4000001ff00 */
[----:B--2---:R-:W-:-:S04]  /*0440*/  @P0 PRMT R28, R21, 0x8880, RZ ;  /* 0x00008880151c0816 */ /* 0x004fc800000000ff */
[----:B------:R-:W-:-:S04]  /*0450*/  @P0 PRMT R28, R28, 0x7710, RZ ;  /* 0x000077101c1c0816 */ /* 0x000fc800000000ff */
[----:B0-----:R-:W0:Y:S01]  /*0460*/  @P0 I2F.F64.S16 R4, R28 ;  /* 0x0000001c00040312 */ /* 0x001e220000101c00 */
[----:B---3--:R-:W-:Y:S01]  /*0470*/  @P1 PRMT R16, R22, 0x8880, RZ ;  /* 0x0000888016101816 */ /* 0x008fe200000000ff */
[----:B0-----:R0:W-:Y:S03]  /*0480*/  @P0 STG.E.128 desc[UR4][R8.64], R4 ;  /* 0x0000000408000986 */ /* 0x0011e6000c101d04 */
[----:B------:R-:W-:-:S06]  /*0490*/  @P1 PRMT R16, R16, 0x7710, RZ ;  /* 0x0000771010101816 */ /* 0x000fcc00000000ff */
[----:B------:R-:W1:Y:S01]  /*04a0*/  @P1 I2F.F64.S16 R16, R16 ;  /* 0x0000001000101312 */ /* 0x000e620000101c00 */
[----:B----4-:R-:W-:Y:S02]  /*04b0*/  @P3 PRMT R28, R23, 0x8880, RZ ;  /* 0x00008880171c3816 */ /* 0x010fe400000000ff */
[C---:B0-----:R-:W-:Y:S02]  /*04c0*/  @P1 LEA R4, P0, R18.reuse, R26, 0x4 ;  /* 0x0000001a12041211 */ /* 0x041fe400078020ff */
[----:B------:R-:W-:Y:S02]  /*04d0*/  CS2R R6, SRZ ;  /* 0x0000000000067805 */ /* 0x000fe4000001ff00 */
[----:B------:R-:W-:Y:S02]  /*04e0*/  @P1 LEA.HI.X R5, R18, R27, R19, 0x4, P0 ;  /* 0x0000001b12051211 */ /* 0x000fe400000f2413 */
[----:B------:R-:W-:-:S05]  /*04f0*/  CS2R R18, SRZ ;  /* 0x0000000000127805 */ /* 0x000fca000001ff00 */
[----:B-1----:R0:W-:Y:S01]  /*0500*/  @P1 STG.E.128 desc[UR4][R4.64], R16 ;  /* 0x0000001004001986 */ /* 0x0021e2000c101d04 */
[----:B------:R-:W-:-:S04]  /*0510*/  ISETP.LT.U32.AND P1, PT, R14, R3, PT ;  /* 0x000000030e00720c */ /* 0x000fc80003f21070 */
[----:B------:R-:W-:Y:S02]  /*0520*/  ISETP.LT.AND.EX P1, PT, R15, R20, PT, P1 ;  /* 0x000000140f00720c */ /* 0x000fe40003f21310 */
[----:B0-----:R-:W-:Y:S02]  /*0530*/  @P3 PRMT R18, R28, 0x7710, RZ ;  /* 0x000077101c123816 */ /* 0x001fe400000000ff */
[----:B-----5:R-:W-:Y:S02]  /*0540*/  @P2 PRMT R28, R24, 0x8880, RZ ;  /* 0x00008880181c2816 */ /* 0x020fe400000000ff */
[----:B------:R-:W0:Y:S02]  /*0550*/  @P3 I2F.F64.S16 R4, R18 ;  /* 0x0000001200043312 */ /* 0x000e240000101c00 */
[----:B------:R-:W-:Y:S02]  /*0560*/  @P2 PRMT R8, R28, 0x7710, RZ ;  /* 0x000077101c082816 */ /* 0x000fe400000000ff */
[----:B------:R-:W-:-:S04]  /*0570*/  @P3 LEA R28, P0, R10, R26, 0x4 ;  /* 0x0000001a0a1c3211 */ /* 0x000fc800078020ff */
[----:B------:R-:W1:Y:S01]  /*0580*/  @P2 I2F.F64.S16 R8, R8 ;  /* 0x0000000800082312 */ /* 0x000e620000101c00 */
[----:B------:R-:W-:Y:S02]  /*0590*/  @P3 LEA.HI.X R29, R10, R27, R29, 0x4, P0 ;  /* 0x0000001b0a1d3211 */ /* 0x000fe400000f241d */
[----:B------:R-:W-:-:S04]  /*05a0*/  @P2 LEA R16, P0, R25, R26, 0x4 ;  /* 0x0000001a19102211 */ /* 0x000fc800078020ff */
[----:B------:R-:W-:Y:S02]  /*05b0*/  @P2 LEA.HI.X R17, R25, R27, R11, 0x4, P0 ;  /* 0x0000001b19112211 */ /* 0x000fe400000f240b */
[----:B------:R-:W-:Y:S01]  /*05c0*/  CS2R R10, SRZ ;  /* 0x00000000000a7805 */ /* 0x000fe2000001ff00 */
[----:B0-----:R2:W-:Y:S01]  /*05d0*/  @P3 STG.E.128 desc[UR4][R28.64], R4 ;  /* 0x000000041c003986 */ /* 0x0015e2000c101d04 */
[----:B------:R-:W-:-:S04]  /*05e0*/  ISETP.GE.U32.AND P0, PT, R14, 0x10000, PT ;  /* 0x000100000e00780c */ /* 0x000fc80003f06070 */
[----:B------:R-:W-:Y:S01]  /*05f0*/  ISETP.GE.U32.AND.EX P0, PT, R15, RZ, PT, P0 ;  /* 0x000000ff0f00720c */ /* 0x000fe20003f06100 */
[----:B-1----:R2:W-:-:S12]  /*0600*/  @P2 STG.E.128 desc[UR4][R16.64], R8 ;  /* 0x0000000810002986 */ /* 0x0025d8000c101d04 */
[----:B------:R-:W-:Y:S05]  /*0610*/  @!P0 BRA P1, `(.L_x_2553) ;  /* 0xfffffff800e48947 */ /* 0x000fea000083ffff */
[----:B------:R-:W-:Y:S05]  /*0620*/  EXIT ;  /* 0x000000000000794d */ /* 0x000fea0003800000 */
.L_x_2552:
        /* <DEDUP_REMOVED lines=8> */
.L_x_2554:
[----:B------:R-:W-:-:S04]  /*06b0*/  LEA R6, P0, R25, R0, 0x2 ;  /* 0x0000000019067211 */ /* 0x000fc800078010ff */
[----:B------:R-:W-:-:S05]  /*06c0*/  LEA.HI.X R7, R25, R2, R21, 0x2, P0 ;  /* 0x0000000219077211 */ /* 0x000fca00000f1415 */
[----:B------:R-:W2:Y:S01]  /*06d0*/  LDG.E R6, desc[UR4][R6.64] ;  /* 0x0000000406067981 */ /* 0x000ea2000c1e1900 */
[C---:B-1----:R-:W-:Y:S02]  /*06e0*/  LEA R22, P0, R25.reuse, R26, 0x6 ;  /* 0x0000001a19167211 */ /* 0x042fe400078030ff */
[----:B------:R-:W-:Y:S02]  /*06f0*/  CS2R R10, SRZ ;  /* 0x00000000000a7805 */ /* 0x000fe4000001ff00 */
[----:B------:R-:W-:Y:S02]  /*0700*/  CS2R R14, SRZ ;  /* 0x00000000000e7805 */ /* 0x000fe4000001ff00 */
[----:B------:R-:W-:Y:S02]  /*0710*/  CS2R R18, SRZ ;  /* 0x0000000000127805 */ /* 0x000fe4000001ff00 */
[C---:B------:R-:W-:Y:S02]  /*0720*/  LEA.HI.X R23, R25.reuse, R27, R21, 0x6, P0 ;  /* 0x0000001b19177211 */ /* 0x040fe400000f3415 */
[----:B------:R-:W-:-:S04]  /*0730*/  IADD3 R25, P0, R25, UR6, RZ ;  /* 0x0000000619197c10 */ /* 0x000fc8000ff1e0ff */
[C---:B------:R-:W-:Y:S01]  /*0740*/  ISETP.LT.U32.AND P1, PT, R25.reuse, 0x4000, PT ;  /* 0x000040001900780c */ /* 0x040fe20003f21070 */
[----:B------:R-:W-:Y:S02]  /*0750*/  IMAD.SHL.U32 R24, R25, 0x4, RZ ;  /* 0x0000000419187824 */ /* 0x000fe400078e00ff */
[----:B------:R-:W-:-:S03]  /*0760*/  IMAD.X R21, RZ, RZ, R21, P0 ;  /* 0x000000ffff157224 */ /* 0x000fc600000e0615 */
[----:B------:R-:W-:Y:S02]  /*0770*/  ISETP.GE.U32.AND P0, PT, R24, R3, PT ;  /* 0x000000031800720c */ /* 0x000fe40003f06070 */
[----:B------:R-:W-:Y:S02]  /*0780*/  ISETP.LT.U32.AND.EX P1, PT, R21, RZ, PT, P1 ;  /* 0x000000ff1500720c */ /* 0x000fe40003f21110 */
[C---:B--2---:R-:W-:Y:S02]  /*0790*/  PRMT R4, R6.reuse, 0x8880, RZ ;  /* 0x0000888006047816 */ /* 0x044fe400000000ff */
[C---:B------:R-:W-:Y:S02]  /*07a0*/  PRMT R8, R6.reuse, 0x9991, RZ ;  /* 0x0000999106087816 */ /* 0x040fe400000000ff */
[C---:B------:R-:W-:Y:S02]  /*07b0*/  PRMT R12, R6.reuse, 0xaaa2, RZ ;  /* 0x0000aaa2060c7816 */ /* 0x040fe400000000ff */
[----:B------:R-:W-:-:S02]  /*07c0*/  PRMT R16, R6, 0xbbb3, RZ ;  /* 0x0000bbb306107816 */ /* 0x000fc400000000ff */
[----:B------:R-:W-:Y:S02]  /*07d0*/  CS2R R6, SRZ ;  /* 0x0000000000067805 */ /* 0x000fe4000001ff00 */
[----:B------:R-:W-:Y:S02]  /*07e0*/  PRMT R4, R4, 0x7710, RZ ;  /* 0x0000771004047816 */ /* 0x000fe400000000ff */
[----:B------:R-:W-:Y:S02]  /*07f0*/  PRMT R8, R8, 0x7710, RZ ;  /* 0x0000771008087816 */ /* 0x000fe400000000ff */
[----:B------:R-:W-:Y:S02]  /*0800*/  PRMT R12, R12, 0x7710, RZ ;  /* 0x000077100c0c7816 */ /* 0x000fe400000000ff */
[----:B------:R-:W-:Y:S01]  /*0810*/  PRMT R16, R16, 0x7710, RZ ;  /* 0x0000771010107816 */ /* 0x000fe200000000ff */
[----:B------:R-:W0:Y:S08]  /*0820*/  I2F.F64.S16 R4, R4 ;  /* 0x0000000400047312 */ /* 0x000e300000101c00 */
[----:B------:R-:W1:Y:S01]  /*0830*/  I2F.F64.S16 R8, R8 ;  /* 0x0000000800087312 */ /* 0x000e620000101c00 */
[----:B0-----:R0:W-:Y:S07]  /*0840*/  STG.E.128 desc[UR4][R22.64], R4 ;  /* 0x0000000416007986 */ /* 0x0011ee000c101d04 */
[----:B------:R-:W2:Y:S01]  /*0850*/  I2F.F64.S16 R12, R12 ;  /* 0x0000000c000c7312 */ /* 0x000ea20000101c00 */
[----:B-1----:R1:W-:Y:S07]  /*0860*/  STG.E.128 desc[UR4][R22.64+0x10], R8 ;  /* 0x0000100816007986 */ /* 0x0023ee000c101d04 */
[----:B------:R-:W3:Y:S01]  /*0870*/  I2F.F64.S16 R16, R16 ;  /* 0x0000001000107312 */ /* 0x000ee20000101c00 */
[----:B--2---:R1:W-:Y:S01]  /*0880*/  STG.E.128 desc[UR4][R22.64+0x20], R12 ;  /* 0x0000200c16007986 */ /* 0x0043e2000c101d04 */
[----:B0-----:R-:W-:-:S04]  /*0890*/  SHF.L.U64.HI R5, R25, 0x2, R21 ;  /* 0x0000000219057819 */ /* 0x001fc80000010215 */
[----:B------:R-:W-:Y:S01]  /*08a0*/  ISETP.GE.AND.EX P0, PT, R5, R20, PT, P0 ;  /* 0x000000140500720c */ /* 0x000fe20003f06300 */
[----:B---3--:R1:W-:-:S12]  /*08b0*/  STG.E.128 desc[UR4][R22.64+0x30], R16 ;  /* 0x0000301016007986 */ /* 0x0083d8000c101d04 */
[----:B------:R-:W-:Y:S05]  /*08c0*/  @!P0 BRA P1, `(.L_x_2554) ;  /* 0xfffffffc00788947 */ /* 0x000fea000083ffff */
[----:B------:R-:W-:Y:S05]  /*08d0*/  EXIT ;  /* 0x000000000000794d */ /* 0x000fea0003800000 */
.L_x_2555:
        /* <DEDUP_REMOVED lines=10> */
.L_x_7921:


//--------------------- .text._ZN2at6native55_GLOBAL__N__de093ff9_22_ForeachBinaryOpList_cu_a911ec4325multi_tensor_apply_kernelINS1_18TensorListMetadataILi2EEENS1_11CopyFunctorIN3c107complexIdEENS6_8BFloat16ELi2ELi1ELi1EEEJNS0_4CopyIS8_S9_EEEEEvT_T0_DpT1_ --------------------------
	.section	.text._ZN2at6native55_GLOBAL__N__de093ff9_22_ForeachBinaryOpList_cu_a911ec4325multi_tensor_apply_kernelINS1_18TensorListMetadataILi2EEENS1_11CopyFunctorIN3c107complexIdEENS6_8BFloat16ELi2ELi1ELi1EEEJNS0_4CopyIS8_S9_EEEEEvT_T0_DpT1_,"ax",@progbits
	.align	128
.text._ZN2at6native55_GLOBAL__N__de093ff9_22_ForeachBinaryOpList_cu_a911ec4325multi_tensor_apply_kernelINS1_18TensorListMetadataILi2EEENS1_11CopyFunctorIN3c107complexIdEENS6_8BFloat16ELi2ELi1ELi1EEEJNS0_4CopyIS8_S9_EEEEEvT_T0_DpT1_:
        .type           _ZN2at6native55_GLOBAL__N__de093ff9_22_ForeachBinaryOpList_cu_a911ec4325multi_tensor_apply_kernelINS1_18TensorListMetadataILi2EEENS1_11CopyFunctorIN3c107complexIdEENS6_8BFloat16ELi2ELi1ELi1EEEJNS0_4CopyIS8_S9_EEEEEvT_T0_DpT1_,@function
        .size           _ZN2at6native55_GLOBAL__N__de093ff9_22_ForeachBinaryOpList_cu_a911ec4325multi_tensor_apply_kernelINS1_18TensorListMetadataILi2EEENS1_11CopyFunctorIN3c107complexIdEENS6_8BFloat16ELi2ELi1ELi1EEEJNS0_4CopyIS8_S9_EEEEEvT_T0_DpT1_,(.L_x_7922 - _ZN2at6native55_GLOBAL__N__de093ff9_22_ForeachBinaryOpList_cu_a911ec4325multi_tensor_apply_kernelINS1_18TensorListMetadataILi2EEENS1_11CopyFunctorIN3c107complexIdEENS6_8BFloat16ELi2ELi1ELi1EEEJNS0_4CopyIS8_S9_EEEEEvT_T0_DpT1_)
        .other          _ZN2at6native55_GLOBAL__N__de093ff9_22_ForeachBinaryOpList_cu_a911ec4325multi_tensor_apply_kernelINS1_18TensorListMetadataILi2EEENS1_11CopyFunctorIN3c107complexIdEENS6_8BFloat16ELi2ELi1ELi1EEEJNS0_4CopyIS8_S9_EEEEEvT_T0_DpT1_,@"STO_CUDA_ENTRY STV_DEFAULT"
_ZN2at6native55_GLOBAL__N__de093ff9_22_ForeachBinaryOpList_cu_a911ec4325multi_tensor_apply_kernelINS1_18TensorListMetadataILi2EEENS1_11CopyFunctorIN3c107complexIdEENS6_8BFloat16ELi2ELi1ELi1EEEJNS0_4CopyIS8_S9_EEEEEvT_T0_DpT1_:
        /* <DEDUP_REMOVED lines=28> */
.L_x_2557:
        /* <DEDUP_REMOVED lines=10> */
[----:B------:R-:W-:-:S04]  /*0260*/  @P0 LEA R4, P2, R7, R26, 0x1 ;  /* 0x0000001a07040211 */ /* 0x000fc800078408ff */
[----:B------:R-:W-:Y:S02]  /*0270*/  @P0 LEA.HI.X R5, R7, R27, R9, 0x1, P2 ;  /* 0x0000001b07050211 */ /* 0x000fe400010f0c09 */
[----:B------:R-:W-:Y:S01]  /*0280*/  ISETP.LT.U32.AND P2, PT, R18, R2, PT ;  /* 0x000000021200720c */ /* 0x000fe20003f41070 */
[----:B------:R-:W-:Y:S02]  /*0290*/  IMAD R6, R15, 0x3, RZ ;  /* 0x000000030f067824 */ /* 0x000fe400078e02ff */
[----:B------:R-:W2:Y:S01]  /*02a0*/  @P0 LDG.E.U16 R22, desc[UR4][R4.64] ;  /* 0x0000000404160981 */ /* 0x000ea2000c1e1500 */
[----:B------:R-:W-:Y:S02]  /*02b0*/  ISETP.LT.AND.EX P1, PT, R19, R0, !P1, P2 ;  /* 0x000000001300720c */ /* 0x000fe40004f21320 */
[-C--:B------:R-:W-:Y:S02]  /*02c0*/  LEA R29, P2, R15, R7.reuse, 0x1 ;  /* 0x000000070f1d7211 */ /* 0x080fe400078408ff */
[----:B------:R-:W-:-:S02]  /*02d0*/  IADD3 R11, P6, R6, R7, RZ ;  /* 0x00000007060b7210 */ /* 0x000fc40007fde0ff */
[C---:B------:R-:W-:Y:S01]  /*02e0*/  ISETP.GE.U32.AND P4, PT, R29.reuse, 0x10000, PT ;  /* 0x000100001d00780c */ /* 0x040fe20003f86070 */
[--C-:B------:R-:W-:Y:S01]  /*02f0*/  IMAD.X R25, RZ, RZ, R9.reuse, P2 ;  /* 0x000000ffff197224 */ /* 0x100fe200010e0609 */
[----:B------:R-:W-:Y:S01]  /*0300*/  ISETP.LT.U32.AND P3, PT, R29, R2, PT ;  /* 0x000000021d00720c */ /* 0x000fe20003f61070 */
[----:B------:R-:W-:Y:S01]  /*0310*/  IMAD.X R10, RZ, RZ, R9, P6 ;  /* 0x000000ffff0a7224 */ /* 0x000fe200030e0609 */
[----:B------:R-:W-:Y:S02]  /*0320*/  ISETP.GE.U32.AND P2, PT, R11, 0x10000, PT ;  /* 0x000100000b00780c */ /* 0x000fe40003f46070 */
[C---:B------:R-:W-:Y:S02]  /*0330*/  ISETP.GE.U32.AND.EX P4, PT, R25.reuse, RZ, PT, P4 ;  /* 0x000000ff1900720c */ /* 0x040fe40003f86140 */
[----:B------:R-:W-:Y:S02]  /*0340*/  @P1 LEA R16, P5, R18, R26, 0x1 ;  /* 0x0000001a12101211 */ /* 0x000fe400078a08ff */
[----:B------:R-:W-:-:S02]  /*0350*/  ISETP.LT.AND.EX P3, PT, R25, R0, !P4, P3 ;  /* 0x000000001900720c */ /* 0x000fc40006761330 */
[----:B------:R-:W-:Y:S02]  /*0360*/  @P1 LEA.HI.X R17, R18, R27, R19, 0x1, P5 ;  /* 0x0000001b12111211 */ /* 0x000fe400028f0c13 */
[----:B------:R-:W-:Y:S02]  /*0370*/  ISETP.LT.U32.AND P4, PT, R11, R2, PT ;  /* 0x000000020b00720c */ /* 0x000fe40003f81070 */
[C---:B------:R-:W-:Y:S01]  /*0380*/  ISETP.GE.U32.AND.EX P2, PT, R10.reuse, RZ, PT, P2 ;  /* 0x000000ff0a00720c */ /* 0x040fe20003f46120 */
[----:B------:R0:W3:Y:S03]  /*0390*/  @P1 LDG.E.U16 R13, desc[UR4][R16.64] ;  /* 0x00000004100d1981 */ /* 0x0000e6000c1e1500 */
[----:B------:R-:W-:-:S03]  /*03a0*/  ISETP.LT.AND.EX P2, PT, R10, R0, !P2, P4 ;  /* 0x000000000a00720c */ /* 0x000fc60005741340 */
[----:B0-----:R-:W-:-:S04]  /*03b0*/  @P3 LEA R16, P4, R29, R26, 0x1 ;  /* 0x0000001a1d103211 */ /* 0x001fc800078808ff */
[----:B------:R-:W-:-:S06]  /*03c0*/  @P3 LEA.HI.X R17, R29, R27, R25, 0x1, P4 ;  /* 0x0000001b1d113211 */ /* 0x000fcc00020f0c19 */
[C---:B------:R-:W-:Y:S01]  /*03d0*/  @P2 LEA R4, P4, R11.reuse, R26, 0x1 ;  /* 0x0000001a0b042211 */ /* 0x040fe200078808ff */
[----:B------:R-:W4:Y:S03]  /*03e0*/  @P3 LDG.E.U16 R12, desc[UR4][R16.64] ;  /* 0x00000004100c3981 */ /* 0x000f26000c1e1500 */
[----:B------:R-:W-:-:S05]  /*03f0*/  @P2 LEA.HI.X R5, R11, R27, R10, 0x1, P4 ;  /* 0x0000001b0b052211 */ /* 0x000fca00020f0c0a */
[----:B------:R0:W5:Y:S01]  /*0400*/  @P2 LDG.E.U16 R3, desc[UR4][R4.64] ;  /* 0x0000000404032981 */ /* 0x000162000c1e1500 */
[----:B------:R-:W-:-:S04]  /*0410*/  @P0 LEA R8, P4, R7, R20, 0x4 ;  /* 0x0000001407080211 */ /* 0x000fc800078820ff */
[----:B------:R-:W-:Y:S02]  /*0420*/  @P0 LEA.HI.X R9, R7, R21, R9, 0x4, P4 ;  /* 0x0000001507090211 */ /* 0x000fe400020f2409 */
[----:B------:R-:W-:Y:S01]  /*0430*/  CS2R R6, SRZ ;  /* 0x0000000000067805 */ /* 0x000fe2000001ff00 */
[----:B--2---:R-:W-:-:S04]  /*0440*/  IMAD.U32 R28, R22, 0x10000, RZ ;  /* 0x00010000161c7824 */ /* 0x004fc800078e00ff */
[----:B------:R-:W-:-:S04]  /*0450*/  @P0 FMUL.FTZ R28, R28, 1 ;  /* 0x3f8000001c1c0820 */ /* 0x000fc80000410000 */
[----:B0-----:R-:W0:Y:S02]  /*0460*/  @P0 F2F.F64.F32 R4, R28 ;  /* 0x0000001c00040310 */ /* 0x001e240000201800 */
[----:B0-----:R0:W-:Y:S01]  /*0470*/  @P0 STG.E.128 desc[UR4][R8.64], R4 ;  /* 0x0000000408000986 */ /* 0x0011e2000c101d04 */
[----:B---3--:R-:W-:-:S04]  /*0480*/  IMAD.U32 R16, R13, 0x10000, RZ ;  /* 0x000100000d107824 */ /* 0x008fc800078e00ff */
[----:B------:R-:W-:-:S06]  /*0490*/  @P1 FMUL.FTZ R16, R16, 1 ;  /* 0x3f80000010101820 */ /* 0x000fcc0000410000 */
[----:B------:R-:W1:Y:S01]  /*04a0*/  @P1 F2F.F64.F32 R16, R16 ;  /* 0x0000001000101310 */ /* 0x000e620000201800 */
[----:B0-----:R-:W-:Y:S02]  /*04b0*/  @P1 LEA R4, P0, R18, R20, 0x4 ;  /* 0x0000001412041211 */ /* 0x001fe400078020ff */
[----:B------:R-:W-:Y:S01]  /*04c0*/  CS2R R6, SRZ ;  /* 0x0000000000067805 */ /* 0x000fe2000001ff00 */
[----:B----4-:R-:W-:Y:S01]  /*04d0*/  IMAD.U32 R28, R12, 0x10000, RZ ;  /* 0x000100000c1c7824 */ /* 0x010fe200078e00ff */
[----:B------:R-:W-:Y:S02]  /*04e0*/  @P1 LEA.HI.X R5, R18, R21, R19, 0x4, P0 ;  /* 0x0000001512051211 */ /* 0x000fe400000f2413 */
[----:B------:R-:W-:-:S05]  /*04f0*/  CS2R R18, SRZ ;  /* 0x0000000000127805 */ /* 0x000fca000001ff00 */
[----:B-1----:R0:W-:Y:S02]  /*0500*/  @P1 STG.E.128 desc[UR4][R4.64], R16 ;  /* 0x0000001004001986 */ /* 0x0021e4000c101d04 */
[----:B0-----:R-:W-:Y:S01]  /*0510*/  @P3 FMUL.FTZ R18, R28, 1 ;  /* 0x3f8000001c123820 */ /* 0x001fe20000410000 */
[----:B-----5:R-:W-:-:S03]  /*0520*/  IMAD.U32 R28, R3, 0x10000, RZ ;  /* 0x00010000031c7824 */ /* 0x020fc600078e00ff */
[----:B------:R-:W0:Y:S01]  /*0530*/  @P3 F2F.F64.F32 R4, R18 ;  /* 0x0000001200043310 */ /* 0x000e220000201800 */
[----:B------:R-:W-:Y:S01]  /*0540*/  @P2 FMUL.FTZ R8, R28, 1 ;  /* 0x3f8000001c082820 */ /* 0x000fe20000410000 */
[----:B------:R-:W-:-:S04]  /*0550*/  @P3 LEA R28, P0, R29, R20, 0x4 ;  /* 0x000000141d1c3211 */ /* 0x000fc800078020ff */
[----:B------:R-:W-:Y:S01]  /*0560*/  @P3 LEA.HI.X R29, R29, R21, R25, 0x4, P0 ;  /* 0x000000151d1d3211 */ /* 0x000fe200000f2419 */
[----:B------:R-:W-:Y:S01]  /*0570*/  IMAD.MOV.U32 R25, RZ, RZ, R23 ;  /* 0x000000ffff197224 */ /* 0x000fe200078e0017 */
[----:B------:R-:W1:Y:S01]  /*0580*/  @P2 F2F.F64.F32 R8, R8 ;  /* 0x0000000800082310 */ /* 0x000e620000201800 */
[----:B------:R-:W-:Y:S01]  /*0590*/  @P2 LEA R16, P0, R11, R20, 0x4 ;  /* 0x000000140b102211 */ /* 0x000fe200078020ff */
[----:B------:R-:W-:-:S03]  /*05a0*/  IMAD.WIDE.U32 R24, R15, 0x4, R24 ;  /* 0x000000040f187825 */ /* 0x000fc600078e0018 */
[----:B------:R-:W-:Y:S02]  /*05b0*/  @P2 LEA.HI.X R17, R11, R21, R10, 0x4, P0 ;  /* 0x000000150b112211 */ /* 0x000fe400000f240a */
[----:B------:R-:W-:Y:S01]  /*05c0*/  CS2R R10, SRZ ;  /* 0x00000000000a7805 */ /* 0x000fe2000001ff00 */
[----:B0-----:R2:W-:Y:S01]  /*05d0*/  @P3 STG.E.128 desc[UR4][R28.64], R4 ;  /* 0x000000041c003986 */ /* 0x0015e2000c101d04 */
[C---:B------:R-:W-:Y:S01]  /*05e0*/  ISETP.GE.U32.AND P0, PT, R24.reuse, 0x10000, PT ;  /* 0x000100001800780c */ /* 0x040fe20003f06070 */
[----:B------:R-:W-:Y:S01]  /*05f0*/  IMAD.MOV.U32 R23, RZ, RZ, R25 ;  /* 0x000000ffff177224 */ /* 0x000fe200078e0019 */
[----:B------:R-:W-:Y:S02]  /*0600*/  ISETP.LT.U32.AND P1, PT, R24, R2, PT ;  /* 0x000000021800720c */ /* 0x000fe40003f21070 */
[C---:B------:R-:W-:Y:S02]  /*0610*/  ISETP.GE.U32.AND.EX P0, PT, R25.reuse, RZ, PT, P0 ;  /* 0x000000ff1900720c */ /* 0x040fe40003f06100 */
[----:B------:R-:W-:Y:S01]  /*0620*/  ISETP.LT.AND.EX P1, PT, R25, R0, PT, P1 ;  /* 0x000000001900720c */ /* 0x000fe20003f21310 */
[----:B-1----:R2:W-:-:S12]  /*0630*/  @P2 STG.E.128 desc[UR4][R16.64], R8 ;  /* 0x0000000810002986 */ /* 0x0025d8000c101d04 */
[----:B------:R-:W-:Y:S05]  /*0640*/  @!P0 BRA P1, `(.L_x_2557) ;  /* 0xfffffff800dc8947 */ /* 0x000fea000083ffff */
[----:B------:R-:W-:Y:S05]  /*0650*/  EXIT ;  /* 0x000000000000794d */ /* 0x000fea0003800000 */
.L_x_2556:
        /* <DEDUP_REMOVED lines=8> */
.L_x_2558:
[----:B------:R-:W-:-:S04]  /*06e0*/  LEA R6, P0, R25, R26, 0x3 ;  /* 0x0000001a19067211 */ /* 0x000fc800078018ff */
[----:B------:R-:W-:-:S06]  /*06f0*/  LEA.HI.X R7, R25, R27, R3, 0x3, P0 ;  /* 0x0000001b19077211 */ /* 0x000fcc00000f1c03 */
[----:B------:R-:W2:Y:S01]  /*0700*/  LDG.E.64 R6, desc[UR4][R6.64] ;  /* 0x0000000406067981 */ /* 0x000ea2000c1e1b00 */
[C---:B-1----:R-:W-:Y:S02]  /*0710*/  LEA R22, P0, R25.reuse, R20, 0x6 ;  /* 0x0000001419167211 */ /* 0x042fe400078030ff */
        /* <DEDUP_REMOVED lines=9> */
[C---:B--2---:R-:W-:Y:S01]  /*07b0*/  PRMT R8, R6.reuse, 0x7632, R8 ;  /* 0x0000763206087816 */ /* 0x044fe20000000008 */
[----:B------:R-:W-:Y:S01]  /*07c0*/  IMAD.U32 R4, R6, 0x10000, RZ ;  /* 0x0001000006047824 */ /* 0x000fe200078e00ff */
[C---:B------:R-:W-:Y:S01]  /*07d0*/  PRMT R10, R7.reuse, 0x7632, R10 ;  /* 0x00007632070a7816 */ /* 0x040fe2000000000a */
[----:B------:R-:W-:Y:S01]  /*07e0*/  IMAD.U32 R9, R7, 0x10000, RZ ;  /* 0x0001000007097824 */ /* 0x000fe200078e00ff */
[----:B------:R-:W-:Y:S01]  /*07f0*/  CS2R R6, SRZ ;  /* 0x0000000000067805 */ /* 0x000fe2000001ff00 */
[----:B------:R-:W-:Y:S02]  /*0800*/  IMAD.U32 R11, R8, 0x10000, RZ ;  /* 0x00010000080b7824 */ /* 0x000fe400078e00ff */
[----:B------:R-:W-:Y:S01]  /*0810*/  FMUL.FTZ R4, R4, 1 ;  /* 0x3f80000004047820 */ /* 0x000fe20000410000 */
[----:B------:R-:W-:-:S02]  /*0820*/  IMAD.U32 R10, R10, 0x10000, RZ ;  /* 0x000100000a0a7824 */ /* 0x000fc400078e00ff */
[----:B------:R-:W-:Y:S01]  /*0830*/  FMUL.FTZ R9, R9, 1 ;  /* 0x3f80000009097820 */ /* 0x000fe20000410000 */
[----:B------:R-:W-:Y:S01]  /*0840*/  FMUL.FTZ R12, R11, 1 ;  /* 0x3f8000000b0c7820 */ /* 0x000fe20000410000 */
[----:B------:R-:W-:Y:S01]  /*0850*/  FMUL.FTZ R16, R10, 1 ;  /* 0x3f8000000a107820 */ /* 0x000fe20000410000 */
[----:B------:R-:W0:Y:S01]  /*0860*/  F2F.F64.F32 R4, R4 ;  /* 0x0000000400047310 */ /* 0x000e220000201800 */
[----:B------:R-:W-:-:S07]  /*0870*/  CS2R R10, SRZ ;  /* 0x00000000000a7805 */ /* 0x000fce000001ff00 */
[----:B------:R-:W1:Y:S01]  /*0880*/  F2F.F64.F32 R8, R9 ;  /* 0x0000000900087310 */ /* 0x000e620000201800 */
[----:B0-----:R0:W-:Y:S07]  /*0890*/  STG.E.128 desc[UR4][R22.64], R4 ;  /* 0x0000000416007986 */ /* 0x0011ee000c101d04 */
[----:B------:R-:W2:Y:S01]  /*08a0*/  F2F.F64.F32 R12, R12 ;  /* 0x0000000c000c7310 */ /* 0x000ea20000201800 */
[----:B-1----:R1:W-:Y:S07]  /*08b0*/  STG.E.128 desc[UR4][R22.64+0x20], R8 ;  /* 0x0000200816007986 */ /* 0x0023ee000c101d04 */
[----:B------:R-:W3:Y:S01]  /*08c0*/  F2F.F64.F32 R16, R16 ;  /* 0x0000001000107310 */ /* 0x000ee20000201800 */
[----:B--2---:R1:W-:Y:S01]  /*08d0*/  STG.E.128 desc[UR4][R22.64+0x10], R12 ;  /* 0x0000100c16007986 */ /* 0x0043e2000c101d04 */
[----:B0-----:R-:W-:-:S04]  /*08e0*/  SHF.L.U64.HI R5, R25, 0x2, R3 ;  /* 0x0000000219057819 */ /* 0x001fc80000010203 */
[----:B------:R-:W-:Y:S01]  /*08f0*/  ISETP.GE.AND.EX P0, PT, R5, R0, PT, P0 ;  /* 0x000000000500720c */ /* 0x000fe20003f06300 */
[----:B---3--:R1:W-:-:S12]  /*0900*/  STG.E.128 desc[UR4][R22.64+0x30], R16 ;  /* 0x0000301016007986 */ /* 0x0083d8000c101d04 */
[----:B------:R-:W-:Y:S05]  /*0910*/  @!P0 BRA P1, `(.L_x_2558) ;  /* 0xfffffffc00708947 */ /* 0x000fea000083ffff */
[----:B------:R-:W-:Y:S05]  /*0920*/  EXIT ;  /* 0x000000000000794d */ /* 0x000fea0003800000 */
.L_x_2559:
        /* <DEDUP_REMOVED lines=13> */
.L_x_7922:


//--------------------- .text._ZN2at6native55_GLOBAL__N__de093ff9_22_ForeachBinaryOpList_cu_a911ec4325multi_tensor_apply_kernelINS1_18TensorListMetadataILi2EEENS1_11CopyFunctorIN3c107complexIdEENS6_4HalfELi2ELi1ELi1EEEJNS0_4CopyIS8_S9_EEEEEvT_T0_DpT1_ --------------------------
	.section	.text._ZN2at6native55_GLOBAL__N__de093ff9_22_ForeachBinaryOpList_cu_a911ec4325multi_tensor_apply_kernelINS1_18TensorListMetadataILi2EEENS1_11CopyFunctorIN3c107complexIdEENS6_4HalfELi2ELi1ELi1EEEJNS0_4CopyIS8_S9_EEEEEvT_T0_DpT1_,"ax",@progbits
	.align	128
.text._ZN2at6native55_GLOBAL__N__de093ff9_22_ForeachBinaryOpList_cu_a911ec4325multi_tensor_apply_kernelINS1_18TensorListMetadataILi2EEENS1_11CopyFunctorIN3c107complexIdEENS6_4HalfELi2ELi1ELi1EEEJNS0_4CopyIS8_S9_EEEEEvT_T0_DpT1_:
        .type           _ZN2at6native55_GLOBAL__N__de093ff9_22_ForeachBinaryOpList_cu_a911ec4325multi_tensor_apply_kernelINS1_18TensorListMetadataILi2EEENS1_11CopyFunctorIN3c107complexIdEENS6_4HalfELi2ELi1ELi1EEEJNS0_4CopyIS8_S9_EEEEEvT_T0_DpT1_,@function
        .size           _ZN2at6native55_GLOBAL__N__de093ff9_22_ForeachBinaryOpList_cu_a911ec4325multi_tensor_apply_kernelINS1_18TensorListMetadataILi2EEENS1_11CopyFunctorIN3c107complexIdEENS6_4HalfELi2ELi1ELi1EEEJNS0_4CopyIS8_S9_EEEEEvT_T0_DpT1_,(.L_x_7923 - _ZN2at6native55_GLOBAL__N__de093ff9_22_ForeachBinaryOpList_cu_a911ec4325multi_tensor_apply_kernelINS1_18TensorListMetadataILi2EEENS1_11CopyFunctorIN3c107complexIdEENS6_4HalfELi2ELi1ELi1EEEJNS0_4CopyIS8_S9_EEEEEvT_T0_DpT1_)
        .other          _ZN2at6native55_GLOBAL__N__de093ff9_22_ForeachBinaryOpList_cu_a911ec4325multi_tensor_apply_kernelINS1_18TensorListMetadataILi2EEENS1_11CopyFunctorIN3c107complexIdEENS6_4HalfELi2ELi1ELi1EEEJNS0_4CopyIS8_S9_EEEEEvT_T0_DpT1_,@"STO_CUDA_ENTRY STV_DEFAULT"
_ZN2at6native55_GLOBAL__N__de093ff9_22_ForeachBinaryOpList_cu_a911ec4325multi_tensor_apply_kernelINS1_18TensorListMetadataILi2EEENS1_11CopyFunctorIN3c107complexIdEENS6_4HalfELi2ELi1ELi1EEEJNS0_4CopyIS8_S9_EEEEEvT_T0_DpT1_:
        /* <DEDUP_REMOVED lines=28> */
.L_x_2561:
        /* <DEDUP_REMOVED lines=40> */
[----:B--2---:R-:W-:-:S05]  /*0440*/  HADD2.F32 R28, -RZ, R22.H0_H0 ;  /* 0x20000016ff1c7230 */ /* 0x004fca0000004100 */
[----:B------:R-:W-:-:S04]  /*0450*/  @P0 FMUL.FTZ R28, R28, 1 ;  /* 0x3f8000001c1c0820 */ /* 0x000fc80000410000 */
[----:B0-----:R-:W0:Y:S01]  /*0460*/  @P0 F2F.F64.F32 R4, R28 ;  /* 0x0000001c00040310 */ /* 0x001e220000201800 */
[----:B---3--:R-:W-:Y:S01]  /*0470*/  HADD2.F32 R16, -RZ, R13.H0_H0 ;  /* 0x2000000dff107230 */ /* 0x008fe20000004100 */
[----:B0-----:R0:W-:Y:S04]  /*0480*/  @P0 STG.E.128 desc[UR4][R8.64], R4 ;  /* 0x0000000408000986 */ /* 0x0011e8000c101d04 */
[----:B------:R-:W-:-:S06]  /*0490*/  @P1 FMUL.FTZ R16, R16, 1 ;  /* 0x3f80000010101820 */ /* 0x000fcc0000410000 */
[----:B------:R-:W1:Y:S01]  /*04a0*/  @P1 F2F.F64.F32 R16, R16 ;  /* 0x0000001000101310 */ /* 0x000e620000201800 */
[C---:B0-----:R-:W-:Y:S01]  /*04b0*/  @P1 LEA R4, P0, R18.reuse, R20, 0x4 ;  /* 0x0000001412041211 */ /* 0x041fe200078020ff */
[----:B----4-:R-:W-:Y:S01]  /*04c0*/  HADD2.F32 R28, -RZ, R12.H0_H0 ;  /* 0x2000000cff1c7230 */ /* 0x010fe20000004100 */
[----:B------:R-:W-:Y:S02]  /*04d0*/  CS2R R6, SRZ ;  /* 0x0000000000067805 */ /* 0x000fe4000001ff00 */
[----:B------:R-:W-:Y:S02]  /*04e0*/  @P1 LEA.HI.X R5, R18, R21, R19, 0x4, P0 ;  /* 0x0000001512051211 */ /* 0x000fe400000f2413 */
[----:B------:R-:W-:-:S05]  /*04f0*/  CS2R R18, SRZ ;  /* 0x0000000000127805 */ /* 0x000fca000001ff00 */
[----:B-1----:R0:W-:Y:S02]  /*0500*/  @P1 STG.E.128 desc[UR4][R4.64], R16 ;  /* 0x0000001004001986 */ /* 0x0021e4000c101d04 */
[----:B0-----:R-:W-:Y:S01]  /*0510*/  @P3 FMUL.FTZ R18, R28, 1 ;  /* 0x3f8000001c123820 */ /* 0x001fe20000410000 */
[----:B-----5:R-:W-:-:S03]  /*0520*/  HADD2.F32 R28, -RZ, R3.H0_H0 ;  /* 0x20000003ff1c7230 */ /* 0x020fc60000004100 */
[----:B------:R-:W0:Y:S02]  /*0530*/  @P3 F2F.F64.F32 R4, R18 ;  /* 0x0000001200043310 */ /* 0x000e240000201800 */
[----:B------:R-:W-:Y:S01]  /*0540*/  @P2 FMUL.FTZ R8, R28, 1 ;  /* 0x3f8000001c082820 */ /* 0x000fe20000410000 */
[----:B------:R-:W-:-:S04]  /*0550*/  @P3 LEA R28, P0, R29, R20, 0x4 ;  /* 0x000000141d1c3211 */ /* 0x000fc800078020ff */
[----:B------:R-:W-:Y:S01]  /*0560*/  @P3 LEA.HI.X R29, R29, R21, R25, 0x4, P0 ;  /* 0x000000151d1d3211 */ /* 0x000fe200000f2419 */
[----:B------:R-:W1:Y:S01]  /*0570*/  @P2 F2F.F64.F32 R8, R8 ;  /* 0x0000000800082310 */ /* 0x000e620000201800 */
[----:B------:R-:W-:Y:S01]  /*0580*/  @P2 LEA R16, P0, R11, R20, 0x4 ;  /* 0x000000140b102211 */ /* 0x000fe200078020ff */
[----:B------:R-:W-:-:S03]  /*0590*/  IMAD.MOV.U32 R25, RZ, RZ, R23 ;  /* 0x000000ffff197224 */ /* 0x000fc600078e0017 */
[----:B------:R-:W-:Y:S02]  /*05a0*/  @P2 LEA.HI.X R17, R11, R21, R10, 0x4, P0 ;  /* 0x000000150b112211 */ /* 0x000fe400000f240a */
[----:B------:R-:W-:Y:S01]  /*05b0*/  CS2R R10, SRZ ;  /* 0x00000000000a7805 */ /* 0x000fe2000001ff00 */
[----:B------:R-:W-:Y:S01]  /*05c0*/  IMAD.WIDE.U32 R24, R15, 0x4, R24 ;  /* 0x000000040f187825 */ /* 0x000fe200078e0018 */
[----:B0-----:R2:W-:Y:S03]  /*05d0*/  @P3 STG.E.128 desc[UR4][R28.64], R4 ;  /* 0x000000041c003986 */ /* 0x0015e6000c101d04 */
[----:B------:R-:W-:Y:S01]  /*05e0*/  IMAD.MOV.U32 R23, RZ, RZ, R25 ;  /* 0x000000ffff177224 */ /* 0x000fe200078e0019 */
[C---:B------:R-:W-:Y:S02]  /*05f0*/  ISETP.GE.U32.AND P0, PT, R24.reuse, 0x10000, PT ;  /* 0x000100001800780c */ /* 0x040fe40003f06070 */
[----:B------:R-:W-:Y:S01]  /*0600*/  ISETP.LT.U32.AND P1, PT, R24, R2, PT ;  /* 0x000000021800720c */ /* 0x000fe20003f21070 */
[----:B-1----:R2:W-:Y:S01]  /*0610*/  @P2 STG.E.128 desc[UR4][R16.64], R8 ;  /* 0x0000000810002986 */ /* 0x0025e2000c101d04 */
[----:B------:R-:W-:-:S02]  /*0620*/  ISETP.GE.U32.AND.EX P0, PT, R25, RZ, PT, P0 ;  /* 0x000000ff1900720c */ /* 0x000fc40003f06100 */
[----:B------:R-:W-:-:S13]  /*0630*/  ISETP.LT.AND.EX P1, PT, R25, R0, PT, P1 ;  /* 0x000000001900720c */ /* 0x000fda0003f21310 */
[----:B------:R-:W-:Y:S05]  /*0640*/  @!P0 BRA P1, `(.L_x_2561) ;  /* 0xfffffff800dc8947 */ /* 0x000fea000083ffff */
[----:B------:R-:W-:Y:S05]  /*0650*/  EXIT ;  /* 0x000000000000794d */ /* 0x000fea0003800000 */
.L_x_2560:
        /* <DEDUP_REMOVED lines=8> */
.L_x_2562:
        /* <DEDUP_REMOVED lines=12> */
[----:B------:R-:W-:Y:S01]  /*07a0*/  ISETP.LT.U32.AND.EX P1, PT, R3, RZ, PT, P1 ;  /* 0x000000ff0300720c */ /* 0x000fe20003f21110 */
[--C-:B--2---:R-:W-:Y:S02]  /*07b0*/  HADD2.F32 R4, -RZ, R6.reuse.H0_H0 ;  /* 0x20000006ff047230 */ /* 0x104fe40000004100 */
[----:B------:R-:W-:Y:S02]  /*07c0*/  HADD2.F32 R8, -RZ, R6.H1_H1 ;  /* 0x30000006ff087230 */ /* 0x000fe40000004100 */
[--C-:B------:R-:W-:Y:S02]  /*07d0*/  HADD2.F32 R10, -RZ, R7.reuse.H0_H0 ;  /* 0x20000007ff0a7230 */ /* 0x100fe40000004100 */
[----:B------:R-:W-:Y:S01]  /*07e0*/  FMUL.FTZ R4, R4, 1 ;  /* 0x3f80000004047820 */ /* 0x000fe20000410000 */
[----:B------:R-:W-:-:S02]  /*07f0*/  HADD2.F32 R11, -RZ, R7.H1_H1 ;  /* 0x30000007ff0b7230 */ /* 0x000fc40000004100 */
[----:B------:R-:W-:Y:S01]  /*0800*/  FMUL.FTZ R8, R8, 1 ;  /* 0x3f80000008087820 */ /* 0x000fe20000410000 */
[----:B------:R-:W-:Y:S01]  /*0810*/  CS2R R6, SRZ ;  /* 0x0000000000067805 */ /* 0x000fe2000001ff00 */
        /* <DEDUP_REMOVED lines=15> */
.L_x_2563:
        /* <DEDUP_REMOVED lines=15> */
.L_x_7923:


//--------------------- .text._ZN2at6native55_GLOBAL__N__de093ff9_22_ForeachBinaryOpList_cu_a911ec4325multi_tensor_apply_kernelINS1_18TensorListMetadataILi2EEENS1_11CopyFunctorIN3c107complexIdEENS7_IfEELi2ELi1ELi1EEEJNS0_4CopyIS8_S9_EEEEEvT_T0_DpT1_ --------------------------
	.section	.text._ZN2at6native55_GLOBAL__N__de093ff9_22_ForeachBinaryOpList_cu_a911ec4325multi_tensor_apply_kernelINS1_18TensorListMetadataILi2EEENS1_11CopyFunctorIN3c107complexIdEENS7_IfEELi2ELi1ELi1EEEJNS0_4CopyIS8_S9_EEEEEvT_T0_DpT1_,"ax",@progbits
	.align	128
.text._ZN2at6native55_GLOBAL__N__de093ff9_22_ForeachBinaryOpList_cu_a911ec4325multi_tensor_apply_kernelINS1_18TensorListMetadataILi2EEENS1_11CopyFunctorIN3c107complexIdEENS7_IfEELi2ELi1ELi1EEEJNS0_4CopyIS8_S9_EEEEEvT_T0_DpT1_:
        .type           _ZN2at6native55_GLOBAL__N__de093ff9_22_ForeachBinaryOpList_cu_a911ec4325multi_tensor_apply_kernelINS1_18TensorListMetadataILi2EEENS1_11CopyFunctorIN3c107complexIdEENS7_IfEELi2ELi1ELi1EEEJNS0_4CopyIS8_S9_EEEEEvT_T0_DpT1_,@function
        .size           _ZN2at6native55_GLOBAL__N__de093ff9_22_ForeachBinaryOpList_cu_a911ec4325multi_tensor_apply_kernelINS1_18TensorListMetadataILi2EEENS1_11CopyFunctorIN3c107complexIdEENS7_IfEELi2ELi1ELi1EEEJNS0_4CopyIS8_S9_EEEEEvT_T0_DpT1_,(.L_x_7924 - _ZN2at6native55_GLOBAL__N__de093ff9_22_ForeachBinaryOpList_cu_a911ec4325multi_tensor_apply_kernelINS1_18TensorListMetadataILi2EEENS1_11CopyFunctorIN3c107complexIdEENS7_IfEELi2ELi1ELi1EEEJNS0_4CopyIS8_S9_EEEEEvT_T0_DpT1_)
        .other          _ZN2at6native55_GLOBAL__N__de093ff9_22_ForeachBinaryOpList_cu_a911ec4325multi_tensor_apply_kernelINS1_18TensorListMetadataILi2EEENS1_11CopyFunctorIN3c107complexIdEENS7_IfEELi2ELi1ELi1EEEJNS0_4CopyIS8_S9_EEEEEvT_T0_DpT1_,@"STO_CUDA_ENTRY STV_DEFAULT"
_ZN2at6native55_GLOBAL__N__de093ff9_22_ForeachBinaryOpList_cu_a911ec4325multi_tensor_apply_kernelINS1_18TensorListMetadataILi2EEENS1_11CopyFunctorIN3c107complexIdEENS7_IfEELi2ELi1ELi1EEEJNS0_4CopyIS8_S9_EEEEEvT_T0_DpT1_:
        /* <DEDUP_REMOVED lines=34> */
.L_x_2565:
        /* <DEDUP_REMOVED lines=10> */
[----:B------:R-:W-:Y:S01]  /*02c0*/  ISETP.GE.U32.AND.EX P1, PT, R8, RZ, PT, P1 ;  /* 0x000000ff0800720c */ /* 0x000fe20003f26110 */
[----:B------:R-:W-:-:S03]  /*02d0*/  IMAD R15, R26, 0x3, RZ ;  /* 0x000000031a0f7824 */ /* 0x000fc600078e02ff */
[----:B------:R-:W-:-:S03]  /*02e0*/  ISETP.LT.AND.EX P1, PT, R8, UR6, !P1, P2 ;  /* 0x0000000608007c0c */ /* 0x000fc6000cf21320 */
[----:B------:R-:W-:-:S04]  /*02f0*/  @P0 LEA R12, P3, R14, UR4, 0x3 ;  /* 0x000000040e0c0c11 */ /* 0x000fc8000f8618ff */
[--C-:B------:R-:W-:Y:S02]  /*0300*/  @P0 LEA.HI.X R13, R14, UR5, R11.reuse, 0x3, P3 ;  /* 0x000000050e0d0c11 */ /* 0x100fe400098f1c0b */
[-C--:B------:R-:W-:Y:S02]  /*0310*/  LEA R0, P3, R26, R14.reuse, 0x1 ;  /* 0x0000000e1a007211 */ /* 0x080fe400078608ff */
[----:B------:R-:W-:Y:S01]  /*0320*/  IADD3 R2, P4, R15, R14, RZ ;  /* 0x0000000e0f027210 */ /* 0x000fe20007f9e0ff */
[----:B------:R0:W2:Y:S01]  /*0330*/  @P0 LDG.E.64 R22, desc[UR10][R12.64] ;  /* 0x0000000a0c160981 */ /* 0x0000a2000c1e1b00 */
[C---:B------:R-:W-:Y:S01]  /*0340*/  ISETP.GE.U32.AND P2, PT, R0.reuse, 0x10000, PT ;  /* 0x000100000000780c */ /* 0x040fe20003f46070 */
[--C-:B------:R-:W-:Y:S01]  /*0350*/  IMAD.X R25, RZ, RZ, R11.reuse, P3 ;  /* 0x000000ffff197224 */ /* 0x100fe200018e060b */
[----:B------:R-:W-:Y:S01]  /*0360*/  ISETP.LT.U32.AND P3, PT, R0, UR13, PT ;  /* 0x0000000d00007c0c */ /* 0x000fe2000bf61070 */
[----:B------:R-:W-:Y:S01]  /*0370*/  IMAD.X R27, RZ, RZ, R11, P4 ;  /* 0x000000ffff1b7224 */ /* 0x000fe200020e060b */
[----:B------:R-:W-:-:S02]  /*0380*/  @P1 LEA R18, P5, R9, UR4, 0x3 ;  /* 0x0000000409121c11 */ /* 0x000fc4000f8a18ff */
[C---:B------:R-:W-:Y:S02]  /*0390*/  ISETP.GE.U32.AND.EX P2, PT, R25.reuse, RZ, PT, P2 ;  /* 0x000000ff1900720c */ /* 0x040fe40003f46120 */
[C---:B------:R-:W-:Y:S02]  /*03a0*/  ISETP.LT.U32.AND P4, PT, R2.reuse, UR13, PT ;  /* 0x0000000d02007c0c */ /* 0x040fe4000bf81070 */
[----:B------:R-:W-:Y:S02]  /*03b0*/  ISETP.LT.AND.EX P2, PT, R25, UR6, !P2, P3 ;  /* 0x0000000619007c0c */ /* 0x000fe4000d741330 */
[----:B------:R-:W-:Y:S02]  /*03c0*/  ISETP.GE.U32.AND P3, PT, R2, 0x10000, PT ;  /* 0x000100000200780c */ /* 0x000fe40003f66070 */
[----:B------:R-:W-:Y:S02]  /*03d0*/  @P1 LEA.HI.X R19, R9, UR5, R8, 0x3, P5 ;  /* 0x0000000509131c11 */ /* 0x000fe4000a8f1c08 */
[----:B------:R-:W-:-:S03]  /*03e0*/  ISETP.GE.U32.AND.EX P3, PT, R27, RZ, PT, P3 ;  /* 0x000000ff1b00720c */ /* 0x000fc60003f66130 */
[----:B------:R1:W3:Y:S01]  /*03f0*/  @P1 LDG.E.64 R20, desc[UR10][R18.64] ;  /* 0x0000000a12141981 */ /* 0x0002e2000c1e1b00 */
[----:B------:R-:W-:-:S03]  /*0400*/  ISETP.LT.AND.EX P3, PT, R27, UR6, !P3, P4 ;  /* 0x000000061b007c0c */ /* 0x000fc6000df61340 */
[----:B------:R-:W-:-:S04]  /*0410*/  @P2 LEA R16, P4, R0, UR4, 0x3 ;  /* 0x0000000400102c11 */ /* 0x000fc8000f8818ff */
[----:B------:R-:W-:-:S05]  /*0420*/  @P2 LEA.HI.X R17, R0, UR5, R25, 0x3, P4 ;  /* 0x0000000500112c11 */ /* 0x000fca000a0f1c19 */
[----:B------:R4:W5:Y:S01]  /*0430*/  @P2 LDG.E.64 R6, desc[UR10][R16.64] ;  /* 0x0000000a10062981 */ /* 0x000962000c1e1b00 */
[----:B0-----:R-:W-:-:S04]  /*0440*/  @P3 LEA R12, P4, R2, UR4, 0x3 ;  /* 0x00000004020c3c11 */ /* 0x001fc8000f8818ff */
[----:B------:R-:W-:-:S05]  /*0450*/  @P3 LEA.HI.X R13, R2, UR5, R27, 0x3, P4 ;  /* 0x00000005020d3c11 */ /* 0x000fca000a0f1c1b */
[----:B------:R0:W5:Y:S01]  /*0460*/  @P3 LDG.E.64 R4, desc[UR10][R12.64] ;  /* 0x0000000a0c043981 */ /* 0x000162000c1e1b00 */
[----:B------:R-:W-:-:S04]  /*0470*/  @P0 LEA R10, P4, R14, UR8, 0x4 ;  /* 0x000000080e0a0c11 */ /* 0x000fc8000f8820ff */
[----:B------:R-:W-:Y:S01]  /*0480*/  @P0 LEA.HI.X R11, R14, UR9, R11, 0x4, P4 ;  /* 0x000000090e0b0c11 */ /* 0x000fe2000a0f240b */
[----:B--2---:R-:W-:Y:S01]  /*0490*/  @P0 FMUL.FTZ R28, R23, 1 ;  /* 0x3f800000171c0820 */ /* 0x004fe20000410000 */
[----:B------:R-:W-:-:S03]  /*04a0*/  @P0 FMUL.FTZ R15, R22, 1 ;  /* 0x3f800000160f0820 */ /* 0x000fc60000410000 */
[----:B-1----:R-:W-:Y:S08]  /*04b0*/  @P0 F2F.F64.F32 R18, R28 ;  /* 0x0000001c00120310 */ /* 0x002ff00000201800 */
[----:B----4-:R-:W1:Y:S01]  /*04c0*/  @P0 F2F.F64.F32 R16, R15 ;  /* 0x0000000f00100310 */ /* 0x010e620000201800 */
[----:B---3--:R-:W-:Y:S01]  /*04d0*/  @P1 FMUL.FTZ R14, R21, 1 ;  /* 0x3f800000150e1820 */ /* 0x008fe20000410000 */
[----:B0-----:R-:W-:-:S06]  /*04e0*/  @P1 FMUL.FTZ R12, R20, 1 ;  /* 0x3f800000140c1820 */ /* 0x001fcc0000410000 */
[----:B------:R-:W-:Y:S01]  /*04f0*/  @P1 F2F.F64.F32 R14, R14 ;  /* 0x0000000e000e1310 */ /* 0x000fe20000201800 */
[----:B-1----:R0:W-:Y:S01]  /*0500*/  @P0 STG.E.128 desc[UR10][R10.64], R16 ;  /* 0x000000100a000986 */ /* 0x0021e2000c101d0a */
[----:B-----5:R-:W-:-:S06]  /*0510*/  @P2 FMUL.FTZ R28, R7, 1 ;  /* 0x3f800000071c2820 */ /* 0x020fcc0000410000 */
[----:B------:R-:W1:Y:S01]  /*0520*/  @P1 F2F.F64.F32 R12, R12 ;  /* 0x0000000c000c1310 */ /* 0x000e620000201800 */
[----:B0-----:R-:W-:Y:S01]  /*0530*/  @P1 LEA R16, P0, R9, UR8, 0x4 ;  /* 0x0000000809101c11 */ /* 0x001fe2000f8020ff */
[----:B------:R-:W-:-:S06]  /*0540*/  @P3 FMUL.FTZ R18, R5, 1 ;  /* 0x3f80000005123820 */ /* 0x000fcc0000410000 */
[----:B------:R0:W-:Y:S01]  /*0550*/  @P2 F2F.F64.F32 R10, R28 ;  /* 0x0000001c000a2310 */ /* 0x0001e20000201800 */
[----:B------:R-:W-:Y:S01]  /*0560*/  @P1 LEA.HI.X R17, R9, UR9, R8, 0x4, P0 ;  /* 0x0000000909111c11 */ /* 0x000fe200080f2408 */
[----:B------:R-:W-:-:S04]  /*0570*/  @P2 FMUL.FTZ R8, R6, 1 ;  /* 0x3f80000006082820 */ /* 0x000fc80000410000 */
[----:B-1----:R1:W-:Y:S01]  /*0580*/  @P1 STG.E.128 desc[UR10][R16.64], R12 ;  /* 0x0000000c10001986 */ /* 0x0023e2000c101d0a */
[----:B0-----:R-:W-:Y:S01]  /*0590*/  @P3 FMUL.FTZ R28, R4, 1 ;  /* 0x3f800000041c3820 */ /* 0x001fe20000410000 */
[----:B------:R-:W0:Y:S08]  /*05a0*/  @P2 F2F.F64.F32 R8, R8 ;  /* 0x0000000800082310 */ /* 0x000e300000201800 */
[----:B------:R-:W-:Y:S01]  /*05b0*/  @P3 F2F.F64.F32 R18, R18 ;  /* 0x0000001200123310 */ /* 0x000fe20000201800 */
[----:B-1----:R-:W-:-:S07]  /*05c0*/  @P2 LEA R12, P0, R0, UR8, 0x4 ;  /* 0x00000008000c2c11 */ /* 0x002fce000f8020ff */
[----:B------:R-:W1:Y:S01]  /*05d0*/  @P3 F2F.F64.F32 R16, R28 ;  /* 0x0000001c00103310 */ /* 0x000e620000201800 */
[----:B------:R-:W-:Y:S02]  /*05e0*/  @P2 LEA.HI.X R13, R0, UR9, R25, 0x4, P0 ;  /* 0x00000009000d2c11 */ /* 0x000fe400080f2419 */
[----:B------:R-:W-:-:S03]  /*05f0*/  @P3 LEA R14, P0, R2, UR8, 0x4 ;  /* 0x00000008020e3c11 */ /* 0x000fc6000f8020ff */
[----:B0-----:R2:W-:Y:S01]  /*0600*/  @P2 STG.E.128 desc[UR10][R12.64], R8 ;  /* 0x000000080c002986 */ /* 0x0015e2000c101d0a */
[----:B------:R-:W-:Y:S01]  /*0610*/  @P3 LEA.HI.X R15, R2, UR9, R27, 0x4, P0 ;  /* 0x00000009020f3c11 */ /* 0x000fe200080f241b */
[----:B------:R-:W-:-:S04]  /*0620*/  IMAD.MOV.U32 R2, RZ, RZ, R24 ;  /* 0x000000ffff027224 */ /* 0x000fc800078e0018 */
[----:B------:R-:W-:Y:S01]  /*0630*/  IMAD.WIDE.U32 R2, R26, 0x4, R2 ;  /* 0x000000041a027825 */ /* 0x000fe200078e0002 */
[----:B-1----:R2:W-:Y:S03]  /*0640*/  @P3 STG.E.128 desc[UR10][R14.64], R16 ;  /* 0x000000100e003986 */ /* 0x0025e6000c101d0a */
[----:B------:R-:W-:Y:S01]  /*0650*/  IMAD.MOV.U32 R24, RZ, RZ, R2 ;  /* 0x000000ffff187224 */ /* 0x000fe200078e0002 */
[C---:B------:R-:W-:Y:S02]  /*0660*/  ISETP.GE.U32.AND P0, PT, R2.reuse, 0x10000, PT ;  /* 0x000100000200780c */ /* 0x040fe40003f06070 */
[----:B------:R-:W-:Y:S02]  /*0670*/  ISETP.LT.U32.AND P1, PT, R2, UR13, PT ;  /* 0x0000000d02007c0c */ /* 0x000fe4000bf21070 */
[C---:B------:R-:W-:Y:S02]  /*0680*/  ISETP.GE.U32.AND.EX P0, PT, R3.reuse, RZ, PT, P0 ;  /* 0x000000ff0300720c */ /* 0x040fe40003f06100 */
[----:B------:R-:W-:-:S13]  /*0690*/  ISETP.LT.AND.EX P1, PT, R3, UR6, PT, P1 ;  /* 0x0000000603007c0c */ /* 0x000fda000bf21310 */
[----:B--2---:R-:W-:Y:S05]  /*06a0*/  @!P0 BRA P1, `(.L_x_2565) ;  /* 0xfffffff800dc8947 */ /* 0x004fea000083ffff */
[----:B------:R-:W-:Y:S05]  /*06b0*/  EXIT ;  /* 0x000000000000794d */ /* 0x000fea0003800000 */
.L_x_2564:
        /* <DEDUP_REMOVED lines=8> */
.L_x_2566:
[----:B0-----:R-:W-:-:S04]  /*0740*/  LEA R20, P0, R0, UR4, 0x5 ;  /* 0x0000000400147c11 */ /* 0x001fc8000f8028ff */
[----:B------:R-:W-:-:S05]  /*0750*/  LEA.HI.X R21, R0, UR5, R3, 0x5, P0 ;  /* 0x0000000500157c11 */ /* 0x000fca00080f2c03 */
[----:B------:R-:W2:Y:S04]  /*0760*/  LDG.E.128 R16, desc[UR10][R20.64] ;  /* 0x0000000a14107981 */ /* 0x000ea8000c1e1d00 */
[----:B------:R-:W3:Y:S01]  /*0770*/  LDG.E.128 R4, desc[UR10][R20.64+0x10] ;  /* 0x0000100a14047981 */ /* 0x000ee2000c1e1d00 */
[----:B--2---:R-:W-:Y:S01]  /*0780*/  FMUL.FTZ R8, R16, 1 ;  /* 0x3f80000010087820 */ /* 0x004fe20000410000 */
[----:B------:R-:W-:Y:S01]  /*0790*/  FMUL.FTZ R12, R18, 1 ;  /* 0x3f800000120c7820 */ /* 0x000fe20000410000 */
[----:B------:R-:W-:Y:S01]  /*07a0*/  FMUL.FTZ R10, R17, 1 ;  /* 0x3f800000110a7820 */ /* 0x000fe20000410000 */
[----:B------:R-:W-:Y:S01]  /*07b0*/  FMUL.FTZ R14, R19, 1 ;  /* 0x3f800000130e7820 */ /* 0x000fe20000410000 */
[----:B---3--:R-:W-:Y:S01]  /*07c0*/  FMUL.FTZ R18, R5, 1 ;  /* 0x3f80000005127820 */ /* 0x008fe20000410000 */
[----:B------:R-:W-:Y:S01]  /*07d0*/  FMUL.FTZ R16, R4, 1 ;  /* 0x3f80000004107820 */ /* 0x000fe20000410000 */
[----:B------:R-:W-:Y:S01]  /*07e0*/  FMUL.FTZ R7, R7, 1 ;  /* 0x3f80000007077820 */ /* 0x000fe20000410000 */
[----:B------:R-:W-:Y:S01]  /*07f0*/  FMUL.FTZ R6, R6, 1 ;  /* 0x3f80000006067820 */ /* 0x000fe20000410000 */
[----:B------:R-:W-:Y:S01]  /*0800*/  F2F.F64.F32 R10, R10 ;  /* 0x0000000a000a7310 */ /* 0x000fe20000201800 */
[----:B------:R-:W-:-:S04]  /*0810*/  LEA R4, P0, R0, UR8, 0x6 ;  /* 0x0000000800047c11 */ /* 0x000fc8000f8030ff */
[C-C-:B------:R-:W-:Y:S02]  /*0820*/  LEA.HI.X R5, R0.reuse, UR9, R3.reuse, 0x6, P0 ;  /* 0x0000000900057c11 */ /* 0x140fe400080f3403 */
[----:B------:R-:W-:Y:S01]  /*0830*/  IADD3 R0, P0, R0, UR7, RZ ;  /* 0x0000000700007c10 */ /* 0x000fe2000ff1e0ff */
[----:B------:R-:W0:Y:S03]  /*0840*/  F2F.F64.F32 R8, R8 ;  /* 0x0000000800087310 */ /* 0x000e260000201800 */
[C---:B------:R-:W-:Y:S01]  /*0850*/  ISETP.LT.U32.AND P1, PT, R0.reuse, 0x4000, PT ;  /* 0x000040000000780c */ /* 0x040fe20003f21070 */
[----:B------:R-:W-:Y:S02]  /*0860*/  IMAD.SHL.U32 R2, R0, 0x4, RZ ;  /* 0x0000000400027824 */ /* 0x000fe400078e00ff */
[----:B------:R-:W-:Y:S02]  /*0870*/  IMAD.X R3, RZ, RZ, R3, P0 ;  /* 0x000000ffff037224 */ /* 0x000fe400000e0603 */
[----:B------:R-:W-:Y:S01]  /*0880*/  F2F.F64.F32 R14, R14 ;  /* 0x0000000e000e7310 */ /* 0x000fe20000201800 */
[----:B------:R-:W-:-:S02]  /*0890*/  ISETP.GE.U32.AND P0, PT, R2, UR13, PT ;  /* 0x0000000d02007c0c */ /* 0x000fc4000bf06070 */
[----:B------:R-:W-:Y:S02]  /*08a0*/  SHF.L.U64.HI R2, R0, 0x2, R3 ;  /* 0x0000000200027819 */ /* 0x000fe40000010203 */
[----:B------:R-:W-:Y:S01]  /*08b0*/  ISETP.LT.U32.AND.EX P1, PT, R3, RZ, PT, P1 ;  /* 0x000000ff0300720c */ /* 0x000fe20003f21110 */
[----:B0-----:R0:W-:Y:S02]  /*08c0*/  STG.E.128 desc[UR10][R4.64], R8 ;  /* 0x0000000804007986 */ /* 0x0011e4000c101d0a */
[----:B------:R-:W1:Y:S01]  /*08d0*/  F2F.F64.F32 R12, R12 ;  /* 0x0000000c000c7310 */ /* 0x000e620000201800 */
[----:B------:R-:W-:-:S07]  /*08e0*/  ISETP.GE.AND.EX P0, PT, R2, UR6, PT, P0 ;  /* 0x0000000602007c0c */ /* 0x000fce000bf06300 */
[----:B------:R-:W-:Y:S01]  /*08f0*/  F2F.F64.F32 R18, R18 ;  /* 0x0000001200127310 */ /* 0x000fe20000201800 */
[----:B-1----:R0:W-:Y:S07]  /*0900*/  STG.E.128 desc[UR10][R4.64+0x10], R12 ;  /* 0x0000100c04007986 */ /* 0x0021ee000c101d0a */
[----:B------:R-:W1:Y:S08]  /*0910*/  F2F.F64.F32 R16, R16 ;  /* 0x0000001000107310 */ /* 0x000e700000201800 */
[----:B------:R-:W-:Y:S01]  /*0920*/  F2F.F64.F32 R22, R7 ;  /* 0x0000000700167310 */ /* 0x000fe20000201800 */
[----:B-1----:R0:W-:Y:S07]  /*0930*/  STG.E.128 desc[UR10][R4.64+0x20], R16 ;  /* 0x0000201004007986 */ /* 0x0021ee000c101d0a */
[----:B------:R-:W1:Y:S02]  /*0940*/  F2F.F64.F32 R20, R6 ;  /* 0x0000000600147310 */ /* 0x000e640000201800 */
[----:B-1----:R0:W-:Y:S01]  /*0950*/  STG.E.128 desc[UR10][R4.64+0x30], R20 ;  /* 0x0000301404007986 */ /* 0x0021e2000c101d0a */
[----:B------:R-:W-:Y:S05]  /*0960*/  @!P0 BRA P1, `(.L_x_2566) ;  /* 0xfffffffc00748947 */ /* 0x000fea000083ffff */
[----:B------:R-:W-:Y:S05]  /*0970*/  EXIT ;  /* 0x000000000000794d */ /* 0x000fea0003800000 */
.L_x_2567:
        /* <DEDUP_REMOVED lines=16> */
.L_x_7924:


//--------------------- .text._ZN2at6native55_GLOBAL__N__de093ff9_22_ForeachBinaryOpList_cu_a911ec4325multi_tensor_apply_kernelINS1_18TensorListMetadataILi2EEENS1_11CopyFunctorIN3c107complexIdEEfLi2ELi1ELi1EEEJNS0_4CopyIS8_fEEEEEvT_T0_DpT1_ --------------------------
	.section	.text._ZN2at6native55_GLOBAL__N__de093ff9_22_ForeachBinaryOpList_cu_a911ec4325multi_tensor_apply_kernelINS1_18TensorListMetadataILi2EEENS1_11CopyFunctorIN3c107complexIdEEfLi2ELi1ELi1EEEJNS0_4CopyIS8_fEEEEEvT_T0_DpT1_,"ax",@progbits
	.align	128
.text._ZN2at6native55_GLOBAL__N__de093ff9_22_ForeachBinaryOpList_cu_a911ec4325multi_tensor_apply_kernelINS1_18TensorListMetadataILi2EEENS1_11CopyFunctorIN3c107complexIdEEfLi2ELi1ELi1EEEJNS0_4CopyIS8_fEEEEEvT_T0_DpT1_:
        .type           _ZN2at6native55_GLOBAL__N__de093ff9_22_ForeachBinaryOpList_cu_a911ec4325multi_tensor_apply_kernelINS1_18TensorListMetadataILi2EEENS1_11CopyFunctorIN3c107complexIdEEfLi2ELi1ELi1EEEJNS0_4CopyIS8_fEEEEEvT_T0_DpT1_,@function
        .size           _ZN2at6native55_GLOBAL__N__de093ff9_22_ForeachBinaryOpList_cu_a911ec4325multi_tensor_apply_kernelINS1_18TensorListMetadataILi2EEENS1_11CopyFunctorIN3c107complexIdEEfLi2ELi1ELi1EEEJNS0_4CopyIS8_fEEEEEvT_T0_DpT1_,(.L_x_7925 - _ZN2at6native55_GLOBAL__N__de093ff9_22_ForeachBinaryOpList_cu_a911ec4325multi_tensor_apply_kernelINS1_18TensorListMetadataILi2EEENS1_11CopyFunctorIN3c107complexIdEEfLi2ELi1ELi1EEEJNS0_4CopyIS8_fEEEEEvT_T0_DpT1_)
        .other          _ZN2at6native55_GLOBAL__N__de093ff9_22_ForeachBinaryOpList_cu_a911ec4325multi_tensor_apply_kernelINS1_18TensorListMetadataILi2EEENS1_11CopyFunctorIN3c107complexIdEEfLi2ELi1ELi1EEEJNS0_4CopyIS8_fEEEEEvT_T0_DpT1_,@"STO_CUDA_ENTRY STV_DEFAULT"
_ZN2at6native55_GLOBAL__N__de093ff9_22_ForeachBinaryOpList_cu_a911ec4325multi_tensor_apply_kernelINS1_18TensorListMetadataILi2EEENS1_11CopyFunctorIN3c107complexIdEEfLi2ELi1ELi1EEEJNS0_4CopyIS8_fEEEEEvT_T0_DpT1_:
        /* <DEDUP_REMOVED lines=28> */
.L_x_2569:
[----:B0-----:R-:W-:Y:S01]  /*01c0*/  IADD3 R5, P1, R14, R24, RZ ;  /* 0x000000180e057210 */ /* 0x001fe20007f3e0ff */
[----:B-1----:R-:W-:-:S03]  /*01d0*/  IMAD R4, R15, 0x3, RZ ;  /* 0x000000030f047824 */ /* 0x002fc600078e02ff */
[C---:B------:R-:W-:Y:S01]  /*01e0*/  ISETP.GE.U32.AND P0, PT, R5.reuse, 0x10000, PT ;  /* 0x000100000500780c */ /* 0x040fe20003f06070 */
[----:B--2---:R-:W-:Y:S01]  /*01f0*/  IMAD.X R11, RZ, RZ, R23, P1 ;  /* 0x000000ffff0b7224 */ /* 0x004fe200008e0617 */
[----:B------:R-:W-:Y:S02]  /*0200*/  ISETP.LT.U32.AND P1, PT, R5, R2, PT ;  /* 0x000000020500720c */ /* 0x000fe40003f21070 */
[----:B------:R-:W-:Y:S02]  /*0210*/  IADD3 R6, P2, R15, R5, RZ ;  /* 0x000000050f067210 */ /* 0x000fe40007f5e0ff */
[----:B------:R-:W-:-:S03]  /*0220*/  ISETP.GE.U32.AND.EX P0, PT, R11, RZ, PT, P0 ;  /* 0x000000ff0b00720c */ /* 0x000fc60003f06100 */
[----:B------:R-:W-:Y:S01]  /*0230*/  IMAD.X R19, RZ, RZ, R11, P2 ;  /* 0x000000ffff137224 */ /* 0x000fe200010e060b */
[----:B------:R-:W-:Y:S02]  /*0240*/  ISETP.LT.AND.EX P0, PT, R11, R0, !P0, P1 ;  /* 0x000000000b00720c */ /* 0x000fe40004701310 */
[C---:B------:R-:W-:Y:S02]  /*0250*/  ISETP.GE.U32.AND P1, PT, R6.reuse, 0x10000, PT ;  /* 0x000100000600780c */ /* 0x040fe40003f26070 */
[----:B------:R-:W-:Y:S02]  /*0260*/  ISETP.LT.U32.AND P2, PT, R6, R2, PT ;  /* 0x000000020600720c */ /* 0x000fe40003f41070 */
[----:B------:R-:W-:-:S04]  /*0270*/  ISETP.GE.U32.AND.EX P1, PT, R19, RZ, PT, P1 ;  /* 0x000000ff1300720c */ /* 0x000fc80003f26110 */
[----:B------:R-:W-:Y:S02]  /*0280*/  ISETP.LT.AND.EX P1, PT, R19, R0, !P1, P2 ;  /* 0x000000001300720c */ /* 0x000fe40004f21320 */
[-C--:B------:R-:W-:Y:S02]  /*0290*/  LEA R27, P2, R15, R5.reuse, 0x1 ;  /* 0x000000050f1b7211 */ /* 0x080fe400078408ff */
[C---:B------:R-:W-:Y:S02]  /*02a0*/  @P0 LEA R8, P3, R5.reuse, R28, 0x2 ;  /* 0x0000001c05080211 */ /* 0x040fe400078610ff */
[----:B------:R-:W-:Y:S02]  /*02b0*/  IADD3 R25, P5, R4, R5, RZ ;  /* 0x0000000504197210 */ /* 0x000fe40007fbe0ff */
[--C-:B------:R-:W-:Y:S01]  /*02c0*/  @P0 LEA.HI.X R9, R5, R29, R11.reuse, 0x2, P3 ;  /* 0x0000001d05090211 */ /* 0x100fe200018f140b */
[--C-:B------:R-:W-:Y:S01]  /*02d0*/  IMAD.X R7, RZ, RZ, R11.reuse, P2 ;  /* 0x000000ffff077224 */ /* 0x100fe200010e060b */
[----:B------:R-:W-:Y:S01]  /*02e0*/  ISETP.GE.U32.AND P4, PT, R27, 0x10000, PT ;  /* 0x000100001b00780c */ /* 0x000fe20003f86070 */
[----:B------:R-:W-:-:S02]  /*02f0*/  IMAD.X R26, RZ, RZ, R11, P5 ;  /* 0x000000ffff1a7224 */ /* 0x000fc400028e060b */
[----:B------:R-:W2:Y:S01]  /*0300*/  @P0 LDG.E R22, desc[UR4][R8.64] ;  /* 0x0000000408160981 */ /* 0x000ea2000c1e1900 */
[----:B------:R-:W-:Y:S02]  /*0310*/  ISETP.LT.U32.AND P3, PT, R27, R2, PT ;  /* 0x000000021b00720c */ /* 0x000fe40003f61070 */
[----:B------:R-:W-:Y:S02]  /*0320*/  ISETP.GE.U32.AND.EX P4, PT, R7, RZ, PT, P4 ;  /* 0x000000ff0700720c */ /* 0x000fe40003f86140 */
[C---:B------:R-:W-:Y:S02]  /*0330*/  @P1 LEA R16, P5, R6.reuse, R28, 0x2 ;  /* 0x0000001c06101211 */ /* 0x040fe400078a10ff */
[----:B------:R-:W-:Y:S02]  /*0340*/  ISETP.GE.U32.AND P2, PT, R25, 0x10000, PT ;  /* 0x000100001900780c */ /* 0x000fe40003f46070 */
[----:B------:R-:W-:Y:S02]  /*0350*/  ISETP.LT.AND.EX P3, PT, R7, R0, !P4, P3 ;  /* 0x000000000700720c */ /* 0x000fe40006761330 */
[----:B------:R-:W-:-:S02]  /*0360*/  @P1 LEA.HI.X R17, R6, R29, R19, 0x2, P5 ;  /* 0x0000001d06111211 */ /* 0x000fc400028f1413 */
[----:B------:R-:W-:Y:S02]  /*0370*/  ISETP.LT.U32.AND P4, PT, R25, R2, PT ;  /* 0x000000021900720c */ /* 0x000fe40003f81070 */
[C---:B------:R-:W-:Y:S01]  /*0380*/  ISETP.GE.U32.AND.EX P2, PT, R26.reuse, RZ, PT, P2 ;  /* 0x000000ff1a00720c */ /* 0x040fe20003f46120 */
[----:B------:R0:W3:Y:S03]  /*0390*/  @P1 LDG.E R13, desc[UR4][R16.64] ;  /* 0x00000004100d1981 */ /* 0x0000e6000c1e1900 */
[----:B------:R-:W-:-:S03]  /*03a0*/  ISETP.LT.AND.EX P4, PT, R26, R0, !P2, P4 ;  /* 0x000000001a00720c */ /* 0x000fc60005781340 */
[----:B0-----:R-:W-:-:S04]  /*03b0*/  @P3 LEA R16, P2, R27, R28, 0x2 ;  /* 0x0000001c1b103211 */ /* 0x001fc800078410ff */
[----:B------:R-:W-:-:S06]  /*03c0*/  @P3 LEA.HI.X R17, R27, R29, R7, 0x2, P2 ;  /* 0x0000001d1b113211 */ /* 0x000fcc00010f1407 */
[C---:B------:R-:W-:Y:S01]  /*03d0*/  @P4 LEA R8, P2, R25.reuse, R28, 0x2 ;  /* 0x0000001c19084211 */ /* 0x040fe200078410ff */
[----:B------:R-:W4:Y:S03]  /*03e0*/  @P3 LDG.E R12, desc[UR4][R16.64] ;  /* 0x00000004100c3981 */ /* 0x000f26000c1e1900 */
[----:B------:R-:W-:-:S05]  /*03f0*/  @P4 LEA.HI.X R9, R25, R29, R26, 0x2, P2 ;  /* 0x0000001d19094211 */ /* 0x000fca00010f141a */
[----:B------:R2:W5:Y:S01]  /*0400*/  @P4 LDG.E R3, desc[UR4][R8.64] ;  /* 0x0000000408034981 */ /* 0x000562000c1e1900 */
[----:B------:R-:W-:-:S04]  /*0410*/  @P0 LEA R4, P2, R5, R20, 0x4 ;  /* 0x0000001405040211 */ /* 0x000fc800078420ff */
[----:B------:R-:W-:Y:S02]  /*0420*/  @P0 LEA.HI.X R5, R5, R21, R11, 0x4, P2 ;  /* 0x0000001505050211 */ /* 0x000fe400010f240b */
[----:B------:R-:W-:Y:S01]  /*0430*/  CS2R R10, SRZ ;  /* 0x00000000000a7805 */ /* 0x000fe2000001ff00 */
[----:B--2---:R-:W-:-:S06]  /*0440*/  @P0 FMUL.FTZ R8, R22, 1 ;  /* 0x3f80000016080820 */ /* 0x004fcc0000410000 */
[----:B------:R-:W0:Y:S01]  /*0450*/  @P0 F2F.F64.F32 R8, R8 ;  /* 0x0000000800080310 */ /* 0x000e220000201800 */
[----:B---3--:R-:W-:-:S07]  /*0460*/  @P1 FMUL.FTZ R16, R13, 1 ;  /* 0x3f8000000d101820 */ /* 0x008fce0000410000 */
[----:B------:R-:W1:Y:S01]  /*0470*/  @P1 F2F.F64.F32 R16, R16 ;  /* 0x0000001000101310 */ /* 0x000e620000201800 */
[----:B0-----:R0:W-:Y:S02]  /*0480*/  @P0 STG.E.128 desc[UR4][R4.64], R8 ;  /* 0x0000000804000986 */ /* 0x0011e4000c101d04 */
[----:B0-----:R-:W-:-:S04]  /*0490*/  @P1 LEA R4, P0, R6, R20, 0x4 ;  /* 0x0000001406041211 */ /* 0x001fc800078020ff */
[----:B------:R-:W-:Y:S02]  /*04a0*/  @P1 LEA.HI.X R5, R6, R21, R19, 0x4, P0 ;  /* 0x0000001506051211 */ /* 0x000fe400000f2413 */
[----:B------:R-:W-:Y:S01]  /*04b0*/  CS2R R18, SRZ ;  /* 0x0000000000127805 */ /* 0x000fe2000001ff00 */
[----:B----4-:R-:W-:Y:S01]  /*04c0*/  @P3 FMUL.FTZ R6, R12, 1 ;  /* 0x3f8000000c063820 */ /* 0x010fe20000410000 */
[----:B-----5:R-:W-:-:S03]  /*04d0*/  @P4 FMUL.FTZ R8, R3, 1 ;  /* 0x3f80000003084820 */ /* 0x020fc60000410000 */
[----:B-1----:R0:W-:Y:S01]  /*04e0*/  @P1 STG.E.128 desc[UR4][R4.64], R16 ;  /* 0x0000001004001986 */ /* 0x0021e2000c101d04 */
[C---:B------:R-:W-:Y:S02]  /*04f0*/  @P3 LEA R10, P0, R27.reuse, R20, 0x4 ;  /* 0x000000141b0a3211 */ /* 0x040fe400078020ff */
[----:B------:R-:W-:Y:S02]  /*0500*/  @P4 F2F.F64.F32 R8, R8 ;  /* 0x0000000800084310 */ /* 0x000fe40000201800 */
[----:B------:R-:W-:-:S06]  /*0510*/  @P3 LEA.HI.X R11, R27, R21, R7, 0x4, P0 ;  /* 0x000000151b0b3211 */ /* 0x000fcc00000f2407 */
[----:B0-----:R0:W1:Y:S01]  /*0520*/  @P3 F2F.F64.F32 R4, R6 ;  /* 0x0000000600043310 */ /* 0x0010620000201800 */
[----:B------:R-:W-:-:S04]  /*0530*/  @P4 LEA R16, P0, R25, R20, 0x4 ;  /* 0x0000001419104211 */ /* 0x000fc800078020ff */
[----:B------:R-:W-:Y:S02]  /*0540*/  @P4 LEA.HI.X R17, R25, R21, R26, 0x4, P0 ;  /* 0x0000001519114211 */ /* 0x000fe400000f241a */
[----:B0-----:R-:W-:Y:S01]  /*0550*/  CS2R R6, SRZ ;  /* 0x0000000000067805 */ /* 0x001fe2000001ff00 */
[----:B------:R-:W-:Y:S02]  /*0560*/  IMAD.MOV.U32 R25, RZ, RZ, R23 ;  /* 0x000000ffff197224 */ /* 0x000fe400078e0017 */
[----:B------:R-:W-:Y:S02]  /*0570*/  IMAD.WIDE.U32 R24, R15, 0x4, R24 ;  /* 0x000000040f187825 */ /* 0x000fe400078e0018 */
[----:B-1----:R0:W-:Y:S01]  /*0580*/  @P3 STG.E.128 desc[UR4][R10.64], R4 ;  /* 0x000000040a003986 */ /* 0x0021e2000c101d04 */
[C---:B------:R-:W-:Y:S02]  /*0590*/  ISETP.GE.U32.AND P0, PT, R24.reuse, 0x10000, PT ;  /* 0x000100001800780c */ /* 0x040fe40003f06070 */
[----:B------:R-:W-:-:S02]  /*05a0*/  ISETP.LT.U32.AND P1, PT, R24, R2, PT ;  /* 0x000000021800720c */ /* 0x000fc40003f21070 */
[----:B------:R-:W-:Y:S02]  /*05b0*/  ISETP.GE.U32.AND.EX P0, PT, R25, RZ, PT, P0 ;  /* 0x000000ff1900720c */ /* 0x000fe40003f06100 */
[----:B0-----:R-:W-:-:S05]  /*05c0*/  CS2R R10, SRZ ;  /* 0x00000000000a7805 */ /* 0x001fca000001ff00 */
[----:B------:R2:W-:Y:S01]  /*05d0*/  @P4 STG.E.128 desc[UR4][R16.64], R8 ;  /* 0x0000000810004986 */ /* 0x0005e2000c101d04 */
[----:B------:R-:W-:Y:S01]  /*05e0*/  ISETP.LT.AND.EX P1, PT, R25, R0, PT, P1 ;  /* 0x000000001900720c */ /* 0x000fe20003f21310 */
[----:B------:R-:W-:-:S12]  /*05f0*/  IMAD.MOV.U32 R23, RZ, RZ, R25 ;  /* 0x000000ffff177224 */ /* 0x000fd800078e0019 */
[----:B------:R-:W-:Y:S05]  /*0600*/  @!P0 BRA P1, `(.L_x_2569) ;  /* 0xfffffff800ec8947 */ /* 0x000fea000083ffff */
[----:B------:R-:W-:Y:S05]  /*0610*/  EXIT ;  /* 0x000000000000794d */ /* 0x000fea0003800000 */
.L_x_2568:
        /* <DEDUP_REMOVED lines=8> */
.L_x_2570:
[----:B-1----:R-:W-:-:S04]  /*06a0*/  LEA R10, P0, R3, R28, 0x4 ;  /* 0x0000001c030a7211 */ /* 0x002fc800078020ff */
[----:B------:R-:W-:-:S06]  /*06b0*/  LEA.HI.X R11, R3, R29, R22, 0x4, P0 ;  /* 0x0000001d030b7211 */ /* 0x000fcc00000f2416 */
[----:B------:R-:W2:Y:S01]  /*06c0*/  LDG.E.128 R8, desc[UR4][R10.64] ;  /* 0x000000040a087981 */ /* 0x000ea2000c1e1d00 */
[C---:B------:R-:W-:Y:S02]  /*06d0*/  LEA R24, P0, R3.reuse, R20, 0x6 ;  /* 0x0000001403187211 */ /* 0x040fe400078030ff */
        /* <DEDUP_REMOVED lines=10> */
[----:B--2---:R-:W-:Y:S01]  /*0780*/  FMUL.FTZ R4, R8, 1 ;  /* 0x3f80000008047820 */ /* 0x004fe20000410000 */
[----:B------:R-:W-:Y:S01]  /*0790*/  FMUL.FTZ R9, R9, 1 ;  /* 0x3f80000009097820 */ /* 0x000fe20000410000 */
[----:B------:R-:W-:Y:S01]  /*07a0*/  FMUL.FTZ R12, R10, 1 ;  /* 0x3f8000000a0c7820 */ /* 0x000fe20000410000 */
[----:B------:R-:W-:Y:S01]  /*07b0*/  FMUL.FTZ R16, R11, 1 ;  /* 0x3f8000000b107820 */ /* 0x000fe20000410000 */
[----:B------:R-:W-:Y:S02]  /*07c0*/  CS2R R10, SRZ ;  /* 0x00000000000a7805 */ /* 0x000fe4000001ff00 */
[----:B------:R-:W0:Y:S08]  /*07d0*/  F2F.F64.F32 R4, R4 ;  /* 0x0000000400047310 */ /* 0x000e300000201800 */
        /* <DEDUP_REMOVED lines=11> */
.L_x_2571:
        /* <DEDUP_REMOVED lines=15> */
.L_x_7925:


//--------------------- .text._ZN2at6native55_GLOBAL__N__de093ff9_22_ForeachBinaryOpList_cu_a911ec4325multi_tensor_apply_kernelINS1_18TensorListMetadataILi2EEENS1_11CopyFunctorIN3c107complexIdEEdLi2ELi1ELi1EEEJNS0_4CopyIS8_dEEEEEvT_T0_DpT1_ --------------------------
	.section	.text._ZN2at6native55_GLOBAL__N__de093ff9_22_ForeachBinaryOpList_cu_a911ec4325multi_tensor_apply_kernelINS1_18TensorListMetadataILi2EEENS1_11CopyFunctorIN3c107complexIdEEdLi2ELi1ELi1EEEJNS0_4CopyIS8_dEEEEEvT_T0_DpT1_,"ax",@progbits
	.align	128
.text._ZN2at6native55_GLOBAL__N__de093ff9_22_ForeachBinaryOpList_cu_a911ec4325multi_tensor_apply_kernelINS1_18TensorListMetadataILi2EEENS1_11CopyFunctorIN3c107complexIdEEdLi2ELi1ELi1EEEJNS0_4CopyIS8_dEEEEEvT_T0_DpT1_:
        .type           _ZN2at6native55_GLOBAL__N__de093ff9_22_ForeachBinaryOpList_cu_a911ec4325multi_tensor_apply_kernelINS1_18TensorListMetadataILi2EEENS1_11CopyFunctorIN3c107complexIdEEdLi2ELi1ELi1EEEJNS0_4CopyIS8_dEEEEEvT_T0_DpT1_,@function
        .size           _ZN2at6native55_GLOBAL__N__de093ff9_22_ForeachBinaryOpList_cu_a911ec4325multi_tensor_apply_kernelINS1_18TensorListMetadataILi2EEENS1_11CopyFunctorIN3c107complexIdEEdLi2ELi1ELi1EEEJNS0_4CopyIS8_dEEEEEvT_T0_DpT1_,(.L_x_7926 - _ZN2at6native55_GLOBAL__N__de093ff9_22_ForeachBinaryOpList_cu_a911ec4325multi_tensor_apply_kernelINS1_18TensorListMetadataILi2EEENS1_11CopyFunctorIN3c107complexIdEEdLi2ELi1ELi1EEEJNS0_4CopyIS8_dEEEEEvT_T0_DpT1_)
        .other          _ZN2at6native55_GLOBAL__N__de093ff9_22_ForeachBinaryOpList_cu_a911ec4325multi_tensor_apply_kernelINS1_18TensorListMetadataILi2EEENS1_11CopyFunctorIN3c107complexIdEEdLi2ELi1ELi1EEEJNS0_4CopyIS8_dEEEEEvT_T0_DpT1_,@"STO_CUDA_ENTRY STV_DEFAULT"
_ZN2at6native55_GLOBAL__N__de093ff9_22_ForeachBinaryOpList_cu_a911ec4325multi_tensor_apply_kernelINS1_18TensorListMetadataILi2EEENS1_11CopyFunctorIN3c107complexIdEEdLi2ELi1ELi1EEEJNS0_4CopyIS8_dEEEEEvT_T0_DpT1_:
        /* <DEDUP_REMOVED lines=29> */
.L_x_2573:
[----:B0-2---:R-:W-:Y:S01]  /*01d0*/  IADD3 R24, P0, R0, R20, RZ ;  /* 0x0000001400187210 */ /* 0x005fe20007f1e0ff */
[----:B-1----:R-:W-:-:S03]  /*01e0*/  IMAD R3, R2, 0x3, RZ ;  /* 0x0000000302037824 */ /* 0x002fc600078e02ff */
[-C--:B------:R-:W-:Y:S01]  /*01f0*/  IADD3 R7, P5, R2, R24.reuse, RZ ;  /* 0x0000001802077210 */ /* 0x080fe20007fbe0ff */
[----:B------:R-:W-:Y:S01]  /*0200*/  IMAD.X R15, RZ, RZ, R21, P0 ;  /* 0x000000ffff0f7224 */ /* 0x000fe200000e0615 */
[----:B------:R-:W-:Y:S02]  /*0210*/  ISETP.GE.U32.AND P2, PT, R24, 0x10000, PT ;  /* 0x000100001800780c */ /* 0x000fe40003f46070 */
[-C--:B------:R-:W-:Y:S01]  /*0220*/  LEA R10, P4, R2, R24.reuse, 0x1 ;  /* 0x00000018020a7211 */ /* 0x080fe200078808ff */
[--C-:B------:R-:W-:Y:S01]  /*0230*/  IMAD.X R6, RZ, RZ, R15.reuse, P5 ;  /* 0x000000ffff067224 */ /* 0x100fe200028e060f */
[----:B------:R-:W-:Y:S02]  /*0240*/  ISETP.LT.U32.AND P1, PT, R24, UR13, PT ;  /* 0x0000000d18007c0c */ /* 0x000fe4000bf21070 */
[----:B------:R-:W-:Y:S01]  /*0250*/  IADD3 R3, P6, R3, R24, RZ ;  /* 0x0000001803037210 */ /* 0x000fe20007fde0ff */
[----:B------:R-:W-:Y:S01]  /*0260*/  IMAD.X R11, RZ, RZ, R15, P4 ;  /* 0x000000ffff0b7224 */ /* 0x000fe200020e060f */
[----:B------:R-:W-:-:S02]  /*0270*/  ISETP.GE.U32.AND.EX P2, PT, R15, RZ, PT, P2 ;  /* 0x000000ff0f00720c */ /* 0x000fc40003f46120 */
[----:B------:R-:W-:Y:S01]  /*0280*/  ISETP.GE.U32.AND P3, PT, R7, 0x10000, PT ;  /* 0x000100000700780c */ /* 0x000fe20003f66070 */
        /* <DEDUP_REMOVED lines=17> */
[----:B------:R0:W2:Y:S01]  /*03a0*/  @P1 LDG.E.64 R4, desc[UR10][R18.64] ;  /* 0x0000000a12041981 */ /* 0x0000a2000c1e1b00 */
[----:B------:R-:W-:Y:S02]  /*03b0*/  @P0 LEA.HI.X R27, R7, UR5, R6, 0x3, P4 ;  /* 0x00000005071b0c11 */ /* 0x000fe4000a0f1c06 */
[----:B------:R-:W-:-:S03]  /*03c0*/  @P2 LEA.HI.X R23, R10, UR5, R11, 0x3, P5 ;  /* 0x000000050a172c11 */ /* 0x000fc6000a8f1c0b */
[----:B------:R1:W3:Y:S01]  /*03d0*/  @P0 LDG.E.64 R8, desc[UR10][R26.64] ;  /* 0x0000000a1a080981 */ /* 0x0002e2000c1e1b00 */
[----:B0-----:R-:W-:-:S03]  /*03e0*/  @P3 LEA R18, P4, R3, UR4, 0x3 ;  /* 0x0000000403123c11 */ /* 0x001fc6000f8818ff */
[----:B------:R0:W4:Y:S01]  /*03f0*/  @P2 LDG.E.64 R12, desc[UR10][R22.64] ;  /* 0x0000000a160c2981 */ /* 0x000122000c1e1b00 */
[----:B------:R-:W-:-:S05]  /*0400*/  @P3 LEA.HI.X R19, R3, UR5, R14, 0x3, P4 ;  /* 0x0000000503133c11 */ /* 0x000fca000a0f1c0e */
[----:B------:R5:W4:Y:S01]  /*0410*/  @P3 LDG.E.64 R16, desc[UR10][R18.64] ;  /* 0x0000000a12103981 */ /* 0x000b22000c1e1b00 */
[C---:B------:R-:W-:Y:S02]  /*0420*/  @P1 LEA R28, P5, R24.reuse, UR8, 0x4 ;  /* 0x00000008181c1c11 */ /* 0x040fe4000f8a20ff */
[----:B-1----:R-:W-:Y:S02]  /*0430*/  @P0 LEA R26, P4, R7, UR8, 0x4 ;  /* 0x00000008071a0c11 */ /* 0x002fe4000f8820ff */
[----:B------:R-:W-:Y:S02]  /*0440*/  @P1 LEA.HI.X R29, R24, UR9, R15, 0x4, P5 ;  /* 0x00000009181d1c11 */ /* 0x000fe4000a8f240f */
[----:B0-----:R-:W-:Y:S02]  /*0450*/  @P2 LEA R22, P5, R10, UR8, 0x4 ;  /* 0x000000080a162c11 */ /* 0x001fe4000f8a20ff */
[----:B------:R-:W-:Y:S02]  /*0460*/  @P3 LEA R24, P6, R3, UR8, 0x4 ;  /* 0x0000000803183c11 */ /* 0x000fe4000f8c20ff */
[----:B------:R-:W-:-:S02]  /*0470*/  @P0 LEA.HI.X R27, R7, UR9, R6, 0x4, P4 ;  /* 0x00000009071b0c11 */ /* 0x000fc4000a0f2406 */
[----:B------:R-:W-:Y:S02]  /*0480*/  CS2R R6, SRZ ;  /* 0x0000000000067805 */ /* 0x000fe4000001ff00 */
[----:B------:R-:W-:Y:S02]  /*0490*/  @P2 LEA.HI.X R23, R10, UR9, R11, 0x4, P5 ;  /* 0x000000090a172c11 */ /* 0x000fe4000a8f240b */
[----:B------:R-:W-:Y:S02]  /*04a0*/  CS2R R10, SRZ ;  /* 0x00000000000a7805 */ /* 0x000fe4000001ff00 */
[----:B------:R-:W-:Y:S02]  /*04b0*/  @P3 LEA.HI.X R25, R3, UR9, R14, 0x4, P6 ;  /* 0x0000000903193c11 */ /* 0x000fe4000b0f240e */
[----:B------:R-:W-:Y:S02]  /*04c0*/  CS2R R14, SRZ ;  /* 0x00000000000e7805 */ /* 0x000fe4000001ff00 */
[----:B-----5:R-:W-:Y:S01]  /*04d0*/  CS2R R18, SRZ ;  /* 0x0000000000127805 */ /* 0x020fe2000001ff00 */
[----:B------:R-:W-:Y:S01]  /*04e0*/  IMAD.WIDE.U32 R20, R2, 0x4, R20 ;  /* 0x0000000402147825 */ /* 0x000fe200078e0014 */
[----:B--2---:R2:W-:Y:S02]  /*04f0*/  @P1 STG.E.128 desc[UR10][R28.64], R4 ;  /* 0x000000041c001986 */ /* 0x0045e4000c101d0a */
[----:B------:R-:W-:-:S02]  /*0500*/  ISETP.LT.U32.AND P1, PT, R20, UR13, PT ;  /* 0x0000000d14007c0c */ /* 0x000fc4000bf21070 */
[----:B---3--:R2:W-:Y:S01]  /*0510*/  @P0 STG.E.128 desc[UR10][R26.64], R8 ;  /* 0x000000081a000986 */ /* 0x0085e2000c101d0a */
[----:B------:R-:W-:-:S03]  /*0520*/  ISETP.GE.U32.AND P0, PT, R20, 0x10000, PT ;  /* 0x000100001400780c */ /* 0x000fc60003f06070 */
[----:B----4-:R2:W-:Y:S01]  /*0530*/  @P2 STG.E.128 desc[UR10][R22.64], R12 ;  /* 0x0000000c16002986 */ /* 0x0105e2000c101d0a */
[C---:B------:R-:W-:Y:S02]  /*0540*/  ISETP.GE.U32.AND.EX P0, PT, R21.reuse, RZ, PT, P0 ;  /* 0x000000ff1500720c */ /* 0x040fe40003f06100 */
[----:B------:R-:W-:Y:S01]  /*0550*/  ISETP.LT.AND.EX P1, PT, R21, UR6, PT, P1 ;  /* 0x0000000615007c0c */ /* 0x000fe2000bf21310 */
[----:B------:R2:W-:-:S12]  /*0560*/  @P3 STG.E.128 desc[UR10][R24.64], R16 ;  /* 0x0000001018003986 */ /* 0x0005d8000c101d0a */
[----:B------:R-:W-:Y:S05]  /*0570*/  @!P0 BRA P1, `(.L_x_2573) ;  /* 0xfffffffc00148947 */ /* 0x000fea000083ffff */
[----:B------:R-:W-:Y:S05]  /*0580*/  EXIT ;  /* 0x000000000000794d */ /* 0x000fea0003800000 */
.L_x_2572:
        /* <DEDUP_REMOVED lines=8> */
.L_x_2574:
[----:B------:R-:W-:-:S04]  /*0610*/  LEA R8, P0, R0, UR4, 0x5 ;  /* 0x0000000400087c11 */ /* 0x000fc8000f8028ff */
[----:B------:R-:W-:-:S05]  /*0620*/  LEA.HI.X R9, R0, UR5, R29, 0x5, P0 ;  /* 0x0000000500097c11 */ /* 0x000fca00080f2c1d */
[----:B------:R-:W2:Y:S04]  /*0630*/  LDG.E.128 R4, desc[UR10][R8.64] ;  /* 0x0000000a08047981 */ /* 0x000ea8000c1e1d00 */
[----:B------:R-:W3:Y:S01]  /*0640*/  LDG.E.128 R8, desc[UR10][R8.64+0x10] ;  /* 0x0000100a08087981 */ /* 0x000ee2000c1e1d00 */
[----:B0-----:R-:W-:Y:S02]  /*0650*/  LEA R2, P0, R0, UR8, 0x6 ;  /* 0x0000000800027c11 */ /* 0x001fe4000f8030ff */
[----:B------:R-:W-:Y:S02]  /*0660*/  CS2R R14, SRZ ;  /* 0x00000000000e7805 */ /* 0x000fe4000001ff00 */
[----:B------:R-:W-:Y:S02]  /*0670*/  CS2R R18, SRZ ;  /* 0x0000000000127805 */ /* 0x000fe4000001ff00 */
[----:B------:R-:W-:-:S02]  /*0680*/  CS2R R22, SRZ ;  /* 0x0000000000167805 */ /* 0x000fc4000001ff00 */
[C---:B------:R-:W-:Y:S02]  /*0690*/  LEA.HI.X R3, R0.reuse, UR9, R29, 0x6, P0 ;  /* 0x0000000900037c11 */ /* 0x040fe400080f341d */
[----:B------:R-:W-:Y:S02]  /*06a0*/  CS2R R26, SRZ ;  /* 0x00000000001a7805 */ /* 0x000fe4000001ff00 */
[----:B------:R-:W-:-:S04]  /*06b0*/  IADD3 R0, P0, R0, UR7, RZ ;  /* 0x0000000700007c10 */ /* 0x000fc8000ff1e0ff */
[----:B------:R-:W-:Y:S01]  /*06c0*/  ISETP.LT.U32.AND P1, PT, R0, 0x4000, PT ;  /* 0x000040000000780c */ /* 0x000fe20003f21070 */
[----:B------:R-:W-:-:S05]  /*06d0*/  IMAD.X R29, RZ, RZ, R29, P0 ;  /* 0x000000ffff1d7224 */ /* 0x000fca00000e061d */
[----:B------:R-:W-:Y:S01]  /*06e0*/  ISETP.LT.U32.AND.EX P1, PT, R29, RZ, PT, P1 ;  /* 0x000000ff1d00720c */ /* 0x000fe20003f21110 */
[----:B--2---:R-:W-:Y:S02]  /*06f0*/  IMAD.MOV.U32 R12, RZ, RZ, R4 ;  /* 0x000000ffff0c7224 */ /* 0x004fe400078e0004 */
[----:B------:R-:W-:Y:S02]  /*0700*/  IMAD.MOV.U32 R13, RZ, RZ, R5 ;  /* 0x000000ffff0d7224 */ /* 0x000fe400078e0005 */
[----:B------:R-:W-:Y:S02]  /*0710*/  IMAD.MOV.U32 R16, RZ, RZ, R6 ;  /* 0x000000ffff107224 */ /* 0x000fe400078e0006 */
[----:B------:R-:W-:Y:S01]  /*0720*/  IMAD.MOV.U32 R17, RZ, RZ, R7 ;  /* 0x000000ffff117224 */ /* 0x000fe200078e0007 */
[----:B------:R0:W-:Y:S01]  /*0730*/  STG.E.128 desc[UR10][R2.64], R12 ;  /* 0x0000000c02007986 */ /* 0x0001e2000c101d0a */
[----:B------:R-:W-:Y:S02]  /*0740*/  IMAD.SHL.U32 R4, R0, 0x4, RZ ;  /* 0x0000000400047824 */ /* 0x000fe400078e00ff */
[----:B---3--:R-:W-:Y:S01]  /*0750*/  IMAD.MOV.U32 R20, RZ, RZ, R8 ;  /* 0x000000ffff147224 */ /* 0x008fe200078e0008 */
[----:B------:R0:W-:Y:S01]  /*0760*/  STG.E.128 desc[UR10][R2.64+0x10], R16 ;  /* 0x0000101002007986 */ /* 0x0001e2000c101d0a */
[----:B------:R-:W-:Y:S01]  /*0770*/  IMAD.MOV.U32 R21, RZ, RZ, R9 ;  /* 0x000000ffff157224 */ /* 0x000fe200078e0009 */
[----:B------:R-:W-:Y:S01]  /*0780*/  ISETP.GE.U32.AND P0, PT, R4, UR13, PT ;  /* 0x0000000d04007c0c */ /* 0x000fe2000bf06070 */
[----:B------:R-:W-:Y:S01]  /*0790*/  IMAD.MOV.U32 R24, RZ, RZ, R10 ;  /* 0x000000ffff187224 */ /* 0x000fe200078e000a */
[----:B------:R-:W-:Y:S01]  /*07a0*/  SHF.L.U64.HI R4, R0, 0x2, R29 ;  /* 0x0000000200047819 */ /* 0x000fe2000001021d */
[----:B------:R-:W-:Y:S01]  /*07b0*/  IMAD.MOV.U32 R25, RZ, RZ, R11 ;  /* 0x000000ffff197224 */ /* 0x000fe200078e000b */
[----:B------:R0:W-:Y:S02]  /*07c0*/  STG.E.128 desc[UR10][R2.64+0x20], R20 ;  /* 0x0000201402007986 */ /* 0x0001e4000c101d0a */
[----:B------:R-:W-:-:S02]  /*07d0*/  ISETP.GE.AND.EX P0, PT, R4, UR6, PT, P0 ;  /* 0x0000000604007c0c */ /* 0x000fc4000bf06300 */
[----:B------:R0:W-:Y:S11]  /*07e0*/  STG.E.128 desc[UR10][R2.64+0x30], R24 ;  /* 0x0000301802007986 */ /* 0x0001f6000c101d0a */
[----:B------:R-:W-:Y:S05]  /*07f0*/  @!P0 BRA P1, `(.L_x_2574) ;  /* 0xfffffffc00848947 */ /* 0x000fea000083ffff */
[----:B------:R-:W-:Y:S05]  /*0800*/  EXIT ;  /* 0x000000000000794d */ /* 0x000fea0003800000 */
.L_x_2575:
        /* <DEDUP_REMOVED lines=15> */
.L_x_7926:


//--------------------- .text._ZN2at6native55_GLOBAL__N__de093ff9_22_ForeachBinaryOpList_cu_a911ec4325multi_tensor_apply_kernelINS1_18TensorListMetadataILi2EEENS1_11CopyFunctorIN3c107complexIdEEiLi2ELi1ELi1EEEJNS0_4CopyIS8_iEEEEEvT_T0_DpT1_ --------------------------
	.section	.text._ZN2at6native55_GLOBAL__N__de093ff9_22_ForeachBinaryOpList_cu_a911ec4325multi_tensor_apply_kernelINS1_18TensorListMetadataILi2EEENS1_11CopyFunctorIN3c107complexIdEEiLi2ELi1ELi1EEEJNS0_4CopyIS8_iEEEEEvT_T0_DpT1_,"ax",@progbits
	.align	128
.text._ZN2at6native55_GLOBAL__N__de093ff9_22_ForeachBinaryOpList_cu_a911ec4325multi_tensor_apply_kernelINS1_18TensorListMetadataILi2EEENS1_11CopyFunctorIN3c107complexIdEEiLi2ELi1ELi1EEEJNS0_4CopyIS8_iEEEEEvT_T0_DpT1_:
        .type           _ZN2at6native55_GLOBAL__N__de093ff9_22_ForeachBinaryOpList_cu_a911ec4325multi_tensor_apply_kernelINS1_18TensorListMetadataILi2EEENS1_11CopyFunctorIN3c107complexIdEEiLi2ELi1ELi1EEEJNS0_4CopyIS8_iEEEEEvT_T0_DpT1_,@function
        .size           _ZN2at6native55_GLOBAL__N__de093ff9_22_ForeachBinaryOpList_cu_a911ec4325multi_tensor_apply_kernelINS1_18TensorListMetadataILi2EEENS1_11CopyFunctorIN3c107complexIdEEiLi2ELi1ELi1EEEJNS0_4CopyIS8_iEEEEEvT_T0_DpT1_,(.L_x_7927 - _ZN2at6native55_GLOBAL__N__de093ff9_22_ForeachBinaryOpList_cu_a911ec4325multi_tensor_apply_kernelINS1_18TensorListMetadataILi2EEENS1_11CopyFunctorIN3c107complexIdEEiLi2ELi1ELi1EEEJNS0_4CopyIS8_iEEEEEvT_T0_DpT1_)
        .other          _ZN2at6native55_GLOBAL__N__de093ff9_22_ForeachBinaryOpList_cu_a911ec4325multi_tensor_apply_kernelINS1_18TensorListMetadataILi2EEENS1_11CopyFunctorIN3c107complexIdEEiLi2ELi1ELi1EEEJNS0_4CopyIS8_iEEEEEvT_T0_DpT1_,@"STO_CUDA_ENTRY STV_DEFAULT"
_ZN2at6native55_GLOBAL__N__de093ff9_22_ForeachBinaryOpList_cu_a911ec4325multi_tensor_apply_kernelINS1_18TensorListMetadataILi2EEENS1_11CopyFunctorIN3c107complexIdEEiLi2ELi1ELi1EEEJNS0_4CopyIS8_iEEEEEvT_T0_DpT1_:
        /* <DEDUP_REMOVED lines=25> */
[----:B------:R-:W-:Y:S02]  /*0190*/  IMAD.MOV.U32 R18, RZ, RZ, RZ ;  /* 0x000000ffff127224 */ /* 0x000fe400078e00ff */
[----:B------:R-:W-:-:S07]  /*01a0*/  IMAD.MOV.U32 R17, RZ, RZ, RZ ;  /* 0x000000ffff117224 */ /* 0x000fce00078e00ff */
.L_x_2577:
[----:B-1----:R-:W1:Y:S01]  /*01b0*/  LDC R16, c[0x0][RZ] ;  /* 0x00000000ff107b82 */ /* 0x002e620000000800 */
        /* <DEDUP_REMOVED lines=12> */
[----:B------:R-:W-:-:S04]  /*0280*/  IMAD.X R23, RZ, RZ, R7, P3 ;  /* 0x000000ffff177224 */ /* 0x000fc800018e0607 */
[----:B------:R-:W-:Y:S02]  /*0290*/  @P1 LEA R4, P4, R6, R24, 0x2 ;  /* 0x0000001806041211 */ /* 0x000fe400078810ff */
[----:B------:R-:W-:Y:S02]  /*02a0*/  ISETP.GE.U32.AND.EX P0, PT, R10, RZ, PT, P0 ;  /* 0x000000ff0a00720c */ /* 0x000fe40003f06100 */
[----:B------:R-:W-:Y:S02]  /*02b0*/  @P1 LEA.HI.X R5, R6, R25, R7, 0x2, P4 ;  /* 0x0000001906051211 */ /* 0x000fe400020f1407 */
[----:B------:R-:W-:Y:S02]  /*02c0*/  ISETP.LT.AND.EX P0, PT, R10, R2, !P0, P2 ;  /* 0x000000020a00720c */ /* 0x000fe40004701320 */
[----:B------:R-:W-:Y:S01]  /*02d0*/  ISETP.GE.U32.AND P4, PT, R26, 0x10000, PT ;  /* 0x000100001a00780c */ /* 0x000fe20003f86070 */
[----:B------:R0:W2:Y:S01]  /*02e0*/  @P1 LDG.E R15, desc[UR4][R4.64] ;  /* 0x00000004040f1981 */ /* 0x0000a2000c1e1900 */
[----:B------:R-:W-:-:S02]  /*02f0*/  IADD3 R19, P5, R19, R6, RZ ;  /* 0x0000000613137210 */ /* 0x000fc40007fbe0ff */
[----:B------:R-:W-:Y:S02]  /*0300*/  ISETP.LT.U32.AND P3, PT, R26, R0, PT ;  /* 0x000000001a00720c */ /* 0x000fe40003f61070 */
[----:B------:R-:W-:Y:S01]  /*0310*/  ISETP.GE.U32.AND.EX P4, PT, R23, RZ, PT, P4 ;  /* 0x000000ff1700720c */ /* 0x000fe20003f86140 */
[----:B------:R-:W-:Y:S01]  /*0320*/  IMAD.X R22, RZ, RZ, R7, P5 ;  /* 0x000000ffff167224 */ /* 0x000fe200028e0607 */
[----:B------:R-:W-:Y:S02]  /*0330*/  ISETP.GE.U32.AND P2, PT, R19, 0x10000, PT ;  /* 0x000100001300780c */ /* 0x000fe40003f46070 */
[----:B------:R-:W-:Y:S02]  /*0340*/  ISETP.LT.AND.EX P3, PT, R23, R2, !P4, P3 ;  /* 0x000000021700720c */ /* 0x000fe40006761330 */
[----:B0-----:R-:W-:Y:S02]  /*0350*/  @P0 LEA R4, P5, R11, R24, 0x2 ;  /* 0x000000180b040211 */ /* 0x001fe400078a10ff */
[----:B------:R-:W-:-:S02]  /*0360*/  ISETP.LT.U32.AND P4, PT, R19, R0, PT ;  /* 0x000000001300720c */ /* 0x000fc40003f81070 */
[C---:B------:R-:W-:Y:S02]  /*0370*/  ISETP.GE.U32.AND.EX P2, PT, R22.reuse, RZ, PT, P2 ;  /* 0x000000ff1600720c */ /* 0x040fe40003f46120 */
[----:B------:R-:W-:Y:S02]  /*0380*/  @P0 LEA.HI.X R5, R11, R25, R10, 0x2, P5 ;  /* 0x000000190b050211 */ /* 0x000fe400028f140a */
[----:B------:R-:W-:-:S03]  /*0390*/  ISETP.LT.AND.EX P4, PT, R22, R2, !P2, P4 ;  /* 0x000000021600720c */ /* 0x000fc60005781340 */
[----:B------:R0:W3:Y:S01]  /*03a0*/  @P0 LDG.E R13, desc[UR4][R4.64] ;  /* 0x00000004040d0981 */ /* 0x0000e2000c1e1900 */
[----:B------:R-:W-:-:S04]  /*03b0*/  @P3 LEA R8, P2, R26, R24, 0x2 ;  /* 0x000000181a083211 */ /* 0x000fc800078410ff */
[----:B------:R-:W-:-:S05]  /*03c0*/  @P3 LEA.HI.X R9, R26, R25, R23, 0x2, P2 ;  /* 0x000000191a093211 */ /* 0x000fca00010f1417 */
[C---:B0-----:R-:W-:Y:S01]  /*03d0*/  @P4 LEA R4, P2, R19.reuse, R24, 0x2 ;  /* 0x0000001813044211 */ /* 0x041fe200078410ff */
[----:B------:R0:W4:Y:S03]  /*03e0*/  @P3 LDG.E R12, desc[UR4][R8.64] ;  /* 0x00000004080c3981 */ /* 0x000126000c1e1900 */
[----:B------:R-:W-:-:S05]  /*03f0*/  @P4 LEA.HI.X R5, R19, R25, R22, 0x2, P2 ;  /* 0x0000001913054211 */ /* 0x000fca00010f1416 */
[----:B------:R2:W5:Y:S01]  /*0400*/  @P4 LDG.E R3, desc[UR4][R4.64] ;  /* 0x0000000404034981 */ /* 0x000562000c1e1900 */
[----:B0-----:R-:W-:-:S04]  /*0410*/  @P1 LEA R8, P2, R6, R20, 0x4 ;  /* 0x0000001406081211 */ /* 0x001fc800078420ff */
[----:B------:R-:W-:Y:S02]  /*0420*/  @P1 LEA.HI.X R9, R6, R21, R7, 0x4, P2 ;  /* 0x0000001506091211 */ /* 0x000fe400010f2407 */
[----:B------:R-:W-:Y:S01]  /*0430*/  CS2R R6, SRZ ;  /* 0x0000000000067805 */ /* 0x000fe2000001ff00 */
[----:B--2---:R-:W0:Y:S04]  /*0440*/  @P1 I2F.F64 R4, R15 ;  /* 0x0000000f00041312 */ /* 0x004e280000201c00 */
[----:B0-----:R3:W-:Y:S04]  /*0450*/  @P1 STG.E.128 desc[UR4][R8.64], R4 ;  /* 0x0000000408001986 */ /* 0x0017e8000c101d04 */
[----:B---3--:R-:W0:Y:S01]  /*0460*/  @P0 I2F.F64 R8, R13 ;  /* 0x0000000d00080312 */ /* 0x008e220000201c00 */
[----:B------:R-:W-:-:S04]  /*0470*/  @P0 LEA R6, P1, R11, R20, 0x4 ;  /* 0x000000140b060211 */ /* 0x000fc800078220ff */
[----:B------:R-:W-:Y:S02]  /*0480*/  @P0 LEA.HI.X R7, R11, R21, R10, 0x4, P1 ;  /* 0x000000150b070211 */ /* 0x000fe400008f240a */
[----:B------:R-:W-:Y:S01]  /*0490*/  CS2R R10, SRZ ;  /* 0x00000000000a7805 */ /* 0x000fe2000001ff00 */
[----:B----4-:R-:W1:Y:S04]  /*04a0*/  @P3 I2F.F64 R4, R12 ;  /* 0x0000000c00043312 */ /* 0x010e680000201c00 */
[----:B0-----:R0:W-:Y:S02]  /*04b0*/  @P0 STG.E.128 desc[UR4][R6.64], R8 ;  /* 0x0000000806000986 */ /* 0x0011e4000c101d04 */
[----:B0-----:R-:W-:Y:S02]  /*04c0*/  @P3 LEA R10, P0, R26, R20, 0x4 ;  /* 0x000000141a0a3211 */ /* 0x001fe400078020ff */
[----:B-----5:R-:W0:Y:S01]  /*04d0*/  @P4 I2F.F64 R8, R3 ;  /* 0x0000000300084312 */ /* 0x020e220000201c00 */
[----:B------:R-:W-:-:S02]  /*04e0*/  CS2R R6, SRZ ;  /* 0x0000000000067805 */ /* 0x000fc4000001ff00 */
[----:B------:R-:W-:Y:S02]  /*04f0*/  @P3 LEA.HI.X R11, R26, R21, R23, 0x4, P0 ;  /* 0x000000151a0b3211 */ /* 0x000fe400000f2417 */
[----:B------:R-:W-:-:S03]  /*0500*/  @P4 LEA R26, P0, R19, R20, 0x4 ;  /* 0x00000014131a4211 */ /* 0x000fc600078020ff */
[----:B-1----:R1:W-:Y:S01]  /*0510*/  @P3 STG.E.128 desc[UR4][R10.64], R4 ;  /* 0x000000040a003986 */ /* 0x0023e2000c101d04 */
[----:B------:R-:W-:Y:S01]  /*0520*/  @P4 LEA.HI.X R27, R19, R21, R22, 0x4, P0 ;  /* 0x00000015131b4211 */ /* 0x000fe200000f2416 */
[----:B------:R-:W-:Y:S02]  /*0530*/  IMAD.MOV.U32 R19, RZ, RZ, R17 ;  /* 0x000000ffff137224 */ /* 0x000fe400078e0011 */
[----:B------:R-:W-:-:S04]  /*0540*/  IMAD.WIDE.U32 R16, R16, 0x4, R18 ;  /* 0x0000000410107825 */ /* 0x000fc800078e0012 */
[----:B------:R-:W-:Y:S01]  /*0550*/  IMAD.MOV.U32 R18, RZ, RZ, R16 ;  /* 0x000000ffff127224 */ /* 0x000fe200078e0010 */
[C---:B------:R-:W-:Y:S02]  /*0560*/  ISETP.GE.U32.AND P0, PT, R16.reuse, 0x10000, PT ;  /* 0x000100001000780c */ /* 0x040fe40003f06070 */
[----:B------:R-:W-:Y:S02]  /*0570*/  ISETP.LT.U32.AND P1, PT, R16, R0, PT ;  /* 0x000000001000720c */ /* 0x000fe40003f21070 */
[C---:B------:R-:W-:Y:S02]  /*0580*/  ISETP.GE.U32.AND.EX P0, PT, R17.reuse, RZ, PT, P0 ;  /* 0x000000ff1100720c */ /* 0x040fe40003f06100 */
[----:B------:R-:W-:Y:S02]  /*0590*/  ISETP.LT.AND.EX P1, PT, R17, R2, PT, P1 ;  /* 0x000000021100720c */ /* 0x000fe40003f21310 */
[----:B-1----:R-:W-:-:S05]  /*05a0*/  CS2R R10, SRZ ;  /* 0x00000000000a7805 */ /* 0x002fca000001ff00 */
[----:B0-----:R1:W-:Y:S06]  /*05b0*/  @P4 STG.E.128 desc[UR4][R26.64], R8 ;  /* 0x000000081a004986 */ /* 0x0013ec000c101d04 */
[----:B------:R-:W-:Y:S05]  /*05c0*/  @!P0 BRA P1, `(.L_x_2577) ;  /* 0xfffffff800f88947 */ /* 0x000fea000083ffff */
[----:B------:R-:W-:Y:S05]  /*05d0*/  EXIT ;  /* 0x000000000000794d */ /* 0x000fea0003800000 */
.L_x_2576:
        /* <DEDUP_REMOVED lines=8> */
.L_x_2578:
[----:B-1----:R-:W-:-:S04]  /*0660*/  LEA R18, P0, R3, R24, 0x4 ;  /* 0x0000001803127211 */ /* 0x002fc800078020ff */
[----:B------:R-:W-:-:S05]  /*0670*/  LEA.HI.X R19, R3, R25, R22, 0x4, P0 ;  /* 0x0000001903137211 */ /* 0x000fca00000f2416 */
[----:B------:R0:W2:Y:S01]  /*0680*/  LDG.E.128 R8, desc[UR4][R18.64] ;  /* 0x0000000412087981 */ /* 0x0000a2000c1e1d00 */
[C---:B------:R-:W-:Y:S02]  /*0690*/  LEA R26, P0, R3.reuse, R20, 0x6 ;  /* 0x00000014031a7211 */ /* 0x040fe400078030ff */
[----:B------:R-:W-:Y:S02]  /*06a0*/  CS2R R6, SRZ ;  /* 0x0000000000067805 */ /* 0x000fe4000001ff00 */
[----:B------:R-:W-:Y:S02]  /*06b0*/  CS2R R14, SRZ ;  /* 0x00000000000e7805 */ /* 0x000fe4000001ff00 */
[C---:B------:R-:W-:Y:S02]  /*06c0*/  LEA.HI.X R27, R3.reuse, R21, R22, 0x6, P0 ;  /* 0x00000015031b7211 */ /* 0x040fe400000f3416 */
[----:B------:R-:W-:Y:S02]  /*06d0*/  IADD3 R3, P0, R3, UR6, RZ ;  /* 0x0000000603037c10 */ /* 0x000fe4000ff1e0ff */
[----:B0-----:R-:W-:-:S02]  /*06e0*/  CS2R R18, SRZ ;  /* 0x0000000000127805 */ /* 0x001fc4000001ff00 */
[C---:B------:R-:W-:Y:S01]  /*06f0*/  ISETP.LT.U32.AND P1, PT, R3.reuse, 0x4000, PT ;  /* 0x000040000300780c */ /* 0x040fe20003f21070 */
[----:B------:R-:W-:Y:S02]  /*0700*/  IMAD.SHL.U32 R23, R3, 0x4, RZ ;  /* 0x0000000403177824 */ /* 0x000fe400078e00ff */
[----:B------:R-:W-:-:S03]  /*0710*/  IMAD.X R22, RZ, RZ, R22, P0 ;  /* 0x000000ffff167224 */ /* 0x000fc600000e0616 */
[----:B------:R-:W-:Y:S02]  /*0720*/  ISETP.GE.U32.AND P0, PT, R23, R0, PT ;  /* 0x000000001700720c */ /* 0x000fe40003f06070 */
[----:B------:R-:W-:Y:S01]  /*0730*/  ISETP.LT.U32.AND.EX P1, PT, R22, RZ, PT, P1 ;  /* 0x000000ff1600720c */ /* 0x000fe20003f21110 */
[----:B--2---:R-:W0:Y:S08]  /*0740*/  I2F.F64 R4, R8 ;  /* 0x0000000800047312 */ /* 0x004e300000201c00 */
[----:B------:R-:W-:Y:S01]  /*0750*/  I2F.F64 R8, R9 ;  /* 0x0000000900087312 */ /* 0x000fe20000201c00 */
[----:B0-----:R0:W-:Y:S07]  /*0760*/  STG.E.128 desc[UR4][R26.64], R4 ;  /* 0x000000041a007986 */ /* 0x0011ee000c101d04 */
[----:B------:R-:W1:Y:S08]  /*0770*/  I2F.F64 R12, R10 ;  /* 0x0000000a000c7312 */ /* 0x000e700000201c00 */
[----:B------:R2:W3:Y:S01]  /*0780*/  I2F.F64 R16, R11 ;  /* 0x0000000b00107312 */ /* 0x0004e20000201c00 */
[----:B-1----:R1:W-:Y:S01]  /*0790*/  STG.E.128 desc[UR4][R26.64+0x20], R12 ;  /* 0x0000200c1a007986 */ /* 0x0023e2000c101d04 */
[----:B--2---:R-:W-:-:S02]  /*07a0*/  CS2R R10, SRZ ;  /* 0x00000000000a7805 */ /* 0x004fc4000001ff00 */
[----:B0-----:R-:W-:-:S03]  /*07b0*/  SHF.L.U64.HI R5, R3, 0x2, R22 ;  /* 0x0000000203057819 */ /* 0x001fc60000010216 */
[----:B------:R1:W-:Y:S01]  /*07c0*/  STG.E.128 desc[UR4][R26.64+0x10], R8 ;  /* 0x000010081a007986 */ /* 0x0003e2000c101d04 */
[----:B------:R-:W-:-:S03]  /*07d0*/  ISETP.GE.AND.EX P0, PT, R5, R2, PT, P0 ;  /* 0x000000020500720c */ /* 0x000fc60003f06300 */
[----:B---3--:R1:W-:Y:S10]  /*07e0*/  STG.E.128 desc[UR4][R26.64+0x30], R16 ;  /* 0x000030101a007986 */ /* 0x0083f4000c101d04 */
[----:B------:R-:W-:Y:S05]  /*07f0*/  @!P0 BRA P1, `(.L_x_2578) ;  /* 0xfffffffc00988947 */ /* 0x000fea000083ffff */
[----:B------:R-:W-:Y:S05]  /*0800*/  EXIT ;  /* 0x000000000000794d */ /* 0x000fea0003800000 */
.L_x_2579:
        /* <DEDUP_REMOVED lines=15> */
.L_x_7927:


//--------------------- .text._ZN2at6native55_GLOBAL__N__de093ff9_22_ForeachBinaryOpList_cu_a911ec4325multi_tensor_apply_kernelINS1_18TensorListMetadataILi2EEENS1_11CopyFunctorIN3c107complexIdEEsLi2ELi1ELi1EEEJNS0_4CopyIS8_sEEEEEvT_T0_DpT1_ --------------------------
	.section	.text._ZN2at6native55_GLOBAL__N__de093ff9_22_ForeachBinaryOpList_cu_a911ec4325multi_tensor_apply_kernelINS1_18TensorListMetadataILi2EEENS1_11CopyFunctorIN3c107complexIdEEsLi2ELi1ELi1EEEJNS0_4CopyIS8_sEEEEEvT_T0_DpT1_,"ax",@progbits
	.align	128
.text._ZN2at6native55_GLOBAL__N__de093ff9_22_ForeachBinaryOpList_cu_a911ec4325multi_tensor_apply_kernelINS1_18TensorListMetadataILi2EEENS1_11CopyFunctorIN3c107complexIdEEsLi2ELi1ELi1EEEJNS0_4CopyIS8_sEEEEEvT_T0_DpT1_:
        .type           _ZN2at6native55_GLOBAL__N__de093ff9_22_ForeachBinaryOpList_cu_a911ec4325multi_tensor_apply_kernelINS1_18TensorListMetadataILi2EEENS1_11CopyFunctorIN3c107complexIdEEsLi2ELi1ELi1EEEJNS0_4CopyIS8_sEEEEEvT_T0_DpT1_,@function
        .size           _ZN2at6native55_GLOBAL__N__de093ff9_22_ForeachBinaryOpList_cu_a911ec4325multi_tensor_apply_kernelINS1_18TensorListMetadataILi2EEENS1_11CopyFunctorIN3c107complexIdEEsLi2ELi1ELi1EEEJNS0_4CopyIS8_sEEEEEvT_T0_DpT1_,(.L_x_7928 - _ZN2at6native55_GLOBAL__N__de093ff9_22_ForeachBinaryOpList_cu_a911ec4325multi_tensor_apply_kernelINS1_18TensorListMetadataILi2EEENS1_11CopyFunctorIN3c107complexIdEEsLi2ELi1ELi1EEEJNS0_4CopyIS8_sEEEEEvT_T0_DpT1_)
        .other          _ZN2at6native55_GLOBAL__N__de093ff9_22_ForeachBinaryOpList_cu_a911ec4325multi_tensor_apply_kernelINS1_18TensorListMetadataILi2EEENS1_11CopyFunctorIN3c107complexIdEEsLi2ELi1ELi1EEEJNS0_4CopyIS8_sEEEEEvT_T0_DpT1_,@"STO_CUDA_ENTRY STV_DEFAULT"
_ZN2at6native55_GLOBAL__N__de093ff9_22_ForeachBinaryOpList_cu_a911ec4325multi_tensor_apply_kernelINS1_18TensorListMetadataILi2EEENS1_11CopyFunctorIN3c107complexIdEEsLi2ELi1ELi1EEEJNS0_4CopyIS8_sEEEEEvT_T0_DpT1_:
        /* <DEDUP_REMOVED lines=28> */
.L_x_2581:
[----:B0-----:R-:W-:Y:S01]  /*01c0*/  IADD3 R6, P0, R14, R18, RZ ;  /* 0x000000120e067210 */ /* 0x001fe20007f1e0ff */
[----:B-1----:R-:W-:-:S03]  /*01d0*/  IMAD R19, R15, 0x3, RZ ;  /* 0x000000030f137824 */ /* 0x002fc600078e02ff */
[C---:B------:R-:W-:Y:S01]  /*01e0*/  ISETP.GE.U32.AND P1, PT, R6.reuse, 0x10000, PT ;  /* 0x000100000600780c */ /* 0x040fe20003f26070 */
[----:B------:R-:W-:Y:S01]  /*01f0*/  IMAD.X R7, RZ, RZ, R17, P0 ;  /* 0x000000ffff077224 */ /* 0x000fe200000e0611 */
[----:B------:R-:W-:Y:S02]  /*0200*/  ISETP.LT.U32.AND P0, PT, R6, R0, PT ;  /* 0x000000000600720c */ /* 0x000fe40003f01070 */
[-C--:B--2---:R-:W-:Y:S02]  /*0210*/  IADD3 R11, P2, R15, R6.reuse, RZ ;  /* 0x000000060f0b7210 */ /* 0x084fe40007f5e0ff */
[----:B------:R-:W-:Y:S02]  /*0220*/  ISETP.GE.U32.AND.EX P1, PT, R7, RZ, PT, P1 ;  /* 0x000000ff0700720c */ /* 0x000fe40003f26110 */
[----:B------:R-:W-:Y:S01]  /*0230*/  LEA R26, P3, R15, R6, 0x1 ;  /* 0x000000060f1a7211 */ /* 0x000fe200078608ff */
[----:B------:R-:W-:Y:S01]  /*0240*/  IMAD.X R10, RZ, RZ, R7, P2 ;  /* 0x000000ffff0a7224 */ /* 0x000fe200010e0607 */
[----:B------:R-:W-:-:S02]  /*0250*/  ISETP.LT.AND.EX P1, PT, R7, R2, !P1, P0 ;  /* 0x000000020700720c */ /* 0x000fc40004f21300 */
[C---:B------:R-:W-:Y:S01]  /*0260*/  ISETP.GE.U32.AND P0, PT, R11.reuse, 0x10000, PT ;  /* 0x000100000b00780c */ /* 0x040fe20003f06070 */
[----:B------:R-:W-:Y:S01]  /*0270*/  IMAD.X R23, RZ, RZ, R7, P3 ;  /* 0x000000ffff177224 */ /* 0x000fe200018e0607 */
[----:B------:R-:W-:Y:S02]  /*0280*/  ISETP.LT.U32.AND P2, PT, R11, R0, PT ;  /* 0x000000000b00720c */ /* 0x000fe40003f41070 */
[----:B------:R-:W-:-:S04]  /*0290*/  ISETP.GE.U32.AND.EX P0, PT, R10, RZ, PT, P0 ;  /* 0x000000ff0a00720c */ /* 0x000fc80003f06100 */
[----:B------:R-:W-:-:S03]  /*02a0*/  ISETP.LT.AND.EX P0, PT, R10, R2, !P0, P2 ;  /* 0x000000020a00720c */ /* 0x000fc60004701320 */
[----:B------:R-:W-:-:S04]  /*02b0*/  @P1 LEA R8, P4, R6, R24, 0x1 ;  /* 0x0000001806081211 */ /* 0x000fc800078808ff */
[--C-:B------:R-:W-:Y:S02]  /*02c0*/  @P1 LEA.HI.X R9, R6, R25, R7.reuse, 0x1, P4 ;  /* 0x0000001906091211 */ /* 0x100fe400020f0c07 */
[C---:B------:R-:W-:Y:S02]  /*02d0*/  ISETP.GE.U32.AND P4, PT, R26.reuse, 0x10000, PT ;  /* 0x000100001a00780c */ /* 0x040fe40003f86070 */
[----:B------:R-:W-:Y:S01]  /*02e0*/  IADD3 R19, P5, R19, R6, RZ ;  /* 0x0000000613137210 */ /* 0x000fe20007fbe0ff */
[----:B------:R0:W2:Y:S01]  /*02f0*/  @P1 LDG.E.U16 R16, desc[UR4][R8.64] ;  /* 0x0000000408101981 */ /* 0x0000a2000c1e1500 */
[----:B------:R-:W-:Y:S02]  /*0300*/  ISETP.LT.U32.AND P3, PT, R26, R0, PT ;  /* 0x000000001a00720c */ /* 0x000fe40003f61070 */
[----:B------:R-:W-:Y:S01]  /*0310*/  ISETP.GE.U32.AND.EX P4, PT, R23, RZ, PT, P4 ;  /* 0x000000ff1700720c */ /* 0x000fe20003f86140 */
[----:B------:R-:W-:Y:S01]  /*0320*/  IMAD.X R22, RZ, RZ, R7, P5 ;  /* 0x000000ffff167224 */ /* 0x000fe200028e0607 */
[----:B------:R-:W-:-:S02]  /*0330*/  ISETP.GE.U32.AND P2, PT, R19, 0x10000, PT ;  /* 0x000100001300780c */ /* 0x000fc40003f46070 */
[----:B------:R-:W-:Y:S02]  /*0340*/  ISETP.LT.AND.EX P3, PT, R23, R2, !P4, P3 ;  /* 0x000000021700720c */ /* 0x000fe40006761330 */
[----:B------:R-:W-:Y:S02]  /*0350*/  @P0 LEA R4, P5, R11, R24, 0x1 ;  /* 0x000000180b040211 */ /* 0x000fe400078a08ff */
[----:B------:R-:W-:Y:S02]  /*0360*/  ISETP.LT.U32.AND P4, PT, R19, R0, PT ;  /* 0x000000001300720c */ /* 0x000fe40003f81070 */
[C---:B------:R-:W-:Y:S02]  /*0370*/  ISETP.GE.U32.AND.EX P2, PT, R22.reuse, RZ, PT, P2 ;  /* 0x000000ff1600720c */ /* 0x040fe40003f46120 */
[----:B------:R-:W-:Y:S02]  /*0380*/  @P0 LEA.HI.X R5, R11, R25, R10, 0x1, P5 ;  /* 0x000000190b050211 */ /* 0x000fe400028f0c0a */
[----:B------:R-:W-:-:S03]  /*0390*/  ISETP.LT.AND.EX P4, PT, R22, R2, !P2, P4 ;  /* 0x000000021600720c */ /* 0x000fc60005781340 */
[----:B------:R1:W3:Y:S01]  /*03a0*/  @P0 LDG.E.U16 R13, desc[UR4][R4.64] ;  /* 0x00000004040d0981 */ /* 0x0002e2000c1e1500 */
[----:B0-----:R-:W-:-:S04]  /*03b0*/  @P3 LEA R8, P2, R26, R24, 0x1 ;  /* 0x000000181a083211 */ /* 0x001fc800078408ff */
[----:B------:R-:W-:-:S05]  /*03c0*/  @P3 LEA.HI.X R9, R26, R25, R23, 0x1, P2 ;  /* 0x000000191a093211 */ /* 0x000fca00010f0c17 */
[C---:B-1----:R-:W-:Y:S01]  /*03d0*/  @P4 LEA R4, P2, R19.reuse, R24, 0x1 ;  /* 0x0000001813044211 */ /* 0x042fe200078408ff */
[----:B------:R0:W4:Y:S03]  /*03e0*/  @P3 LDG.E.U16 R12, desc[UR4][R8.64] ;  /* 0x00000004080c3981 */ /* 0x000126000c1e1500 */
[----:B------:R-:W-:-:S05]  /*03f0*/  @P4 LEA.HI.X R5, R19, R25, R22, 0x1, P2 ;  /* 0x0000001913054211 */ /* 0x000fca00010f0c16 */
[----:B------:R2:W5:Y:S01]  /*0400*/  @P4 LDG.E.U16 R3, desc[UR4][R4.64] ;  /* 0x0000000404034981 */ /* 0x000562000c1e1500 */
[----:B0-----:R-:W-:-:S04]  /*0410*/  @P1 LEA R8, P2, R6, R20, 0x4 ;  /* 0x0000001406081211 */ /* 0x001fc800078420ff */
[----:B------:R-:W-:Y:S02]  /*0420*/  @P1 LEA.HI.X R9, R6, R21, R7, 0x4, P2 ;  /* 0x0000001506091211 */ /* 0x000fe400010f2407 */
[----:B------:R-:W-:Y:S01]  /*0430*/  CS2R R6, SRZ ;  /* 0x0000000000067805 */ /* 0x000fe2000001ff00 */
[----:B--2---:R-:W0:Y:S04]  /*0440*/  @P1 I2F.F64.S16 R4, R16 ;  /* 0x0000001000041312 */ /* 0x004e280000101c00 */
[----:B0-----:R3:W-:Y:S04]  /*0450*/  @P1 STG.E.128 desc[UR4][R8.64], R4 ;  /* 0x0000000408001986 */ /* 0x0017e8000c101d04 */
[----:B---3--:R-:W0:Y:S01]  /*0460*/  @P0 I2F.F64.S16 R8, R13 ;  /* 0x0000000d00080312 */ /* 0x008e220000101c00 */
[----:B------:R-:W-:-:S04]  /*0470*/  @P0 LEA R6, P1, R11, R20, 0x4 ;  /* 0x000000140b060211 */ /* 0x000fc800078220ff */
[----:B------:R-:W-:Y:S02]  /*0480*/  @P0 LEA.HI.X R7, R11, R21, R10, 0x4, P1 ;  /* 0x000000150b070211 */ /* 0x000fe400008f240a */
[----:B------:R-:W-:Y:S01]  /*0490*/  CS2R R10, SRZ ;  /* 0x00000000000a7805 */ /* 0x000fe2000001ff00 */
[----:B----4-:R-:W1:Y:S04]  /*04a0*/  @P3 I2F.F64.S16 R4, R12 ;  /* 0x0000000c00043312 */ /* 0x010e680000101c00 */
[----:B0-----:R0:W-:Y:S02]  /*04b0*/  @P0 STG.E.128 desc[UR4][R6.64], R8 ;  /* 0x0000000806000986 */ /* 0x0011e4000c101d04 */
[----:B0-----:R-:W-:Y:S02]  /*04c0*/  @P3 LEA R10, P0, R26, R20, 0x4 ;  /* 0x000000141a0a3211 */ /* 0x001fe400078020ff */
[----:B-----5:R-:W0:Y:S01]  /*04d0*/  @P4 I2F.F64.S16 R8, R3 ;  /* 0x0000000300084312 */ /* 0x020e220000101c00 */
        /* <DEDUP_REMOVED lines=16> */
.L_x_2580:
        /* <DEDUP_REMOVED lines=8> */
.L_x_2582:
[----:B-1----:R-:W-:-:S04]  /*0660*/  LEA R18, P0, R27, R24, 0x3 ;  /* 0x000000181b127211 */ /* 0x002fc800078018ff */
[----:B------:R-:W-:-:S05]  /*0670*/  LEA.HI.X R19, R27, R25, R3, 0x3, P0 ;  /* 0x000000191b137211 */ /* 0x000fca00000f1c03 */
[----:B------:R0:W2:Y:S01]  /*0680*/  LDG.E.64 R28, desc[UR4][R18.64] ;  /* 0x00000004121c7981 */ /* 0x0000a2000c1e1b00 */
[C---:B------:R-:W-:Y:S02]  /*0690*/  LEA R22, P0, R27.reuse, R20, 0x6 ;  /* 0x000000141b167211 */ /* 0x040fe400078030ff */
[----:B------:R-:W-:Y:S02]  /*06a0*/  CS2R R6, SRZ ;  /* 0x0000000000067805 */ /* 0x000fe4000001ff00 */
[----:B------:R-:W-:Y:S02]  /*06b0*/  CS2R R10, SRZ ;  /* 0x00000000000a7805 */ /* 0x000fe4000001ff00 */
[----:B------:R-:W-:Y:S02]  /*06c0*/  CS2R R14, SRZ ;  /* 0x00000000000e7805 */ /* 0x000fe4000001ff00 */
[C---:B------:R-:W-:Y:S02]  /*06d0*/  LEA.HI.X R23, R27.reuse, R21, R3, 0x6, P0 ;  /* 0x000000151b177211 */ /* 0x040fe400000f3403 */
[----:B------:R-:W-:-:S02]  /*06e0*/  IADD3 R27, P0, R27, UR6, RZ ;  /* 0x000000061b1b7c10 */ /* 0x000fc4000ff1e0ff */
[----:B0-----:R-:W-:Y:S02]  /*06f0*/  CS2R R18, SRZ ;  /* 0x0000000000127805 */ /* 0x001fe4000001ff00 */
[----:B------:R-:W-:Y:S01]  /*0700*/  ISETP.LT.U32.AND P1, PT, R27, 0x4000, PT ;  /* 0x000040001b00780c */ /* 0x000fe20003f21070 */
[----:B------:R-:W-:-:S05]  /*0710*/  IMAD.X R3, RZ, RZ, R3, P0 ;  /* 0x000000ffff037224 */ /* 0x000fca00000e0603 */
[----:B------:R-:W-:Y:S01]  /*0720*/  ISETP.LT.U32.AND.EX P1, PT, R3, RZ, PT, P1 ;  /* 0x000000ff0300720c */ /* 0x000fe20003f21110 */
[----:B--2---:R-:W0:Y:S08]  /*0730*/  I2F.F64.S16 R4, R28 ;  /* 0x0000001c00047312 */ /* 0x004e300000101c00 */
[----:B------:R-:W1:Y:S01]  /*0740*/  I2F.F64.S16 R12, R28.H1 ;  /* 0x1000001c000c7312 */ /* 0x000e620000101c00 */
[----:B0-----:R0:W-:Y:S07]  /*0750*/  STG.E.128 desc[UR4][R22.64], R4 ;  /* 0x0000000416007986 */ /* 0x0011ee000c101d04 */
[----:B------:R-:W2:Y:S01]  /*0760*/  I2F.F64.S16 R8, R29 ;  /* 0x0000001d00087312 */ /* 0x000ea20000101c00 */
[----:B-1----:R1:W-:Y:S07]  /*0770*/  STG.E.128 desc[UR4][R22.64+0x10], R12 ;  /* 0x0000100c16007986 */ /* 0x0023ee000c101d04 */
[----:B------:R3:W4:Y:S01]  /*0780*/  I2F.F64.S16 R16, R29.H1 ;  /* 0x1000001d00107312 */ /* 0x0007220000101c00 */
[----:B--2---:R1:W-:Y:S01]  /*0790*/  STG.E.128 desc[UR4][R22.64+0x20], R8 ;  /* 0x0000200816007986 */ /* 0x0043e2000c101d04 */
[C---:B---3--:R-:W-:Y:S01]  /*07a0*/  IMAD.SHL.U32 R29, R27.reuse, 0x4, RZ ;  /* 0x000000041b1d7824 */ /* 0x048fe200078e00ff */
[----:B0-----:R-:W-:-:S04]  /*07b0*/  SHF.L.U64.HI R5, R27, 0x2, R3 ;  /* 0x000000021b057819 */ /* 0x001fc80000010203 */
[----:B------:R-:W-:Y:S01]  /*07c0*/  ISETP.GE.U32.AND P0, PT, R29, R0, PT ;  /* 0x000000001d00720c */ /* 0x000fe20003f06070 */
[----:B----4-:R1:W-:Y:S03]  /*07d0*/  STG.E.128 desc[UR4][R22.64+0x30], R16 ;  /* 0x0000301016007986 */ /* 0x0103e6000c101d04 */
[----:B------:R-:W-:-:S13]  /*07e0*/  ISETP.GE.AND.EX P0, PT, R5, R2, PT, P0 ;  /* 0x000000020500720c */ /* 0x000fda0003f06300 */
[----:B------:R-:W-:Y:S05]  /*07f0*/  @!P0 BRA P1, `(.L_x_2582) ;  /* 0xfffffffc00988947 */ /* 0x000fea000083ffff */
[----:B------:R-:W-:Y:S05]  /*0800*/  EXIT ;  /* 0x000000000000794d */ /* 0x000fea0003800000 */
.L_x_2583:
        /* <DEDUP_REMOVED lines=15> */
.L_x_7928:


//--------------------- .text._ZN2at6native55_GLOBAL__N__de093ff9_22_ForeachBinaryOpList_cu_a911ec4325multi_tensor_apply_kernelINS1_18TensorListMetadataILi2EEENS1_11CopyFunctorIN3c107complexIdEElLi2ELi1ELi1EEEJNS0_4CopyIS8_lEEEEEvT_T0_DpT1_ --------------------------
	.section	.text._ZN2at6native55_GLOBAL__N__de093ff9_22_ForeachBinaryOpList_cu_a911ec4325multi_tensor_apply_kernelINS1_18TensorListMetadataILi2EEENS1_11CopyFunctorIN3c107complexIdEElLi2ELi1ELi1EEEJNS0_4CopyIS8_lEEEEEvT_T0_DpT1_,"ax",@progbits
	.align	128
.text._ZN2at6native55_GLOBAL__N__de093ff9_22_ForeachBinaryOpList_cu_a911ec4325multi_tensor_apply_kernelINS1_18TensorListMetadataILi2EEENS1_11CopyFunctorIN3c107complexIdEElLi2ELi1ELi1EEEJNS0_4CopyIS8_lEEEEEvT_T0_DpT1_:
        .type           _ZN2at6native55_GLOBAL__N__de093ff9_22_ForeachBinaryOpList_cu_a911ec4325multi_tensor_apply_kernelINS1_18TensorListMetadataILi2EEENS1_11CopyFunctorIN3c107complexIdEElLi2ELi1ELi1EEEJNS0_4CopyIS8_lEEEEEvT_T0_DpT1_,@function
        .size           _ZN2at6native55_GLOBAL__N__de093ff9_22_ForeachBinaryOpList_cu_a911ec4325multi_tensor_apply_kernelINS1_18TensorListMetadataILi2EEENS1_11CopyFunctorIN3c107complexIdEElLi2ELi1ELi1EEEJNS0_4CopyIS8_lEEEEEvT_T0_DpT1_,(.L_x_7929 - _ZN2at6native55_GLOBAL__N__de093ff9_22_ForeachBinaryOpList_cu_a911ec4325multi_tensor_apply_kernelINS1_18TensorListMetadataILi2EEENS1_11CopyFunctorIN3c107complexIdEElLi2ELi1ELi1EEEJNS0_4CopyIS8_lEEEEEvT_T0_DpT1_)
        .other          _ZN2at6native55_GLOBAL__N__de093ff9_22_ForeachBinaryOpList_cu_a911ec4325multi_tensor_apply_kernelINS1_18TensorListMetadataILi2EEENS1_11CopyFunctorIN3c107complexIdEElLi2ELi1ELi1EEEJNS0_4CopyIS8_lEEEEEvT_T0_DpT1_,@"STO_CUDA_ENTRY STV_DEFAULT"
_ZN2at6native55_GLOBAL__N__de093ff9_22_ForeachBinaryOpList_cu_a911ec4325multi_tensor_apply_kernelINS1_18TensorListMetadataILi2EEENS1_11CopyFunctorIN3c107complexIdEElLi2ELi1ELi1EEEJNS0_4CopyIS8_lEEEEEvT_T0_DpT1_:
        /* <DEDUP_REMOVED lines=29> */
.L_x_2585:
[----:B0-----:R-:W-:Y:S01]  /*01d0*/  IADD3 R18, P1, R0, R28, RZ ;  /* 0x0000001c00127210 */ /* 0x001fe20007f3e0ff */
[----:B-1----:R-:W-:-:S03]  /*01e0*/  IMAD R3, R2, 0x3, RZ ;  /* 0x0000000302037824 */ /* 0x002fc600078e02ff */
[C---:B------:R-:W-:Y:S01]  /*01f0*/  ISETP.GE.U32.AND P0, PT, R18.reuse, 0x10000, PT ;  /* 0x000100001200780c */ /* 0x040fe20003f06070 */
[----:B--2---:R-:W-:Y:S01]  /*0200*/  IMAD.X R13, RZ, RZ, R29, P1 ;  /* 0x000000ffff0d7224 */ /* 0x004fe200008e061d */
[----:B------:R-:W-:Y:S02]  /*0210*/  ISETP.LT.U32.AND P1, PT, R18, UR13, PT ;  /* 0x0000000d12007c0c */ /* 0x000fe4000bf21070 */
[CC--:B------:R-:W-:Y:S02]  /*0220*/  IADD3 R11, P2, R2.reuse, R18.reuse, RZ ;  /* 0x00000012020b7210 */ /* 0x0c0fe40007f5e0ff */
[C---:B------:R-:W-:Y:S02]  /*0230*/  ISETP.GE.U32.AND.EX P0, PT, R13.reuse, RZ, PT, P0 ;  /* 0x000000ff0d00720c */ /* 0x040fe40003f06100 */
[----:B------:R-:W-:Y:S01]  /*0240*/  LEA R14, P4, R2, R18, 0x1 ;  /* 0x00000012020e7211 */ /* 0x000fe200078808ff */
[----:B------:R-:W-:Y:S01]  /*0250*/  IMAD.X R10, RZ, RZ, R13, P2 ;  /* 0x000000ffff0a7224 */ /* 0x000fe200010e060d */
[----:B------:R-:W-:-:S02]  /*0260*/  ISETP.LT.AND.EX P0, PT, R13, UR6, !P0, P1 ;  /* 0x000000060d007c0c */ /* 0x000fc4000c701310 */
[C---:B------:R-:W-:Y:S01]  /*0270*/  ISETP.GE.U32.AND P1, PT, R11.reuse, 0x10000, PT ;  /* 0x000100000b00780c */ /* 0x040fe20003f26070 */
[--C-:B------:R-:W-:Y:S01]  /*0280*/  IMAD.X R15, RZ, RZ, R13.reuse, P4 ;  /* 0x000000ffff0f7224 */ /* 0x100fe200020e060d */
[----:B------:R-:W-:Y:S02]  /*0290*/  ISETP.LT.U32.AND P2, PT, R11, UR13, PT ;  /* 0x0000000d0b007c0c */ /* 0x000fe4000bf41070 */
[C---:B------:R-:W-:Y:S02]  /*02a0*/  ISETP.GE.U32.AND.EX P1, PT, R10.reuse, RZ, PT, P1 ;  /* 0x000000ff0a00720c */ /* 0x040fe40003f26110 */
[----:B------:R-:W-:Y:S02]  /*02b0*/  IADD3 R3, P5, R3, R18, RZ ;  /* 0x0000001203037210 */ /* 0x000fe40007fbe0ff */
[----:B------:R-:W-:Y:S02]  /*02c0*/  ISETP.LT.AND.EX P1, PT, R10, UR6, !P1, P2 ;  /* 0x000000060a007c0c */ /* 0x000fe4000cf21320 */
[----:B------:R-:W-:Y:S01]  /*02d0*/  ISETP.GE.U32.AND P3, PT, R14, 0x10000, PT ;  /* 0x000100000e00780c */ /* 0x000fe20003f66070 */
[----:B------:R-:W-:Y:S01]  /*02e0*/  IMAD.X R22, RZ, RZ, R13, P5 ;  /* 0x000000ffff167224 */ /* 0x000fe200028e060d */
[----:B------:R-:W-:-:S02]  /*02f0*/  @P0 LEA R8, P4, R18, UR4, 0x3 ;  /* 0x0000000412080c11 */ /* 0x000fc4000f8818ff */
[----:B------:R-:W-:Y:S02]  /*0300*/  ISETP.LT.U32.AND P2, PT, R14, UR13, PT ;  /* 0x0000000d0e007c0c */ /* 0x000fe4000bf41070 */
[----:B------:R-:W-:Y:S02]  /*0310*/  @P0 LEA.HI.X R9, R18, UR5, R13, 0x3, P4 ;  /* 0x0000000512090c11 */ /* 0x000fe4000a0f1c0d */
[----:B------:R-:W-:Y:S02]  /*0320*/  ISETP.GE.U32.AND.EX P3, PT, R15, RZ, PT, P3 ;  /* 0x000000ff0f00720c */ /* 0x000fe40003f66130 */
[----:B------:R-:W-:Y:S01]  /*0330*/  ISETP.GE.U32.AND P4, PT, R3, 0x10000, PT ;  /* 0x000100000300780c */ /* 0x000fe20003f86070 */
[----:B------:R0:W2:Y:S01]  /*0340*/  @P0 LDG.E.64 R4, desc[UR10][R8.64] ;  /* 0x0000000a08040981 */ /* 0x0000a2000c1e1b00 */
[----:B------:R-:W-:Y:S02]  /*0350*/  ISETP.LT.AND.EX P2, PT, R15, UR6, !P3, P2 ;  /* 0x000000060f007c0c */ /* 0x000fe4000df41320 */
[----:B------:R-:W-:-:S02]  /*0360*/  ISETP.LT.U32.AND P3, PT, R3, UR13, PT ;  /* 0x0000000d03007c0c */ /* 0x000fc4000bf61070 */
[C---:B------:R-:W-:Y:S02]  /*0370*/  ISETP.GE.U32.AND.EX P5, PT, R22.reuse, RZ, PT, P4 ;  /* 0x000000ff1600720c */ /* 0x040fe40003fa6140 */
[C---:B------:R-:W-:Y:S02]  /*0380*/  @P1 LEA R20, P4, R11.reuse, UR4, 0x3 ;  /* 0x000000040b141c11 */ /* 0x040fe4000f8818ff */
[----:B------:R-:W-:Y:S02]  /*0390*/  ISETP.LT.AND.EX P3, PT, R22, UR6, !P5, P3 ;  /* 0x0000000616007c0c */ /* 0x000fe4000ef61330 */
[----:B------:R-:W-:-:S03]  /*03a0*/  @P1 LEA.HI.X R21, R11, UR5, R10, 0x3, P4 ;  /* 0x000000050b151c11 */ /* 0x000fc6000a0f1c0a */
[C---:B------:R-:W-:Y:S02]  /*03b0*/  @P2 LEA R16, P4, R14.reuse, UR4, 0x3 ;  /* 0x000000040e102c11 */ /* 0x040fe4000f8818ff */
[----:B------:R-:W3:Y:S02]  /*03c0*/  @P1 LDG.E.64 R6, desc[UR10][R20.64] ;  /* 0x0000000a14061981 */ /* 0x000ee4000c1e1b00 */
[----:B------:R-:W-:-:S04]  /*03d0*/  @P2 LEA.HI.X R17, R14, UR5, R15, 0x3, P4 ;  /* 0x000000050e112c11 */ /* 0x000fc8000a0f1c0f */
[C---:B0-----:R-:W-:Y:S01]  /*03e0*/  @P3 LEA R8, P4, R3.reuse, UR4, 0x3 ;  /* 0x0000000403083c11 */ /* 0x041fe2000f8818ff */
[----:B------:R2:W4:Y:S03]  /*03f0*/  @P2 LDG.E.64 R24, desc[UR10][R16.64] ;  /* 0x0000000a10182981 */ /* 0x000526000c1e1b00 */
[----:B------:R-:W-:-:S05]  /*0400*/  @P3 LEA.HI.X R9, R3, UR5, R22, 0x3, P4 ;  /* 0x0000000503093c11 */ /* 0x000fca000a0f1c16 */
[----:B------:R3:W5:Y:S01]  /*0410*/  @P3 LDG.E.64 R26, desc[UR10][R8.64] ;  /* 0x0000000a081a3981 */ /* 0x000762000c1e1b00 */
[----:B------:R-:W-:-:S04]  /*0420*/  @P0 LEA R12, P4, R18, UR8, 0x4 ;  /* 0x00000008120c0c11 */ /* 0x000fc8000f8820ff */
[----:B------:R-:W-:Y:S02]  /*0430*/  @P0 LEA.HI.X R13, R18, UR9, R13, 0x4, P4 ;  /* 0x00000009120d0c11 */ /* 0x000fe4000a0f240d */
[----:B------:R-:W-:Y:S01]  /*0440*/  CS2R R18, SRZ ;  /* 0x0000000000127805 */ /* 0x000fe2000001ff00 */
[----:B------:R-:W-:Y:S01]  /*0450*/  IMAD.WIDE.U32 R28, R2, 0x4, R28 ;  /* 0x00000004021c7825 */ /* 0x000fe200078e001c */
[----:B--2---:R-:W0:Y:S08]  /*0460*/  @P0 I2F.F64.S64 R16, R4 ;  /* 0x0000000400100312 */ /* 0x004e300000301c00 */
[----:B---3--:R-:W1:Y:S01]  /*0470*/  @P1 I2F.F64.S64 R8, R6 ;  /* 0x0000000600081312 */ /* 0x008e620000301c00 */
[----:B0-----:R4:W-:Y:S01]  /*0480*/  @P0 STG.E.128 desc[UR10][R12.64], R16 ;  /* 0x000000100c000986 */ /* 0x0019e2000c101d0a */
[----:B------:R-:W-:-:S04]  /*0490*/  @P1 LEA R20, P0, R11, UR8, 0x4 ;  /* 0x000000080b141c11 */ /* 0x000fc8000f8020ff */
[----:B------:R-:W-:Y:S02]  /*04a0*/  @P1 LEA.HI.X R21, R11, UR9, R10, 0x4, P0 ;  /* 0x000000090b151c11 */ /* 0x000fe400080f240a */
[----:B------:R-:W-:-:S05]  /*04b0*/  CS2R R10, SRZ ;  /* 0x00000000000a7805 */ /* 0x000fca000001ff00 */
[----:B-1----:R5:W-:Y:S01]  /*04c0*/  @P1 STG.E.128 desc[UR10][R20.64], R8 ;  /* 0x0000000814001986 */ /* 0x002be2000c101d0a */
[----:B----4-:R-:W0:Y:S01]  /*04d0*/  @P2 I2F.F64.S64 R12, R24 ;  /* 0x00000018000c2312 */ /* 0x010e220000301c00 */
[----:B------:R-:W-:-:S04]  /*04e0*/  @P3 LEA R16, P1, R3, UR8, 0x4 ;  /* 0x0000000803103c11 */ /* 0x000fc8000f8220ff */
[----:B------:R-:W-:-:S03]  /*04f0*/  @P3 LEA.HI.X R17, R3, UR9, R22, 0x4, P1 ;  /* 0x0000000903113c11 */ /* 0x000fc600088f2416 */
[----:B-----5:R-:W1:Y:S01]  /*0500*/  @P3 I2F.F64.S64 R20, R26 ;  /* 0x0000001a00143312 */ /* 0x020e620000301c00 */
[C---:B------:R-:W-:Y:S02]  /*0510*/  @P2 LEA R8, P0, R14.reuse, UR8, 0x4 ;  /* 0x000000080e082c11 */ /* 0x040fe4000f8020ff */
[----:B------:R-:W-:Y:S02]  /*0520*/  CS2R R22, SRZ ;  /* 0x0000000000167805 */ /* 0x000fe4000001ff00 */
[----:B------:R-:W-:Y:S02]  /*0530*/  @P2 LEA.HI.X R9, R14, UR9, R15, 0x4, P0 ;  /* 0x000000090e092c11 */ /* 0x000fe400080f240f */
[----:B------:R-:W-:Y:S02]  /*0540*/  CS2R R14, SRZ ;  /* 0x00000000000e7805 */ /* 0x000fe4000001ff00 */
[C---:B------:R-:W-:Y:S02]  /*0550*/  ISETP.GE.U32.AND P0, PT, R28.reuse, 0x10000, PT ;  /* 0x000100001c00780c */ /* 0x040fe40003f06070 */
[----:B------:R-:W-:Y:S01]  /*0560*/  ISETP.LT.U32.AND P1, PT, R28, UR13, PT ;  /* 0x0000000d1c007c0c */ /* 0x000fe2000bf21070 */
[----:B0-----:R2:W-:Y:S04]  /*0570*/  @P2 STG.E.128 desc[UR10][R8.64], R12 ;  /* 0x0000000c08002986 */ /* 0x0015e8000c101d0a */
[----:B-1----:R2:W-:Y:S01]  /*0580*/  @P3 STG.E.128 desc[UR10][R16.64], R20 ;  /* 0x0000001410003986 */ /* 0x0025e2000c101d0a */
[----:B------:R-:W-:-:S02]  /*0590*/  ISETP.GE.U32.AND.EX P0, PT, R29, RZ, PT, P0 ;  /* 0x000000ff1d00720c */ /* 0x000fc40003f06100 */
[----:B------:R-:W-:-:S13]  /*05a0*/  ISETP.LT.AND.EX P1, PT, R29, UR6, PT, P1 ;  /* 0x000000061d007c0c */ /* 0x000fda000bf21310 */
[----:B------:R-:W-:Y:S05]  /*05b0*/  @!P0 BRA P1, `(.L_x_2585) ;  /* 0xfffffffc00048947 */ /* 0x000fea000083ffff */
[----:B------:R-:W-:Y:S05]  /*05c0*/  EXIT ;  /* 0x000000000000794d */ /* 0x000fea0003800000 */
.L_x_2584:
        /* <DEDUP_REMOVED lines=8> */
.L_x_2586:
        /* <DEDUP_REMOVED lines=18> */
[----:B--2---:R-:W0:Y:S08]  /*0770*/  I2F.F64.S64 R4, R24 ;  /* 0x0000001800047312 */ /* 0x004e300000301c00 */
[----:B------:R-:W1:Y:S01]  /*0780*/  I2F.F64.S64 R8, R26 ;  /* 0x0000001a00087312 */ /* 0x000e620000301c00 */
[----:B0-----:R0:W-:Y:S07]  /*0790*/  STG.E.128 desc[UR10][R22.64], R4 ;  /* 0x0000000416007986 */ /* 0x0011ee000c101d0a */
[----:B---3--:R-:W2:Y:S01]  /*07a0*/  I2F.F64.S64 R12, R28 ;  /* 0x0000001c000c7312 */ /* 0x008ea20000301c00 */
[----:B-1----:R0:W-:Y:S07]  /*07b0*/  STG.E.128 desc[UR10][R22.64+0x10], R8 ;  /* 0x0000100816007986 */ /* 0x0021ee000c101d0a */
[----:B------:R-:W1:Y:S01]  /*07c0*/  I2F.F64.S64 R16, R30 ;  /* 0x0000001e00107312 */ /* 0x000e620000301c00 */
[----:B--2---:R0:W-:Y:S04]  /*07d0*/  STG.E.128 desc[UR10][R22.64+0x20], R12 ;  /* 0x0000200c16007986 */ /* 0x0041e8000c101d0a */
[----:B-1----:R0:W-:Y:S01]  /*07e0*/  STG.E.128 desc[UR10][R22.64+0x30], R16 ;  /* 0x0000301016007986 */ /* 0x0021e2000c101d0a */
[----:B------:R-:W-:Y:S05]  /*07f0*/  @!P0 BRA P1, `(.L_x_2586) ;  /* 0xfffffffc00948947 */ /* 0x000fea000083ffff */
[----:B------:R-:W-:Y:S05]  /*0800*/  EXIT ;  /* 0x000000000000794d */ /* 0x000fea0003800000 */
.L_x_2587:
        /* <DEDUP_REMOVED lines=15> */
.L_x_7929:


//--------------------- .text._ZN2at6native55_GLOBAL__N__de093ff9_22_ForeachBinaryOpList_cu_a911ec4325multi_tensor_apply_kernelINS1_18TensorListMetadataILi2EEENS1_11CopyFunctorIN3c107complexIdEEaLi2ELi1ELi1EEEJNS0_4CopyIS8_aEEEEEvT_T0_DpT1_ --------------------------
	.section	.text._ZN2at6native55_GLOBAL__N__de093ff9_22_ForeachBinaryOpList_cu_a911ec4325multi_tensor_apply_kernelINS1_18TensorListMetadataILi2EEENS1_11CopyFunctorIN3c107complexIdEEaLi2ELi1ELi1EEEJNS0_4CopyIS8_aEEEEEvT_T0_DpT1_,"ax",@progbits
	.align	128
.text._ZN2at6native55_GLOBAL__N__de093ff9_22_ForeachBinaryOpList_cu_a911ec4325multi_tensor_apply_kernelINS1_18TensorListMetadataILi2EEENS1_11CopyFunctorIN3c107complexIdEEaLi2ELi1ELi1EEEJNS0_4CopyIS8_aEEEEEvT_T0_DpT1_:
        .type           _ZN2at6native55_GLOBAL__N__de093ff9_22_ForeachBinaryOpList_cu_a911ec4325multi_tensor_apply_kernelINS1_18TensorListMetadataILi2EEENS1_11CopyFunctorIN3c107complexIdEEaLi2ELi1ELi1EEEJNS0_4CopyIS8_aEEEEEvT_T0_DpT1_,@function
        .size           _ZN2at6native55_GLOBAL__N__de093ff9_22_ForeachBinaryOpList_cu_a911ec4325multi_tensor_apply_kernelINS1_18TensorListMetadataILi2EEENS1_11CopyFunctorIN3c107complexIdEEaLi2ELi1ELi1EEEJNS0_4CopyIS8_aEEEEEvT_T0_DpT1_,(.L_x_7930 - _ZN2at6native55_GLOBAL__N__de093ff9_22_ForeachBinaryOpList_cu_a911ec4325multi_tensor_apply_kernelINS1_18TensorListMetadataILi2EEENS1_11CopyFunctorIN3c107complexIdEEaLi2ELi1ELi1EEEJNS0_4CopyIS8_aEEEEEvT_T0_DpT1_)
        .other          _ZN2at6native55_GLOBAL__N__de093ff9_22_ForeachBinaryOpList_cu_a911ec4325multi_tensor_apply_kernelINS1_18TensorListMetadataILi2EEENS1_11CopyFunctorIN3c107complexIdEEaLi2ELi1ELi1EEEJNS0_4CopyIS8_aEEEEEvT_T0_DpT1_,@"STO_CUDA_ENTRY STV_DEFAULT"
_ZN2at6native55_GLOBAL__N__de093ff9_22_ForeachBinaryOpList_cu_a911ec4325multi_tensor_apply_kernelINS1_18TensorListMetadataILi2EEENS1_11CopyFunctorIN3c107complexIdEEaLi2ELi1ELi1EEEJNS0_4CopyIS8_aEEEEEvT_T0_DpT1_:
        /* <DEDUP_REMOVED lines=27> */
.L_x_2589:
        /* <DEDUP_REMOVED lines=72> */
.L_x_2588:
        /* <DEDUP_REMOVED lines=8> */
.L_x_2590:
        /* <DEDUP_REMOVED lines=35> */
.L_x_2591:
        /* <DEDUP_REMOVED lines=10> */
.L_x_7930:


//--------------------- .text._ZN2at6native55_GLOBAL__N__de093ff9_22_ForeachBinaryOpList_cu_a911ec4325multi_tensor_apply_kernelINS1_18TensorListMetadataILi2EEENS1_11CopyFunctorIN3c107complexIdEEhLi2ELi1ELi1EEEJNS0_4CopyIS8_hEEEEEvT_T0_DpT1_ --------------------------
	.section	.text._ZN2at6native55_GLOBAL__N__de093ff9_22_ForeachBinaryOpList_cu_a911ec4325multi_tensor_apply_kernelINS1_18TensorListMetadataILi2EEENS1_11CopyFunctorIN3c107complexIdEEhLi2ELi1ELi1EEEJNS0_4CopyIS8_hEEEEEvT_T0_DpT1_,"ax",@progbits
	.align	128
.text._ZN2at6native55_GLOBAL__N__de093ff9_22_ForeachBinaryOpList_cu_a911ec4325multi_tensor_apply_kernelINS1_18TensorListMetadataILi2EEENS1_11CopyFunctorIN3c107complexIdEEhLi2ELi1ELi1EEEJNS0_4CopyIS8_hEEEEEvT_T0_DpT1_:
        .type           _ZN2at6native55_GLOBAL__N__de093ff9_22_ForeachBinaryOpList_cu_a911ec4325multi_tensor_apply_kernelINS1_18TensorListMetadataILi2EEENS1_11CopyFunctorIN3c107complexIdEEhLi2ELi1ELi1EEEJNS0_4CopyIS8_hEEEEEvT_T0_DpT1_,@function
        .size           _ZN2at6native55_GLOBAL__N__de093ff9_22_ForeachBinaryOpList_cu_a911ec4325multi_tensor_apply_kernelINS1_18TensorListMetadataILi2EEENS1_11CopyFunctorIN3c107complexIdEEhLi2ELi1ELi1EEEJNS0_4CopyIS8_hEEEEEvT_T0_DpT1_,(.L_x_7931 - _ZN2at6native55_GLOBAL__N__de093ff9_22_ForeachBinaryOpList_cu_a911ec4325multi_tensor_apply_kernelINS1_18TensorListMetadataILi2EEENS1_11CopyFunctorIN3c107complexIdEEhLi2ELi1ELi1EEEJNS0_4CopyIS8_hEEEEEvT_T0_DpT1_)
        .other          _ZN2at6native55_GLOBAL__N__de093ff9_22_ForeachBinaryOpList_cu_a911ec4325multi_tensor_apply_kernelINS1_18TensorListMetadataILi2EEENS1_11CopyFunctorIN3c107complexIdEEhLi2ELi1ELi1EEEJNS0_4CopyIS8_hEEEEEvT_T0_DpT1_,@"STO_CUDA_ENTRY STV_DEFAULT"
_ZN2at6native55_GLOBAL__N__de093ff9_22_ForeachBinaryOpList_cu_a911ec4325multi_tensor_apply_kernelINS1_18TensorListMetadataILi2EEENS1_11CopyFunctorIN3c107complexIdEEhLi2ELi1ELi1EEEJNS0_4CopyIS8_hEEEEEvT_T0_DpT1_:
        /* <DEDUP_REMOVED lines=27> */
.L_x_2593:
[----:B0-----:R-:W-:Y:S01]  /*01b0*/  IADD3 R6, P0, R12, R14, RZ ;  /* 0x0000000e0c067210 */ /* 0x001fe20007f1e0ff */
[----:B-12---:R-:W-:-:S03]  /*01c0*/  IMAD R9, R13, 0x3, RZ ;  /* 0x000000030d097824 */ /* 0x006fc600078e02ff */
[C---:B------:R-:W-:Y:S01]  /*01d0*/  ISETP.GE.U32.AND P1, PT, R6.reuse, 0x10000, PT ;  /* 0x000100000600780c */ /* 0x040fe20003f26070 */
[----:B------:R-:W-:Y:S01]  /*01e0*/  IMAD.X R7, RZ, RZ, R15, P0 ;  /* 0x000000ffff077224 */ /* 0x000fe200000e060f */
[----:B------:R-:W-:Y:S02]  /*01f0*/  ISETP.LT.U32.AND P0, PT, R6, R2, PT ;  /* 0x000000020600720c */ /* 0x000fe40003f01070 */
[-C--:B------:R-:W-:Y:S02]  /*0200*/  IADD3 R11, P2, R13, R6.reuse, RZ ;  /* 0x000000060d0b7210 */ /* 0x080fe40007f5e0ff */
[----:B------:R-:W-:Y:S02]  /*0210*/  ISETP.GE.U32.AND.EX P1, PT, R7, RZ, PT, P1 ;  /* 0x000000ff0700720c */ /* 0x000fe40003f26110 */
[----:B------:R-:W-:Y:S01]  /*0220*/  LEA R26, P3, R13, R6, 0x1 ;  /* 0x000000060d1a7211 */ /* 0x000fe200078608ff */
[----:B------:R-:W-:Y:S01]  /*0230*/  IMAD.X R10, RZ, RZ, R7, P2 ;  /* 0x000000ffff0a7224 */ /* 0x000fe200010e0607 */
[----:B------:R-:W-:-:S02]  /*0240*/  ISETP.LT.AND.EX P1, PT, R7, R20, !P1, P0 ;  /* 0x000000140700720c */ /* 0x000fc40004f21300 */
[C---:B------:R-:W-:Y:S01]  /*0250*/  ISETP.GE.U32.AND P0, PT, R11.reuse, 0x10000, PT ;  /* 0x000100000b00780c */ /* 0x040fe20003f06070 */
[----:B------:R-:W-:Y:S01]  /*0260*/  IMAD.X R25, RZ, RZ, R7, P3 ;  /* 0x000000ffff197224 */ /* 0x000fe200018e0607 */
[----:B------:R-:W-:Y:S02]  /*0270*/  ISETP.LT.U32.AND P2, PT, R11, R2, PT ;  /* 0x000000020b00720c */ /* 0x000fe40003f41070 */
[C---:B------:R-:W-:Y:S02]  /*0280*/  ISETP.GE.U32.AND.EX P0, PT, R10.reuse, RZ, PT, P0 ;  /* 0x000000ff0a00720c */ /* 0x040fe40003f06100 */
[----:B------:R-:W-:Y:S02]  /*0290*/  IADD3 R24, P5, R9, R6, RZ ;  /* 0x0000000609187210 */ /* 0x000fe40007fbe0ff */
[----:B------:R-:W-:-:S03]  /*02a0*/  ISETP.LT.AND.EX P0, PT, R10, R20, !P0, P2 ;  /* 0x000000140a00720c */ /* 0x000fc60004701320 */
[----:B------:R-:W-:-:S05]  /*02b0*/  @P1 IADD3 R4, P4, R6, R0, RZ ;  /* 0x0000000006041210 */ /* 0x000fca0007f9e0ff */
[----:B------:R-:W-:Y:S01]  /*02c0*/  @P1 IMAD.X R5, R7, 0x1, R3, P4 ;  /* 0x0000000107051824 */ /* 0x000fe200020e0603 */
[C---:B------:R-:W-:Y:S01]  /*02d0*/  ISETP.GE.U32.AND P4, PT, R26.reuse, 0x10000, PT ;  /* 0x000100001a00780c */ /* 0x040fe20003f86070 */
[----:B------:R-:W-:Y:S01]  /*02e0*/  IMAD.X R21, RZ, RZ, R7, P5 ;  /* 0x000000ffff157224 */ /* 0x000fe200028e0607 */
[----:B------:R-:W-:Y:S02]  /*02f0*/  ISETP.LT.U32.AND P3, PT, R26, R2, PT ;  /* 0x000000021a00720c */ /* 0x000fe40003f61070 */
[C---:B------:R-:W-:Y:S01]  /*0300*/  ISETP.GE.U32.AND.EX P4, PT, R25.reuse, RZ, PT, P4 ;  /* 0x000000ff1900720c */ /* 0x040fe20003f86140 */
[----:B------:R0:W2:Y:S01]  /*0310*/  @P1 LDG.E.U8 R16, desc[UR4][R4.64] ;  /* 0x0000000404101981 */ /* 0x0000a2000c1e1100 */
[C---:B------:R-:W-:Y:S02]  /*0320*/  ISETP.GE.U32.AND P2, PT, R24.reuse, 0x10000, PT ;  /* 0x000100001800780c */ /* 0x040fe40003f46070 */
[----:B------:R-:W-:Y:S02]  /*0330*/  ISETP.LT.AND.EX P3, PT, R25, R20, !P4, P3 ;  /* 0x000000141900720c */ /* 0x000fe40006761330 */
[----:B------:R-:W-:-:S02]  /*0340*/  ISETP.LT.U32.AND P4, PT, R24, R2, PT ;  /* 0x000000021800720c */ /* 0x000fc40003f81070 */
[----:B------:R-:W-:Y:S02]  /*0350*/  ISETP.GE.U32.AND.EX P2, PT, R21, RZ, PT, P2 ;  /* 0x000000ff1500720c */ /* 0x000fe40003f46120 */
[----:B0-----:R-:W-:Y:S02]  /*0360*/  @P0 IADD3 R4, P5, R11, R0, RZ ;  /* 0x000000000b040210 */ /* 0x001fe40007fbe0ff */
[----:B------:R-:W-:-:S03]  /*0370*/  ISETP.LT.AND.EX P4, PT, R21, R20, !P2, P4 ;  /* 0x000000141500720c */ /* 0x000fc60005781340 */
[----:B------:R-:W-:Y:S02]  /*0380*/  @P0 IMAD.X R5, R10, 0x1, R3, P5 ;  /* 0x000000010a050824 */ /* 0x000fe400028e0603 */
[----:B------:R-:W-:-:S03]  /*0390*/  @P3 IADD3 R8, P2, R26, R0, RZ ;  /* 0x000000001a083210 */ /* 0x000fc60007f5e0ff */
[----:B------:R0:W3:Y:S02]  /*03a0*/  @P0 LDG.E.U8 R17, desc[UR4][R4.64] ;  /* 0x0000000404110981 */ /* 0x0000e4000c1e1100 */
[----:B------:R-:W-:-:S05]  /*03b0*/  @P3 IMAD.X R9, R25, 0x1, R3, P2 ;  /* 0x0000000119093824 */ /* 0x000fca00010e0603 */
[----:B------:R1:W4:Y:S01]  /*03c0*/  @P3 LDG.E.U8 R18, desc[UR4][R8.64] ;  /* 0x0000000408123981 */ /* 0x000322000c1e1100 */
[----:B0-----:R-:W-:-:S05]  /*03d0*/  @P4 IADD3 R4, P2, R24, R0, RZ ;  /* 0x0000000018044210 */ /* 0x001fca0007f5e0ff */
[----:B------:R-:W-:-:S05]  /*03e0*/  @P4 IMAD.X R5, R21, 0x1, R3, P2 ;  /* 0x0000000115054824 */ /* 0x000fca00010e0603 */
[----:B------:R2:W5:Y:S01]  /*03f0*/  @P4 LDG.E.U8 R19, desc[UR4][R4.64] ;  /* 0x0000000404134981 */ /* 0x000562000c1e1100 */
[----:B-1----:R-:W-:-:S04]  /*0400*/  @P1 LEA R8, P2, R6, R22, 0x4 ;  /* 0x0000001606081211 */ /* 0x002fc800078420ff */
[----:B------:R-:W-:Y:S02]  /*0410*/  @P1 LEA.HI.X R9, R6, R23, R7, 0x4, P2 ;  /* 0x0000001706091211 */ /* 0x000fe400010f2407 */
[----:B------:R-:W-:Y:S01]  /*0420*/  CS2R R6, SRZ ;  /* 0x0000000000067805 */ /* 0x000fe2000001ff00 */
[----:B------:R-:W-:Y:S01]  /*0430*/  IMAD.WIDE.U32 R14, R13, 0x4, R14 ;  /* 0x000000040d0e7825 */ /* 0x000fe200078e000e */
[----:B--2---:R-:W0:Y:S03]  /*0440*/  @P1 I2F.F64.U16 R4, R16 ;  /* 0x0000001000041312 */ /* 0x004e260000101800 */
[----:B0-----:R3:W-:Y:S05]  /*0450*/  @P1 STG.E.128 desc[UR4][R8.64], R4 ;  /* 0x0000000408001986 */ /* 0x0017ea000c101d04 */
[----:B---3--:R-:W0:Y:S01]  /*0460*/  @P0 I2F.F64.U16 R8, R17 ;  /* 0x0000001100080312 */ /* 0x008e220000101800 */
[----:B------:R-:W-:-:S04]  /*0470*/  @P0 LEA R6, P1, R11, R22, 0x4 ;  /* 0x000000160b060211 */ /* 0x000fc800078220ff */
[----:B------:R-:W-:Y:S02]  /*0480*/  @P0 LEA.HI.X R7, R11, R23, R10, 0x4, P1 ;  /* 0x000000170b070211 */ /* 0x000fe400008f240a */
[----:B------:R-:W-:Y:S01]  /*0490*/  CS2R R10, SRZ ;  /* 0x00000000000a7805 */ /* 0x000fe2000001ff00 */
[----:B----4-:R-:W1:Y:S04]  /*04a0*/  @P3 I2F.F64.U16 R4, R18 ;  /* 0x0000001200043312 */ /* 0x010e680000101800 */
[----:B0-----:R0:W-:Y:S01]  /*04b0*/  @P0 STG.E.128 desc[UR4][R6.64], R8 ;  /* 0x0000000806000986 */ /* 0x0011e2000c101d04 */
[----:B------:R-:W-:Y:S02]  /*04c0*/  ISETP.LT.U32.AND P1, PT, R14, R2, PT ;  /* 0x000000020e00720c */ /* 0x000fe40003f21070 */
[----:B0-----:R-:W-:Y:S01]  /*04d0*/  @P3 LEA R10, P0, R26, R22, 0x4 ;  /* 0x000000161a0a3211 */ /* 0x001fe200078020ff */
[----:B-----5:R-:W0:Y:S01]  /*04e0*/  @P4 I2F.F64.U16 R8, R19 ;  /* 0x0000001300084312 */ /* 0x020e220000101800 */
[----:B------:R-:W-:-:S02]  /*04f0*/  CS2R R6, SRZ ;  /* 0x0000000000067805 */ /* 0x000fc4000001ff00 */
[----:B------:R-:W-:Y:S02]  /*0500*/  @P3 LEA.HI.X R11, R26, R23, R25, 0x4, P0 ;  /* 0x000000171a0b3211 */ /* 0x000fe400000f2419 */
[----:B------:R-:W-:-:S03]  /*0510*/  @P4 LEA R26, P0, R24, R22, 0x4 ;  /* 0x00000016181a4211 */ /* 0x000fc600078020ff */
[----:B-1----:R1:W-:Y:S01]  /*0520*/  @P3 STG.E.128 desc[UR4][R10.64], R4 ;  /* 0x000000040a003986 */ /* 0x0023e2000c101d04 */
[----:B------:R-:W-:Y:S02]  /*0530*/  @P4 LEA.HI.X R27, R24, R23, R21, 0x4, P0 ;  /* 0x00000017181b4211 */ /* 0x000fe400000f2415 */
[----:B------:R-:W-:Y:S02]  /*0540*/  ISETP.GE.U32.AND P0, PT, R14, 0x10000, PT ;  /* 0x000100000e00780c */ /* 0x000fe40003f06070 */
[C---:B------:R-:W-:Y:S02]  /*0550*/  ISETP.LT.AND.EX P1, PT, R15.reuse, R20, PT, P1 ;  /* 0x000000140f00720c */ /* 0x040fe40003f21310 */
[----:B------:R-:W-:Y:S02]  /*0560*/  ISETP.GE.U32.AND.EX P0, PT, R15, RZ, PT, P0 ;  /* 0x000000ff0f00720c */ /* 0x000fe40003f06100 */
[----:B-1----:R-:W-:-:S05]  /*0570*/  CS2R R10, SRZ ;  /* 0x00000000000a7805 */ /* 0x002fca000001ff00 */
[----:B0-----:R2:W-:Y:S06]  /*0580*/  @P4 STG.E.128 desc[UR4][R26.64], R8 ;  /* 0x000000081a004986 */ /* 0x0015ec000c101d04 */
[----:B------:R-:W-:Y:S05]  /*0590*/  @!P0 BRA P1, `(.L_x_2593) ;  /* 0xfffffffc00048947 */ /* 0x000fea000083ffff */
[----:B------:R-:W-:Y:S05]  /*05a0*/  EXIT ;  /* 0x000000000000794d */ /* 0x000fea0003800000 */
.L_x_2592:
        /* <DEDUP_REMOVED lines=8> */
.L_x_2594:
[----:B-1----:R-:W-:-:S04]  /*0630*/  LEA R18, P0, R26, R0, 0x2 ;  /* 0x000000001a127211 */ /* 0x002fc800078010ff */
[----:B------:R-:W-:-:S05]  /*0640*/  LEA.HI.X R19, R26, R3, R21, 0x2, P0 ;  /* 0x000000031a137211 */ /* 0x000fca00000f1415 */
[----:B------:R0:W2:Y:S01]  /*0650*/  LDG.E R27, desc[UR4][R18.64] ;  /* 0x00000004121b7981 */ /* 0x0000a2000c1e1900 */
        /* <DEDUP_REMOVED lines=10> */
[----:B--2---:R-:W0:Y:S08]  /*0700*/  I2F.F64.U8 R4, R27 ;  /* 0x0000001b00047312 */ /* 0x004e300000001800 */
[----:B------:R-:W1:Y:S01]  /*0710*/  I2F.F64.U8 R8, R27.B1 ;  /* 0x1000001b00087312 */ /* 0x000e620000001800 */
[----:B0-----:R0:W-:Y:S07]  /*0720*/  STG.E.128 desc[UR4][R24.64], R4 ;  /* 0x0000000418007986 */ /* 0x0011ee000c101d04 */
[----:B------:R-:W2:Y:S01]  /*0730*/  I2F.F64.U8 R12, R27.B2 ;  /* 0x2000001b000c7312 */ /* 0x000ea20000001800 */
[----:B-1----:R1:W-:Y:S07]  /*0740*/  STG.E.128 desc[UR4][R24.64+0x10], R8 ;  /* 0x0000100818007986 */ /* 0x0023ee000c101d04 */
[----:B------:R3:W4:Y:S01]  /*0750*/  I2F.F64.U8 R16, R27.B3 ;  /* 0x3000001b00107312 */ /* 0x0007220000001800 */
        /* <DEDUP_REMOVED lines=8> */
.L_x_2595:
        /* <DEDUP_REMOVED lines=10> */
.L_x_7931:


//--------------------- .text._ZN2at6native55_GLOBAL__N__de093ff9_22_ForeachBinaryOpList_cu_a911ec4325multi_tensor_apply_kernelINS1_18TensorListMetadataILi2EEENS1_14UnaryOpFunctorIN3c107complexIdEELi2ELi1ELi1EEEJNS0_4CopyIS8_S8_EEEEEvT_T0_DpT1_ --------------------------
	.section	.text._ZN2at6native55_GLOBAL__N__de093ff9_22_ForeachBinaryOpList_cu_a911ec4325multi_tensor_apply_kernelINS1_18TensorListMetadataILi2EEENS1_14UnaryOpFunctorIN3c107complexIdEELi2ELi1ELi1EEEJNS0_4CopyIS8_S8_EEEEEvT_T0_DpT1_,"ax",@progbits
	.align	128
.text._ZN2at6native55_GLOBAL__N__de093ff9_22_ForeachBinaryOpList_cu_a911ec4325multi_tensor_apply_kernelINS1_18TensorListMetadataILi2EEENS1_14UnaryOpFunctorIN3c107complexIdEELi2ELi1ELi1EEEJNS0_4CopyIS8_S8_EEEEEvT_T0_DpT1_:
        .type           _ZN2at6native55_GLOBAL__N__de093ff9_22_ForeachBinaryOpList_cu_a911ec4325multi_tensor_apply_kernelINS1_18TensorListMetadataILi2EEENS1_14UnaryOpFunctorIN3c107complexIdEELi2ELi1ELi1EEEJNS0_4CopyIS8_S8_EEEEEvT_T0_DpT1_,@function
        .size           _ZN2at6native55_GLOBAL__N__de093ff9_22_ForeachBinaryOpList_cu_a911ec4325multi_tensor_apply_kernelINS1_18TensorListMetadataILi2EEENS1_14UnaryOpFunctorIN3c107complexIdEELi2ELi1ELi1EEEJNS0_4CopyIS8_S8_EEEEEvT_T0_DpT1_,(.L_x_7932 - _ZN2at6native55_GLOBAL__N__de093ff9_22_ForeachBinaryOpList_cu_a911ec4325multi_tensor_apply_kernelINS1_18TensorListMetadataILi2EEENS1_14UnaryOpFunctorIN3c107complexIdEELi2ELi1ELi1EEEJNS0_4CopyIS8_S8_EEEEEvT_T0_DpT1_)
        .other          _ZN2at6native55_GLOBAL__N__de093ff9_22_ForeachBinaryOpList_cu_a911ec4325multi_tensor_apply_kernelINS1_18TensorListMetadataILi2EEENS1_14UnaryOpFunctorIN3c107complexIdEELi2ELi1ELi1EEEJNS0_4CopyIS8_S8_EEEEEvT_T0_DpT1_,@"STO_CUDA_ENTRY STV_DEFAULT"
_ZN2at6native55_GLOBAL__N__de093ff9_22_ForeachBinaryOpList_cu_a911ec4325multi_tensor_apply_kernelINS1_18TensorListMetadataILi2EEENS1_14UnaryOpFunctorIN3c107complexIdEELi2ELi1ELi1EEEJNS0_4CopyIS8_S8_EEEEEvT_T0_DpT1_:
[----:B------:R-:W-:Y:S08]  /*0000*/  LDC R1, c[0x0][0x28] ;  /* 0x00000a00ff017b82 */ /* 0x000ff00000000800 */
[----:B------:R-:W0:Y:S01]  /*0010*/  S2UR UR4, SR_CTAID.X ;  /* 0x00000000000479c3 */ /* 0x000e220000002500 */
[----:B------:R-:W-:Y:S01]  /*0020*/  UMOV UR5, 0x740 ;  /* 0x0000074000057882 */ /* 0x000fe20000000000 */
[----:B------:R-:W-:Y:S01]  /*0030*/  ULDC.64 UR12, c[0x0][0x208] ;  /* 0x00008200000c7ab9 */ /* 0x000fe20000000a00 */
        /* <DEDUP_REMOVED lines=11> */
[----:B------:R-:W-:Y:S02]  /*00f0*/  ULOP3.LUT UR4, UR8, 0x3f, UR6, 0xc8, !UPT ;  /* 0x0000003f08047892 */ /* 0x000fe4000f8ec806 */
[----:B------:R-:W-:Y:S02]  /*0100*/  UIADD3.X UR10, ~UR5, UR11, URZ, UP1, !UPT ;  /* 0x0000000b050a7290 */ /* 0x000fe40008ffe53f */
[----:B------:R-:W-:-:S04]  /*0110*/  ULOP3.LUT UP0, URZ, UR4, 0x3, UR14, 0xf8, !UPT ;  /* 0x00000003043f7892 */ /* 0x000fc8000f80f80e */
        /* <DEDUP_REMOVED lines=8> */
[----:B------:R-:W-:Y:S01]  /*01a0*/  ULDC UR11, c[0x0][0x0] ;  /* 0x00000000000b7ab9 */ /* 0x000fe20000000800 */
[----:B------:R-:W-:Y:S01]  /*01b0*/  UMOV UR4, URZ ;  /* 0x0000003f00047c82 */ /* 0x000fe20008000000 */
[----:B------:R-:W-:-:S05]  /*01c0*/  UMOV UR5, URZ ;  /* 0x0000003f00057c82 */ /* 0x000fca0008000000 */
.L_x_2597:
[----:B0-----:R-:W-:Y:S01]  /*01d0*/  IADD3 R3, P0, R0, UR4, RZ ;  /* 0x0000000400037c10 */ /* 0x001fe2000ff1e0ff */
[----:B------:R-:W-:Y:S01]  /*01e0*/  IMAD.U32 R2, RZ, RZ, UR11 ;  /* 0x0000000bff027e24 */ /* 0x000fe2000f8e00ff */
[----:B------:R-:W-:Y:S01]  /*01f0*/  CS2R R10, SRZ ;  /* 0x00000000000a7805 */ /* 0x000fe2000001ff00 */
[----:B------:R-:W-:Y:S01]  /*0200*/  IMAD.U32 R24, RZ, RZ, UR11 ;  /* 0x0000000bff187e24 */ /* 0x000fe2000f8e00ff */
[C---:B------:R-:W-:Y:S01]  /*0210*/  IADD3 R28, P2, R3.reuse, UR11, RZ ;  /* 0x0000000b031c7c10 */ /* 0x040fe2000ff5e0ff */
[----:B------:R-:W-:Y:S01]  /*0220*/  IMAD.X R20, RZ, RZ, UR5, P0 ;  /* 0x00000005ff147e24 */ /* 0x000fe200080e06ff */
[C---:B------:R-:W-:Y:S01]  /*0230*/  ISETP.GE.U32.AND P4, PT, R3.reuse, 0x10000, PT ;  /* 0x000100000300780c */ /* 0x040fe20003f86070 */
[----:B------:R-:W-:Y:S01]  /*0240*/  IMAD R24, R24, 0x3, RZ ;  /* 0x0000000318187824 */ /* 0x000fe200078e02ff */
[----:B------:R-:W-:Y:S01]  /*0250*/  ISETP.LT.U32.AND P3, PT, R3, UR14, PT ;  /* 0x0000000e03007c0c */ /* 0x000fe2000bf61070 */
[----:B------:R-:W-:Y:S01]  /*0260*/  IMAD.X R29, RZ, RZ, R20, P2 ;  /* 0x000000ffff1d7224 */ /* 0x000fe200010e0614 */
[----:B------:R-:W-:-:S02]  /*0270*/  LEA R27, P1, R2, R3, 0x1 ;  /* 0x00000003021b7211 */ /* 0x000fc400078208ff */
[----:B------:R-:W-:Y:S02]  /*0280*/  CS2R R8, SRZ ;  /* 0x0000000000087805 */ /* 0x000fe4000001ff00 */
[----:B------:R-:W-:Y:S02]  /*0290*/  ISETP.GE.U32.AND.EX P4, PT, R20, RZ, PT, P4 ;  /* 0x000000ff1400720c */ /* 0x000fe40003f86140 */
[----:B------:R-:W-:Y:S02]  /*02a0*/  CS2R R6, SRZ ;  /* 0x0000000000067805 */ /* 0x000fe4000001ff00 */
[----:B------:R-:W-:Y:S01]  /*02b0*/  ISETP.GE.U32.AND P0, PT, R28, 0x10000, PT ;  /* 0x000100001c00780c */ /* 0x000fe20003f06070 */
[----:B------:R-:W-:Y:S01]  /*02c0*/  IMAD.X R26, RZ, RZ, R20, P1 ;  /* 0x000000ffff1a7224 */ /* 0x000fe200008e0614 */
[----:B------:R-:W-:Y:S02]  /*02d0*/  ISETP.LT.AND.EX P3, PT, R20, UR10, !P4, P3 ;  /* 0x0000000a14007c0c */ /* 0x000fe4000e761330 */
[----:B------:R-:W-:-:S02]  /*02e0*/  CS2R R4, SRZ ;  /* 0x0000000000047805 */ /* 0x000fc4000001ff00 */
[----:B------:R-:W-:Y:S02]  /*02f0*/  ISETP.LT.U32.AND P2, PT, R28, UR14, PT ;  /* 0x0000000e1c007c0c */ /* 0x000fe4000bf41070 */
[----:B------:R-:W-:Y:S02]  /*0300*/  ISETP.GE.U32.AND.EX P4, PT, R29, RZ, PT, P0 ;  /* 0x000000ff1d00720c */ /* 0x000fe40003f86100 */
[----:B------:R-:W-:Y:S02]  /*0310*/  IADD3 R24, P5, R24, R3, RZ ;  /* 0x0000000318187210 */ /* 0x000fe40007fbe0ff */
[----:B------:R-:W-:Y:S02]  /*0320*/  ISETP.GE.U32.AND P0, PT, R27, 0x10000, PT ;  /* 0x000100001b00780c */ /* 0x000fe40003f06070 */
[----:B------:R-:W-:Y:S01]  /*0330*/  ISETP.LT.AND.EX P2, PT, R29, UR10, !P4, P2 ;  /* 0x0000000a1d007c0c */ /* 0x000fe2000e741320 */
[----:B------:R-:W-:Y:S01]  /*0340*/  IMAD.X R25, RZ, RZ, R20, P5 ;  /* 0x000000ffff197224 */ /* 0x000fe200028e0614 */
[----:B------:R-:W-:-:S02]  /*0350*/  ISETP.LT.U32.AND P1, PT, R27, UR14, PT ;  /* 0x0000000e1b007c0c */ /* 0x000fc4000bf21070 */
[----:B------:R-:W-:Y:S02]  /*0360*/  ISETP.GE.U32.AND.EX P0, PT, R26, RZ, PT, P0 ;  /* 0x000000ff1a00720c */ /* 0x000fe40003f06100 */
[----:B------:R-:W-:Y:S02]  /*0370*/  ISETP.GE.U32.AND P4, PT, R24, 0x10000, PT ;  /* 0x000100001800780c */ /* 0x000fe40003f86070 */
[----:B------:R-:W-:Y:S02]  /*0380*/  ISETP.LT.AND.EX P1, PT, R26, UR10, !P0, P1 ;  /* 0x0000000a1a007c0c */ /* 0x000fe4000c721310 */
[----:B------:R-:W-:Y:S02]  /*0390*/  ISETP.LT.U32.AND P0, PT, R24, UR14, PT ;  /* 0x0000000e18007c0c */ /* 0x000fe4000bf01070 */
[----:B------:R-:W-:Y:S02]  /*03a0*/  ISETP.GE.U32.AND.EX P4, PT, R25, RZ, PT, P4 ;  /* 0x000000ff1900720c */ /* 0x000fe40003f86140 */
[----:B------:R-:W-:-:S02]  /*03b0*/  @P3 LEA R18, P5, R3, UR6, 0x4 ;  /* 0x0000000603123c11 */ /* 0x000fc4000f8a20ff */
[----:B------:R-:W-:Y:S02]  /*03c0*/  ISETP.LT.AND.EX P0, PT, R25, UR10, !P4, P0 ;  /* 0x0000000a19007c0c */ /* 0x000fe4000e701300 */
[----:B------:R-:W-:Y:S02]  /*03d0*/  @P3 LEA.HI.X R19, R3, UR7, R20, 0x4, P5 ;  /* 0x0000000703133c11 */ /* 0x000fe4000a8f2414 */
[C---:B------:R-:W-:Y:S02]  /*03e0*/  @P2 LEA R16, P5, R28.reuse, UR6, 0x4 ;  /* 0x000000061c102c11 */ /* 0x040fe4000f8a20ff */
[----:B------:R-:W-:Y:S01]  /*03f0*/  @P1 LEA R22, P4, R27, UR6, 0x4 ;  /* 0x000000061b161c11 */ /* 0x000fe2000f8820ff */
[----:B------:R0:W2:Y:S01]  /*0400*/  @P3 LDG.E.128 R8, desc[UR12][R18.64] ;  /* 0x0000000c12083981 */ /* 0x0000a2000c1e1d00 */
[----:B------:R-:W-:Y:S02]  /*0410*/  @P2 LEA.HI.X R17, R28, UR7, R29, 0x4, P5 ;  /* 0x000000071c112c11 */ /* 0x000fe4000a8f241d */
[----:B------:R-:W-:-:S02]  /*0420*/  @P3 LEA R2, P5, R3, UR8, 0x4 ;  /* 0x0000000803023c11 */ /* 0x000fc4000f8a20ff */
[----:B------:R-:W-:Y:S01]  /*0430*/  @P1 LEA.HI.X R23, R27, UR7, R26, 0x4, P4 ;  /* 0x000000071b171c11 */ /* 0x000fe2000a0f241a */
[----:B------:R1:W3:Y:S01]  /*0440*/  @P2 LDG.E.128 R4, desc[UR12][R16.64] ;  /* 0x0000000c10042981 */ /* 0x0002e2000c1e1d00 */
[----:B------:R-:W-:Y:S02]  /*0450*/  @P3 LEA.HI.X R3, R3, UR9, R20, 0x4, P5 ;  /* 0x0000000903033c11 */ /* 0x000fe4000a8f2414 */
[----:B------:R-:W-:Y:S02]  /*0460*/  @P0 LEA R20, P4, R24, UR6, 0x4 ;  /* 0x0000000618140c11 */ /* 0x000fe4000f8820ff */
[----:B------:R-:W-:Y:S02]  /*0470*/  CS2R R14, SRZ ;  /* 0x00000000000e7805 */ /* 0x000fe4000001ff00 */
[----:B------:R-:W-:Y:S02]  /*0480*/  CS2R R12, SRZ ;  /* 0x00000000000c7805 */ /* 0x000fe4000001ff00 */
[----:B0-----:R-:W-:-:S02]  /*0490*/  CS2R R18, SRZ ;  /* 0x0000000000127805 */ /* 0x001fc4000001ff00 */
[----:B------:R-:W-:Y:S02]  /*04a0*/  @P0 LEA.HI.X R21, R24, UR7, R25, 0x4, P4 ;  /* 0x0000000718150c11 */ /* 0x000fe4000a0f2419 */
[----:B-1----:R-:W-:Y:S01]  /*04b0*/  CS2R R16, SRZ ;  /* 0x0000000000107805 */ /* 0x002fe2000001ff00 */
[----:B------:R-:W4:Y:S05]  /*04c0*/  @P1 LDG.E.128 R12, desc[UR12][R22.64] ;  /* 0x0000000c160c1981 */ /* 0x000f2a000c1e1d00 */
[----:B------:R0:W5:Y:S01]  /*04d0*/  @P0 LDG.E.128 R16, desc[UR12][R20.64] ;  /* 0x0000000c14100981 */ /* 0x000162000c1e1d00 */
[----:B------:R-:W-:-:S04]  /*04e0*/  UIMAD.WIDE.U32 UR4, UR11, 0x4, UR4 ;  /* 0x000000040b0478a5 */ /* 0x000fc8000f8e0004 */
[----:B------:R-:W-:Y:S01]  /*04f0*/  UISETP.LT.U32.AND UP1, UPT, UR4, UR14, UPT ;  /* 0x0000000e0400728c */ /* 0x000fe2000bf21070 */
[----:B0-----:R-:W-:Y:S01]  /*0500*/  @P1 LEA R20, P4, R27, UR8, 0x4 ;  /* 0x000000081b141c11 */ /* 0x001fe2000f8820ff */
[----:B------:R-:W-:-:S03]  /*0510*/  UISETP.GE.U32.AND UP0, UPT, UR4, 0x10000, UPT ;  /* 0x000100000400788c */ /* 0x000fc6000bf06070 */
[----:B------:R-:W-:Y:S01]  /*0520*/  @P1 LEA.HI.X R21, R27, UR9, R26, 0x4, P4 ;  /* 0x000000091b151c11 */ /* 0x000fe2000a0f241a */
[----:B------:R-:W-:Y:S01]  /*0530*/  UISETP.GE.U32.AND.EX UP0, UPT, UR5, URZ, UPT, UP0 ;  /* 0x0000003f0500728c */ /* 0x000fe2000bf06100 */
[----:B--2---:R0:W-:Y:S01]  /*0540*/  @P3 STG.E.128 desc[UR12][R2.64], R8 ;  /* 0x0000000802003986 */ /* 0x0041e2000c101d0c */
[----:B------:R-:W-:-:S04]  /*0550*/  @P2 LEA R22, P3, R28, UR8, 0x4 ;  /* 0x000000081c162c11 */ /* 0x000fc8000f8620ff */
[----:B------:R-:W-:Y:S02]  /*0560*/  @P2 LEA.HI.X R23, R28, UR9, R29, 0x4, P3 ;  /* 0x000000091c172c11 */ /* 0x000fe400098f241d */
[----:B------:R-:W-:-:S04]  /*0570*/  @P0 LEA R28, P3, R24, UR8, 0x4 ;  /* 0x00000008181c0c11 */ /* 0x000fc8000f8620ff */
[----:B------:R-:W-:Y:S01]  /*0580*/  @P0 LEA.HI.X R29, R24, UR9, R25, 0x4, P3 ;  /* 0x00000009181d0c11 */ /* 0x000fe200098f2419 */
[----:B---3--:R1:W-:Y:S04]  /*0590*/  @P2 STG.E.128 desc[UR12][R22.64], R4 ;  /* 0x0000000416002986 */ /* 0x0083e8000c101d0c */
[----:B----4-:R1:W-:Y:S01]  /*05a0*/  @P1 STG.E.128 desc[UR12][R20.64], R12 ;  /* 0x0000000c14001986 */ /* 0x0103e2000c101d0c */
[----:B0-----:R-:W-:-:S03]  /*05b0*/  IMAD.U32 R3, RZ, RZ, UR5 ;  /* 0x00000005ff037e24 */ /* 0x001fc6000f8e00ff */
[----:B-----5:R1:W-:Y:S01]  /*05c0*/  @P0 STG.E.128 desc[UR12][R28.64], R16 ;  /* 0x000000101c000986 */ /* 0x0203e2000c101d0c */
[----:B------:R-:W-:Y:S02]  /*05d0*/  PLOP3.LUT P0, PT, PT, PT, UP1, 0x80, 0x0 ;  /* 0x000000000000781c */ /* 0x000fe40003f0f018 */
[----:B------:R-:W-:Y:S02]  /*05e0*/  PLOP3.LUT P1, PT, PT, PT, UP0, 0x80, 0x0 ;  /* 0x000000000000781c */ /* 0x000fe40003f2f008 */
[----:B------:R-:W-:Y:S01]  /*05f0*/  ISETP.LT.AND.EX P0, PT, R3, UR10, PT, P0 ;  /* 0x0000000a03007c0c */ /* 0x000fe2000bf01300 */
[----:B------:R-:W-:-:S12]  /*0600*/  IMAD.U32 R2, RZ, RZ, UR4 ;  /* 0x00000004ff027e24 */ /* 0x000fd8000f8e00ff */
[----:B-1----:R-:W-:Y:S05]  /*0610*/  @!P1 BRA P0, `(.L_x_2597) ;  /* 0xfffffff800ec9947 */ /* 0x002fea000003ffff */
[----:B------:R-:W-:Y:S05]  /*0620*/  EXIT ;  /* 0x000000000000794d */ /* 0x000fea0003800000 */
.L_x_2596:
        /* <DEDUP_REMOVED lines=8> */
.L_x_2598:
[C---:B0-----:R-:W-:Y:S01]  /*06b0*/  IMAD.SHL.U32 R20, R22.reuse, 0x40, RZ ;  /* 0x0000004016147824 */ /* 0x041fe200078e00ff */
[----:B------:R-:W-:-:S04]  /*06c0*/  SHF.L.U64.HI R0, R22, 0x6, R23 ;  /* 0x0000000616007819 */ /* 0x000fc80000010217 */
[----:B------:R-:W-:-:S04]  /*06d0*/  IADD3 R2, P0, R20, UR6, RZ ;  /* 0x0000000614027c10 */ /* 0x000fc8000ff1e0ff */
[----:B------:R-:W-:-:S05]  /*06e0*/  IADD3.X R3, R0, UR7, RZ, P0, !PT ;  /* 0x0000000700037c10 */ /* 0x000fca00087fe4ff */
[----:B------:R-:W2:Y:S04]  /*06f0*/  LDG.E.128 R4, desc[UR12][R2.64] ;  /* 0x0000000c02047981 */ /* 0x000ea8000c1e1d00 */
[----:B------:R-:W3:Y:S04]  /*0700*/  LDG.E.128 R8, desc[UR12][R2.64+0x10] ;  /* 0x0000100c02087981 */ /* 0x000ee8000c1e1d00 */
[----:B------:R-:W4:Y:S04]  /*0710*/  LDG.E.128 R12, desc[UR12][R2.64+0x20] ;  /* 0x0000200c020c7981 */ /* 0x000f28000c1e1d00 */
[----:B------:R-:W5:Y:S01]  /*0720*/  LDG.E.128 R16, desc[UR12][R2.64+0x30] ;  /* 0x0000300c02107981 */ /* 0x000f62000c1e1d00 */
        /* <DEDUP_REMOVED lines=11> */
[----:B---3--:R0:W-:Y:S04]  /*07e0*/  STG.E.128 desc[UR12][R20.64+0x10], R8 ;  /* 0x0000100814007986 */ /* 0x0081e8000c101d0c */
[----:B----4-:R0:W-:Y:S04]  /*07f0*/  STG.E.128 desc[UR12][R20.64+0x20], R12 ;  /* 0x0000200c14007986 */ /* 0x0101e8000c101d0c */
[----:B-----5:R0:W-:Y:S01]  /*0800*/  STG.E.128 desc[UR12][R20.64+0x30], R16 ;  /* 0x0000301014007986 */ /* 0x0201e2000c101d0c */
[----:B------:R-:W-:Y:S05]  /*0810*/  @!P0 BRA P1, `(.L_x_2598) ;  /* 0xfffffffc00a48947 */ /* 0x000fea000083ffff */
[----:B------:R-:W-:Y:S05]  /*0820*/  EXIT ;  /* 0x000000000000794d */ /* 0x000fea0003800000 */
.L_x_2599:
        /* <DEDUP_REMOVED lines=13> */
.L_x_7932:


//--------------------- .text._ZN2at6native55_GLOBAL__N__de093ff9_22_ForeachBinaryOpList_cu_a911ec4325multi_tensor_apply_kernelINS1_18TensorListMetadataILi2EEENS1_11CopyFunctorIfN3c1015Float8_e5m2fnuzELi2ELi1ELi1EEEJNS0_4CopyIfS7_EEEEEvT_T0_DpT1_ --------------------------
	.section	.text._ZN2at6native55_GLOBAL__N__de093ff9_22_ForeachBinaryOpList_cu_a911ec4325multi_tensor_apply_kernelINS1_18TensorListMetadataILi2EEENS1_11CopyFunctorIfN3c1015Float8_e5m2fnuzELi2ELi1ELi1EEEJNS0_4CopyIfS7_EEEEEvT_T0_DpT1_,"ax",@progbits
	.align	128
.text._ZN2at6native55_GLOBAL__N__de093ff9_22_ForeachBinaryOpList_cu_a911ec4325multi_tensor_apply_kernelINS1_18TensorListMetadataILi2EEENS1_11CopyFunctorIfN3c1015Float8_e5m2fnuzELi2ELi1ELi1EEEJNS0_4CopyIfS7_EEEEEvT_T0_DpT1_:
        .type           _ZN2at6native55_GLOBAL__N__de093ff9_22_ForeachBinaryOpList_cu_a911ec4325multi_tensor_apply_kernelINS1_18TensorListMetadataILi2EEENS1_11CopyFunctorIfN3c1015Float8_e5m2fnuzELi2ELi1ELi1EEEJNS0_4CopyIfS7_EEEEEvT_T0_DpT1_,@function
        .size           _ZN2at6native55_GLOBAL__N__de093ff9_22_ForeachBinaryOpList_cu_a911ec4325multi_tensor_apply_kernelINS1_18TensorListMetadataILi2EEENS1_11CopyFunctorIfN3c1015Float8_e5m2fnuzELi2ELi1ELi1EEEJNS0_4CopyIfS7_EEEEEvT_T0_DpT1_,(.L_x_7933 - _ZN2at6native55_GLOBAL__N__de093ff9_22_ForeachBinaryOpList_cu_a911ec4325multi_tensor_apply_kernelINS1_18TensorListMetadataILi2EEENS1_11CopyFunctorIfN3c1015Float8_e5m2fnuzELi2ELi1ELi1EEEJNS0_4CopyIfS7_EEEEEvT_T0_DpT1_)
        .other          _ZN2at6native55_GLOBAL__N__de093ff9_22_ForeachBinaryOpList_cu_a911ec4325multi_tensor_apply_kernelINS1_18TensorListMetadataILi2EEENS1_11CopyFunctorIfN3c1015Float8_e5m2fnuzELi2ELi1ELi1EEEJNS0_4CopyIfS7_EEEEEvT_T0_DpT1_,@"STO_CUDA_ENTRY STV_DEFAULT"
_ZN2at6native55_GLOBAL__N__de093ff9_22_ForeachBinaryOpList_cu_a911ec4325multi_tensor_apply_kernelINS1_18TensorListMetadataILi2EEENS1_11CopyFunctorIfN3c1015Float8_e5m2fnuzELi2ELi1ELi1EEEJNS0_4CopyIfS7_EEEEEvT_T0_DpT1_:
        /* <DEDUP_REMOVED lines=29> */
.L_x_2617:
        /* <DEDUP_REMOVED lines=59> */
.L_x_2604:
[----:B------:R-:W-:Y:S05]  /*0580*/  BSYNC B1 ;  /* 0x0000000000017941 */ /* 0x000fea0003800000 */
.L_x_2603:
[----:B------:R-:W-:Y:S01]  /*0590*/  IMAD.SHL.U32 R3, R3, 0x200000, RZ ;  /* 0x0020000003037824 */ /* 0x000fe200078e00ff */
[----:B------:R-:W-:-:S04]  /*05a0*/  LEA R5, R2, 0x37800000, 0x17 ;  /* 0x3780000002057811 */ /* 0x000fc800078eb8ff */
[----:B------:R-:W-:-:S07]  /*05b0*/  LOP3.LUT R24, R5, R3, R24, 0xfe, !PT ;  /* 0x0000000305187212 */ /* 0x000fce00078efe18 */
.L_x_2602:
[----:B------:R-:W-:Y:S05]  /*05c0*/  BSYNC B0 ;  /* 0x0000000000007941 */ /* 0x000fea0003800000 */
.L_x_2601:
        /* <DEDUP_REMOVED lines=20> */
.L_x_2608:
[----:B------:R-:W-:Y:S05]  /*0710*/  BSYNC B1 ;  /* 0x0000000000017941 */ /* 0x000fea0003800000 */
.L_x_2607:
[----:B------:R-:W-:Y:S01]  /*0720*/  IMAD.SHL.U32 R3, R3, 0x200000, RZ ;  /* 0x0020000003037824 */ /* 0x000fe200078e00ff */
[----:B------:R-:W-:-:S04]  /*0730*/  LEA R2, R2, 0x37800000, 0x17 ;  /* 0x3780000002027811 */ /* 0x000fc800078eb8ff */
[----:B------:R-:W-:-:S07]  /*0740*/  LOP3.LUT R29, R2, R3, R29, 0xfe, !PT ;  /* 0x00000003021d7212 */ /* 0x000fce00078efe1d */
.L_x_2606:
[----:B------:R-:W-:Y:S05]  /*0750*/  BSYNC B0 ;  /* 0x0000000000007941 */ /* 0x000fea0003800000 */
.L_x_2605:
        /* <DEDUP_REMOVED lines=22> */
.L_x_2612:
[----:B------:R-:W-:Y:S05]  /*08c0*/  BSYNC B1 ;  /* 0x0000000000017941 */ /* 0x000fea0003800000 */
.L_x_2611:
[----:B------:R-:W-:Y:S01]  /*08d0*/  IMAD.SHL.U32 R3, R3, 0x200000, RZ ;  /* 0x0020000003037824 */ /* 0x000fe200078e00ff */
[----:B------:R-:W-:-:S04]  /*08e0*/  LEA R2, R2, 0x37800000, 0x17 ;  /* 0x3780000002027811 */ /* 0x000fc800078eb8ff */
[----:B------:R-:W-:-:S07]  /*08f0*/  LOP3.LUT R27, R2, R3, R27, 0xfe, !PT ;  /* 0x00000003021b7212 */ /* 0x000fce00078efe1b */
.L_x_2610:
[----:B------:R-:W-:Y:S05]  /*0900*/  BSYNC B0 ;  /* 0x0000000000007941 */ /* 0x000fea0003800000 */
.L_x_2609:
        /* <DEDUP_REMOVED lines=21> */
.L_x_2616:
[----:B------:R-:W-:Y:S05]  /*0a60*/  BSYNC B1 ;  /* 0x0000000000017941 */ /* 0x000fea0003800000 */
.L_x_2615:
[----:B------:R-:W-:Y:S01]  /*0a70*/  IMAD.SHL.U32 R3, R3, 0x200000, RZ ;  /* 0x0020000003037824 */ /* 0x000fe200078e00ff */
[----:B------:R-:W-:-:S04]  /*0a80*/  LEA R2, R2, 0x37800000, 0x17 ;  /* 0x3780000002027811 */ /* 0x000fc800078eb8ff */
[----:B------:R-:W-:-:S07]  /*0a90*/  LOP3.LUT R25, R2, R3, R25, 0xfe, !PT ;  /* 0x0000000302197212 */ /* 0x000fce00078efe19 */
.L_x_2614:
[----:B------:R-:W-:Y:S05]  /*0aa0*/  BSYNC B0 ;  /* 0x0000000000007941 */ /* 0x000fea0003800000 */
.L_x_2613:
[----:B------:R-:W-:Y:S01]  /*0ab0*/  @P0 LEA R2, P6, R0, UR8, 0x2 ;  /* 0x0000000800020c11 */ /* 0x000fe2000f8c10ff */
[----:B------:R-:W-:Y:S01]  /*0ac0*/  IMAD.WIDE.U32 R10, R13, 0x4, R10 ;  /* 0x000000040d0a7825 */ /* 0x000fe200078e000a */
[C---:B------:R-:W-:Y:S02]  /*0ad0*/  @P1 LEA R4, P5, R9.reuse, UR8, 0x2 ;  /* 0x0000000809041c11 */ /* 0x040fe4000f8a10ff */
[----:B------:R-:W-:Y:S02]  /*0ae0*/  @P2 LEA R6, P4, R14, UR8, 0x2 ;  /* 0x000000080e062c11 */ /* 0x000fe4000f8810ff */
[----:B------:R-:W-:Y:S02]  /*0af0*/  @P0 LEA.HI.X R3, R0, UR9, R23, 0x2, P6 ;  /* 0x0000000900030c11 */ /* 0x000fe4000b0f1417 */
[----:B------:R-:W-:Y:S02]  /*0b00*/  @P3 LEA R8, P6, R12, UR8, 0x2 ;  /* 0x000000080c083c11 */ /* 0x000fe4000f8c10ff */
[----:B------:R-:W-:Y:S01]  /*0b10*/  @P1 LEA.HI.X R5, R9, UR9, R16, 0x2, P5 ;  /* 0x0000000909051c11 */ /* 0x000fe2000a8f1410 */
[----:B------:R2:W-:Y:S01]  /*0b20*/  @P0 STG.E desc[UR10][R2.64], R24 ;  /* 0x0000001802000986 */ /* 0x0005e2000c10190a */
[----:B------:R-:W-:-:S02]  /*0b30*/  @P2 LEA.HI.X R7, R14, UR9, R17, 0x2, P4 ;  /* 0x000000090e072c11 */ /* 0x000fc4000a0f1411 */
[----:B------:R-:W-:Y:S01]  /*0b40*/  @P3 LEA.HI.X R9, R12, UR9, R19, 0x2, P6 ;  /* 0x000000090c093c11 */ /* 0x000fe2000b0f1413 */
[----:B------:R2:W-:Y:S01]  /*0b50*/  @P1 STG.E desc[UR10][R4.64], R29 ;  /* 0x0000001d04001986 */ /* 0x0005e2000c10190a */
[C---:B------:R-:W-:Y:S02]  /*0b60*/  ISETP.GE.U32.AND P0, PT, R10.reuse, 0x10000, PT ;  /* 0x000100000a00780c */ /* 0x040fe40003f06070 */
[----:B------:R-:W-:Y:S01]  /*0b70*/  ISETP.LT.U32.AND P1, PT, R10, UR13, PT ;  /* 0x0000000d0a007c0c */ /* 0x000fe2000bf21070 */
[----:B------:R2:W-:Y:S01]  /*0b80*/  @P2 STG.E desc[UR10][R6.64], R27 ;  /* 0x0000001b06002986 */ /* 0x0005e2000c10190a */
[C---:B------:R-:W-:Y:S02]  /*0b90*/  ISETP.GE.U32.AND.EX P0, PT, R11.reuse, RZ, PT, P0 ;  /* 0x000000ff0b00720c */ /* 0x040fe40003f06100 */
[----:B------:R-:W-:Y:S01]  /*0ba0*/  ISETP.LT.AND.EX P1, PT, R11, UR6, PT, P1 ;  /* 0x000000060b007c0c */ /* 0x000fe2000bf21310 */
[----:B------:R2:W-:-:S12]  /*0bb0*/  @P3 STG.E desc[UR10][R8.64], R25 ;  /* 0x0000001908003986 */ /* 0x0005d8000c10190a */
[----:B--2---:R-:W-:Y:S05]  /*0bc0*/  @!P0 BRA P1, `(.L_x_2617) ;  /* 0xfffffff400808947 */ /* 0x004fea000083ffff */
[----:B------:R-:W-:Y:S05]  /*0bd0*/  EXIT ;  /* 0x000000000000794d */ /* 0x000fea0003800000 */
.L_x_2600:
        /* <DEDUP_REMOVED lines=8> */
.L_x_2634:
[----:B------:R-:W-:-:S04]  /*0c60*/  LEA R6, P0, R0, UR14, 0x2 ;  /* 0x0000000e00067c11 */ /* 0x000fc8000f8010ff */
[----:B------:R-:W-:-:S05]  /*0c70*/  LEA.HI.X R7, R0, UR4, R3, 0x2, P0 ;  /* 0x0000000400077c11 */ /* 0x000fca00080f1403 */
[----:B------:R-:W2:Y:S01]  /*0c80*/  LDG.E R6, desc[UR10][R6.64] ;  /* 0x0000000a06067981 */ /* 0x000ea2000c1e1900 */
[----:B------:R-:W-:Y:S01]  /*0c90*/  BSSY B0, `(.L_x_2618) ;  /* 0x000001e000007945 */ /* 0x000fe20003800000 */
[----:B------:R-:W-:Y:S02]  /*0ca0*/  CS2R R4, SRZ ;  /* 0x0000000000047805 */ /* 0x000fe4000001ff00 */
[C---:B--2---:R-:W-:Y:S02]  /*0cb0*/  PRMT R9, R6.reuse, 0x7770, RZ ;  /* 0x0000777006097816 */ /* 0x044fe400000000ff */
[C---:B------:R-:W-:Y:S02]  /*0cc0*/  PRMT R11, R6.reuse, 0x7771, RZ ;  /* 0x00007771060b7816 */ /* 0x040fe400000000ff */
        /* <DEDUP_REMOVED lines=22> */
.L_x_2621:
[----:B------:R-:W-:Y:S05]  /*0e30*/  BSYNC B1 ;  /* 0x0000000000017941 */ /* 0x000fea0003800000 */
.L_x_2620:
[----:B------:R-:W-:Y:S01]  /*0e40*/  LEA R7, R4, 0x37800000, 0x17 ;  /* 0x3780000004077811 */ /* 0x000fe200078eb8ff */
[----:B------:R-:W-:-:S05]  /*0e50*/  IMAD.SHL.U32 R4, R6, 0x200000, RZ ;  /* 0x0020000006047824 */ /* 0x000fca00078e00ff */
[----:B------:R-:W-:-:S07]  /*0e60*/  LOP3.LUT R4, R7, R4, R10, 0xfe, !PT ;  /* 0x0000000407047212 */ /* 0x000fce00078efe0a */
.L_x_2619:
[----:B------:R-:W-:Y:S05]  /*0e70*/  BSYNC B0 ;  /* 0x0000000000007941 */ /* 0x000fea0003800000 */
.L_x_2618:
        /* <DEDUP_REMOVED lines=21> */
.L_x_2625:
[----:B------:R-:W-:Y:S05]  /*0fd0*/  BSYNC B1 ;  /* 0x0000000000017941 */ /* 0x000fea0003800000 */
.L_x_2624:
[----:B------:R-:W-:Y:S01]  /*0fe0*/  LEA R10, R5, 0x37800000, 0x17 ;  /* 0x37800000050a7811 */ /* 0x000fe200078eb8ff */
[----:B------:R-:W-:-:S05]  /*0ff0*/  IMAD.SHL.U32 R5, R6, 0x200000, RZ ;  /* 0x0020000006057824 */ /* 0x000fca00078e00ff */
[----:B------:R-:W-:-:S07]  /*1000*/  LOP3.LUT R5, R10, R5, R9, 0xfe, !PT ;  /* 0x000000050a057212 */ /* 0x000fce00078efe09 */
.L_x_2623:
[----:B------:R-:W-:Y:S05]  /*1010*/  BSYNC B0 ;  /* 0x0000000000007941 */ /* 0x000fea0003800000 */
.L_x_2622:
        /* <DEDUP_REMOVED lines=22> */
.L_x_2629:
[----:B------:R-:W-:Y:S05]  /*1180*/  BSYNC B1 ;  /* 0x0000000000017941 */ /* 0x000fea0003800000 */
.L_x_2628:
[----:B------:R-:W-:Y:S01]  /*1190*/  LEA R9, R6, 0x37800000, 0x17 ;  /* 0x3780000006097811 */ /* 0x000fe200078eb8ff */
[----:B------:R-:W-:-:S05]  /*11a0*/  IMAD.SHL.U32 R6, R8, 0x200000, RZ ;  /* 0x0020000008067824 */ /* 0x000fca00078e00ff */
[----:B------:R-:W-:-:S07]  /*11b0*/  LOP3.LUT R6, R9, R6, R10, 0xfe, !PT ;  /* 0x0000000609067212 */ /* 0x000fce00078efe0a */
.L_x_2627:
[----:B------:R-:W-:Y:S05]  /*11c0*/  BSYNC B0 ;  /* 0x0000000000007941 */ /* 0x000fea0003800000 */
.L_x_2626:
        /* <DEDUP_REMOVED lines=21> */
.L_x_2633:
[----:B------:R-:W-:Y:S05]  /*1320*/  BSYNC B1 ;  /* 0x0000000000017941 */ /* 0x000fea0003800000 */
.L_x_2632:
[----:B------:R-:W-:Y:S01]  /*1330*/  IMAD.SHL.U32 R2, R2, 0x200000, RZ ;  /* 0x0020000002027824 */ /* 0x000fe200078e00ff */
[----:B------:R-:W-:-:S04]  /*1340*/  LEA R7, R7, 0x37800000, 0x17 ;  /* 0x3780000007077811 */ /* 0x000fc800078eb8ff */
[----:B------:R-:W-:-:S07]  /*1350*/  LOP3.LUT R7, R7, R2, R10, 0xfe, !PT ;  /* 0x0000000207077212 */ /* 0x000fce00078efe0a */
.L_x_2631:
[----:B------:R-:W-:Y:S05]  /*1360*/  BSYNC B0 ;  /* 0x0000000000007941 */ /* 0x000fea0003800000 */
.L_x_2630:
[----:B------:R-:W-:-:S04]  /*1370*/  LEA R8, P0, R0, UR8, 0x4 ;  /* 0x0000000800087c11 */ /* 0x000fc8000f8020ff */
[C---:B------:R-:W-:Y:S02]  /*1380*/  LEA.HI.X R9, R0.reuse, UR9, R3, 0x4, P0 ;  /* 0x0000000900097c11 */ /* 0x040fe400080f2403 */
[----:B------:R-:W-:-:S03]  /*1390*/  IADD3 R0, P0, R0, UR5, RZ ;  /* 0x0000000500007c10 */ /* 0x000fc6000ff1e0ff */
[----:B------:R0:W-:Y:S01]  /*13a0*/  STG.E.128 desc[UR10][R8.64], R4 ;  /* 0x0000000408007986 */ /* 0x0001e2000c101d0a */
[C---:B------:R-:W-:Y:S01]  /*13b0*/  ISETP.LT.U32.AND P1, PT, R0.reuse, 0x4000, PT ;  /* 0x000040000000780c */ /* 0x040fe20003f21070 */
[----:B------:R-:W-:Y:S02]  /*13c0*/  IMAD.SHL.U32 R2, R0, 0x4, RZ ;  /* 0x0000000400027824 */ /* 0x000fe400078e00ff */
[----:B------:R-:W-:-:S03]  /*13d0*/  IMAD.X R3, RZ, RZ, R3, P0 ;  /* 0x000000ffff037224 */ /* 0x000fc600000e0603 */
[----:B------:R-:W-:Y:S02]  /*13e0*/  ISETP.GE.U32.AND P0, PT, R2, UR13, PT ;  /* 0x0000000d02007c0c */ /* 0x000fe4000bf06070 */
[----:B------:R-:W-:Y:S02]  /*13f0*/  SHF.L.U64.HI R2, R0, 0x2, R3 ;  /* 0x0000000200027819 */ /* 0x000fe40000010203 */
[----:B------:R-:W-:Y:S02]  /*1400*/  ISETP.LT.U32.AND.EX P1, PT, R3, RZ, PT, P1 ;  /* 0x000000ff0300720c */ /* 0x000fe40003f21110 */
[----:B------:R-:W-:-:S13]  /*1410*/  ISETP.GE.AND.EX P0, PT, R2, UR6, PT, P0 ;  /* 0x0000000602007c0c */ /* 0x000fda000bf06300 */
[----:B0-----:R-:W-:Y:S05]  /*1420*/  @!P0 BRA P1, `(.L_x_2634) ;  /* 0xfffffff8000c8947 */ /* 0x001fea000083ffff */
[----:B------:R-:W-:Y:S05]  /*1430*/  EXIT ;  /* 0x000000000000794d */ /* 0x000fea0003800000 */
.L_x_2635:
        /* <DEDUP_REMOVED lines=12> */
.L_x_7933:


//--------------------- .text._ZN2at6native55_GLOBAL__N__de093ff9_22_ForeachBinaryOpList_cu_a911ec4325multi_tensor_apply_kernelINS1_18TensorListMetadataILi2EEENS1_11CopyFunctorIfN3c1011Float8_e5m2ELi2ELi1ELi1EEEJNS0_4CopyIfS7_EEEEEvT_T0_DpT1_ --------------------------
	.section	.text._ZN2at6native55_GLOBAL__N__de093ff9_22_ForeachBinaryOpList_cu_a911ec4325multi_tensor_apply_kernelINS1_18TensorListMetadataILi2EEENS1_11CopyFunctorIfN3c1011Float8_e5m2ELi2ELi1ELi1EEEJNS0_4CopyIfS7_EEEEEvT_T0_DpT1_,"ax",@progbits
	.align	128
.text._ZN2at6native55_GLOBAL__N__de093ff9_22_ForeachBinaryOpList_cu_a911ec4325multi_tensor_apply_kernelINS1_18TensorListMetadataILi2EEENS1_11CopyFunctorIfN3c1011Float8_e5m2ELi2ELi1ELi1EEEJNS0_4CopyIfS7_EEEEEvT_T0_DpT1_:
        .type           _ZN2at6native55_GLOBAL__N__de093ff9_22_ForeachBinaryOpList_cu_a911ec4325multi_tensor_apply_kernelINS1_18TensorListMetadataILi2EEENS1_11CopyFunctorIfN3c1011Float8_e5m2ELi2ELi1ELi1EEEJNS0_4CopyIfS7_EEEEEvT_T0_DpT1_,@function
        .size           _ZN2at6native55_GLOBAL__N__de093ff9_22_ForeachBinaryOpList_cu_a911ec4325multi_tensor_apply_kernelINS1_18TensorListMetadataILi2EEENS1_11CopyFunctorIfN3c1011Float8_e5m2ELi2ELi1ELi1EEEJNS0_4CopyIfS7_EEEEEvT_T0_DpT1_,(.L_x_7934 - _ZN2at6native55_GLOBAL__N__de093ff9_22_ForeachBinaryOpList_cu_a911ec4325multi_tensor_apply_kernelINS1_18TensorListMetadataILi2EEENS1_11CopyFunctorIfN3c1011Float8_e5m2ELi2ELi1ELi1EEEJNS0_4CopyIfS7_EEEEEvT_T0_DpT1_)
        .other          _ZN2at6native55_GLOBAL__N__de093ff9_22_ForeachBinaryOpList_cu_a911ec4325multi_tensor_apply_kernelINS1_18TensorListMetadataILi2EEENS1_11CopyFunctorIfN3c1011Float8_e5m2ELi2ELi1ELi1EEEJNS0_4CopyIfS7_EEEEEvT_T0_DpT1_,@"STO_CUDA_ENTRY STV_DEFAULT"
_ZN2at6native55_GLOBAL__N__de093ff9_22_ForeachBinaryOpList_cu_a911ec4325multi_tensor_apply_kernelINS1_18TensorListMetadataILi2EEENS1_11CopyFunctorIfN3c1011Float8_e5m2ELi2ELi1ELi1EEEJNS0_4CopyIfS7_EEEEEvT_T0_DpT1_:
        /* <DEDUP_REMOVED lines=29> */
.L_x_2637:
        /* <DEDUP_REMOVED lines=17> */
[C---:B------:R-:W-:Y:S01]  /*02e0*/  ISETP.GE.U32.AND P4, PT, R15.reuse, 0x10000, PT ;  /* 0x000100000f00780c */ /* 0x040fe20003f86070 */
        /* <DEDUP_REMOVED lines=29> */
[C---:B0-----:R-:W-:Y:S02]  /*04c0*/  @P5 IMAD.SHL.U32 R3, R20.reuse, 0x200000, RZ ;  /* 0x0020000014035824 */ /* 0x041fe400078e00ff */
[----:B------:R-:W-:Y:S02]  /*04d0*/  @!P5 IMAD.SHL.U32 R2, R20, 0x100, RZ ;  /* 0x000001001402d824 */ /* 0x000fe400078e00ff */
[----:B----4-:R-:W-:Y:S01]  /*04e0*/  IMAD.SHL.U32 R4, R8, 0x2000000, RZ ;  /* 0x0200000008047824 */ /* 0x010fe200078e00ff */
[----:B------:R-:W-:Y:S01]  /*04f0*/  @P5 LOP3.LUT R24, R3, 0x70000000, RZ, 0xfc, !PT ;  /* 0x7000000003185812 */ /* 0x000fe200078efcff */
[----:B------:R-:W-:Y:S01]  /*0500*/  @P4 FMUL.FTZ R23, R7, 1.9259299443872358531e-34 ;  /* 0x0780000007174820 */ /* 0x000fe20000410000 */
[----:B------:R-:W-:Y:S01]  /*0510*/  @!P5 LOP3.LUT R3, R2, 0x7f00, RZ, 0xc0, !PT ;  /* 0x00007f000203d812 */ /* 0x000fe200078ec0ff */
[----:B------:R-:W-:Y:S01]  /*0520*/  @!P4 FADD.FTZ R23, R6, -0.5 ;  /* 0xbf0000000617c421 */ /* 0x000fe20000010000 */
[----:B------:R-:W-:-:S02]  /*0530*/  ISETP.GE.U32.AND P4, PT, R4, 0x8000000, PT ;  /* 0x080000000400780c */ /* 0x000fc40003f86070 */
[----:B------:R-:W-:Y:S02]  /*0540*/  @!P5 LOP3.LUT R4, R3, 0x3f000000, RZ, 0xfc, !PT ;  /* 0x3f0000000304d812 */ /* 0x000fe400078efcff */
[C---:B------:R-:W-:Y:S01]  /*0550*/  @P0 LEA R2, P6, R19.reuse, UR8, 0x2 ;  /* 0x0000000813020c11 */ /* 0x040fe2000f8c10ff */
[----:B-----5:R-:W-:Y:S02]  /*0560*/  IMAD.SHL.U32 R5, R0, 0x2000000, RZ ;  /* 0x0200000000057824 */ /* 0x020fe400078e00ff */
[----:B------:R-:W-:Y:S01]  /*0570*/  @P5 FMUL.FTZ R24, R24, 1.9259299443872358531e-34 ;  /* 0x0780000018185820 */ /* 0x000fe20000410000 */
[----:B------:R-:W-:Y:S01]  /*0580*/  @!P5 FADD.FTZ R24, R4, -0.5 ;  /* 0xbf0000000418d421 */ /* 0x000fe20000010000 */
[----:B------:R-:W-:Y:S02]  /*0590*/  @P0 LEA.HI.X R3, R19, UR9, R22, 0x2, P6 ;  /* 0x0000000913030c11 */ /* 0x000fe4000b0f1416 */
[----:B------:R-:W-:Y:S02]  /*05a0*/  @P1 LEA R4, P6, R18, UR8, 0x2 ;  /* 0x0000000812041c11 */ /* 0x000fe4000f8c10ff */
[----:B------:R-:W-:-:S02]  /*05b0*/  ISETP.GE.U32.AND P5, PT, R5, 0x8000000, PT ;  /* 0x080000000500780c */ /* 0x000fc40003fa6070 */
[----:B------:R-:W-:Y:S01]  /*05c0*/  @P1 LEA.HI.X R5, R18, UR9, R17, 0x2, P6 ;  /* 0x0000000912051c11 */ /* 0x000fe2000b0f1411 */
[C---:B------:R-:W-:Y:S02]  /*05d0*/  @P4 IMAD.SHL.U32 R17, R8.reuse, 0x200000, RZ ;  /* 0x0020000008114824 */ /* 0x040fe400078e00ff */
[----:B------:R-:W-:Y:S01]  /*05e0*/  @!P4 IMAD.SHL.U32 R7, R8, 0x100, RZ ;  /* 0x000001000807c824 */ /* 0x000fe200078e00ff */
[----:B------:R-:W-:Y:S02]  /*05f0*/  @P3 LEA R6, P6, R15, UR8, 0x2 ;  /* 0x000000080f063c11 */ /* 0x000fe4000f8c10ff */
[----:B------:R-:W-:Y:S02]  /*0600*/  @P4 LOP3.LUT R19, R17, 0x70000000, RZ, 0xfc, !PT ;  /* 0x7000000011134812 */ /* 0x000fe400078efcff */
[----:B------:R-:W-:Y:S02]  /*0610*/  @!P4 LOP3.LUT R17, R7, 0x7f00, RZ, 0xc0, !PT ;  /* 0x00007f000711c812 */ /* 0x000fe400078ec0ff */
[----:B------:R-:W-:Y:S01]  /*0620*/  @P3 LEA.HI.X R7, R15, UR9, R16, 0x2, P6 ;  /* 0x000000090f073c11 */ /* 0x000fe2000b0f1410 */
[----:B------:R-:W-:-:S02]  /*0630*/  @P5 IMAD.SHL.U32 R22, R0, 0x200000, RZ ;  /* 0x0020000000165824 */ /* 0x000fc400078e00ff */
[----:B------:R-:W-:Y:S01]  /*0640*/  @P4 FMUL.FTZ R15, R19, 1.9259299443872358531e-34 ;  /* 0x07800000130f4820 */ /* 0x000fe20000410000 */
[----:B------:R-:W-:Y:S01]  /*0650*/  @!P5 IMAD.SHL.U32 R19, R0, 0x100, RZ ;  /* 0x000001000013d824 */ /* 0x000fe200078e00ff */
[----:B------:R-:W-:Y:S02]  /*0660*/  @P2 LEA R16, P6, R11, UR8, 0x2 ;  /* 0x000000080b102c11 */ /* 0x000fe4000f8c10ff */
[----:B------:R-:W-:Y:S02]  /*0670*/  @P5 LOP3.LUT R22, R22, 0xfe00000, RZ, 0xc0, !PT ;  /* 0x0fe0000016165812 */ /* 0x000fe400078ec0ff */
[----:B------:R-:W-:Y:S02]  /*0680*/  @!P5 LOP3.LUT R19, R19, 0x7f00, RZ, 0xc0, !PT ;  /* 0x00007f001313d812 */ /* 0x000fe400078ec0ff */
[----:B------:R-:W-:Y:S02]  /*0690*/  @!P4 LOP3.LUT R18, R17, 0x3f000000, RZ, 0xfc, !PT ;  /* 0x3f0000001112c812 */ /* 0x000fe400078efcff */
[----:B------:R-:W-:Y:S01]  /*06a0*/  @P2 LEA.HI.X R17, R11, UR9, R14, 0x2, P6 ;  /* 0x000000090b112c11 */ /* 0x000fe2000b0f140e */
[----:B------:R-:W-:Y:S01]  /*06b0*/  IMAD.SHL.U32 R11, R20, 0x1000000, RZ ;  /* 0x01000000140b7824 */ /* 0x000fe200078e00ff */
[----:B------:R-:W-:-:S02]  /*06c0*/  @P5 LOP3.LUT R22, R22, 0x70000000, RZ, 0xfc, !PT ;  /* 0x7000000016165812 */ /* 0x000fc400078efcff */
[----:B------:R-:W-:Y:S01]  /*06d0*/  @!P5 LOP3.LUT R19, R19, 0x3f000000, RZ, 0xfc, !PT ;  /* 0x3f0000001313d812 */ /* 0x000fe200078efcff */
[----:B------:R-:W-:Y:S02]  /*06e0*/  IMAD.SHL.U32 R14, R21, 0x1000000, RZ ;  /* 0x01000000150e7824 */ /* 0x000fe400078e00ff */
[----:B------:R-:W-:Y:S01]  /*06f0*/  @!P4 FADD.FTZ R15, R18, -0.5 ;  /* 0xbf000000120fc421 */ /* 0x000fe20000010000 */
[----:B------:R-:W-:Y:S02]  /*0700*/  IMAD.SHL.U32 R18, R8, 0x1000000, RZ ;  /* 0x0100000008127824 */ /* 0x000fe400078e00ff */
[----:B------:R-:W-:Y:S01]  /*0710*/  @P5 FMUL.FTZ R22, R22, 1.9259299443872358531e-34 ;  /* 0x0780000016165820 */ /* 0x000fe20000410000 */
[----:B------:R-:W-:Y:S01]  /*0720*/  LOP3.LUT R25, R24, 0x80000000, R11, 0xf8, !PT ;  /* 0x8000000018197812 */ /* 0x000fe200078ef80b */
[----:B------:R-:W-:Y:S01]  /*0730*/  @!P5 FADD.FTZ R22, R19, -0.5 ;  /* 0xbf0000001316d421 */ /* 0x000fe20000010000 */
[----:B------:R-:W-:Y:S01]  /*0740*/  IMAD.SHL.U32 R11, R0, 0x1000000, RZ ;  /* 0x01000000000b7824 */ /* 0x000fe200078e00ff */
[----:B------:R-:W-:-:S02]  /*0750*/  LOP3.LUT R23, R23, 0x80000000, R14, 0xf8, !PT ;  /* 0x8000000017177812 */ /* 0x000fc400078ef80e */
[----:B------:R-:W-:Y:S02]  /*0760*/  LOP3.LUT R15, R15, 0x80000000, R18, 0xf8, !PT ;  /* 0x800000000f0f7812 */ /* 0x000fe400078ef812 */
[----:B------:R-:W-:Y:S01]  /*0770*/  LOP3.LUT R11, R22, 0x80000000, R11, 0xf8, !PT ;  /* 0x80000000160b7812 */ /* 0x000fe200078ef80b */
[----:B------:R2:W-:Y:S01]  /*0780*/  @P0 STG.E desc[UR10][R2.64], R23 ;  /* 0x0000001702000986 */ /* 0x0005e2000c10190a */
[----:B------:R-:W-:-:S03]  /*0790*/  ISETP.GE.U32.AND P0, PT, R12, 0x10000, PT ;  /* 0x000100000c00780c */ /* 0x000fc60003f06070 */
[----:B------:R2:W-:Y:S01]  /*07a0*/  @P1 STG.E desc[UR10][R4.64], R25 ;  /* 0x0000001904001986 */ /* 0x0005e2000c10190a */
[----:B------:R-:W-:-:S03]  /*07b0*/  ISETP.LT.U32.AND P1, PT, R12, UR13, PT ;  /* 0x0000000d0c007c0c */ /* 0x000fc6000bf21070 */
[----:B------:R2:W-:Y:S04]  /*07c0*/  @P3 STG.E desc[UR10][R6.64], R15 ;  /* 0x0000000f06003986 */ /* 0x0005e8000c10190a */
[----:B------:R2:W-:Y:S01]  /*07d0*/  @P2 STG.E desc[UR10][R16.64], R11 ;  /* 0x0000000b10002986 */ /* 0x0005e2000c10190a */
[C---:B------:R-:W-:Y:S02]  /*07e0*/  ISETP.GE.U32.AND.EX P0, PT, R13.reuse, RZ, PT, P0 ;  /* 0x000000ff0d00720c */ /* 0x040fe40003f06100 */
[----:B------:R-:W-:-:S13]  /*07f0*/  ISETP.LT.AND.EX P1, PT, R13, UR6, PT, P1 ;  /* 0x000000060d007c0c */ /* 0x000fda000bf21310 */
[----:B--2---:R-:W-:Y:S05]  /*0800*/  @!P0 BRA P1, `(.L_x_2637) ;  /* 0xfffffff800708947 */ /* 0x004fea000083ffff */
[----:B------:R-:W-:Y:S05]  /*0810*/  EXIT ;  /* 0x000000000000794d */ /* 0x000fea0003800000 */
.L_x_2636:
        /* <DEDUP_REMOVED lines=8> */
.L_x_2638:
        /* <DEDUP_REMOVED lines=12> */
[C---:B------:R-:W-:Y:S01]  /*0960*/  @!P1 IMAD.SHL.U32 R7, R5.reuse, 0x100, RZ ;  /* 0x0000010005079824 */ /* 0x040fe200078e00ff */
[----:B------:R-:W-:Y:S01]  /*0970*/  PRMT R6, R8, 0x7773, RZ ;  /* 0x0000777308067816 */ /* 0x000fe200000000ff */
[----:B------:R-:W-:Y:S02]  /*0980*/  @P1 IMAD.SHL.U32 R10, R5, 0x200000, RZ ;  /* 0x00200000050a1824 */ /* 0x000fe400078e00ff */
[----:B------:R-:W-:Y:S01]  /*0990*/  @P2 IMAD.SHL.U32 R11, R4, 0x200000, RZ ;  /* 0x00200000040b2824 */ /* 0x000fe200078e00ff */
[----:B------:R-:W-:Y:S01]  /*09a0*/  @!P1 LOP3.LUT R7, R7, 0x7f00, RZ, 0xc0, !PT ;  /* 0x00007f0007079812 */ /* 0x000fe200078ec0ff */
[----:B------:R-:W-:Y:S01]  /*09b0*/  IMAD.SHL.U32 R8, R6, 0x2000000, RZ ;  /* 0x0200000006087824 */ /* 0x000fe200078e00ff */
[----:B------:R-:W-:Y:S02]  /*09c0*/  @P1 LOP3.LUT R10, R10, 0x70000000, RZ, 0xfc, !PT ;  /* 0x700000000a0a1812 */ /* 0x000fe400078efcff */
[----:B------:R-:W-:-:S02]  /*09d0*/  @!P1 LOP3.LUT R7, R7, 0x3f000000, RZ, 0xfc, !PT ;  /* 0x3f00000007079812 */ /* 0x000fc400078efcff */
[----:B------:R-:W-:Y:S01]  /*09e0*/  ISETP.GE.U32.AND P3, PT, R8, 0x8000000, PT ;  /* 0x080000000800780c */ /* 0x000fe20003f66070 */
[----:B------:R-:W-:Y:S02]  /*09f0*/  @P0 IMAD.SHL.U32 R8, R2, 0x200000, RZ ;  /* 0x0020000002080824 */ /* 0x000fe400078e00ff */
[----:B------:R-:W-:Y:S01]  /*0a00*/  @P1 FMUL.FTZ R9, R10, 1.9259299443872358531e-34 ;  /* 0x078000000a091820 */ /* 0x000fe20000410000 */
[----:B------:R-:W-:Y:S01]  /*0a10*/  @!P1 FADD.FTZ R9, R7, -0.5 ;  /* 0xbf00000007099421 */ /* 0x000fe20000010000 */
[----:B------:R-:W-:Y:S01]  /*0a20*/  @!P2 IMAD.SHL.U32 R10, R4, 0x100, RZ ;  /* 0x00000100040aa824 */ /* 0x000fe200078e00ff */
[----:B------:R-:W-:Y:S01]  /*0a30*/  @P2 LOP3.LUT R11, R11, 0x70000000, RZ, 0xfc, !PT ;  /* 0x700000000b0b2812 */ /* 0x000fe200078efcff */
[----:B------:R-:W-:Y:S01]  /*0a40*/  @!P0 IMAD.SHL.U32 R7, R2, 0x100, RZ ;  /* 0x0000010002078824 */ /* 0x000fe200078e00ff */
[----:B------:R-:W-:Y:S02]  /*0a50*/  @P0 LOP3.LUT R8, R8, 0xfe00000, RZ, 0xc0, !PT ;  /* 0x0fe0000008080812 */ /* 0x000fe400078ec0ff */
[----:B------:R-:W-:-:S02]  /*0a60*/  @!P2 LOP3.LUT R10, R10, 0x7f00, RZ, 0xc0, !PT ;  /* 0x00007f000a0aa812 */ /* 0x000fc400078ec0ff */
[----:B------:R-:W-:Y:S01]  /*0a70*/  @P0 LOP3.LUT R8, R8, 0x70000000, RZ, 0xfc, !PT ;  /* 0x7000000008080812 */ /* 0x000fe200078efcff */
[C---:B------:R-:W-:Y:S01]  /*0a80*/  @P3 IMAD.SHL.U32 R13, R6.reuse, 0x200000, RZ ;  /* 0x00200000060d3824 */ /* 0x040fe200078e00ff */
[----:B------:R-:W-:Y:S01]  /*0a90*/  @!P0 LOP3.LUT R7, R7, 0x7f00, RZ, 0xc0, !PT ;  /* 0x00007f0007078812 */ /* 0x000fe200078ec0ff */
[----:B------:R-:W-:-:S03]  /*0aa0*/  @!P3 IMAD.SHL.U32 R12, R6, 0x100, RZ ;  /* 0x00000100060cb824 */ /* 0x000fc600078e00ff */
[----:B------:R-:W-:Y:S02]  /*0ab0*/  @P3 LOP3.LUT R14, R13, 0x70000000, RZ, 0xfc, !PT ;  /* 0x700000000d0e3812 */ /* 0x000fe400078efcff */
[----:B------:R-:W-:Y:S01]  /*0ac0*/  @!P3 LOP3.LUT R13, R12, 0x7f00, RZ, 0xc0, !PT ;  /* 0x00007f000c0db812 */ /* 0x000fe200078ec0ff */
[----:B------:R-:W-:Y:S01]  /*0ad0*/  @P2 FMUL.FTZ R12, R11, 1.9259299443872358531e-34 ;  /* 0x078000000b0c2820 */ /* 0x000fe20000410000 */
[----:B------:R-:W-:Y:S01]  /*0ae0*/  @!P2 LOP3.LUT R11, R10, 0x3f000000, RZ, 0xfc, !PT ;  /* 0x3f0000000a0ba812 */ /* 0x000fe200078efcff */
[----:B------:R-:W-:Y:S01]  /*0af0*/  @P0 FMUL.FTZ R10, R8, 1.9259299443872358531e-34 ;  /* 0x07800000080a0820 */ /* 0x000fe20000410000 */
[----:B------:R-:W-:Y:S01]  /*0b00*/  @!P0 LOP3.LUT R7, R7, 0x3f000000, RZ, 0xfc, !PT ;  /* 0x3f00000007078812 */ /* 0x000fe200078efcff */
[----:B------:R-:W-:Y:S01]  /*0b10*/  IMAD.SHL.U32 R8, R5, 0x1000000, RZ ;  /* 0x0100000005087824 */ /* 0x000fe200078e00ff */
[----:B------:R-:W-:Y:S01]  /*0b20*/  @!P3 LOP3.LUT R13, R13, 0x3f000000, RZ, 0xfc, !PT ;  /* 0x3f0000000d0db812 */ /* 0x000fe200078efcff */
[----:B------:R-:W-:Y:S01]  /*0b30*/  @P3 FMUL.FTZ R14, R14, 1.9259299443872358531e-34 ;  /* 0x078000000e0e3820 */ /* 0x000fe20000410000 */
[----:B------:R-:W-:Y:S01]  /*0b40*/  @!P2 FADD.FTZ R12, R11, -0.5 ;  /* 0xbf0000000b0ca421 */ /* 0x000fe20000010000 */
[----:B------:R-:W-:Y:S01]  /*0b50*/  @!P0 FADD.FTZ R10, R7, -0.5 ;  /* 0xbf000000070a8421 */ /* 0x000fe20000010000 */
[----:B------:R-:W-:Y:S01]  /*0b60*/  LOP3.LUT R5, R9, 0x80000000, R8, 0xf8, !PT ;  /* 0x8000000009057812 */ /* 0x000fe200078ef808 */
[----:B------:R-:W-:-:S02]  /*0b70*/  IMAD.SHL.U32 R7, R4, 0x1000000, RZ ;  /* 0x0100000004077824 */ /* 0x000fc400078e00ff */
[----:B------:R-:W-:Y:S01]  /*0b80*/  @!P3 FADD.FTZ R14, R13, -0.5 ;  /* 0xbf0000000d0eb421 */ /* 0x000fe20000010000 */
[----:B------:R-:W-:Y:S01]  /*0b90*/  IMAD.SHL.U32 R9, R6, 0x1000000, RZ ;  /* 0x0100000006097824 */ /* 0x000fe200078e00ff */
[C---:B------:R-:W-:Y:S01]  /*0ba0*/  LEA R8, P0, R3.reuse, UR8, 0x4 ;  /* 0x0000000803087c11 */ /* 0x040fe2000f8020ff */
[----:B------:R-:W-:Y:S01]  /*0bb0*/  IMAD.SHL.U32 R11, R2, 0x1000000, RZ ;  /* 0x01000000020b7824 */ /* 0x000fe200078e00ff */
[----:B------:R-:W-:Y:S02]  /*0bc0*/  LOP3.LUT R6, R12, 0x80000000, R7, 0xf8, !PT ;  /* 0x800000000c067812 */ /* 0x000fe400078ef807 */
[----:B------:R-:W-:Y:S02]  /*0bd0*/  LOP3.LUT R7, R14, 0x80000000, R9, 0xf8, !PT ;  /* 0x800000000e077812 */ /* 0x000fe400078ef809 */
[C---:B------:R-:W-:Y:S02]  /*0be0*/  LEA.HI.X R9, R3.reuse, UR9, R0, 0x4, P0 ;  /* 0x0000000903097c11 */ /* 0x040fe400080f2400 */
[----:B------:R-:W-:-:S02]  /*0bf0*/  IADD3 R3, P0, R3, UR5, RZ ;  /* 0x0000000503037c10 */ /* 0x000fc4000ff1e0ff */
[----:B------:R-:W-:Y:S02]  /*0c00*/  LOP3.LUT R4, R10, 0x80000000, R11, 0xf8, !PT ;  /* 0x800000000a047812 */ /* 0x000fe400078ef80b */
[C---:B------:R-:W-:Y:S01]  /*0c10*/  ISETP.LT.U32.AND P1, PT, R3.reuse, 0x4000, PT ;  /* 0x000040000300780c */ /* 0x040fe20003f21070 */
[C---:B------:R-:W-:Y:S02]  /*0c20*/  IMAD.SHL.U32 R2, R3.reuse, 0x4, RZ ;  /* 0x0000000403027824 */ /* 0x040fe400078e00ff */
[----:B------:R-:W-:Y:S01]  /*0c30*/  IMAD.X R0, RZ, RZ, R0, P0 ;  /* 0x000000ffff007224 */ /* 0x000fe200000e0600 */
[----:B------:R0:W-:Y:S02]  /*0c40*/  STG.E.128 desc[UR10][R8.64], R4 ;  /* 0x0000000408007986 */ /* 0x0001e4000c101d0a */
[----:B------:R-:W-:Y:S02]  /*0c50*/  ISETP.GE.U32.AND P0, PT, R2, UR13, PT ;  /* 0x0000000d02007c0c */ /* 0x000fe4000bf06070 */
[----:B------:R-:W-:-:S02]  /*0c60*/  SHF.L.U64.HI R2, R3, 0x2, R0 ;  /* 0x0000000203027819 */ /* 0x000fc40000010200 */
[----:B------:R-:W-:Y:S02]  /*0c70*/  ISETP.LT.U32.AND.EX P1, PT, R0, RZ, PT, P1 ;  /* 0x000000ff0000720c */ /* 0x000fe40003f21110 */
[----:B------:R-:W-:-:S13]  /*0c80*/  ISETP.GE.AND.EX P0, PT, R2, UR6, PT, P0 ;  /* 0x0000000602007c0c */ /* 0x000fda000bf06300 */
[----:B0-----:R-:W-:Y:S05]  /*0c90*/  @!P0 BRA P1, `(.L_x_2638) ;  /* 0xfffffffc00008947 */ /* 0x001fea000083ffff */
[----:B------:R-:W-:Y:S05]  /*0ca0*/  EXIT ;  /* 0x000000000000794d */ /* 0x000fea0003800000 */
.L_x_2639:
        /* <DEDUP_REMOVED lines=13> */
.L_x_7934:


//--------------------- .text._ZN2at6native55_GLOBAL__N__de093ff9_22_ForeachBinaryOpList_cu_a911ec4325multi_tensor_apply_kernelINS1_18TensorListMetadataILi2EEENS1_11CopyFunctorIfN3c1015Float8_e4m3fnuzELi2ELi1ELi1EEEJNS0_4CopyIfS7_EEEEEvT_T0_DpT1_ --------------------------
	.section	.text._ZN2at6native55_GLOBAL__N__de093ff9_22_ForeachBinaryOpList_cu_a911ec4325multi_tensor_apply_kernelINS1_18TensorListMetadataILi2EEENS1_11CopyFunctorIfN3c1015Float8_e4m3fnuzELi2ELi1ELi1EEEJNS0_4CopyIfS7_EEEEEvT_T0_DpT1_,"ax",@progbits
	.align	128
.text._ZN2at6native55_GLOBAL__N__de093ff9_22_ForeachBinaryOpList_cu_a911ec4325multi_tensor_apply_kernelINS1_18TensorListMetadataILi2EEENS1_11CopyFunctorIfN3c1015Float8_e4m3fnuzELi2ELi1ELi1EEEJNS0_4CopyIfS7_EEEEEvT_T0_DpT1_:
        .type           _ZN2at6native55_GLOBAL__N__de093ff9_22_ForeachBinaryOpList_cu_a911ec4325multi_tensor_apply_kernelINS1_18TensorListMetadataILi2EEENS1_11CopyFunctorIfN3c1015Float8_e4m3fnuzELi2ELi1ELi1EEEJNS0_4CopyIfS7_EEEEEvT_T0_DpT1_,@function
        .size           _ZN2at6native55_GLOBAL__N__de093ff9_22_ForeachBinaryOpList_cu_a911ec4325multi_tensor_apply_kernelINS1_18TensorListMetadataILi2EEENS1_11CopyFunctorIfN3c1015Float8_e4m3fnuzELi2ELi1ELi1EEEJNS0_4CopyIfS7_EEEEEvT_T0_DpT1_,(.L_x_7935 - _ZN2at6native55_GLOBAL__N__de093ff9_22_ForeachBinaryOpList_cu_a911ec4325multi_tensor_apply_kernelINS1_18TensorListMetadataILi2EEENS1_11CopyFunctorIfN3c1015Float8_e4m3fnuzELi2ELi1ELi1EEEJNS0_4CopyIfS7_EEEEEvT_T0_DpT1_)
        .other          _ZN2at6native55_GLOBAL__N__de093ff9_22_ForeachBinaryOpList_cu_a911ec4325multi_tensor_apply_kernelINS1_18TensorListMetadataILi2EEENS1_11CopyFunctorIfN3c1015Float8_e4m3fnuzELi2ELi1ELi1EEEJNS0_4CopyIfS7_EEEEEvT_T0_DpT1_,@"STO_CUDA_ENTRY STV_DEFAULT"
_ZN2at6native55_GLOBAL__N__de093ff9_22_ForeachBinaryOpList_cu_a911ec4325multi_tensor_apply_kernelINS1_18TensorListMetadataILi2EEENS1_11CopyFunctorIfN3c1015Float8_e4m3fnuzELi2ELi1ELi1EEEJNS0_4CopyIfS7_EEEEEvT_T0_DpT1_:
        /* <DEDUP_REMOVED lines=29> */
.L_x_2657:
        /* <DEDUP_REMOVED lines=59> */
.L_x_2644:
[----:B------:R-:W-:Y:S05]  /*0580*/  BSYNC B1 ;  /* 0x0000000000017941 */ /* 0x000fea0003800000 */
.L_x_2643:
[----:B------:R-:W-:Y:S01]  /*0590*/  IMAD.SHL.U32 R3, R3, 0x100000, RZ ;  /* 0x0010000003037824 */ /* 0x000fe200078e00ff */
[----:B------:R-:W-:-:S04]  /*05a0*/  LEA R5, R2, 0x3b800000, 0x17 ;  /* 0x3b80000002057811 */ /* 0x000fc800078eb8ff */
[----:B------:R-:W-:-:S07]  /*05b0*/  LOP3.LUT R24, R5, R3, R24, 0xfe, !PT ;  /* 0x0000000305187212 */ /* 0x000fce00078efe18 */
.L_x_2642:
[----:B------:R-:W-:Y:S05]  /*05c0*/  BSYNC B0 ;  /* 0x0000000000007941 */ /* 0x000fea0003800000 */
.L_x_2641:
        /* <DEDUP_REMOVED lines=20> */
.L_x_2648:
[----:B------:R-:W-:Y:S05]  /*0710*/  BSYNC B1 ;  /* 0x0000000000017941 */ /* 0x000fea0003800000 */
.L_x_2647:
[----:B------:R-:W-:Y:S01]  /*0720*/  IMAD.SHL.U32 R3, R3, 0x100000, RZ ;  /* 0x0010000003037824 */ /* 0x000fe200078e00ff */
[----:B------:R-:W-:-:S04]  /*0730*/  LEA R2, R2, 0x3b800000, 0x17 ;  /* 0x3b80000002027811 */ /* 0x000fc800078eb8ff */
[----:B------:R-:W-:-:S07]  /*0740*/  LOP3.LUT R29, R2, R3, R29, 0xfe, !PT ;  /* 0x00000003021d7212 */ /* 0x000fce00078efe1d */
.L_x_2646:
[----:B------:R-:W-:Y:S05]  /*0750*/  BSYNC B0 ;  /* 0x0000000000007941 */ /* 0x000fea0003800000 */
.L_x_2645:
        /* <DEDUP_REMOVED lines=22> */
.L_x_2652:
[----:B------:R-:W-:Y:S05]  /*08c0*/  BSYNC B1 ;  /* 0x0000000000017941 */ /* 0x000fea0003800000 */
.L_x_2651:
[----:B------:R-:W-:Y:S01]  /*08d0*/  IMAD.SHL.U32 R3, R3, 0x100000, RZ ;  /* 0x0010000003037824 */ /* 0x000fe200078e00ff */
[----:B------:R-:W-:-:S04]  /*08e0*/  LEA R2, R2, 0x3b800000, 0x17 ;  /* 0x3b80000002027811 */ /* 0x000fc800078eb8ff */
[----:B------:R-:W-:-:S07]  /*08f0*/  LOP3.LUT R27, R2, R3, R27, 0xfe, !PT ;  /* 0x00000003021b7212 */ /* 0x000fce00078efe1b */
.L_x_2650:
[----:B------:R-:W-:Y:S05]  /*0900*/  BSYNC B0 ;  /* 0x0000000000007941 */ /* 0x000fea0003800000 */
.L_x_2649:
        /* <DEDUP_REMOVED lines=21> */
.L_x_2656:
[----:B------:R-:W-:Y:S05]  /*0a60*/  BSYNC B1 ;  /* 0x0000000000017941 */ /* 0x000fea0003800000 */
.L_x_2655:
[----:B------:R-:W-:Y:S01]  /*0a70*/  IMAD.SHL.U32 R3, R3, 0x100000, RZ ;  /* 0x0010000003037824 */ /* 0x000fe200078e00ff */
[----:B------:R-:W-:-:S04]  /*0a80*/  LEA R2, R2, 0x3b800000, 0x17 ;  /* 0x3b80000002027811 */ /* 0x000fc800078eb8ff */
[----:B------:R-:W-:-:S07]  /*0a90*/  LOP3.LUT R25, R2, R3, R25, 0xfe, !PT ;  /* 0x0000000302197212 */ /* 0x000fce00078efe19 */
.L_x_2654:
[----:B------:R-:W-:Y:S05]  /*0aa0*/  BSYNC B0 ;  /* 0x0000000000007941 */ /* 0x000fea0003800000 */
.L_x_2653:
        /* <DEDUP_REMOVED lines=19> */
.L_x_2640:
        /* <DEDUP_REMOVED lines=8> */
.L_x_2674:
        /* <DEDUP_REMOVED lines=29> */
.L_x_2661:
[----:B------:R-:W-:Y:S05]  /*0e30*/  BSYNC B1 ;  /* 0x0000000000017941 */ /* 0x000fea0003800000 */
.L_x_2660:
[----:B------:R-:W-:Y:S01]  /*0e40*/  LEA R7, R4, 0x3b800000, 0x17 ;  /* 0x3b80000004077811 */ /* 0x000fe200078eb8ff */
[----:B------:R-:W-:-:S05]  /*0e50*/  IMAD.SHL.U32 R4, R6, 0x100000, RZ ;  /* 0x0010000006047824 */ /* 0x000fca00078e00ff */
[----:B------:R-:W-:-:S07]  /*0e60*/  LOP3.LUT R4, R7, R4, R10, 0xfe, !PT ;  /* 0x0000000407047212 */ /* 0x000fce00078efe0a */
.L_x_2659:
[----:B------:R-:W-:Y:S05]  /*0e70*/  BSYNC B0 ;  /* 0x0000000000007941 */ /* 0x000fea0003800000 */
.L_x_2658:
        /* <DEDUP_REMOVED lines=21> */
.L_x_2665:
[----:B------:R-:W-:Y:S05]  /*0fd0*/  BSYNC B1 ;  /* 0x0000000000017941 */ /* 0x000fea0003800000 */
.L_x_2664:
[----:B------:R-:W-:Y:S01]  /*0fe0*/  LEA R10, R5, 0x3b800000, 0x17 ;  /* 0x3b800000050a7811 */ /* 0x000fe200078eb8ff */
[----:B------:R-:W-:-:S05]  /*0ff0*/  IMAD.SHL.U32 R5, R6, 0x100000, RZ ;  /* 0x0010000006057824 */ /* 0x000fca00078e00ff */
[----:B------:R-:W-:-:S07]  /*1000*/  LOP3.LUT R5, R10, R5, R9, 0xfe, !PT ;  /* 0x000000050a057212 */ /* 0x000fce00078efe09 */
.L_x_2663:
[----:B------:R-:W-:Y:S05]  /*1010*/  BSYNC B0 ;  /* 0x0000000000007941 */ /* 0x000fea0003800000 */
.L_x_2662:
        /* <DEDUP_REMOVED lines=22> */
.L_x_2669:
[----:B------:R-:W-:Y:S05]  /*1180*/  BSYNC B1 ;  /* 0x0000000000017941 */ /* 0x000fea0003800000 */
.L_x_2668:
[----:B------:R-:W-:Y:S01]  /*1190*/  LEA R9, R6, 0x3b800000, 0x17 ;  /* 0x3b80000006097811 */ /* 0x000fe200078eb8ff */
[----:B------:R-:W-:-:S05]  /*11a0*/  IMAD.SHL.U32 R6, R8, 0x100000, RZ ;  /* 0x0010000008067824 */ /* 0x000fca00078e00ff */
[----:B------:R-:W-:-:S07]  /*11b0*/  LOP3.LUT R6, R9, R6, R10, 0xfe, !PT ;  /* 0x0000000609067212 */ /* 0x000fce00078efe0a */
.L_x_2667:
[----:B------:R-:W-:Y:S05]  /*11c0*/  BSYNC B0 ;  /* 0x0000000000007941 */ /* 0x000fea0003800000 */
.L_x_2666:
        /* <DEDUP_REMOVED lines=21> */
.L_x_2673:
[----:B------:R-:W-:Y:S05]  /*1320*/  BSYNC B1 ;  /* 0x0000000000017941 */ /* 0x000fea0003800000 */
.L_x_2672:
[----:B------:R-:W-:Y:S01]  /*1330*/  IMAD.SHL.U32 R2, R2, 0x100000, RZ ;  /* 0x0010000002027824 */ /* 0x000fe200078e00ff */
[----:B------:R-:W-:-:S04]  /*1340*/  LEA R7, R7, 0x3b800000, 0x17 ;  /* 0x3b80000007077811 */ /* 0x000fc800078eb8ff */
[----:B------:R-:W-:-:S07]  /*1350*/  LOP3.LUT R7, R7, R2, R10, 0xfe, !PT ;  /* 0x0000000207077212 */ /* 0x000fce00078efe0a */
.L_x_2671:
[----:B------:R-:W-:Y:S05]  /*1360*/  BSYNC B0 ;  /* 0x0000000000007941 */ /* 0x000fea0003800000 */
.L_x_2670:
        /* <DEDUP_REMOVED lines=13> */
.L_x_2675:
        /* <DEDUP_REMOVED lines=12> */
.L_x_7935:


//--------------------- .text._ZN2at6native55_GLOBAL__N__de093ff9_22_ForeachBinaryOpList_cu_a911ec4325multi_tensor_apply_kernelINS1_18TensorListMetadataILi2EEENS1_11CopyFunctorIfN3c1013Float8_e4m3fnELi2ELi1ELi1EEEJNS0_4CopyIfS7_EEEEEvT_T0_DpT1_ --------------------------
	.section	.text._ZN2at6native55_GLOBAL__N__de093ff9_22_ForeachBinaryOpList_cu_a911ec4325multi_tensor_apply_kernelINS1_18TensorListMetadataILi2EEENS1_11CopyFunctorIfN3c1013Float8_e4m3fnELi2ELi1ELi1EEEJNS0_4CopyIfS7_EEEEEvT_T0_DpT1_,"ax",@progbits
	.align	128
.text._ZN2at6native55_GLOBAL__N__de093ff9_22_ForeachBinaryOpList_cu_a911ec4325multi_tensor_apply_kernelINS1_18TensorListMetadataILi2EEENS1_11CopyFunctorIfN3c1013Float8_e4m3fnELi2ELi1ELi1EEEJNS0_4CopyIfS7_EEEEEvT_T0_DpT1_:
        .type           _ZN2at6native55_GLOBAL__N__de093ff9_22_ForeachBinaryOpList_cu_a911ec4325multi_tensor_apply_kernelINS1_18TensorListMetadataILi2EEENS1_11CopyFunctorIfN3c1013Float8_e4m3fnELi2ELi1ELi1EEEJNS0_4CopyIfS7_EEEEEvT_T0_DpT1_,@function
        .size           _ZN2at6native55_GLOBAL__N__de093ff9_22_ForeachBinaryOpList_cu_a911ec4325multi_tensor_apply_kernelINS1_18TensorListMetadataILi2EEENS1_11CopyFunctorIfN3c1013Float8_e4m3fnELi2ELi1ELi1EEEJNS0_4CopyIfS7_EEEEEvT_T0_DpT1_,(.L_x_7936 - _ZN2at6native55_GLOBAL__N__de093ff9_22_ForeachBinaryOpList_cu_a911ec4325multi_tensor_apply_kernelINS1_18TensorListMetadataILi2EEENS1_11CopyFunctorIfN3c1013Float8_e4m3fnELi2ELi1ELi1EEEJNS0_4CopyIfS7_EEEEEvT_T0_DpT1_)
        .other          _ZN2at6native55_GLOBAL__N__de093ff9_22_ForeachBinaryOpList_cu_a911ec4325multi_tensor_apply_kernelINS1_18TensorListMetadataILi2EEENS1_11CopyFunctorIfN3c1013Float8_e4m3fnELi2ELi1ELi1EEEJNS0_4CopyIfS7_EEEEEvT_T0_DpT1_,@"STO_CUDA_ENTRY STV_DEFAULT"
_ZN2at6native55_GLOBAL__N__de093ff9_22_ForeachBinaryOpList_cu_a911ec4325multi_tensor_apply_kernelINS1_18TensorListMetadataILi2EEENS1_11CopyFunctorIfN3c1013Float8_e4m3fnELi2ELi1ELi1EEEJNS0_4CopyIfS7_EEEEEvT_T0_DpT1_:
        /* <DEDUP_REMOVED lines=29> */
.L_x_2685:
        /* <DEDUP_REMOVED lines=21> */
[C---:B------:R-:W-:Y:S02]  /*0320*/  ISETP.GE.U32.AND.EX P3, PT, R16.reuse, RZ, PT, P3 ;  /* 0x000000ff1000720c */ /* 0x040fe40003f66130 */
        /* <DEDUP_REMOVED lines=33> */
[----:B------:R-:W-:-:S04]  /*0540*/  LOP3.LUT R8, R5, 0x7f800000, R8, 0xf8, !PT ;  /* 0x7f80000005087812 */ /* 0x000fc800078ef808 */
[----:B------:R-:W-:Y:S02]  /*0550*/  LOP3.LUT R5, R8, R3, RZ, 0x30, !PT ;  /* 0x0000000308057212 */ /* 0x000fe400078e30ff */
[----:B------:R-:W-:Y:S02]  /*0560*/  LEA.HI.X R3, R23, UR9, R22, 0x2, P0 ;  /* 0x0000000917037c11 */ /* 0x000fe400080f1416 */
[----:B------:R-:W-:-:S05]  /*0570*/  LOP3.LUT R5, R5, 0x80000000, R4, 0xf8, !PT ;  /* 0x8000000005057812 */ /* 0x000fca00078ef804 */
[----:B------:R1:W-:Y:S02]  /*0580*/  STG.E desc[UR10][R2.64], R5 ;  /* 0x0000000502007986 */ /* 0x0003e4000c10190a */
.L_x_2678:
[----:B------:R-:W-:Y:S05]  /*0590*/  BSYNC B0 ;  /* 0x0000000000007941 */ /* 0x000fea0003800000 */
.L_x_2677:
[----:B------:R-:W-:Y:S04]  /*05a0*/  BSSY B0, `(.L_x_2679) ;  /* 0x0000017000007945 */ /* 0x000fe80003800000 */
[----:B------:R-:W-:Y:S05]  /*05b0*/  @!P1 BRA `(.L_x_2680) ;  /* 0x0000000000549947 */ /* 0x000fea0003800000 */
[----:B0----5:R-:W-:Y:S02]  /*05c0*/  IMAD.SHL.U32 R4, R17, 0x1000000, RZ ;  /* 0x0100000011047824 */ /* 0x021fe400078e00ff */
[----:B------:R-:W-:-:S03]  /*05d0*/  IMAD.MOV.U32 R6, RZ, RZ, -0x800000 ;  /* 0xff800000ff067424 */ /* 0x000fc600078e00ff */
[----:B-1----:R-:W-:-:S04]  /*05e0*/  LOP3.LUT R2, R4, 0x7f000000, RZ, 0xc0, !PT ;  /* 0x7f00000004027812 */ /* 0x002fc800078ec0ff */
        /* <DEDUP_REMOVED lines=15> */
[----:B------:R-:W-:-:S04]  /*06e0*/  LOP3.LUT R5, R5, R8, RZ, 0x30, !PT ;  /* 0x0000000805057212 */ /* 0x000fc800078e30ff */
[----:B------:R-:W-:-:S05]  /*06f0*/  LOP3.LUT R5, R5, 0x80000000, R4, 0xf8, !PT ;  /* 0x8000000005057812 */ /* 0x000fca00078ef804 */
[----:B------:R2:W-:Y:S02]  /*0700*/  STG.E desc[UR10][R2.64], R5 ;  /* 0x0000000502007986 */ /* 0x0005e4000c10190a */
.L_x_2680:
[----:B------:R-:W-:Y:S05]  /*0710*/  BSYNC B0 ;  /* 0x0000000000007941 */ /* 0x000fea0003800000 */
.L_x_2679:
[----:B------:R-:W-:Y:S04]  /*0720*/  BSSY B0, `(.L_x_2681) ;  /* 0x0000017000007945 */ /* 0x000fe80003800000 */
[----:B------:R-:W-:Y:S05]  /*0730*/  @!P2 BRA `(.L_x_2682) ;  /* 0x000000000054a947 */ /* 0x000fea0003800000 */
[----:B0----5:R-:W-:Y:S02]  /*0740*/  IMAD.SHL.U32 R4, R18, 0x1000000, RZ ;  /* 0x0100000012047824 */ /* 0x021fe400078e00ff */
[----:B------:R-:W-:-:S03]  /*0750*/  IMAD.MOV.U32 R6, RZ, RZ, -0x800000 ;  /* 0xff800000ff067424 */ /* 0x000fc600078e00ff */
[----:B-12---:R-:W-:-:S04]  /*0760*/  LOP3.LUT R2, R4, 0x7f000000, RZ, 0xc0, !PT ;  /* 0x7f00000004027812 */ /* 0x006fc800078ec0ff */
        /* <DEDUP_REMOVED lines=18> */
.L_x_2682:
[----:B------:R-:W-:Y:S05]  /*0890*/  BSYNC B0 ;  /* 0x0000000000007941 */ /* 0x000fea0003800000 */
.L_x_2681:
[----:B------:R-:W-:Y:S04]  /*08a0*/  BSSY B0, `(.L_x_2683) ;  /* 0x0000017000007945 */ /* 0x000fe80003800000 */
[----:B------:R-:W-:Y:S05]  /*08b0*/  @!P3 BRA `(.L_x_2684) ;  /* 0x000000000054b947 */ /* 0x000fea0003800000 */
[----:B0----5:R-:W-:Y:S02]  /*08c0*/  IMAD.SHL.U32 R4, R19, 0x1000000, RZ ;  /* 0x0100000013047824 */ /* 0x021fe400078e00ff */
[----:B------:R-:W-:-:S03]  /*08d0*/  IMAD.MOV.U32 R6, RZ, RZ, -0x800000 ;  /* 0xff800000ff067424 */ /* 0x000fc600078e00ff */
[----:B-123--:R-:W-:-:S04]  /*08e0*/  LOP3.LUT R2, R4, 0x7f000000, RZ, 0xc0, !PT ;  /* 0x7f00000004027812 */ /* 0x00efc800078ec0ff */
        /* <DEDUP_REMOVED lines=13> */
[----:B------:R-:W-:Y:S02]  /*09c0*/  LEA.HI.X R3, R11, UR9, R16, 0x2, P0 ;  /* 0x000000090b037c11 */ /* 0x000fe400080f1410 */
[----:B------:R-:W-:-:S04]  /*09d0*/  LOP3.LUT R5, R6, 0x7f800000, R5, 0xf8, !PT ;  /* 0x7f80000006057812 */ /* 0x000fc800078ef805 */
[----:B------:R-:W-:-:S04]  /*09e0*/  LOP3.LUT R5, R5, R8, RZ, 0x30, !PT ;  /* 0x0000000805057212 */ /* 0x000fc800078e30ff */
[----:B------:R-:W-:-:S05]  /*09f0*/  LOP3.LUT R5, R5, 0x80000000, R4, 0xf8, !PT ;  /* 0x8000000005057812 */ /* 0x000fca00078ef804 */
[----:B------:R4:W-:Y:S02]  /*0a00*/  STG.E desc[UR10][R2.64], R5 ;  /* 0x0000000502007986 */ /* 0x0009e4000c10190a */
.L_x_2684:
[----:B------:R-:W-:Y:S05]  /*0a10*/  BSYNC B0 ;  /* 0x0000000000007941 */ /* 0x000fea0003800000 */
.L_x_2683:
[----:B------:R-:W-:-:S03]  /*0a20*/  IMAD.WIDE.U32 R12, R10, 0x4, R12 ;  /* 0x000000040a0c7825 */ /* 0x000fc600078e000c */
[C---:B------:R-:W-:Y:S02]  /*0a30*/  ISETP.GE.U32.AND P0, PT, R12.reuse, 0x10000, PT ;  /* 0x000100000c00780c */ /* 0x040fe40003f06070 */
[----:B------:R-:W-:Y:S02]  /*0a40*/  ISETP.LT.U32.AND P1, PT, R12, UR13, PT ;  /* 0x0000000d0c007c0c */ /* 0x000fe4000bf21070 */
[C---:B------:R-:W-:Y:S02]  /*0a50*/  ISETP.GE.U32.AND.EX P0, PT, R13.reuse, RZ, PT, P0 ;  /* 0x000000ff0d00720c */ /* 0x040fe40003f06100 */
[----:B------:R-:W-:-:S13]  /*0a60*/  ISETP.LT.AND.EX P1, PT, R13, UR6, PT, P1 ;  /* 0x000000060d007c0c */ /* 0x000fda000bf21310 */
[----:B------:R-:W-:Y:S05]  /*0a70*/  @!P0 BRA P1, `(.L_x_2685) ;  /* 0xfffffff400d48947 */ /* 0x000fea000083ffff */
[----:B------:R-:W-:Y:S05]  /*0a80*/  EXIT ;  /* 0x000000000000794d */ /* 0x000fea0003800000 */
.L_x_2676:
        /* <DEDUP_REMOVED lines=8> */
.L_x_2686:
        /* <DEDUP_REMOVED lines=58> */
[----:B------:R-:W-:Y:S01]  /*0eb0*/  LOP3.LUT R11, R12, 0x7f800000, R11, 0xf8, !PT ;  /* 0x7f8000000c0b7812 */ /* 0x000fe200078ef80b */
[----:B------:R-:W-:Y:S01]  /*0ec0*/  VIADD R10, R10, 0xffffffff ;  /* 0xffffffff0a0a7836 */ /* 0x000fe20000000000 */
[----:B------:R-:W-:-:S02]  /*0ed0*/  SHF.R.S32.HI R8, RZ, 0x1f, R8 ;  /* 0x0000001fff087819 */ /* 0x000fc40000011408 */
[----:B------:R-:W-:Y:S02]  /*0ee0*/  SHF.R.S32.HI R9, RZ, 0x1f, R9 ;  /* 0x0000001fff097819 */ /* 0x000fe40000011409 */
[----:B------:R-:W-:Y:S02]  /*0ef0*/  SHF.R.S32.HI R13, RZ, 0x8, R13 ;  /* 0x00000008ff0d7819 */ /* 0x000fe4000001140d */
[----:B------:R-:W-:Y:S02]  /*0f00*/  SHF.R.S32.HI R17, RZ, 0x8, R17 ;  /* 0x00000008ff117819 */ /* 0x000fe40000011411 */
[----:B------:R-:W-:Y:S02]  /*0f10*/  LOP3.LUT R11, R11, R8, RZ, 0x30, !PT ;  /* 0x000000080b0b7212 */ /* 0x000fe400078e30ff */
[----:B------:R-:W-:Y:S02]  /*0f20*/  LOP3.LUT R9, R16, R9, RZ, 0x30, !PT ;  /* 0x0000000910097212 */ /* 0x000fe400078e30ff */
[----:B------:R-:W-:-:S02]  /*0f30*/  LEA R8, P0, R3, UR8, 0x4 ;  /* 0x0000000803087c11 */ /* 0x000fc4000f8020ff */
[----:B------:R-:W-:Y:S02]  /*0f40*/  LOP3.LUT R13, R14, 0x7f800000, R13, 0xf8, !PT ;  /* 0x7f8000000e0d7812 */ /* 0x000fe400078ef80d */
[----:B------:R-:W-:Y:S02]  /*0f50*/  SHF.R.S32.HI R2, RZ, 0x1f, R2 ;  /* 0x0000001fff027819 */ /* 0x000fe40000011402 */
[----:B------:R-:W-:Y:S02]  /*0f60*/  LOP3.LUT R17, R18, 0x7f800000, R17, 0xf8, !PT ;  /* 0x7f80000012117812 */ /* 0x000fe400078ef811 */
[----:B------:R-:W-:Y:S02]  /*0f70*/  SHF.R.S32.HI R10, RZ, 0x1f, R10 ;  /* 0x0000001fff0a7819 */ /* 0x000fe4000001140a */
[----:B------:R-:W-:Y:S02]  /*0f80*/  LOP3.LUT R6, R9, 0x80000000, R6, 0xf8, !PT ;  /* 0x8000000009067812 */ /* 0x000fe400078ef806 */
[----:B------:R-:W-:-:S02]  /*0f90*/  LEA.HI.X R9, R3, UR9, R0, 0x4, P0 ;  /* 0x0000000903097c11 */ /* 0x000fc400080f2400 */
[----:B------:R-:W-:Y:S02]  /*0fa0*/  LOP3.LUT R2, R13, R2, RZ, 0x30, !PT ;  /* 0x000000020d027212 */ /* 0x000fe400078e30ff */
[----:B------:R-:W-:Y:S02]  /*0fb0*/  IADD3 R3, P0, R3, UR5, RZ ;  /* 0x0000000503037c10 */ /* 0x000fe4000ff1e0ff */
[----:B------:R-:W-:Y:S02]  /*0fc0*/  LOP3.LUT R10, R17, R10, RZ, 0x30, !PT ;  /* 0x0000000a110a7212 */ /* 0x000fe400078e30ff */
[----:B------:R-:W-:Y:S01]  /*0fd0*/  LOP3.LUT R5, R2, 0x80000000, R5, 0xf8, !PT ;  /* 0x8000000002057812 */ /* 0x000fe200078ef805 */
[----:B------:R-:W-:Y:S01]  /*0fe0*/  IMAD.SHL.U32 R2, R3, 0x4, RZ ;  /* 0x0000000403027824 */ /* 0x000fe200078e00ff */
[----:B------:R-:W-:Y:S01]  /*0ff0*/  LOP3.LUT R4, R11, 0x80000000, R4, 0xf8, !PT ;  /* 0x800000000b047812 */ /* 0x000fe200078ef804 */
[----:B------:R-:W-:Y:S01]  /*1000*/  IMAD.X R0, RZ, RZ, R0, P0 ;  /* 0x000000ffff007224 */ /* 0x000fe200000e0600 */
[----:B------:R-:W-:-:S02]  /*1010*/  LOP3.LUT R7, R10, 0x80000000, R7, 0xf8, !PT ;  /* 0x800000000a077812 */ /* 0x000fc400078ef807 */
[----:B------:R-:W-:Y:S02]  /*1020*/  ISETP.GE.U32.AND P0, PT, R2, UR13, PT ;  /* 0x0000000d02007c0c */ /* 0x000fe4000bf06070 */
[C---:B------:R-:W-:Y:S01]  /*1030*/  ISETP.LT.U32.AND P1, PT, R3.reuse, 0x4000, PT ;  /* 0x000040000300780c */ /* 0x040fe20003f21070 */
[----:B------:R0:W-:Y:S01]  /*1040*/  STG.E.128 desc[UR10][R8.64], R4 ;  /* 0x0000000408007986 */ /* 0x0001e2000c101d0a */
[----:B------:R-:W-:Y:S02]  /*1050*/  SHF.L.U64.HI R2, R3, 0x2, R0 ;  /* 0x0000000203027819 */ /* 0x000fe40000010200 */
[----:B------:R-:W-:Y:S02]  /*1060*/  ISETP.LT.U32.AND.EX P1, PT, R0, RZ, PT, P1 ;  /* 0x000000ff0000720c */ /* 0x000fe40003f21110 */
[----:B------:R-:W-:-:S13]  /*1070*/  ISETP.GE.AND.EX P0, PT, R2, UR6, PT, P0 ;  /* 0x0000000602007c0c */ /* 0x000fda000bf06300 */
[----:B0-----:R-:W-:Y:S05]  /*1080*/  @!P0 BRA P1, `(.L_x_2686) ;  /* 0xfffffff800a08947 */ /* 0x001fea000083ffff */
[----:B------:R-:W-:Y:S05]  /*1090*/  EXIT ;  /* 0x000000000000794d */ /* 0x000fea0003800000 */
.L_x_2687:
        /* <DEDUP_REMOVED lines=14> */
.L_x_7936:


//--------------------- .text._ZN2at6native55_GLOBAL__N__de093ff9_22_ForeachBinaryOpList_cu_a911ec4325multi_tensor_apply_kernelINS1_18TensorListMetadataILi2EEENS1_11CopyFunctorIfbLi2ELi1ELi1EEEJNS0_4CopyIfbEEEEEvT_T0_DpT1_ --------------------------
	.section	.text._ZN2at6native55_GLOBAL__N__de093ff9_22_ForeachBinaryOpList_cu_a911ec4325multi_tensor_apply_kernelINS1_18TensorListMetadataILi2EEENS1_11CopyFunctorIfbLi2ELi1ELi1EEEJNS0_4CopyIfbEEEEEvT_T0_DpT1_,"ax",@progbits
	.align	128
.text._ZN2at6native55_GLOBAL__N__de093ff9_22_ForeachBinaryOpList_cu_a911ec4325multi_tensor_apply_kernelINS1_18TensorListMetadataILi2EEENS1_11CopyFunctorIfbLi2ELi1ELi1EEEJNS0_4CopyIfbEEEEEvT_T0_DpT1_:
        .type           _ZN2at6native55_GLOBAL__N__de093ff9_22_ForeachBinaryOpList_cu_a911ec4325multi_tensor_apply_kernelINS1_18TensorListMetadataILi2EEENS1_11CopyFunctorIfbLi2ELi1ELi1EEEJNS0_4CopyIfbEEEEEvT_T0_DpT1_,@function
        .size           _ZN2at6native55_GLOBAL__N__de093ff9_22_ForeachBinaryOpList_cu_a911ec4325multi_tensor_apply_kernelINS1_18TensorListMetadataILi2EEENS1_11CopyFunctorIfbLi2ELi1ELi1EEEJNS0_4CopyIfbEEEEEvT_T0_DpT1_,(.L_x_7937 - _ZN2at6native55_GLOBAL__N__de093ff9_22_ForeachBinaryOpList_cu_a911ec4325multi_tensor_apply_kernelINS1_18TensorListMetadataILi2EEENS1_11CopyFunctorIfbLi2ELi1ELi1EEEJNS0_4CopyIfbEEEEEvT_T0_DpT1_)
        .other          _ZN2at6native55_GLOBAL__N__de093ff9_22_ForeachBinaryOpList_cu_a911ec4325multi_tensor_apply_kernelINS1_18TensorListMetadataILi2EEENS1_11CopyFunctorIfbLi2ELi1ELi1EEEJNS0_4CopyIfbEEEEEvT_T0_DpT1_,@"STO_CUDA_ENTRY STV_DEFAULT"
_ZN2at6native55_GLOBAL__N__de093ff9_22_ForeachBinaryOpList_cu_a911ec4325multi_tensor_apply_kernelINS1_18TensorListMetadataILi2EEENS1_11CopyFunctorIfbLi2ELi1ELi1EEEJNS0_4CopyIfbEEEEEvT_T0_DpT1_:
        /* <DEDUP_REMOVED lines=28> */
.L_x_2689:
[----:B0-----:R-:W-:Y:S01]  /*01c0*/  IADD3 R25, P0, R5, R20, RZ ;  /* 0x0000001405197210 */ /* 0x001fe20007f1e0ff */
[----:B-1----:R-:W-:-:S03]  /*01d0*/  IMAD R24, R6, 0x3, RZ ;  /* 0x0000000306187824 */ /* 0x002fc600078e02ff */
[C---:B------:R-:W-:Y:S01]  /*01e0*/  ISETP.GE.U32.AND P1, PT, R25.reuse, 0x10000, PT ;  /* 0x000100001900780c */ /* 0x040fe20003f26070 */
[----:B------:R-:W-:Y:S01]  /*01f0*/  IMAD.X R29, RZ, RZ, R23, P0 ;  /* 0x000000ffff1d7224 */ /* 0x000fe200000e0617 */
[C---:B------:R-:W-:Y:S02]  /*0200*/  IADD3 R21, P3, R6.reuse, R25, RZ ;  /* 0x0000001906157210 */ /* 0x040fe40007f7e0ff */
[----:B------:R-:W-:Y:S02]  /*0210*/  ISETP.LT.U32.AND P0, PT, R25, R3, PT ;  /* 0x000000031900720c */ /* 0x000fe40003f01070 */
[----:B------:R-:W-:Y:S01]  /*0220*/  ISETP.GE.U32.AND.EX P1, PT, R29, RZ, PT, P1 ;  /* 0x000000ff1d00720c */ /* 0x000fe20003f26110 */
[----:B------:R-:W-:Y:S01]  /*0230*/  IMAD.X R27, RZ, RZ, R29, P3 ;  /* 0x000000ffff1b7224 */ /* 0x000fe200018e061d */
[----:B------:R-:W-:Y:S02]  /*0240*/  LEA R22, P4, R6, R25, 0x1 ;  /* 0x0000001906167211 */ /* 0x000fe400078808ff */
[----:B------:R-:W-:-:S02]  /*0250*/  ISETP.GE.U32.AND P2, PT, R21, 0x10000, PT ;  /* 0x000100001500780c */ /* 0x000fc40003f46070 */
[----:B------:R-:W-:Y:S01]  /*0260*/  ISETP.LT.AND.EX P1, PT, R29, R4, !P1, P0 ;  /* 0x000000041d00720c */ /* 0x000fe20004f21300 */
[--C-:B------:R-:W-:Y:S01]  /*0270*/  IMAD.X R11, RZ, RZ, R29.reuse, P4 ;  /* 0x000000ffff0b7224 */ /* 0x100fe200020e061d */
[----:B------:R-:W-:Y:S02]  /*0280*/  IADD3 R24, P5, R24, R25, RZ ;  /* 0x0000001918187210 */ /* 0x000fe40007fbe0ff */
[C---:B------:R-:W-:Y:S02]  /*0290*/  ISETP.GE.U32.AND P3, PT, R22.reuse, 0x10000, PT ;  /* 0x000100001600780c */ /* 0x040fe40003f66070 */
[-C--:B------:R-:W-:Y:S01]  /*02a0*/  ISETP.LT.U32.AND P0, PT, R21, R3.reuse, PT ;  /* 0x000000031500720c */ /* 0x080fe20003f01070 */
[----:B------:R-:W-:Y:S01]  /*02b0*/  IMAD.X R26, RZ, RZ, R29, P5 ;  /* 0x000000ffff1a7224 */ /* 0x000fe200028e061d */
[----:B------:R-:W-:Y:S02]  /*02c0*/  ISETP.GE.U32.AND.EX P2, PT, R27, RZ, PT, P2 ;  /* 0x000000ff1b00720c */ /* 0x000fe40003f46120 */
[----:B------:R-:W-:-:S02]  /*02d0*/  ISETP.LT.U32.AND P4, PT, R22, R3, PT ;  /* 0x000000031600720c */ /* 0x000fc40003f81070 */
[----:B------:R-:W-:Y:S02]  /*02e0*/  ISETP.GE.U32.AND.EX P3, PT, R11, RZ, PT, P3 ;  /* 0x000000ff0b00720c */ /* 0x000fe40003f66130 */
[-C--:B------:R-:W-:Y:S02]  /*02f0*/  ISETP.LT.AND.EX P0, PT, R27, R4.reuse, !P2, P0 ;  /* 0x000000041b00720c */ /* 0x080fe40005701300 */
[C---:B------:R-:W-:Y:S02]  /*0300*/  ISETP.GE.U32.AND P2, PT, R24.reuse, 0x10000, PT ;  /* 0x000100001800780c */ /* 0x040fe40003f46070 */
[----:B------:R-:W-:Y:S02]  /*0310*/  ISETP.LT.AND.EX P4, PT, R11, R4, !P3, P4 ;  /* 0x000000040b00720c */ /* 0x000fe40005f81340 */
[----:B------:R-:W-:Y:S02]  /*0320*/  @P1 IADD3 R14, P5, R25, R0, RZ ;  /* 0x00000000190e1210 */ /* 0x000fe40007fbe0ff */
[----:B------:R-:W-:-:S02]  /*0330*/  ISETP.LT.U32.AND P3, PT, R24, R3, PT ;  /* 0x000000031800720c */ /* 0x000fc40003f61070 */
[C---:B------:R-:W-:Y:S01]  /*0340*/  ISETP.GE.U32.AND.EX P2, PT, R26.reuse, RZ, PT, P2 ;  /* 0x000000ff1a00720c */ /* 0x040fe20003f46120 */
[--C-:B------:R-:W-:Y:S02]  /*0350*/  @P1 IMAD.X R15, R29, 0x1, R2.reuse, P5 ;  /* 0x000000011d0f1824 */ /* 0x100fe400028e0602 */
[----:B------:R-:W-:Y:S02]  /*0360*/  @P0 IADD3 R16, P5, R21, R0, RZ ;  /* 0x0000000015100210 */ /* 0x000fe40007fbe0ff */
[----:B------:R-:W-:Y:S01]  /*0370*/  ISETP.LT.AND.EX P2, PT, R26, R4, !P2, P3 ;  /* 0x000000041a00720c */ /* 0x000fe20005741330 */
[----:B------:R0:W2:Y:S02]  /*0380*/  @P1 LDG.E.U8 R9, desc[UR4][R14.64] ;  /* 0x000000040e091981 */ /* 0x0000a4000c1e1100 */
[----:B------:R-:W-:-:S05]  /*0390*/  @P0 IMAD.X R17, R27, 0x1, R2, P5 ;  /* 0x000000011b110824 */ /* 0x000fca00028e0602 */
[----:B------:R-:W3:Y:S01]  /*03a0*/  @P0 LDG.E.U8 R10, desc[UR4][R16.64] ;  /* 0x00000004100a0981 */ /* 0x000ee2000c1e1100 */
[----:B0-----:R-:W-:-:S05]  /*03b0*/  @P4 IADD3 R14, P3, R22, R0, RZ ;  /* 0x00000000160e4210 */ /* 0x001fca0007f7e0ff */
[----:B------:R-:W-:Y:S01]  /*03c0*/  @P4 IMAD.X R15, R11, 0x1, R2, P3 ;  /* 0x000000010b0f4824 */ /* 0x000fe200018e0602 */
[----:B------:R-:W-:-:S04]  /*03d0*/  @P2 IADD3 R18, P3, R24, R0, RZ ;  /* 0x0000000018122210 */ /* 0x000fc80007f7e0ff */
[----:B------:R0:W4:Y:S01]  /*03e0*/  @P4 LDG.E.U8 R7, desc[UR4][R14.64] ;  /* 0x000000040e074981 */ /* 0x000122000c1e1100 */
[----:B------:R-:W-:-:S05]  /*03f0*/  @P2 IMAD.X R19, R26, 0x1, R2, P3 ;  /* 0x000000011a132824 */ /* 0x000fca00018e0602 */
[----:B------:R2:W5:Y:S01]  /*0400*/  @P2 LDG.E.U8 R8, desc[UR4][R18.64] ;  /* 0x0000000412082981 */ /* 0x000562000c1e1100 */
[----:B------:R-:W-:-:S04]  /*0410*/  @P1 LEA R28, P3, R25, R12, 0x2 ;  /* 0x0000000c191c1211 */ /* 0x000fc800078610ff */
[----:B------:R-:W-:Y:S02]  /*0420*/  @P1 LEA.HI.X R29, R25, R13, R29, 0x2, P3 ;  /* 0x0000000d191d1211 */ /* 0x000fe400018f141d */
[----:B0-----:R-:W-:-:S04]  /*0430*/  @P4 LEA R14, P3, R22, R12, 0x2 ;  /* 0x0000000c160e4211 */ /* 0x001fc800078610ff */
[----:B------:R-:W-:Y:S01]  /*0440*/  @P4 LEA.HI.X R15, R22, R13, R11, 0x2, P3 ;  /* 0x0000000d160f4211 */ /* 0x000fe200018f140b */
[----:B--2---:R-:W0:Y:S08]  /*0450*/  @P1 I2F.S8 R18, R9 ;  /* 0x0000000900121306 */ /* 0x004e300000001400 */
[----:B---3--:R-:W1:Y:S01]  /*0460*/  @P0 I2F.S8 R19, R10 ;  /* 0x0000000a00130306 */ /* 0x008e620000001400 */
[----:B0-----:R5:W-:Y:S01]  /*0470*/  @P1 STG.E desc[UR4][R28.64], R18 ;  /* 0x000000121c001986 */ /* 0x001be2000c101904 */
[----:B------:R-:W-:-:S06]  /*0480*/  @P0 LEA R16, P1, R21, R12, 0x2 ;  /* 0x0000000c15100211 */ /* 0x000fcc00078210ff */
[----:B----4-:R-:W0:Y:S01]  /*0490*/  @P4 I2F.S8 R25, R7 ;  /* 0x0000000700194306 */ /* 0x010e220000001400 */
[----:B------:R-:W-:-:S07]  /*04a0*/  @P0 LEA.HI.X R17, R21, R13, R27, 0x2, P1 ;  /* 0x0000000d15110211 */ /* 0x000fce00008f141b */
[----:B-----5:R-:W2:Y:S01]  /*04b0*/  @P2 I2F.S8 R18, R8 ;  /* 0x0000000800122306 */ /* 0x020ea20000001400 */
[----:B------:R-:W-:Y:S01]  /*04c0*/  @P2 LEA R28, P1, R24, R12, 0x2 ;  /* 0x0000000c181c2211 */ /* 0x000fe200078210ff */
[----:B------:R-:W-:-:S03]  /*04d0*/  IMAD.MOV.U32 R21, RZ, RZ, R23 ;  /* 0x000000ffff157224 */ /* 0x000fc600078e0017 */
[----:B------:R-:W-:Y:S01]  /*04e0*/  @P2 LEA.HI.X R29, R24, R13, R26, 0x2, P1 ;  /* 0x0000000d181d2211 */ /* 0x000fe200008f141a */
[----:B------:R-:W-:Y:S01]  /*04f0*/  IMAD.WIDE.U32 R20, R6, 0x4, R20 ;  /* 0x0000000406147825 */ /* 0x000fe200078e0014 */
[----:B-1----:R3:W-:Y:S04]  /*0500*/  @P0 STG.E desc[UR4][R16.64], R19 ;  /* 0x0000001310000986 */ /* 0x0027e8000c101904 */
[----:B0-----:R3:W-:Y:S01]  /*0510*/  @P4 STG.E desc[UR4][R14.64], R25 ;  /* 0x000000190e004986 */ /* 0x0017e2000c101904 */
[C---:B------:R-:W-:Y:S02]  /*0520*/  ISETP.GE.U32.AND P0, PT, R20.reuse, 0x10000, PT ;  /* 0x000100001400780c */ /* 0x040fe40003f06070 */
[----:B------:R-:W-:Y:S01]  /*0530*/  ISETP.LT.U32.AND P1, PT, R20, R3, PT ;  /* 0x000000031400720c */ /* 0x000fe20003f21070 */
[----:B--2---:R3:W-:Y:S01]  /*0540*/  @P2 STG.E desc[UR4][R28.64], R18 ;  /* 0x000000121c002986 */ /* 0x0047e2000c101904 */
[----:B------:R-:W-:-:S02]  /*0550*/  ISETP.GE.U32.AND.EX P0, PT, R21, RZ, PT, P0 ;  /* 0x000000ff1500720c */ /* 0x000fc40003f06100 */
[----:B------:R-:W-:Y:S01]  /*0560*/  ISETP.LT.AND.EX P1, PT, R21, R4, PT, P1 ;  /* 0x000000041500720c */ /* 0x000fe20003f21310 */
[----:B------:R-:W-:-:S12]  /*0570*/  IMAD.MOV.U32 R23, RZ, RZ, R21 ;  /* 0x000000ffff177224 */ /* 0x000fd800078e0015 */
[----:B---3--:R-:W-:Y:S05]  /*0580*/  @!P0 BRA P1, `(.L_x_2689) ;  /* 0xfffffffc000c8947 */ /* 0x008fea000083ffff */
[----:B------:R-:W-:Y:S05]  /*0590*/  EXIT ;  /* 0x000000000000794d */ /* 0x000fea0003800000 */
.L_x_2688:
        /* <DEDUP_REMOVED lines=8> */
.L_x_2690:
[----:B------:R-:W-:-:S04]  /*0620*/  LEA R6, P0, R17, R0, 0x2 ;  /* 0x0000000011067211 */ /* 0x000fc800078010ff */
[----:B------:R-:W-:-:S05]  /*0630*/  LEA.HI.X R7, R17, R2, R18, 0x2, P0 ;  /* 0x0000000211077211 */ /* 0x000fca00000f1412 */
[----:B------:R-:W2:Y:S01]  /*0640*/  LDG.E R6, desc[UR4][R6.64] ;  /* 0x0000000406067981 */ /* 0x000ea2000c1e1900 */
        /* <DEDUP_REMOVED lines=11> */
[----:B------:R-:W-:Y:S08]  /*0700*/  I2F.S8 R10, R6.B2 ;  /* 0x20000006000a7306 */ /* 0x000ff00000001400 */
[----:B------:R-:W-:Y:S08]  /*0710*/  I2F.S8 R9, R6.B1 ;  /* 0x1000000600097306 */ /* 0x000ff00000001400 */
[----:B------:R-:W0:Y:S02]  /*0720*/  I2F.S8 R8, R6 ;  /* 0x0000000600087306 */ /* 0x000e240000001400 */
[----:B0-----:R0:W-:Y:S01]  /*0730*/  STG.E.128 desc[UR4][R14.64], R8 ;  /* 0x000000080e007986 */ /* 0x0011e2000c101d04 */
[----:B------:R-:W-:Y:S05]  /*0740*/  @!P0 BRA P1, `(.L_x_2690) ;  /* 0xfffffffc00b48947 */ /* 0x000fea000083ffff */
[----:B------:R-:W-:Y:S05]  /*0750*/  EXIT ;  /* 0x000000000000794d */ /* 0x000fea0003800000 */
.L_x_2691:
        /* <DEDUP_REMOVED lines=10> */
.L_x_7937:


//--------------------- .text._ZN2at6native55_GLOBAL__N__de093ff9_22_ForeachBinaryOpList_cu_a911ec4325multi_tensor_apply_kernelINS1_18TensorListMetadataILi2EEENS1_11CopyFunctorIfN3c108BFloat16ELi2ELi1ELi1EEEJNS0_4CopyIfS7_EEEEEvT_T0_DpT1_ --------------------------
	.section	.text._ZN2at6native55_GLOBAL__N__de093ff9_22_ForeachBinaryOpList_cu_a911ec4325multi_tensor_apply_kernelINS1_18TensorListMetadataILi2EEENS1_11CopyFunctorIfN3c108BFloat16ELi2ELi1ELi1EEEJNS0_4CopyIfS7_EEEEEvT_T0_DpT1_,"ax",@progbits
	.align	128
.text._ZN2at6native55_GLOBAL__N__de093ff9_22_ForeachBinaryOpList_cu_a911ec4325multi_tensor_apply_kernelINS1_18TensorListMetadataILi2EEENS1_11CopyFunctorIfN3c108BFloat16ELi2ELi1ELi1EEEJNS0_4CopyIfS7_EEEEEvT_T0_DpT1_:
        .type           _ZN2at6native55_GLOBAL__N__de093ff9_22_ForeachBinaryOpList_cu_a911ec4325multi_tensor_apply_kernelINS1_18TensorListMetadataILi2EEENS1_11CopyFunctorIfN3c108BFloat16ELi2ELi1ELi1EEEJNS0_4CopyIfS7_EEEEEvT_T0_DpT1_,@function
        .size           _ZN2at6native55_GLOBAL__N__de093ff9_22_ForeachBinaryOpList_cu_a911ec4325multi_tensor_apply_kernelINS1_18TensorListMetadataILi2EEENS1_11CopyFunctorIfN3c108BFloat16ELi2ELi1ELi1EEEJNS0_4CopyIfS7_EEEEEvT_T0_DpT1_,(.L_x_7938 - _ZN2at6native55_GLOBAL__N__de093ff9_22_ForeachBinaryOpList_cu_a911ec4325multi_tensor_apply_kernelINS1_18TensorListMetadataILi2EEENS1_11CopyFunctorIfN3c108BFloat16ELi2ELi1ELi1EEEJNS0_4CopyIfS7_EEEEEvT_T0_DpT1_)
        .other          _ZN2at6native55_GLOBAL__N__de093ff9_22_ForeachBinaryOpList_cu_a911ec4325multi_tensor_apply_kernelINS1_18TensorListMetadataILi2EEENS1_11CopyFunctorIfN3c108BFloat16ELi2ELi1ELi1EEEJNS0_4CopyIfS7_EEEEEvT_T0_DpT1_,@"STO_CUDA_ENTRY STV_DEFAULT"
_ZN2at6native55_GLOBAL__N__de093ff9_22_ForeachBinaryOpList_cu_a911ec4325multi_tensor_apply_kernelINS1_18TensorListMetadataILi2EEENS1_11CopyFunctorIfN3c108BFloat16ELi2ELi1ELi1EEEJNS0_4CopyIfS7_EEEEEvT_T0_DpT1_:
        /* <DEDUP_REMOVED lines=27> */
.L_x_2693:
        /* <DEDUP_REMOVED lines=26> */
[-C--:B------:R-:W-:Y:S02]  /*0350*/  @P1 LEA.HI.X R29, R20, R11.reuse, R18, 0x1, P5 ;  /* 0x0000000b141d1211 */ /* 0x080fe400028f0c12 */
[-C--:B------:R-:W-:Y:S02]  /*0360*/  @P0 LEA R14, P5, R17, R10.reuse, 0x1 ;  /* 0x0000000a110e0211 */ /* 0x080fe400078a08ff */
[----:B------:R-:W-:Y:S01]  /*0370*/  @P3 LEA R26, P2, R25, R10, 0x1 ;  /* 0x0000000a191a3211 */ /* 0x000fe200078408ff */
[----:B------:R-:W2:Y:S01]  /*0380*/  @P1 LDG.E.U16 R7, desc[UR4][R28.64] ;  /* 0x000000041c071981 */ /* 0x000ea2000c1e1500 */
[-C--:B------:R-:W-:Y:S02]  /*0390*/  @P0 LEA.HI.X R15, R17, R11.reuse, R9, 0x1, P5 ;  /* 0x0000000b110f0211 */ /* 0x080fe400028f0c09 */
[----:B------:R-:W-:-:S03]  /*03a0*/  @P3 LEA.HI.X R27, R25, R11, R19, 0x1, P2 ;  /* 0x0000000b191b3211 */ /* 0x000fc600010f0c13 */
[----:B------:R0:W3:Y:S04]  /*03b0*/  @P0 LDG.E.U16 R8, desc[UR4][R14.64] ;  /* 0x000000040e080981 */ /* 0x0000e8000c1e1500 */
[----:B------:R-:W4:Y:S01]  /*03c0*/  @P3 LDG.E.U16 R5, desc[UR4][R26.64] ;  /* 0x000000041a053981 */ /* 0x000f22000c1e1500 */
[----:B0-----:R-:W-:-:S04]  /*03d0*/  @P4 LEA R14, P2, R21, R10, 0x1 ;  /* 0x0000000a150e4211 */ /* 0x001fc800078408ff */
[----:B------:R-:W-:-:S05]  /*03e0*/  @P4 LEA.HI.X R15, R21, R11, R24, 0x1, P2 ;  /* 0x0000000b150f4211 */ /* 0x000fca00010f0c18 */
[----:B------:R0:W5:Y:S01]  /*03f0*/  @P4 LDG.E.U16 R6, desc[UR4][R14.64] ;  /* 0x000000040e064981 */ /* 0x000162000c1e1500 */
[-C--:B------:R-:W-:Y:S02]  /*0400*/  @P0 LEA R16, P2, R17, R12.reuse, 0x2 ;  /* 0x0000000c11100211 */ /* 0x080fe400078410ff */
[----:B0-----:R-:W-:-:S04]  /*0410*/  @P1 LEA R14, P5, R20, R12, 0x2 ;  /* 0x0000000c140e1211 */ /* 0x001fc800078a10ff */
[-C--:B------:R-:W-:Y:S02]  /*0420*/  @P1 LEA.HI.X R15, R20, R13.reuse, R18, 0x2, P5 ;  /* 0x0000000d140f1211 */ /* 0x080fe400028f1412 */
[-C--:B------:R-:W-:Y:S02]  /*0430*/  @P3 LEA R18, P5, R25, R12.reuse, 0x2 ;  /* 0x0000000c19123211 */ /* 0x080fe400078a10ff */
[----:B------:R-:W-:Y:S02]  /*0440*/  @P4 LEA R20, P6, R21, R12, 0x2 ;  /* 0x0000000c15144211 */ /* 0x000fe400078c10ff */
[-C--:B------:R-:W-:Y:S02]  /*0450*/  @P0 LEA.HI.X R17, R17, R13.reuse, R9, 0x2, P2 ;  /* 0x0000000d11110211 */ /* 0x080fe400010f1409 */
[-C--:B------:R-:W-:Y:S01]  /*0460*/  @P3 LEA.HI.X R19, R25, R13.reuse, R19, 0x2, P5 ;  /* 0x0000000d19133211 */ /* 0x080fe200028f1413 */
[----:B------:R-:W-:Y:S01]  /*0470*/  IMAD.WIDE.U32 R22, R4, 0x4, R22 ;  /* 0x0000000404167825 */ /* 0x000fe200078e0016 */
[----:B------:R-:W-:-:S03]  /*0480*/  @P4 LEA.HI.X R21, R21, R13, R24, 0x2, P6 ;  /* 0x0000000d15154211 */ /* 0x000fc600030f1418 */
[----:B--2---:R-:W-:Y:S02]  /*0490*/  IMAD.U32 R9, R7, 0x10000, RZ ;  /* 0x0001000007097824 */ /* 0x004fe400078e00ff */
[----:B---3--:R-:W-:-:S03]  /*04a0*/  IMAD.U32 R25, R8, 0x10000, RZ ;  /* 0x0001000008197824 */ /* 0x008fc600078e00ff */
[----:B------:R2:W-:Y:S01]  /*04b0*/  @P1 STG.E desc[UR4][R14.64], R9 ;  /* 0x000000090e001986 */ /* 0x0005e2000c101904 */
[----:B----4-:R-:W-:-:S03]  /*04c0*/  IMAD.U32 R27, R5, 0x10000, RZ ;  /* 0x00010000051b7824 */ /* 0x010fc600078e00ff */
[----:B------:R2:W-:Y:S01]  /*04d0*/  @P0 STG.E desc[UR4][R16.64], R25 ;  /* 0x0000001910000986 */ /* 0x0005e2000c101904 */
[----:B------:R-:W-:-:S03]  /*04e0*/  ISETP.GE.U32.AND P0, PT, R22, 0x10000, PT ;  /* 0x000100001600780c */ /* 0x000fc60003f06070 */
[----:B------:R2:W-:Y:S01]  /*04f0*/  @P3 STG.E desc[UR4][R18.64], R27 ;  /* 0x0000001b12003986 */ /* 0x0005e2000c101904 */
[----:B------:R-:W-:Y:S01]  /*0500*/  ISETP.LT.U32.AND P1, PT, R22, R0, PT ;  /* 0x000000001600720c */ /* 0x000fe20003f21070 */
[----:B-----5:R-:W-:-:S05]  /*0510*/  IMAD.U32 R29, R6, 0x10000, RZ ;  /* 0x00010000061d7824 */ /* 0x020fca00078e00ff */
[----:B------:R2:W-:Y:S01]  /*0520*/  @P4 STG.E desc[UR4][R20.64], R29 ;  /* 0x0000001d14004986 */ /* 0x0005e2000c101904 */
[C---:B------:R-:W-:Y:S02]  /*0530*/  ISETP.GE.U32.AND.EX P0, PT, R23.reuse, RZ, PT, P0 ;  /* 0x000000ff1700720c */ /* 0x040fe40003f06100 */
[----:B------:R-:W-:-:S13]  /*0540*/  ISETP.LT.AND.EX P1, PT, R23, R2, PT, P1 ;  /* 0x000000021700720c */ /* 0x000fda0003f21310 */
[----:B--2---:R-:W-:Y:S05]  /*0550*/  @!P0 BRA P1, `(.L_x_2693) ;  /* 0xfffffffc00148947 */ /* 0x004fea000083ffff */
[----:B------:R-:W-:Y:S05]  /*0560*/  EXIT ;  /* 0x000000000000794d */ /* 0x000fea0003800000 */
.L_x_2692:
        /* <DEDUP_REMOVED lines=8> */
.L_x_2694:
[----:B------:R-:W-:-:S04]  /*05f0*/  LEA R8, P0, R17, R10, 0x3 ;  /* 0x0000000a11087211 */ /* 0x000fc800078018ff */
[----:B------:R-:W-:-:S06]  /*0600*/  LEA.HI.X R9, R17, R11, R16, 0x3, P0 ;  /* 0x0000000b11097211 */ /* 0x000fcc00000f1c10 */
[----:B------:R-:W2:Y:S01]  /*0610*/  LDG.E.64 R8, desc[UR4][R8.64] ;  /* 0x0000000408087981 */ /* 0x000ea2000c1e1b00 */
        /* <DEDUP_REMOVED lines=15> */
[----:B------:R-:W-:-:S05]  /*0710*/  IMAD.U32 R5, R5, 0x10000, RZ ;  /* 0x0001000005057824 */ /* 0x000fca00078e00ff */
[----:B------:R0:W-:Y:S01]  /*0720*/  STG.E.128 desc[UR4][R14.64], R4 ;  /* 0x000000040e007986 */ /* 0x0001e2000c101d04 */
[----:B------:R-:W-:Y:S05]  /*0730*/  @!P0 BRA P1, `(.L_x_2694) ;  /* 0xfffffffc00ac8947 */ /* 0x000fea000083ffff */
[----:B------:R-:W-:Y:S05]  /*0740*/  EXIT ;  /* 0x000000000000794d */ /* 0x000fea0003800000 */
.L_x_2695:
        /* <DEDUP_REMOVED lines=11> */
.L_x_7938:


//--------------------- .text._ZN2at6native55_GLOBAL__N__de093ff9_22_ForeachBinaryOpList_cu_a911ec4325multi_tensor_apply_kernelINS1_18TensorListMetadataILi2EEENS1_11CopyFunctorIfN3c104HalfELi2ELi1ELi1EEEJNS0_4CopyIfS7_EEEEEvT_T0_DpT1_ --------------------------
	.section	.text._ZN2at6native55_GLOBAL__N__de093ff9_22_ForeachBinaryOpList_cu_a911ec4325multi_tensor_apply_kernelINS1_18TensorListMetadataILi2EEENS1_11CopyFunctorIfN3c104HalfELi2ELi1ELi1EEEJNS0_4CopyIfS7_EEEEEvT_T0_DpT1_,"ax",@progbits
	.align	128
.text._ZN2at6native55_GLOBAL__N__de093ff9_22_ForeachBinaryOpList_cu_a911ec4325multi_tensor_apply_kernelINS1_18TensorListMetadataILi2EEENS1_11CopyFunctorIfN3c104HalfELi2ELi1ELi1EEEJNS0_4CopyIfS7_EEEEEvT_T0_DpT1_:
        .type           _ZN2at6native55_GLOBAL__N__de093ff9_22_ForeachBinaryOpList_cu_a911ec4325multi_tensor_apply_kernelINS1_18TensorListMetadataILi2EEENS1_11CopyFunctorIfN3c104HalfELi2ELi1ELi1EEEJNS0_4CopyIfS7_EEEEEvT_T0_DpT1_,@function
        .size           _ZN2at6native55_GLOBAL__N__de093ff9_22_ForeachBinaryOpList_cu_a911ec4325multi_tensor_apply_kernelINS1_18TensorListMetadataILi2EEENS1_11CopyFunctorIfN3c104HalfELi2ELi1ELi1EEEJNS0_4CopyIfS7_EEEEEvT_T0_DpT1_,(.L_x_7939 - _ZN2at6native55_GLOBAL__N__de093ff9_22_ForeachBinaryOpList_cu_a911ec4325multi_tensor_apply_kernelINS1_18TensorListMetadataILi2EEENS1_11CopyFunctorIfN3c104HalfELi2ELi1ELi1EEEJNS0_4CopyIfS7_EEEEEvT_T0_DpT1_)
        .other          _ZN2at6native55_GLOBAL__N__de093ff9_22_ForeachBinaryOpList_cu_a911ec4325multi_tensor_apply_kernelINS1_18TensorListMetadataILi2EEENS1_11CopyFunctorIfN3c104HalfELi2ELi1ELi1EEEJNS0_4CopyIfS7_EEEEEvT_T0_DpT1_,@"STO_CUDA_ENTRY STV_DEFAULT"
_ZN2at6native55_GLOBAL__N__de093ff9_22_ForeachBinaryOpList_cu_a911ec4325multi_tensor_apply_kernelINS1_18TensorListMetadataILi2EEENS1_11CopyFunctorIfN3c104HalfELi2ELi1ELi1EEEJNS0_4CopyIfS7_EEEEEvT_T0_DpT1_:
        /* <DEDUP_REMOVED lines=27> */
.L_x_2697:
        /* <DEDUP_REMOVED lines=46> */
[----:B--2---:R-:W-:Y:S02]  /*0490*/  HADD2.F32 R9, -RZ, R7.H0_H0 ;  /* 0x20000007ff097230 */ /* 0x004fe40000004100 */
[----:B---3--:R-:W-:-:S03]  /*04a0*/  HADD2.F32 R25, -RZ, R8.H0_H0 ;  /* 0x20000008ff197230 */ /* 0x008fc60000004100 */
[----:B------:R2:W-:Y:S01]  /*04b0*/  @P1 STG.E desc[UR4][R14.64], R9 ;  /* 0x000000090e001986 */ /* 0x0005e2000c101904 */
[----:B----4-:R-:W-:-:S03]  /*04c0*/  HADD2.F32 R27, -RZ, R5.H0_H0 ;  /* 0x20000005ff1b7230 */ /* 0x010fc60000004100 */
[----:B------:R2:W-:Y:S01]  /*04d0*/  @P0 STG.E desc[UR4][R16.64], R25 ;  /* 0x0000001910000986 */ /* 0x0005e2000c101904 */
[----:B------:R-:W-:-:S03]  /*04e0*/  ISETP.GE.U32.AND P0, PT, R22, 0x10000, PT ;  /* 0x000100001600780c */ /* 0x000fc60003f06070 */
[----:B------:R2:W-:Y:S01]  /*04f0*/  @P3 STG.E desc[UR4][R18.64], R27 ;  /* 0x0000001b12003986 */ /* 0x0005e2000c101904 */
[----:B------:R-:W-:Y:S01]  /*0500*/  ISETP.LT.U32.AND P1, PT, R22, R0, PT ;  /* 0x000000001600720c */ /* 0x000fe20003f21070 */
[----:B-----5:R-:W-:-:S05]  /*0510*/  HADD2.F32 R29, -RZ, R6.H0_H0 ;  /* 0x20000006ff1d7230 */ /* 0x020fca0000004100 */
[----:B------:R2:W-:Y:S01]  /*0520*/  @P4 STG.E desc[UR4][R20.64], R29 ;  /* 0x0000001d14004986 */ /* 0x0005e2000c101904 */
[C---:B------:R-:W-:Y:S02]  /*0530*/  ISETP.GE.U32.AND.EX P0, PT, R23.reuse, RZ, PT, P0 ;  /* 0x000000ff1700720c */ /* 0x040fe40003f06100 */
[----:B------:R-:W-:-:S13]  /*0540*/  ISETP.LT.AND.EX P1, PT, R23, R2, PT, P1 ;  /* 0x000000021700720c */ /* 0x000fda0003f21310 */
[----:B--2---:R-:W-:Y:S05]  /*0550*/  @!P0 BRA P1, `(.L_x_2697) ;  /* 0xfffffffc00148947 */ /* 0x004fea000083ffff */
[----:B------:R-:W-:Y:S05]  /*0560*/  EXIT ;  /* 0x000000000000794d */ /* 0x000fea0003800000 */
.L_x_2696:
        /* <DEDUP_REMOVED lines=8> */
.L_x_2698:
        /* <DEDUP_REMOVED lines=16> */
[----:B------:R-:W-:-:S05]  /*06f0*/  HADD2.F32 R4, -RZ, R8.H0_H0 ;  /* 0x20000008ff047230 */ /* 0x000fca0000004100 */
[----:B------:R0:W-:Y:S01]  /*0700*/  STG.E.128 desc[UR4][R14.64], R4 ;  /* 0x000000040e007986 */ /* 0x0001e2000c101d04 */
[----:B------:R-:W-:Y:S05]  /*0710*/  @!P0 BRA P1, `(.L_x_2698) ;  /* 0xfffffffc00b48947 */ /* 0x000fea000083ffff */
[----:B------:R-:W-:Y:S05]  /*0720*/  EXIT ;  /* 0x000000000000794d */ /* 0x000fea0003800000 */
.L_x_2699:
        /* <DEDUP_REMOVED lines=13> */
.L_x_7939:


//--------------------- .text._ZN2at6native55_GLOBAL__N__de093ff9_22_ForeachBinaryOpList_cu_a911ec4325multi_tensor_apply_kernelINS1_18TensorListMetadataILi2EEENS1_11CopyFunctorIfN3c107complexIfEELi2ELi1ELi1EEEJNS0_4CopyIfS8_EEEEEvT_T0_DpT1_ --------------------------
	.section	.text._ZN2at6native55_GLOBAL__N__de093ff9_22_ForeachBinaryOpList_cu_a911ec4325multi_tensor_apply_kernelINS1_18TensorListMetadataILi2EEENS1_11CopyFunctorIfN3c107complexIfEELi2ELi1ELi1EEEJNS0_4CopyIfS8_EEEEEvT_T0_DpT1_,"ax",@progbits
	.align	128
.text._ZN2at6native55_GLOBAL__N__de093ff9_22_ForeachBinaryOpList_cu_a911ec4325multi_tensor_apply_kernelINS1_18TensorListMetadataILi2EEENS1_11CopyFunctorIfN3c107complexIfEELi2ELi1ELi1EEEJNS0_4CopyIfS8_EEEEEvT_T0_DpT1_:
        .type           _ZN2at6native55_GLOBAL__N__de093ff9_22_ForeachBinaryOpList_cu_a911ec4325multi_tensor_apply_kernelINS1_18TensorListMetadataILi2EEENS1_11CopyFunctorIfN3c107complexIfEELi2ELi1ELi1EEEJNS0_4CopyIfS8_EEEEEvT_T0_DpT1_,@function
        .size           _ZN2at6native55_GLOBAL__N__de093ff9_22_ForeachBinaryOpList_cu_a911ec4325multi_tensor_apply_kernelINS1_18TensorListMetadataILi2EEENS1_11CopyFunctorIfN3c107complexIfEELi2ELi1ELi1EEEJNS0_4CopyIfS8_EEEEEvT_T0_DpT1_,(.L_x_7940 - _ZN2at6native55_GLOBAL__N__de093ff9_22_ForeachBinaryOpList_cu_a911ec4325multi_tensor_apply_kernelINS1_18TensorListMetadataILi2EEENS1_11CopyFunctorIfN3c107complexIfEELi2ELi1ELi1EEEJNS0_4CopyIfS8_EEEEEvT_T0_DpT1_)
        .other          _ZN2at6native55_GLOBAL__N__de093ff9_22_ForeachBinaryOpList_cu_a911ec4325multi_tensor_apply_kernelINS1_18TensorListMetadataILi2EEENS1_11CopyFunctorIfN3c107complexIfEELi2ELi1ELi1EEEJNS0_4CopyIfS8_EEEEEvT_T0_DpT1_,@"STO_CUDA_ENTRY STV_DEFAULT"
_ZN2at6native55_GLOBAL__N__de093ff9_22_ForeachBinaryOpList_cu_a911ec4325multi_tensor_apply_kernelINS1_18TensorListMetadataILi2EEENS1_11CopyFunctorIfN3c107complexIfEELi2ELi1ELi1EEEJNS0_4CopyIfS8_EEEEEvT_T0_DpT1_:
        /* <DEDUP_REMOVED lines=26> */
[----:B------:R-:W-:Y:S01]  /*01a0*/  CS2R R24, SRZ ;  /* 0x0000000000187805 */ /* 0x000fe2000001ff00 */
[----:B------:R-:W-:Y:S01]  /*01b0*/  IMAD.MOV.U32 R8, RZ, RZ, RZ ;  /* 0x000000ffff087224 */ /* 0x000fe200078e00ff */
[----:B------:R-:W-:Y:S01]  /*01c0*/  CS2R R6, SRZ ;  /* 0x0000000000067805 */ /* 0x000fe2000001ff00 */
[----:B------:R-:W-:-:S07]  /*01d0*/  IMAD.MOV.U32 R0, RZ, RZ, RZ ;  /* 0x000000ffff007224 */ /* 0x000fce00078e00ff */
.L_x_2701:
[----:B0-----:R-:W-:Y:S01]  /*01e0*/  IADD3 R27, P0, R4, R24, RZ ;  /* 0x00000018041b7210 */ /* 0x001fe20007f1e0ff */
[----:B-12---:R-:W-:-:S03]  /*01f0*/  IMAD R14, R5, 0x3, RZ ;  /* 0x00000003050e7824 */ /* 0x006fc600078e02ff */
[-C--:B------:R-:W-:Y:S01]  /*0200*/  IADD3 R9, P1, R5, R27.reuse, RZ ;  /* 0x0000001b05097210 */ /* 0x080fe20007f3e0ff */
[----:B------:R-:W-:Y:S01]  /*0210*/  IMAD.X R17, RZ, RZ, R25, P0 ;  /* 0x000000ffff117224 */ /* 0x000fe200000e0619 */
[----:B------:R-:W-:Y:S02]  /*0220*/  ISETP.GE.U32.AND P0, PT, R27, 0x10000, PT ;  /* 0x000100001b00780c */ /* 0x000fe40003f06070 */
        /* <DEDUP_REMOVED lines=14> */
[-C--:B------:R-:W-:Y:S02]  /*0310*/  ISETP.LT.U32.AND P4, PT, R23, R2.reuse, PT ;  /* 0x000000021700720c */ /* 0x080fe40003f81070 */
[----:B------:R-:W-:Y:S02]  /*0320*/  ISETP.GE.U32.AND.EX P5, PT, R19, RZ, PT, P2 ;  /* 0x000000ff1300720c */ /* 0x000fe40003fa6120 */
[----:B------:R-:W-:Y:S02]  /*0330*/  ISETP.LT.U32.AND P2, PT, R21, R2, PT ;  /* 0x000000021500720c */ /* 0x000fe40003f41070 */
[----:B------:R-:W-:Y:S02]  /*0340*/  ISETP.GE.U32.AND.EX P3, PT, R26, RZ, PT, P3 ;  /* 0x000000ff1a00720c */ /* 0x000fe40003f66130 */
[----:B------:R-:W-:-:S02]  /*0350*/  ISETP.LT.AND.EX P4, PT, R19, R3, !P5, P4 ;  /* 0x000000031300720c */ /* 0x000fc40006f81340 */
[----:B------:R-:W-:Y:S02]  /*0360*/  ISETP.LT.AND.EX P2, PT, R26, R3, !P3, P2 ;  /* 0x000000031a00720c */ /* 0x000fe40005f41320 */
[-C--:B------:R-:W-:Y:S02]  /*0370*/  @P0 LEA R14, P5, R27, R10.reuse, 0x3 ;  /* 0x0000000a1b0e0211 */ /* 0x080fe400078a18ff */
[----:B------:R-:W-:Y:S02]  /*0380*/  @P1 LEA R28, P3, R9, R10, 0x3 ;  /* 0x0000000a091c1211 */ /* 0x000fe400078618ff */
[-C--:B------:R-:W-:Y:S02]  /*0390*/  @P0 LEA.HI.X R15, R27, R11.reuse, R17, 0x3, P5 ;  /* 0x0000000b1b0f0211 */ /* 0x080fe400028f1c11 */
[----:B------:R-:W-:-:S03]  /*03a0*/  @P1 LEA.HI.X R29, R9, R11, R22, 0x3, P3 ;  /* 0x0000000b091d1211 */ /* 0x000fc600018f1c16 */
[----:B------:R0:W2:Y:S04]  /*03b0*/  @P0 LDG.E R7, desc[UR4][R14.64] ;  /* 0x000000040e070981 */ /* 0x0000a8000c1e1900 */
[----:B------:R1:W3:Y:S01]  /*03c0*/  @P1 LDG.E R6, desc[UR4][R28.64] ;  /* 0x000000041c061981 */ /* 0x0002e2000c1e1900 */
[-C--:B0-----:R-:W-:Y:S02]  /*03d0*/  @P4 LEA R14, P3, R23, R10.reuse, 0x3 ;  /* 0x0000000a170e4211 */ /* 0x081fe400078618ff */
[----:B-1----:R-:W-:Y:S02]  /*03e0*/  @P2 LEA R28, P5, R21, R10, 0x3 ;  /* 0x0000000a151c2211 */ /* 0x002fe400078a18ff */
[-C--:B------:R-:W-:Y:S02]  /*03f0*/  @P4 LEA.HI.X R15, R23, R11.reuse, R19, 0x3, P3 ;  /* 0x0000000b170f4211 */ /* 0x080fe400018f1c13 */
[----:B------:R-:W-:-:S03]  /*0400*/  @P2 LEA.HI.X R29, R21, R11, R26, 0x3, P5 ;  /* 0x0000000b151d2211 */ /* 0x000fc600028f1c1a */
[----:B------:R0:W4:Y:S04]  /*0410*/  @P4 LDG.E R0, desc[UR4][R14.64] ;  /* 0x000000040e004981 */ /* 0x000128000c1e1900 */
[----:B------:R-:W5:Y:S01]  /*0420*/  @P2 LDG.E R8, desc[UR4][R28.64] ;  /* 0x000000041c082981 */ /* 0x000f62000c1e1900 */
[-C--:B------:R-:W-:Y:S01]  /*0430*/  @P4 LEA R18, P5, R23, R12.reuse, 0x2 ;  /* 0x0000000c17124211 */ /* 0x080fe200078a10ff */
[----:B------:R-:W-:Y:S01]  /*0440*/  IMAD.WIDE.U32 R24, R5, 0x4, R24 ;  /* 0x0000000405187825 */ /* 0x000fe200078e0018 */
[-C--:B------:R-:W-:Y:S02]  /*0450*/  @P2 LEA R20, P6, R21, R12.reuse, 0x2 ;  /* 0x0000000c15142211 */ /* 0x080fe400078c10ff */
[----:B------:R-:W-:Y:S02]  /*0460*/  @P4 LEA.HI.X R19, R23, R13, R19, 0x2, P5 ;  /* 0x0000000d17134211 */ /* 0x000fe400028f1413 */
[----:B0-----:R-:W-:-:S02]  /*0470*/  @P0 LEA R14, P3, R27, R12, 0x2 ;  /* 0x0000000c1b0e0211 */ /* 0x001fc400078610ff */
[-C--:B------:R-:W-:Y:S02]  /*0480*/  @P2 LEA.HI.X R21, R21, R13.reuse, R26, 0x2, P6 ;  /* 0x0000000d15152211 */ /* 0x080fe400030f141a */
[----:B------:R-:W-:Y:S02]  /*0490*/  @P0 LEA.HI.X R15, R27, R13, R17, 0x2, P3 ;  /* 0x0000000d1b0f0211 */ /* 0x000fe400018f1411 */
[----:B------:R-:W-:-:S04]  /*04a0*/  @P1 LEA R16, P3, R9, R12, 0x2 ;  /* 0x0000000c09101211 */ /* 0x000fc800078610ff */
[----:B------:R-:W-:Y:S01]  /*04b0*/  @P1 LEA.HI.X R17, R9, R13, R22, 0x2, P3 ;  /* 0x0000000d09111211 */ /* 0x000fe200018f1416 */
[----:B--2---:R2:W-:Y:S01]  /*04c0*/  @P0 STG.E desc[UR4][R14.64], R7 ;  /* 0x000000070e000986 */ /* 0x0045e2000c101904 */
[----:B------:R-:W-:-:S03]  /*04d0*/  ISETP.GE.U32.AND P0, PT, R24, 0x10000, PT ;  /* 0x000100001800780c */ /* 0x000fc60003f06070 */
[----:B---3--:R2:W-:Y:S01]  /*04e0*/  @P1 STG.E desc[UR4][R16.64], R6 ;  /* 0x0000000610001986 */ /* 0x0085e2000c101904 */
[----:B------:R-:W-:Y:S02]  /*04f0*/  ISETP.LT.U32.AND P1, PT, R24, R2, PT ;  /* 0x000000021800720c */ /* 0x000fe40003f21070 */
[C---:B------:R-:W-:Y:S02]  /*0500*/  ISETP.GE.U32.AND.EX P0, PT, R25.reuse, RZ, PT, P0 ;  /* 0x000000ff1900720c */ /* 0x040fe40003f06100 */
[----:B------:R-:W-:Y:S01]  /*0510*/  ISETP.LT.AND.EX P1, PT, R25, R3, PT, P1 ;  /* 0x000000031900720c */ /* 0x000fe20003f21310 */
[----:B----4-:R2:W-:Y:S04]  /*0520*/  @P4 STG.E desc[UR4][R18.64], R0 ;  /* 0x0000000012004986 */ /* 0x0105e8000c101904 */
[----:B-----5:R2:W-:Y:S08]  /*0530*/  @P2 STG.E desc[UR4][R20.64], R8 ;  /* 0x0000000814002986 */ /* 0x0205f0000c101904 */
[----:B------:R-:W-:Y:S05]  /*0540*/  @!P0 BRA P1, `(.L_x_2701) ;  /* 0xfffffffc00248947 */ /* 0x000fea000083ffff */
[----:B------:R-:W-:Y:S05]  /*0550*/  EXIT ;  /* 0x000000000000794d */ /* 0x000fea0003800000 */
.L_x_2700:
        /* <DEDUP_REMOVED lines=8> */
.L_x_2702:
[----:B------:R-:W-:-:S04]  /*05e0*/  LEA R8, P0, R19, R10, 0x5 ;  /* 0x0000000a13087211 */ /* 0x000fc800078028ff */
[----:B------:R-:W-:-:S05]  /*05f0*/  LEA.HI.X R9, R19, R11, R16, 0x5, P0 ;  /* 0x0000000b13097211 */ /* 0x000fca00000f2c10 */
[----:B0-----:R-:W2:Y:S04]  /*0600*/  LDG.E R6, desc[UR4][R8.64+0x10] ;  /* 0x0000100408067981 */ /* 0x001ea8000c1e1900 */
[----:B------:R-:W2:Y:S04]  /*0610*/  LDG.E R7, desc[UR4][R8.64+0x18] ;  /* 0x0000180408077981 */ /* 0x000ea8000c1e1900 */
[----:B------:R-:W2:Y:S04]  /*0620*/  LDG.E R4, desc[UR4][R8.64] ;  /* 0x0000000408047981 */ /* 0x000ea8000c1e1900 */
[----:B------:R-:W2:Y:S01]  /*0630*/  LDG.E R5, desc[UR4][R8.64+0x8] ;  /* 0x0000080408057981 */ /* 0x000ea2000c1e1900 */
[----:B------:R-:W-:-:S04]  /*0640*/  LEA R14, P0, R19, R12, 0x4 ;  /* 0x0000000c130e7211 */ /* 0x000fc800078020ff */
        /* <DEDUP_REMOVED lines=9> */
[----:B--2---:R0:W-:-:S12]  /*06e0*/  STG.E.128 desc[UR4][R14.64], R4 ;  /* 0x000000040e007986 */ /* 0x0041d8000c101d04 */
[----:B------:R-:W-:Y:S05]  /*06f0*/  @!P0 BRA P1, `(.L_x_2702) ;  /* 0xfffffffc00b88947 */ /* 0x000fea000083ffff */
[----:B------:R-:W-:Y:S05]  /*0700*/  EXIT ;  /* 0x000000000000794d */ /* 0x000fea0003800000 */
.L_x_2703:
        /* <DEDUP_REMOVED lines=15> */
.L_x_7940:


//--------------------- .text._ZN2at6native55_GLOBAL__N__de093ff9_22_ForeachBinaryOpList_cu_a911ec4325multi_tensor_apply_kernelINS1_18TensorListMetadataILi2EEENS1_11CopyFunctorIfN3c107complexIdEELi2ELi1ELi1EEEJNS0_4CopyIfS8_EEEEEvT_T0_DpT1_ --------------------------
	.section	.text._ZN2at6native55_GLOBAL__N__de093ff9_22_ForeachBinaryOpList_cu_a911ec4325multi_tensor_apply_kernelINS1_18TensorListMetadataILi2EEENS1_11CopyFunctorIfN3c107complexIdEELi2ELi1ELi1EEEJNS0_4CopyIfS8_EEEEEvT_T0_DpT1_,"ax",@progbits
	.align	128
.text._ZN2at6native55_GLOBAL__N__de093ff9_22_ForeachBinaryOpList_cu_a911ec4325multi_tensor_apply_kernelINS1_18TensorListMetadataILi2EEENS1_11CopyFunctorIfN3c107complexIdEELi2ELi1ELi1EEEJNS0_4CopyIfS8_EEEEEvT_T0_DpT1_:
        .type           _ZN2at6native55_GLOBAL__N__de093ff9_22_ForeachBinaryOpList_cu_a911ec4325multi_tensor_apply_kernelINS1_18TensorListMetadataILi2EEENS1_11CopyFunctorIfN3c107complexIdEELi2ELi1ELi1EEEJNS0_4CopyIfS8_EEEEEvT_T0_DpT1_,@function
        .size           _ZN2at6native55_GLOBAL__N__de093ff9_22_ForeachBinaryOpList_cu_a911ec4325multi_tensor_apply_kernelINS1_18TensorListMetadataILi2EEENS1_11CopyFunctorIfN3c107complexIdEELi2ELi1ELi1EEEJNS0_4CopyIfS8_EEEEEvT_T0_DpT1_,(.L_x_7941 - _ZN2at6native55_GLOBAL__N__de093ff9_22_ForeachBinaryOpList_cu_a911ec4325multi_tensor_apply_kernelINS1_18TensorListMetadataILi2EEENS1_11CopyFunctorIfN3c107complexIdEELi2ELi1ELi1EEEJNS0_4CopyIfS8_EEEEEvT_T0_DpT1_)
        .other          _ZN2at6native55_GLOBAL__N__de093ff9_22_ForeachBinaryOpList_cu_a911ec4325multi_tensor_apply_kernelINS1_18TensorListMetadataILi2EEENS1_11CopyFunctorIfN3c107complexIdEELi2ELi1ELi1EEEJNS0_4CopyIfS8_EEEEEvT_T0_DpT1_,@"STO_CUDA_ENTRY STV_DEFAULT"
_ZN2at6native55_GLOBAL__N__de093ff9_22_ForeachBinaryOpList_cu_a911ec4325multi_tensor_apply_kernelINS1_18TensorListMetadataILi2EEENS1_11CopyFunctorIfN3c107complexIdEELi2ELi1ELi1EEEJNS0_4CopyIfS8_EEEEEvT_T0_DpT1_:
        /* <DEDUP_REMOVED lines=33> */
.L_x_2713:
[----:B0-----:R-:W-:Y:S01]  /*0210*/  IADD3 R27, P0, R0, R4, RZ ;  /* 0x00000004001b7210 */ /* 0x001fe20007f1e0ff */
[----:B-1----:R-:W-:-:S03]  /*0220*/  IMAD R6, R2, 0x3, RZ ;  /* 0x0000000302067824 */ /* 0x002fc600078e02ff */
[-C--:B---34-:R-:W-:Y:S01]  /*0230*/  IADD3 R3, P3, R2, R27.reuse, RZ ;  /* 0x0000001b02037210 */ /* 0x098fe20007f7e0ff */
        /* <DEDUP_REMOVED lines=12> */
[----:B------:R-:W-:Y:S02]  /*0300*/  ISETP.GE.U32.AND.EX P4, PT, R22, RZ, PT, P4 ;  /* 0x000000ff1600720c */ /* 0x000fe40003f86140 */
[C---:B------:R-:W-:Y:S02]  /*0310*/  ISETP.GE.U32.AND P2, PT, R7.reuse, 0x10000, PT ;  /* 0x000100000700780c */ /* 0x040fe40003f46070 */
[----:B------:R-:W-:Y:S02]  /*0320*/  ISETP.GE.U32.AND P5, PT, R6, 0x10000, PT ;  /* 0x000100000600780c */ /* 0x000fe40003fa6070 */
[----:B------:R-:W-:Y:S02]  /*0330*/  ISETP.LT.AND.EX P0, PT, R22, UR6, !P4, P0 ;  /* 0x0000000616007c0c */ /* 0x000fe4000e701300 */
[----:B------:R-:W-:-:S02]  /*0340*/  ISETP.LT.U32.AND P3, PT, R7, UR13, PT ;  /* 0x0000000d07007c0c */ /* 0x000fc4000bf61070 */
[----:B------:R-:W-:Y:S02]  /*0350*/  ISETP.LT.U32.AND P4, PT, R6, UR13, PT ;  /* 0x0000000d06007c0c */ /* 0x000fe4000bf81070 */
[C---:B------:R-:W-:Y:S02]  /*0360*/  ISETP.GE.U32.AND.EX P2, PT, R26.reuse, RZ, PT, P2 ;  /* 0x000000ff1a00720c */ /* 0x040fe40003f46120 */
[C---:B------:R-:W-:Y:S02]  /*0370*/  ISETP.GE.U32.AND.EX P5, PT, R23.reuse, RZ, PT, P5 ;  /* 0x000000ff1700720c */ /* 0x040fe40003fa6150 */
[----:B------:R-:W-:Y:S02]  /*0380*/  ISETP.LT.AND.EX P3, PT, R26, UR6, !P2, P3 ;  /* 0x000000061a007c0c */ /* 0x000fe4000d761330 */
[----:B------:R-:W-:Y:S02]  /*0390*/  ISETP.LT.AND.EX P4, PT, R23, UR6, !P5, P4 ;  /* 0x0000000617007c0c */ /* 0x000fe4000ef81340 */
[----:B------:R-:W-:-:S04]  /*03a0*/  @P1 LEA R24, P2, R27, UR4, 0x4 ;  /* 0x000000041b181c11 */ /* 0x000fc8000f8420ff */
[----:B------:R-:W-:Y:S02]  /*03b0*/  @P1 LEA.HI.X R25, R27, UR5, R28, 0x4, P2 ;  /* 0x000000051b191c11 */ /* 0x000fe400090f241c */
[----:B--2---:R-:W-:-:S03]  /*03c0*/  @P0 LEA R16, P2, R3, UR4, 0x4 ;  /* 0x0000000403100c11 */ /* 0x004fc6000f8420ff */
[----:B-----5:R0:W5:Y:S01]  /*03d0*/  @P1 LDG.E.64 R8, desc[UR10][R24.64] ;  /* 0x0000000a18081981 */ /* 0x020162000c1e1b00 */
[----:B------:R-:W-:Y:S02]  /*03e0*/  @P0 LEA.HI.X R17, R3, UR5, R22, 0x4, P2 ;  /* 0x0000000503110c11 */ /* 0x000fe400090f2416 */
[C---:B------:R-:W-:Y:S02]  /*03f0*/  @P3 LEA R18, P2, R7.reuse, UR4, 0x4 ;  /* 0x0000000407123c11 */ /* 0x040fe4000f8420ff */
[C---:B------:R-:W-:Y:S01]  /*0400*/  @P4 LEA R20, P5, R6.reuse, UR4, 0x4 ;  /* 0x0000000406144c11 */ /* 0x040fe2000f8a20ff */
[----:B------:R0:W5:Y:S01]  /*0410*/  @P0 LDG.E.64 R10, desc[UR10][R16.64] ;  /* 0x0000000a100a0981 */ /* 0x000162000c1e1b00 */
        /* <DEDUP_REMOVED lines=8> */
[----:B0----5:R-:W0:Y:S01]  /*04a0*/  F2F.F32.F64 R19, R8 ;  /* 0x0000000800137310 */ /* 0x021e220000301000 */
[----:B------:R-:W-:Y:S01]  /*04b0*/  DSETP.GEU.AND P1, PT, |R8|, UR14, PT ;  /* 0x0000000e08007e2a */ /* 0x000fe2000bf2e200 */
[----:B------:R-:W-:-:S04]  /*04c0*/  LEA R16, P2, R27, UR8, 0x2 ;  /* 0x000000081b107c11 */ /* 0x000fc8000f8410ff */
[----:B------:R-:W-:-:S09]  /*04d0*/  LEA.HI.X R17, R27, UR9, R28, 0x2, P2 ;  /* 0x000000091b117c11 */ /* 0x000fd200090f141c */
[----:B0-----:R-:W-:-:S05]  /*04e0*/  @!P1 FMUL R19, R19, 1.175494350822287508e-38 ;  /* 0x0080000013139820 */ /* 0x001fca0000400000 */
[----:B------:R1:W-:Y:S02]  /*04f0*/  STG.E desc[UR10][R16.64], R19 ;  /* 0x0000001310007986 */ /* 0x0003e4000c10190a */
.L_x_2706:
[----:B------:R-:W-:Y:S05]  /*0500*/  BSYNC B0 ;  /* 0x0000000000007941 */ /* 0x000fea0003800000 */
.L_x_2705:
[----:B------:R-:W-:Y:S04]  /*0510*/  BSSY B0, `(.L_x_2707) ;  /* 0x000000a000007945 */ /* 0x000fe80003800000 */
[----:B------:R-:W-:Y:S05]  /*0520*/  @!P0 BRA `(.L_x_2708) ;  /* 0x0000000000208947 */ /* 0x000fea0003800000 */
[----:B------:R-:W-:Y:S01]  /*0530*/  UMOV UR14, 0xf0000000 ;  /* 0xf0000000000e7882 */ /* 0x000fe20000000000 */
[----:B------:R-:W-:Y:S01]  /*0540*/  UMOV UR15, 0x380fffff ;  /* 0x380fffff000f7882 */ /* 0x000fe20000000000 */
[----:B01---5:R-:W0:Y:S01]  /*0550*/  F2F.F32.F64 R19, R10 ;  /* 0x0000000a00137310 */ /* 0x023e220000301000 */
[----:B------:R-:W-:Y:S01]  /*0560*/  DSETP.GEU.AND P0, PT, |R10|, UR14, PT ;  /* 0x0000000e0a007e2a */ /* 0x000fe2000bf0e200 */
[----:B------:R-:W-:-:S04]  /*0570*/  LEA R16, P1, R3, UR8, 0x2 ;  /* 0x0000000803107c11 */ /* 0x000fc8000f8210ff */
[----:B------:R-:W-:-:S09]  /*0580*/  LEA.HI.X R17, R3, UR9, R22, 0x2, P1 ;  /* 0x0000000903117c11 */ /* 0x000fd200088f1416 */
[----:B0-----:R-:W-:-:S05]  /*0590*/  @!P0 FMUL R19, R19, 1.175494350822287508e-38 ;  /* 0x0080000013138820 */ /* 0x001fca0000400000 */
[----:B------:R2:W-:Y:S02]  /*05a0*/  STG.E desc[UR10][R16.64], R19 ;  /* 0x0000001310007986 */ /* 0x0005e4000c10190a */
.L_x_2708:
[----:B------:R-:W-:Y:S05]  /*05b0*/  BSYNC B0 ;  /* 0x0000000000007941 */ /* 0x000fea0003800000 */
.L_x_2707:
[----:B------:R-:W-:Y:S04]  /*05c0*/  BSSY B0, `(.L_x_2709) ;  /* 0x000000a000007945 */ /* 0x000fe80003800000 */
[----:B------:R-:W-:Y:S05]  /*05d0*/  @!P3 BRA `(.L_x_2710) ;  /* 0x000000000020b947 */ /* 0x000fea0003800000 */
[----:B------:R-:W-:Y:S01]  /*05e0*/  UMOV UR14, 0xf0000000 ;  /* 0xf0000000000e7882 */ /* 0x000fe20000000000 */
[----:B------:R-:W-:Y:S01]  /*05f0*/  UMOV UR15, 0x380fffff ;  /* 0x380fffff000f7882 */ /* 0x000fe20000000000 */
[----:B-----5:R-:W3:Y:S01]  /*0600*/  F2F.F32.F64 R3, R12 ;  /* 0x0000000c00037310 */ /* 0x020ee20000301000 */
[----:B------:R-:W-:Y:S01]  /*0610*/  DSETP.GEU.AND P0, PT, |R12|, UR14, PT ;  /* 0x0000000e0c007e2a */ /* 0x000fe2000bf0e200 */
[----:B012---:R-:W-:-:S04]  /*0620*/  LEA R16, P1, R7, UR8, 0x2 ;  /* 0x0000000807107c11 */ /* 0x007fc8000f8210ff */
[----:B------:R-:W-:-:S09]  /*0630*/  LEA.HI.X R17, R7, UR9, R26, 0x2, P1 ;  /* 0x0000000907117c11 */ /* 0x000fd200088f141a */
[----:B---3--:R-:W-:-:S05]  /*0640*/  @!P0 FMUL R3, R3, 1.175494350822287508e-38 ;  /* 0x0080000003038820 */ /* 0x008fca0000400000 */
[----:B------:R3:W-:Y:S02]  /*0650*/  STG.E desc[UR10][R16.64], R3 ;  /* 0x0000000310007986 */ /* 0x0007e4000c10190a */
.L_x_2710:
[----:B------:R-:W-:Y:S05]  /*0660*/  BSYNC B0 ;  /* 0x0000000000007941 */ /* 0x000fea0003800000 */
.L_x_2709:
[----:B------:R-:W-:Y:S04]  /*0670*/  BSSY B0, `(.L_x_2711) ;  /* 0x000000a000007945 */ /* 0x000fe80003800000 */
[----:B------:R-:W-:Y:S05]  /*0680*/  @!P4 BRA `(.L_x_2712) ;  /* 0x000000000020c947 */ /* 0x000fea0003800000 */
[----:B------:R-:W-:Y:S01]  /*0690*/  UMOV UR14, 0xf0000000 ;  /* 0xf0000000000e7882 */ /* 0x000fe20000000000 */
[----:B------:R-:W-:Y:S01]  /*06a0*/  UMOV UR15, 0x380fffff ;  /* 0x380fffff000f7882 */ /* 0x000fe20000000000 */
[----:B---3-5:R-:W3:Y:S01]  /*06b0*/  F2F.F32.F64 R3, R14 ;  /* 0x0000000e00037310 */ /* 0x028ee20000301000 */
[----:B------:R-:W-:Y:S01]  /*06c0*/  DSETP.GEU.AND P0, PT, |R14|, UR14, PT ;  /* 0x0000000e0e007e2a */ /* 0x000fe2000bf0e200 */
[----:B012---:R-:W-:-:S04]  /*06d0*/  LEA R16, P1, R6, UR8, 0x2 ;  /* 0x0000000806107c11 */ /* 0x007fc8000f8210ff */
[----:B------:R-:W-:-:S09]  /*06e0*/  LEA.HI.X R17, R6, UR9, R23, 0x2, P1 ;  /* 0x0000000906117c11 */ /* 0x000fd200088f1417 */
[----:B---3--:R-:W-:-:S05]  /*06f0*/  @!P0 FMUL R3, R3, 1.175494350822287508e-38 ;  /* 0x0080000003038820 */ /* 0x008fca0000400000 */
[----:B------:R4:W-:Y:S02]  /*0700*/  STG.E desc[UR10][R16.64], R3 ;  /* 0x0000000310007986 */ /* 0x0009e4000c10190a */
.L_x_2712:
[----:B------:R-:W-:Y:S05]  /*0710*/  BSYNC B0 ;  /* 0x0000000000007941 */ /* 0x000fea0003800000 */
.L_x_2711:
[----:B------:R-:W-:-:S03]  /*0720*/  IMAD.WIDE.U32 R4, R2, 0x4, R4 ;  /* 0x0000000402047825 */ /* 0x000fc600078e0004 */
[C---:B------:R-:W-:Y:S02]  /*0730*/  ISETP.GE.U32.AND P0, PT, R4.reuse, 0x10000, PT ;  /* 0x000100000400780c */ /* 0x040fe40003f06070 */
[----:B------:R-:W-:Y:S02]  /*0740*/  ISETP.LT.U32.AND P1, PT, R4, UR13, PT ;  /* 0x0000000d04007c0c */ /* 0x000fe4000bf21070 */
[C---:B------:R-:W-:Y:S02]  /*0750*/  ISETP.GE.U32.AND.EX P0, PT, R5.reuse, RZ, PT, P0 ;  /* 0x000000ff0500720c */ /* 0x040fe40003f06100 */
[----:B------:R-:W-:-:S13]  /*0760*/  ISETP.LT.AND.EX P1, PT, R5, UR6, PT, P1 ;  /* 0x0000000605007c0c */ /* 0x000fda000bf21310 */
[----:B------:R-:W-:Y:S05]  /*0770*/  @!P0 BRA P1, `(.L_x_2713) ;  /* 0xfffffff800a48947 */ /* 0x000fea000083ffff */
[----:B------:R-:W-:Y:S05]  /*0780*/  EXIT ;  /* 0x000000000000794d */ /* 0x000fea0003800000 */
.L_x_2704:
        /* <DEDUP_REMOVED lines=8> */
.L_x_2714:
        /* <DEDUP_REMOVED lines=8> */
[----:B------:R-:W-:-:S04]  /*0890*/  LEA R16, P4, R18, UR8, 0x4 ;  /* 0x0000000812107c11 */ /* 0x000fc8000f8820ff */
[----:B------:R-:W-:Y:S01]  /*08a0*/  LEA.HI.X R17, R18, UR9, R19, 0x4, P4 ;  /* 0x0000000912117c11 */ /* 0x000fe2000a0f2413 */
[----:B--2---:R-:W0:Y:S01]  /*08b0*/  F2F.F32.F64 R7, R14 ;  /* 0x0000000e00077310 */ /* 0x004e220000301000 */
[----:B------:R-:W-:Y:S02]  /*08c0*/  DSETP.GEU.AND P0, PT, |R14|, UR14, PT ;  /* 0x0000000e0e007e2a */ /* 0x000fe4000bf0e200 */
[----:B---3--:R-:W-:-:S05]  /*08d0*/  DSETP.GEU.AND P2, PT, |R10|, UR14, PT ;  /* 0x0000000e0a007e2a */ /* 0x008fca000bf4e200 */
[----:B------:R-:W1:Y:S01]  /*08e0*/  F2F.F32.F64 R5, R10 ;  /* 0x0000000a00057310 */ /* 0x000e620000301000 */
[----:B----4-:R-:W-:Y:S02]  /*08f0*/  DSETP.GEU.AND P1, PT, |R12|, UR14, PT ;  /* 0x0000000e0c007e2a */ /* 0x010fe4000bf2e200 */
[----:B-----5:R-:W-:-:S05]  /*0900*/  DSETP.GEU.AND P3, PT, |R8|, UR14, PT ;  /* 0x0000000e08007e2a */ /* 0x020fca000bf6e200 */
[----:B------:R-:W2:Y:S08]  /*0910*/  F2F.F32.F64 R6, R12 ;  /* 0x0000000c00067310 */ /* 0x000eb00000301000 */
[----:B------:R-:W3:Y:S01]  /*0920*/  F2F.F32.F64 R4, R8 ;  /* 0x0000000800047310 */ /* 0x000ee20000301000 */
[----:B0-----:R-:W-:Y:S01]  /*0930*/  @!P0 FMUL R7, R7, 1.175494350822287508e-38 ;  /* 0x0080000007078820 */ /* 0x001fe20000400000 */
[----:B------:R-:W-:Y:S01]  /*0940*/  IADD3 R18, P0, R18, UR7, RZ ;  /* 0x0000000712127c10 */ /* 0x000fe2000ff1e0ff */
[----:B-1----:R-:W-:Y:S01]  /*0950*/  @!P2 FMUL R5, R5, 1.175494350822287508e-38 ;  /* 0x008000000505a820 */ /* 0x002fe20000400000 */
[----:B--2---:R-:W-:-:S03]  /*0960*/  @!P1 FMUL R6, R6, 1.175494350822287508e-38 ;  /* 0x0080000006069820 */ /* 0x004fc60000400000 */
[----:B------:R-:W-:Y:S02]  /*0970*/  IMAD.SHL.U32 R0, R18, 0x4, RZ ;  /* 0x0000000412007824 */ /* 0x000fe400078e00ff */
[----:B------:R-:W-:Y:S02]  /*0980*/  IMAD.X R19, RZ, RZ, R19, P0 ;  /* 0x000000ffff137224 */ /* 0x000fe400000e0613 */
[----:B---3--:R-:W-:Y:S01]  /*0990*/  @!P3 FMUL R4, R4, 1.175494350822287508e-38 ;  /* 0x008000000404b820 */ /* 0x008fe20000400000 */
[----:B------:R-:W-:Y:S02]  /*09a0*/  ISETP.GE.U32.AND P0, PT, R0, UR13, PT ;  /* 0x0000000d00007c0c */ /* 0x000fe4000bf06070 */
[C---:B------:R-:W-:Y:S02]  /*09b0*/  ISETP.LT.U32.AND P1, PT, R18.reuse, 0x4000, PT ;  /* 0x000040001200780c */ /* 0x040fe40003f21070 */
[----:B------:R0:W-:Y:S01]  /*09c0*/  STG.E.128 desc[UR10][R16.64], R4 ;  /* 0x0000000410007986 */ /* 0x0001e2000c101d0a */
[----:B------:R-:W-:-:S02]  /*09d0*/  SHF.L.U64.HI R0, R18, 0x2, R19 ;  /* 0x0000000212007819 */ /* 0x000fc40000010213 */
[----:B------:R-:W-:Y:S02]  /*09e0*/  ISETP.LT.U32.AND.EX P1, PT, R19, RZ, PT, P1 ;  /* 0x000000ff1300720c */ /* 0x000fe40003f21110 */
[----:B------:R-:W-:-:S13]  /*09f0*/  ISETP.GE.AND.EX P0, PT, R0, UR6, PT, P0 ;  /* 0x0000000600007c0c */ /* 0x000fda000bf06300 */
[----:B0-----:R-:W-:Y:S05]  /*0a00*/  @!P0 BRA P1, `(.L_x_2714) ;  /* 0xfffffffc00808947 */ /* 0x001fea000083ffff */
[----:B------:R-:W-:Y:S05]  /*0a10*/  EXIT ;  /* 0x000000000000794d */ /* 0x000fea0003800000 */
.L_x_2715:
        /* <DEDUP_REMOVED lines=14> */
.L_x_7941:


//--------------------- .text._ZN2at6native55_GLOBAL__N__de093ff9_22_ForeachBinaryOpList_cu_a911ec4325multi_tensor_apply_kernelINS1_18TensorListMetadataILi2EEENS1_11CopyFunctorIfdLi2ELi1ELi1EEEJNS0_4CopyIfdEEEEEvT_T0_DpT1_ --------------------------
	.section	.text._ZN2at6native55_GLOBAL__N__de093ff9_22_ForeachBinaryOpList_cu_a911ec4325multi_tensor_apply_kernelINS1_18TensorListMetadataILi2EEENS1_11CopyFunctorIfdLi2ELi1ELi1EEEJNS0_4CopyIfdEEEEEvT_T0_DpT1_,"ax",@progbits
	.align	128
.text._ZN2at6native55_GLOBAL__N__de093ff9_22_ForeachBinaryOpList_cu_a911ec4325multi_tensor_apply_kernelINS1_18TensorListMetadataILi2EEENS1_11CopyFunctorIfdLi2ELi1ELi1EEEJNS0_4CopyIfdEEEEEvT_T0_DpT1_:
        .type           _ZN2at6native55_GLOBAL__N__de093ff9_22_ForeachBinaryOpList_cu_a911ec4325multi_tensor_apply_kernelINS1_18TensorListMetadataILi2EEENS1_11CopyFunctorIfdLi2ELi1ELi1EEEJNS0_4CopyIfdEEEEEvT_T0_DpT1_,@function
        .size           _ZN2at6native55_GLOBAL__N__de093ff9_22_ForeachBinaryOpList_cu_a911ec4325multi_tensor_apply_kernelINS1_18TensorListMetadataILi2EEENS1_11CopyFunctorIfdLi2ELi1ELi1EEEJNS0_4CopyIfdEEEEEvT_T0_DpT1_,(.L_x_7942 - _ZN2at6native55_GLOBAL__N__de093ff9_22_ForeachBinaryOpList_cu_a911ec4325multi_tensor_apply_kernelINS1_18TensorListMetadataILi2EEENS1_11CopyFunctorIfdLi2ELi1ELi1EEEJNS0_4CopyIfdEEEEEvT_T0_DpT1_)
        .other          _ZN2at6native55_GLOBAL__N__de093ff9_22_ForeachBinaryOpList_cu_a911ec4325multi_tensor_apply_kernelINS1_18TensorListMetadataILi2EEENS1_11CopyFunctorIfdLi2ELi1ELi1EEEJNS0_4CopyIfdEEEEEvT_T0_DpT1_,@"STO_CUDA_ENTRY STV_DEFAULT"
_ZN2at6native55_GLOBAL__N__de093ff9_22_ForeachBinaryOpList_cu_a911ec4325multi_tensor_apply_kernelINS1_18TensorListMetadataILi2EEENS1_11CopyFunctorIfdLi2ELi1ELi1EEEJNS0_4CopyIfdEEEEEvT_T0_DpT1_:
        /* <DEDUP_REMOVED lines=29> */
.L_x_2725:
        /* <DEDUP_REMOVED lines=47> */
.L_x_2718:
[----:B------:R-:W-:Y:S05]  /*04c0*/  BSYNC B0 ;  /* 0x0000000000007941 */ /* 0x000fea0003800000 */
.L_x_2717:
        /* <DEDUP_REMOVED lines=10> */
.L_x_2720:
[----:B------:R-:W-:Y:S05]  /*0570*/  BSYNC B0 ;  /* 0x0000000000007941 */ /* 0x000fea0003800000 */
.L_x_2719:
        /* <DEDUP_REMOVED lines=10> */
.L_x_2722:
[----:B------:R-:W-:Y:S05]  /*0620*/  BSYNC B0 ;  /* 0x0000000000007941 */ /* 0x000fea0003800000 */
.L_x_2721:
        /* <DEDUP_REMOVED lines=10> */
.L_x_2724:
[----:B------:R-:W-:Y:S05]  /*06d0*/  BSYNC B0 ;  /* 0x0000000000007941 */ /* 0x000fea0003800000 */
.L_x_2723:
[----:B------:R-:W-:-:S03]  /*06e0*/  IMAD.WIDE.U32 R4, R2, 0x4, R4 ;  /* 0x0000000402047825 */ /* 0x000fc600078e0004 */
[C---:B------:R-:W-:Y:S02]  /*06f0*/  ISETP.GE.U32.AND P0, PT, R4.reuse, 0x10000, PT ;  /* 0x000100000400780c */ /* 0x040fe40003f06070 */
[----:B------:R-:W-:Y:S02]  /*0700*/  ISETP.LT.U32.AND P1, PT, R4, UR13, PT ;  /* 0x0000000d04007c0c */ /* 0x000fe4000bf21070 */
[C---:B------:R-:W-:Y:S02]  /*0710*/  ISETP.GE.U32.AND.EX P0, PT, R5.reuse, RZ, PT, P0 ;  /* 0x000000ff0500720c */ /* 0x040fe40003f06100 */
[----:B------:R-:W-:-:S13]  /*0720*/  ISETP.LT.AND.EX P1, PT, R5, UR6, PT, P1 ;  /* 0x0000000605007c0c */ /* 0x000fda000bf21310 */
[----:B------:R-:W-:Y:S05]  /*0730*/  @!P0 BRA P1, `(.L_x_2725) ;  /* 0xfffffff800a48947 */ /* 0x000fea000083ffff */
[----:B------:R-:W-:Y:S05]  /*0740*/  EXIT ;  /* 0x000000000000794d */ /* 0x000fea0003800000 */
.L_x_2716:
        /* <DEDUP_REMOVED lines=8> */
.L_x_2726:
[----:B------:R-:W-:-:S04]  /*07d0*/  LEA R2, P0, R14, UR4, 0x5 ;  /* 0x000000040e027c11 */ /* 0x000fc8000f8028ff */
[----:B------:R-:W-:-:S05]  /*07e0*/  LEA.HI.X R3, R14, UR5, R15, 0x5, P0 ;  /* 0x000000050e037c11 */ /* 0x000fca00080f2c0f */
[----:B------:R-:W2:Y:S04]  /*07f0*/  LDG.E.128 R8, desc[UR10][R2.64+0x10] ;  /* 0x0000100a02087981 */ /* 0x000ea8000c1e1d00 */
[----:B------:R-:W3:Y:S01]  /*0800*/  LDG.E.128 R4, desc[UR10][R2.64] ;  /* 0x0000000a02047981 */ /* 0x000ee2000c1e1d00 */
[----:B------:R-:W-:Y:S01]  /*0810*/  UMOV UR14, 0xf0000000 ;  /* 0xf0000000000e7882 */ /* 0x000fe20000000000 */
[----:B------:R-:W-:Y:S01]  /*0820*/  UMOV UR15, 0x380fffff ;  /* 0x380fffff000f7882 */ /* 0x000fe20000000000 */
[----:B------:R-:W-:-:S04]  /*0830*/  LEA R12, P4, R14, UR8, 0x4 ;  /* 0x000000080e0c7c11 */ /* 0x000fc8000f8820ff */
[C---:B------:R-:W-:Y:S01]  /*0840*/  LEA.HI.X R13, R14.reuse, UR9, R15, 0x4, P4 ;  /* 0x000000090e0d7c11 */ /* 0x040fe2000a0f240f */
[----:B--2---:R-:W0:Y:S01]  /*0850*/  F2F.F32.F64 R19, R10 ;  /* 0x0000000a00137310 */ /* 0x004e220000301000 */
[----:B------:R-:W-:Y:S02]  /*0860*/  DSETP.GEU.AND P0, PT, |R10|, UR14, PT ;  /* 0x0000000e0a007e2a */ /* 0x000fe4000bf0e200 */
[----:B------:R-:W-:Y:S02]  /*0870*/  DSETP.GEU.AND P1, PT, |R8|, UR14, PT ;  /* 0x0000000e08007e2a */ /* 0x000fe4000bf2e200 */
[----:B---3--:R-:W-:Y:S02]  /*0880*/  DSETP.GEU.AND P2, PT, |R6|, UR14, PT ;  /* 0x0000000e06007e2a */ /* 0x008fe4000bf4e200 */
[----:B------:R-:W-:Y:S01]  /*0890*/  DSETP.GEU.AND P3, PT, |R4|, UR14, PT ;  /* 0x0000000e04007e2a */ /* 0x000fe2000bf6e200 */
[----:B------:R-:W1:Y:S08]  /*08a0*/  F2F.F32.F64 R17, R6 ;  /* 0x0000000600117310 */ /* 0x000e700000301000 */
        /* <DEDUP_REMOVED lines=17> */
.L_x_2727:
        /* <DEDUP_REMOVED lines=12> */
.L_x_7942:


//--------------------- .text._ZN2at6native55_GLOBAL__N__de093ff9_22_ForeachBinaryOpList_cu_a911ec4325multi_tensor_apply_kernelINS1_18TensorListMetadataILi2EEENS1_11CopyFunctorIfiLi2ELi1ELi1EEEJNS0_4CopyIfiEEEEEvT_T0_DpT1_ --------------------------
	.section	.text._ZN2at6native55_GLOBAL__N__de093ff9_22_ForeachBinaryOpList_cu_a911ec4325multi_tensor_apply_kernelINS1_18TensorListMetadataILi2EEENS1_11CopyFunctorIfiLi2ELi1ELi1EEEJNS0_4CopyIfiEEEEEvT_T0_DpT1_,"ax",@progbits
	.align	128
.text._ZN2at6native55_GLOBAL__N__de093ff9_22_ForeachBinaryOpList_cu_a911ec4325multi_tensor_apply_kernelINS1_18TensorListMetadataILi2EEENS1_11CopyFunctorIfiLi2ELi1ELi1EEEJNS0_4CopyIfiEEEEEvT_T0_DpT1_:
        .type           _ZN2at6native55_GLOBAL__N__de093ff9_22_ForeachBinaryOpList_cu_a911ec4325multi_tensor_apply_kernelINS1_18TensorListMetadataILi2EEENS1_11CopyFunctorIfiLi2ELi1ELi1EEEJNS0_4CopyIfiEEEEEvT_T0_DpT1_,@function
        .size           _ZN2at6native55_GLOBAL__N__de093ff9_22_ForeachBinaryOpList_cu_a911ec4325multi_tensor_apply_kernelINS1_18TensorListMetadataILi2EEENS1_11CopyFunctorIfiLi2ELi1ELi1EEEJNS0_4CopyIfiEEEEEvT_T0_DpT1_,(.L_x_7943 - _ZN2at6native55_GLOBAL__N__de093ff9_22_ForeachBinaryOpList_cu_a911ec4325multi_tensor_apply_kernelINS1_18TensorListMetadataILi2EEENS1_11CopyFunctorIfiLi2ELi1ELi1EEEJNS0_4CopyIfiEEEEEvT_T0_DpT1_)
        .other          _ZN2at6native55_GLOBAL__N__de093ff9_22_ForeachBinaryOpList_cu_a911ec4325multi_tensor_apply_kernelINS1_18TensorListMetadataILi2EEENS1_11CopyFunctorIfiLi2ELi1ELi1EEEJNS0_4CopyIfiEEEEEvT_T0_DpT1_,@"STO_CUDA_ENTRY STV_DEFAULT"
_ZN2at6native55_GLOBAL__N__de093ff9_22_ForeachBinaryOpList_cu_a911ec4325multi_tensor_apply_kernelINS1_18TensorListMetadataILi2EEENS1_11CopyFunctorIfiLi2ELi1ELi1EEEJNS0_4CopyIfiEEEEEvT_T0_DpT1_:
        /* <DEDUP_REMOVED lines=24> */
[----:B------:R-:W-:-:S07]  /*0180*/  CS2R R22, SRZ ;  /* 0x0000000000167805 */ /* 0x000fce000001ff00 */
.L_x_2729:
        /* <DEDUP_REMOVED lines=23> */
[----:B------:R-:W-:Y:S02]  /*0300*/  ISETP.LT.U32.AND P4, PT, R21, R0, PT ;  /* 0x000000001500720c */ /* 0x000fe40003f81070 */
[----:B------:R-:W-:Y:S02]  /*0310*/  ISETP.GE.U32.AND.EX P2, PT, R24, RZ, PT, P2 ;  /* 0x000000ff1800720c */ /* 0x000fe40003f46120 */
[----:B------:R-:W-:Y:S02]  /*0320*/  @P1 LEA R28, P5, R20, R10, 0x2 ;  /* 0x0000000a141c1211 */ /* 0x000fe400078a10ff */
[----:B------:R-:W-:Y:S02]  /*0330*/  ISETP.LT.AND.EX P4, PT, R24, R2, !P2, P4 ;  /* 0x000000021800720c */ /* 0x000fe40005781340 */
[----:B------:R-:W-:-:S02]  /*0340*/  @P1 LEA.HI.X R29, R20, R11, R18, 0x2, P5 ;  /* 0x0000000b141d1211 */ /* 0x000fc400028f1412 */
[-C--:B------:R-:W-:Y:S02]  /*0350*/  @P0 LEA R14, P5, R17, R10.reuse, 0x2 ;  /* 0x0000000a110e0211 */ /* 0x080fe400078a10ff */
[----:B------:R-:W-:Y:S01]  /*0360*/  @P3 LEA R26, P2, R25, R10, 0x2 ;  /* 0x0000000a191a3211 */ /* 0x000fe200078410ff */
[----:B------:R-:W2:Y:S01]  /*0370*/  @P1 LDG.E R6, desc[UR4][R28.64] ;  /* 0x000000041c061981 */ /* 0x000ea2000c1e1900 */
[-C--:B------:R-:W-:Y:S02]  /*0380*/  @P0 LEA.HI.X R15, R17, R11.reuse, R9, 0x2, P5 ;  /* 0x0000000b110f0211 */ /* 0x080fe400028f1409 */
[----:B------:R-:W-:-:S03]  /*0390*/  @P3 LEA.HI.X R27, R25, R11, R19, 0x2, P2 ;  /* 0x0000000b191b3211 */ /* 0x000fc600010f1413 */
[----:B------:R0:W3:Y:S04]  /*03a0*/  @P0 LDG.E R7, desc[UR4][R14.64] ;  /* 0x000000040e070981 */ /* 0x0000e8000c1e1900 */
[----:B------:R-:W4:Y:S01]  /*03b0*/  @P3 LDG.E R4, desc[UR4][R26.64] ;  /* 0x000000041a043981 */ /* 0x000f22000c1e1900 */
[----:B0-----:R-:W-:-:S04]  /*03c0*/  @P4 LEA R14, P2, R21, R10, 0x2 ;  /* 0x0000000a150e4211 */ /* 0x001fc800078410ff */
[----:B------:R-:W-:-:S05]  /*03d0*/  @P4 LEA.HI.X R15, R21, R11, R24, 0x2, P2 ;  /* 0x0000000b150f4211 */ /* 0x000fca00010f1418 */
[----:B------:R0:W5:Y:S01]  /*03e0*/  @P4 LDG.E R5, desc[UR4][R14.64] ;  /* 0x000000040e054981 */ /* 0x000162000c1e1900 */
        /* <DEDUP_REMOVED lines=8> */
[----:B------:R-:W-:-:S02]  /*0470*/  @P4 LEA.HI.X R21, R21, R13, R24, 0x2, P6 ;  /* 0x0000000d15154211 */ /* 0x000fc400030f1418 */
[----:B--2---:R-:W-:Y:S02]  /*0480*/  @P1 I2FP.F32.S32 R9, R6 ;  /* 0x0000000600091245 */ /* 0x004fe40000201400 */
[----:B---3--:R-:W-:-:S03]  /*0490*/  @P0 I2FP.F32.S32 R25, R7 ;  /* 0x0000000700190245 */ /* 0x008fc60000201400 */
[----:B------:R1:W-:Y:S01]  /*04a0*/  @P1 STG.E desc[UR4][R14.64], R9 ;  /* 0x000000090e001986 */ /* 0x0003e2000c101904 */
[----:B----4-:R-:W-:-:S03]  /*04b0*/  @P3 I2FP.F32.S32 R27, R4 ;  /* 0x00000004001b3245 */ /* 0x010fc60000201400 */
[----:B------:R1:W-:Y:S01]  /*04c0*/  @P0 STG.E desc[UR4][R16.64], R25 ;  /* 0x0000001910000986 */ /* 0x0003e2000c101904 */
[----:B------:R-:W-:-:S03]  /*04d0*/  ISETP.GE.U32.AND P0, PT, R22, 0x10000, PT ;  /* 0x000100001600780c */ /* 0x000fc60003f06070 */
[----:B------:R1:W-:Y:S01]  /*04e0*/  @P3 STG.E desc[UR4][R18.64], R27 ;  /* 0x0000001b12003986 */ /* 0x0003e2000c101904 */
[----:B------:R-:W-:Y:S02]  /*04f0*/  ISETP.LT.U32.AND P1, PT, R22, R0, PT ;  /* 0x000000001600720c */ /* 0x000fe40003f21070 */
[----:B-----5:R-:W-:-:S05]  /*0500*/  @P4 I2FP.F32.S32 R29, R5 ;  /* 0x00000005001d4245 */ /* 0x020fca0000201400 */
[----:B------:R1:W-:Y:S01]  /*0510*/  @P4 STG.E desc[UR4][R20.64], R29 ;  /* 0x0000001d14004986 */ /* 0x0003e2000c101904 */
[C---:B------:R-:W-:Y:S02]  /*0520*/  ISETP.GE.U32.AND.EX P0, PT, R23.reuse, RZ, PT, P0 ;  /* 0x000000ff1700720c */ /* 0x040fe40003f06100 */
[----:B------:R-:W-:-:S13]  /*0530*/  ISETP.LT.AND.EX P1, PT, R23, R2, PT, P1 ;  /* 0x000000021700720c */ /* 0x000fda0003f21310 */
[----:B-1----:R-:W-:Y:S05]  /*0540*/  @!P0 BRA P1, `(.L_x_2729) ;  /* 0xfffffffc00108947 */ /* 0x002fea000083ffff */
[----:B------:R-:W-:Y:S05]  /*0550*/  EXIT ;  /* 0x000000000000794d */ /* 0x000fea0003800000 */
.L_x_2728:
        /* <DEDUP_REMOVED lines=8> */
.L_x_2730:
[C---:B0-----:R-:W-:Y:S01]  /*05e0*/  IMAD.SHL.U32 R15, R16.reuse, 0x10, RZ ;  /* 0x00000010100f7824 */ /* 0x041fe200078e00ff */
[----:B------:R-:W-:-:S04]  /*05f0*/  SHF.L.U64.HI R3, R16, 0x4, R17 ;  /* 0x0000000410037819 */ /* 0x000fc80000010211 */
[----:B------:R-:W-:-:S05]  /*0600*/  IADD3 R8, P0, R10, R15, RZ ;  /* 0x0000000f0a087210 */ /* 0x000fca0007f1e0ff */
[----:B------:R-:W-:-:S05]  /*0610*/  IMAD.X R9, R11, 0x1, R3, P0 ;  /* 0x000000010b097824 */ /* 0x000fca00000e0603 */
[----:B------:R-:W2:Y:S01]  /*0620*/  LDG.E.128 R4, desc[UR4][R8.64] ;  /* 0x0000000408047981 */ /* 0x000ea2000c1e1d00 */
[----:B------:R-:W-:-:S05]  /*0630*/  IADD3 R14, P0, R12, R15, RZ ;  /* 0x0000000f0c0e7210 */ /* 0x000fca0007f1e0ff */
[----:B------:R-:W-:Y:S01]  /*0640*/  IMAD.X R15, R13, 0x1, R3, P0 ;  /* 0x000000010d0f7824 */ /* 0x000fe200000e0603 */
        /* <DEDUP_REMOVED lines=11> */
[----:B------:R-:W-:-:S05]  /*0700*/  I2FP.F32.S32 R4, R4 ;  /* 0x0000000400047245 */ /* 0x000fca0000201400 */
[----:B------:R0:W-:Y:S01]  /*0710*/  STG.E.128 desc[UR4][R14.64], R4 ;  /* 0x000000040e007986 */ /* 0x0001e2000c101d04 */
[----:B------:R-:W-:Y:S05]  /*0720*/  @!P0 BRA P1, `(.L_x_2730) ;  /* 0xfffffffc00ac8947 */ /* 0x000fea000083ffff */
[----:B------:R-:W-:Y:S05]  /*0730*/  EXIT ;  /* 0x000000000000794d */ /* 0x000fea0003800000 */
.L_x_2731:
        /* <DEDUP_REMOVED lines=12> */
.L_x_7943:


//--------------------- .text._ZN2at6native55_GLOBAL__N__de093ff9_22_ForeachBinaryOpList_cu_a911ec4325multi_tensor_apply_kernelINS1_18TensorListMetadataILi2EEENS1_11CopyFunctorIfsLi2ELi1ELi1EEEJNS0_4CopyIfsEEEEEvT_T0_DpT1_ --------------------------
	.section	.text._ZN2at6native55_GLOBAL__N__de093ff9_22_ForeachBinaryOpList_cu_a911ec4325multi_tensor_apply_kernelINS1_18TensorListMetadataILi2EEENS1_11CopyFunctorIfsLi2ELi1ELi1EEEJNS0_4CopyIfsEEEEEvT_T0_DpT1_,"ax",@progbits
	.align	128
.text._ZN2at6native55_GLOBAL__N__de093ff9_22_ForeachBinaryOpList_cu_a911ec4325multi_tensor_apply_kernelINS1_18TensorListMetadataILi2EEENS1_11CopyFunctorIfsLi2ELi1ELi1EEEJNS0_4CopyIfsEEEEEvT_T0_DpT1_:
        .type           _ZN2at6native55_GLOBAL__N__de093ff9_22_ForeachBinaryOpList_cu_a911ec4325multi_tensor_apply_kernelINS1_18TensorListMetadataILi2EEENS1_11CopyFunctorIfsLi2ELi1ELi1EEEJNS0_4CopyIfsEEEEEvT_T0_DpT1_,@function
        .size           _ZN2at6native55_GLOBAL__N__de093ff9_22_ForeachBinaryOpList_cu_a911ec4325multi_tensor_apply_kernelINS1_18TensorListMetadataILi2EEENS1_11CopyFunctorIfsLi2ELi1ELi1EEEJNS0_4CopyIfsEEEEEvT_T0_DpT1_,(.L_x_7944 - _ZN2at6native55_GLOBAL__N__de093ff9_22_ForeachBinaryOpList_cu_a911ec4325multi_tensor_apply_kernelINS1_18TensorListMetadataILi2EEENS1_11CopyFunctorIfsLi2ELi1ELi1EEEJNS0_4CopyIfsEEEEEvT_T0_DpT1_)
        .other          _ZN2at6native55_GLOBAL__N__de093ff9_22_ForeachBinaryOpList_cu_a911ec4325multi_tensor_apply_kernelINS1_18TensorListMetadataILi2EEENS1_11CopyFunctorIfsLi2ELi1ELi1EEEJNS0_4CopyIfsEEEEEvT_T0_DpT1_,@"STO_CUDA_ENTRY STV_DEFAULT"
_ZN2at6native55_GLOBAL__N__de093ff9_22_ForeachBinaryOpList_cu_a911ec4325multi_tensor_apply_kernelINS1_18TensorListMetadataILi2EEENS1_11CopyFunctorIfsLi2ELi1ELi1EEEJNS0_4CopyIfsEEEEEvT_T0_DpT1_:
        /* <DEDUP_REMOVED lines=28> */
.L_x_2733:
[----:B0-----:R-:W-:Y:S01]  /*01c0*/  IADD3 R25, P0, R3, R10, RZ ;  /* 0x0000000a03197210 */ /* 0x001fe20007f1e0ff */
[----:B-1----:R-:W-:-:S03]  /*01d0*/  IMAD R24, R4, 0x3, RZ ;  /* 0x0000000304187824 */ /* 0x002fc600078e02ff */
[C---:B------:R-:W-:Y:S01]  /*01e0*/  ISETP.GE.U32.AND P1, PT, R25.reuse, 0x10000, PT ;  /* 0x000100001900780c */ /* 0x040fe20003f26070 */
[----:B------:R-:W-:Y:S01]  /*01f0*/  IMAD.X R29, RZ, RZ, R23, P0 ;  /* 0x000000ffff1d7224 */ /* 0x000fe200000e0617 */
[CC--:B------:R-:W-:Y:S02]  /*0200*/  IADD3 R11, P3, R4.reuse, R25.reuse, RZ ;  /* 0x00000019040b7210 */ /* 0x0c0fe40007f7e0ff */
        /* <DEDUP_REMOVED lines=8> */
[----:B------:R-:W-:Y:S02]  /*0290*/  ISETP.LT.U32.AND P0, PT, R11, R0, PT ;  /* 0x000000000b00720c */ /* 0x000fe40003f01070 */
[C---:B------:R-:W-:Y:S01]  /*02a0*/  ISETP.GE.U32.AND.EX P2, PT, R27.reuse, RZ, PT, P2 ;  /* 0x000000ff1b00720c */ /* 0x040fe20003f46120 */
[----:B------:R-:W-:Y:S01]  /*02b0*/  IMAD.X R26, RZ, RZ, R29, P5 ;  /* 0x000000ffff1a7224 */ /* 0x000fe200028e061d */
[----:B------:R-:W-:Y:S02]  /*02c0*/  ISETP.GE.U32.AND P3, PT, R22, 0x10000, PT ;  /* 0x000100001600780c */ /* 0x000fe40003f66070 */
[----:B------:R-:W-:-:S02]  /*02d0*/  ISETP.LT.AND.EX P0, PT, R27, R2, !P2, P0 ;  /* 0x000000021b00720c */ /* 0x000fc40005701300 */
[----:B------:R-:W-:Y:S02]  /*02e0*/  ISETP.LT.U32.AND P4, PT, R22, R0, PT ;  /* 0x000000001600720c */ /* 0x000fe40003f81070 */
[C---:B------:R-:W-:Y:S02]  /*02f0*/  ISETP.GE.U32.AND.EX P3, PT, R9.reuse, RZ, PT, P3 ;  /* 0x000000ff0900720c */ /* 0x040fe40003f66130 */
[C---:B------:R-:W-:Y:S02]  /*0300*/  ISETP.GE.U32.AND P2, PT, R24.reuse, 0x10000, PT ;  /* 0x000100001800780c */ /* 0x040fe40003f46070 */
[----:B------:R-:W-:Y:S02]  /*0310*/  ISETP.LT.AND.EX P4, PT, R9, R2, !P3, P4 ;  /* 0x000000020900720c */ /* 0x000fe40005f81340 */
[----:B------:R-:W-:Y:S02]  /*0320*/  ISETP.LT.U32.AND P3, PT, R24, R0, PT ;  /* 0x000000001800720c */ /* 0x000fe40003f61070 */
[----:B------:R-:W-:-:S02]  /*0330*/  ISETP.GE.U32.AND.EX P2, PT, R26, RZ, PT, P2 ;  /* 0x000000ff1a00720c */ /* 0x000fc40003f46120 */
[C---:B------:R-:W-:Y:S02]  /*0340*/  @P1 LEA R16, P5, R25.reuse, R12, 0x1 ;  /* 0x0000000c19101211 */ /* 0x040fe400078a08ff */
[----:B------:R-:W-:Y:S02]  /*0350*/  ISETP.LT.AND.EX P2, PT, R26, R2, !P2, P3 ;  /* 0x000000021a00720c */ /* 0x000fe40005741330 */
[----:B------:R-:W-:Y:S02]  /*0360*/  @P1 LEA.HI.X R17, R25, R13, R29, 0x1, P5 ;  /* 0x0000000d19111211 */ /* 0x000fe400028f0c1d */
[----:B------:R-:W-:-:S03]  /*0370*/  @P0 LEA R18, P5, R11, R12, 0x1 ;  /* 0x0000000c0b120211 */ /* 0x000fc600078a08ff */
[----:B------:R0:W2:Y:S01]  /*0380*/  @P1 LDG.E.U16 R7, desc[UR4][R16.64] ;  /* 0x0000000410071981 */ /* 0x0000a2000c1e1500 */
[----:B------:R-:W-:-:S05]  /*0390*/  @P0 LEA.HI.X R19, R11, R13, R27, 0x1, P5 ;  /* 0x0000000d0b130211 */ /* 0x000fca00028f0c1b */
[----:B------:R-:W3:Y:S01]  /*03a0*/  @P0 LDG.E.U16 R8, desc[UR4][R18.64] ;  /* 0x0000000412080981 */ /* 0x000ee2000c1e1500 */
[----:B0-----:R-:W-:-:S04]  /*03b0*/  @P4 LEA R16, P3, R22, R12, 0x1 ;  /* 0x0000000c16104211 */ /* 0x001fc800078608ff */
[----:B------:R-:W-:Y:S02]  /*03c0*/  @P4 LEA.HI.X R17, R22, R13, R9, 0x1, P3 ;  /* 0x0000000d16114211 */ /* 0x000fe400018f0c09 */
[----:B------:R-:W-:-:S03]  /*03d0*/  @P2 LEA R20, P3, R24, R12, 0x1 ;  /* 0x0000000c18142211 */ /* 0x000fc600078608ff */
[----:B------:R0:W4:Y:S01]  /*03e0*/  @P4 LDG.E.U16 R5, desc[UR4][R16.64] ;  /* 0x0000000410054981 */ /* 0x000122000c1e1500 */
[----:B------:R-:W-:-:S05]  /*03f0*/  @P2 LEA.HI.X R21, R24, R13, R26, 0x1, P3 ;  /* 0x0000000d18152211 */ /* 0x000fca00018f0c1a */
[----:B------:R2:W5:Y:S01]  /*0400*/  @P2 LDG.E.U16 R6, desc[UR4][R20.64] ;  /* 0x0000000414062981 */ /* 0x000562000c1e1500 */
[----:B------:R-:W-:-:S04]  /*0410*/  @P1 LEA R28, P3, R25, R14, 0x2 ;  /* 0x0000000e191c1211 */ /* 0x000fc800078610ff */
[----:B------:R-:W-:Y:S02]  /*0420*/  @P1 LEA.HI.X R29, R25, R15, R29, 0x2, P3 ;  /* 0x0000000f191d1211 */ /* 0x000fe400018f141d */
[----:B0-----:R-:W-:-:S04]  /*0430*/  @P4 LEA R16, P3, R22, R14, 0x2 ;  /* 0x0000000e16104211 */ /* 0x001fc800078610ff */
[----:B------:R-:W-:Y:S01]  /*0440*/  @P4 LEA.HI.X R17, R22, R15, R9, 0x2, P3 ;  /* 0x0000000f16114211 */ /* 0x000fe200018f1409 */
[----:B--2---:R-:W0:Y:S08]  /*0450*/  @P1 I2F.S16 R20, R7 ;  /* 0x0000000700141306 */ /* 0x004e300000101400 */
[----:B---3--:R-:W1:Y:S01]  /*0460*/  @P0 I2F.S16 R21, R8 ;  /* 0x0000000800150306 */ /* 0x008e620000101400 */
[----:B0-----:R5:W-:Y:S01]  /*0470*/  @P1 STG.E desc[UR4][R28.64], R20 ;  /* 0x000000141c001986 */ /* 0x001be2000c101904 */
[----:B------:R-:W-:-:S06]  /*0480*/  @P0 LEA R18, P1, R11, R14, 0x2 ;  /* 0x0000000e0b120211 */ /* 0x000fcc00078210ff */
[----:B----4-:R-:W0:Y:S01]  /*0490*/  @P4 I2F.S16 R25, R5 ;  /* 0x0000000500194306 */ /* 0x010e220000101400 */
[----:B------:R-:W-:-:S07]  /*04a0*/  @P0 LEA.HI.X R19, R11, R15, R27, 0x2, P1 ;  /* 0x0000000f0b130211 */ /* 0x000fce00008f141b */
[----:B-----5:R-:W2:Y:S01]  /*04b0*/  @P2 I2F.S16 R20, R6 ;  /* 0x0000000600142306 */ /* 0x020ea20000101400 */
        /* <DEDUP_REMOVED lines=14> */
.L_x_2732:
        /* <DEDUP_REMOVED lines=8> */
.L_x_2734:
        /* <DEDUP_REMOVED lines=14> */
[----:B------:R-:W-:Y:S08]  /*0700*/  I2F.S16 R6, R9 ;  /* 0x0000000900067306 */ /* 0x000ff00000101400 */
[----:B------:R-:W-:Y:S08]  /*0710*/  I2F.S16 R5, R8.H1 ;  /* 0x1000000800057306 */ /* 0x000ff00000101400 */
[----:B------:R-:W0:Y:S02]  /*0720*/  I2F.S16 R4, R8 ;  /* 0x0000000800047306 */ /* 0x000e240000101400 */
[----:B0-----:R0:W-:Y:S01]  /*0730*/  STG.E.128 desc[UR4][R10.64], R4 ;  /* 0x000000040a007986 */ /* 0x0011e2000c101d04 */
[----:B------:R-:W-:Y:S05]  /*0740*/  @!P0 BRA P1, `(.L_x_2734) ;  /* 0xfffffffc00b48947 */ /* 0x000fea000083ffff */
[----:B------:R-:W-:Y:S05]  /*0750*/  EXIT ;  /* 0x000000000000794d */ /* 0x000fea0003800000 */
.L_x_2735:
        /* <DEDUP_REMOVED lines=10> */
.L_x_7944:


//--------------------- .text._ZN2at6native55_GLOBAL__N__de093ff9_22_ForeachBinaryOpList_cu_a911ec4325multi_tensor_apply_kernelINS1_18TensorListMetadataILi2EEENS1_11CopyFunctorIflLi2ELi1ELi1EEEJNS0_4CopyIflEEEEEvT_T0_DpT1_ --------------------------
	.section	.text._ZN2at6native55_GLOBAL__N__de093ff9_22_ForeachBinaryOpList_cu_a911ec4325multi_tensor_apply_kernelINS1_18TensorListMetadataILi2EEENS1_11CopyFunctorIflLi2ELi1ELi1EEEJNS0_4CopyIflEEEEEvT_T0_DpT1_,"ax",@progbits
	.align	128
.text._ZN2at6native55_GLOBAL__N__de093ff9_22_ForeachBinaryOpList_cu_a911ec4325multi_tensor_apply_kernelINS1_18TensorListMetadataILi2EEENS1_11CopyFunctorIflLi2ELi1ELi1EEEJNS0_4CopyIflEEEEEvT_T0_DpT1_:
        .type           _ZN2at6native55_GLOBAL__N__de093ff9_22_ForeachBinaryOpList_cu_a911ec4325multi_tensor_apply_kernelINS1_18TensorListMetadataILi2EEENS1_11CopyFunctorIflLi2ELi1ELi1EEEJNS0_4CopyIflEEEEEvT_T0_DpT1_,@function
        .size           _ZN2at6native55_GLOBAL__N__de093ff9_22_ForeachBinaryOpList_cu_a911ec4325multi_tensor_apply_kernelINS1_18TensorListMetadataILi2EEENS1_11CopyFunctorIflLi2ELi1ELi1EEEJNS0_4CopyIflEEEEEvT_T0_DpT1_,(.L_x_7945 - _ZN2at6native55_GLOBAL__N__de093ff9_22_ForeachBinaryOpList_cu_a911ec4325multi_tensor_apply_kernelINS1_18TensorListMetadataILi2EEENS1_11CopyFunctorIflLi2ELi1ELi1EEEJNS0_4CopyIflEEEEEvT_T0_DpT1_)
        .other          _ZN2at6native55_GLOBAL__N__de093ff9_22_ForeachBinaryOpList_cu_a911ec4325multi_tensor_apply_kernelINS1_18TensorListMetadataILi2EEENS1_11CopyFunctorIflLi2ELi1ELi1EEEJNS0_4CopyIflEEEEEvT_T0_DpT1_,@"STO_CUDA_ENTRY STV_DEFAULT"
_ZN2at6native55_GLOBAL__N__de093ff9_22_ForeachBinaryOpList_cu_a911ec4325multi_tensor_apply_kernelINS1_18TensorListMetadataILi2EEENS1_11CopyFunctorIflLi2ELi1ELi1EEEJNS0_4CopyIflEEEEEvT_T0_DpT1_:
        /* <DEDUP_REMOVED lines=29> */
.L_x_2737:
[----:B0-----:R-:W-:Y:S01]  /*01d0*/  IADD3 R23, P2, R0, R6, RZ ;  /* 0x0000000600177210 */ /* 0x001fe20007f5e0ff */
[----:B-1----:R-:W-:-:S03]  /*01e0*/  IMAD R4, R2, 0x3, RZ ;  /* 0x0000000302047824 */ /* 0x002fc600078e02ff */
[CC--:B------:R-:W-:Y:S01]  /*01f0*/  LEA R24, P6, R2.reuse, R23.reuse, 0x1 ;  /* 0x0000001702187211 */ /* 0x0c0fe200078c08ff */
[----:B------:R-:W-:Y:S01]  /*0200*/  IMAD.X R17, RZ, RZ, R7, P2 ;  /* 0x000000ffff117224 */ /* 0x000fe200010e0607 */
[-C--:B------:R-:W-:Y:S02]  /*0210*/  IADD3 R22, P2, R2, R23.reuse, RZ ;  /* 0x0000001702167210 */ /* 0x080fe40007f5e0ff */
[C---:B------:R-:W-:Y:S01]  /*0220*/  ISETP.GE.U32.AND P1, PT, R23.reuse, 0x10000, PT ;  /* 0x000100001700780c */ /* 0x040fe20003f26070 */
[--C-:B------:R-:W-:Y:S01]  /*0230*/  IMAD.X R3, RZ, RZ, R17.reuse, P6 ;  /* 0x000000ffff037224 */ /* 0x100fe200030e0611 */
[----:B------:R-:W-:Y:S01]  /*0240*/  ISETP.GE.U32.AND P3, PT, R22, 0x10000, PT ;  /* 0x000100001600780c */ /* 0x000fe20003f66070 */
[----:B------:R-:W-:Y:S01]  /*0250*/  IMAD.X R19, RZ, RZ, R17, P2 ;  /* 0x000000ffff137224 */ /* 0x000fe200010e0611 */
[----:B------:R-:W-:Y:S02]  /*0260*/  ISETP.LT.U32.AND P0, PT, R23, UR13, PT ;  /* 0x0000000d17007c0c */ /* 0x000fe4000bf01070 */
[----:B------:R-:W-:-:S02]  /*0270*/  IADD3 R5, P5, R4, R23, RZ ;  /* 0x0000001704057210 */ /* 0x000fc40007fbe0ff */
[----:B------:R-:W-:Y:S02]  /*0280*/  ISETP.GE.U32.AND.EX P1, PT, R17, RZ, PT, P1 ;  /* 0x000000ff1100720c */ /* 0x000fe40003f26110 */
[----:B------:R-:W-:Y:S01]  /*0290*/  ISETP.LT.U32.AND P2, PT, R22, UR13, PT ;  /* 0x0000000d16007c0c */ /* 0x000fe2000bf41070 */
[----:B------:R-:W-:Y:S01]  /*02a0*/  IMAD.X R4, RZ, RZ, R17, P5 ;  /* 0x000000ffff047224 */ /* 0x000fe200028e0611 */
[----:B------:R-:W-:Y:S02]  /*02b0*/  ISETP.GE.U32.AND.EX P3, PT, R19, RZ, PT, P3 ;  /* 0x000000ff1300720c */ /* 0x000fe40003f66130 */
[----:B------:R-:W-:Y:S02]  /*02c0*/  ISETP.GE.U32.AND P4, PT, R24, 0x10000, PT ;  /* 0x000100001800780c */ /* 0x000fe40003f86070 */
[----:B------:R-:W-:Y:S02]  /*02d0*/  ISETP.LT.AND.EX P0, PT, R17, UR6, !P1, P0 ;  /* 0x0000000611007c0c */ /* 0x000fe4000cf01300 */
[----:B------:R-:W-:-:S02]  /*02e0*/  ISETP.LT.AND.EX P2, PT, R19, UR6, !P3, P2 ;  /* 0x0000000613007c0c */ /* 0x000fc4000df41320 */
[----:B------:R-:W-:Y:S02]  /*02f0*/  ISETP.LT.U32.AND P1, PT, R24, UR13, PT ;  /* 0x0000000d18007c0c */ /* 0x000fe4000bf21070 */
[----:B------:R-:W-:Y:S02]  /*0300*/  ISETP.GE.U32.AND.EX P4, PT, R3, RZ, PT, P4 ;  /* 0x000000ff0300720c */ /* 0x000fe40003f86140 */
[----:B------:R-:W-:Y:S02]  /*0310*/  ISETP.GE.U32.AND P3, PT, R5, 0x10000, PT ;  /* 0x000100000500780c */ /* 0x000fe40003f66070 */
[----:B------:R-:W-:Y:S02]  /*0320*/  ISETP.LT.AND.EX P1, PT, R3, UR6, !P4, P1 ;  /* 0x0000000603007c0c */ /* 0x000fe4000e721310 */
[----:B------:R-:W-:Y:S02]  /*0330*/  ISETP.LT.U32.AND P4, PT, R5, UR13, PT ;  /* 0x0000000d05007c0c */ /* 0x000fe4000bf81070 */
[----:B------:R-:W-:-:S02]  /*0340*/  ISETP.GE.U32.AND.EX P3, PT, R4, RZ, PT, P3 ;  /* 0x000000ff0400720c */ /* 0x000fc40003f66130 */
[C---:B------:R-:W-:Y:S02]  /*0350*/  @P0 LEA R28, P5, R23.reuse, UR4, 0x3 ;  /* 0x00000004171c0c11 */ /* 0x040fe4000f8a18ff */
[----:B------:R-:W-:Y:S02]  /*0360*/  ISETP.LT.AND.EX P3, PT, R4, UR6, !P3, P4 ;  /* 0x0000000604007c0c */ /* 0x000fe4000df61340 */
[C---:B------:R-:W-:Y:S02]  /*0370*/  @P2 LEA R26, P4, R22.reuse, UR4, 0x3 ;  /* 0x00000004161a2c11 */ /* 0x040fe4000f8818ff */
[----:B------:R-:W-:Y:S02]  /*0380*/  @P0 LEA.HI.X R29, R23, UR5, R17, 0x3, P5 ;  /* 0x00000005171d0c11 */ /* 0x000fe4000a8f1c11 */
[----:B------:R-:W-:Y:S02]  /*0390*/  @P2 LEA.HI.X R27, R22, UR5, R19, 0x3, P4 ;  /* 0x00000005161b2c11 */ /* 0x000fe4000a0f1c13 */
[C---:B------:R-:W-:Y:S01]  /*03a0*/  @P1 LEA R20, P5, R24.reuse, UR4, 0x3 ;  /* 0x0000000418141c11 */ /* 0x040fe2000f8a18ff */
[----:B------:R-:W2:Y:S03]  /*03b0*/  @P0 LDG.E.64 R14, desc[UR10][R28.64] ;  /* 0x0000000a1c0e0981 */ /* 0x000ea6000c1e1b00 */
[----:B------:R-:W-:Y:S01]  /*03c0*/  @P1 LEA.HI.X R21, R24, UR5, R3, 0x3, P5 ;  /* 0x0000000518151c11 */ /* 0x000fe2000a8f1c03 */
[----:B------:R0:W3:Y:S04]  /*03d0*/  @P2 LDG.E.64 R12, desc[UR10][R26.64] ;  /* 0x0000000a1a0c2981 */ /* 0x0000e8000c1e1b00 */
[----:B------:R1:W4:Y:S01]  /*03e0*/  @P1 LDG.E.64 R10, desc[UR10][R20.64] ;  /* 0x0000000a140a1981 */ /* 0x000322000c1e1b00 */
[----:B0-----:R-:W-:-:S04]  /*03f0*/  @P3 LEA R26, P4, R5, UR4, 0x3 ;  /* 0x00000004051a3c11 */ /* 0x001fc8000f8818ff */
[----:B------:R-:W-:-:S05]  /*0400*/  @P3 LEA.HI.X R27, R5, UR5, R4, 0x3, P4 ;  /* 0x00000005051b3c11 */ /* 0x000fca000a0f1c04 */
[----:B------:R3:W5:Y:S01]  /*0410*/  @P3 LDG.E.64 R8, desc[UR10][R26.64] ;  /* 0x0000000a1a083981 */ /* 0x000762000c1e1b00 */
[C---:B------:R-:W-:Y:S02]  /*0420*/  @P0 LEA R16, P4, R23.reuse, UR8, 0x2 ;  /* 0x0000000817100c11 */ /* 0x040fe4000f8810ff */
[C---:B------:R-:W-:Y:S02]  /*0430*/  @P2 LEA R18, P5, R22.reuse, UR8, 0x2 ;  /* 0x0000000816122c11 */ /* 0x040fe4000f8a10ff */
[----:B------:R-:W-:Y:S02]  /*0440*/  @P0 LEA.HI.X R17, R23, UR9, R17, 0x2, P4 ;  /* 0x0000000917110c11 */ /* 0x000fe4000a0f1411 */
[----:B------:R-:W-:Y:S02]  /*0450*/  @P2 LEA.HI.X R19, R22, UR9, R19, 0x2, P5 ;  /* 0x0000000916132c11 */ /* 0x000fe4000a8f1413 */
[----:B-1----:R-:W-:Y:S02]  /*0460*/  @P1 LEA R20, P4, R24, UR8, 0x2 ;  /* 0x0000000818141c11 */ /* 0x002fe4000f8810ff */
[----:B------:R-:W-:-:S02]  /*0470*/  @P3 LEA R22, P5, R5, UR8, 0x2 ;  /* 0x0000000805163c11 */ /* 0x000fc4000f8a10ff */
[----:B------:R-:W-:Y:S01]  /*0480*/  @P1 LEA.HI.X R21, R24, UR9, R3, 0x2, P4 ;  /* 0x0000000918151c11 */ /* 0x000fe2000a0f1403 */
[----:B------:R-:W-:Y:S01]  /*0490*/  IMAD.WIDE.U32 R6, R2, 0x4, R6 ;  /* 0x0000000402067825 */ /* 0x000fe200078e0006 */
[----:B------:R-:W-:Y:S01]  /*04a0*/  @P3 LEA.HI.X R23, R5, UR9, R4, 0x2, P5 ;  /* 0x0000000905173c11 */ /* 0x000fe2000a8f1404 */
[----:B--2---:R-:W0:Y:S08]  /*04b0*/  @P0 I2F.S64 R25, R14 ;  /* 0x0000000e00190312 */ /* 0x004e300000301400 */
[----:B---3--:R-:W1:Y:S08]  /*04c0*/  @P2 I2F.S64 R27, R12 ;  /* 0x0000000c001b2312 */ /* 0x008e700000301400 */
[----:B----4-:R-:W2:Y:S08]  /*04d0*/  @P1 I2F.S64 R29, R10 ;  /* 0x0000000a001d1312 */ /* 0x010eb00000301400 */
[----:B-----5:R-:W3:Y:S01]  /*04e0*/  @P3 I2F.S64 R28, R8 ;  /* 0x00000008001c3312 */ /* 0x020ee20000301400 */
[----:B0-----:R4:W-:Y:S01]  /*04f0*/  @P0 STG.E desc[UR10][R16.64], R25 ;  /* 0x0000001910000986 */ /* 0x0019e2000c10190a */
[----:B------:R-:W-:-:S03]  /*0500*/  ISETP.GE.U32.AND P0, PT, R6, 0x10000, PT ;  /* 0x000100000600780c */ /* 0x000fc60003f06070 */
[----:B-1----:R4:W-:Y:S04]  /*0510*/  @P2 STG.E desc[UR10][R18.64], R27 ;  /* 0x0000001b12002986 */ /* 0x0029e8000c10190a */
[----:B--2---:R4:W-:Y:S01]  /*0520*/  @P1 STG.E desc[UR10][R20.64], R29 ;  /* 0x0000001d14001986 */ /* 0x0049e2000c10190a */
[----:B------:R-:W-:-:S03]  /*0530*/  ISETP.LT.U32.AND P1, PT, R6, UR13, PT ;  /* 0x0000000d06007c0c */ /* 0x000fc6000bf21070 */
[----:B---3--:R4:W-:Y:S01]  /*0540*/  @P3 STG.E desc[UR10][R22.64], R28 ;  /* 0x0000001c16003986 */ /* 0x0089e2000c10190a */
[C---:B------:R-:W-:Y:S02]  /*0550*/  ISETP.GE.U32.AND.EX P0, PT, R7.reuse, RZ, PT, P0 ;  /* 0x000000ff0700720c */ /* 0x040fe40003f06100 */
[----:B------:R-:W-:-:S13]  /*0560*/  ISETP.LT.AND.EX P1, PT, R7, UR6, PT, P1 ;  /* 0x0000000607007c0c */ /* 0x000fda000bf21310 */
[----:B----4-:R-:W-:Y:S05]  /*0570*/  @!P0 BRA P1, `(.L_x_2737) ;  /* 0xfffffffc00148947 */ /* 0x010fea000083ffff */
[----:B------:R-:W-:Y:S05]  /*0580*/  EXIT ;  /* 0x000000000000794d */ /* 0x000fea0003800000 */
.L_x_2736:
        /* <DEDUP_REMOVED lines=8> */
.L_x_2738:
        /* <DEDUP_REMOVED lines=15> */
[----:B------:R-:W-:Y:S08]  /*0700*/  I2F.S64 R16, R4 ;  /* 0x0000000400107312 */ /* 0x000ff00000301400 */
[----:B---3--:R-:W-:Y:S08]  /*0710*/  I2F.S64 R19, R10 ;  /* 0x0000000a00137312 */ /* 0x008ff00000301400 */
[----:B------:R-:W0:Y:S02]  /*0720*/  I2F.S64 R18, R8 ;  /* 0x0000000800127312 */ /* 0x000e240000301400 */
[----:B0-----:R0:W-:Y:S01]  /*0730*/  STG.E.128 desc[UR10][R12.64], R16 ;  /* 0x000000100c007986 */ /* 0x0011e2000c101d0a */
[----:B------:R-:W-:Y:S05]  /*0740*/  @!P0 BRA P1, `(.L_x_2738) ;  /* 0xfffffffc00b08947 */ /* 0x000fea000083ffff */
[----:B------:R-:W-:Y:S05]  /*0750*/  EXIT ;  /* 0x000000000000794d */ /* 0x000fea0003800000 */
.L_x_2739:
        /* <DEDUP_REMOVED lines=10> */
.L_x_7945:


//--------------------- .text._ZN2at6native55_GLOBAL__N__de093ff9_22_ForeachBinaryOpList_cu_a911ec4325multi_tensor_apply_kernelINS1_18TensorListMetadataILi2EEENS1_11CopyFunctorIfaLi2ELi1ELi1EEEJNS0_4CopyIfaEEEEEvT_T0_DpT1_ --------------------------
	.section	.text._ZN2at6native55_GLOBAL__N__de093ff9_22_ForeachBinaryOpList_cu_a911ec4325multi_tensor_apply_kernelINS1_18TensorListMetadataILi2EEENS1_11CopyFunctorIfaLi2ELi1ELi1EEEJNS0_4CopyIfaEEEEEvT_T0_DpT1_,"ax",@progbits
	.align	128
.text._ZN2at6native55_GLOBAL__N__de093ff9_22_ForeachBinaryOpList_cu_a911ec4325multi_tensor_apply_kernelINS1_18TensorListMetadataILi2EEENS1_11CopyFunctorIfaLi2ELi1ELi1EEEJNS0_4CopyIfaEEEEEvT_T0_DpT1_:
        .type           _ZN2at6native55_GLOBAL__N__de093ff9_22_ForeachBinaryOpList_cu_a911ec4325multi_tensor_apply_kernelINS1_18TensorListMetadataILi2EEENS1_11CopyFunctorIfaLi2ELi1ELi1EEEJNS0_4CopyIfaEEEEEvT_T0_DpT1_,@function
        .size           _ZN2at6native55_GLOBAL__N__de093ff9_22_ForeachBinaryOpList_cu_a911ec4325multi_tensor_apply_kernelINS1_18TensorListMetadataILi2EEENS1_11CopyFunctorIfaLi2ELi1ELi1EEEJNS0_4CopyIfaEEEEEvT_T0_DpT1_,(.L_x_7946 - _ZN2at6native55_GLOBAL__N__de093ff9_22_ForeachBinaryOpList_cu_a911ec4325multi_tensor_apply_kernelINS1_18TensorListMetadataILi2EEENS1_11CopyFunctorIfaLi2ELi1ELi1EEEJNS0_4CopyIfaEEEEEvT_T0_DpT1_)
        .other          _ZN2at6native55_GLOBAL__N__de093ff9_22_ForeachBinaryOpList_cu_a911ec4325multi_tensor_apply_kernelINS1_18TensorListMetadataILi2EEENS1_11CopyFunctorIfaLi2ELi1ELi1EEEJNS0_4CopyIfaEEEEEvT_T0_DpT1_,@"STO_CUDA_ENTRY STV_DEFAULT"
_ZN2at6native55_GLOBAL__N__de093ff9_22_ForeachBinaryOpList_cu_a911ec4325multi_tensor_apply_kernelINS1_18TensorListMetadataILi2EEENS1_11CopyFunctorIfaLi2ELi1ELi1EEEJNS0_4CopyIfaEEEEEvT_T0_DpT1_:
        /* <DEDUP_REMOVED lines=28> */
.L_x_2741:
        /* <DEDUP_REMOVED lines=62> */
.L_x_2740:
        /* <DEDUP_REMOVED lines=8> */
.L_x_2742:
        /* <DEDUP_REMOVED lines=20> */
.L_x_2743:
        /* <DEDUP_REMOVED lines=10> */
.L_x_7946:


//--------------------- .text._ZN2at6native55_GLOBAL__N__de093ff9_22_ForeachBinaryOpList_cu_a911ec4325multi_tensor_apply_kernelINS1_18TensorListMetadataILi2EEENS1_11CopyFunctorIfhLi2ELi1ELi1EEEJNS0_4CopyIfhEEEEEvT_T0_DpT1_ --------------------------
	.section	.text._ZN2at6native55_GLOBAL__N__de093ff9_22_ForeachBinaryOpList_cu_a911ec4325multi_tensor_apply_kernelINS1_18TensorListMetadataILi2EEENS1_11CopyFunctorIfhLi2ELi1ELi1EEEJNS0_4CopyIfhEEEEEvT_T0_DpT1_,"ax",@progbits
	.align	128
.text._ZN2at6native55_GLOBAL__N__de093ff9_22_ForeachBinaryOpList_cu_a911ec4325multi_tensor_apply_kernelINS1_18TensorListMetadataILi2EEENS1_11CopyFunctorIfhLi2ELi1ELi1EEEJNS0_4CopyIfhEEEEEvT_T0_DpT1_:
        .type           _ZN2at6native55_GLOBAL__N__de093ff9_22_ForeachBinaryOpList_cu_a911ec4325multi_tensor_apply_kernelINS1_18TensorListMetadataILi2EEENS1_11CopyFunctorIfhLi2ELi1ELi1EEEJNS0_4CopyIfhEEEEEvT_T0_DpT1_,@function
        .size           _ZN2at6native55_GLOBAL__N__de093ff9_22_ForeachBinaryOpList_cu_a911ec4325multi_tensor_apply_kernelINS1_18TensorListMetadataILi2EEENS1_11CopyFunctorIfhLi2ELi1ELi1EEEJNS0_4CopyIfhEEEEEvT_T0_DpT1_,(.L_x_7947 - _ZN2at6native55_GLOBAL__N__de093ff9_22_ForeachBinaryOpList_cu_a911ec4325multi_tensor_apply_kernelINS1_18TensorListMetadataILi2EEENS1_11CopyFunctorIfhLi2ELi1ELi1EEEJNS0_4CopyIfhEEEEEvT_T0_DpT1_)
        .other          _ZN2at6native55_GLOBAL__N__de093ff9_22_ForeachBinaryOpList_cu_a911ec4325multi_tensor_apply_kernelINS1_18TensorListMetadataILi2EEENS1_11CopyFunctorIfhLi2ELi1ELi1EEEJNS0_4CopyIfhEEEEEvT_T0_DpT1_,@"STO_CUDA_ENTRY STV_DEFAULT"
_ZN2at6native55_GLOBAL__N__de093ff9_22_ForeachBinaryOpList_cu_a911ec4325multi_tensor_apply_kernelINS1_18TensorListMetadataILi2EEENS1_11CopyFunctorIfhLi2ELi1ELi1EEEJNS0_4CopyIfhEEEEEvT_T0_DpT1_:
        /* <DEDUP_REMOVED lines=27> */
.L_x_2745:
[----:B0-----:R-:W-:Y:S01]  /*01b0*/  IADD3 R15, P0, R5, R18, RZ ;  /* 0x00000012050f7210 */ /* 0x001fe20007f1e0ff */
[----:B-1----:R-:W-:-:S03]  /*01c0*/  IMAD R14, R6, 0x3, RZ ;  /* 0x00000003060e7824 */ /* 0x002fc600078e02ff */
[C---:B------:R-:W-:Y:S01]  /*01d0*/  ISETP.GE.U32.AND P1, PT, R15.reuse, 0x10000, PT ;  /* 0x000100000f00780c */ /* 0x040fe20003f26070 */
[----:B------:R-:W-:Y:S01]  /*01e0*/  IMAD.X R20, RZ, RZ, R19, P0 ;  /* 0x000000ffff147224 */ /* 0x000fe200000e0613 */
[-C--:B------:R-:W-:Y:S02]  /*01f0*/  IADD3 R25, P3, R6, R15.reuse, RZ ;  /* 0x0000000f06197210 */ /* 0x080fe40007f7e0ff */
        /* <DEDUP_REMOVED lines=29> */
[----:B------:R-:W4:Y:S01]  /*03d0*/  @P4 LDG.E.U8 R7, desc[UR4][R26.64] ;  /* 0x000000041a074981 */ /* 0x000f22000c1e1100 */
[----:B------:R-:W-:-:S05]  /*03e0*/  @P2 IMAD.X R17, R22, 0x1, R3, P3 ;  /* 0x0000000116112824 */ /* 0x000fca00018e0603 */
[----:B------:R0:W5:Y:S01]  /*03f0*/  @P2 LDG.E.U8 R8, desc[UR4][R16.64] ;  /* 0x0000000410082981 */ /* 0x000162000c1e1100 */
[----:B------:R-:W-:-:S04]  /*0400*/  @P1 LEA R14, P3, R15, R12, 0x2 ;  /* 0x0000000c0f0e1211 */ /* 0x000fc800078610ff */
[-C--:B------:R-:W-:Y:S02]  /*0410*/  @P1 LEA.HI.X R15, R15, R13.reuse, R20, 0x2, P3 ;  /* 0x0000000d0f0f1211 */ /* 0x080fe400018f1414 */
[-C--:B0-----:R-:W-:Y:S02]  /*0420*/  @P0 LEA R16, P5, R25, R12.reuse, 0x2 ;  /* 0x0000000c19100211 */ /* 0x081fe400078a10ff */
[----:B------:R-:W-:Y:S02]  /*0430*/  @P4 LEA R20, P3, R21, R12, 0x2 ;  /* 0x0000000c15144211 */ /* 0x000fe400078610ff */
[-C--:B------:R-:W-:Y:S02]  /*0440*/  @P0 LEA.HI.X R17, R25, R13.reuse, R24, 0x2, P5 ;  /* 0x0000000d19110211 */ /* 0x080fe400028f1418 */
[----:B------:R-:W-:Y:S01]  /*0450*/  @P4 LEA.HI.X R21, R21, R13, R11, 0x2, P3 ;  /* 0x0000000d15154211 */ /* 0x000fe200018f140b */
[----:B------:R-:W-:Y:S01]  /*0460*/  IMAD.WIDE.U32 R18, R6, 0x4, R18 ;  /* 0x0000000406127825 */ /* 0x000fe200078e0012 */
[----:B--2---:R-:W-:-:S04]  /*0470*/  @P1 LOP3.LUT R29, R9, 0xffff, RZ, 0xc0, !PT ;  /* 0x0000ffff091d1812 */ /* 0x004fc800078ec0ff */
[----:B------:R-:W-:Y:S02]  /*0480*/  @P1 I2FP.F32.U32 R29, R29 ;  /* 0x0000001d001d1245 */ /* 0x000fe40000201000 */
[----:B---3--:R-:W-:-:S03]  /*0490*/  @P0 LOP3.LUT R25, R10, 0xffff, RZ, 0xc0, !PT ;  /* 0x0000ffff0a190812 */ /* 0x008fc600078ec0ff */
[----:B------:R2:W-:Y:S01]  /*04a0*/  @P1 STG.E desc[UR4][R14.64], R29 ;  /* 0x0000001d0e001986 */ /* 0x0005e2000c101904 */
[C---:B------:R-:W-:Y:S02]  /*04b0*/  @P2 LEA R24, P1, R23.reuse, R12, 0x2 ;  /* 0x0000000c17182211 */ /* 0x040fe400078210ff */
[----:B------:R-:W-:Y:S02]  /*04c0*/  @P0 I2FP.F32.U32 R11, R25 ;  /* 0x00000019000b0245 */ /* 0x000fe40000201000 */
[----:B------:R-:W-:Y:S02]  /*04d0*/  @P2 LEA.HI.X R25, R23, R13, R22, 0x2, P1 ;  /* 0x0000000d17192211 */ /* 0x000fe400008f1416 */
[----:B----4-:R-:W-:Y:S02]  /*04e0*/  @P4 LOP3.LUT R26, R7, 0xffff, RZ, 0xc0, !PT ;  /* 0x0000ffff071a4812 */ /* 0x010fe400078ec0ff */
[----:B-----5:R-:W-:Y:S02]  /*04f0*/  @P2 LOP3.LUT R27, R8, 0xffff, RZ, 0xc0, !PT ;  /* 0x0000ffff081b2812 */ /* 0x020fe400078ec0ff */
[----:B------:R-:W-:-:S02]  /*0500*/  @P4 I2FP.F32.U32 R23, R26 ;  /* 0x0000001a00174245 */ /* 0x000fc40000201000 */
[----:B------:R-:W-:Y:S01]  /*0510*/  @P2 I2FP.F32.U32 R27, R27 ;  /* 0x0000001b001b2245 */ /* 0x000fe20000201000 */
[----:B------:R2:W-:Y:S01]  /*0520*/  @P0 STG.E desc[UR4][R16.64], R11 ;  /* 0x0000000b10000986 */ /* 0x0005e2000c101904 */
[----:B------:R-:W-:-:S03]  /*0530*/  ISETP.GE.U32.AND P0, PT, R18, 0x10000, PT ;  /* 0x000100001200780c */ /* 0x000fc60003f06070 */
[----:B------:R2:W-:Y:S01]  /*0540*/  @P4 STG.E desc[UR4][R20.64], R23 ;  /* 0x0000001714004986 */ /* 0x0005e2000c101904 */
[----:B------:R-:W-:-:S03]  /*0550*/  ISETP.LT.U32.AND P1, PT, R18, R2, PT ;  /* 0x000000021200720c */ /* 0x000fc60003f21070 */
[----:B------:R2:W-:Y:S01]  /*0560*/  @P2 STG.E desc[UR4][R24.64], R27 ;  /* 0x0000001b18002986 */ /* 0x0005e2000c101904 */
[C---:B------:R-:W-:Y:S02]  /*0570*/  ISETP.GE.U32.AND.EX P0, PT, R19.reuse, RZ, PT, P0 ;  /* 0x000000ff1300720c */ /* 0x040fe40003f06100 */
[----:B------:R-:W-:-:S13]  /*0580*/  ISETP.LT.AND.EX P1, PT, R19, R4, PT, P1 ;  /* 0x000000041300720c */ /* 0x000fda0003f21310 */
[----:B--2---:R-:W-:Y:S05]  /*0590*/  @!P0 BRA P1, `(.L_x_2745) ;  /* 0xfffffffc00048947 */ /* 0x004fea000083ffff */
[----:B------:R-:W-:Y:S05]  /*05a0*/  EXIT ;  /* 0x000000000000794d */ /* 0x000fea0003800000 */
.L_x_2744:
        /* <DEDUP_REMOVED lines=8> */
.L_x_2746:
        /* <DEDUP_REMOVED lines=13> */
[C---:B--2---:R-:W-:Y:S02]  /*0700*/  PRMT R8, R14.reuse, 0x7770, RZ ;  /* 0x000077700e087816 */ /* 0x044fe400000000ff */
[----:B------:R-:W-:-:S02]  /*0710*/  PRMT R9, R14, 0x7771, RZ ;  /* 0x000077710e097816 */ /* 0x000fc400000000ff */
[C---:B------:R-:W-:Y:S02]  /*0720*/  PRMT R11, R14.reuse, 0x7773, RZ ;  /* 0x000077730e0b7816 */ /* 0x040fe400000000ff */
[----:B------:R-:W-:Y:S02]  /*0730*/  PRMT R10, R14, 0x7772, RZ ;  /* 0x000077720e0a7816 */ /* 0x000fe400000000ff */
[----:B------:R-:W-:Y:S02]  /*0740*/  I2FP.F32.U32 R8, R8 ;  /* 0x0000000800087245 */ /* 0x000fe40000201000 */
[----:B------:R-:W-:Y:S02]  /*0750*/  I2FP.F32.U32 R9, R9 ;  /* 0x0000000900097245 */ /* 0x000fe40000201000 */
[----:B------:R-:W-:Y:S02]  /*0760*/  I2FP.F32.U32 R11, R11 ;  /* 0x0000000b000b7245 */ /* 0x000fe40000201000 */
[----:B------:R-:W-:-:S05]  /*0770*/  I2FP.F32.U32 R10, R10 ;  /* 0x0000000a000a7245 */ /* 0x000fca0000201000 */
[----:B------:R0:W-:Y:S01]  /*0780*/  STG.E.128 desc[UR4][R6.64], R8 ;  /* 0x0000000806007986 */ /* 0x0001e2000c101d04 */
[----:B------:R-:W-:Y:S05]  /*0790*/  @!P0 BRA P1, `(.L_x_2746) ;  /* 0xfffffffc00a48947 */ /* 0x000fea000083ffff */
[----:B------:R-:W-:Y:S05]  /*07a0*/  EXIT ;  /* 0x000000000000794d */ /* 0x000fea0003800000 */
.L_x_2747:
        /* <DEDUP_REMOVED lines=13> */
.L_x_7947:


//--------------------- .text._ZN2at6native55_GLOBAL__N__de093ff9_22_ForeachBinaryOpList_cu_a911ec4325multi_tensor_apply_kernelINS1_18TensorListMetadataILi2EEENS1_14UnaryOpFunctorIfLi2ELi1ELi1EEEJNS0_4CopyIffEEEEEvT_T0_DpT1_ --------------------------
	.section	.text._ZN2at6native55_GLOBAL__N__de093ff9_22_ForeachBinaryOpList_cu_a911ec4325multi_tensor_apply_kernelINS1_18TensorListMetadataILi2EEENS1_14UnaryOpFunctorIfLi2ELi1ELi1EEEJNS0_4CopyIffEEEEEvT_T0_DpT1_,"ax",@progbits
	.align	128
.text._ZN2at6native55_GLOBAL__N__de093ff9_22_ForeachBinaryOpList_cu_a911ec4325multi_tensor_apply_kernelINS1_18TensorListMetadataILi2EEENS1_14UnaryOpFunctorIfLi2ELi1ELi1EEEJNS0_4CopyIffEEEEEvT_T0_DpT1_:
        .type           _ZN2at6native55_GLOBAL__N__de093ff9_22_ForeachBinaryOpList_cu_a911ec4325multi_tensor_apply_kernelINS1_18TensorListMetadataILi2EEENS1_14UnaryOpFunctorIfLi2ELi1ELi1EEEJNS0_4CopyIffEEEEEvT_T0_DpT1_,@function
        .size           _ZN2at6native55_GLOBAL__N__de093ff9_22_ForeachBinaryOpList_cu_a911ec4325multi_tensor_apply_kernelINS1_18TensorListMetadataILi2EEENS1_14UnaryOpFunctorIfLi2ELi1ELi1EEEJNS0_4CopyIffEEEEEvT_T0_DpT1_,(.L_x_7948 - _ZN2at6native55_GLOBAL__N__de093ff9_22_ForeachBinaryOpList_cu_a911ec4325multi_tensor_apply_kernelINS1_18TensorListMetadataILi2EEENS1_14UnaryOpFunctorIfLi2ELi1ELi1EEEJNS0_4CopyIffEEEEEvT_T0_DpT1_)
        .other          _ZN2at6native55_GLOBAL__N__de093ff9_22_ForeachBinaryOpList_cu_a911ec4325multi_tensor_apply_kernelINS1_18TensorListMetadataILi2EEENS1_14UnaryOpFunctorIfLi2ELi1ELi1EEEJNS0_4CopyIffEEEEEvT_T0_DpT1_,@"STO_CUDA_ENTRY STV_DEFAULT"
_ZN2at6native55_GLOBAL__N__de093ff9_22_ForeachBinaryOpList_cu_a911ec4325multi_tensor_apply_kernelINS1_18TensorListMetadataILi2EEENS1_14UnaryOpFunctorIfLi2ELi1ELi1EEEJNS0_4CopyIffEEEEEvT_T0_DpT1_:
        /* <DEDUP_REMOVED lines=26> */
.L_x_2749:
[----:B0-2---:R-:W-:Y:S01]  /*01a0*/  IADD3 R18, P1, R3, R8, RZ ;  /* 0x0000000803127210 */ /* 0x005fe20007f3e0ff */
[----:B-1----:R-:W-:Y:S01]  /*01b0*/  IMAD R21, R4, 0x3, RZ ;  /* 0x0000000304157824 */ /* 0x002fe200078e02ff */
[----:B------:R-:W-:Y:S01]  /*01c0*/  CS2R R22, SRZ ;  /* 0x0000000000167805 */ /* 0x000fe2000001ff00 */
[----:B------:R-:W-:Y:S01]  /*01d0*/  IMAD.MOV.U32 R25, RZ, RZ, RZ ;  /* 0x000000ffff197224 */ /* 0x000fe200078e00ff */
[----:B------:R-:W-:Y:S01]  /*01e0*/  ISETP.GE.U32.AND P0, PT, R18, 0x10000, PT ;  /* 0x000100001200780c */ /* 0x000fe20003f06070 */
[----:B------:R-:W-:Y:S01]  /*01f0*/  IMAD.X R20, RZ, RZ, R9, P1 ;  /* 0x000000ffff147224 */ /* 0x000fe200008e0609 */
[----:B------:R-:W-:Y:S02]  /*0200*/  IADD3 R5, P1, R4, R18, RZ ;  /* 0x0000001204057210 */ /* 0x000fe40007f3e0ff */
[----:B------:R-:W-:Y:S02]  /*0210*/  ISETP.LT.U32.AND P2, PT, R18, R0, PT ;  /* 0x000000001200720c */ /* 0x000fe40003f41070 */
[----:B------:R-:W-:Y:S01]  /*0220*/  ISETP.GE.U32.AND.EX P0, PT, R20, RZ, PT, P0 ;  /* 0x000000ff1400720c */ /* 0x000fe20003f06100 */
[----:B------:R-:W-:Y:S01]  /*0230*/  IMAD.X R6, RZ, RZ, R20, P1 ;  /* 0x000000ffff067224 */ /* 0x000fe200008e0614 */
[----:B------:R-:W-:-:S02]  /*0240*/  LEA R29, P4, R4, R18, 0x1 ;  /* 0x00000012041d7211 */ /* 0x000fc400078808ff */
[C---:B------:R-:W-:Y:S02]  /*0250*/  ISETP.GE.U32.AND P3, PT, R5.reuse, 0x10000, PT ;  /* 0x000100000500780c */ /* 0x040fe40003f66070 */
[----:B------:R-:W-:Y:S01]  /*0260*/  ISETP.LT.AND.EX P0, PT, R20, R2, !P0, P2 ;  /* 0x000000021400720c */ /* 0x000fe20004701320 */
[----:B------:R-:W-:Y:S01]  /*0270*/  IMAD.X R19, RZ, RZ, R20, P4 ;  /* 0x000000ffff137224 */ /* 0x000fe200020e0614 */
[----:B------:R-:W-:Y:S02]  /*0280*/  ISETP.LT.U32.AND P1, PT, R5, R0, PT ;  /* 0x000000000500720c */ /* 0x000fe40003f21070 */
[----:B------:R-:W-:Y:S02]  /*0290*/  ISETP.GE.U32.AND.EX P3, PT, R6, RZ, PT, P3 ;  /* 0x000000ff0600720c */ /* 0x000fe40003f66130 */
[----:B------:R-:W-:Y:S02]  /*02a0*/  IADD3 R21, P5, R21, R18, RZ ;  /* 0x0000001215157210 */ /* 0x000fe40007fbe0ff */
[----:B------:R-:W-:-:S02]  /*02b0*/  ISETP.GE.U32.AND P2, PT, R29, 0x10000, PT ;  /* 0x000100001d00780c */ /* 0x000fc40003f46070 */
[----:B------:R-:W-:Y:S01]  /*02c0*/  ISETP.LT.AND.EX P1, PT, R6, R2, !P3, P1 ;  /* 0x000000020600720c */ /* 0x000fe20005f21310 */
[----:B------:R-:W-:Y:S01]  /*02d0*/  IMAD.X R27, RZ, RZ, R20, P5 ;  /* 0x000000ffff1b7224 */ /* 0x000fe200028e0614 */
[----:B------:R-:W-:Y:S02]  /*02e0*/  ISETP.LT.U32.AND P4, PT, R29, R0, PT ;  /* 0x000000001d00720c */ /* 0x000fe40003f81070 */
[----:B------:R-:W-:Y:S02]  /*02f0*/  ISETP.GE.U32.AND.EX P3, PT, R19, RZ, PT, P2 ;  /* 0x000000ff1300720c */ /* 0x000fe40003f66120 */
[----:B------:R-:W-:Y:S02]  /*0300*/  ISETP.GE.U32.AND P2, PT, R21, 0x10000, PT ;  /* 0x000100001500780c */ /* 0x000fe40003f46070 */
[----:B------:R-:W-:Y:S02]  /*0310*/  ISETP.LT.AND.EX P3, PT, R19, R2, !P3, P4 ;  /* 0x000000021300720c */ /* 0x000fe40005f61340 */
[----:B------:R-:W-:-:S02]  /*0320*/  ISETP.LT.U32.AND P4, PT, R21, R0, PT ;  /* 0x000000001500720c */ /* 0x000fc40003f81070 */
[C---:B------:R-:W-:Y:S02]  /*0330*/  ISETP.GE.U32.AND.EX P2, PT, R27.reuse, RZ, PT, P2 ;  /* 0x000000ff1b00720c */ /* 0x040fe40003f46120 */
[C---:B------:R-:W-:Y:S02]  /*0340*/  @P0 LEA R16, P5, R18.reuse, R12, 0x2 ;  /* 0x0000000c12100211 */ /* 0x040fe400078a10ff */
[----:B------:R-:W-:Y:S02]  /*0350*/  ISETP.LT.AND.EX P4, PT, R27, R2, !P2, P4 ;  /* 0x000000021b00720c */ /* 0x000fe40005781340 */
[----:B------:R-:W-:Y:S02]  /*0360*/  @P0 LEA.HI.X R17, R18, R13, R20, 0x2, P5 ;  /* 0x0000000d12110211 */ /* 0x000fe400028f1414 */
[----:B------:R-:W-:-:S03]  /*0370*/  @P1 LEA R14, P5, R5, R12, 0x2 ;  /* 0x0000000c050e1211 */ /* 0x000fc600078a10ff */
[----:B------:R0:W2:Y:S01]  /*0380*/  @P0 LDG.E R25, desc[UR4][R16.64] ;  /* 0x0000000410190981 */ /* 0x0000a2000c1e1900 */
[----:B------:R-:W-:Y:S01]  /*0390*/  @P1 LEA.HI.X R15, R5, R13, R6, 0x2, P5 ;  /* 0x0000000d050f1211 */ /* 0x000fe200028f1406 */
[----:B------:R-:W-:-:S04]  /*03a0*/  IMAD.MOV.U32 R7, RZ, RZ, RZ ;  /* 0x000000ffff077224 */ /* 0x000fc800078e00ff */
[----:B------:R1:W3:Y:S01]  /*03b0*/  @P1 LDG.E R23, desc[UR4][R14.64] ;  /* 0x000000040e171981 */ /* 0x0002e2000c1e1900 */
[----:B0-----:R-:W-:-:S04]  /*03c0*/  @P3 LEA R16, P2, R29, R12, 0x2 ;  /* 0x0000000c1d103211 */ /* 0x001fc800078410ff */
[----:B------:R-:W-:Y:S02]  /*03d0*/  @P3 LEA.HI.X R17, R29, R13, R19, 0x2, P2 ;  /* 0x0000000d1d113211 */ /* 0x000fe400010f1413 */
[----:B-1----:R-:W-:-:S03]  /*03e0*/  @P4 LEA R14, P2, R21, R12, 0x2 ;  /* 0x0000000c150e4211 */ /* 0x002fc600078410ff */
[----:B------:R-:W4:Y:S01]  /*03f0*/  @P3 LDG.E R7, desc[UR4][R16.64] ;  /* 0x0000000410073981 */ /* 0x000f22000c1e1900 */
[----:B------:R-:W-:-:S05]  /*0400*/  @P4 LEA.HI.X R15, R21, R13, R27, 0x2, P2 ;  /* 0x0000000d150f4211 */ /* 0x000fca00010f141b */
[----:B------:R0:W5:Y:S02]  /*0410*/  @P4 LDG.E R22, desc[UR4][R14.64] ;  /* 0x000000040e164981 */ /* 0x000164000c1e1900 */
[----:B0-----:R-:W-:-:S04]  /*0420*/  @P0 LEA R14, P2, R18, R10, 0x2 ;  /* 0x0000000a120e0211 */ /* 0x001fc800078410ff */
[-C--:B------:R-:W-:Y:S02]  /*0430*/  @P0 LEA.HI.X R15, R18, R11.reuse, R20, 0x2, P2 ;  /* 0x0000000b120f0211 */ /* 0x080fe400010f1414 */
[-C--:B------:R-:W-:Y:S02]  /*0440*/  @P1 LEA R16, P2, R5, R10.reuse, 0x2 ;  /* 0x0000000a05101211 */ /* 0x080fe400078410ff */
[-C--:B------:R-:W-:Y:S02]  /*0450*/  @P3 LEA R18, P5, R29, R10.reuse, 0x2 ;  /* 0x0000000a1d123211 */ /* 0x080fe400078a10ff */
[----:B------:R-:W-:Y:S02]  /*0460*/  @P4 LEA R20, P6, R21, R10, 0x2 ;  /* 0x0000000a15144211 */ /* 0x000fe400078c10ff */
[-C--:B------:R-:W-:Y:S02]  /*0470*/  @P1 LEA.HI.X R17, R5, R11.reuse, R6, 0x2, P2 ;  /* 0x0000000b05111211 */ /* 0x080fe400010f1406 */
[-C--:B------:R-:W-:Y:S01]  /*0480*/  @P3 LEA.HI.X R19, R29, R11.reuse, R19, 0x2, P5 ;  /* 0x0000000b1d133211 */ /* 0x080fe200028f1413 */
[----:B------:R-:W-:Y:S01]  /*0490*/  IMAD.WIDE.U32 R8, R4, 0x4, R8 ;  /* 0x0000000404087825 */ /* 0x000fe200078e0008 */
        /* <DEDUP_REMOVED lines=11> */
.L_x_2748:
        /* <DEDUP_REMOVED lines=8> */
.L_x_2750:
[C---:B0-----:R-:W-:Y:S01]  /*05d0*/  IMAD.SHL.U32 R9, R14.reuse, 0x10, RZ ;  /* 0x000000100e097824 */ /* 0x041fe200078e00ff */
[----:B------:R-:W-:-:S04]  /*05e0*/  SHF.L.U64.HI R3, R14, 0x4, R15 ;  /* 0x000000040e037819 */ /* 0x000fc8000001020f */
[----:B------:R-:W-:-:S05]  /*05f0*/  IADD3 R4, P0, R12, R9, RZ ;  /* 0x000000090c047210 */ /* 0x000fca0007f1e0ff */
[----:B------:R-:W-:-:S06]  /*0600*/  IMAD.X R5, R13, 0x1, R3, P0 ;  /* 0x000000010d057824 */ /* 0x000fcc00000e0603 */
        /* <DEDUP_REMOVED lines=14> */
.L_x_2751:
        /* <DEDUP_REMOVED lines=9> */
.L_x_7948:


//--------------------- .text._ZN2at6native55_GLOBAL__N__de093ff9_22_ForeachBinaryOpList_cu_a911ec4325multi_tensor_apply_kernelINS1_18TensorListMetadataILi2EEENS1_11CopyFunctorIdN3c1015Float8_e5m2fnuzELi2ELi1ELi1EEEJNS0_4CopyIdS7_EEEEEvT_T0_DpT1_ --------------------------
	.section	.text._ZN2at6native55_GLOBAL__N__de093ff9_22_ForeachBinaryOpList_cu_a911ec4325multi_tensor_apply_kernelINS1_18TensorListMetadataILi2EEENS1_11CopyFunctorIdN3c1015Float8_e5m2fnuzELi2ELi1ELi1EEEJNS0_4CopyIdS7_EEEEEvT_T0_DpT1_,"ax",@progbits
	.align	128
.text._ZN2at6native55_GLOBAL__N__de093ff9_22_ForeachBinaryOpList_cu_a911ec4325multi_tensor_apply_kernelINS1_18TensorListMetadataILi2EEENS1_11CopyFunctorIdN3c1015Float8_e5m2fnuzELi2ELi1ELi1EEEJNS0_4CopyIdS7_EEEEEvT_T0_DpT1_:
        .type           _ZN2at6native55_GLOBAL__N__de093ff9_22_ForeachBinaryOpList_cu_a911ec4325multi_tensor_apply_kernelINS1_18TensorListMetadataILi2EEENS1_11CopyFunctorIdN3c1015Float8_e5m2fnuzELi2ELi1ELi1EEEJNS0_4CopyIdS7_EEEEEvT_T0_DpT1_,@function
        .size           _ZN2at6native55_GLOBAL__N__de093ff9_22_ForeachBinaryOpList_cu_a911ec4325multi_tensor_apply_kernelINS1_18TensorListMetadataILi2EEENS1_11CopyFunctorIdN3c1015Float8_e5m2fnuzELi2ELi1ELi1EEEJNS0_4CopyIdS7_EEEEEvT_T0_DpT1_,(.L_x_7949 - _ZN2at6native55_GLOBAL__N__de093ff9_22_ForeachBinaryOpList_cu_a911ec4325multi_tensor_apply_kernelINS1_18TensorListMetadataILi2EEENS1_11CopyFunctorIdN3c1015Float8_e5m2fnuzELi2ELi1ELi1EEEJNS0_4CopyIdS7_EEEEEvT_T0_DpT1_)
        .other          _ZN2at6native55_GLOBAL__N__de093ff9_22_ForeachBinaryOpList_cu_a911ec4325multi_tensor_apply_kernelINS1_18TensorListMetadataILi2EEENS1_11CopyFunctorIdN3c1015Float8_e5m2fnuzELi2ELi1ELi1EEEJNS0_4CopyIdS7_EEEEEvT_T0_DpT1_,@"STO_CUDA_ENTRY STV_DEFAULT"
_ZN2at6native55_GLOBAL__N__de093ff9_22_ForeachBinaryOpList_cu_a911ec4325multi_tensor_apply_kernelINS1_18TensorListMetadataILi2EEENS1_11CopyFunctorIdN3c1015Float8_e5m2fnuzELi2ELi1ELi1EEEJNS0_4CopyIdS7_EEEEEvT_T0_DpT1_:
        /* <DEDUP_REMOVED lines=29> */
.L_x_2769:
        /* <DEDUP_REMOVED lines=59> */
.L_x_2756:
[----:B------:R-:W-:Y:S05]  /*0580*/  BSYNC B1 ;  /* 0x0000000000017941 */ /* 0x000fea0003800000 */
.L_x_2755:
[----:B------:R-:W-:Y:S01]  /*0590*/  IMAD.SHL.U32 R9, R9, 0x200000, RZ ;  /* 0x0020000009097824 */ /* 0x000fe200078e00ff */
[----:B------:R-:W-:-:S04]  /*05a0*/  LEA R11, R8, 0x37800000, 0x17 ;  /* 0x37800000080b7811 */ /* 0x000fc800078eb8ff */
[----:B------:R-:W-:-:S07]  /*05b0*/  LOP3.LUT R16, R11, R9, R16, 0xfe, !PT ;  /* 0x000000090b107212 */ /* 0x000fce00078efe10 */
.L_x_2754:
[----:B------:R-:W-:Y:S05]  /*05c0*/  BSYNC B0 ;  /* 0x0000000000007941 */ /* 0x000fea0003800000 */
.L_x_2753:
        /* <DEDUP_REMOVED lines=20> */
.L_x_2760:
[----:B------:R-:W-:Y:S05]  /*0710*/  BSYNC B1 ;  /* 0x0000000000017941 */ /* 0x000fea0003800000 */
.L_x_2759:
[----:B------:R-:W-:Y:S01]  /*0720*/  IMAD.SHL.U32 R9, R9, 0x200000, RZ ;  /* 0x0020000009097824 */ /* 0x000fe200078e00ff */
[----:B------:R-:W-:-:S04]  /*0730*/  LEA R11, R8, 0x37800000, 0x17 ;  /* 0x37800000080b7811 */ /* 0x000fc800078eb8ff */
[----:B------:R-:W-:-:S07]  /*0740*/  LOP3.LUT R14, R11, R9, R14, 0xfe, !PT ;  /* 0x000000090b0e7212 */ /* 0x000fce00078efe0e */
.L_x_2758:
[----:B------:R-:W-:Y:S05]  /*0750*/  BSYNC B0 ;  /* 0x0000000000007941 */ /* 0x000fea0003800000 */
.L_x_2757:
        /* <DEDUP_REMOVED lines=22> */
.L_x_2764:
[----:B------:R-:W-:Y:S05]  /*08c0*/  BSYNC B1 ;  /* 0x0000000000017941 */ /* 0x000fea0003800000 */
.L_x_2763:
[----:B------:R-:W-:Y:S01]  /*08d0*/  IMAD.SHL.U32 R9, R9, 0x200000, RZ ;  /* 0x0020000009097824 */ /* 0x000fe200078e00ff */
[----:B------:R-:W-:-:S04]  /*08e0*/  LEA R11, R8, 0x37800000, 0x17 ;  /* 0x37800000080b7811 */ /* 0x000fc800078eb8ff */
[----:B------:R-:W-:-:S07]  /*08f0*/  LOP3.LUT R12, R11, R9, R12, 0xfe, !PT ;  /* 0x000000090b0c7212 */ /* 0x000fce00078efe0c */
.L_x_2762:
[----:B------:R-:W-:Y:S05]  /*0900*/  BSYNC B0 ;  /* 0x0000000000007941 */ /* 0x000fea0003800000 */
.L_x_2761:
        /* <DEDUP_REMOVED lines=21> */
.L_x_2768:
[----:B------:R-:W-:Y:S05]  /*0a60*/  BSYNC B1 ;  /* 0x0000000000017941 */ /* 0x000fea0003800000 */
.L_x_2767:
[----:B------:R-:W-:Y:S01]  /*0a70*/  IMAD.SHL.U32 R9, R9, 0x200000, RZ ;  /* 0x0020000009097824 */ /* 0x000fe200078e00ff */
[----:B------:R-:W-:-:S04]  /*0a80*/  LEA R8, R8, 0x37800000, 0x17 ;  /* 0x3780000008087811 */ /* 0x000fc800078eb8ff */
[----:B------:R-:W-:-:S07]  /*0a90*/  LOP3.LUT R19, R8, R9, R19, 0xfe, !PT ;  /* 0x0000000908137212 */ /* 0x000fce00078efe13 */
.L_x_2766:
[----:B------:R-:W-:Y:S05]  /*0aa0*/  BSYNC B0 ;  /* 0x0000000000007941 */ /* 0x000fea0003800000 */
.L_x_2765:
[----:B------:R-:W-:Y:S01]  /*0ab0*/  @P0 FMUL.FTZ R8, R16, 1 ;  /* 0x3f80000010080820 */ /* 0x000fe20000410000 */
[----:B------:R-:W-:Y:S01]  /*0ac0*/  @P1 FMUL.FTZ R10, R14, 1 ;  /* 0x3f8000000e0a1820 */ /* 0x000fe20000410000 */
[----:B------:R-:W-:Y:S01]  /*0ad0*/  @P2 FMUL.FTZ R12, R12, 1 ;  /* 0x3f8000000c0c2820 */ /* 0x000fe20000410000 */
[----:B------:R-:W-:Y:S01]  /*0ae0*/  @P3 FMUL.FTZ R19, R19, 1 ;  /* 0x3f80000013133820 */ /* 0x000fe20000410000 */
[----:B------:R-:W-:Y:S01]  /*0af0*/  @P0 LEA R14, P4, R15, UR8, 0x3 ;  /* 0x000000080f0e0c11 */ /* 0x000fe2000f8818ff */
[----:B------:R-:W-:Y:S01]  /*0b00*/  IMAD.WIDE.U32 R6, R4, 0x4, R6 ;  /* 0x0000000404067825 */ /* 0x000fe200078e0006 */
[----:B------:R-:W0:Y:S01]  /*0b10*/  @P0 F2F.F64.F32 R8, R8 ;  /* 0x0000000800080310 */ /* 0x000e220000201800 */
[----:B------:R-:W-:Y:S02]  /*0b20*/  @P1 LEA R16, P5, R17, UR8, 0x3 ;  /* 0x0000000811101c11 */ /* 0x000fe4000f8a18ff */
[----:B------:R-:W-:Y:S02]  /*0b30*/  @P0 LEA.HI.X R15, R15, UR9, R18, 0x3, P4 ;  /* 0x000000090f0f0c11 */ /* 0x000fe4000a0f1c12 */
[----:B------:R-:W-:-:S02]  /*0b40*/  @P1 LEA.HI.X R17, R17, UR9, R20, 0x3, P5 ;  /* 0x0000000911111c11 */ /* 0x000fc4000a8f1c14 */
[----:B------:R-:W-:Y:S01]  /*0b50*/  @P2 LEA R20, P4, R21, UR8, 0x3 ;  /* 0x0000000815142c11 */ /* 0x000fe2000f8818ff */
[----:B------:R-:W1:Y:S01]  /*0b60*/  @P1 F2F.F64.F32 R10, R10 ;  /* 0x0000000a000a1310 */ /* 0x000e620000201800 */
[----:B------:R-:W-:Y:S02]  /*0b70*/  @P3 LEA R22, P5, R5, UR8, 0x3 ;  /* 0x0000000805163c11 */ /* 0x000fe4000f8a18ff */
[----:B------:R-:W-:Y:S02]  /*0b80*/  @P2 LEA.HI.X R21, R21, UR9, R24, 0x3, P4 ;  /* 0x0000000915152c11 */ /* 0x000fe4000a0f1c18 */
[----:B------:R-:W-:Y:S01]  /*0b90*/  @P3 LEA.HI.X R23, R5, UR9, R26, 0x3, P5 ;  /* 0x0000000905173c11 */ /* 0x000fe2000a8f1c1a */
[----:B0-----:R2:W-:Y:S02]  /*0ba0*/  @P0 STG.E.64 desc[UR10][R14.64], R8 ;  /* 0x000000080e000986 */ /* 0x0015e4000c101b0a */
[----:B------:R-:W0:Y:S01]  /*0bb0*/  @P2 F2F.F64.F32 R12, R12 ;  /* 0x0000000c000c2310 */ /* 0x000e220000201800 */
[----:B------:R-:W-:-:S04]  /*0bc0*/  ISETP.GE.U32.AND P0, PT, R6, 0x10000, PT ;  /* 0x000100000600780c */ /* 0x000fc80003f06070 */
[----:B------:R-:W-:Y:S01]  /*0bd0*/  ISETP.GE.U32.AND.EX P0, PT, R7, RZ, PT, P0 ;  /* 0x000000ff0700720c */ /* 0x000fe20003f06100 */
[----:B-1----:R2:W-:Y:S02]  /*0be0*/  @P1 STG.E.64 desc[UR10][R16.64], R10 ;  /* 0x0000000a10001986 */ /* 0x0025e4000c101b0a */
[----:B------:R-:W1:Y:S01]  /*0bf0*/  @P3 F2F.F64.F32 R18, R19 ;  /* 0x0000001300123310 */ /* 0x000e620000201800 */
[----:B------:R-:W-:-:S04]  /*0c00*/  ISETP.LT.U32.AND P1, PT, R6, UR13, PT ;  /* 0x0000000d06007c0c */ /* 0x000fc8000bf21070 */
[----:B------:R-:W-:Y:S01]  /*0c10*/  ISETP.LT.AND.EX P1, PT, R7, UR6, PT, P1 ;  /* 0x0000000607007c0c */ /* 0x000fe2000bf21310 */
[----:B0-----:R2:W-:Y:S04]  /*0c20*/  @P2 STG.E.64 desc[UR10][R20.64], R12 ;  /* 0x0000000c14002986 */ /* 0x0015e8000c101b0a */
[----:B-1----:R2:W-:Y:S08]  /*0c30*/  @P3 STG.E.64 desc[UR10][R22.64], R18 ;  /* 0x0000001216003986 */ /* 0x0025f0000c101b0a */
[----:B------:R-:W-:Y:S05]  /*0c40*/  @!P0 BRA P1, `(.L_x_2769) ;  /* 0xfffffff400608947 */ /* 0x000fea000083ffff */
[----:B------:R-:W-:Y:S05]  /*0c50*/  EXIT ;  /* 0x000000000000794d */ /* 0x000fea0003800000 */
.L_x_2752:
        /* <DEDUP_REMOVED lines=8> */
.L_x_2786:
        /* <DEDUP_REMOVED lines=30> */
.L_x_2773:
[----:B------:R-:W-:Y:S05]  /*0ec0*/  BSYNC B1 ;  /* 0x0000000000017941 */ /* 0x000fea0003800000 */
.L_x_2772:
[----:B------:R-:W-:Y:S01]  /*0ed0*/  LEA R8, R5, 0x37800000, 0x17 ;  /* 0x3780000005087811 */ /* 0x000fe200078eb8ff */
[----:B------:R-:W-:-:S05]  /*0ee0*/  IMAD.SHL.U32 R5, R7, 0x200000, RZ ;  /* 0x0020000007057824 */ /* 0x000fca00078e00ff */
[----:B------:R-:W-:-:S07]  /*0ef0*/  LOP3.LUT R5, R8, R5, R9, 0xfe, !PT ;  /* 0x0000000508057212 */ /* 0x000fce00078efe09 */
.L_x_2771:
[----:B------:R-:W-:Y:S05]  /*0f00*/  BSYNC B0 ;  /* 0x0000000000007941 */ /* 0x000fea0003800000 */
.L_x_2770:
        /* <DEDUP_REMOVED lines=21> */
.L_x_2777:
[----:B------:R-:W-:Y:S05]  /*1060*/  BSYNC B1 ;  /* 0x0000000000017941 */ /* 0x000fea0003800000 */
.L_x_2776:
[----:B------:R-:W-:Y:S01]  /*1070*/  LEA R9, R6, 0x37800000, 0x17 ;  /* 0x3780000006097811 */ /* 0x000fe200078eb8ff */
[----:B------:R-:W-:-:S05]  /*1080*/  IMAD.SHL.U32 R6, R7, 0x200000, RZ ;  /* 0x0020000007067824 */ /* 0x000fca00078e00ff */
[----:B------:R-:W-:-:S07]  /*1090*/  LOP3.LUT R6, R9, R6, R10, 0xfe, !PT ;  /* 0x0000000609067212 */ /* 0x000fce00078efe0a */
.L_x_2775:
[----:B------:R-:W-:Y:S05]  /*10a0*/  BSYNC B0 ;  /* 0x0000000000007941 */ /* 0x000fea0003800000 */
.L_x_2774:
        /* <DEDUP_REMOVED lines=22> */
.L_x_2781:
[----:B------:R-:W-:Y:S05]  /*1210*/  BSYNC B1 ;  /* 0x0000000000017941 */ /* 0x000fea0003800000 */
.L_x_2780:
[----:B------:R-:W-:Y:S01]  /*1220*/  IMAD.SHL.U32 R4, R4, 0x200000, RZ ;  /* 0x0020000004047824 */ /* 0x000fe200078e00ff */
[----:B------:R-:W-:-:S04]  /*1230*/  LEA R7, R7, 0x37800000, 0x17 ;  /* 0x3780000007077811 */ /* 0x000fc800078eb8ff */
[----:B------:R-:W-:-:S07]  /*1240*/  LOP3.LUT R8, R7, R4, R10, 0xfe, !PT ;  /* 0x0000000407087212 */ /* 0x000fce00078efe0a */
.L_x_2779:
[----:B------:R-:W-:Y:S05]  /*1250*/  BSYNC B0 ;  /* 0x0000000000007941 */ /* 0x000fea0003800000 */
.L_x_2778:
        /* <DEDUP_REMOVED lines=21> */
.L_x_2785:
[----:B------:R-:W-:Y:S05]  /*13b0*/  BSYNC B1 ;  /* 0x0000000000017941 */ /* 0x000fea0003800000 */
.L_x_2784:
[----:B------:R-:W-:Y:S01]  /*13c0*/  IMAD.SHL.U32 R2, R2, 0x200000, RZ ;  /* 0x0020000002027824 */ /* 0x000fe200078e00ff */
[----:B------:R-:W-:-:S04]  /*13d0*/  LEA R9, R4, 0x37800000, 0x17 ;  /* 0x3780000004097811 */ /* 0x000fc800078eb8ff */
[----:B------:R-:W-:-:S07]  /*13e0*/  LOP3.LUT R9, R9, R2, R10, 0xfe, !PT ;  /* 0x0000000209097212 */ /* 0x000fce00078efe0a */
.L_x_2783:
[----:B------:R-:W-:Y:S05]  /*13f0*/  BSYNC B0 ;  /* 0x0000000000007941 */ /* 0x000fea0003800000 */
.L_x_2782:
[----:B------:R-:W-:Y:S01]  /*1400*/  FMUL.FTZ R6, R6, 1 ;  /* 0x3f80000006067820 */ /* 0x000fe20000410000 */
[----:B------:R-:W-:Y:S01]  /*1410*/  FMUL.FTZ R5, R5, 1 ;  /* 0x3f80000005057820 */ /* 0x000fe20000410000 */
[----:B------:R-:W-:Y:S01]  /*1420*/  FMUL.FTZ R10, R9, 1 ;  /* 0x3f800000090a7820 */ /* 0x000fe20000410000 */
[----:B------:R-:W-:Y:S01]  /*1430*/  FMUL.FTZ R8, R8, 1 ;  /* 0x3f80000008087820 */ /* 0x000fe20000410000 */
[C---:B------:R-:W-:Y:S02]  /*1440*/  LEA R12, P0, R0.reuse, UR8, 0x5 ;  /* 0x00000008000c7c11 */ /* 0x040fe4000f8028ff */
[----:B------:R-:W-:Y:S02]  /*1450*/  F2F.F64.F32 R6, R6 ;  /* 0x0000000600067310 */ /* 0x000fe40000201800 */
[C---:B------:R-:W-:Y:S02]  /*1460*/  LEA.HI.X R13, R0.reuse, UR9, R3, 0x5, P0 ;  /* 0x00000009000d7c11 */ /* 0x040fe400080f2c03 */
[----:B------:R-:W-:-:S04]  /*1470*/  IADD3 R0, P0, R0, UR5, RZ ;  /* 0x0000000500007c10 */ /* 0x000fc8000ff1e0ff */
[----:B------:R-:W0:Y:S01]  /*1480*/  F2F.F64.F32 R4, R5 ;  /* 0x0000000500047310 */ /* 0x000e220000201800 */
[C---:B------:R-:W-:Y:S01]  /*1490*/  IMAD.SHL.U32 R2, R0.reuse, 0x4, RZ ;  /* 0x0000000400027824 */ /* 0x040fe200078e00ff */
[----:B------:R-:W-:Y:S01]  /*14a0*/  ISETP.LT.U32.AND P1, PT, R0, 0x4000, PT ;  /* 0x000040000000780c */ /* 0x000fe20003f21070 */
[----:B------:R-:W-:-:S03]  /*14b0*/  IMAD.X R3, RZ, RZ, R3, P0 ;  /* 0x000000ffff037224 */ /* 0x000fc600000e0603 */
[----:B------:R-:W-:Y:S02]  /*14c0*/  ISETP.GE.U32.AND P0, PT, R2, UR13, PT ;  /* 0x0000000d02007c0c */ /* 0x000fe4000bf06070 */
[----:B------:R-:W-:Y:S01]  /*14d0*/  F2F.F64.F32 R10, R10 ;  /* 0x0000000a000a7310 */ /* 0x000fe20000201800 */
[----:B------:R-:W-:Y:S02]  /*14e0*/  SHF.L.U64.HI R2, R0, 0x2, R3 ;  /* 0x0000000200027819 */ /* 0x000fe40000010203 */
[----:B------:R-:W-:Y:S02]  /*14f0*/  ISETP.LT.U32.AND.EX P1, PT, R3, RZ, PT, P1 ;  /* 0x000000ff0300720c */ /* 0x000fe40003f21110 */
[----:B------:R-:W-:Y:S01]  /*1500*/  ISETP.GE.AND.EX P0, PT, R2, UR6, PT, P0 ;  /* 0x0000000602007c0c */ /* 0x000fe2000bf06300 */
[----:B0-----:R0:W-:Y:S02]  /*1510*/  STG.E.128 desc[UR10][R12.64], R4 ;  /* 0x000000040c007986 */ /* 0x0011e4000c101d0a */
[----:B------:R-:W1:Y:S02]  /*1520*/  F2F.F64.F32 R8, R8 ;  /* 0x0000000800087310 */ /* 0x000e640000201800 */
[----:B-1----:R0:W-:Y:S08]  /*1530*/  STG.E.128 desc[UR10][R12.64+0x10], R8 ;  /* 0x000010080c007986 */ /* 0x0021f0000c101d0a */
[----:B------:R-:W-:Y:S05]  /*1540*/  @!P0 BRA P1, `(.L_x_2786) ;  /* 0xfffffff400e48947 */ /* 0x000fea000083ffff */
[----:B------:R-:W-:Y:S05]  /*1550*/  EXIT ;  /* 0x000000000000794d */ /* 0x000fea0003800000 */
.L_x_2787:
        /* <DEDUP_REMOVED lines=10> */
.L_x_7949:


//--------------------- .text._ZN2at6native55_GLOBAL__N__de093ff9_22_ForeachBinaryOpList_cu_a911ec4325multi_tensor_apply_kernelINS1_18TensorListMetadataILi2EEENS1_11CopyFunctorIdN3c1011Float8_e5m2ELi2ELi1ELi1EEEJNS0_4CopyIdS7_EEEEEvT_T0_DpT1_ --------------------------
	.section	.text._ZN2at6native55_GLOBAL__N__de093ff9_22_ForeachBinaryOpList_cu_a911ec4325multi_tensor_apply_kernelINS1_18TensorListMetadataILi2EEENS1_11CopyFunctorIdN3c1011Float8_e5m2ELi2ELi1ELi1EEEJNS0_4CopyIdS7_EEEEEvT_T0_DpT1_,"ax",@progbits
	.align	128
.text._ZN2at6native55_GLOBAL__N__de093ff9_22_ForeachBinaryOpList_cu_a911ec4325multi_tensor_apply_kernelINS1_18TensorListMetadataILi2EEENS1_11CopyFunctorIdN3c1011Float8_e5m2ELi2ELi1ELi1EEEJNS0_4CopyIdS7_EEEEEvT_T0_DpT1_:
        .type           _ZN2at6native55_GLOBAL__N__de093ff9_22_ForeachBinaryOpList_cu_a911ec4325multi_tensor_apply_kernelINS1_18TensorListMetadataILi2EEENS1_11CopyFunctorIdN3c1011Float8_e5m2ELi2ELi1ELi1EEEJNS0_4CopyIdS7_EEEEEvT_T0_DpT1_,@function
        .size           _ZN2at6native55_GLOBAL__N__de093ff9_22_ForeachBinaryOpList_cu_a911ec4325multi_tensor_apply_kernelINS1_18TensorListMetadataILi2EEENS1_11CopyFunctorIdN3c1011Float8_e5m2ELi2ELi1ELi1EEEJNS0_4CopyIdS7_EEEEEvT_T0_DpT1_,(.L_x_7950 - _ZN2at6native55_GLOBAL__N__de093ff9_22_ForeachBinaryOpList_cu_a911ec4325multi_tensor_apply_kernelINS1_18TensorListMetadataILi2EEENS1_11CopyFunctorIdN3c1011Float8_e5m2ELi2ELi1ELi1EEEJNS0_4CopyIdS7_EEEEEvT_T0_DpT1_)
        .other          _ZN2at6native55_GLOBAL__N__de093ff9_22_ForeachBinaryOpList_cu_a911ec4325multi_tensor_apply_kernelINS1_18TensorListMetadataILi2EEENS1_11CopyFunctorIdN3c1011Float8_e5m2ELi2ELi1ELi1EEEJNS0_4CopyIdS7_EEEEEvT_T0_DpT1_,@"STO_CUDA_ENTRY STV_DEFAULT"
_ZN2at6native55_GLOBAL__N__de093ff9_22_ForeachBinaryOpList_cu_a911ec4325multi_tensor_apply_kernelINS1_18TensorListMetadataILi2EEENS1_11CopyFunctorIdN3c1011Float8_e5m2ELi2ELi1ELi1EEEJNS0_4CopyIdS7_EEEEEvT_T0_DpT1_:
        /* <DEDUP_REMOVED lines=29> */
.L_x_2789:
        /* <DEDUP_REMOVED lines=27> */
[----:B------:R-:W-:Y:S02]  /*0380*/  ISETP.GE.U32.AND.EX P3, PT, R23, RZ, PT, P3 ;  /* 0x000000ff1700720c */ /* 0x000fe40003f66130 */
        /* <DEDUP_REMOVED lines=20> */
[----:B------:R-:W-:Y:S01]  /*04d0*/  @!P5 IMAD.SHL.U32 R9, R6, 0x100, RZ ;  /* 0x000001000609d824 */ /* 0x000fe200078e00ff */
[----:B------:R-:W-:Y:S01]  /*04e0*/  @!P6 LOP3.LUT R12, R12, 0x3f000000, RZ, 0xfc, !PT ;  /* 0x3f0000000c0ce812 */ /* 0x000fe200078efcff */
[----:B------:R-:W-:Y:S02]  /*04f0*/  @P5 IMAD.SHL.U32 R10, R6, 0x200000, RZ ;  /* 0x00200000060a5824 */ /* 0x000fe400078e00ff */
[----:B-----5:R-:W-:Y:S01]  /*0500*/  IMAD.SHL.U32 R13, R4, 0x2000000, RZ ;  /* 0x02000000040d7824 */ /* 0x020fe200078e00ff */
[----:B------:R-:W-:Y:S01]  /*0510*/  @!P5 LOP3.LUT R9, R9, 0x7f00, RZ, 0xc0, !PT ;  /* 0x00007f000909d812 */ /* 0x000fe200078ec0ff */
[----:B------:R-:W-:Y:S01]  /*0520*/  @!P6 FADD.FTZ R8, R12, -0.5 ;  /* 0xbf0000000c08e421 */ /* 0x000fe20000010000 */
[----:B------:R-:W-:-:S02]  /*0530*/  ISETP.GE.U32.AND P4, PT, R14, 0x8000000, PT ;  /* 0x080000000e00780c */ /* 0x000fc40003f86070 */
[----:B------:R-:W-:Y:S02]  /*0540*/  @P5 LOP3.LUT R11, R10, 0x70000000, RZ, 0xfc, !PT ;  /* 0x700000000a0b5812 */ /* 0x000fe400078efcff */
[----:B------:R-:W-:Y:S02]  /*0550*/  ISETP.GE.U32.AND P6, PT, R13, 0x8000000, PT ;  /* 0x080000000d00780c */ /* 0x000fe40003fc6070 */
[----:B------:R-:W-:Y:S01]  /*0560*/  @!P5 LOP3.LUT R10, R9, 0x3f000000, RZ, 0xfc, !PT ;  /* 0x3f000000090ad812 */ /* 0x000fe200078efcff */
[----:B------:R-:W-:Y:S01]  /*0570*/  @P5 FMUL.FTZ R11, R11, 1.9259299443872358531e-34 ;  /* 0x078000000b0b5820 */ /* 0x000fe20000410000 */
[----:B------:R-:W-:-:S03]  /*0580*/  IMAD.SHL.U32 R9, R5, 0x1000000, RZ ;  /* 0x0100000005097824 */ /* 0x000fc600078e00ff */
[----:B------:R-:W-:Y:S01]  /*0590*/  @!P5 FADD.FTZ R11, R10, -0.5 ;  /* 0xbf0000000a0bd421 */ /* 0x000fe20000010000 */
[----:B------:R-:W-:Y:S01]  /*05a0*/  IMAD.SHL.U32 R10, R6, 0x1000000, RZ ;  /* 0x01000000060a7824 */ /* 0x000fe200078e00ff */
[----:B------:R-:W-:Y:S01]  /*05b0*/  LOP3.LUT R16, R8, 0x80000000, R9, 0xf8, !PT ;  /* 0x8000000008107812 */ /* 0x000fe200078ef809 */
[----:B------:R-:W-:-:S03]  /*05c0*/  @!P4 IMAD.SHL.U32 R8, R3, 0x100, RZ ;  /* 0x000001000308c824 */ /* 0x000fc600078e00ff */
[----:B------:R-:W-:Y:S01]  /*05d0*/  LOP3.LUT R10, R11, 0x80000000, R10, 0xf8, !PT ;  /* 0x800000000b0a7812 */ /* 0x000fe200078ef80a */
[C---:B------:R-:W-:Y:S02]  /*05e0*/  @P6 IMAD.SHL.U32 R11, R4.reuse, 0x200000, RZ ;  /* 0x00200000040b6824 */ /* 0x040fe400078e00ff */
[----:B------:R-:W-:Y:S02]  /*05f0*/  @P4 IMAD.SHL.U32 R9, R3, 0x200000, RZ ;  /* 0x0020000003094824 */ /* 0x000fe400078e00ff */
[----:B------:R-:W-:Y:S01]  /*0600*/  @!P6 IMAD.SHL.U32 R13, R4, 0x100, RZ ;  /* 0x00000100040de824 */ /* 0x000fe200078e00ff */
[----:B------:R-:W-:Y:S02]  /*0610*/  @!P4 LOP3.LUT R8, R8, 0x7f00, RZ, 0xc0, !PT ;  /* 0x00007f000808c812 */ /* 0x000fe400078ec0ff */
[----:B------:R-:W-:Y:S02]  /*0620*/  @P6 LOP3.LUT R14, R11, 0xfe00000, RZ, 0xc0, !PT ;  /* 0x0fe000000b0e6812 */ /* 0x000fe400078ec0ff */
[----:B------:R-:W-:-:S02]  /*0630*/  @P4 LOP3.LUT R9, R9, 0x70000000, RZ, 0xfc, !PT ;  /* 0x7000000009094812 */ /* 0x000fc400078efcff */
[----:B------:R-:W-:Y:S02]  /*0640*/  @!P6 LOP3.LUT R13, R13, 0x7f00, RZ, 0xc0, !PT ;  /* 0x00007f000d0de812 */ /* 0x000fe400078ec0ff */
[----:B------:R-:W-:Y:S02]  /*0650*/  @!P4 LOP3.LUT R12, R8, 0x3f000000, RZ, 0xfc, !PT ;  /* 0x3f000000080cc812 */ /* 0x000fe400078efcff */
[----:B------:R-:W-:Y:S01]  /*0660*/  @P6 LOP3.LUT R14, R14, 0x70000000, RZ, 0xfc, !PT ;  /* 0x700000000e0e6812 */ /* 0x000fe200078efcff */
[----:B------:R-:W-:Y:S01]  /*0670*/  @P4 FMUL.FTZ R11, R9, 1.9259299443872358531e-34 ;  /* 0x07800000090b4820 */ /* 0x000fe20000410000 */
[----:B------:R-:W-:Y:S01]  /*0680*/  @!P6 LOP3.LUT R13, R13, 0x3f000000, RZ, 0xfc, !PT ;  /* 0x3f0000000d0de812 */ /* 0x000fe200078efcff */
[----:B------:R-:W-:Y:S01]  /*0690*/  @!P4 FADD.FTZ R11, R12, -0.5 ;  /* 0xbf0000000c0bc421 */ /* 0x000fe20000010000 */
[----:B------:R-:W-:Y:S02]  /*06a0*/  IMAD.SHL.U32 R12, R3, 0x1000000, RZ ;  /* 0x01000000030c7824 */ /* 0x000fe400078e00ff */
[----:B------:R-:W-:Y:S01]  /*06b0*/  @P6 FMUL.FTZ R14, R14, 1.9259299443872358531e-34 ;  /* 0x078000000e0e6820 */ /* 0x000fe20000410000 */
[----:B------:R-:W-:Y:S01]  /*06c0*/  @!P6 FADD.FTZ R14, R13, -0.5 ;  /* 0xbf0000000d0ee421 */ /* 0x000fe20000010000 */
[----:B------:R-:W-:Y:S01]  /*06d0*/  IMAD.SHL.U32 R13, R4, 0x1000000, RZ ;  /* 0x01000000040d7824 */ /* 0x000fe200078e00ff */
[----:B------:R-:W-:Y:S01]  /*06e0*/  LOP3.LUT R12, R11, 0x80000000, R12, 0xf8, !PT ;  /* 0x800000000b0c7812 */ /* 0x000fe200078ef80c */
[----:B------:R-:W-:Y:S01]  /*06f0*/  @P0 FMUL.FTZ R8, R16, 1 ;  /* 0x3f80000010080820 */ /* 0x000fe20000410000 */
[----:B------:R-:W-:-:S02]  /*0700*/  @P1 FMUL.FTZ R10, R10, 1 ;  /* 0x3f8000000a0a1820 */ /* 0x000fc40000410000 */
[----:B------:R-:W-:Y:S01]  /*0710*/  LOP3.LUT R27, R14, 0x80000000, R13, 0xf8, !PT ;  /* 0x800000000e1b7812 */ /* 0x000fe200078ef80d */
[----:B------:R-:W-:Y:S01]  /*0720*/  @P2 FMUL.FTZ R12, R12, 1 ;  /* 0x3f8000000c0c2820 */ /* 0x000fe20000410000 */
[----:B------:R-:W-:Y:S02]  /*0730*/  @P0 LEA R14, P4, R19, UR8, 0x3 ;  /* 0x00000008130e0c11 */ /* 0x000fe4000f8818ff */
[C---:B------:R-:W-:Y:S01]  /*0740*/  @P1 LEA R16, P5, R18.reuse, UR8, 0x3 ;  /* 0x0000000812101c11 */ /* 0x040fe2000f8a18ff */
[----:B------:R-:W-:Y:S01]  /*0750*/  @P3 FMUL.FTZ R27, R27, 1 ;  /* 0x3f8000001b1b3820 */ /* 0x000fe20000410000 */
[----:B------:R-:W0:Y:S01]  /*0760*/  @P0 F2F.F64.F32 R8, R8 ;  /* 0x0000000800080310 */ /* 0x000e220000201800 */
[----:B------:R-:W-:Y:S02]  /*0770*/  @P0 LEA.HI.X R15, R19, UR9, R15, 0x3, P4 ;  /* 0x00000009130f0c11 */ /* 0x000fe4000a0f1c0f */
[----:B------:R-:W-:-:S05]  /*0780*/  @P1 LEA.HI.X R17, R18, UR9, R17, 0x3, P5 ;  /* 0x0000000912111c11 */ /* 0x000fca000a8f1c11 */
[----:B------:R-:W1:Y:S01]  /*0790*/  @P1 F2F.F64.F32 R10, R10 ;  /* 0x0000000a000a1310 */ /* 0x000e620000201800 */
[----:B------:R-:W-:-:S07]  /*07a0*/  @P2 LEA R20, P4, R26, UR8, 0x3 ;  /* 0x000000081a142c11 */ /* 0x000fce000f8818ff */
[----:B------:R-:W2:Y:S01]  /*07b0*/  @P2 F2F.F64.F32 R12, R12 ;  /* 0x0000000c000c2310 */ /* 0x000ea20000201800 */
[----:B------:R-:W-:-:S07]  /*07c0*/  @P3 LEA R22, P5, R28, UR8, 0x3 ;  /* 0x000000081c163c11 */ /* 0x000fce000f8a18ff */
[----:B------:R-:W3:Y:S01]  /*07d0*/  @P3 F2F.F64.F32 R18, R27 ;  /* 0x0000001b00123310 */ /* 0x000ee20000201800 */
[----:B------:R-:W-:Y:S02]  /*07e0*/  @P2 LEA.HI.X R21, R26, UR9, R7, 0x3, P4 ;  /* 0x000000091a152c11 */ /* 0x000fe4000a0f1c07 */
[----:B------:R-:W-:Y:S01]  /*07f0*/  @P3 LEA.HI.X R23, R28, UR9, R23, 0x3, P5 ;  /* 0x000000091c173c11 */ /* 0x000fe2000a8f1c17 */
[----:B0-----:R4:W-:Y:S01]  /*0800*/  @P0 STG.E.64 desc[UR10][R14.64], R8 ;  /* 0x000000080e000986 */ /* 0x0019e2000c101b0a */
[----:B------:R-:W-:-:S03]  /*0810*/  ISETP.GE.U32.AND P0, PT, R24, 0x10000, PT ;  /* 0x000100001800780c */ /* 0x000fc60003f06070 */
[----:B-1----:R4:W-:Y:S01]  /*0820*/  @P1 STG.E.64 desc[UR10][R16.64], R10 ;  /* 0x0000000a10001986 */ /* 0x0029e2000c101b0a */
[----:B------:R-:W-:-:S03]  /*0830*/  ISETP.LT.U32.AND P1, PT, R24, UR13, PT ;  /* 0x0000000d18007c0c */ /* 0x000fc6000bf21070 */
[----:B--2---:R4:W-:Y:S04]  /*0840*/  @P2 STG.E.64 desc[UR10][R20.64], R12 ;  /* 0x0000000c14002986 */ /* 0x0049e8000c101b0a */
[----:B---3--:R4:W-:Y:S01]  /*0850*/  @P3 STG.E.64 desc[UR10][R22.64], R18 ;  /* 0x0000001216003986 */ /* 0x0089e2000c101b0a */
[C---:B------:R-:W-:Y:S02]  /*0860*/  ISETP.GE.U32.AND.EX P0, PT, R25.reuse, RZ, PT, P0 ;  /* 0x000000ff1900720c */ /* 0x040fe40003f06100 */
[----:B------:R-:W-:-:S13]  /*0870*/  ISETP.LT.AND.EX P1, PT, R25, UR6, PT, P1 ;  /* 0x0000000619007c0c */ /* 0x000fda000bf21310 */
[----:B----4-:R-:W-:Y:S05]  /*0880*/  @!P0 BRA P1, `(.L_x_2789) ;  /* 0xfffffff800508947 */ /* 0x010fea000083ffff */
[----:B------:R-:W-:Y:S05]  /*0890*/  EXIT ;  /* 0x000000000000794d */ /* 0x000fea0003800000 */
.L_x_2788:
        /* <DEDUP_REMOVED lines=8> */
.L_x_2790:
[----:B0-----:R-:W-:-:S04]  /*0920*/  LEA R6, P0, R3, UR14, 0x2 ;  /* 0x0000000e03067c11 */ /* 0x001fc8000f8010ff */
[----:B------:R-:W-:-:S05]  /*0930*/  LEA.HI.X R7, R3, UR4, R0, 0x2, P0 ;  /* 0x0000000403077c11 */ /* 0x000fca00080f1400 */
[----:B------:R-:W2:Y:S02]  /*0940*/  LDG.E R6, desc[UR10][R6.64] ;  /* 0x0000000a06067981 */ /* 0x000ea4000c1e1900 */
        /* <DEDUP_REMOVED lines=12> */
[----:B------:R-:W-:Y:S01]  /*0a10*/  @P3 IMAD.SHL.U32 R9, R5, 0x200000, RZ ;  /* 0x0020000005093824 */ /* 0x000fe200078e00ff */
        /* <DEDUP_REMOVED lines=26> */
[----:B------:R-:W-:Y:S02]  /*0bc0*/  @P0 LOP3.LUT R7, R7, 0x70000000, RZ, 0xfc, !PT ;  /* 0x7000000007070812 */ /* 0x000fe400078efcff */
[----:B------:R-:W-:Y:S02]  /*0bd0*/  LOP3.LUT R12, R12, 0x80000000, R5, 0xf8, !PT ;  /* 0x800000000c0c7812 */ /* 0x000fe400078ef805 */
[----:B------:R-:W-:Y:S02]  /*0be0*/  @!P2 LOP3.LUT R10, R10, 0x3f000000, RZ, 0xfc, !PT ;  /* 0x3f0000000a0aa812 */ /* 0x000fe400078efcff */
[----:B------:R-:W-:Y:S01]  /*0bf0*/  @!P0 LOP3.LUT R5, R6, 0x3f000000, RZ, 0xfc, !PT ;  /* 0x3f00000006058812 */ /* 0x000fe200078efcff */
[----:B------:R-:W-:Y:S01]  /*0c00*/  FMUL.FTZ R6, R8, 1 ;  /* 0x3f80000008067820 */ /* 0x000fe20000410000 */
[----:B------:R-:W-:Y:S01]  /*0c10*/  @P0 FMUL.FTZ R8, R7, 1.9259299443872358531e-34 ;  /* 0x0780000007080820 */ /* 0x000fe20000410000 */
[----:B------:R-:W-:Y:S01]  /*0c20*/  @!P2 FADD.FTZ R9, R10, -0.5 ;  /* 0xbf0000000a09a421 */ /* 0x000fe20000010000 */
[----:B------:R-:W-:Y:S01]  /*0c30*/  FMUL.FTZ R10, R12, 1 ;  /* 0x3f8000000c0a7820 */ /* 0x000fe20000410000 */
[----:B------:R-:W-:Y:S01]  /*0c40*/  @!P0 FADD.FTZ R8, R5, -0.5 ;  /* 0xbf00000005088421 */ /* 0x000fe20000010000 */
[----:B------:R-:W-:Y:S01]  /*0c50*/  IMAD.SHL.U32 R5, R2, 0x1000000, RZ ;  /* 0x0100000002057824 */ /* 0x000fe200078e00ff */
[----:B------:R-:W-:Y:S01]  /*0c60*/  F2F.F64.F32 R6, R6 ;  /* 0x0000000600067310 */ /* 0x000fe20000201800 */
[----:B------:R-:W-:-:S02]  /*0c70*/  LOP3.LUT R9, R9, 0x80000000, R4, 0xf8, !PT ;  /* 0x8000000009097812 */ /* 0x000fc400078ef804 */
[----:B------:R-:W-:Y:S02]  /*0c80*/  LEA R12, P0, R3, UR8, 0x5 ;  /* 0x00000008030c7c11 */ /* 0x000fe4000f8028ff */
[----:B------:R-:W-:Y:S01]  /*0c90*/  LOP3.LUT R4, R8, 0x80000000, R5, 0xf8, !PT ;  /* 0x8000000008047812 */ /* 0x000fe200078ef805 */
[----:B------:R-:W-:Y:S01]  /*0ca0*/  FMUL.FTZ R8, R9, 1 ;  /* 0x3f80000009087820 */ /* 0x000fe20000410000 */
[C---:B------:R-:W-:Y:S01]  /*0cb0*/  LEA.HI.X R13, R3.reuse, UR9, R0, 0x5, P0 ;  /* 0x00000009030d7c11 */ /* 0x040fe200080f2c00 */
[----:B------:R-:W-:Y:S01]  /*0cc0*/  F2F.F64.F32 R10, R10 ;  /* 0x0000000a000a7310 */ /* 0x000fe20000201800 */
[----:B------:R-:W-:Y:S01]  /*0cd0*/  IADD3 R3, P0, R3, UR5, RZ ;  /* 0x0000000503037c10 */ /* 0x000fe2000ff1e0ff */
[----:B------:R-:W-:-:S03]  /*0ce0*/  FMUL.FTZ R4, R4, 1 ;  /* 0x3f80000004047820 */ /* 0x000fc60000410000 */
[C---:B------:R-:W-:Y:S01]  /*0cf0*/  ISETP.LT.U32.AND P1, PT, R3.reuse, 0x4000, PT ;  /* 0x000040000300780c */ /* 0x040fe20003f21070 */
[----:B------:R-:W-:Y:S02]  /*0d00*/  IMAD.SHL.U32 R2, R3, 0x4, RZ ;  /* 0x0000000403027824 */ /* 0x000fe400078e00ff */
[----:B------:R-:W0:Y:S01]  /*0d10*/  F2F.F64.F32 R8, R8 ;  /* 0x0000000800087310 */ /* 0x000e220000201800 */
[----:B------:R-:W-:Y:S02]  /*0d20*/  IMAD.X R0, RZ, RZ, R0, P0 ;  /* 0x000000ffff007224 */ /* 0x000fe400000e0600 */
[----:B------:R-:W-:-:S03]  /*0d30*/  ISETP.GE.U32.AND P0, PT, R2, UR13, PT ;  /* 0x0000000d02007c0c */ /* 0x000fc6000bf06070 */
[----:B------:R-:W-:Y:S02]  /*0d40*/  SHF.L.U64.HI R2, R3, 0x2, R0 ;  /* 0x0000000203027819 */ /* 0x000fe40000010200 */
[----:B------:R-:W1:Y:S01]  /*0d50*/  F2F.F64.F32 R4, R4 ;  /* 0x0000000400047310 */ /* 0x000e620000201800 */
[----:B------:R-:W-:Y:S02]  /*0d60*/  ISETP.LT.U32.AND.EX P1, PT, R0, RZ, PT, P1 ;  /* 0x000000ff0000720c */ /* 0x000fe40003f21110 */
[----:B------:R-:W-:Y:S01]  /*0d70*/  ISETP.GE.AND.EX P0, PT, R2, UR6, PT, P0 ;  /* 0x0000000602007c0c */ /* 0x000fe2000bf06300 */
[----:B0-----:R0:W-:Y:S04]  /*0d80*/  STG.E.128 desc[UR10][R12.64+0x10], R8 ;  /* 0x000010080c007986 */ /* 0x0011e8000c101d0a */
[----:B-1----:R0:W-:Y:S08]  /*0d90*/  STG.E.128 desc[UR10][R12.64], R4 ;  /* 0x000000040c007986 */ /* 0x0021f0000c101d0a */
[----:B------:R-:W-:Y:S05]  /*0da0*/  @!P0 BRA P1, `(.L_x_2790) ;  /* 0xfffffff800dc8947 */ /* 0x000fea000083ffff */
[----:B------:R-:W-:Y:S05]  /*0db0*/  EXIT ;  /* 0x000000000000794d */ /* 0x000fea0003800000 */
.L_x_2791:
        /* <DEDUP_REMOVED lines=12> */
.L_x_7950:


//--------------------- .text._ZN2at6native55_GLOBAL__N__de093ff9_22_ForeachBinaryOpList_cu_a911ec4325multi_tensor_apply_kernelINS1_18TensorListMetadataILi2EEENS1_11CopyFunctorIdN3c1015Float8_e4m3fnuzELi2ELi1ELi1EEEJNS0_4CopyIdS7_EEEEEvT_T0_DpT1_ --------------------------
	.section	.text._ZN2at6native55_GLOBAL__N__de093ff9_22_ForeachBinaryOpList_cu_a911ec4325multi_tensor_apply_kernelINS1_18TensorListMetadataILi2EEENS1_11CopyFunctorIdN3c1015Float8_e4m3fnuzELi2ELi1ELi1EEEJNS0_4CopyIdS7_EEEEEvT_T0_DpT1_,"ax",@progbits
	.align	128
.text._ZN2at6native55_GLOBAL__N__de093ff9_22_ForeachBinaryOpList_cu_a911ec4325multi_tensor_apply_kernelINS1_18TensorListMetadataILi2EEENS1_11CopyFunctorIdN3c1015Float8_e4m3fnuzELi2ELi1ELi1EEEJNS0_4CopyIdS7_EEEEEvT_T0_DpT1_:
        .type           _ZN2at6native55_GLOBAL__N__de093ff9_22_ForeachBinaryOpList_cu_a911ec4325multi_tensor_apply_kernelINS1_18TensorListMetadataILi2EEENS1_11CopyFunctorIdN3c1015Float8_e4m3fnuzELi2ELi1ELi1EEEJNS0_4CopyIdS7_EEEEEvT_T0_DpT1_,@function
        .size           _ZN2at6native55_GLOBAL__N__de093ff9_22_ForeachBinaryOpList_cu_a911ec4325multi_tensor_apply_kernelINS1_18TensorListMetadataILi2EEENS1_11CopyFunctorIdN3c1015Float8_e4m3fnuzELi2ELi1ELi1EEEJNS0_4CopyIdS7_EEEEEvT_T0_DpT1_,(.L_x_7951 - _ZN2at6native55_GLOBAL__N__de093ff9_22_ForeachBinaryOpList_cu_a911ec4325multi_tensor_apply_kernelINS1_18TensorListMetadataILi2EEENS1_11CopyFunctorIdN3c1015Float8_e4m3fnuzELi2ELi1ELi1EEEJNS0_4CopyIdS7_EEEEEvT_T0_DpT1_)
        .other          _ZN2at6native55_GLOBAL__N__de093ff9_22_ForeachBinaryOpList_cu_a911ec4325multi_tensor_apply_kernelINS1_18TensorListMetadataILi2EEENS1_11CopyFunctorIdN3c1015Float8_e4m3fnuzELi2ELi1ELi1EEEJNS0_4CopyIdS7_EEEEEvT_T0_DpT1_,@"STO_CUDA_ENTRY STV_DEFAULT"
_ZN2at6native55_GLOBAL__N__de093ff9_22_ForeachBinaryOpList_cu_a911ec4325multi_tensor_apply_kernelINS1_18TensorListMetadataILi2EEENS1_11CopyFunctorIdN3c1015Float8_e4m3fnuzELi2ELi1ELi1EEEJNS0_4CopyIdS7_EEEEEvT_T0_DpT1_:
        /* <DEDUP_REMOVED lines=29> */
.L_x_2809:
        /* <DEDUP_REMOVED lines=59> */
.L_x_2796:
[----:B------:R-:W-:Y:S05]  /*0580*/  BSYNC B1 ;  /* 0x0000000000017941 */ /* 0x000fea0003800000 */
.L_x_2795:
[----:B------:R-:W-:Y:S01]  /*0590*/  IMAD.SHL.U32 R9, R9, 0x100000, RZ ;  /* 0x0010000009097824 */ /* 0x000fe200078e00ff */
[----:B------:R-:W-:-:S04]  /*05a0*/  LEA R11, R8, 0x3b800000, 0x17 ;  /* 0x3b800000080b7811 */ /* 0x000fc800078eb8ff */
[----:B------:R-:W-:-:S07]  /*05b0*/  LOP3.LUT R16, R11, R9, R16, 0xfe, !PT ;  /* 0x000000090b107212 */ /* 0x000fce00078efe10 */
.L_x_2794:
[----:B------:R-:W-:Y:S05]  /*05c0*/  BSYNC B0 ;  /* 0x0000000000007941 */ /* 0x000fea0003800000 */
.L_x_2793:
        /* <DEDUP_REMOVED lines=20> */
.L_x_2800:
[----:B------:R-:W-:Y:S05]  /*0710*/  BSYNC B1 ;  /* 0x0000000000017941 */ /* 0x000fea0003800000 */
.L_x_2799:
[----:B------:R-:W-:Y:S01]  /*0720*/  IMAD.SHL.U32 R9, R9, 0x100000, RZ ;  /* 0x0010000009097824 */ /* 0x000fe200078e00ff */
[----:B------:R-:W-:-:S04]  /*0730*/  LEA R11, R8, 0x3b800000, 0x17 ;  /* 0x3b800000080b7811 */ /* 0x000fc800078eb8ff */
[----:B------:R-:W-:-:S07]  /*0740*/  LOP3.LUT R14, R11, R9, R14, 0xfe, !PT ;  /* 0x000000090b0e7212 */ /* 0x000fce00078efe0e */
.L_x_2798:
[----:B------:R-:W-:Y:S05]  /*0750*/  BSYNC B0 ;  /* 0x0000000000007941 */ /* 0x000fea0003800000 */
.L_x_2797:
        /* <DEDUP_REMOVED lines=22> */
.L_x_2804:
[----:B------:R-:W-:Y:S05]  /*08c0*/  BSYNC B1 ;  /* 0x0000000000017941 */ /* 0x000fea0003800000 */
.L_x_2803:
[----:B------:R-:W-:Y:S01]  /*08d0*/  IMAD.SHL.U32 R9, R9, 0x100000, RZ ;  /* 0x0010000009097824 */ /* 0x000fe200078e00ff */
[----:B------:R-:W-:-:S04]  /*08e0*/  LEA R11, R8, 0x3b800000, 0x17 ;  /* 0x3b800000080b7811 */ /* 0x000fc800078eb8ff */
[----:B------:R-:W-:-:S07]  /*08f0*/  LOP3.LUT R12, R11, R9, R12, 0xfe, !PT ;  /* 0x000000090b0c7212 */ /* 0x000fce00078efe0c */
.L_x_2802:
[----:B------:R-:W-:Y:S05]  /*0900*/  BSYNC B0 ;  /* 0x0000000000007941 */ /* 0x000fea0003800000 */
.L_x_2801:
        /* <DEDUP_REMOVED lines=21> */
.L_x_2808:
[----:B------:R-:W-:Y:S05]  /*0a60*/  BSYNC B1 ;  /* 0x0000000000017941 */ /* 0x000fea0003800000 */
.L_x_2807:
[----:B------:R-:W-:Y:S01]  /*0a70*/  IMAD.SHL.U32 R9, R9, 0x100000, RZ ;  /* 0x0010000009097824 */ /* 0x000fe200078e00ff */
[----:B------:R-:W-:-:S04]  /*0a80*/  LEA R8, R8, 0x3b800000, 0x17 ;  /* 0x3b80000008087811 */ /* 0x000fc800078eb8ff */
[----:B------:R-:W-:-:S07]  /*0a90*/  LOP3.LUT R19, R8, R9, R19, 0xfe, !PT ;  /* 0x0000000908137212 */ /* 0x000fce00078efe13 */
.L_x_2806:
[----:B------:R-:W-:Y:S05]  /*0aa0*/  BSYNC B0 ;  /* 0x0000000000007941 */ /* 0x000fea0003800000 */
.L_x_2805:
        /* <DEDUP_REMOVED lines=27> */
.L_x_2792:
        /* <DEDUP_REMOVED lines=8> */
.L_x_2826:
        /* <DEDUP_REMOVED lines=30> */
.L_x_2813:
[----:B------:R-:W-:Y:S05]  /*0ec0*/  BSYNC B1 ;  /* 0x0000000000017941 */ /* 0x000fea0003800000 */
.L_x_2812:
[----:B------:R-:W-:Y:S01]  /*0ed0*/  LEA R8, R5, 0x3b800000, 0x17 ;  /* 0x3b80000005087811 */ /* 0x000fe200078eb8ff */
[----:B------:R-:W-:-:S05]  /*0ee0*/  IMAD.SHL.U32 R5, R7, 0x100000, RZ ;  /* 0x0010000007057824 */ /* 0x000fca00078e00ff */
[----:B------:R-:W-:-:S07]  /*0ef0*/  LOP3.LUT R5, R8, R5, R9, 0xfe, !PT ;  /* 0x0000000508057212 */ /* 0x000fce00078efe09 */
.L_x_2811:
[----:B------:R-:W-:Y:S05]  /*0f00*/  BSYNC B0 ;  /* 0x0000000000007941 */ /* 0x000fea0003800000 */
.L_x_2810:
        /* <DEDUP_REMOVED lines=21> */
.L_x_2817:
[----:B------:R-:W-:Y:S05]  /*1060*/  BSYNC B1 ;  /* 0x0000000000017941 */ /* 0x000fea0003800000 */
.L_x_2816:
[----:B------:R-:W-:Y:S01]  /*1070*/  LEA R9, R6, 0x3b800000, 0x17 ;  /* 0x3b80000006097811 */ /* 0x000fe200078eb8ff */
[----:B------:R-:W-:-:S05]  /*1080*/  IMAD.SHL.U32 R6, R7, 0x100000, RZ ;  /* 0x0010000007067824 */ /* 0x000fca00078e00ff */
[----:B------:R-:W-:-:S07]  /*1090*/  LOP3.LUT R6, R9, R6, R10, 0xfe, !PT ;  /* 0x0000000609067212 */ /* 0x000fce00078efe0a */
.L_x_2815:
[----:B------:R-:W-:Y:S05]  /*10a0*/  BSYNC B0 ;  /* 0x0000000000007941 */ /* 0x000fea0003800000 */
.L_x_2814:
        /* <DEDUP_REMOVED lines=22> */
.L_x_2821:
[----:B------:R-:W-:Y:S05]  /*1210*/  BSYNC B1 ;  /* 0x0000000000017941 */ /* 0x000fea0003800000 */
.L_x_2820:
[----:B------:R-:W-:Y:S01]  /*1220*/  IMAD.SHL.U32 R4, R4, 0x100000, RZ ;  /* 0x0010000004047824 */ /* 0x000fe200078e00ff */
[----:B------:R-:W-:-:S04]  /*1230*/  LEA R7, R7, 0x3b800000, 0x17 ;  /* 0x3b80000007077811 */ /* 0x000fc800078eb8ff */
[----:B------:R-:W-:-:S07]  /*1240*/  LOP3.LUT R8, R7, R4, R10, 0xfe, !PT ;  /* 0x0000000407087212 */ /* 0x000fce00078efe0a */
.L_x_2819:
[----:B------:R-:W-:Y:S05]  /*1250*/  BSYNC B0 ;  /* 0x0000000000007941 */ /* 0x000fea0003800000 */
.L_x_2818:
        /* <DEDUP_REMOVED lines=21> */
.L_x_2825:
[----:B------:R-:W-:Y:S05]  /*13b0*/  BSYNC B1 ;  /* 0x0000000000017941 */ /* 0x000fea0003800000 */
.L_x_2824:
[----:B------:R-:W-:Y:S01]  /*13c0*/  IMAD.SHL.U32 R2, R2, 0x100000, RZ ;  /* 0x0010000002027824 */ /* 0x000fe200078e00ff */
[----:B------:R-:W-:-:S04]  /*13d0*/  LEA R9, R4, 0x3b800000, 0x17 ;  /* 0x3b80000004097811 */ /* 0x000fc800078eb8ff */
[----:B------:R-:W-:-:S07]  /*13e0*/  LOP3.LUT R9, R9, R2, R10, 0xfe, !PT ;  /* 0x0000000209097212 */ /* 0x000fce00078efe0a */
.L_x_2823:
[----:B------:R-:W-:Y:S05]  /*13f0*/  BSYNC B0 ;  /* 0x0000000000007941 */ /* 0x000fea0003800000 */
.L_x_2822:
        /* <DEDUP_REMOVED lines=22> */
.L_x_2827:
        /* <DEDUP_REMOVED lines=10> */
.L_x_7951:


//--------------------- .text._ZN2at6native55_GLOBAL__N__de093ff9_22_ForeachBinaryOpList_cu_a911ec4325multi_tensor_apply_kernelINS1_18TensorListMetadataILi2EEENS1_11CopyFunctorIdN3c1013Float8_e4m3fnELi2ELi1ELi1EEEJNS0_4CopyIdS7_EEEEEvT_T0_DpT1_ --------------------------
	.section	.text._ZN2at6native55_GLOBAL__N__de093ff9_22_ForeachBinaryOpList_cu_a911ec4325multi_tensor_apply_kernelINS1_18TensorListMetadataILi2EEENS1_11CopyFunctorIdN3c1013Float8_e4m3fnELi2ELi1ELi1EEEJNS0_4CopyIdS7_EEEEEvT_T0_DpT1_,"ax",@progbits
	.align	128
.text._ZN2at6native55_GLOBAL__N__de093ff9_22_ForeachBinaryOpList_cu_a911ec4325multi_tensor_apply_kernelINS1_18TensorListMetadataILi2EEENS1_11CopyFunctorIdN3c1013Float8_e4m3fnELi2ELi1ELi1EEEJNS0_4CopyIdS7_EEEEEvT_T0_DpT1_:
        .type           _ZN2at6native55_GLOBAL__N__de093ff9_22_ForeachBinaryOpList_cu_a911ec4325multi_tensor_apply_kernelINS1_18TensorListMetadataILi2EEENS1_11CopyFunctorIdN3c1013Float8_e4m3fnELi2ELi1ELi1EEEJNS0_4CopyIdS7_EEEEEvT_T0_DpT1_,@function
        .size           _ZN2at6native55_GLOBAL__N__de093ff9_22_ForeachBinaryOpList_cu_a911ec4325multi_tensor_apply_kernelINS1_18TensorListMetadataILi2EEENS1_11CopyFunctorIdN3c1013Float8_e4m3fnELi2ELi1ELi1EEEJNS0_4CopyIdS7_EEEEEvT_T0_DpT1_,(.L_x_7952 - _ZN2at6native55_GLOBAL__N__de093ff9_22_ForeachBinaryOpList_cu_a911ec4325multi_tensor_apply_kernelINS1_18TensorListMetadataILi2EEENS1_11CopyFunctorIdN3c1013Float8_e4m3fnELi2ELi1ELi1EEEJNS0_4CopyIdS7_EEEEEvT_T0_DpT1_)
        .other          _ZN2at6native55_GLOBAL__N__de093ff9_22_ForeachBinaryOpList_cu_a911ec4325multi_tensor_apply_kernelINS1_18TensorListMetadataILi2EEENS1_11CopyFunctorIdN3c1013Float8_e4m3fnELi2ELi1ELi1EEEJNS0_4CopyIdS7_EEEEEvT_T0_DpT1_,@"STO_CUDA_ENTRY STV_DEFAULT"
_ZN2at6native55_GLOBAL__N__de093ff9_22_ForeachBinaryOpList_cu_a911ec4325multi_tensor_apply_kernelINS1_18TensorListMetadataILi2EEENS1_11CopyFunctorIdN3c1013Float8_e4m3fnELi2ELi1ELi1EEEJNS0_4CopyIdS7_EEEEEvT_T0_DpT1_:
        /* <DEDUP_REMOVED lines=29> */
.L_x_2837:
[----:B0-----:R-:W-:Y:S01]  /*01d0*/  IADD3 R23, P0, R0, R4, RZ ;  /* 0x0000000400177210 */ /* 0x001fe20007f1e0ff */
[----:B-1----:R-:W-:-:S03]  /*01e0*/  IMAD R6, R2, 0x3, RZ ;  /* 0x0000000302067824 */ /* 0x002fc600078e02ff */
[C---:B------:R-:W-:Y:S01]  /*01f0*/  ISETP.GE.U32.AND P6, PT, R23.reuse, 0x10000, PT ;  /* 0x000100001700780c */ /* 0x040fe20003fc6070 */
[----:B------:R-:W-:Y:S01]  /*0200*/  IMAD.X R24, RZ, RZ, R5, P0 ;  /* 0x000000ffff187224 */ /* 0x000fe200000e0605 */
[-C--:B------:R-:W-:Y:S02]  /*0210*/  IADD3 R3, P2, R2, R23.reuse, RZ ;  /* 0x0000001702037210 */ /* 0x080fe40007f5e0ff */
[-C--:B------:R-:W-:Y:S02]  /*0220*/  IADD3 R6, P5, R6, R23.reuse, RZ ;  /* 0x0000001706067210 */ /* 0x080fe40007fbe0ff */
[----:B------:R-:W-:Y:S01]  /*0230*/  LEA R7, P3, R2, R23, 0x1 ;  /* 0x0000001702077211 */ /* 0x000fe200078608ff */
[--C-:B----4-:R-:W-:Y:S01]  /*0240*/  IMAD.X R8, RZ, RZ, R24.reuse, P2 ;  /* 0x000000ffff087224 */ /* 0x110fe200010e0618 */
        /* <DEDUP_REMOVED lines=17> */
[----:B--23--:R-:W-:-:S04]  /*0360*/  @P0 IADD3 R12, P4, R23, UR14, RZ ;  /* 0x0000000e170c0c10 */ /* 0x00cfc8000ff9e0ff */
        /* <DEDUP_REMOVED lines=31> */
[----:B------:R-:W-:-:S03]  /*0560*/  LEA R12, P0, R23, UR8, 0x3 ;  /* 0x00000008170c7c11 */ /* 0x000fc6000f8018ff */
[----:B------:R-:W-:Y:S01]  /*0570*/  FMUL.FTZ R15, R15, 1 ;  /* 0x3f8000000f0f7820 */ /* 0x000fe20000410000 */
[----:B------:R-:W-:-:S05]  /*0580*/  LEA.HI.X R13, R23, UR9, R24, 0x3, P0 ;  /* 0x00000009170d7c11 */ /* 0x000fca00080f1c18 */
[----:B------:R-:W0:Y:S02]  /*0590*/  F2F.F64.F32 R14, R15 ;  /* 0x0000000f000e7310 */ /* 0x000e240000201800 */
[----:B0-----:R1:W-:Y:S02]  /*05a0*/  STG.E.64 desc[UR10][R12.64], R14 ;  /* 0x0000000e0c007986 */ /* 0x0013e4000c101b0a */
.L_x_2830:
[----:B------:R-:W-:Y:S05]  /*05b0*/  BSYNC B0 ;  /* 0x0000000000007941 */ /* 0x000fea0003800000 */
.L_x_2829:
        /* <DEDUP_REMOVED lines=18> */
[----:B------:R-:W-:Y:S02]  /*06e0*/  LOP3.LUT R13, R14, R13, RZ, 0x30, !PT ;  /* 0x0000000d0e0d7212 */ /* 0x000fe400078e30ff */
[----:B------:R-:W-:Y:S02]  /*06f0*/  LEA R14, P0, R3, UR8, 0x3 ;  /* 0x00000008030e7c11 */ /* 0x000fe4000f8018ff */
[----:B------:R-:W-:Y:S02]  /*0700*/  LOP3.LUT R13, R13, 0x80000000, R12, 0xf8, !PT ;  /* 0x800000000d0d7812 */ /* 0x000fe400078ef80c */
[----:B------:R-:W-:-:S03]  /*0710*/  LEA.HI.X R15, R3, UR9, R8, 0x3, P0 ;  /* 0x00000009030f7c11 */ /* 0x000fc600080f1c08 */
[----:B------:R-:W-:-:S06]  /*0720*/  FMUL.FTZ R13, R13, 1 ;  /* 0x3f8000000d0d7820 */ /* 0x000fcc0000410000 */
[----:B------:R-:W0:Y:S02]  /*0730*/  F2F.F64.F32 R12, R13 ;  /* 0x0000000d000c7310 */ /* 0x000e240000201800 */
[----:B0-----:R2:W-:Y:S02]  /*0740*/  STG.E.64 desc[UR10][R14.64], R12 ;  /* 0x0000000c0e007986 */ /* 0x0015e4000c101b0a */
.L_x_2832:
[----:B------:R-:W-:Y:S05]  /*0750*/  BSYNC B0 ;  /* 0x0000000000007941 */ /* 0x000fea0003800000 */
.L_x_2831:
[----:B------:R-:W-:Y:S04]  /*0760*/  BSSY B0, `(.L_x_2833) ;  /* 0x0000019000007945 */ /* 0x000fe80003800000 */
[----:B------:R-:W-:Y:S05]  /*0770*/  @!P2 BRA `(.L_x_2834) ;  /* 0x00000000005ca947 */ /* 0x000fea0003800000 */
[----:B-----5:R-:W-:Y:S02]  /*0780*/  IMAD.SHL.U32 R3, R20, 0x1000000, RZ ;  /* 0x0100000014037824 */ /* 0x020fe400078e00ff */
[----:B012---:R-:W-:-:S03]  /*0790*/  IMAD.MOV.U32 R14, RZ, RZ, -0x800000 ;  /* 0xff800000ff0e7424 */ /* 0x007fc600078e00ff */
[----:B------:R-:W-:-:S04]  /*07a0*/  LOP3.LUT R8, R3, 0x7f000000, RZ, 0xc0, !PT ;  /* 0x7f00000003087812 */ /* 0x000fc800078ec0ff */
[----:B------:R-:W0:Y:S01]  /*07b0*/  FLO.U32 R12, R8 ;  /* 0x00000008000c7300 */ /* 0x000e2200000e0000 */
[----:B------:R-:W-:-:S05]  /*07c0*/  VIADD R15, R8, 0x1000000 ;  /* 0x01000000080f7836 */ /* 0x000fca0000000000 */
[----:B------:R-:W-:Y:S02]  /*07d0*/  SHF.R.S32.HI R16, RZ, 0x8, R15 ;  /* 0x00000008ff107819 */ /* 0x000fe4000001140f */
[----:B0-----:R-:W-:-:S04]  /*07e0*/  IADD3 R12, -R12, 0x1f, RZ ;  /* 0x0000001f0c0c7810 */ /* 0x001fc80007ffe1ff */
[C---:B------:R-:W-:Y:S01]  /*07f0*/  ISETP.GT.U32.AND P0, PT, R12.reuse, 0x4, PT ;  /* 0x000000040c00780c */ /* 0x040fe20003f04070 */
[----:B------:R-:W-:-:S05]  /*0800*/  VIADD R12, R12, 0xfffffffc ;  /* 0xfffffffc0c0c7836 */ /* 0x000fca0000000000 */
[----:B------:R-:W-:Y:S01]  /*0810*/  SEL R13, R12, RZ, P0 ;  /* 0x000000ff0c0d7207 */ /* 0x000fe20000000000 */
[----:B------:R-:W-:-:S04]  /*0820*/  VIADD R12, R8, 0xffffffff ;  /* 0xffffffff080c7836 */ /* 0x000fc80000000000 */
[----:B------:R-:W-:Y:S01]  /*0830*/  IMAD R14, R13, R14, 0x3c000000 ;  /* 0x3c0000000d0e7424 */ /* 0x000fe200078e020e */
[----:B------:R-:W-:Y:S02]  /*0840*/  SHF.L.U32 R13, R8, R13, RZ ;  /* 0x0000000d080d7219 */ /* 0x000fe400000006ff */
[----:B------:R-:W-:Y:S02]  /*0850*/  SHF.R.S32.HI R12, RZ, 0x1f, R12 ;  /* 0x0000001fff0c7819 */ /* 0x000fe4000001140c */
[----:B------:R-:W-:Y:S02]  /*0860*/  LEA.HI R13, R13, R14, RZ, 0x1c ;  /* 0x0000000e0d0d7211 */ /* 0x000fe400078fe0ff */
[----:B------:R-:W-:Y:S02]  /*0870*/  LEA R14, P0, R7, UR8, 0x3 ;  /* 0x00000008070e7c11 */ /* 0x000fe4000f8018ff */
[----:B------:R-:W-:Y:S02]  /*0880*/  LOP3.LUT R13, R13, 0x7f800000, R16, 0xf8, !PT ;  /* 0x7f8000000d0d7812 */ /* 0x000fe400078ef810 */
[----:B------:R-:W-:-:S02]  /*0890*/  LEA.HI.X R15, R7, UR9, R10, 0x3, P0 ;  /* 0x00000009070f7c11 */ /* 0x000fc400080f1c0a */
[----:B------:R-:W-:-:S04]  /*08a0*/  LOP3.LUT R12, R13, R12, RZ, 0x30, !PT ;  /* 0x0000000c0d0c7212 */ /* 0x000fc800078e30ff */
[----:B------:R-:W-:-:S05]  /*08b0*/  LOP3.LUT R12, R12, 0x80000000, R3, 0xf8, !PT ;  /* 0x800000000c0c7812 */ /* 0x000fca00078ef803 */
[----:B------:R-:W-:-:S06]  /*08c0*/  FMUL.FTZ R12, R12, 1 ;  /* 0x3f8000000c0c7820 */ /* 0x000fcc0000410000 */
[----:B------:R-:W0:Y:S02]  /*08d0*/  F2F.F64.F32 R12, R12 ;  /* 0x0000000c000c7310 */ /* 0x000e240000201800 */
[----:B0-----:R3:W-:Y:S02]  /*08e0*/  STG.E.64 desc[UR10][R14.64], R12 ;  /* 0x0000000c0e007986 */ /* 0x0017e4000c101b0a */
.L_x_2834:
[----:B------:R-:W-:Y:S05]  /*08f0*/  BSYNC B0 ;  /* 0x0000000000007941 */ /* 0x000fea0003800000 */
.L_x_2833:
[----:B------:R-:W-:Y:S04]  /*0900*/  BSSY B0, `(.L_x_2835) ;  /* 0x0000019000007945 */ /* 0x000fe80003800000 */
[----:B------:R-:W-:Y:S05]  /*0910*/  @!P3 BRA `(.L_x_2836) ;  /* 0x00000000005cb947 */ /* 0x000fea0003800000 */
[----:B-----5:R-:W-:Y:S02]  /*0920*/  IMAD.SHL.U32 R3, R21, 0x1000000, RZ ;  /* 0x0100000015037824 */ /* 0x020fe400078e00ff */
[----:B0123--:R-:W-:-:S03]  /*0930*/  IMAD.MOV.U32 R13, RZ, RZ, -0x800000 ;  /* 0xff800000ff0d7424 */ /* 0x00ffc600078e00ff */
        /* <DEDUP_REMOVED lines=13> */
[C---:B------:R-:W-:Y:S02]  /*0a10*/  LEA R8, P0, R6.reuse, UR8, 0x3 ;  /* 0x0000000806087c11 */ /* 0x040fe4000f8018ff */
[----:B------:R-:W-:Y:S02]  /*0a20*/  LOP3.LUT R10, R13, 0x7f800000, R10, 0xf8, !PT ;  /* 0x7f8000000d0a7812 */ /* 0x000fe400078ef80a */
[----:B------:R-:W-:-:S02]  /*0a30*/  LEA.HI.X R9, R6, UR9, R9, 0x3, P0 ;  /* 0x0000000906097c11 */ /* 0x000fc400080f1c09 */
[----:B------:R-:W-:-:S04]  /*0a40*/  LOP3.LUT R10, R10, R7, RZ, 0x30, !PT ;  /* 0x000000070a0a7212 */ /* 0x000fc800078e30ff */
[----:B------:R-:W-:-:S05]  /*0a50*/  LOP3.LUT R10, R10, 0x80000000, R3, 0xf8, !PT ;  /* 0x800000000a0a7812 */ /* 0x000fca00078ef803 */
[----:B------:R-:W-:-:S04]  /*0a60*/  FMUL.FTZ R10, R10, 1 ;  /* 0x3f8000000a0a7820 */ /* 0x000fc80000410000 */
[----:B------:R-:W0:Y:S02]  /*0a70*/  F2F.F64.F32 R12, R10 ;  /* 0x0000000a000c7310 */ /* 0x000e240000201800 */
[----:B0-----:R4:W-:Y:S02]  /*0a80*/  STG.E.64 desc[UR10][R8.64], R12 ;  /* 0x0000000c08007986 */ /* 0x0019e4000c101b0a */
.L_x_2836:
[----:B------:R-:W-:Y:S05]  /*0a90*/  BSYNC B0 ;  /* 0x0000000000007941 */ /* 0x000fea0003800000 */
.L_x_2835:
[----:B------:R-:W-:-:S03]  /*0aa0*/  IMAD.WIDE.U32 R4, R2, 0x4, R4 ;  /* 0x0000000402047825 */ /* 0x000fc600078e0004 */
[C---:B------:R-:W-:Y:S02]  /*0ab0*/  ISETP.GE.U32.AND P0, PT, R4.reuse, 0x10000, PT ;  /* 0x000100000400780c */ /* 0x040fe40003f06070 */
[----:B------:R-:W-:Y:S02]  /*0ac0*/  ISETP.LT.U32.AND P1, PT, R4, UR13, PT ;  /* 0x0000000d04007c0c */ /* 0x000fe4000bf21070 */
[C---:B------:R-:W-:Y:S02]  /*0ad0*/  ISETP.GE.U32.AND.EX P0, PT, R5.reuse, RZ, PT, P0 ;  /* 0x000000ff0500720c */ /* 0x040fe40003f06100 */
[----:B------:R-:W-:-:S13]  /*0ae0*/  ISETP.LT.AND.EX P1, PT, R5, UR6, PT, P1 ;  /* 0x0000000605007c0c */ /* 0x000fda000bf21310 */
[----:B------:R-:W-:Y:S05]  /*0af0*/  @!P0 BRA P1, `(.L_x_2837) ;  /* 0xfffffff400b48947 */ /* 0x000fea000083ffff */
[----:B------:R-:W-:Y:S05]  /*0b00*/  EXIT ;  /* 0x000000000000794d */ /* 0x000fea0003800000 */
.L_x_2828:
        /* <DEDUP_REMOVED lines=8> */
.L_x_2838:
[----:B0-----:R-:W-:-:S04]  /*0b90*/  LEA R8, P0, R3, UR14, 0x2 ;  /* 0x0000000e03087c11 */ /* 0x001fc8000f8010ff */
[----:B------:R-:W-:-:S05]  /*0ba0*/  LEA.HI.X R9, R3, UR4, R0, 0x2, P0 ;  /* 0x0000000403097c11 */ /* 0x000fca00080f1400 */
[----:B------:R-:W2:Y:S01]  /*0bb0*/  LDG.E R8, desc[UR10][R8.64] ;  /* 0x0000000a08087981 */ /* 0x000ea2000c1e1900 */
[----:B------:R-:W-:Y:S01]  /*0bc0*/  IMAD.MOV.U32 R11, RZ, RZ, -0x800000 ;  /* 0xff800000ff0b7424 */ /* 0x000fe200078e00ff */
        /* <DEDUP_REMOVED lines=26> */
[----:B------:R-:W-:Y:S01]  /*0d70*/  SEL R14, R13, RZ, P1 ;  /* 0x000000ff0d0e7207 */ /* 0x000fe20000800000 */
[-C--:B------:R-:W-:Y:S01]  /*0d80*/  IMAD R13, R12, R11.reuse, 0x3c000000 ;  /* 0x3c0000000c0d7424 */ /* 0x080fe200078e020b */
[----:B-1----:R-:W-:Y:S02]  /*0d90*/  IADD3 R15, -R15, 0x1f, RZ ;  /* 0x0000001f0f0f7810 */ /* 0x002fe40007ffe1ff */
[----:B------:R-:W-:Y:S01]  /*0da0*/  SHF.L.U32 R12, R7, R12, RZ ;  /* 0x0000000c070c7219 */ /* 0x000fe200000006ff */
[----:B------:R-:W-:Y:S01]  /*0db0*/  IMAD R16, R14, R11, 0x3c000000 ;  /* 0x3c0000000e107424 */ /* 0x000fe200078e020b */
[C---:B------:R-:W-:Y:S01]  /*0dc0*/  ISETP.GT.U32.AND P0, PT, R15.reuse, 0x4, PT ;  /* 0x000000040f00780c */ /* 0x040fe20003f04070 */
[----:B------:R-:W-:Y:S01]  /*0dd0*/  VIADD R18, R15, 0xfffffffc ;  /* 0xfffffffc0f127836 */ /* 0x000fe20000000000 */
[----:B------:R-:W-:-:S02]  /*0de0*/  SHF.L.U32 R15, R10, R14, RZ ;  /* 0x0000000e0a0f7219 */ /* 0x000fc400000006ff */
[----:B------:R-:W-:Y:S01]  /*0df0*/  LEA.HI R14, R12, R13, RZ, 0x1c ;  /* 0x0000000d0c0e7211 */ /* 0x000fe200078fe0ff */
[----:B------:R-:W-:Y:S01]  /*0e00*/  VIADD R13, R7, 0x1000000 ;  /* 0x01000000070d7836 */ /* 0x000fe20000000000 */
[----:B------:R-:W-:Y:S01]  /*0e10*/  LEA.HI R16, R15, R16, RZ, 0x1c ;  /* 0x000000100f107211 */ /* 0x000fe200078fe0ff */
[C---:B------:R-:W-:Y:S01]  /*0e20*/  VIADD R15, R10.reuse, 0x1000000 ;  /* 0x010000000a0f7836 */ /* 0x040fe20000000000 */
[----:B------:R-:W-:Y:S01]  /*0e30*/  SEL R17, R17, RZ, P2 ;  /* 0x000000ff11117207 */ /* 0x000fe20001000000 */
[----:B------:R-:W-:Y:S01]  /*0e40*/  VIADD R10, R10, 0xffffffff ;  /* 0xffffffff0a0a7836 */ /* 0x000fe20000000000 */
[----:B------:R-:W-:Y:S01]  /*0e50*/  SHF.R.S32.HI R13, RZ, 0x8, R13 ;  /* 0x00000008ff0d7819 */ /* 0x000fe2000001140d */
[----:B------:R-:W-:Y:S01]  /*0e60*/  VIADD R7, R7, 0xffffffff ;  /* 0xffffffff07077836 */ /* 0x000fe20000000000 */
[----:B------:R-:W-:Y:S01]  /*0e70*/  SEL R18, R18, RZ, P0 ;  /* 0x000000ff12127207 */ /* 0x000fe20000000000 */
[----:B------:R-:W-:Y:S01]  /*0e80*/  IMAD R19, R17, R11, 0x3c000000 ;  /* 0x3c00000011137424 */ /* 0x000fe200078e020b */
[----:B------:R-:W-:-:S02]  /*0e90*/  SHF.R.S32.HI R15, RZ, 0x8, R15 ;  /* 0x00000008ff0f7819 */ /* 0x000fc4000001140f */
[----:B------:R-:W-:Y:S01]  /*0ea0*/  LOP3.LUT R14, R14, 0x7f800000, R13, 0xf8, !PT ;  /* 0x7f8000000e0e7812 */ /* 0x000fe200078ef80d */
[C---:B------:R-:W-:Y:S01]  /*0eb0*/  VIADD R13, R8.reuse, 0x1000000 ;  /* 0x01000000080d7836 */ /* 0x040fe20000000000 */
[----:B------:R-:W-:Y:S01]  /*0ec0*/  SHF.L.U32 R12, R8, R17, RZ ;  /* 0x00000011080c7219 */ /* 0x000fe200000006ff */
[----:B------:R-:W-:Y:S01]  /*0ed0*/  IMAD R20, R18, R11, 0x3c000000 ;  /* 0x3c00000012147424 */ /* 0x000fe200078e020b */
[----:B------:R-:W-:Y:S01]  /*0ee0*/  LOP3.LUT R15, R16, 0x7f800000, R15, 0xf8, !PT ;  /* 0x7f800000100f7812 */ /* 0x000fe200078ef80f */
[C---:B------:R-:W-:Y:S01]  /*0ef0*/  VIADD R16, R9.reuse, 0x1000000 ;  /* 0x0100000009107836 */ /* 0x040fe20000000000 */
[C---:B------:R-:W-:Y:S01]  /*0f00*/  SHF.L.U32 R11, R9.reuse, R18, RZ ;  /* 0x00000012090b7219 */ /* 0x040fe200000006ff */
[----:B------:R-:W-:Y:S01]  /*0f10*/  VIADD R8, R8, 0xffffffff ;  /* 0xffffffff08087836 */ /* 0x000fe20000000000 */
[----:B------:R-:W-:Y:S01]  /*0f20*/  LEA.HI R12, R12, R19, RZ, 0x1c ;  /* 0x000000130c0c7211 */ /* 0x000fe200078fe0ff */
[----:B------:R-:W-:Y:S01]  /*0f30*/  VIADD R9, R9, 0xffffffff ;  /* 0xffffffff09097836 */ /* 0x000fe20000000000 */
[----:B------:R-:W-:-:S02]  /*0f40*/  SHF.R.S32.HI R13, RZ, 0x8, R13 ;  /* 0x00000008ff0d7819 */ /* 0x000fc4000001140d */
[----:B------:R-:W-:Y:S02]  /*0f50*/  LEA.HI R11, R11, R20, RZ, 0x1c ;  /* 0x000000140b0b7211 */ /* 0x000fe400078fe0ff */
[----:B------:R-:W-:Y:S02]  /*0f60*/  SHF.R.S32.HI R16, RZ, 0x8, R16 ;  /* 0x00000008ff107819 */ /* 0x000fe40000011410 */
[----:B------:R-:W-:Y:S02]  /*0f70*/  SHF.R.S32.HI R10, RZ, 0x1f, R10 ;  /* 0x0000001fff0a7819 */ /* 0x000fe4000001140a */
[----:B------:R-:W-:Y:S02]  /*0f80*/  LOP3.LUT R13, R12, 0x7f800000, R13, 0xf8, !PT ;  /* 0x7f8000000c0d7812 */ /* 0x000fe400078ef80d */
[----:B------:R-:W-:Y:S02]  /*0f90*/  SHF.R.S32.HI R7, RZ, 0x1f, R7 ;  /* 0x0000001fff077819 */ /* 0x000fe40000011407 */
[----:B------:R-:W-:-:S02]  /*0fa0*/  SHF.R.S32.HI R8, RZ, 0x1f, R8 ;  /* 0x0000001fff087819 */ /* 0x000fc40000011408 */
[----:B------:R-:W-:Y:S02]  /*0fb0*/  LOP3.LUT R16, R11, 0x7f800000, R16, 0xf8, !PT ;  /* 0x7f8000000b107812 */ /* 0x000fe400078ef810 */
[----:B------:R-:W-:Y:S02]  /*0fc0*/  SHF.R.S32.HI R9, RZ, 0x1f, R9 ;  /* 0x0000001fff097819 */ /* 0x000fe40000011409 */
[----:B------:R-:W-:Y:S02]  /*0fd0*/  LOP3.LUT R15, R15, R10, RZ, 0x30, !PT ;  /* 0x0000000a0f0f7212 */ /* 0x000fe400078e30ff */
[----:B------:R-:W-:Y:S02]  /*0fe0*/  LOP3.LUT R14, R14, R7, RZ, 0x30, !PT ;  /* 0x000000070e0e7212 */ /* 0x000fe400078e30ff */
[----:B------:R-:W-:Y:S02]  /*0ff0*/  LOP3.LUT R13, R13, R8, RZ, 0x30, !PT ;  /* 0x000000080d0d7212 */ /* 0x000fe400078e30ff */
[----:B------:R-:W-:-:S02]  /*1000*/  LOP3.LUT R9, R16, R9, RZ, 0x30, !PT ;  /* 0x0000000910097212 */ /* 0x000fc400078e30ff */
[----:B------:R-:W-:Y:S02]  /*1010*/  LOP3.LUT R15, R15, 0x80000000, R6, 0xf8, !PT ;  /* 0x800000000f0f7812 */ /* 0x000fe400078ef806 */
[----:B------:R-:W-:Y:S02]  /*1020*/  LOP3.LUT R14, R14, 0x80000000, R5, 0xf8, !PT ;  /* 0x800000000e0e7812 */ /* 0x000fe400078ef805 */
[----:B------:R-:W-:Y:S01]  /*1030*/  LOP3.LUT R13, R13, 0x80000000, R4, 0xf8, !PT ;  /* 0x800000000d0d7812 */ /* 0x000fe200078ef804 */
[----:B------:R-:W-:Y:S01]  /*1040*/  FMUL.FTZ R6, R15, 1 ;  /* 0x3f8000000f067820 */ /* 0x000fe20000410000 */
[----:B------:R-:W-:Y:S01]  /*1050*/  LOP3.LUT R2, R9, 0x80000000, R2, 0xf8, !PT ;  /* 0x8000000009027812 */ /* 0x000fe200078ef802 */
[----:B------:R-:W-:Y:S01]  /*1060*/  FMUL.FTZ R5, R14, 1 ;  /* 0x3f8000000e057820 */ /* 0x000fe20000410000 */
[----:B------:R-:W-:Y:S01]  /*1070*/  LEA R12, P0, R3, UR8, 0x5 ;  /* 0x00000008030c7c11 */ /* 0x000fe2000f8028ff */
[----:B------:R-:W-:Y:S02]  /*1080*/  FMUL.FTZ R8, R13, 1 ;  /* 0x3f8000000d087820 */ /* 0x000fe40000410000 */
[----:B------:R-:W-:Y:S01]  /*1090*/  FMUL.FTZ R2, R2, 1 ;  /* 0x3f80000002027820 */ /* 0x000fe20000410000 */
[----:B------:R-:W-:Y:S01]  /*10a0*/  F2F.F64.F32 R6, R6 ;  /* 0x0000000600067310 */ /* 0x000fe20000201800 */
[----:B------:R-:W-:-:S02]  /*10b0*/  LEA.HI.X R13, R3, UR9, R0, 0x5, P0 ;  /* 0x00000009030d7c11 */ /* 0x000fc400080f2c00 */
[----:B------:R-:W-:-:S04]  /*10c0*/  IADD3 R3, P0, R3, UR5, RZ ;  /* 0x0000000503037c10 */ /* 0x000fc8000ff1e0ff */
[C---:B------:R-:W-:Y:S01]  /*10d0*/  ISETP.LT.U32.AND P1, PT, R3.reuse, 0x4000, PT ;  /* 0x000040000300780c */ /* 0x040fe20003f21070 */
[----:B------:R-:W0:Y:S01]  /*10e0*/  F2F.F64.F32 R4, R5 ;  /* 0x0000000500047310 */ /* 0x000e220000201800 */
[----:B------:R-:W-:Y:S02]  /*10f0*/  IMAD.SHL.U32 R14, R3, 0x4, RZ ;  /* 0x00000004030e7824 */ /* 0x000fe400078e00ff */
        /* <DEDUP_REMOVED lines=11> */
.L_x_2839:
        /* <DEDUP_REMOVED lines=13> */
.L_x_7952:


//--------------------- .text._ZN2at6native55_GLOBAL__N__de093ff9_22_ForeachBinaryOpList_cu_a911ec4325multi_tensor_apply_kernelINS1_18TensorListMetadataILi2EEENS1_11CopyFunctorIdbLi2ELi1ELi1EEEJNS0_4CopyIdbEEEEEvT_T0_DpT1_ --------------------------
	.section	.text._ZN2at6native55_GLOBAL__N__de093ff9_22_ForeachBinaryOpList_cu_a911ec4325multi_tensor_apply_kernelINS1_18TensorListMetadataILi2EEENS1_11CopyFunctorIdbLi2ELi1ELi1EEEJNS0_4CopyIdbEEEEEvT_T0_DpT1_,"ax",@progbits
	.align	128
.text._ZN2at6native55_GLOBAL__N__de093ff9_22_ForeachBinaryOpList_cu_a911ec4325multi_tensor_apply_kernelINS1_18TensorListMetadataILi2EEENS1_11CopyFunctorIdbLi2ELi1ELi1EEEJNS0_4CopyIdbEEEEEvT_T0_DpT1_:
        .type           _ZN2at6native55_GLOBAL__N__de093ff9_22_ForeachBinaryOpList_cu_a911ec4325multi_tensor_apply_kernelINS1_18TensorListMetadataILi2EEENS1_11CopyFunctorIdbLi2ELi1ELi1EEEJNS0_4CopyIdbEEEEEvT_T0_DpT1_,@function
        .size           _ZN2at6native55_GLOBAL__N__de093ff9_22_ForeachBinaryOpList_cu_a911ec4325multi_tensor_apply_kernelINS1_18TensorListMetadataILi2EEENS1_11CopyFunctorIdbLi2ELi1ELi1EEEJNS0_4CopyIdbEEEEEvT_T0_DpT1_,(.L_x_7953 - _ZN2at6native55_GLOBAL__N__de093ff9_22_ForeachBinaryOpList_cu_a911ec4325multi_tensor_apply_kernelINS1_18TensorListMetadataILi2EEENS1_11CopyFunctorIdbLi2ELi1ELi1EEEJNS0_4CopyIdbEEEEEvT_T0_DpT1_)
        .other          _ZN2at6native55_GLOBAL__N__de093ff9_22_ForeachBinaryOpList_cu_a911ec4325multi_tensor_apply_kernelINS1_18TensorListMetadataILi2EEENS1_11CopyFunctorIdbLi2ELi1ELi1EEEJNS0_4CopyIdbEEEEEvT_T0_DpT1_,@"STO_CUDA_ENTRY STV_DEFAULT"
_ZN2at6native55_GLOBAL__N__de093ff9_22_ForeachBinaryOpList_cu_a911ec4325multi_tensor_apply_kernelINS1_18TensorListMetadataILi2EEENS1_11CopyFunctorIdbLi2ELi1ELi1EEEJNS0_4CopyIdbEEEEEvT_T0_DpT1_:
        /* <DEDUP_REMOVED lines=28> */
.L_x_2841:
[----:B0-----:R-:W-:Y:S01]  /*01c0*/  IADD3 R24, P1, R5, R18, RZ ;  /* 0x0000001205187210 */ /* 0x001fe20007f3e0ff */
[----:B-1----:R-:W-:-:S03]  /*01d0*/  IMAD R29, R8, 0x3, RZ ;  /* 0x00000003081d7824 */ /* 0x002fc600078e02ff */
[C---:B------:R-:W-:Y:S01]  /*01e0*/  ISETP.GE.U32.AND P0, PT, R24.reuse, 0x10000, PT ;  /* 0x000100001800780c */ /* 0x040fe20003f06070 */
[----:B------:R-:W-:Y:S01]  /*01f0*/  IMAD.X R21, RZ, RZ, R23, P1 ;  /* 0x000000ffff157224 */ /* 0x000fe200008e0617 */
[----:B------:R-:W-:Y:S02]  /*0200*/  ISETP.LT.U32.AND P1, PT, R24, R3, PT ;  /* 0x000000031800720c */ /* 0x000fe40003f21070 */
[----:B------:R-:W-:Y:S02]  /*0210*/  LEA R27, P3, R8, R24, 0x1 ;  /* 0x00000018081b7211 */ /* 0x000fe400078608ff */
[----:B------:R-:W-:Y:S02]  /*0220*/  ISETP.GE.U32.AND.EX P0, PT, R21, RZ, PT, P0 ;  /* 0x000000ff1500720c */ /* 0x000fe40003f06100 */
[----:B------:R-:W-:Y:S01]  /*0230*/  ISETP.GE.U32.AND P2, PT, R27, 0x10000, PT ;  /* 0x000100001b00780c */ /* 0x000fe20003f46070 */
[----:B------:R-:W-:Y:S01]  /*0240*/  IMAD.X R13, RZ, RZ, R21, P3 ;  /* 0x000000ffff0d7224 */ /* 0x000fe200018e0615 */
[----:B------:R-:W-:-:S02]  /*0250*/  ISETP.LT.AND.EX P0, PT, R21, R0, !P0, P1 ;  /* 0x000000001500720c */ /* 0x000fc40004701310 */
[----:B------:R-:W-:Y:S02]  /*0260*/  IADD3 R22, P1, R8, R24, RZ ;  /* 0x0000001808167210 */ /* 0x000fe40007f3e0ff */
[-C--:B------:R-:W-:Y:S02]  /*0270*/  ISETP.LT.U32.AND P3, PT, R27, R3.reuse, PT ;  /* 0x000000031b00720c */ /* 0x080fe40003f61070 */
[C---:B------:R-:W-:Y:S01]  /*0280*/  ISETP.GE.U32.AND P5, PT, R22.reuse, 0x10000, PT ;  /* 0x000100001600780c */ /* 0x040fe20003fa6070 */
[----:B------:R-:W-:Y:S01]  /*0290*/  IMAD.X R25, RZ, RZ, R21, P1 ;  /* 0x000000ffff197224 */ /* 0x000fe200008e0615 */
[----:B------:R-:W-:-:S04]  /*02a0*/  ISETP.LT.U32.AND P1, PT, R22, R3, PT ;  /* 0x000000031600720c */ /* 0x000fc80003f21070 */
[C---:B------:R-:W-:Y:S02]  /*02b0*/  ISETP.GE.U32.AND.EX P5, PT, R25.reuse, RZ, PT, P5 ;  /* 0x000000ff1900720c */ /* 0x040fe40003fa6150 */
[----:B------:R-:W-:Y:S02]  /*02c0*/  @P0 IADD3 R14, P4, R24, R4, RZ ;  /* 0x00000004180e0210 */ /* 0x000fe40007f9e0ff */
[----:B------:R-:W-:Y:S02]  /*02d0*/  ISETP.LT.AND.EX P1, PT, R25, R0, !P5, P1 ;  /* 0x000000001900720c */ /* 0x000fe40006f21310 */
[----:B------:R-:W-:Y:S01]  /*02e0*/  ISETP.GE.U32.AND.EX P5, PT, R13, RZ, PT, P2 ;  /* 0x000000ff0d00720c */ /* 0x000fe20003fa6120 */
[----:B------:R-:W-:Y:S01]  /*02f0*/  @P0 IMAD.X R15, R21, 0x1, R2, P4 ;  /* 0x00000001150f0824 */ /* 0x000fe200020e0602 */
[----:B------:R-:W-:-:S04]  /*0300*/  IADD3 R29, P4, R29, R24, RZ ;  /* 0x000000181d1d7210 */ /* 0x000fc80007f9e0ff */
[----:B------:R0:W2:Y:S01]  /*0310*/  @P0 LDG.E.U8 R11, desc[UR4][R14.64] ;  /* 0x000000040e0b0981 */ /* 0x0000a2000c1e1100 */
[----:B------:R-:W-:Y:S01]  /*0320*/  IMAD.X R19, RZ, RZ, R21, P4 ;  /* 0x000000ffff137224 */ /* 0x000fe200020e0615 */
[----:B------:R-:W-:Y:S02]  /*0330*/  ISETP.GE.U32.AND P2, PT, R29, 0x10000, PT ;  /* 0x000100001d00780c */ /* 0x000fe40003f46070 */
[----:B------:R-:W-:Y:S02]  /*0340*/  ISETP.LT.AND.EX P3, PT, R13, R0, !P5, P3 ;  /* 0x000000000d00720c */ /* 0x000fe40006f61330 */
[----:B------:R-:W-:Y:S02]  /*0350*/  ISETP.LT.U32.AND P4, PT, R29, R3, PT ;  /* 0x000000031d00720c */ /* 0x000fe40003f81070 */
[----:B------:R-:W-:Y:S02]  /*0360*/  ISETP.GE.U32.AND.EX P2, PT, R19, RZ, PT, P2 ;  /* 0x000000ff1300720c */ /* 0x000fe40003f46120 */
[----:B------:R-:W-:-:S02]  /*0370*/  @P1 IADD3 R16, P5, R22, R4, RZ ;  /* 0x0000000416101210 */ /* 0x000fc40007fbe0ff */
[----:B------:R-:W-:-:S03]  /*0380*/  ISETP.LT.AND.EX P4, PT, R19, R0, !P2, P4 ;  /* 0x000000001300720c */ /* 0x000fc60005781340 */
[----:B------:R-:W-:Y:S02]  /*0390*/  @P1 IMAD.X R17, R25, 0x1, R2, P5 ;  /* 0x0000000119111824 */ /* 0x000fe400028e0602 */
[----:B0-----:R-:W-:-:S03]  /*03a0*/  @P3 IADD3 R14, P2, R27, R4, RZ ;  /* 0x000000041b0e3210 */ /* 0x001fc60007f5e0ff */
[----:B------:R0:W3:Y:S02]  /*03b0*/  @P1 LDG.E.U8 R12, desc[UR4][R16.64] ;  /* 0x00000004100c1981 */ /* 0x0000e4000c1e1100 */
[----:B------:R-:W-:-:S05]  /*03c0*/  @P3 IMAD.X R15, R13, 0x1, R2, P2 ;  /* 0x000000010d0f3824 */ /* 0x000fca00010e0602 */
[----:B------:R1:W4:Y:S01]  /*03d0*/  @P3 LDG.E.U8 R9, desc[UR4][R14.64] ;  /* 0x000000040e093981 */ /* 0x000322000c1e1100 */
[----:B0-----:R-:W-:-:S05]  /*03e0*/  @P4 IADD3 R16, P2, R29, R4, RZ ;  /* 0x000000041d104210 */ /* 0x001fca0007f5e0ff */
[----:B------:R-:W-:-:S05]  /*03f0*/  @P4 IMAD.X R17, R19, 0x1, R2, P2 ;  /* 0x0000000113114824 */ /* 0x000fca00010e0602 */
[----:B------:R0:W5:Y:S01]  /*0400*/  @P4 LDG.E.U8 R10, desc[UR4][R16.64] ;  /* 0x00000004100a4981 */ /* 0x000162000c1e1100 */
[----:B------:R-:W-:-:S04]  /*0410*/  @P0 LEA R20, P2, R24, R6, 0x3 ;  /* 0x0000000618140211 */ /* 0x000fc800078418ff */
[----:B------:R-:W-:Y:S02]  /*0420*/  @P0 LEA.HI.X R21, R24, R7, R21, 0x3, P2 ;  /* 0x0000000718150211 */ /* 0x000fe400010f1c15 */
[----:B--2---:R-:W-:-:S04]  /*0430*/  @P0 PRMT R26, R11, 0x8880, RZ ;  /* 0x000088800b1a0816 */ /* 0x004fc800000000ff */
[----:B------:R-:W-:-:S04]  /*0440*/  @P0 PRMT R26, R26, 0x7710, RZ ;  /* 0x000077101a1a0816 */ /* 0x000fc800000000ff */
[----:B-1----:R-:W1:Y:S01]  /*0450*/  @P0 I2F.F64.S16 R14, R26 ;  /* 0x0000001a000e0312 */ /* 0x002e620000101c00 */
[----:B---3--:R-:W-:-:S04]  /*0460*/  @P1 PRMT R28, R12, 0x8880, RZ ;  /* 0x000088800c1c1816 */ /* 0x008fc800000000ff */
[----:B------:R-:W-:Y:S01]  /*0470*/  @P1 PRMT R28, R28, 0x7710, RZ ;  /* 0x000077101c1c1816 */ /* 0x000fe200000000ff */
[----:B-1----:R1:W-:Y:S01]  /*0480*/  @P0 STG.E.64 desc[UR4][R20.64], R14 ;  /* 0x0000000e14000986 */ /* 0x0023e2000c101b04 */
[----:B0-----:R-:W-:Y:S02]  /*0490*/  @P1 LEA R16, P0, R22, R6, 0x3 ;  /* 0x0000000616101211 */ /* 0x001fe400078018ff */
[----:B----4-:R-:W-:Y:S01]  /*04a0*/  @P3 PRMT R24, R9, 0x8880, RZ ;  /* 0x0000888009183816 */ /* 0x010fe200000000ff */
[----:B-1----:R-:W0:Y:S01]  /*04b0*/  @P1 I2F.F64.S16 R14, R28 ;  /* 0x0000001c000e1312 */ /* 0x002e220000101c00 */
[----:B-----5:R-:W-:Y:S02]  /*04c0*/  @P4 PRMT R26, R10, 0x8880, RZ ;  /* 0x000088800a1a4816 */ /* 0x020fe400000000ff */
[----:B------:R-:W-:Y:S02]  /*04d0*/  @P3 PRMT R24, R24, 0x7710, RZ ;  /* 0x0000771018183816 */ /* 0x000fe400000000ff */
[----:B------:R-:W-:-:S02]  /*04e0*/  @P1 LEA.HI.X R17, R22, R7, R25, 0x3, P0 ;  /* 0x0000000716111211 */ /* 0x000fc400000f1c19 */
[----:B------:R-:W-:Y:S02]  /*04f0*/  @P4 PRMT R22, R26, 0x7710, RZ ;  /* 0x000077101a164816 */ /* 0x000fe400000000ff */
[----:B------:R-:W1:Y:S01]  /*0500*/  @P3 I2F.F64.S16 R24, R24 ;  /* 0x0000001800183312 */ /* 0x000e620000101c00 */
[----:B0-----:R0:W-:Y:S01]  /*0510*/  @P1 STG.E.64 desc[UR4][R16.64], R14 ;  /* 0x0000000e10001986 */ /* 0x0011e2000c101b04 */
[-C--:B------:R-:W-:Y:S02]  /*0520*/  @P4 LEA R20, P1, R29, R6.reuse, 0x3 ;  /* 0x000000061d144211 */ /* 0x080fe400078218ff */
[----:B------:R-:W-:Y:S02]  /*0530*/  @P3 LEA R26, P0, R27, R6, 0x3 ;  /* 0x000000061b1a3211 */ /* 0x000fe400078018ff */
[-C--:B------:R-:W-:Y:S01]  /*0540*/  @P4 LEA.HI.X R21, R29, R7.reuse, R19, 0x3, P1 ;  /* 0x000000071d154211 */ /* 0x080fe200008f1c13 */
[----:B------:R-:W-:Y:S01]  /*0550*/  IMAD.MOV.U32 R19, RZ, RZ, R23 ;  /* 0x000000ffff137224 */ /* 0x000fe200078e0017 */
[----:B0-----:R-:W0:Y:S01]  /*0560*/  @P4 I2F.F64.S16 R16, R22 ;  /* 0x0000001600104312 */ /* 0x001e220000101c00 */
[----:B------:R-:W-:Y:S01]  /*0570*/  @P3 LEA.HI.X R27, R27, R7, R13, 0x3, P0 ;  /* 0x000000071b1b3211 */ /* 0x000fe200000f1c0d */
[----:B------:R-:W-:-:S04]  /*0580*/  IMAD.WIDE.U32 R18, R8, 0x4, R18 ;  /* 0x0000000408127825 */ /* 0x000fc800078e0012 */
[----:B-1----:R2:W-:Y:S01]  /*0590*/  @P3 STG.E.64 desc[UR4][R26.64], R24 ;  /* 0x000000181a003986 */ /* 0x0025e2000c101b04 */
[C---:B------:R-:W-:Y:S02]  /*05a0*/  ISETP.GE.U32.AND P0, PT, R18.reuse, 0x10000, PT ;  /* 0x000100001200780c */ /* 0x040fe40003f06070 */
[----:B------:R-:W-:Y:S01]  /*05b0*/  ISETP.LT.U32.AND P1, PT, R18, R3, PT ;  /* 0x000000031200720c */ /* 0x000fe20003f21070 */
[----:B0-----:R2:W-:Y:S01]  /*05c0*/  @P4 STG.E.64 desc[UR4][R20.64], R16 ;  /* 0x0000001014004986 */ /* 0x0015e2000c101b04 */
[C---:B------:R-:W-:Y:S02]  /*05d0*/  ISETP.GE.U32.AND.EX P0, PT, R19.reuse, RZ, PT, P0 ;  /* 0x000000ff1300720c */ /* 0x040fe40003f06100 */
[----:B------:R-:W-:Y:S01]  /*05e0*/  ISETP.LT.AND.EX P1, PT, R19, R0, PT, P1 ;  /* 0x000000001300720c */ /* 0x000fe20003f21310 */
[----:B------:R-:W-:-:S12]  /*05f0*/  IMAD.MOV.U32 R23, RZ, RZ, R19 ;  /* 0x000000ffff177224 */ /* 0x000fd800078e0013 */
[----:B--2---:R-:W-:Y:S05]  /*0600*/  @!P0 BRA P1, `(.L_x_2841) ;  /* 0xfffffff800ec8947 */ /* 0x004fea000083ffff */
[----:B------:R-:W-:Y:S05]  /*0610*/  EXIT ;  /* 0x000000000000794d */ /* 0x000fea0003800000 */
.L_x_2840:
        /* <DEDUP_REMOVED lines=8> */
.L_x_2842:
[----:B0-----:R-:W-:-:S04]  /*06a0*/  LEA R12, P0, R17, R4, 0x2 ;  /* 0x00000004110c7211 */ /* 0x001fc800078010ff */
[----:B------:R-:W-:-:S05]  /*06b0*/  LEA.HI.X R13, R17, R2, R5, 0x2, P0 ;  /* 0x00000002110d7211 */ /* 0x000fca00000f1405 */
[----:B------:R-:W2:Y:S01]  /*06c0*/  LDG.E R12, desc[UR4][R12.64] ;  /* 0x000000040c0c7981 */ /* 0x000ea2000c1e1900 */
[----:B------:R-:W-:-:S04]  /*06d0*/  LEA R18, P0, R17, R6, 0x5 ;  /* 0x0000000611127211 */ /* 0x000fc800078028ff */
[C---:B------:R-:W-:Y:S02]  /*06e0*/  LEA.HI.X R19, R17.reuse, R7, R5, 0x5, P0 ;  /* 0x0000000711137211 */ /* 0x040fe400000f2c05 */
[----:B------:R-:W-:-:S04]  /*06f0*/  IADD3 R17, P0, R17, UR6, RZ ;  /* 0x0000000611117c10 */ /* 0x000fc8000ff1e0ff */
[----:B------:R-:W-:Y:S01]  /*0700*/  ISETP.LT.U32.AND P1, PT, R17, 0x4000, PT ;  /* 0x000040001100780c */ /* 0x000fe20003f21070 */
[----:B------:R-:W-:-:S05]  /*0710*/  IMAD.X R5, RZ, RZ, R5, P0 ;  /* 0x000000ffff057224 */ /* 0x000fca00000e0605 */
[----:B------:R-:W-:Y:S02]  /*0720*/  SHF.L.U64.HI R21, R17, 0x2, R5 ;  /* 0x0000000211157819 */ /* 0x000fe40000010205 */
[----:B------:R-:W-:Y:S02]  /*0730*/  ISETP.LT.U32.AND.EX P1, PT, R5, RZ, PT, P1 ;  /* 0x000000ff0500720c */ /* 0x000fe40003f21110 */
[C---:B--2---:R-:W-:Y:S02]  /*0740*/  PRMT R10, R12.reuse, 0x9991, RZ ;  /* 0x000099910c0a7816 */ /* 0x044fe400000000ff */
[C---:B------:R-:W-:Y:S02]  /*0750*/  PRMT R8, R12.reuse, 0x8880, RZ ;  /* 0x000088800c087816 */ /* 0x040fe400000000ff */
[C---:B------:R-:W-:Y:S02]  /*0760*/  PRMT R14, R12.reuse, 0xbbb3, RZ ;  /* 0x0000bbb30c0e7816 */ /* 0x040fe400000000ff */
[----:B------:R-:W-:-:S02]  /*0770*/  PRMT R16, R12, 0xaaa2, RZ ;  /* 0x0000aaa20c107816 */ /* 0x000fc400000000ff */
[----:B------:R-:W-:Y:S02]  /*0780*/  PRMT R10, R10, 0x7710, RZ ;  /* 0x000077100a0a7816 */ /* 0x000fe400000000ff */
[----:B------:R-:W-:Y:S02]  /*0790*/  PRMT R8, R8, 0x7710, RZ ;  /* 0x0000771008087816 */ /* 0x000fe400000000ff */
[----:B------:R-:W-:Y:S02]  /*07a0*/  PRMT R14, R14, 0x7710, RZ ;  /* 0x000077100e0e7816 */ /* 0x000fe400000000ff */
[----:B------:R-:W-:Y:S01]  /*07b0*/  PRMT R12, R16, 0x7710, RZ ;  /* 0x00007710100c7816 */ /* 0x000fe200000000ff */
[----:B------:R-:W-:Y:S01]  /*07c0*/  I2F.F64.S16 R10, R10 ;  /* 0x0000000a000a7312 */ /* 0x000fe20000101c00 */
[----:B------:R-:W-:-:S05]  /*07d0*/  IMAD.SHL.U32 R16, R17, 0x4, RZ ;  /* 0x0000000411107824 */ /* 0x000fca00078e00ff */
[----:B------:R-:W-:Y:S02]  /*07e0*/  ISETP.GE.U32.AND P0, PT, R16, R3, PT ;  /* 0x000000031000720c */ /* 0x000fe40003f06070 */
[----:B------:R-:W0:Y:S02]  /*07f0*/  I2F.F64.S16 R8, R8 ;  /* 0x0000000800087312 */ /* 0x000e240000101c00 */
[----:B------:R-:W-:-:S06]  /*0800*/  ISETP.GE.AND.EX P0, PT, R21, R0, PT, P0 ;  /* 0x000000001500720c */ /* 0x000fcc0003f06300 */
[----:B------:R-:W-:Y:S01]  /*0810*/  I2F.F64.S16 R14, R14 ;  /* 0x0000000e000e7312 */ /* 0x000fe20000101c00 */
[----:B0-----:R0:W-:Y:S07]  /*0820*/  STG.E.128 desc[UR4][R18.64], R8 ;  /* 0x0000000812007986 */ /* 0x0011ee000c101d04 */
[----:B------:R-:W1:Y:S02]  /*0830*/  I2F.F64.S16 R12, R12 ;  /* 0x0000000c000c7312 */ /* 0x000e640000101c00 */
[----:B-1----:R0:W-:Y:S01]  /*0840*/  STG.E.128 desc[UR4][R18.64+0x10], R12 ;  /* 0x0000100c12007986 */ /* 0x0021e2000c101d04 */
[----:B------:R-:W-:Y:S05]  /*0850*/  @!P0 BRA P1, `(.L_x_2842) ;  /* 0xfffffffc00908947 */ /* 0x000fea000083ffff */
[----:B------:R-:W-:Y:S05]  /*0860*/  EXIT ;  /* 0x000000000000794d */ /* 0x000fea0003800000 */
.L_x_2843:
        /* <DEDUP_REMOVED lines=9> */
.L_x_7953:


//--------------------- .text._ZN2at6native55_GLOBAL__N__de093ff9_22_ForeachBinaryOpList_cu_a911ec4325multi_tensor_apply_kernelINS1_18TensorListMetadataILi2EEENS1_11CopyFunctorIdN3c108BFloat16ELi2ELi1ELi1EEEJNS0_4CopyIdS7_EEEEEvT_T0_DpT1_ --------------------------
	.section	.text._ZN2at6native55_GLOBAL__N__de093ff9_22_ForeachBinaryOpList_cu_a911ec4325multi_tensor_apply_kernelINS1_18TensorListMetadataILi2EEENS1_11CopyFunctorIdN3c108BFloat16ELi2ELi1ELi1EEEJNS0_4CopyIdS7_EEEEEvT_T0_DpT1_,"ax",@progbits
	.align	128
.text._ZN2at6native55_GLOBAL__N__de093ff9_22_ForeachBinaryOpList_cu_a911ec4325multi_tensor_apply_kernelINS1_18TensorListMetadataILi2EEENS1_11CopyFunctorIdN3c108BFloat16ELi2ELi1ELi1EEEJNS0_4CopyIdS7_EEEEEvT_T0_DpT1_:
        .type           _ZN2at6native55_GLOBAL__N__de093ff9_22_ForeachBinaryOpList_cu_a911ec4325multi_tensor_apply_kernelINS1_18TensorListMetadataILi2EEENS1_11CopyFunctorIdN3c108BFloat16ELi2ELi1ELi1EEEJNS0_4CopyIdS7_EEEEEvT_T0_DpT1_,@function
        .size           _ZN2at6native55_GLOBAL__N__de093ff9_22_ForeachBinaryOpList_cu_a911ec4325multi_tensor_apply_kernelINS1_18TensorListMetadataILi2EEENS1_11CopyFunctorIdN3c108BFloat16ELi2ELi1ELi1EEEJNS0_4CopyIdS7_EEEEEvT_T0_DpT1_,(.L_x_7954 - _ZN2at6native55_GLOBAL__N__de093ff9_22_ForeachBinaryOpList_cu_a911ec4325multi_tensor_apply_kernelINS1_18TensorListMetadataILi2EEENS1_11CopyFunctorIdN3c108BFloat16ELi2ELi1ELi1EEEJNS0_4CopyIdS7_EEEEEvT_T0_DpT1_)
        .other          _ZN2at6native55_GLOBAL__N__de093ff9_22_ForeachBinaryOpList_cu_a911ec4325multi_tensor_apply_kernelINS1_18TensorListMetadataILi2EEENS1_11CopyFunctorIdN3c108BFloat16ELi2ELi1ELi1EEEJNS0_4CopyIdS7_EEEEEvT_T0_DpT1_,@"STO_CUDA_ENTRY STV_DEFAULT"
_ZN2at6native55_GLOBAL__N__de093ff9_22_ForeachBinaryOpList_cu_a911ec4325multi_tensor_apply_kernelINS1_18TensorListMetadataILi2EEENS1_11CopyFunctorIdN3c108BFloat16ELi2ELi1ELi1EEEJNS0_4CopyIdS7_EEEEEvT_T0_DpT1_:
        /* <DEDUP_REMOVED lines=28> */
.L_x_2845:
        /* <DEDUP_REMOVED lines=16> */
[C---:B------:R-:W-:Y:S02]  /*02c0*/  @P0 LEA R16, P4, R24.reuse, R14, 0x1 ;  /* 0x0000000e18100211 */ /* 0x040fe400078808ff */
[----:B------:R-:W-:Y:S02]  /*02d0*/  ISETP.LT.AND.EX P1, PT, R25, R2, !P5, P1 ;  /* 0x000000021900720c */ /* 0x000fe40006f21310 */
[--C-:B------:R-:W-:Y:S02]  /*02e0*/  @P0 LEA.HI.X R17, R24, R15, R21.reuse, 0x1, P4 ;  /* 0x0000000f18110211 */ /* 0x100fe400020f0c15 */
[----:B------:R-:W-:Y:S02]  /*02f0*/  IADD3 R29, P4, R29, R24, RZ ;  /* 0x000000181d1d7210 */ /* 0x000fe40007f9e0ff */
[----:B------:R-:W-:Y:S01]  /*0300*/  ISETP.GE.U32.AND.EX P5, PT, R9, RZ, PT, P2 ;  /* 0x000000ff0900720c */ /* 0x000fe20003fa6120 */
[----:B------:R0:W2:Y:S01]  /*0310*/  @P0 LDG.E.U16 R7, desc[UR4][R16.64] ;  /* 0x0000000410070981 */ /* 0x0000a2000c1e1500 */
[----:B------:R-:W-:Y:S01]  /*0320*/  ISETP.GE.U32.AND P2, PT, R29, 0x10000, PT ;  /* 0x000100001d00780c */ /* 0x000fe20003f46070 */
[----:B------:R-:W-:Y:S01]  /*0330*/  IMAD.X R11, RZ, RZ, R21, P4 ;  /* 0x000000ffff0b7224 */ /* 0x000fe200020e0615 */
[----:B------:R-:W-:-:S02]  /*0340*/  ISETP.LT.AND.EX P3, PT, R9, R2, !P5, P3 ;  /* 0x000000020900720c */ /* 0x000fc40006f61330 */
[----:B------:R-:W-:Y:S02]  /*0350*/  ISETP.LT.U32.AND P4, PT, R29, R0, PT ;  /* 0x000000001d00720c */ /* 0x000fe40003f81070 */
[C---:B------:R-:W-:Y:S02]  /*0360*/  ISETP.GE.U32.AND.EX P2, PT, R11.reuse, RZ, PT, P2 ;  /* 0x000000ff0b00720c */ /* 0x040fe40003f46120 */
[C---:B------:R-:W-:Y:S02]  /*0370*/  @P1 LEA R18, P5, R22.reuse, R14, 0x1 ;  /* 0x0000000e16121211 */ /* 0x040fe400078a08ff */
[----:B------:R-:W-:Y:S02]  /*0380*/  ISETP.LT.AND.EX P4, PT, R11, R2, !P2, P4 ;  /* 0x000000020b00720c */ /* 0x000fe40005781340 */
[----:B------:R-:W-:-:S03]  /*0390*/  @P1 LEA.HI.X R19, R22, R15, R25, 0x1, P5 ;  /* 0x0000000f16131211 */ /* 0x000fc600028f0c19 */
[C---:B0-----:R-:W-:Y:S02]  /*03a0*/  @P3 LEA R16, P2, R27.reuse, R14, 0x1 ;  /* 0x0000000e1b103211 */ /* 0x041fe400078408ff */
[----:B------:R0:W3:Y:S02]  /*03b0*/  @P1 LDG.E.U16 R8, desc[UR4][R18.64] ;  /* 0x0000000412081981 */ /* 0x0000e4000c1e1500 */
[----:B------:R-:W-:-:S05]  /*03c0*/  @P3 LEA.HI.X R17, R27, R15, R9, 0x1, P2 ;  /* 0x0000000f1b113211 */ /* 0x000fca00010f0c09 */
[----:B------:R1:W4:Y:S01]  /*03d0*/  @P3 LDG.E.U16 R5, desc[UR4][R16.64] ;  /* 0x0000000410053981 */ /* 0x000322000c1e1500 */
[----:B0-----:R-:W-:-:S04]  /*03e0*/  @P4 LEA R18, P2, R29, R14, 0x1 ;  /* 0x0000000e1d124211 */ /* 0x001fc800078408ff */
[----:B------:R-:W-:-:S05]  /*03f0*/  @P4 LEA.HI.X R19, R29, R15, R11, 0x1, P2 ;  /* 0x0000000f1d134211 */ /* 0x000fca00010f0c0b */
[----:B------:R0:W5:Y:S01]  /*0400*/  @P4 LDG.E.U16 R6, desc[UR4][R18.64] ;  /* 0x0000000412064981 */ /* 0x000162000c1e1500 */
[----:B------:R-:W-:-:S04]  /*0410*/  @P0 LEA R20, P2, R24, R12, 0x3 ;  /* 0x0000000c18140211 */ /* 0x000fc800078418ff */
[----:B------:R-:W-:Y:S01]  /*0420*/  @P0 LEA.HI.X R21, R24, R13, R21, 0x3, P2 ;  /* 0x0000000d18150211 */ /* 0x000fe200010f1c15 */
[----:B--2---:R-:W-:-:S04]  /*0430*/  IMAD.U32 R26, R7, 0x10000, RZ ;  /* 0x00010000071a7824 */ /* 0x004fc800078e00ff */
[----:B------:R-:W-:-:S04]  /*0440*/  @P0 FMUL.FTZ R26, R26, 1 ;  /* 0x3f8000001a1a0820 */ /* 0x000fc80000410000 */
[----:B-1----:R-:W1:Y:S01]  /*0450*/  @P0 F2F.F64.F32 R16, R26 ;  /* 0x0000001a00100310 */ /* 0x002e620000201800 */
[----:B---3--:R-:W-:-:S04]  /*0460*/  IMAD.U32 R28, R8, 0x10000, RZ ;  /* 0x00010000081c7824 */ /* 0x008fc800078e00ff */
[----:B------:R-:W-:Y:S01]  /*0470*/  @P1 FMUL.FTZ R28, R28, 1 ;  /* 0x3f8000001c1c1820 */ /* 0x000fe20000410000 */
[----:B-1----:R1:W-:Y:S01]  /*0480*/  @P0 STG.E.64 desc[UR4][R20.64], R16 ;  /* 0x0000001014000986 */ /* 0x0023e2000c101b04 */
[----:B0-----:R-:W-:Y:S01]  /*0490*/  @P1 LEA R18, P0, R22, R12, 0x3 ;  /* 0x0000000c16121211 */ /* 0x001fe200078018ff */
[----:B----4-:R-:W-:Y:S01]  /*04a0*/  IMAD.U32 R24, R5, 0x10000, RZ ;  /* 0x0001000005187824 */ /* 0x010fe200078e00ff */
[----:B-1----:R-:W0:Y:S01]  /*04b0*/  @P1 F2F.F64.F32 R16, R28 ;  /* 0x0000001c00101310 */ /* 0x002e220000201800 */
[----:B-----5:R-:W-:Y:S02]  /*04c0*/  IMAD.U32 R26, R6, 0x10000, RZ ;  /* 0x00010000061a7824 */ /* 0x020fe400078e00ff */
[----:B------:R-:W-:Y:S01]  /*04d0*/  @P3 FMUL.FTZ R24, R24, 1 ;  /* 0x3f80000018183820 */ /* 0x000fe20000410000 */
[----:B------:R-:W-:Y:S01]  /*04e0*/  @P1 LEA.HI.X R19, R22, R13, R25, 0x3, P0 ;  /* 0x0000000d16131211 */ /* 0x000fe200000f1c19 */
[----:B------:R-:W-:-:S04]  /*04f0*/  @P4 FMUL.FTZ R22, R26, 1 ;  /* 0x3f8000001a164820 */ /* 0x000fc80000410000 */
[----:B------:R-:W1:Y:S01]  /*0500*/  @P3 F2F.F64.F32 R24, R24 ;  /* 0x0000001800183310 */ /* 0x000e620000201800 */
[-C--:B------:R-:W-:Y:S01]  /*0510*/  @P3 LEA R26, P0, R27, R12.reuse, 0x3 ;  /* 0x0000000c1b1a3211 */ /* 0x080fe200078018ff */
[----:B0-----:R0:W-:Y:S01]  /*0520*/  @P1 STG.E.64 desc[UR4][R18.64], R16 ;  /* 0x0000001012001986 */ /* 0x0011e2000c101b04 */
[----:B------:R-:W-:-:S04]  /*0530*/  @P4 LEA R20, P1, R29, R12, 0x3 ;  /* 0x0000000c1d144211 */ /* 0x000fc800078218ff */
[-C--:B------:R-:W-:Y:S01]  /*0540*/  @P4 LEA.HI.X R21, R29, R13.reuse, R11, 0x3, P1 ;  /* 0x0000000d1d154211 */ /* 0x080fe200008f1c0b */
[----:B------:R-:W-:Y:S01]  /*0550*/  IMAD.MOV.U32 R11, RZ, RZ, R23 ;  /* 0x000000ffff0b7224 */ /* 0x000fe200078e0017 */
[----:B0-----:R-:W0:Y:S01]  /*0560*/  @P4 F2F.F64.F32 R18, R22 ;  /* 0x0000001600124310 */ /* 0x001e220000201800 */
        /* <DEDUP_REMOVED lines=11> */
.L_x_2844:
        /* <DEDUP_REMOVED lines=8> */
.L_x_2846:
[----:B0-----:R-:W-:-:S04]  /*06a0*/  LEA R6, P0, R17, R14, 0x3 ;  /* 0x0000000e11067211 */ /* 0x001fc800078018ff */
[----:B------:R-:W-:-:S06]  /*06b0*/  LEA.HI.X R7, R17, R15, R3, 0x3, P0 ;  /* 0x0000000f11077211 */ /* 0x000fcc00000f1c03 */
[----:B------:R-:W2:Y:S01]  /*06c0*/  LDG.E.64 R6, desc[UR4][R6.64] ;  /* 0x0000000406067981 */ /* 0x000ea2000c1e1b00 */
        /* <DEDUP_REMOVED lines=15> */
[----:B------:R-:W-:Y:S01]  /*07c0*/  FMUL.FTZ R4, R4, 1 ;  /* 0x3f80000004047820 */ /* 0x000fe20000410000 */
[----:B------:R-:W-:Y:S02]  /*07d0*/  IMAD.U32 R10, R10, 0x10000, RZ ;  /* 0x000100000a0a7824 */ /* 0x000fe400078e00ff */
[----:B------:R-:W-:Y:S01]  /*07e0*/  FMUL.FTZ R9, R9, 1 ;  /* 0x3f80000009097820 */ /* 0x000fe20000410000 */
[----:B------:R-:W-:Y:S01]  /*07f0*/  FMUL.FTZ R6, R11, 1 ;  /* 0x3f8000000b067820 */ /* 0x000fe20000410000 */
[----:B------:R-:W-:Y:S01]  /*0800*/  FMUL.FTZ R10, R10, 1 ;  /* 0x3f8000000a0a7820 */ /* 0x000fe20000410000 */
[----:B------:R-:W-:Y:S08]  /*0810*/  F2F.F64.F32 R4, R4 ;  /* 0x0000000400047310 */ /* 0x000ff00000201800 */
[----:B------:R-:W-:Y:S08]  /*0820*/  F2F.F64.F32 R8, R9 ;  /* 0x0000000900087310 */ /* 0x000ff00000201800 */
[----:B------:R-:W0:Y:S08]  /*0830*/  F2F.F64.F32 R6, R6 ;  /* 0x0000000600067310 */ /* 0x000e300000201800 */
[----:B------:R-:W1:Y:S01]  /*0840*/  F2F.F64.F32 R10, R10 ;  /* 0x0000000a000a7310 */ /* 0x000e620000201800 */
[----:B0-----:R0:W-:Y:S04]  /*0850*/  STG.E.128 desc[UR4][R18.64], R4 ;  /* 0x0000000412007986 */ /* 0x0011e8000c101d04 */
[----:B-1----:R0:W-:Y:S01]  /*0860*/  STG.E.128 desc[UR4][R18.64+0x10], R8 ;  /* 0x0000100812007986 */ /* 0x0021e2000c101d04 */
[----:B------:R-:W-:Y:S05]  /*0870*/  @!P0 BRA P1, `(.L_x_2846) ;  /* 0xfffffffc00888947 */ /* 0x000fea000083ffff */
[----:B------:R-:W-:Y:S05]  /*0880*/  EXIT ;  /* 0x000000000000794d */ /* 0x000fea0003800000 */
.L_x_2847:
        /* <DEDUP_REMOVED lines=15> */
.L_x_7954:


//--------------------- .text._ZN2at6native55_GLOBAL__N__de093ff9_22_ForeachBinaryOpList_cu_a911ec4325multi_tensor_apply_kernelINS1_18TensorListMetadataILi2EEENS1_11CopyFunctorIdN3c104HalfELi2ELi1ELi1EEEJNS0_4CopyIdS7_EEEEEvT_T0_DpT1_ --------------------------
	.section	.text._ZN2at6native55_GLOBAL__N__de093ff9_22_ForeachBinaryOpList_cu_a911ec4325multi_tensor_apply_kernelINS1_18TensorListMetadataILi2EEENS1_11CopyFunctorIdN3c104HalfELi2ELi1ELi1EEEJNS0_4CopyIdS7_EEEEEvT_T0_DpT1_,"ax",@progbits
	.align	128
.text._ZN2at6native55_GLOBAL__N__de093ff9_22_ForeachBinaryOpList_cu_a911ec4325multi_tensor_apply_kernelINS1_18TensorListMetadataILi2EEENS1_11CopyFunctorIdN3c104HalfELi2ELi1ELi1EEEJNS0_4CopyIdS7_EEEEEvT_T0_DpT1_:
        .type           _ZN2at6native55_GLOBAL__N__de093ff9_22_ForeachBinaryOpList_cu_a911ec4325multi_tensor_apply_kernelINS1_18TensorListMetadataILi2EEENS1_11CopyFunctorIdN3c104HalfELi2ELi1ELi1EEEJNS0_4CopyIdS7_EEEEEvT_T0_DpT1_,@function
        .size           _ZN2at6native55_GLOBAL__N__de093ff9_22_ForeachBinaryOpList_cu_a911ec4325multi_tensor_apply_kernelINS1_18TensorListMetadataILi2EEENS1_11CopyFunctorIdN3c104HalfELi2ELi1ELi1EEEJNS0_4CopyIdS7_EEEEEvT_T0_DpT1_,(.L_x_7955 - _ZN2at6native55_GLOBAL__N__de093ff9_22_ForeachBinaryOpList_cu_a911ec4325multi_tensor_apply_kernelINS1_18TensorListMetadataILi2EEENS1_11CopyFunctorIdN3c104HalfELi2ELi1ELi1EEEJNS0_4CopyIdS7_EEEEEvT_T0_DpT1_)
        .other          _ZN2at6native55_GLOBAL__N__de093ff9_22_ForeachBinaryOpList_cu_a911ec4325multi_tensor_apply_kernelINS1_18TensorListMetadataILi2EEENS1_11CopyFunctorIdN3c104HalfELi2ELi1ELi1EEEJNS0_4CopyIdS7_EEEEEvT_T0_DpT1_,@"STO_CUDA_ENTRY STV_DEFAULT"
_ZN2at6native55_GLOBAL__N__de093ff9_22_ForeachBinaryOpList_cu_a911ec4325multi_tensor_apply_kernelINS1_18TensorListMetadataILi2EEENS1_11CopyFunctorIdN3c104HalfELi2ELi1ELi1EEEJNS0_4CopyIdS7_EEEEEvT_T0_DpT1_:
        /* <DEDUP_REMOVED lines=28> */
.L_x_2849:
        /* <DEDUP_REMOVED lines=39> */
[----:B--2---:R-:W-:-:S05]  /*0430*/  HADD2.F32 R26, -RZ, R7.H0_H0 ;  /* 0x20000007ff1a7230 */ /* 0x004fca0000004100 */
[----:B------:R-:W-:-:S04]  /*0440*/  @P0 FMUL.FTZ R26, R26, 1 ;  /* 0x3f8000001a1a0820 */ /* 0x000fc80000410000 */
[----:B-1----:R-:W1:Y:S01]  /*0450*/  @P0 F2F.F64.F32 R16, R26 ;  /* 0x0000001a00100310 */ /* 0x002e620000201800 */
[----:B---3--:R-:W-:-:S05]  /*0460*/  HADD2.F32 R28, -RZ, R8.H0_H0 ;  /* 0x20000008ff1c7230 */ /* 0x008fca0000004100 */
[----:B------:R-:W-:Y:S01]  /*0470*/  @P1 FMUL.FTZ R28, R28, 1 ;  /* 0x3f8000001c1c1820 */ /* 0x000fe20000410000 */
[----:B-1----:R1:W-:Y:S01]  /*0480*/  @P0 STG.E.64 desc[UR4][R20.64], R16 ;  /* 0x0000001014000986 */ /* 0x0023e2000c101b04 */
[----:B----4-:R-:W-:Y:S01]  /*0490*/  HADD2.F32 R24, -RZ, R5.H0_H0 ;  /* 0x20000005ff187230 */ /* 0x010fe20000004100 */
[----:B0-----:R-:W-:Y:S01]  /*04a0*/  @P1 LEA R18, P0, R22, R12, 0x3 ;  /* 0x0000000c16121211 */ /* 0x001fe200078018ff */
[----:B-1----:R-:W0:Y:S01]  /*04b0*/  @P1 F2F.F64.F32 R16, R28 ;  /* 0x0000001c00101310 */ /* 0x002e220000201800 */
[----:B-----5:R-:W-:Y:S02]  /*04c0*/  HADD2.F32 R26, -RZ, R6.H0_H0 ;  /* 0x20000006ff1a7230 */ /* 0x020fe40000004100 */
[----:B------:R-:W-:Y:S01]  /*04d0*/  @P3 FMUL.FTZ R24, R24, 1 ;  /* 0x3f80000018183820 */ /* 0x000fe20000410000 */
[----:B------:R-:W-:Y:S02]  /*04e0*/  @P1 LEA.HI.X R19, R22, R13, R25, 0x3, P0 ;  /* 0x0000000d16131211 */ /* 0x000fe400000f1c19 */
[----:B------:R-:W-:-:S03]  /*04f0*/  @P4 FMUL.FTZ R22, R26, 1 ;  /* 0x3f8000001a164820 */ /* 0x000fc60000410000 */
        /* <DEDUP_REMOVED lines=18> */
.L_x_2848:
        /* <DEDUP_REMOVED lines=8> */
.L_x_2850:
        /* <DEDUP_REMOVED lines=16> */
[----:B------:R-:W-:Y:S01]  /*07a0*/  FMUL.FTZ R6, R5, 1 ;  /* 0x3f80000005067820 */ /* 0x000fe20000410000 */
[----:B------:R-:W-:Y:S02]  /*07b0*/  HADD2.F32 R16, -RZ, R9.H0_H0 ;  /* 0x20000009ff107230 */ /* 0x000fe40000004100 */
[----:B------:R-:W-:Y:S01]  /*07c0*/  FMUL.FTZ R4, R4, 1 ;  /* 0x3f80000004047820 */ /* 0x000fe20000410000 */
[----:B------:R-:W-:Y:S02]  /*07d0*/  FMUL.FTZ R10, R10, 1 ;  /* 0x3f8000000a0a7820 */ /* 0x000fe40000410000 */
[----:B------:R-:W-:Y:S01]  /*07e0*/  FMUL.FTZ R8, R16, 1 ;  /* 0x3f80000010087820 */ /* 0x000fe20000410000 */
[----:B------:R-:W-:Y:S08]  /*07f0*/  F2F.F64.F32 R6, R6 ;  /* 0x0000000600067310 */ /* 0x000ff00000201800 */
[----:B------:R-:W0:Y:S08]  /*0800*/  F2F.F64.F32 R4, R4 ;  /* 0x0000000400047310 */ /* 0x000e300000201800 */
[----:B------:R-:W-:Y:S01]  /*0810*/  F2F.F64.F32 R10, R10 ;  /* 0x0000000a000a7310 */ /* 0x000fe20000201800 */
[----:B0-----:R0:W-:Y:S07]  /*0820*/  STG.E.128 desc[UR4][R18.64], R4 ;  /* 0x0000000412007986 */ /* 0x0011ee000c101d04 */
[----:B------:R-:W1:Y:S02]  /*0830*/  F2F.F64.F32 R8, R8 ;  /* 0x0000000800087310 */ /* 0x000e640000201800 */
[----:B-1----:R0:W-:Y:S01]  /*0840*/  STG.E.128 desc[UR4][R18.64+0x10], R8 ;  /* 0x0000100812007986 */ /* 0x0021e2000c101d04 */
[----:B------:R-:W-:Y:S05]  /*0850*/  @!P0 BRA P1, `(.L_x_2850) ;  /* 0xfffffffc00908947 */ /* 0x000fea000083ffff */
[----:B------:R-:W-:Y:S05]  /*0860*/  EXIT ;  /* 0x000000000000794d */ /* 0x000fea0003800000 */
.L_x_2851:
        /* <DEDUP_REMOVED lines=9> */
.L_x_7955:


//--------------------- .text._ZN2at6native55_GLOBAL__N__de093ff9_22_ForeachBinaryOpList_cu_a911ec4325multi_tensor_apply_kernelINS1_18TensorListMetadataILi2EEENS1_11CopyFunctorIdN3c107complexIfEELi2ELi1ELi1EEEJNS0_4CopyIdS8_EEEEEvT_T0_DpT1_ --------------------------
	.section	.text._ZN2at6native55_GLOBAL__N__de093ff9_22_ForeachBinaryOpList_cu_a911ec4325multi_tensor_apply_kernelINS1_18TensorListMetadataILi2EEENS1_11CopyFunctorIdN3c107complexIfEELi2ELi1ELi1EEEJNS0_4CopyIdS8_EEEEEvT_T0_DpT1_,"ax",@progbits
	.align	128
.text._ZN2at6native55_GLOBAL__N__de093ff9_22_ForeachBinaryOpList_cu_a911ec4325multi_tensor_apply_kernelINS1_18TensorListMetadataILi2EEENS1_11CopyFunctorIdN3c107complexIfEELi2ELi1ELi1EEEJNS0_4CopyIdS8_EEEEEvT_T0_DpT1_:
        .type           _ZN2at6native55_GLOBAL__N__de093ff9_22_ForeachBinaryOpList_cu_a911ec4325multi_tensor_apply_kernelINS1_18TensorListMetadataILi2EEENS1_11CopyFunctorIdN3c107complexIfEELi2ELi1ELi1EEEJNS0_4CopyIdS8_EEEEEvT_T0_DpT1_,@function
        .size           _ZN2at6native55_GLOBAL__N__de093ff9_22_ForeachBinaryOpList_cu_a911ec4325multi_tensor_apply_kernelINS1_18TensorListMetadataILi2EEENS1_11CopyFunctorIdN3c107complexIfEELi2ELi1ELi1EEEJNS0_4CopyIdS8_EEEEEvT_T0_DpT1_,(.L_x_7956 - _ZN2at6native55_GLOBAL__N__de093ff9_22_ForeachBinaryOpList_cu_a911ec4325multi_tensor_apply_kernelINS1_18TensorListMetadataILi2EEENS1_11CopyFunctorIdN3c107complexIfEELi2ELi1ELi1EEEJNS0_4CopyIdS8_EEEEEvT_T0_DpT1_)
        .other          _ZN2at6native55_GLOBAL__N__de093ff9_22_ForeachBinaryOpList_cu_a911ec4325multi_tensor_apply_kernelINS1_18TensorListMetadataILi2EEENS1_11CopyFunctorIdN3c107complexIfEELi2ELi1ELi1EEEJNS0_4CopyIdS8_EEEEEvT_T0_DpT1_,@"STO_CUDA_ENTRY STV_DEFAULT"
_ZN2at6native55_GLOBAL__N__de093ff9_22_ForeachBinaryOpList_cu_a911ec4325multi_tensor_apply_kernelINS1_18TensorListMetadataILi2EEENS1_11CopyFunctorIdN3c107complexIfEELi2ELi1ELi1EEEJNS0_4CopyIdS8_EEEEEvT_T0_DpT1_:
        /* <DEDUP_REMOVED lines=30> */
.L_x_2853:
[----:B0-2---:R-:W-:Y:S01]  /*01e0*/  IADD3 R24, P0, R3, R10, RZ ;  /* 0x0000000a03187210 */ /* 0x005fe20007f1e0ff */
[----:B-1----:R-:W-:-:S03]  /*01f0*/  IMAD R29, R4, 0x3, RZ ;  /* 0x00000003041d7824 */ /* 0x002fc600078e02ff */
[C---:B------:R-:W-:Y:S01]  /*0200*/  ISETP.GE.U32.AND P1, PT, R24.reuse, 0x10000, PT ;  /* 0x000100001800780c */ /* 0x040fe20003f26070 */
[----:B------:R-:W-:Y:S01]  /*0210*/  IMAD.X R26, RZ, RZ, R23, P0 ;  /* 0x000000ffff1a7224 */ /* 0x000fe200000e0617 */
[----:B------:R-:W-:Y:S02]  /*0220*/  ISETP.LT.U32.AND P0, PT, R24, R0, PT ;  /* 0x000000001800720c */ /* 0x000fe40003f01070 */
[----:B------:R-:W-:Y:S02]  /*0230*/  LEA R27, P4, R4, R24, 0x1 ;  /* 0x00000018041b7211 */ /* 0x000fe400078808ff */
[C---:B------:R-:W-:Y:S02]  /*0240*/  ISETP.GE.U32.AND.EX P1, PT, R26.reuse, RZ, PT, P1 ;  /* 0x000000ff1a00720c */ /* 0x040fe40003f26110 */
[----:B------:R-:W-:Y:S01]  /*0250*/  ISETP.GE.U32.AND P2, PT, R27, 0x10000, PT ;  /* 0x000100001b00780c */ /* 0x000fe20003f46070 */
[----:B------:R-:W-:Y:S01]  /*0260*/  IMAD.X R9, RZ, RZ, R26, P4 ;  /* 0x000000ffff097224 */ /* 0x000fe200020e061a */
[----:B------:R-:W-:-:S02]  /*0270*/  ISETP.LT.AND.EX P1, PT, R26, R2, !P1, P0 ;  /* 0x000000021a00720c */ /* 0x000fc40004f21300 */
[-C--:B------:R-:W-:Y:S02]  /*0280*/  IADD3 R22, P0, R4, R24.reuse, RZ ;  /* 0x0000001804167210 */ /* 0x080fe40007f1e0ff */
[----:B------:R-:W-:Y:S02]  /*0290*/  IADD3 R29, P4, R29, R24, RZ ;  /* 0x000000181d1d7210 */ /* 0x000fe40007f9e0ff */
[C---:B------:R-:W-:Y:S01]  /*02a0*/  ISETP.GE.U32.AND P3, PT, R22.reuse, 0x10000, PT ;  /* 0x000100001600780c */ /* 0x040fe20003f66070 */
[----:B------:R-:W-:Y:S01]  /*02b0*/  IMAD.X R25, RZ, RZ, R26, P0 ;  /* 0x000000ffff197224 */ /* 0x000fe200000e061a */
[----:B------:R-:W-:-:S04]  /*02c0*/  ISETP.LT.U32.AND P0, PT, R22, R0, PT ;  /* 0x000000001600720c */ /* 0x000fc80003f01070 */
[C---:B------:R-:W-:Y:S02]  /*02d0*/  ISETP.GE.U32.AND.EX P3, PT, R25.reuse, RZ, PT, P3 ;  /* 0x000000ff1900720c */ /* 0x040fe40003f66130 */
[C---:B------:R-:W-:Y:S02]  /*02e0*/  @P1 LEA R20, P5, R24.reuse, R12, 0x3 ;  /* 0x0000000c18141211 */ /* 0x040fe400078a18ff */
[----:B------:R-:W-:Y:S02]  /*02f0*/  ISETP.LT.AND.EX P0, PT, R25, R2, !P3, P0 ;  /* 0x000000021900720c */ /* 0x000fe40005f01300 */
[--C-:B------:R-:W-:Y:S01]  /*0300*/  @P1 LEA.HI.X R21, R24, R13, R26.reuse, 0x3, P5 ;  /* 0x0000000d18151211 */ /* 0x100fe200028f1c1a */
[----:B------:R-:W-:Y:S01]  /*0310*/  IMAD.X R11, RZ, RZ, R26, P4 ;  /* 0x000000ffff0b7224 */ /* 0x000fe200020e061a */
[----:B------:R-:W-:Y:S02]  /*0320*/  ISETP.LT.U32.AND P3, PT, R27, R0, PT ;  /* 0x000000001b00720c */ /* 0x000fe40003f61070 */
[----:B------:R-:W-:Y:S01]  /*0330*/  ISETP.GE.U32.AND.EX P5, PT, R9, RZ, PT, P2 ;  /* 0x000000ff0900720c */ /* 0x000fe20003fa6120 */
[----:B------:R0:W2:Y:S01]  /*0340*/  @P1 LDG.E R6, desc[UR4][R20.64] ;  /* 0x0000000414061981 */ /* 0x0000a2000c1e1900 */
[----:B------:R-:W-:-:S02]  /*0350*/  ISETP.GE.U32.AND P2, PT, R29, 0x10000, PT ;  /* 0x000100001d00780c */ /* 0x000fc40003f46070 */
[----:B------:R-:W-:Y:S02]  /*0360*/  ISETP.LT.AND.EX P3, PT, R9, R2, !P5, P3 ;  /* 0x000000020900720c */ /* 0x000fe40006f61330 */
[----:B------:R-:W-:Y:S02]  /*0370*/  ISETP.LT.U32.AND P4, PT, R29, R0, PT ;  /* 0x000000001d00720c */ /* 0x000fe40003f81070 */
[C---:B------:R-:W-:Y:S02]  /*0380*/  ISETP.GE.U32.AND.EX P5, PT, R11.reuse, RZ, PT, P2 ;  /* 0x000000ff0b00720c */ /* 0x040fe40003fa6120 */
[C---:B------:R-:W-:Y:S02]  /*0390*/  @P0 LEA R18, P2, R22.reuse, R12, 0x3 ;  /* 0x0000000c16120211 */ /* 0x040fe400078418ff */
[----:B------:R-:W-:Y:S02]  /*03a0*/  ISETP.LT.AND.EX P4, PT, R11, R2, !P5, P4 ;  /* 0x000000020b00720c */ /* 0x000fe40006f81340 */
[----:B------:R-:W-:-:S03]  /*03b0*/  @P0 LEA.HI.X R19, R22, R13, R25, 0x3, P2 ;  /* 0x0000000d16130211 */ /* 0x000fc600010f1c19 */
[C---:B------:R-:W-:Y:S02]  /*03c0*/  @P3 LEA R16, P2, R27.reuse, R12, 0x3 ;  /* 0x0000000c1b103211 */ /* 0x040fe400078418ff */
[----:B------:R-:W3:Y:S02]  /*03d0*/  @P0 LDG.E R5, desc[UR4][R18.64] ;  /* 0x0000000412050981 */ /* 0x000ee4000c1e1900 */
[----:B------:R-:W-:-:S04]  /*03e0*/  @P3 LEA.HI.X R17, R27, R13, R9, 0x3, P2 ;  /* 0x0000000d1b113211 */ /* 0x000fc800010f1c09 */
[C---:B0-----:R-:W-:Y:S01]  /*03f0*/  @P4 LEA R20, P2, R29.reuse, R12, 0x3 ;  /* 0x0000000c1d144211 */ /* 0x041fe200078418ff */
[----:B------:R0:W4:Y:S03]  /*0400*/  @P3 LDG.E R8, desc[UR4][R16.64] ;  /* 0x0000000410083981 */ /* 0x000126000c1e1900 */
[----:B------:R-:W-:-:S05]  /*0410*/  @P4 LEA.HI.X R21, R29, R13, R11, 0x3, P2 ;  /* 0x0000000d1d154211 */ /* 0x000fca00010f1c0b */
[----:B------:R4:W5:Y:S01]  /*0420*/  @P4 LDG.E R7, desc[UR4][R20.64] ;  /* 0x0000000414074981 */ /* 0x000962000c1e1900 */
[----:B0-----:R-:W-:-:S04]  /*0430*/  @P1 LEA R16, P2, R24, R14, 0x3 ;  /* 0x0000000e18101211 */ /* 0x001fc800078418ff */
[----:B------:R-:W-:Y:S01]  /*0440*/  @P1 LEA.HI.X R17, R24, R15, R26, 0x3, P2 ;  /* 0x0000000f18111211 */ /* 0x000fe200010f1c1a */
[----:B--2---:R-:W-:-:S04]  /*0450*/  @P1 FMUL.FTZ R28, R6, 1 ;  /* 0x3f800000061c1820 */ /* 0x004fc80000410000 */
[----:B------:R-:W0:Y:S01]  /*0460*/  @P1 F2F.F64.F32 R18, R28 ;  /* 0x0000001c00121310 */ /* 0x000e220000201800 */
[----:B---3--:R-:W-:Y:S01]  /*0470*/  @P0 FMUL.FTZ R26, R5, 1 ;  /* 0x3f800000051a0820 */ /* 0x008fe20000410000 */
[----:B0-----:R0:W-:Y:S01]  /*0480*/  @P1 STG.E.64 desc[UR4][R16.64], R18 ;  /* 0x0000001210001986 */ /* 0x0011e2000c101b04 */
[----:B------:R-:W-:-:S04]  /*0490*/  @P0 LEA R24, P1, R22, R14, 0x3 ;  /* 0x0000000e16180211 */ /* 0x000fc800078218ff */
[----:B------:R-:W-:Y:S01]  /*04a0*/  @P0 LEA.HI.X R25, R22, R15, R25, 0x3, P1 ;  /* 0x0000000f16190211 */ /* 0x000fe200008f1c19 */
[----:B----4-:R-:W-:-:S06]  /*04b0*/  @P3 FMUL.FTZ R20, R8, 1 ;  /* 0x3f80000008143820 */ /* 0x010fcc0000410000 */
[----:B------:R-:W-:Y:S01]  /*04c0*/  @P3 F2F.F64.F32 R20, R20 ;  /* 0x0000001400143310 */ /* 0x000fe20000201800 */
[----:B-----5:R-:W-:-:S07]  /*04d0*/  @P4 FMUL.FTZ R22, R7, 1 ;  /* 0x3f80000007164820 */ /* 0x020fce0000410000 */
[----:B0-----:R0:W1:Y:S02]  /*04e0*/  @P0 F2F.F64.F32 R18, R26 ;  /* 0x0000001a00120310 */ /* 0x0010640000201800 */
[-C--:B0-----:R-:W-:Y:S01]  /*04f0*/  @P4 LEA R26, P1, R29, R14.reuse, 0x3 ;  /* 0x0000000e1d1a4211 */ /* 0x081fe200078218ff */
[----:B-1----:R0:W-:Y:S01]  /*0500*/  @P0 STG.E.64 desc[UR4][R24.64], R18 ;  /* 0x0000001218000986 */ /* 0x0021e2000c101b04 */
[----:B------:R-:W-:-:S04]  /*0510*/  @P3 LEA R16, P0, R27, R14, 0x3 ;  /* 0x0000000e1b103211 */ /* 0x000fc800078018ff */
[-C--:B------:R-:W-:Y:S02]  /*0520*/  @P3 LEA.HI.X R17, R27, R15.reuse, R9, 0x3, P0 ;  /* 0x0000000f1b113211 */ /* 0x080fe400000f1c09 */
[----:B------:R-:W-:Y:S01]  /*0530*/  @P4 LEA.HI.X R27, R29, R15, R11, 0x3, P1 ;  /* 0x0000000f1d1b4211 */ /* 0x000fe200008f1c0b */
[----:B------:R-:W-:Y:S02]  /*0540*/  IMAD.MOV.U32 R11, RZ, RZ, R23 ;  /* 0x000000ffff0b7224 */ /* 0x000fe400078e0017 */
[----:B------:R2:W-:Y:S01]  /*0550*/  @P3 STG.E.64 desc[UR4][R16.64], R20 ;  /* 0x0000001410003986 */ /* 0x0005e2000c101b04 */
[----:B------:R-:W-:Y:S01]  /*0560*/  IMAD.WIDE.U32 R10, R4, 0x4, R10 ;  /* 0x00000004040a7825 */ /* 0x000fe200078e000a */
[----:B0-----:R-:W0:Y:S03]  /*0570*/  @P4 F2F.F64.F32 R24, R22 ;  /* 0x0000001600184310 */ /* 0x001e260000201800 */
[----:B------:R-:W-:Y:S01]  /*0580*/  IMAD.MOV.U32 R23, RZ, RZ, R11 ;  /* 0x000000ffff177224 */ /* 0x000fe200078e000b */
[----:B------:R-:W-:-:S02]  /*0590*/  ISETP.GE.U32.AND P0, PT, R10, 0x10000, PT ;  /* 0x000100000a00780c */ /* 0x000fc40003f06070 */
[----:B------:R-:W-:Y:S02]  /*05a0*/  ISETP.LT.U32.AND P1, PT, R10, R0, PT ;  /* 0x000000000a00720c */ /* 0x000fe40003f21070 */
[C---:B------:R-:W-:Y:S02]  /*05b0*/  ISETP.GE.U32.AND.EX P0, PT, R11.reuse, RZ, PT, P0 ;  /* 0x000000ff0b00720c */ /* 0x040fe40003f06100 */
[----:B------:R-:W-:Y:S01]  /*05c0*/  ISETP.LT.AND.EX P1, PT, R11, R2, PT, P1 ;  /* 0x000000020b00720c */ /* 0x000fe20003f21310 */
[----:B0-----:R2:W-:-:S12]  /*05d0*/  @P4 STG.E.64 desc[UR4][R26.64], R24 ;  /* 0x000000181a004986 */ /* 0x0015d8000c101b04 */
[----:B------:R-:W-:Y:S05]  /*05e0*/  @!P0 BRA P1, `(.L_x_2853) ;  /* 0xfffffff800fc8947 */ /* 0x000fea000083ffff */
[----:B------:R-:W-:Y:S05]  /*05f0*/  EXIT ;  /* 0x000000000000794d */ /* 0x000fea0003800000 */
.L_x_2852:
        /* <DEDUP_REMOVED lines=8> */
.L_x_2854:
[C---:B0-----:R-:W-:Y:S01]  /*0680*/  IMAD.SHL.U32 R21, R16.reuse, 0x20, RZ ;  /* 0x0000002010157824 */ /* 0x041fe200078e00ff */
[----:B------:R-:W-:-:S04]  /*0690*/  SHF.L.U64.HI R17, R16, 0x5, R3 ;  /* 0x0000000510117819 */ /* 0x000fc80000010203 */
[----:B------:R-:W-:-:S05]  /*06a0*/  IADD3 R18, P0, R12, R21, RZ ;  /* 0x000000150c127210 */ /* 0x000fca0007f1e0ff */
[----:B------:R-:W-:-:S05]  /*06b0*/  IMAD.X R19, R13, 0x1, R17, P0 ;  /* 0x000000010d137824 */ /* 0x000fca00000e0611 */
[----:B------:R-:W2:Y:S04]  /*06c0*/  LDG.E R4, desc[UR4][R18.64] ;  /* 0x0000000412047981 */ /* 0x000ea8000c1e1900 */
[----:B------:R-:W3:Y:S04]  /*06d0*/  LDG.E R6, desc[UR4][R18.64+0x8] ;  /* 0x0000080412067981 */ /* 0x000ee8000c1e1900 */
[----:B------:R-:W4:Y:S04]  /*06e0*/  LDG.E R8, desc[UR4][R18.64+0x10] ;  /* 0x0000100412087981 */ /* 0x000f28000c1e1900 */
[----:B------:R-:W5:Y:S01]  /*06f0*/  LDG.E R10, desc[UR4][R18.64+0x18] ;  /* 0x00001804120a7981 */ /* 0x000f62000c1e1900 */
        /* <DEDUP_REMOVED lines=10> */
[----:B--2---:R-:W-:Y:S01]  /*07a0*/  FMUL.FTZ R4, R4, 1 ;  /* 0x3f80000004047820 */ /* 0x004fe20000410000 */
[----:B---3--:R-:W-:-:S05]  /*07b0*/  FMUL.FTZ R6, R6, 1 ;  /* 0x3f80000006067820 */ /* 0x008fca0000410000 */
[----:B------:R-:W-:Y:S01]  /*07c0*/  F2F.F64.F32 R4, R4 ;  /* 0x0000000400047310 */ /* 0x000fe20000201800 */
[----:B----4-:R-:W-:Y:S01]  /*07d0*/  FMUL.FTZ R8, R8, 1 ;  /* 0x3f80000008087820 */ /* 0x010fe20000410000 */
[----:B-----5:R-:W-:-:S06]  /*07e0*/  FMUL.FTZ R10, R10, 1 ;  /* 0x3f8000000a0a7820 */ /* 0x020fcc0000410000 */
[----:B------:R-:W0:Y:S08]  /*07f0*/  F2F.F64.F32 R6, R6 ;  /* 0x0000000600067310 */ /* 0x000e300000201800 */
[----:B------:R-:W-:Y:S01]  /*0800*/  F2F.F64.F32 R8, R8 ;  /* 0x0000000800087310 */ /* 0x000fe20000201800 */
[----:B0-----:R0:W-:Y:S07]  /*0810*/  STG.E.128 desc[UR4][R20.64], R4 ;  /* 0x0000000414007986 */ /* 0x0011ee000c101d04 */
[----:B------:R-:W1:Y:S02]  /*0820*/  F2F.F64.F32 R10, R10 ;  /* 0x0000000a000a7310 */ /* 0x000e640000201800 */
[----:B-1----:R0:W-:Y:S01]  /*0830*/  STG.E.128 desc[UR4][R20.64+0x10], R8 ;  /* 0x0000100814007986 */ /* 0x0021e2000c101d04 */
[----:B------:R-:W-:Y:S05]  /*0840*/  @!P0 BRA P1, `(.L_x_2854) ;  /* 0xfffffffc008c8947 */ /* 0x000fea000083ffff */
[----:B------:R-:W-:Y:S05]  /*0850*/  EXIT ;  /* 0x000000000000794d */ /* 0x000fea0003800000 */
.L_x_2855:
        /* <DEDUP_REMOVED lines=10> */
.L_x_7956:


//--------------------- .text._ZN2at6native55_GLOBAL__N__de093ff9_22_ForeachBinaryOpList_cu_a911ec4325multi_tensor_apply_kernelINS1_18TensorListMetadataILi2EEENS1_11CopyFunctorIdN3c107complexIdEELi2ELi1ELi1EEEJNS0_4CopyIdS8_EEEEEvT_T0_DpT1_ --------------------------
	.section	.text._ZN2at6native55_GLOBAL__N__de093ff9_22_ForeachBinaryOpList_cu_a911ec4325multi_tensor_apply_kernelINS1_18TensorListMetadataILi2EEENS1_11CopyFunctorIdN3c107complexIdEELi2ELi1ELi1EEEJNS0_4CopyIdS8_EEEEEvT_T0_DpT1_,"ax",@progbits
	.align	128
.text._ZN2at6native55_GLOBAL__N__de093ff9_22_ForeachBinaryOpList_cu_a911ec4325multi_tensor_apply_kernelINS1_18TensorListMetadataILi2EEENS1_11CopyFunctorIdN3c107complexIdEELi2ELi1ELi1EEEJNS0_4CopyIdS8_EEEEEvT_T0_DpT1_:
        .type           _ZN2at6native55_GLOBAL__N__de093ff9_22_ForeachBinaryOpList_cu_a911ec4325multi_tensor_apply_kernelINS1_18TensorListMetadataILi2EEENS1_11CopyFunctorIdN3c107complexIdEELi2ELi1ELi1EEEJNS0_4CopyIdS8_EEEEEvT_T0_DpT1_,@function
        .size           _ZN2at6native55_GLOBAL__N__de093ff9_22_ForeachBinaryOpList_cu_a911ec4325multi_tensor_apply_kernelINS1_18TensorListMetadataILi2EEENS1_11CopyFunctorIdN3c107complexIdEELi2ELi1ELi1EEEJNS0_4CopyIdS8_EEEEEvT_T0_DpT1_,(.L_x_7957 - _ZN2at6native55_GLOBAL__N__de093ff9_22_ForeachBinaryOpList_cu_a911ec4325multi_tensor_apply_kernelINS1_18TensorListMetadataILi2EEENS1_11CopyFunctorIdN3c107complexIdEELi2ELi1ELi1EEEJNS0_4CopyIdS8_EEEEEvT_T0_DpT1_)
        .other          _ZN2at6native55_GLOBAL__N__de093ff9_22_ForeachBinaryOpList_cu_a911ec4325multi_tensor_apply_kernelINS1_18TensorListMetadataILi2EEENS1_11CopyFunctorIdN3c107complexIdEELi2ELi1ELi1EEEJNS0_4CopyIdS8_EEEEEvT_T0_DpT1_,@"STO_CUDA_ENTRY STV_DEFAULT"
_ZN2at6native55_GLOBAL__N__de093ff9_22_ForeachBinaryOpList_cu_a911ec4325multi_tensor_apply_kernelINS1_18TensorListMetadataILi2EEENS1_11CopyFunctorIdN3c107complexIdEELi2ELi1ELi1EEEJNS0_4CopyIdS8_EEEEEvT_T0_DpT1_:
        /* <DEDUP_REMOVED lines=33> */
.L_x_2857:
[----:B0-----:R-:W-:Y:S01]  /*0210*/  IADD3 R19, P0, R0, R6, RZ ;  /* 0x0000000600137210 */ /* 0x001fe20007f1e0ff */
[----:B-1----:R-:W-:-:S03]  /*0220*/  IMAD R4, R2, 0x3, RZ ;  /* 0x0000000302047824 */ /* 0x002fc600078e02ff */
[-C--:B------:R-:W-:Y:S01]  /*0230*/  IADD3 R3, P3, R2, R19.reuse, RZ ;  /* 0x0000001302037210 */ /* 0x080fe20007f7e0ff */
[----:B------:R-:W-:Y:S01]  /*0240*/  IMAD.X R18, RZ, RZ, R7, P0 ;  /* 0x000000ffff127224 */ /* 0x000fe200000e0607 */
[C---:B------:R-:W-:Y:S02]  /*0250*/  ISETP.GE.U32.AND P2, PT, R19.reuse, 0x10000, PT ;  /* 0x000100001300780c */ /* 0x040fe40003f46070 */
[-C--:B------:R-:W-:Y:S01]  /*0260*/  IADD3 R23, P6, R4, R19.reuse, RZ ;  /* 0x0000001304177210 */ /* 0x080fe20007fde0ff */
[--C-:B------:R-:W-:Y:S01]  /*0270*/  IMAD.X R4, RZ, RZ, R18.reuse, P3 ;  /* 0x000000ffff047224 */ /* 0x100fe200018e0612 */
[----:B------:R-:W-:Y:S02]  /*0280*/  ISETP.LT.U32.AND P1, PT, R19, UR13, PT ;  /* 0x0000000d13007c0c */ /* 0x000fe4000bf21070 */
[----:B------:R-:W-:Y:S01]  /*0290*/  LEA R28, P5, R2, R19, 0x1 ;  /* 0x00000013021c7211 */ /* 0x000fe200078a08ff */
[----:B------:R-:W-:Y:S01]  /*02a0*/  IMAD.X R24, RZ, RZ, R18, P6 ;  /* 0x000000ffff187224 */ /* 0x000fe200030e0612 */
[----:B------:R-:W-:-:S02]  /*02b0*/  ISETP.GE.U32.AND.EX P2, PT, R18, RZ, PT, P2 ;  /* 0x000000ff1200720c */ /* 0x000fc40003f46120 */
[C---:B------:R-:W-:Y:S01]  /*02c0*/  ISETP.GE.U32.AND P4, PT, R3.reuse, 0x10000, PT ;  /* 0x000100000300780c */ /* 0x040fe20003f86070 */
[----:B------:R-:W-:Y:S01]  /*02d0*/  IMAD.X R5, RZ, RZ, R18, P5 ;  /* 0x000000ffff057224 */ /* 0x000fe200028e0612 */
[----:B------:R-:W-:Y:S02]  /*02e0*/  ISETP.LT.AND.EX P1, PT, R18, UR6, !P2, P1 ;  /* 0x0000000612007c0c */ /* 0x000fe4000d721310 */
[----:B------:R-:W-:Y:S02]  /*02f0*/  ISETP.LT.U32.AND P0, PT, R3, UR13, PT ;  /* 0x0000000d03007c0c */ /* 0x000fe4000bf01070 */
        /* <DEDUP_REMOVED lines=8> */
[----:B------:R-:W-:-:S02]  /*0380*/  ISETP.LT.AND.EX P3, PT, R5, UR6, !P2, P3 ;  /* 0x0000000605007c0c */ /* 0x000fc4000d761330 */
[----:B------:R-:W-:Y:S02]  /*0390*/  ISETP.LT.AND.EX P4, PT, R24, UR6, !P5, P4 ;  /* 0x0000000618007c0c */ /* 0x000fe4000ef81340 */
[----:B------:R-:W-:-:S04]  /*03a0*/  @P1 LEA R26, P2, R19, UR4, 0x4 ;  /* 0x00000004131a1c11 */ /* 0x000fc8000f8420ff */
[----:B------:R-:W-:Y:S02]  /*03b0*/  @P1 LEA.HI.X R27, R19, UR5, R18, 0x4, P2 ;  /* 0x00000005131b1c11 */ /* 0x000fe400090f2412 */
[----:B------:R-:W-:-:S03]  /*03c0*/  @P0 LEA R20, P2, R3, UR4, 0x4 ;  /* 0x0000000403140c11 */ /* 0x000fc6000f8420ff */
[----:B------:R0:W2:Y:S01]  /*03d0*/  @P1 LDG.E.64 R14, desc[UR10][R26.64] ;  /* 0x0000000a1a0e1981 */ /* 0x0000a2000c1e1b00 */
[----:B------:R-:W-:Y:S02]  /*03e0*/  @P0 LEA.HI.X R21, R3, UR5, R4, 0x4, P2 ;  /* 0x0000000503150c11 */ /* 0x000fe400090f2404 */
[----:B------:R-:W-:-:S03]  /*03f0*/  @P3 LEA R16, P2, R28, UR4, 0x4 ;  /* 0x000000041c103c11 */ /* 0x000fc6000f8420ff */
[----:B------:R-:W3:Y:S01]  /*0400*/  @P0 LDG.E.64 R12, desc[UR10][R20.64] ;  /* 0x0000000a140c0981 */ /* 0x000ee2000c1e1b00 */
[----:B------:R-:W-:Y:S02]  /*0410*/  @P3 LEA.HI.X R17, R28, UR5, R5, 0x4, P2 ;  /* 0x000000051c113c11 */ /* 0x000fe400090f2405 */
[----:B0-----:R-:W-:-:S03]  /*0420*/  @P4 LEA R26, P5, R23, UR4, 0x4 ;  /* 0x00000004171a4c11 */ /* 0x001fc6000f8a20ff */
[----:B------:R0:W4:Y:S01]  /*0430*/  @P3 LDG.E.64 R10, desc[UR10][R16.64] ;  /* 0x0000000a100a3981 */ /* 0x000122000c1e1b00 */
[----:B------:R-:W-:-:S05]  /*0440*/  @P4 LEA.HI.X R27, R23, UR5, R24, 0x4, P5 ;  /* 0x00000005171b4c11 */ /* 0x000fca000a8f2418 */
[----:B------:R-:W5:Y:S01]  /*0450*/  @P4 LDG.E.64 R8, desc[UR10][R26.64] ;  /* 0x0000000a1a084981 */ /* 0x000f62000c1e1b00 */
[C---:B0-----:R-:W-:Y:S02]  /*0460*/  @P1 LEA R16, P2, R19.reuse, UR8, 0x3 ;  /* 0x0000000813101c11 */ /* 0x041fe4000f8418ff */
        /* <DEDUP_REMOVED lines=9> */
[----:B------:R-:W-:-:S03]  /*0500*/  ISETP.LT.U32.AND P1, PT, R6, UR13, PT ;  /* 0x0000000d06007c0c */ /* 0x000fc6000bf21070 */
[----:B---3--:R2:W-:Y:S01]  /*0510*/  @P0 STG.E.64 desc[UR10][R18.64], R12 ;  /* 0x0000000c12000986 */ /* 0x0085e2000c101b0a */
[----:B------:R-:W-:-:S03]  /*0520*/  ISETP.GE.U32.AND P0, PT, R6, 0x10000, PT ;  /* 0x000100000600780c */ /* 0x000fc60003f06070 */
[----:B----4-:R2:W-:Y:S01]  /*0530*/  @P3 STG.E.64 desc[UR10][R20.64], R10 ;  /* 0x0000000a14003986 */ /* 0x0105e2000c101b0a */
[----:B------:R-:W-:-:S03]  /*0540*/  ISETP.GE.U32.AND.EX P0, PT, R7, RZ, PT, P0 ;  /* 0x000000ff0700720c */ /* 0x000fc60003f06100 */
[----:B-----5:R2:W-:Y:S01]  /*0550*/  @P4 STG.E.64 desc[UR10][R22.64], R8 ;  /* 0x0000000816004986 */ /* 0x0205e2000c101b0a */
[----:B------:R-:W-:-:S13]  /*0560*/  ISETP.LT.AND.EX P1, PT, R7, UR6, PT, P1 ;  /* 0x0000000607007c0c */ /* 0x000fda000bf21310 */
[----:B--2---:R-:W-:Y:S05]  /*0570*/  @!P0 BRA P1, `(.L_x_2857) ;  /* 0xfffffffc00248947 */ /* 0x004fea000083ffff */
[----:B------:R-:W-:Y:S05]  /*0580*/  EXIT ;  /* 0x000000000000794d */ /* 0x000fea0003800000 */
.L_x_2856:
        /* <DEDUP_REMOVED lines=8> */
.L_x_2858:
[----:B------:R-:W-:-:S04]  /*0610*/  LEA R2, P0, R10, UR4, 0x6 ;  /* 0x000000040a027c11 */ /* 0x000fc8000f8030ff */
[----:B------:R-:W-:-:S05]  /*0620*/  LEA.HI.X R3, R10, UR5, R11, 0x6, P0 ;  /* 0x000000050a037c11 */ /* 0x000fca00080f340b */
[----:B0-----:R-:W2:Y:S04]  /*0630*/  LDG.E.64 R4, desc[UR10][R2.64+0x20] ;  /* 0x0000200a02047981 */ /* 0x001ea8000c1e1b00 */
[----:B------:R-:W3:Y:S04]  /*0640*/  LDG.E.64 R14, desc[UR10][R2.64+0x10] ;  /* 0x0000100a020e7981 */ /* 0x000ee8000c1e1b00 */
[----:B------:R-:W3:Y:S04]  /*0650*/  LDG.E.64 R12, desc[UR10][R2.64] ;  /* 0x0000000a020c7981 */ /* 0x000ee8000c1e1b00 */
[----:B------:R-:W2:Y:S01]  /*0660*/  LDG.E.64 R6, desc[UR10][R2.64+0x30] ;  /* 0x0000300a02067981 */ /* 0x000ea2000c1e1b00 */
[----:B------:R-:W-:-:S04]  /*0670*/  LEA R8, P0, R10, UR8, 0x5 ;  /* 0x000000080a087c11 */ /* 0x000fc8000f8028ff */
        /* <DEDUP_REMOVED lines=9> */
[----:B---3--:R0:W-:Y:S04]  /*0710*/  STG.E.128 desc[UR10][R8.64], R12 ;  /* 0x0000000c08007986 */ /* 0x0081e8000c101d0a */
[----:B--2---:R0:W-:Y:S08]  /*0720*/  STG.E.128 desc[UR10][R8.64+0x10], R4 ;  /* 0x0000100408007986 */ /* 0x0041f0000c101d0a */
[----:B------:R-:W-:Y:S05]  /*0730*/  @!P0 BRA P1, `(.L_x_2858) ;  /* 0xfffffffc00b48947 */ /* 0x000fea000083ffff */
[----:B------:R-:W-:Y:S05]  /*0740*/  EXIT ;  /* 0x000000000000794d */ /* 0x000fea0003800000 */
.L_x_2859:
        /* <DEDUP_REMOVED lines=11> */
.L_x_7957:


//--------------------- .text._ZN2at6native55_GLOBAL__N__de093ff9_22_ForeachBinaryOpList_cu_a911ec4325multi_tensor_apply_kernelINS1_18TensorListMetadataILi2EEENS1_11CopyFunctorIdfLi2ELi1ELi1EEEJNS0_4CopyIdfEEEEEvT_T0_DpT1_ --------------------------
	.section	.text._ZN2at6native55_GLOBAL__N__de093ff9_22_ForeachBinaryOpList_cu_a911ec4325multi_tensor_apply_kernelINS1_18TensorListMetadataILi2EEENS1_11CopyFunctorIdfLi2ELi1ELi1EEEJNS0_4CopyIdfEEEEEvT_T0_DpT1_,"ax",@progbits
	.align	128
.text._ZN2at6native55_GLOBAL__N__de093ff9_22_ForeachBinaryOpList_cu_a911ec4325multi_tensor_apply_kernelINS1_18TensorListMetadataILi2EEENS1_11CopyFunctorIdfLi2ELi1ELi1EEEJNS0_4CopyIdfEEEEEvT_T0_DpT1_:
        .type           _ZN2at6native55_GLOBAL__N__de093ff9_22_ForeachBinaryOpList_cu_a911ec4325multi_tensor_apply_kernelINS1_18TensorListMetadataILi2EEENS1_11CopyFunctorIdfLi2ELi1ELi1EEEJNS0_4CopyIdfEEEEEvT_T0_DpT1_,@function
        .size           _ZN2at6native55_GLOBAL__N__de093ff9_22_ForeachBinaryOpList_cu_a911ec4325multi_tensor_apply_kernelINS1_18TensorListMetadataILi2EEENS1_11CopyFunctorIdfLi2ELi1ELi1EEEJNS0_4CopyIdfEEEEEvT_T0_DpT1_,(.L_x_7958 - _ZN2at6native55_GLOBAL__N__de093ff9_22_ForeachBinaryOpList_cu_a911ec4325multi_tensor_apply_kernelINS1_18TensorListMetadataILi2EEENS1_11CopyFunctorIdfLi2ELi1ELi1EEEJNS0_4CopyIdfEEEEEvT_T0_DpT1_)
        .other          _ZN2at6native55_GLOBAL__N__de093ff9_22_ForeachBinaryOpList_cu_a911ec4325multi_tensor_apply_kernelINS1_18TensorListMetadataILi2EEENS1_11CopyFunctorIdfLi2ELi1ELi1EEEJNS0_4CopyIdfEEEEEvT_T0_DpT1_,@"STO_CUDA_ENTRY STV_DEFAULT"
_ZN2at6native55_GLOBAL__N__de093ff9_22_ForeachBinaryOpList_cu_a911ec4325multi_tensor_apply_kernelINS1_18TensorListMetadataILi2EEENS1_11CopyFunctorIdfLi2ELi1ELi1EEEJNS0_4CopyIdfEEEEEvT_T0_DpT1_:
        /* <DEDUP_REMOVED lines=28> */
.L_x_2861:
        /* <DEDUP_REMOVED lines=66> */
.L_x_2860:
        /* <DEDUP_REMOVED lines=8> */
.L_x_2862:
[----:B------:R-:W-:-:S04]  /*0660*/  LEA R10, P0, R3, R6, 0x4 ;  /* 0x00000006030a7211 */ /* 0x000fc800078020ff */
[----:B------:R-:W-:-:S06]  /*0670*/  LEA.HI.X R11, R3, R7, R20, 0x4, P0 ;  /* 0x00000007030b7211 */ /* 0x000fcc00000f2414 */
[----:B0-----:R-:W2:Y:S02]  /*0680*/  LDG.E.128 R8, desc[UR4][R10.64] ;  /* 0x000000040a087981 */ /* 0x001ea4000c1e1d00 */
[----:B--2---:R-:W-:Y:S01]  /*0690*/  FMUL.FTZ R14, R9, 1 ;  /* 0x3f800000090e7820 */ /* 0x004fe20000410000 */
[----:B------:R-:W-:Y:S01]  /*06a0*/  FMUL.FTZ R12, R8, 1 ;  /* 0x3f800000080c7820 */ /* 0x000fe20000410000 */
[----:B------:R-:W-:Y:S01]  /*06b0*/  FMUL.FTZ R18, R11, 1 ;  /* 0x3f8000000b127820 */ /* 0x000fe20000410000 */
[----:B------:R-:W-:Y:S01]  /*06c0*/  FMUL.FTZ R16, R10, 1 ;  /* 0x3f8000000a107820 */ /* 0x000fe20000410000 */
[C---:B------:R-:W-:Y:S02]  /*06d0*/  LEA R8, P0, R3.reuse, R4, 0x5 ;  /* 0x0000000403087211 */ /* 0x040fe400078028ff */
[----:B------:R-:W-:Y:S02]  /*06e0*/  F2F.F64.F32 R14, R14 ;  /* 0x0000000e000e7310 */ /* 0x000fe40000201800 */
[----:B------:R-:W-:-:S02]  /*06f0*/  LEA.HI.X R9, R3, R5, R20, 0x5, P0 ;  /* 0x0000000503097211 */ /* 0x000fc400000f2c14 */
[----:B------:R-:W-:-:S04]  /*0700*/  IADD3 R3, P0, R3, UR6, RZ ;  /* 0x0000000603037c10 */ /* 0x000fc8000ff1e0ff */
[----:B------:R-:W0:Y:S01]  /*0710*/  F2F.F64.F32 R12, R12 ;  /* 0x0000000c000c7310 */ /* 0x000e220000201800 */
[C---:B------:R-:W-:Y:S01]  /*0720*/  IMAD.SHL.U32 R11, R3.reuse, 0x4, RZ ;  /* 0x00000004030b7824 */ /* 0x040fe200078e00ff */
[----:B------:R-:W-:Y:S01]  /*0730*/  ISETP.LT.U32.AND P1, PT, R3, 0x4000, PT ;  /* 0x000040000300780c */ /* 0x000fe20003f21070 */
[----:B------:R-:W-:-:S03]  /*0740*/  IMAD.X R20, RZ, RZ, R20, P0 ;  /* 0x000000ffff147224 */ /* 0x000fc600000e0614 */
[----:B------:R-:W-:Y:S02]  /*0750*/  ISETP.GE.U32.AND P0, PT, R11, R0, PT ;  /* 0x000000000b00720c */ /* 0x000fe40003f06070 */
[----:B------:R-:W-:Y:S01]  /*0760*/  F2F.F64.F32 R18, R18 ;  /* 0x0000001200127310 */ /* 0x000fe20000201800 */
[----:B------:R-:W-:Y:S02]  /*0770*/  SHF.L.U64.HI R11, R3, 0x2, R20 ;  /* 0x00000002030b7819 */ /* 0x000fe40000010214 */
[----:B------:R-:W-:Y:S02]  /*0780*/  ISETP.LT.U32.AND.EX P1, PT, R20, RZ, PT, P1 ;  /* 0x000000ff1400720c */ /* 0x000fe40003f21110 */
[----:B------:R-:W-:Y:S01]  /*0790*/  ISETP.GE.AND.EX P0, PT, R11, R2, PT, P0 ;  /* 0x000000020b00720c */ /* 0x000fe20003f06300 */
[----:B0-----:R0:W-:Y:S02]  /*07a0*/  STG.E.128 desc[UR4][R8.64], R12 ;  /* 0x0000000c08007986 */ /* 0x0011e4000c101d04 */
[----:B------:R-:W1:Y:S02]  /*07b0*/  F2F.F64.F32 R16, R16 ;  /* 0x0000001000107310 */ /* 0x000e640000201800 */
[----:B-1----:R0:W-:Y:S08]  /*07c0*/  STG.E.128 desc[UR4][R8.64+0x10], R16 ;  /* 0x0000101008007986 */ /* 0x0021f0000c101d04 */
[----:B------:R-:W-:Y:S05]  /*07d0*/  @!P0 BRA P1, `(.L_x_2862) ;  /* 0xfffffffc00a08947 */ /* 0x000fea000083ffff */
[----:B------:R-:W-:Y:S05]  /*07e0*/  EXIT ;  /* 0x000000000000794d */ /* 0x000fea0003800000 */
.L_x_2863:
        /* <DEDUP_REMOVED lines=9> */
.L_x_7958:


//--------------------- .text._ZN2at6native55_GLOBAL__N__de093ff9_22_ForeachBinaryOpList_cu_a911ec4325multi_tensor_apply_kernelINS1_18TensorListMetadataILi2EEENS1_11CopyFunctorIdiLi2ELi1ELi1EEEJNS0_4CopyIdiEEEEEvT_T0_DpT1_ --------------------------
	.section	.text._ZN2at6native55_GLOBAL__N__de093ff9_22_ForeachBinaryOpList_cu_a911ec4325multi_tensor_apply_kernelINS1_18TensorListMetadataILi2EEENS1_11CopyFunctorIdiLi2ELi1ELi1EEEJNS0_4CopyIdiEEEEEvT_T0_DpT1_,"ax",@progbits
	.align	128
.text._ZN2at6native55_GLOBAL__N__de093ff9_22_ForeachBinaryOpList_cu_a911ec4325multi_tensor_apply_kernelINS1_18TensorListMetadataILi2EEENS1_11CopyFunctorIdiLi2ELi1ELi1EEEJNS0_4CopyIdiEEEEEvT_T0_DpT1_:
        .type           _ZN2at6native55_GLOBAL__N__de093ff9_22_ForeachBinaryOpList_cu_a911ec4325multi_tensor_apply_kernelINS1_18TensorListMetadataILi2EEENS1_11CopyFunctorIdiLi2ELi1ELi1EEEJNS0_4CopyIdiEEEEEvT_T0_DpT1_,@function
        .size           _ZN2at6native55_GLOBAL__N__de093ff9_22_ForeachBinaryOpList_cu_a911ec4325multi_tensor_apply_kernelINS1_18TensorListMetadataILi2EEENS1_11CopyFunctorIdiLi2ELi1ELi1EEEJNS0_4CopyIdiEEEEEvT_T0_DpT1_,(.L_x_7959 - _ZN2at6native55_GLOBAL__N__de093ff9_22_ForeachBinaryOpList_cu_a911ec4325multi_tensor_apply_kernelINS1_18TensorListMetadataILi2EEENS1_11CopyFunctorIdiLi2ELi1ELi1EEEJNS0_4CopyIdiEEEEEvT_T0_DpT1_)
        .other          _ZN2at6native55_GLOBAL__N__de093ff9_22_ForeachBinaryOpList_cu_a911ec4325multi_tensor_apply_kernelINS1_18TensorListMetadataILi2EEENS1_11CopyFunctorIdiLi2ELi1ELi1EEEJNS0_4CopyIdiEEEEEvT_T0_DpT1_,@"STO_CUDA_ENTRY STV_DEFAULT"
_ZN2at6native55_GLOBAL__N__de093ff9_22_ForeachBinaryOpList_cu_a911ec4325multi_tensor_apply_kernelINS1_18TensorListMetadataILi2EEENS1_11CopyFunctorIdiLi2ELi1ELi1EEEJNS0_4CopyIdiEEEEEvT_T0_DpT1_:
        /* <DEDUP_REMOVED lines=27> */
.L_x_2865:
[----:B------:R-:W1:Y:S01]  /*01b0*/  LDC R12, c[0x0][RZ] ;  /* 0x00000000ff0c7b82 */ /* 0x000e620000000800 */
[----:B0-2---:R-:W-:-:S04]  /*01c0*/  IADD3 R24, P1, R3, R14, RZ ;  /* 0x0000000e03187210 */ /* 0x005fc80007f3e0ff */
        /* <DEDUP_REMOVED lines=17> */
[----:B------:R-:W-:Y:S02]  /*02e0*/  @P0 LEA R20, P4, R24, R6, 0x2 ;  /* 0x0000000618140211 */ /* 0x000fe400078810ff */
[----:B------:R-:W-:Y:S02]  /*02f0*/  ISETP.LT.U32.AND P2, PT, R27, R0, PT ;  /* 0x000000001b00720c */ /* 0x000fe40003f41070 */
[----:B------:R-:W-:-:S02]  /*0300*/  ISETP.GE.U32.AND.EX P3, PT, R13, RZ, PT, P3 ;  /* 0x000000ff0d00720c */ /* 0x000fc40003f66130 */
[----:B------:R-:W-:Y:S02]  /*0310*/  @P0 LEA.HI.X R21, R24, R7, R26, 0x2, P4 ;  /* 0x0000000718150211 */ /* 0x000fe400020f141a */
[----:B------:R-:W-:Y:S02]  /*0320*/  ISETP.GE.U32.AND P4, PT, R29, 0x10000, PT ;  /* 0x000100001d00780c */ /* 0x000fe40003f86070 */
[----:B------:R-:W-:Y:S01]  /*0330*/  ISETP.LT.AND.EX P2, PT, R13, R2, !P3, P2 ;  /* 0x000000020d00720c */ /* 0x000fe20005f41320 */
[----:B------:R0:W2:Y:S01]  /*0340*/  @P0 LDG.E R10, desc[UR4][R20.64] ;  /* 0x00000004140a0981 */ /* 0x0000a2000c1e1900 */
[----:B------:R-:W-:Y:S02]  /*0350*/  ISETP.LT.U32.AND P3, PT, R29, R0, PT ;  /* 0x000000001d00720c */ /* 0x000fe40003f61070 */
[----:B------:R-:W-:Y:S02]  /*0360*/  ISETP.GE.U32.AND.EX P5, PT, R15, RZ, PT, P4 ;  /* 0x000000ff0f00720c */ /* 0x000fe40003fa6140 */
[----:B------:R-:W-:-:S02]  /*0370*/  @P1 LEA R18, P4, R22, R6, 0x2 ;  /* 0x0000000616121211 */ /* 0x000fc400078810ff */
        /* <DEDUP_REMOVED lines=11> */
[----:B--2---:R-:W0:Y:S08]  /*0430*/  @P0 I2F.F64 R18, R10 ;  /* 0x0000000a00120312 */ /* 0x004e300000201c00 */
[----:B---3--:R-:W1:Y:S01]  /*0440*/  @P1 I2F.F64 R20, R11 ;  /* 0x0000000b00141312 */ /* 0x008e620000201c00 */
[----:B0-----:R4:W-:Y:S01]  /*0450*/  @P0 STG.E.64 desc[UR4][R16.64], R18 ;  /* 0x0000001210000986 */ /* 0x0019e2000c101b04 */
[----:B------:R-:W-:-:S04]  /*0460*/  @P1 LEA R24, P0, R22, R4, 0x3 ;  /* 0x0000000416181211 */ /* 0x000fc800078018ff */
[-C--:B------:R-:W-:Y:S02]  /*0470*/  @P1 LEA.HI.X R25, R22, R5.reuse, R25, 0x3, P0 ;  /* 0x0000000516191211 */ /* 0x080fe400000f1c19 */
[----:B----4-:R-:W0:Y:S03]  /*0480*/  @P2 I2F.F64 R18, R8 ;  /* 0x0000000800122312 */ /* 0x010e260000201c00 */
[----:B-1----:R5:W-:Y:S01]  /*0490*/  @P1 STG.E.64 desc[UR4][R24.64], R20 ;  /* 0x0000001418001986 */ /* 0x002be2000c101b04 */
[-C--:B------:R-:W-:Y:S02]  /*04a0*/  @P2 LEA R16, P0, R27, R4.reuse, 0x3 ;  /* 0x000000041b102211 */ /* 0x080fe400078018ff */
[----:B------:R-:W-:Y:S02]  /*04b0*/  @P3 LEA R26, P1, R29, R4, 0x3 ;  /* 0x000000041d1a3211 */ /* 0x000fe400078218ff */
[----:B------:R-:W-:-:S02]  /*04c0*/  @P2 LEA.HI.X R17, R27, R5, R13, 0x3, P0 ;  /* 0x000000051b112211 */ /* 0x000fc400000f1c0d */
[----:B------:R-:W-:Y:S01]  /*04d0*/  @P3 LEA.HI.X R27, R29, R5, R15, 0x3, P1 ;  /* 0x000000051d1b3211 */ /* 0x000fe200008f1c0f */
[----:B------:R-:W-:Y:S02]  /*04e0*/  IMAD.MOV.U32 R15, RZ, RZ, R23 ;  /* 0x000000ffff0f7224 */ /* 0x000fe400078e0017 */
[----:B------:R-:W-:Y:S01]  /*04f0*/  IMAD.WIDE.U32 R14, R12, 0x4, R14 ;  /* 0x000000040c0e7825 */ /* 0x000fe200078e000e */
[----:B-----5:R-:W1:Y:S01]  /*0500*/  @P3 I2F.F64 R24, R9 ;  /* 0x0000000900183312 */ /* 0x020e620000201c00 */
[----:B0-----:R2:W-:Y:S02]  /*0510*/  @P2 STG.E.64 desc[UR4][R16.64], R18 ;  /* 0x0000001210002986 */ /* 0x0015e4000c101b04 */
[----:B------:R-:W-:Y:S01]  /*0520*/  IMAD.MOV.U32 R23, RZ, RZ, R15 ;  /* 0x000000ffff177224 */ /* 0x000fe200078e000f */
[C---:B------:R-:W-:Y:S02]  /*0530*/  ISETP.GE.U32.AND P0, PT, R14.reuse, 0x10000, PT ;  /* 0x000100000e00780c */ /* 0x040fe40003f06070 */
[----:B------:R-:W-:-:S02]  /*0540*/  ISETP.LT.U32.AND P1, PT, R14, R0, PT ;  /* 0x000000000e00720c */ /* 0x000fc40003f21070 */
[C---:B------:R-:W-:Y:S02]  /*0550*/  ISETP.GE.U32.AND.EX P0, PT, R15.reuse, RZ, PT, P0 ;  /* 0x000000ff0f00720c */ /* 0x040fe40003f06100 */
[----:B------:R-:W-:Y:S01]  /*0560*/  ISETP.LT.AND.EX P1, PT, R15, R2, PT, P1 ;  /* 0x000000020f00720c */ /* 0x000fe20003f21310 */
[----:B-1----:R2:W-:-:S12]  /*0570*/  @P3 STG.E.64 desc[UR4][R26.64], R24 ;  /* 0x000000181a003986 */ /* 0x0025d8000c101b04 */
[----:B------:R-:W-:Y:S05]  /*0580*/  @!P0 BRA P1, `(.L_x_2865) ;  /* 0xfffffffc00088947 */ /* 0x000fea000083ffff */
[----:B------:R-:W-:Y:S05]  /*0590*/  EXIT ;  /* 0x000000000000794d */ /* 0x000fea0003800000 */
.L_x_2864:
        /* <DEDUP_REMOVED lines=8> */
.L_x_2866:
        /* <DEDUP_REMOVED lines=13> */
[----:B--2---:R-:W-:Y:S08]  /*06f0*/  I2F.F64 R14, R9 ;  /* 0x00000009000e7312 */ /* 0x004ff00000201c00 */
[----:B------:R-:W0:Y:S08]  /*0700*/  I2F.F64 R12, R8 ;  /* 0x00000008000c7312 */ /* 0x000e300000201c00 */
[----:B------:R-:W-:Y:S01]  /*0710*/  I2F.F64 R18, R11 ;  /* 0x0000000b00127312 */ /* 0x000fe20000201c00 */
[----:B0-----:R0:W-:Y:S07]  /*0720*/  STG.E.128 desc[UR4][R20.64], R12 ;  /* 0x0000000c14007986 */ /* 0x0011ee000c101d04 */
[----:B------:R-:W1:Y:S02]  /*0730*/  I2F.F64 R16, R10 ;  /* 0x0000000a00107312 */ /* 0x000e640000201c00 */
[----:B-1----:R0:W-:Y:S01]  /*0740*/  STG.E.128 desc[UR4][R20.64+0x10], R16 ;  /* 0x0000101014007986 */ /* 0x0021e2000c101d04 */
[----:B------:R-:W-:Y:S05]  /*0750*/  @!P0 BRA P1, `(.L_x_2866) ;  /* 0xfffffffc00b08947 */ /* 0x000fea000083ffff */
[----:B------:R-:W-:Y:S05]  /*0760*/  EXIT ;  /* 0x000000000000794d */ /* 0x000fea0003800000 */
.L_x_2867:
        /* <DEDUP_REMOVED lines=9> */
.L_x_7959:


//--------------------- .text._ZN2at6native55_GLOBAL__N__de093ff9_22_ForeachBinaryOpList_cu_a911ec4325multi_tensor_apply_kernelINS1_18TensorListMetadataILi2EEENS1_11CopyFunctorIdsLi2ELi1ELi1EEEJNS0_4CopyIdsEEEEEvT_T0_DpT1_ --------------------------
	.section	.text._ZN2at6native55_GLOBAL__N__de093ff9_22_ForeachBinaryOpList_cu_a911ec4325multi_tensor_apply_kernelINS1_18TensorListMetadataILi2EEENS1_11CopyFunctorIdsLi2ELi1ELi1EEEJNS0_4CopyIdsEEEEEvT_T0_DpT1_,"ax",@progbits
	.align	128
.text._ZN2at6native55_GLOBAL__N__de093ff9_22_ForeachBinaryOpList_cu_a911ec4325multi_tensor_apply_kernelINS1_18TensorListMetadataILi2EEENS1_11CopyFunctorIdsLi2ELi1ELi1EEEJNS0_4CopyIdsEEEEEvT_T0_DpT1_:
        .type           _ZN2at6native55_GLOBAL__N__de093ff9_22_ForeachBinaryOpList_cu_a911ec4325multi_tensor_apply_kernelINS1_18TensorListMetadataILi2EEENS1_11CopyFunctorIdsLi2ELi1ELi1EEEJNS0_4CopyIdsEEEEEvT_T0_DpT1_,@function
        .size           _ZN2at6native55_GLOBAL__N__de093ff9_22_ForeachBinaryOpList_cu_a911ec4325multi_tensor_apply_kernelINS1_18TensorListMetadataILi2EEENS1_11CopyFunctorIdsLi2ELi1ELi1EEEJNS0_4CopyIdsEEEEEvT_T0_DpT1_,(.L_x_7960 - _ZN2at6native55_GLOBAL__N__de093ff9_22_ForeachBinaryOpList_cu_a911ec4325multi_tensor_apply_kernelINS1_18TensorListMetadataILi2EEENS1_11CopyFunctorIdsLi2ELi1ELi1EEEJNS0_4CopyIdsEEEEEvT_T0_DpT1_)
        .other          _ZN2at6native55_GLOBAL__N__de093ff9_22_ForeachBinaryOpList_cu_a911ec4325multi_tensor_apply_kernelINS1_18TensorListMetadataILi2EEENS1_11CopyFunctorIdsLi2ELi1ELi1EEEJNS0_4CopyIdsEEEEEvT_T0_DpT1_,@"STO_CUDA_ENTRY STV_DEFAULT"
_ZN2at6native55_GLOBAL__N__de093ff9_22_ForeachBinaryOpList_cu_a911ec4325multi_tensor_apply_kernelINS1_18TensorListMetadataILi2EEENS1_11CopyFunctorIdsLi2ELi1ELi1EEEJNS0_4CopyIdsEEEEEvT_T0_DpT1_:
        /* <DEDUP_REMOVED lines=28> */
.L_x_2869:
[----:B0-2---:R-:W-:Y:S01]  /*01c0*/  IADD3 R24, P1, R3, R10, RZ ;  /* 0x0000000a03187210 */ /* 0x005fe20007f3e0ff */
[----:B-1----:R-:W-:-:S03]  /*01d0*/  IMAD R29, R4, 0x3, RZ ;  /* 0x00000003041d7824 */ /* 0x002fc600078e02ff */
        /* <DEDUP_REMOVED lines=24> */
[C---:B------:R-:W-:Y:S02]  /*0360*/  ISETP.GE.U32.AND.EX P5, PT, R11.reuse, RZ, PT, P4 ;  /* 0x000000ff0b00720c */ /* 0x040fe40003fa6140 */
[C---:B------:R-:W-:Y:S02]  /*0370*/  @P1 LEA R18, P4, R22.reuse, R12, 0x1 ;  /* 0x0000000c16121211 */ /* 0x040fe400078808ff */
[----:B------:R-:W-:Y:S02]  /*0380*/  ISETP.LT.AND.EX P3, PT, R11, R2, !P5, P3 ;  /* 0x000000020b00720c */ /* 0x000fe40006f61330 */
[----:B------:R-:W-:-:S03]  /*0390*/  @P1 LEA.HI.X R19, R22, R13, R25, 0x1, P4 ;  /* 0x0000000d16131211 */ /* 0x000fc600020f0c19 */
[C---:B------:R-:W-:Y:S02]  /*03a0*/  @P2 LEA R16, P4, R27.reuse, R12, 0x1 ;  /* 0x0000000c1b102211 */ /* 0x040fe400078808ff */
[----:B------:R-:W3:Y:S02]  /*03b0*/  @P1 LDG.E.U16 R8, desc[UR4][R18.64] ;  /* 0x0000000412081981 */ /* 0x000ee4000c1e1500 */
[----:B------:R-:W-:-:S04]  /*03c0*/  @P2 LEA.HI.X R17, R27, R13, R9, 0x1, P4 ;  /* 0x0000000d1b112211 */ /* 0x000fc800020f0c09 */
[C---:B0-----:R-:W-:Y:S01]  /*03d0*/  @P3 LEA R20, P4, R29.reuse, R12, 0x1 ;  /* 0x0000000c1d143211 */ /* 0x041fe200078808ff */
[----:B------:R0:W4:Y:S03]  /*03e0*/  @P2 LDG.E.U16 R5, desc[UR4][R16.64] ;  /* 0x0000000410052981 */ /* 0x000126000c1e1500 */
[----:B------:R-:W-:-:S05]  /*03f0*/  @P3 LEA.HI.X R21, R29, R13, R11, 0x1, P4 ;  /* 0x0000000d1d153211 */ /* 0x000fca00020f0c0b */
[----:B------:R3:W5:Y:S01]  /*0400*/  @P3 LDG.E.U16 R6, desc[UR4][R20.64] ;  /* 0x0000000414063981 */ /* 0x000762000c1e1500 */
[----:B0-----:R-:W-:-:S04]  /*0410*/  @P0 LEA R16, P4, R24, R14, 0x3 ;  /* 0x0000000e18100211 */ /* 0x001fc800078818ff */
[----:B------:R-:W-:Y:S01]  /*0420*/  @P0 LEA.HI.X R17, R24, R15, R26, 0x3, P4 ;  /* 0x0000000f18110211 */ /* 0x000fe200020f1c1a */
[----:B--2---:R-:W0:Y:S08]  /*0430*/  @P0 I2F.F64.S16 R18, R7 ;  /* 0x0000000700120312 */ /* 0x004e300000101c00 */
[----:B---3--:R-:W1:Y:S01]  /*0440*/  @P1 I2F.F64.S16 R20, R8 ;  /* 0x0000000800141312 */ /* 0x008e620000101c00 */
[----:B0-----:R4:W-:Y:S01]  /*0450*/  @P0 STG.E.64 desc[UR4][R16.64], R18 ;  /* 0x0000001210000986 */ /* 0x0019e2000c101b04 */
[----:B------:R-:W-:-:S04]  /*0460*/  @P1 LEA R24, P0, R22, R14, 0x3 ;  /* 0x0000000e16181211 */ /* 0x000fc800078018ff */
[-C--:B------:R-:W-:Y:S02]  /*0470*/  @P1 LEA.HI.X R25, R22, R15.reuse, R25, 0x3, P0 ;  /* 0x0000000f16191211 */ /* 0x080fe400000f1c19 */
[----:B----4-:R-:W0:Y:S03]  /*0480*/  @P2 I2F.F64.S16 R18, R5 ;  /* 0x0000000500122312 */ /* 0x010e260000101c00 */
[----:B-1----:R5:W-:Y:S01]  /*0490*/  @P1 STG.E.64 desc[UR4][R24.64], R20 ;  /* 0x0000001418001986 */ /* 0x002be2000c101b04 */
[-C--:B------:R-:W-:Y:S02]  /*04a0*/  @P2 LEA R16, P0, R27, R14.reuse, 0x3 ;  /* 0x0000000e1b102211 */ /* 0x080fe400078018ff */
[----:B------:R-:W-:Y:S02]  /*04b0*/  @P3 LEA R26, P1, R29, R14, 0x3 ;  /* 0x0000000e1d1a3211 */ /* 0x000fe400078218ff */
[----:B------:R-:W-:-:S02]  /*04c0*/  @P2 LEA.HI.X R17, R27, R15, R9, 0x3, P0 ;  /* 0x0000000f1b112211 */ /* 0x000fc400000f1c09 */
[----:B------:R-:W-:Y:S01]  /*04d0*/  @P3 LEA.HI.X R27, R29, R15, R11, 0x3, P1 ;  /* 0x0000000f1d1b3211 */ /* 0x000fe200008f1c0b */
[----:B------:R-:W-:Y:S02]  /*04e0*/  IMAD.MOV.U32 R11, RZ, RZ, R23 ;  /* 0x000000ffff0b7224 */ /* 0x000fe400078e0017 */
[----:B------:R-:W-:Y:S01]  /*04f0*/  IMAD.WIDE.U32 R10, R4, 0x4, R10 ;  /* 0x00000004040a7825 */ /* 0x000fe200078e000a */
[----:B-----5:R-:W1:Y:S01]  /*0500*/  @P3 I2F.F64.S16 R24, R6 ;  /* 0x0000000600183312 */ /* 0x020e620000101c00 */
        /* <DEDUP_REMOVED lines=9> */
.L_x_2868:
        /* <DEDUP_REMOVED lines=8> */
.L_x_2870:
        /* <DEDUP_REMOVED lines=13> */
[----:B--2---:R-:W-:Y:S08]  /*06f0*/  I2F.F64.S16 R10, R18.H1 ;  /* 0x10000012000a7312 */ /* 0x004ff00000101c00 */
[----:B------:R-:W0:Y:S08]  /*0700*/  I2F.F64.S16 R8, R18 ;  /* 0x0000001200087312 */ /* 0x000e300000101c00 */
[----:B------:R-:W-:Y:S01]  /*0710*/  I2F.F64.S16 R6, R19.H1 ;  /* 0x1000001300067312 */ /* 0x000fe20000101c00 */
[----:B0-----:R0:W-:Y:S07]  /*0720*/  STG.E.128 desc[UR4][R16.64], R8 ;  /* 0x0000000810007986 */ /* 0x0011ee000c101d04 */
[----:B------:R-:W1:Y:S02]  /*0730*/  I2F.F64.S16 R4, R19 ;  /* 0x0000001300047312 */ /* 0x000e640000101c00 */
[----:B-1----:R0:W-:Y:S01]  /*0740*/  STG.E.128 desc[UR4][R16.64+0x10], R4 ;  /* 0x0000100410007986 */ /* 0x0021e2000c101d04 */
[----:B------:R-:W-:Y:S05]  /*0750*/  @!P0 BRA P1, `(.L_x_2870) ;  /* 0xfffffffc00b08947 */ /* 0x000fea000083ffff */
[----:B------:R-:W-:Y:S05]  /*0760*/  EXIT ;  /* 0x000000000000794d */ /* 0x000fea0003800000 */
.L_x_2871:
        /* <DEDUP_REMOVED lines=9> */
.L_x_7960:


//--------------------- .text._ZN2at6native55_GLOBAL__N__de093ff9_22_ForeachBinaryOpList_cu_a911ec4325multi_tensor_apply_kernelINS1_18TensorListMetadataILi2EEENS1_11CopyFunctorIdlLi2ELi1ELi1EEEJNS0_4CopyIdlEEEEEvT_T0_DpT1_ --------------------------
	.section	.text._ZN2at6native55_GLOBAL__N__de093ff9_22_ForeachBinaryOpList_cu_a911ec4325multi_tensor_apply_kernelINS1_18TensorListMetadataILi2EEENS1_11CopyFunctorIdlLi2ELi1ELi1EEEJNS0_4CopyIdlEEEEEvT_T0_DpT1_,"ax",@progbits
	.align	128
.text._ZN2at6native55_GLOBAL__N__de093ff9_22_ForeachBinaryOpList_cu_a911ec4325multi_tensor_apply_kernelINS1_18TensorListMetadataILi2EEENS1_11CopyFunctorIdlLi2ELi1ELi1EEEJNS0_4CopyIdlEEEEEvT_T0_DpT1_:
        .type           _ZN2at6native55_GLOBAL__N__de093ff9_22_ForeachBinaryOpList_cu_a911ec4325multi_tensor_apply_kernelINS1_18TensorListMetadataILi2EEENS1_11CopyFunctorIdlLi2ELi1ELi1EEEJNS0_4CopyIdlEEEEEvT_T0_DpT1_,@function
        .size           _ZN2at6native55_GLOBAL__N__de093ff9_22_ForeachBinaryOpList_cu_a911ec4325multi_tensor_apply_kernelINS1_18TensorListMetadataILi2EEENS1_11CopyFunctorIdlLi2ELi1ELi1EEEJNS0_4CopyIdlEEEEEvT_T0_DpT1_,(.L_x_7961 - _ZN2at6native55_GLOBAL__N__de093ff9_22_ForeachBinaryOpList_cu_a911ec4325multi_tensor_apply_kernelINS1_18TensorListMetadataILi2EEENS1_11CopyFunctorIdlLi2ELi1ELi1EEEJNS0_4CopyIdlEEEEEvT_T0_DpT1_)
        .other          _ZN2at6native55_GLOBAL__N__de093ff9_22_ForeachBinaryOpList_cu_a911ec4325multi_tensor_apply_kernelINS1_18TensorListMetadataILi2EEENS1_11CopyFunctorIdlLi2ELi1ELi1EEEJNS0_4CopyIdlEEEEEvT_T0_DpT1_,@"STO_CUDA_ENTRY STV_DEFAULT"
_ZN2at6native55_GLOBAL__N__de093ff9_22_ForeachBinaryOpList_cu_a911ec4325multi_tensor_apply_kernelINS1_18TensorListMetadataILi2EEENS1_11CopyFunctorIdlLi2ELi1ELi1EEEJNS0_4CopyIdlEEEEEvT_T0_DpT1_:
        /* <DEDUP_REMOVED lines=28> */
.L_x_2873:
[----:B0-----:R-:W-:Y:S01]  /*01c0*/  IADD3 R27, P1, R0, R6, RZ ;  /* 0x00000006001b7210 */ /* 0x001fe20007f3e0ff */
[----:B-1----:R-:W-:-:S03]  /*01d0*/  IMAD R26, R2, 0x3, RZ ;  /* 0x00000003021a7824 */ /* 0x002fc600078e02ff */
[----:B--2---:R-:W-:Y:S01]  /*01e0*/  IADD3 R5, P3, R2, R27, RZ ;  /* 0x0000001b02057210 */ /* 0x004fe20007f7e0ff */
[----:B------:R-:W-:Y:S01]  /*01f0*/  IMAD.X R19, RZ, RZ, R7, P1 ;  /* 0x000000ffff137224 */ /* 0x000fe200008e0607 */
[C---:B------:R-:W-:Y:S02]  /*0200*/  ISETP.GE.U32.AND P0, PT, R27.reuse, 0x10000, PT ;  /* 0x000100001b00780c */ /* 0x040fe40003f06070 */
[----:B------:R-:W-:Y:S01]  /*0210*/  ISETP.LT.U32.AND P1, PT, R27, UR12, PT ;  /* 0x0000000c1b007c0c */ /* 0x000fe2000bf21070 */
[----:B------:R-:W-:Y:S01]  /*0220*/  IMAD.X R22, RZ, RZ, R19, P3 ;  /* 0x000000ffff167224 */ /* 0x000fe200018e0613 */
[----:B------:R-:W-:Y:S02]  /*0230*/  ISETP.GE.U32.AND.EX P0, PT, R19, RZ, PT, P0 ;  /* 0x000000ff1300720c */ /* 0x000fe40003f06100 */
[----:B------:R-:W-:Y:S02]  /*0240*/  ISETP.GE.U32.AND P2, PT, R5, 0x10000, PT ;  /* 0x000100000500780c */ /* 0x000fe40003f46070 */
[----:B------:R-:W-:-:S02]  /*0250*/  ISETP.LT.AND.EX P0, PT, R19, UR6, !P0, P1 ;  /* 0x0000000613007c0c */ /* 0x000fc4000c701310 */
[-C--:B------:R-:W-:Y:S02]  /*0260*/  LEA R23, P5, R2, R27.reuse, 0x1 ;  /* 0x0000001b02177211 */ /* 0x080fe400078a08ff */
[----:B------:R-:W-:Y:S02]  /*0270*/  ISETP.LT.U32.AND P4, PT, R5, UR12, PT ;  /* 0x0000000c05007c0c */ /* 0x000fe4000bf81070 */
[C---:B------:R-:W-:Y:S01]  /*0280*/  ISETP.GE.U32.AND.EX P1, PT, R22.reuse, RZ, PT, P2 ;  /* 0x000000ff1600720c */ /* 0x040fe20003f26120 */
[----:B------:R-:W-:Y:S01]  /*0290*/  IMAD.X R4, RZ, RZ, R19, P5 ;  /* 0x000000ffff047224 */ /* 0x000fe200028e0613 */
[----:B------:R-:W-:Y:S02]  /*02a0*/  ISETP.GE.U32.AND P3, PT, R23, 0x10000, PT ;  /* 0x000100001700780c */ /* 0x000fe40003f66070 */
[----:B------:R-:W-:Y:S02]  /*02b0*/  ISETP.LT.AND.EX P1, PT, R22, UR6, !P1, P4 ;  /* 0x0000000616007c0c */ /* 0x000fe4000cf21340 */
[----:B------:R-:W-:-:S02]  /*02c0*/  IADD3 R26, P4, R26, R27, RZ ;  /* 0x0000001b1a1a7210 */ /* 0x000fc40007f9e0ff */
[----:B------:R-:W-:Y:S02]  /*02d0*/  ISETP.LT.U32.AND P2, PT, R23, UR12, PT ;  /* 0x0000000c17007c0c */ /* 0x000fe4000bf41070 */
[----:B------:R-:W-:Y:S01]  /*02e0*/  ISETP.GE.U32.AND.EX P6, PT, R4, RZ, PT, P3 ;  /* 0x000000ff0400720c */ /* 0x000fe20003fc6130 */
[----:B------:R-:W-:Y:S01]  /*02f0*/  IMAD.X R3, RZ, RZ, R19, P4 ;  /* 0x000000ffff037224 */ /* 0x000fe200020e0613 */
[----:B------:R-:W-:Y:S02]  /*0300*/  ISETP.GE.U32.AND P3, PT, R26, 0x10000, PT ;  /* 0x000100001a00780c */ /* 0x000fe40003f66070 */
[----:B------:R-:W-:Y:S02]  /*0310*/  @P0 LEA R20, P5, R27, UR4, 0x3 ;  /* 0x000000041b140c11 */ /* 0x000fe4000f8a18ff */
[----:B------:R-:W-:Y:S02]  /*0320*/  ISETP.LT.AND.EX P2, PT, R4, UR6, !P6, P2 ;  /* 0x0000000604007c0c */ /* 0x000fe4000f741320 */
[----:B------:R-:W-:-:S02]  /*0330*/  ISETP.LT.U32.AND P4, PT, R26, UR12, PT ;  /* 0x0000000c1a007c0c */ /* 0x000fc4000bf81070 */
[----:B------:R-:W-:Y:S02]  /*0340*/  ISETP.GE.U32.AND.EX P3, PT, R3, RZ, PT, P3 ;  /* 0x000000ff0300720c */ /* 0x000fe40003f66130 */
[----:B------:R-:W-:Y:S02]  /*0350*/  @P0 LEA.HI.X R21, R27, UR5, R19, 0x3, P5 ;  /* 0x000000051b150c11 */ /* 0x000fe4000a8f1c13 */
[----:B------:R-:W-:Y:S02]  /*0360*/  ISETP.LT.AND.EX P3, PT, R3, UR6, !P3, P4 ;  /* 0x0000000603007c0c */ /* 0x000fe4000df61340 */
[----:B------:R-:W-:Y:S01]  /*0370*/  @P1 LEA R16, P5, R5, UR4, 0x3 ;  /* 0x0000000405101c11 */ /* 0x000fe2000f8a18ff */
[----:B------:R-:W2:Y:S02]  /*0380*/  @P0 LDG.E.64 R14, desc[UR10][R20.64] ;  /* 0x0000000a140e0981 */ /* 0x000ea4000c1e1b00 */
[----:B------:R-:W-:Y:S02]  /*0390*/  @P2 LEA R28, P4, R23, UR4, 0x3 ;  /* 0x00000004171c2c11 */ /* 0x000fe4000f8818ff */
[----:B------:R-:W-:-:S02]  /*03a0*/  @P1 LEA.HI.X R17, R5, UR5, R22, 0x3, P5 ;  /* 0x0000000505111c11 */ /* 0x000fc4000a8f1c16 */
[----:B------:R-:W-:-:S03]  /*03b0*/  @P2 LEA.HI.X R29, R23, UR5, R4, 0x3, P4 ;  /* 0x00000005171d2c11 */ /* 0x000fc6000a0f1c04 */
[----:B------:R2:W3:Y:S01]  /*03c0*/  @P1 LDG.E.64 R12, desc[UR10][R16.64] ;  /* 0x0000000a100c1981 */ /* 0x0004e2000c1e1b00 */
[----:B------:R-:W-:-:S03]  /*03d0*/  @P3 LEA R24, P4, R26, UR4, 0x3 ;  /* 0x000000041a183c11 */ /* 0x000fc6000f8818ff */
[----:B------:R-:W4:Y:S01]  /*03e0*/  @P2 LDG.E.64 R10, desc[UR10][R28.64] ;  /* 0x0000000a1c0a2981 */ /* 0x000f22000c1e1b00 */
[----:B------:R-:W-:-:S05]  /*03f0*/  @P3 LEA.HI.X R25, R26, UR5, R3, 0x3, P4 ;  /* 0x000000051a193c11 */ /* 0x000fca000a0f1c03 */
[----:B------:R0:W5:Y:S01]  /*0400*/  @P3 LDG.E.64 R8, desc[UR10][R24.64] ;  /* 0x0000000a18083981 */ /* 0x000162000c1e1b00 */
[----:B------:R-:W-:Y:S01]  /*0410*/  @P0 LEA R18, P4, R27, UR8, 0x3 ;  /* 0x000000081b120c11 */ /* 0x000fe2000f8818ff */
[----:B------:R-:W-:-:S03]  /*0420*/  IMAD.WIDE.U32 R6, R2, 0x4, R6 ;  /* 0x0000000402067825 */ /* 0x000fc600078e0006 */
[----:B------:R-:W-:Y:S01]  /*0430*/  @P0 LEA.HI.X R19, R27, UR9, R19, 0x3, P4 ;  /* 0x000000091b130c11 */ /* 0x000fe2000a0f1c13 */
[----:B--2---:R-:W1:Y:S08]  /*0440*/  @P0 I2F.F64.S64 R16, R14 ;  /* 0x0000000e00100312 */ /* 0x004e700000301c00 */
[----:B---3--:R-:W2:Y:S01]  /*0450*/  @P1 I2F.F64.S64 R20, R12 ;  /* 0x0000000c00141312 */ /* 0x008ea20000301c00 */
[----:B-1----:R5:W-:Y:S01]  /*0460*/  @P0 STG.E.64 desc[UR10][R18.64], R16 ;  /* 0x0000001012000986 */ /* 0x002be2000c101b0a */
[----:B0-----:R-:W-:-:S06]  /*0470*/  @P1 LEA R24, P0, R5, UR8, 0x3 ;  /* 0x0000000805181c11 */ /* 0x001fcc000f8018ff */
[----:B----4-:R-:W0:Y:S01]  /*0480*/  @P2 I2F.F64.S64 R28, R10 ;  /* 0x0000000a001c2312 */ /* 0x010e220000301c00 */
[----:B------:R-:W-:Y:S02]  /*0490*/  @P1 LEA.HI.X R25, R5, UR9, R22, 0x3, P0 ;  /* 0x0000000905191c11 */ /* 0x000fe400080f1c16 */
[----:B------:R-:W-:-:S03]  /*04a0*/  @P2 LEA R22, P0, R23, UR8, 0x3 ;  /* 0x0000000817162c11 */ /* 0x000fc6000f8018ff */
[----:B--2---:R2:W-:Y:S01]  /*04b0*/  @P1 STG.E.64 desc[UR10][R24.64], R20 ;  /* 0x0000001418001986 */ /* 0x0045e2000c101b0a */
[----:B------:R-:W-:Y:S02]  /*04c0*/  @P2 LEA.HI.X R23, R23, UR9, R4, 0x3, P0 ;  /* 0x0000000917172c11 */ /* 0x000fe400080f1c04 */
[----:B------:R-:W-:Y:S01]  /*04d0*/  @P3 LEA R4, P0, R26, UR8, 0x3 ;  /* 0x000000081a043c11 */ /* 0x000fe2000f8018ff */
[----:B-----5:R-:W1:Y:S01]  /*04e0*/  @P3 I2F.F64.S64 R16, R8 ;  /* 0x0000000800103312 */ /* 0x020e620000301c00 */
[----:B------:R-:W-:Y:S02]  /*04f0*/  ISETP.LT.U32.AND P1, PT, R6, UR12, PT ;  /* 0x0000000c06007c0c */ /* 0x000fe4000bf21070 */
[----:B------:R-:W-:Y:S01]  /*0500*/  @P3 LEA.HI.X R5, R26, UR9, R3, 0x3, P0 ;  /* 0x000000091a053c11 */ /* 0x000fe200080f1c03 */
[----:B0-----:R2:W-:Y:S01]  /*0510*/  @P2 STG.E.64 desc[UR10][R22.64], R28 ;  /* 0x0000001c16002986 */ /* 0x0015e2000c101b0a */
[----:B------:R-:W-:Y:S02]  /*0520*/  ISETP.GE.U32.AND P0, PT, R6, 0x10000, PT ;  /* 0x000100000600780c */ /* 0x000fe40003f06070 */
[----:B------:R-:W-:-:S02]  /*0530*/  ISETP.LT.AND.EX P1, PT, R7, UR6, PT, P1 ;  /* 0x0000000607007c0c */ /* 0x000fc4000bf21310 */
[----:B------:R-:W-:Y:S01]  /*0540*/  ISETP.GE.U32.AND.EX P0, PT, R7, RZ, PT, P0 ;  /* 0x000000ff0700720c */ /* 0x000fe20003f06100 */
[----:B-1----:R2:W-:-:S12]  /*0550*/  @P3 STG.E.64 desc[UR10][R4.64], R16 ;  /* 0x0000001004003986 */ /* 0x0025d8000c101b0a */
[----:B------:R-:W-:Y:S05]  /*0560*/  @!P0 BRA P1, `(.L_x_2873) ;  /* 0xfffffffc00148947 */ /* 0x000fea000083ffff */
[----:B------:R-:W-:Y:S05]  /*0570*/  EXIT ;  /* 0x000000000000794d */ /* 0x000fea0003800000 */
.L_x_2872:
        /* <DEDUP_REMOVED lines=8> */
.L_x_2874:
        /* <DEDUP_REMOVED lines=16> */
[----:B--2---:R-:W-:Y:S08]  /*0700*/  I2F.F64.S64 R6, R6 ;  /* 0x0000000600067312 */ /* 0x004ff00000301c00 */
[----:B------:R-:W0:Y:S08]  /*0710*/  I2F.F64.S64 R4, R4 ;  /* 0x0000000400047312 */ /* 0x000e300000301c00 */
[----:B---3--:R-:W-:Y:S01]  /*0720*/  I2F.F64.S64 R10, R10 ;  /* 0x0000000a000a7312 */ /* 0x008fe20000301c00 */
[----:B0-----:R0:W-:Y:S07]  /*0730*/  STG.E.128 desc[UR10][R12.64], R4 ;  /* 0x000000040c007986 */ /* 0x0011ee000c101d0a */
[----:B------:R-:W1:Y:S02]  /*0740*/  I2F.F64.S64 R8, R8 ;  /* 0x0000000800087312 */ /* 0x000e640000301c00 */
[----:B-1----:R0:W-:Y:S01]  /*0750*/  STG.E.128 desc[UR10][R12.64+0x10], R8 ;  /* 0x000010080c007986 */ /* 0x0021e2000c101d0a */
[----:B------:R-:W-:Y:S05]  /*0760*/  @!P0 BRA P1, `(.L_x_2874) ;  /* 0xfffffffc00a48947 */ /* 0x000fea000083ffff */
[----:B------:R-:W-:Y:S05]  /*0770*/  EXIT ;  /* 0x000000000000794d */ /* 0x000fea0003800000 */
.L_x_2875:
        /* <DEDUP_REMOVED lines=16> */
.L_x_7961:


//--------------------- .text._ZN2at6native55_GLOBAL__N__de093ff9_22_ForeachBinaryOpList_cu_a911ec4325multi_tensor_apply_kernelINS1_18TensorListMetadataILi2EEENS1_11CopyFunctorIdaLi2ELi1ELi1EEEJNS0_4CopyIdaEEEEEvT_T0_DpT1_ --------------------------
	.section	.text._ZN2at6native55_GLOBAL__N__de093ff9_22_ForeachBinaryOpList_cu_a911ec4325multi_tensor_apply_kernelINS1_18TensorListMetadataILi2EEENS1_11CopyFunctorIdaLi2ELi1ELi1EEEJNS0_4CopyIdaEEEEEvT_T0_DpT1_,"ax",@progbits
	.align	128
.text._ZN2at6native55_GLOBAL__N__de093ff9_22_ForeachBinaryOpList_cu_a911ec4325multi_tensor_apply_kernelINS1_18TensorListMetadataILi2EEENS1_11CopyFunctorIdaLi2ELi1ELi1EEEJNS0_4CopyIdaEEEEEvT_T0_DpT1_:
        .type           _ZN2at6native55_GLOBAL__N__de093ff9_22_ForeachBinaryOpList_cu_a911ec4325multi_tensor_apply_kernelINS1_18TensorListMetadataILi2EEENS1_11CopyFunctorIdaLi2ELi1ELi1EEEJNS0_4CopyIdaEEEEEvT_T0_DpT1_,@function
        .size           _ZN2at6native55_GLOBAL__N__de093ff9_22_ForeachBinaryOpList_cu_a911ec4325multi_tensor_apply_kernelINS1_18TensorListMetadataILi2EEENS1_11CopyFunctorIdaLi2ELi1ELi1EEEJNS0_4CopyIdaEEEEEvT_T0_DpT1_,(.L_x_7962 - _ZN2at6native55_GLOBAL__N__de093ff9_22_ForeachBinaryOpList_cu_a911ec4325multi_tensor_apply_kernelINS1_18TensorListMetadataILi2EEENS1_11CopyFunctorIdaLi2ELi1ELi1EEEJNS0_4CopyIdaEEEEEvT_T0_DpT1_)
        .other          _ZN2at6native55_GLOBAL__N__de093ff9_22_ForeachBinaryOpList_cu_a911ec4325multi_tensor_apply_kernelINS1_18TensorListMetadataILi2EEENS1_11CopyFunctorIdaLi2ELi1ELi1EEEJNS0_4CopyIdaEEEEEvT_T0_DpT1_,@"STO_CUDA_ENTRY STV_DEFAULT"
_ZN2at6native55_GLOBAL__N__de093ff9_22_ForeachBinaryOpList_cu_a911ec4325multi_tensor_apply_kernelINS1_18TensorListMetadataILi2EEENS1_11CopyFunctorIdaLi2ELi1ELi1EEEJNS0_4CopyIdaEEEEEvT_T0_DpT1_:
        /* <DEDUP_REMOVED lines=28> */
.L_x_2877:
        /* <DEDUP_REMOVED lines=70> */
.L_x_2876:
        /* <DEDUP_REMOVED lines=8> */
.L_x_2878:
        /* <DEDUP_REMOVED lines=29> */
.L_x_2879:
        /* <DEDUP_REMOVED lines=9> */
.L_x_7962:


//--------------------- .text._ZN2at6native55_GLOBAL__N__de093ff9_22_ForeachBinaryOpList_cu_a911ec4325multi_tensor_apply_kernelINS1_18TensorListMetadataILi2EEENS1_11CopyFunctorIdhLi2ELi1ELi1EEEJNS0_4CopyIdhEEEEEvT_T0_DpT1_ --------------------------
	.section	.text._ZN2at6native55_GLOBAL__N__de093ff9_22_ForeachBinaryOpList_cu_a911ec4325multi_tensor_apply_kernelINS1_18TensorListMetadataILi2EEENS1_11CopyFunctorIdhLi2ELi1ELi1EEEJNS0_4CopyIdhEEEEEvT_T0_DpT1_,"ax",@progbits
	.align	128
.text._ZN2at6native55_GLOBAL__N__de093ff9_22_ForeachBinaryOpList_cu_a911ec4325multi_tensor_apply_kernelINS1_18TensorListMetadataILi2EEENS1_11CopyFunctorIdhLi2ELi1ELi1EEEJNS0_4CopyIdhEEEEEvT_T0_DpT1_:
        .type           _ZN2at6native55_GLOBAL__N__de093ff9_22_ForeachBinaryOpList_cu_a911ec4325multi_tensor_apply_kernelINS1_18TensorListMetadataILi2EEENS1_11CopyFunctorIdhLi2ELi1ELi1EEEJNS0_4CopyIdhEEEEEvT_T0_DpT1_,@function
        .size           _ZN2at6native55_GLOBAL__N__de093ff9_22_ForeachBinaryOpList_cu_a911ec4325multi_tensor_apply_kernelINS1_18TensorListMetadataILi2EEENS1_11CopyFunctorIdhLi2ELi1ELi1EEEJNS0_4CopyIdhEEEEEvT_T0_DpT1_,(.L_x_7963 - _ZN2at6native55_GLOBAL__N__de093ff9_22_ForeachBinaryOpList_cu_a911ec4325multi_tensor_apply_kernelINS1_18TensorListMetadataILi2EEENS1_11CopyFunctorIdhLi2ELi1ELi1EEEJNS0_4CopyIdhEEEEEvT_T0_DpT1_)
        .other          _ZN2at6native55_GLOBAL__N__de093ff9_22_ForeachBinaryOpList_cu_a911ec4325multi_tensor_apply_kernelINS1_18TensorListMetadataILi2EEENS1_11CopyFunctorIdhLi2ELi1ELi1EEEJNS0_4CopyIdhEEEEEvT_T0_DpT1_,@"STO_CUDA_ENTRY STV_DEFAULT"
_ZN2at6native55_GLOBAL__N__de093ff9_22_ForeachBinaryOpList_cu_a911ec4325multi_tensor_apply_kernelINS1_18TensorListMetadataILi2EEENS1_11CopyFunctorIdhLi2ELi1ELi1EEEJNS0_4CopyIdhEEEEEvT_T0_DpT1_:
        /* <DEDUP_REMOVED lines=28> */
.L_x_2881:
        /* <DEDUP_REMOVED lines=13> */
[----:B------:R-:W-:Y:S02]  /*0290*/  ISETP.GE.U32.AND.EX P1, PT, R25, RZ, PT, P1 ;  /* 0x000000ff1900720c */ /* 0x000fe40003f26110 */
[----:B------:R-:W-:Y:S02]  /*02a0*/  ISETP.GE.U32.AND P3, PT, R27, 0x10000, PT ;  /* 0x000100001b00780c */ /* 0x000fe40003f66070 */
[----:B------:R-:W-:Y:S02]  /*02b0*/  ISETP.LT.AND.EX P1, PT, R25, R0, !P1, P2 ;  /* 0x000000001900720c */ /* 0x000fe40004f21320 */
[----:B------:R-:W-:-:S02]  /*02c0*/  IADD3 R29, P5, R29, R24, RZ ;  /* 0x000000181d1d7210 */ /* 0x000fc40007fbe0ff */
[----:B------:R-:W-:Y:S02]  /*02d0*/  @P0 IADD3 R18, P4, R24, R4, RZ ;  /* 0x0000000418120210 */ /* 0x000fe40007f9e0ff */
[-C--:B------:R-:W-:Y:S01]  /*02e0*/  ISETP.LT.U32.AND P2, PT, R27, R3.reuse, PT ;  /* 0x000000031b00720c */ /* 0x080fe20003f41070 */
[----:B------:R-:W-:Y:S01]  /*02f0*/  IMAD.X R21, RZ, RZ, R26, P5 ;  /* 0x000000ffff157224 */ /* 0x000fe200028e061a */
[----:B------:R-:W-:Y:S01]  /*0300*/  ISETP.GE.U32.AND.EX P3, PT, R13, RZ, PT, P3 ;  /* 0x000000ff0d00720c */ /* 0x000fe20003f66130 */
[----:B------:R-:W-:Y:S01]  /*0310*/  @P0 IMAD.X R19, R26, 0x1, R2, P4 ;  /* 0x000000011a130824 */ /* 0x000fe200020e0602 */
[----:B------:R-:W-:Y:S02]  /*0320*/  ISETP.GE.U32.AND P4, PT, R29, 0x10000, PT ;  /* 0x000100001d00780c */ /* 0x000fe40003f86070 */
[----:B------:R-:W-:Y:S02]  /*0330*/  ISETP.LT.AND.EX P2, PT, R13, R0, !P3, P2 ;  /* 0x000000000d00720c */ /* 0x000fe40005f41320 */
[----:B------:R-:W-:Y:S01]  /*0340*/  ISETP.LT.U32.AND P3, PT, R29, R3, PT ;  /* 0x000000031d00720c */ /* 0x000fe20003f61070 */
[----:B------:R0:W2:Y:S01]  /*0350*/  @P0 LDG.E.U8 R11, desc[UR4][R18.64] ;  /* 0x00000004120b0981 */ /* 0x0000a2000c1e1100 */
[----:B------:R-:W-:-:S02]  /*0360*/  ISETP.GE.U32.AND.EX P5, PT, R21, RZ, PT, P4 ;  /* 0x000000ff1500720c */ /* 0x000fc40003fa6140 */
[----:B------:R-:W-:Y:S02]  /*0370*/  @P1 IADD3 R16, P4, R22, R4, RZ ;  /* 0x0000000416101210 */ /* 0x000fe40007f9e0ff */
[----:B------:R-:W-:-:S03]  /*0380*/  ISETP.LT.AND.EX P3, PT, R21, R0, !P5, P3 ;  /* 0x000000001500720c */ /* 0x000fc60006f61330 */
[----:B------:R-:W-:Y:S02]  /*0390*/  @P1 IMAD.X R17, R25, 0x1, R2, P4 ;  /* 0x0000000119111824 */ /* 0x000fe400020e0602 */
[----:B------:R-:W-:-:S03]  /*03a0*/  @P2 IADD3 R14, P4, R27, R4, RZ ;  /* 0x000000041b0e2210 */ /* 0x000fc60007f9e0ff */
[----:B------:R-:W3:Y:S02]  /*03b0*/  @P1 LDG.E.U8 R12, desc[UR4][R16.64] ;  /* 0x00000004100c1981 */ /* 0x000ee4000c1e1100 */
[----:B------:R-:W-:-:S03]  /*03c0*/  @P2 IMAD.X R15, R13, 0x1, R2, P4 ;  /* 0x000000010d0f2824 */ /* 0x000fc600020e0602 */
[----:B0-----:R-:W-:Y:S02]  /*03d0*/  @P3 IADD3 R18, P4, R29, R4, RZ ;  /* 0x000000041d123210 */ /* 0x001fe40007f9e0ff */
[----:B------:R0:W4:Y:S03]  /*03e0*/  @P2 LDG.E.U8 R9, desc[UR4][R14.64] ;  /* 0x000000040e092981 */ /* 0x000126000c1e1100 */
[----:B------:R-:W-:-:S05]  /*03f0*/  @P3 IMAD.X R19, R21, 0x1, R2, P4 ;  /* 0x0000000115133824 */ /* 0x000fca00020e0602 */
[----:B------:R3:W5:Y:S01]  /*0400*/  @P3 LDG.E.U8 R10, desc[UR4][R18.64] ;  /* 0x00000004120a3981 */ /* 0x000762000c1e1100 */
[----:B0-----:R-:W-:-:S04]  /*0410*/  @P0 LEA R14, P4, R24, R6, 0x3 ;  /* 0x00000006180e0211 */ /* 0x001fc800078818ff */
[----:B------:R-:W-:Y:S01]  /*0420*/  @P0 LEA.HI.X R15, R24, R7, R26, 0x3, P4 ;  /* 0x00000007180f0211 */ /* 0x000fe200020f1c1a */
[----:B--2---:R-:W0:Y:S08]  /*0430*/  @P0 I2F.F64.U16 R16, R11 ;  /* 0x0000000b00100312 */ /* 0x004e300000101800 */
[----:B---3--:R-:W1:Y:S01]  /*0440*/  @P1 I2F.F64.U16 R18, R12 ;  /* 0x0000000c00121312 */ /* 0x008e620000101800 */
[----:B0-----:R4:W-:Y:S01]  /*0450*/  @P0 STG.E.64 desc[UR4][R14.64], R16 ;  /* 0x000000100e000986 */ /* 0x0019e2000c101b04 */
[----:B------:R-:W-:-:S04]  /*0460*/  @P1 LEA R24, P0, R22, R6, 0x3 ;  /* 0x0000000616181211 */ /* 0x000fc800078018ff */
[----:B------:R-:W-:-:S05]  /*0470*/  @P1 LEA.HI.X R25, R22, R7, R25, 0x3, P0 ;  /* 0x0000000716191211 */ /* 0x000fca00000f1c19 */
[----:B-1----:R5:W-:Y:S01]  /*0480*/  @P1 STG.E.64 desc[UR4][R24.64], R18 ;  /* 0x0000001218001986 */ /* 0x002be2000c101b04 */
[----:B----4-:R-:W0:Y:S01]  /*0490*/  @P2 I2F.F64.U16 R16, R9 ;  /* 0x0000000900102312 */ /* 0x010e220000101800 */
[-C--:B------:R-:W-:Y:S02]  /*04a0*/  @P2 LEA R14, P0, R27, R6.reuse, 0x3 ;  /* 0x000000061b0e2211 */ /* 0x080fe400078018ff */
[----:B------:R-:W-:Y:S02]  /*04b0*/  @P3 LEA R26, P1, R29, R6, 0x3 ;  /* 0x000000061d1a3211 */ /* 0x000fe400078218ff */
[-C--:B------:R-:W-:Y:S02]  /*04c0*/  @P2 LEA.HI.X R15, R27, R7.reuse, R13, 0x3, P0 ;  /* 0x000000071b0f2211 */ /* 0x080fe400000f1c0d */
[----:B------:R-:W-:Y:S01]  /*04d0*/  @P3 LEA.HI.X R27, R29, R7, R21, 0x3, P1 ;  /* 0x000000071d1b3211 */ /* 0x000fe200008f1c15 */
[----:B------:R-:W-:Y:S02]  /*04e0*/  IMAD.MOV.U32 R21, RZ, RZ, R23 ;  /* 0x000000ffff157224 */ /* 0x000fe400078e0017 */
[----:B------:R-:W-:Y:S01]  /*04f0*/  IMAD.WIDE.U32 R20, R8, 0x4, R20 ;  /* 0x0000000408147825 */ /* 0x000fe200078e0014 */
[----:B-----5:R-:W1:Y:S01]  /*0500*/  @P3 I2F.F64.U16 R24, R10 ;  /* 0x0000000a00183312 */ /* 0x020e620000101800 */
[----:B0-----:R2:W-:Y:S02]  /*0510*/  @P2 STG.E.64 desc[UR4][R14.64], R16 ;  /* 0x000000100e002986 */ /* 0x0015e4000c101b04 */
[----:B------:R-:W-:Y:S01]  /*0520*/  IMAD.MOV.U32 R23, RZ, RZ, R21 ;  /* 0x000000ffff177224 */ /* 0x000fe200078e0015 */
[----:B------:R-:W-:-:S02]  /*0530*/  ISETP.GE.U32.AND P0, PT, R20, 0x10000, PT ;  /* 0x000100001400780c */ /* 0x000fc40003f06070 */
[----:B------:R-:W-:Y:S02]  /*0540*/  ISETP.LT.U32.AND P1, PT, R20, R3, PT ;  /* 0x000000031400720c */ /* 0x000fe40003f21070 */
[C---:B------:R-:W-:Y:S02]  /*0550*/  ISETP.GE.U32.AND.EX P0, PT, R21.reuse, RZ, PT, P0 ;  /* 0x000000ff1500720c */ /* 0x040fe40003f06100 */
[----:B------:R-:W-:Y:S01]  /*0560*/  ISETP.LT.AND.EX P1, PT, R21, R0, PT, P1 ;  /* 0x000000001500720c */ /* 0x000fe20003f21310 */
[----:B-1----:R2:W-:-:S12]  /*0570*/  @P3 STG.E.64 desc[UR4][R26.64], R24 ;  /* 0x000000181a003986 */ /* 0x0025d8000c101b04 */
[----:B------:R-:W-:Y:S05]  /*0580*/  @!P0 BRA P1, `(.L_x_2881) ;  /* 0xfffffffc000c8947 */ /* 0x000fea000083ffff */
[----:B------:R-:W-:Y:S05]  /*0590*/  EXIT ;  /* 0x000000000000794d */ /* 0x000fea0003800000 */
.L_x_2880:
        /* <DEDUP_REMOVED lines=8> */
.L_x_2882:
        /* <DEDUP_REMOVED lines=13> */
[----:B--2---:R-:W-:Y:S08]  /*06f0*/  I2F.F64.U8 R10, R18.B1 ;  /* 0x10000012000a7312 */ /* 0x004ff00000001800 */
[----:B------:R-:W0:Y:S08]  /*0700*/  I2F.F64.U8 R8, R18 ;  /* 0x0000001200087312 */ /* 0x000e300000001800 */
[----:B------:R-:W-:Y:S01]  /*0710*/  I2F.F64.U8 R14, R18.B3 ;  /* 0x30000012000e7312 */ /* 0x000fe20000001800 */
[----:B0-----:R0:W-:Y:S07]  /*0720*/  STG.E.128 desc[UR4][R16.64], R8 ;  /* 0x0000000810007986 */ /* 0x0011ee000c101d04 */
[----:B------:R-:W1:Y:S02]  /*0730*/  I2F.F64.U8 R12, R18.B2 ;  /* 0x20000012000c7312 */ /* 0x000e640000001800 */
[----:B-1----:R0:W-:Y:S01]  /*0740*/  STG.E.128 desc[UR4][R16.64+0x10], R12 ;  /* 0x0000100c10007986 */ /* 0x0021e2000c101d04 */
[----:B------:R-:W-:Y:S05]  /*0750*/  @!P0 BRA P1, `(.L_x_2882) ;  /* 0xfffffffc00b08947 */ /* 0x000fea000083ffff */
[----:B------:R-:W-:Y:S05]  /*0760*/  EXIT ;  /* 0x000000000000794d */ /* 0x000fea0003800000 */
.L_x_2883:
        /* <DEDUP_REMOVED lines=9> */
.L_x_7963:


//--------------------- .text._ZN2at6native55_GLOBAL__N__de093ff9_22_ForeachBinaryOpList_cu_a911ec4325multi_tensor_apply_kernelINS1_18TensorListMetadataILi2EEENS1_14UnaryOpFunctorIdLi2ELi1ELi1EEEJNS0_4CopyIddEEEEEvT_T0_DpT1_ --------------------------
	.section	.text._ZN2at6native55_GLOBAL__N__de093ff9_22_ForeachBinaryOpList_cu_a911ec4325multi_tensor_apply_kernelINS1_18TensorListMetadataILi2EEENS1_14UnaryOpFunctorIdLi2ELi1ELi1EEEJNS0_4CopyIddEEEEEvT_T0_DpT1_,"ax",@progbits
	.align	128
.text._ZN2at6native55_GLOBAL__N__de093ff9_22_ForeachBinaryOpList_cu_a911ec4325multi_tensor_apply_kernelINS1_18TensorListMetadataILi2EEENS1_14UnaryOpFunctorIdLi2ELi1ELi1EEEJNS0_4CopyIddEEEEEvT_T0_DpT1_:
        .type           _ZN2at6native55_GLOBAL__N__de093ff9_22_ForeachBinaryOpList_cu_a911ec4325multi_tensor_apply_kernelINS1_18TensorListMetadataILi2EEENS1_14UnaryOpFunctorIdLi2ELi1ELi1EEEJNS0_4CopyIddEEEEEvT_T0_DpT1_,@function
        .size           _ZN2at6native55_GLOBAL__N__de093ff9_22_ForeachBinaryOpList_cu_a911ec4325multi_tensor_apply_kernelINS1_18TensorListMetadataILi2EEENS1_14UnaryOpFunctorIdLi2ELi1ELi1EEEJNS0_4CopyIddEEEEEvT_T0_DpT1_,(.L_x_7964 - _ZN2at6native55_GLOBAL__N__de093ff9_22_ForeachBinaryOpList_cu_a911ec4325multi_tensor_apply_kernelINS1_18TensorListMetadataILi2EEENS1_14UnaryOpFunctorIdLi2ELi1ELi1EEEJNS0_4CopyIddEEEEEvT_T0_DpT1_)
        .other          _ZN2at6native55_GLOBAL__N__de093ff9_22_ForeachBinaryOpList_cu_a911ec4325multi_tensor_apply_kernelINS1_18TensorListMetadataILi2EEENS1_14UnaryOpFunctorIdLi2ELi1ELi1EEEJNS0_4CopyIddEEEEEvT_T0_DpT1_,@"STO_CUDA_ENTRY STV_DEFAULT"
_ZN2at6native55_GLOBAL__N__de093ff9_22_ForeachBinaryOpList_cu_a911ec4325multi_tensor_apply_kernelINS1_18TensorListMetadataILi2EEENS1_14UnaryOpFunctorIdLi2ELi1ELi1EEEJNS0_4CopyIddEEEEEvT_T0_DpT1_:
        /* <DEDUP_REMOVED lines=28> */
.L_x_2885:
[----:B0-----:R-:W-:Y:S01]  /*01c0*/  IADD3 R21, P0, R0, R6, RZ ;  /* 0x0000000600157210 */ /* 0x001fe20007f1e0ff */
[C---:B-1----:R-:W-:Y:S01]  /*01d0*/  IMAD R4, R2.reuse, 0x3, RZ ;  /* 0x0000000302047824 */ /* 0x042fe200078e02ff */
[----:B------:R-:W-:Y:S02]  /*01e0*/  CS2R R8, SRZ ;  /* 0x0000000000087805 */ /* 0x000fe4000001ff00 */
[----:B------:R-:W-:Y:S02]  /*01f0*/  CS2R R10, SRZ ;  /* 0x00000000000a7805 */ /* 0x000fe4000001ff00 */
[-C--:B------:R-:W-:Y:S01]  /*0200*/  IADD3 R3, P3, R2, R21.reuse, RZ ;  /* 0x0000001502037210 */ /* 0x080fe20007f7e0ff */
[----:B------:R-:W-:Y:S01]  /*0210*/  IMAD.X R20, RZ, RZ, R7, P0 ;  /* 0x000000ffff147224 */ /* 0x000fe200000e0607 */
[C---:B------:R-:W-:Y:S02]  /*0220*/  ISETP.GE.U32.AND P2, PT, R21.reuse, 0x10000, PT ;  /* 0x000100001500780c */ /* 0x040fe40003f46070 */
[----:B------:R-:W-:Y:S01]  /*0230*/  IADD3 R23, P6, R4, R21, RZ ;  /* 0x0000001504177210 */ /* 0x000fe20007fde0ff */
[----:B------:R-:W-:Y:S01]  /*0240*/  IMAD.X R4, RZ, RZ, R20, P3 ;  /* 0x000000ffff047224 */ /* 0x000fe200018e0614 */
[----:B------:R-:W-:-:S02]  /*0250*/  ISETP.LT.U32.AND P1, PT, R21, UR12, PT ;  /* 0x0000000c15007c0c */ /* 0x000fc4000bf21070 */
[----:B------:R-:W-:Y:S01]  /*0260*/  LEA R28, P5, R2, R21, 0x1 ;  /* 0x00000015021c7211 */ /* 0x000fe200078a08ff */
[--C-:B------:R-:W-:Y:S01]  /*0270*/  IMAD.X R24, RZ, RZ, R20.reuse, P6 ;  /* 0x000000ffff187224 */ /* 0x100fe200030e0614 */
[C---:B------:R-:W-:Y:S02]  /*0280*/  ISETP.GE.U32.AND.EX P2, PT, R20.reuse, RZ, PT, P2 ;  /* 0x000000ff1400720c */ /* 0x040fe40003f46120 */
[C---:B------:R-:W-:Y:S01]  /*0290*/  ISETP.GE.U32.AND P4, PT, R3.reuse, 0x10000, PT ;  /* 0x000100000300780c */ /* 0x040fe20003f86070 */
[----:B------:R-:W-:Y:S01]  /*02a0*/  IMAD.X R5, RZ, RZ, R20, P5 ;  /* 0x000000ffff057224 */ /* 0x000fe200028e0614 */
[----:B------:R-:W-:Y:S02]  /*02b0*/  ISETP.LT.AND.EX P1, PT, R20, UR4, !P2, P1 ;  /* 0x0000000414007c0c */ /* 0x000fe4000d721310 */
[----:B------:R-:W-:Y:S02]  /*02c0*/  ISETP.LT.U32.AND P0, PT, R3, UR12, PT ;  /* 0x0000000c03007c0c */ /* 0x000fe4000bf01070 */
[----:B------:R-:W-:-:S02]  /*02d0*/  ISETP.GE.U32.AND.EX P4, PT, R4, RZ, PT, P4 ;  /* 0x000000ff0400720c */ /* 0x000fc40003f86140 */
[----:B------:R-:W-:Y:S02]  /*02e0*/  ISETP.GE.U32.AND P2, PT, R28, 0x10000, PT ;  /* 0x000100001c00780c */ /* 0x000fe40003f46070 */
[----:B------:R-:W-:Y:S02]  /*02f0*/  ISETP.GE.U32.AND P5, PT, R23, 0x10000, PT ;  /* 0x000100001700780c */ /* 0x000fe40003fa6070 */
[----:B------:R-:W-:Y:S02]  /*0300*/  ISETP.LT.AND.EX P0, PT, R4, UR4, !P4, P0 ;  /* 0x0000000404007c0c */ /* 0x000fe4000e701300 */
[----:B------:R-:W-:Y:S02]  /*0310*/  ISETP.LT.U32.AND P3, PT, R28, UR12, PT ;  /* 0x0000000c1c007c0c */ /* 0x000fe4000bf61070 */
[----:B------:R-:W-:Y:S02]  /*0320*/  ISETP.GE.U32.AND.EX P2, PT, R5, RZ, PT, P2 ;  /* 0x000000ff0500720c */ /* 0x000fe40003f46120 */
[----:B------:R-:W-:-:S02]  /*0330*/  ISETP.LT.U32.AND P4, PT, R23, UR12, PT ;  /* 0x0000000c17007c0c */ /* 0x000fc4000bf81070 */
[C---:B------:R-:W-:Y:S02]  /*0340*/  ISETP.GE.U32.AND.EX P5, PT, R24.reuse, RZ, PT, P5 ;  /* 0x000000ff1800720c */ /* 0x040fe40003fa6150 */
[----:B------:R-:W-:Y:S02]  /*0350*/  ISETP.LT.AND.EX P3, PT, R5, UR4, !P2, P3 ;  /* 0x0000000405007c0c */ /* 0x000fe4000d761330 */
[----:B------:R-:W-:Y:S02]  /*0360*/  ISETP.LT.AND.EX P4, PT, R24, UR4, !P5, P4 ;  /* 0x0000000418007c0c */ /* 0x000fe4000ef81340 */
[----:B------:R-:W-:-:S04]  /*0370*/  @P1 LEA R12, P2, R21, UR6, 0x3 ;  /* 0x00000006150c1c11 */ /* 0x000fc8000f8418ff */
[----:B------:R-:W-:Y:S02]  /*0380*/  @P1 LEA.HI.X R13, R21, UR7, R20, 0x3, P2 ;  /* 0x00000007150d1c11 */ /* 0x000fe400090f1c14 */
[C---:B------:R-:W-:Y:S02]  /*0390*/  @P0 LEA R18, P2, R3.reuse, UR6, 0x3 ;  /* 0x0000000603120c11 */ /* 0x040fe4000f8418ff */
[----:B------:R-:W-:Y:S01]  /*03a0*/  CS2R R14, SRZ ;  /* 0x00000000000e7805 */ /* 0x000fe2000001ff00 */
[----:B------:R0:W2:Y:S01]  /*03b0*/  @P1 LDG.E.64 R8, desc[UR10][R12.64] ;  /* 0x0000000a0c081981 */ /* 0x0000a2000c1e1b00 */
[----:B------:R-:W-:Y:S02]  /*03c0*/  @P0 LEA.HI.X R19, R3, UR7, R4, 0x3, P2 ;  /* 0x0000000703130c11 */ /* 0x000fe400090f1c04 */
[C---:B------:R-:W-:Y:S02]  /*03d0*/  @P3 LEA R16, P2, R28.reuse, UR6, 0x3 ;  /* 0x000000061c103c11 */ /* 0x040fe4000f8418ff */
[----:B------:R-:W-:Y:S01]  /*03e0*/  @P4 LEA R26, P5, R23, UR6, 0x3 ;  /* 0x00000006171a4c11 */ /* 0x000fe2000f8a18ff */
[----:B------:R-:W3:Y:S01]  /*03f0*/  @P0 LDG.E.64 R10, desc[UR10][R18.64] ;  /* 0x0000000a120a0981 */ /* 0x000ee2000c1e1b00 */
[----:B------:R-:W-:-:S02]  /*0400*/  @P3 LEA.HI.X R17, R28, UR7, R5, 0x3, P2 ;  /* 0x000000071c113c11 */ /* 0x000fc400090f1c05 */
[----:B0-----:R-:W-:Y:S02]  /*0410*/  CS2R R12, SRZ ;  /* 0x00000000000c7805 */ /* 0x001fe4000001ff00 */
[----:B------:R-:W-:-:S04]  /*0420*/  @P4 LEA.HI.X R27, R23, UR7, R24, 0x3, P5 ;  /* 0x00000007171b4c11 */ /* 0x000fc8000a8f1c18 */
[----:B------:R0:W4:Y:S04]  /*0430*/  @P3 LDG.E.64 R12, desc[UR10][R16.64] ;  /* 0x0000000a100c3981 */ /* 0x000128000c1e1b00 */
[----:B------:R-:W5:Y:S01]  /*0440*/  @P4 LDG.E.64 R14, desc[UR10][R26.64] ;  /* 0x0000000a1a0e4981 */ /* 0x000f62000c1e1b00 */
[----:B0-----:R-:W-:-:S04]  /*0450*/  @P1 LEA R16, P2, R21, UR8, 0x3 ;  /* 0x0000000815101c11 */ /* 0x001fc8000f8418ff */
[----:B------:R-:W-:Y:S02]  /*0460*/  @P1 LEA.HI.X R17, R21, UR9, R20, 0x3, P2 ;  /* 0x0000000915111c11 */ /* 0x000fe400090f1c14 */
[----:B------:R-:W-:Y:S02]  /*0470*/  @P0 LEA R18, P2, R3, UR8, 0x3 ;  /* 0x0000000803120c11 */ /* 0x000fe4000f8418ff */
[C---:B------:R-:W-:Y:S02]  /*0480*/  @P3 LEA R20, P5, R28.reuse, UR8, 0x3 ;  /* 0x000000081c143c11 */ /* 0x040fe4000f8a18ff */
[----:B------:R-:W-:Y:S02]  /*0490*/  @P4 LEA R22, P6, R23, UR8, 0x3 ;  /* 0x0000000817164c11 */ /* 0x000fe4000f8c18ff */
[----:B------:R-:W-:Y:S02]  /*04a0*/  @P0 LEA.HI.X R19, R3, UR9, R4, 0x3, P2 ;  /* 0x0000000903130c11 */ /* 0x000fe400090f1c04 */
[----:B------:R-:W-:Y:S01]  /*04b0*/  @P3 LEA.HI.X R21, R28, UR9, R5, 0x3, P5 ;  /* 0x000000091c153c11 */ /* 0x000fe2000a8f1c05 */
[----:B------:R-:W-:Y:S01]  /*04c0*/  IMAD.WIDE.U32 R6, R2, 0x4, R6 ;  /* 0x0000000402067825 */ /* 0x000fe200078e0006 */
[----:B------:R-:W-:Y:S01]  /*04d0*/  @P4 LEA.HI.X R23, R23, UR9, R24, 0x3, P6 ;  /* 0x0000000917174c11 */ /* 0x000fe2000b0f1c18 */
[----:B--2---:R2:W-:Y:S01]  /*04e0*/  @P1 STG.E.64 desc[UR10][R16.64], R8 ;  /* 0x0000000810001986 */ /* 0x0045e2000c101b0a */
[----:B------:R-:W-:-:S03]  /*04f0*/  ISETP.LT.U32.AND P1, PT, R6, UR12, PT ;  /* 0x0000000c06007c0c */ /* 0x000fc6000bf21070 */
[----:B---3--:R2:W-:Y:S01]  /*0500*/  @P0 STG.E.64 desc[UR10][R18.64], R10 ;  /* 0x0000000a12000986 */ /* 0x0085e2000c101b0a */
[----:B------:R-:W-:Y:S02]  /*0510*/  ISETP.GE.U32.AND P0, PT, R6, 0x10000, PT ;  /* 0x000100000600780c */ /* 0x000fe40003f06070 */
[C---:B------:R-:W-:Y:S01]  /*0520*/  ISETP.LT.AND.EX P1, PT, R7.reuse, UR4, PT, P1 ;  /* 0x0000000407007c0c */ /* 0x040fe2000bf21310 */
[----:B----4-:R2:W-:Y:S04]  /*0530*/  @P3 STG.E.64 desc[UR10][R20.64], R12 ;  /* 0x0000000c14003986 */ /* 0x0105e8000c101b0a */
[----:B-----5:R2:W-:Y:S01]  /*0540*/  @P4 STG.E.64 desc[UR10][R22.64], R14 ;  /* 0x0000000e16004986 */ /* 0x0205e2000c101b0a */
[----:B------:R-:W-:-:S13]  /*0550*/  ISETP.GE.U32.AND.EX P0, PT, R7, RZ, PT, P0 ;  /* 0x000000ff0700720c */ /* 0x000fda0003f06100 */
[----:B--2---:R-:W-:Y:S05]  /*0560*/  @!P0 BRA P1, `(.L_x_2885) ;  /* 0xfffffffc00148947 */ /* 0x004fea000083ffff */
[----:B------:R-:W-:Y:S05]  /*0570*/  EXIT ;  /* 0x000000000000794d */ /* 0x000fea0003800000 */
.L_x_2884:
        /* <DEDUP_REMOVED lines=8> */
.L_x_2886:
        /* <DEDUP_REMOVED lines=20> */
.L_x_2887:
        /* <DEDUP_REMOVED lines=12> */
.L_x_7964:


//--------------------- .text._ZN2at6native55_GLOBAL__N__de093ff9_22_ForeachBinaryOpList_cu_a911ec4325multi_tensor_apply_kernelINS1_18TensorListMetadataILi2EEENS1_11CopyFunctorIsN3c1015Float8_e5m2fnuzELi2ELi1ELi1EEEJNS0_4CopyIsS7_EEEEEvT_T0_DpT1_ --------------------------
	.section	.text._ZN2at6native55_GLOBAL__N__de093ff9_22_ForeachBinaryOpList_cu_a911ec4325multi_tensor_apply_kernelINS1_18TensorListMetadataILi2EEENS1_11CopyFunctorIsN3c1015Float8_e5m2fnuzELi2ELi1ELi1EEEJNS0_4CopyIsS7_EEEEEvT_T0_DpT1_,"ax",@progbits
	.align	128
.text._ZN2at6native55_GLOBAL__N__de093ff9_22_ForeachBinaryOpList_cu_a911ec4325multi_tensor_apply_kernelINS1_18TensorListMetadataILi2EEENS1_11CopyFunctorIsN3c1015Float8_e5m2fnuzELi2ELi1ELi1EEEJNS0_4CopyIsS7_EEEEEvT_T0_DpT1_:
        .type           _ZN2at6native55_GLOBAL__N__de093ff9_22_ForeachBinaryOpList_cu_a911ec4325multi_tensor_apply_kernelINS1_18TensorListMetadataILi2EEENS1_11CopyFunctorIsN3c1015Float8_e5m2fnuzELi2ELi1ELi1EEEJNS0_4CopyIsS7_EEEEEvT_T0_DpT1_,@function
        .size           _ZN2at6native55_GLOBAL__N__de093ff9_22_ForeachBinaryOpList_cu_a911ec4325multi_tensor_apply_kernelINS1_18TensorListMetadataILi2EEENS1_11CopyFunctorIsN3c1015Float8_e5m2fnuzELi2ELi1ELi1EEEJNS0_4CopyIsS7_EEEEEvT_T0_DpT1_,(.L_x_7965 - _ZN2at6native55_GLOBAL__N__de093ff9_22_ForeachBinaryOpList_cu_a911ec4325multi_tensor_apply_kernelINS1_18TensorListMetadataILi2EEENS1_11CopyFunctorIsN3c1015Float8_e5m2fnuzELi2ELi1ELi1EEEJNS0_4CopyIsS7_EEEEEvT_T0_DpT1_)
        .other          _ZN2at6native55_GLOBAL__N__de093ff9_22_ForeachBinaryOpList_cu_a911ec4325multi_tensor_apply_kernelINS1_18TensorListMetadataILi2EEENS1_11CopyFunctorIsN3c1015Float8_e5m2fnuzELi2ELi1ELi1EEEJNS0_4CopyIsS7_EEEEEvT_T0_DpT1_,@"STO_CUDA_ENTRY STV_DEFAULT"
_ZN2at6native55_GLOBAL__N__de093ff9_22_ForeachBinaryOpList_cu_a911ec4325multi_tensor_apply_kernelINS1_18TensorListMetadataILi2EEENS1_11CopyFunctorIsN3c1015Float8_e5m2fnuzELi2ELi1ELi1EEEJNS0_4CopyIsS7_EEEEEvT_T0_DpT1_:
        /* <DEDUP_REMOVED lines=29> */
.L_x_2905:
        /* <DEDUP_REMOVED lines=19> */
[----:B---3--:R-:W-:Y:S02]  /*0300*/  @P0 IADD3 R18, P4, R25, UR14, RZ ;  /* 0x0000000e19120c10 */ /* 0x008fe4000ff9e0ff */
        /* <DEDUP_REMOVED lines=39> */
.L_x_2892:
[----:B------:R-:W-:Y:S05]  /*0580*/  BSYNC B1 ;  /* 0x0000000000017941 */ /* 0x000fea0003800000 */
.L_x_2891:
[----:B------:R-:W-:Y:S01]  /*0590*/  IMAD.SHL.U32 R13, R13, 0x200000, RZ ;  /* 0x002000000d0d7824 */ /* 0x000fe200078e00ff */
[----:B------:R-:W-:-:S04]  /*05a0*/  LEA R15, R12, 0x37800000, 0x17 ;  /* 0x378000000c0f7811 */ /* 0x000fc800078eb8ff */
[----:B------:R-:W-:-:S07]  /*05b0*/  LOP3.LUT R26, R15, R13, R26, 0xfe, !PT ;  /* 0x0000000d0f1a7212 */ /* 0x000fce00078efe1a */
.L_x_2890:
[----:B------:R-:W-:Y:S05]  /*05c0*/  BSYNC B0 ;  /* 0x0000000000007941 */ /* 0x000fea0003800000 */
.L_x_2889:
        /* <DEDUP_REMOVED lines=20> */
.L_x_2896:
[----:B------:R-:W-:Y:S05]  /*0710*/  BSYNC B1 ;  /* 0x0000000000017941 */ /* 0x000fea0003800000 */
.L_x_2895:
[----:B------:R-:W-:Y:S01]  /*0720*/  IMAD.SHL.U32 R13, R13, 0x200000, RZ ;  /* 0x002000000d0d7824 */ /* 0x000fe200078e00ff */
[----:B------:R-:W-:-:S04]  /*0730*/  LEA R15, R12, 0x37800000, 0x17 ;  /* 0x378000000c0f7811 */ /* 0x000fc800078eb8ff */
[----:B------:R-:W-:-:S07]  /*0740*/  LOP3.LUT R24, R15, R13, R24, 0xfe, !PT ;  /* 0x0000000d0f187212 */ /* 0x000fce00078efe18 */
.L_x_2894:
[----:B------:R-:W-:Y:S05]  /*0750*/  BSYNC B0 ;  /* 0x0000000000007941 */ /* 0x000fea0003800000 */
.L_x_2893:
        /* <DEDUP_REMOVED lines=22> */
.L_x_2900:
[----:B------:R-:W-:Y:S05]  /*08c0*/  BSYNC B1 ;  /* 0x0000000000017941 */ /* 0x000fea0003800000 */
.L_x_2899:
[----:B------:R-:W-:Y:S01]  /*08d0*/  IMAD.SHL.U32 R13, R13, 0x200000, RZ ;  /* 0x002000000d0d7824 */ /* 0x000fe200078e00ff */
[----:B------:R-:W-:-:S04]  /*08e0*/  LEA R15, R12, 0x37800000, 0x17 ;  /* 0x378000000c0f7811 */ /* 0x000fc800078eb8ff */
[----:B------:R-:W-:-:S07]  /*08f0*/  LOP3.LUT R28, R15, R13, R28, 0xfe, !PT ;  /* 0x0000000d0f1c7212 */ /* 0x000fce00078efe1c */
.L_x_2898:
[----:B------:R-:W-:Y:S05]  /*0900*/  BSYNC B0 ;  /* 0x0000000000007941 */ /* 0x000fea0003800000 */
.L_x_2897:
        /* <DEDUP_REMOVED lines=21> */
.L_x_2904:
[----:B------:R-:W-:Y:S05]  /*0a60*/  BSYNC B1 ;  /* 0x0000000000017941 */ /* 0x000fea0003800000 */
.L_x_2903:
[----:B------:R-:W-:Y:S01]  /*0a70*/  IMAD.SHL.U32 R13, R13, 0x200000, RZ ;  /* 0x002000000d0d7824 */ /* 0x000fe200078e00ff */
[----:B------:R-:W-:-:S04]  /*0a80*/  LEA R12, R12, 0x37800000, 0x17 ;  /* 0x378000000c0c7811 */ /* 0x000fc800078eb8ff */
[----:B------:R-:W-:-:S07]  /*0a90*/  LOP3.LUT R27, R12, R13, R27, 0xfe, !PT ;  /* 0x0000000d0c1b7212 */ /* 0x000fce00078efe1b */
.L_x_2902:
[----:B------:R-:W-:Y:S05]  /*0aa0*/  BSYNC B0 ;  /* 0x0000000000007941 */ /* 0x000fea0003800000 */
.L_x_2901:
[----:B------:R-:W0:Y:S01]  /*0ab0*/  @P0 F2I.FTZ.TRUNC.NTZ R29, R26 ;  /* 0x0000001a001d0305 */ /* 0x000e22000021f100 */
[----:B------:R-:W-:Y:S01]  /*0ac0*/  @P0 LEA R12, P4, R25, UR8, 0x1 ;  /* 0x00000008190c0c11 */ /* 0x000fe2000f8808ff */
[----:B------:R-:W-:Y:S01]  /*0ad0*/  IMAD.WIDE.U32 R4, R2, 0x4, R4 ;  /* 0x0000000402047825 */ /* 0x000fe200078e0004 */
[----:B------:R-:W-:Y:S02]  /*0ae0*/  @P2 LEA R16, P5, R7, UR8, 0x1 ;  /* 0x0000000807102c11 */ /* 0x000fe4000f8a08ff */
[----:B------:R-:W-:Y:S02]  /*0af0*/  @P0 LEA.HI.X R13, R25, UR9, R23, 0x1, P4 ;  /* 0x00000009190d0c11 */ /* 0x000fe4000a0f0c17 */
[C---:B------:R-:W-:Y:S01]  /*0b00*/  @P1 LEA R14, P4, R3.reuse, UR8, 0x1 ;  /* 0x00000008030e1c11 */ /* 0x040fe2000f8808ff */
[----:B------:R-:W1:Y:S01]  /*0b10*/  @P1 F2I.FTZ.TRUNC.NTZ R24, R24 ;  /* 0x0000001800181305 */ /* 0x000e62000021f100 */
[----:B------:R-:W-:Y:S02]  /*0b20*/  @P3 LEA R18, P6, R6, UR8, 0x1 ;  /* 0x0000000806123c11 */ /* 0x000fe4000f8c08ff */
[----:B------:R-:W-:-:S02]  /*0b30*/  @P1 LEA.HI.X R15, R3, UR9, R8, 0x1, P4 ;  /* 0x00000009030f1c11 */ /* 0x000fc4000a0f0c08 */
[----:B------:R-:W-:Y:S02]  /*0b40*/  @P2 LEA.HI.X R17, R7, UR9, R10, 0x1, P5 ;  /* 0x0000000907112c11 */ /* 0x000fe4000a8f0c0a */
[----:B------:R-:W-:Y:S01]  /*0b50*/  @P3 LEA.HI.X R19, R6, UR9, R9, 0x1, P6 ;  /* 0x0000000906133c11 */ /* 0x000fe2000b0f0c09 */
[----:B------:R-:W2:Y:S01]  /*0b60*/  @P2 F2I.FTZ.TRUNC.NTZ R28, R28 ;  /* 0x0000001c001c2305 */ /* 0x000ea2000021f100 */
[----:B0-----:R3:W-:Y:S01]  /*0b70*/  @P0 STG.E.U16 desc[UR10][R12.64], R29 ;  /* 0x0000001d0c000986 */ /* 0x0017e2000c10150a */
[----:B------:R-:W-:-:S04]  /*0b80*/  ISETP.GE.U32.AND P0, PT, R4, 0x10000, PT ;  /* 0x000100000400780c */ /* 0x000fc80003f06070 */
[----:B------:R-:W-:Y:S01]  /*0b90*/  ISETP.GE.U32.AND.EX P0, PT, R5, RZ, PT, P0 ;  /* 0x000000ff0500720c */ /* 0x000fe20003f06100 */
[----:B-1----:R3:W-:Y:S01]  /*0ba0*/  @P1 STG.E.U16 desc[UR10][R14.64], R24 ;  /* 0x000000180e001986 */ /* 0x0027e2000c10150a */
[----:B------:R-:W0:Y:S01]  /*0bb0*/  @P3 F2I.FTZ.TRUNC.NTZ R27, R27 ;  /* 0x0000001b001b3305 */ /* 0x000e22000021f100 */
[----:B------:R-:W-:-:S04]  /*0bc0*/  ISETP.LT.U32.AND P1, PT, R4, UR13, PT ;  /* 0x0000000d04007c0c */ /* 0x000fc8000bf21070 */
[----:B------:R-:W-:Y:S01]  /*0bd0*/  ISETP.LT.AND.EX P1, PT, R5, UR6, PT, P1 ;  /* 0x0000000605007c0c */ /* 0x000fe2000bf21310 */
[----:B--2---:R3:W-:Y:S04]  /*0be0*/  @P2 STG.E.U16 desc[UR10][R16.64], R28 ;  /* 0x0000001c10002986 */ /* 0x0047e8000c10150a */
[----:B0-----:R3:W-:Y:S08]  /*0bf0*/  @P3 STG.E.U16 desc[UR10][R18.64], R27 ;  /* 0x0000001b12003986 */ /* 0x0017f0000c10150a */
[----:B------:R-:W-:Y:S05]  /*0c00*/  @!P0 BRA P1, `(.L_x_2905) ;  /* 0xfffffff400708947 */ /* 0x000fea000083ffff */
[----:B------:R-:W-:Y:S05]  /*0c10*/  EXIT ;  /* 0x000000000000794d */ /* 0x000fea0003800000 */
.L_x_2888:
        /* <DEDUP_REMOVED lines=8> */
.L_x_2922:
        /* <DEDUP_REMOVED lines=30> */
.L_x_2909:
[----:B------:R-:W-:Y:S05]  /*0e80*/  BSYNC B1 ;  /* 0x0000000000017941 */ /* 0x000fea0003800000 */
.L_x_2908:
[----:B------:R-:W-:Y:S01]  /*0e90*/  LEA R8, R5, 0x37800000, 0x17 ;  /* 0x3780000005087811 */ /* 0x000fe200078eb8ff */
[----:B------:R-:W-:-:S05]  /*0ea0*/  IMAD.SHL.U32 R5, R7, 0x200000, RZ ;  /* 0x0020000007057824 */ /* 0x000fca00078e00ff */
[----:B------:R-:W-:-:S07]  /*0eb0*/  LOP3.LUT R5, R8, R5, R9, 0xfe, !PT ;  /* 0x0000000508057212 */ /* 0x000fce00078efe09 */
.L_x_2907:
[----:B------:R-:W-:Y:S05]  /*0ec0*/  BSYNC B0 ;  /* 0x0000000000007941 */ /* 0x000fea0003800000 */
.L_x_2906:
        /* <DEDUP_REMOVED lines=21> */
.L_x_2913:
[----:B------:R-:W-:Y:S05]  /*1020*/  BSYNC B1 ;  /* 0x0000000000017941 */ /* 0x000fea0003800000 */
.L_x_2912:
[----:B------:R-:W-:Y:S01]  /*1030*/  LEA R9, R6, 0x37800000, 0x17 ;  /* 0x3780000006097811 */ /* 0x000fe200078eb8ff */
[----:B------:R-:W-:-:S05]  /*1040*/  IMAD.SHL.U32 R6, R7, 0x200000, RZ ;  /* 0x0020000007067824 */ /* 0x000fca00078e00ff */
[----:B------:R-:W-:-:S07]  /*1050*/  LOP3.LUT R6, R9, R6, R10, 0xfe, !PT ;  /* 0x0000000609067212 */ /* 0x000fce00078efe0a */
.L_x_2911:
[----:B------:R-:W-:Y:S05]  /*1060*/  BSYNC B0 ;  /* 0x0000000000007941 */ /* 0x000fea0003800000 */
.L_x_2910:
        /* <DEDUP_REMOVED lines=23> */
.L_x_2917:
[----:B------:R-:W-:Y:S05]  /*11e0*/  BSYNC B1 ;  /* 0x0000000000017941 */ /* 0x000fea0003800000 */
.L_x_2916:
[----:B------:R-:W-:Y:S01]  /*11f0*/  IMAD.SHL.U32 R4, R4, 0x200000, RZ ;  /* 0x0020000004047824 */ /* 0x000fe200078e00ff */
[----:B------:R-:W-:-:S04]  /*1200*/  LEA R9, R8, 0x37800000, 0x17 ;  /* 0x3780000008097811 */ /* 0x000fc800078eb8ff */
[----:B------:R-:W-:-:S07]  /*1210*/  LOP3.LUT R10, R9, R4, R10, 0xfe, !PT ;  /* 0x00000004090a7212 */ /* 0x000fce00078efe0a */
.L_x_2915:
[----:B------:R-:W-:Y:S05]  /*1220*/  BSYNC B0 ;  /* 0x0000000000007941 */ /* 0x000fea0003800000 */
.L_x_2914:
        /* <DEDUP_REMOVED lines=21> */
.L_x_2921:
[----:B------:R-:W-:Y:S05]  /*1380*/  BSYNC B1 ;  /* 0x0000000000017941 */ /* 0x000fea0003800000 */
.L_x_2920:
[----:B------:R-:W-:Y:S01]  /*1390*/  IMAD.SHL.U32 R2, R2, 0x200000, RZ ;  /* 0x0020000002027824 */ /* 0x000fe200078e00ff */
[----:B------:R-:W-:-:S04]  /*13a0*/  LEA R7, R4, 0x37800000, 0x17 ;  /* 0x3780000004077811 */ /* 0x000fc800078eb8ff */
[----:B------:R-:W-:-:S07]  /*13b0*/  LOP3.LUT R7, R7, R2, R8, 0xfe, !PT ;  /* 0x0000000207077212 */ /* 0x000fce00078efe08 */
.L_x_2919:
[----:B------:R-:W-:Y:S05]  /*13c0*/  BSYNC B0 ;  /* 0x0000000000007941 */ /* 0x000fea0003800000 */
.L_x_2918:
[----:B------:R-:W-:Y:S01]  /*13d0*/  F2I.FTZ.TRUNC.NTZ R7, R7 ;  /* 0x0000000700077305 */ /* 0x000fe2000021f100 */
[----:B------:R-:W-:-:S04]  /*13e0*/  LEA R8, P0, R0, UR8, 0x3 ;  /* 0x0000000800087c11 */ /* 0x000fc8000f8018ff */
[C-C-:B------:R-:W-:Y:S02]  /*13f0*/  LEA.HI.X R9, R0.reuse, UR9, R3.reuse, 0x3, P0 ;  /* 0x0000000900097c11 */ /* 0x140fe400080f1c03 */
[----:B------:R-:W-:Y:S01]  /*1400*/  IADD3 R0, P0, R0, UR5, RZ ;  /* 0x0000000500007c10 */ /* 0x000fe2000ff1e0ff */
[----:B------:R-:W-:Y:S03]  /*1410*/  F2I.FTZ.TRUNC.NTZ R5, R5 ;  /* 0x0000000500057305 */ /* 0x000fe6000021f100 */
[C---:B------:R-:W-:Y:S01]  /*1420*/  ISETP.LT.U32.AND P1, PT, R0.reuse, 0x4000, PT ;  /* 0x000040000000780c */ /* 0x040fe20003f21070 */
[----:B------:R-:W-:Y:S02]  /*1430*/  IMAD.SHL.U32 R2, R0, 0x4, RZ ;  /* 0x0000000400027824 */ /* 0x000fe400078e00ff */
[----:B------:R-:W-:Y:S02]  /*1440*/  IMAD.X R3, RZ, RZ, R3, P0 ;  /* 0x000000ffff037224 */ /* 0x000fe400000e0603 */
[----:B------:R-:W0:Y:S01]  /*1450*/  F2I.FTZ.TRUNC.NTZ R6, R6 ;  /* 0x0000000600067305 */ /* 0x000e22000021f100 */
[----:B------:R-:W-:-:S02]  /*1460*/  ISETP.GE.U32.AND P0, PT, R2, UR13, PT ;  /* 0x0000000d02007c0c */ /* 0x000fc4000bf06070 */
[----:B------:R-:W-:Y:S02]  /*1470*/  SHF.L.U64.HI R2, R0, 0x2, R3 ;  /* 0x0000000200027819 */ /* 0x000fe40000010203 */
[----:B------:R-:W-:Y:S02]  /*1480*/  ISETP.LT.U32.AND.EX P1, PT, R3, RZ, PT, P1 ;  /* 0x000000ff0300720c */ /* 0x000fe40003f21110 */
[----:B------:R-:W-:Y:S01]  /*1490*/  ISETP.GE.AND.EX P0, PT, R2, UR6, PT, P0 ;  /* 0x0000000602007c0c */ /* 0x000fe2000bf06300 */
[----:B------:R-:W1:Y:S01]  /*14a0*/  F2I.FTZ.TRUNC.NTZ R10, R10 ;  /* 0x0000000a000a7305 */ /* 0x000e62000021f100 */
[----:B0-----:R-:W-:Y:S02]  /*14b0*/  PRMT R6, R5, 0x5410, R6 ;  /* 0x0000541005067816 */ /* 0x001fe40000000006 */
[----:B-1----:R-:W-:-:S05]  /*14c0*/  PRMT R7, R10, 0x5410, R7 ;  /* 0x000054100a077816 */ /* 0x002fca0000000007 */
[----:B------:R0:W-:Y:S04]  /*14d0*/  STG.E.64 desc[UR10][R8.64], R6 ;  /* 0x0000000608007986 */ /* 0x0001e8000c101b0a */
[----:B------:R-:W-:Y:S05]  /*14e0*/  @!P0 BRA P1, `(.L_x_2922) ;  /* 0xfffffff400ec8947 */ /* 0x000fea000083ffff */
[----:B------:R-:W-:Y:S05]  /*14f0*/  EXIT ;  /* 0x000000000000794d */ /* 0x000fea0003800000 */
.L_x_2923:
        /* <DEDUP_REMOVED lines=16> */
.L_x_7965:


//--------------------- .text._ZN2at6native55_GLOBAL__N__de093ff9_22_ForeachBinaryOpList_cu_a911ec4325multi_tensor_apply_kernelINS1_18TensorListMetadataILi2EEENS1_11CopyFunctorIsN3c1011Float8_e5m2ELi2ELi1ELi1EEEJNS0_4CopyIsS7_EEEEEvT_T0_DpT1_ --------------------------
	.section	.text._ZN2at6native55_GLOBAL__N__de093ff9_22_ForeachBinaryOpList_cu_a911ec4325multi_tensor_apply_kernelINS1_18TensorListMetadataILi2EEENS1_11CopyFunctorIsN3c1011Float8_e5m2ELi2ELi1ELi1EEEJNS0_4CopyIsS7_EEEEEvT_T0_DpT1_,"ax",@progbits
	.align	128
.text._ZN2at6native55_GLOBAL__N__de093ff9_22_ForeachBinaryOpList_cu_a911ec4325multi_tensor_apply_kernelINS1_18TensorListMetadataILi2EEENS1_11CopyFunctorIsN3c1011Float8_e5m2ELi2ELi1ELi1EEEJNS0_4CopyIsS7_EEEEEvT_T0_DpT1_:
        .type           _ZN2at6native55_GLOBAL__N__de093ff9_22_ForeachBinaryOpList_cu_a911ec4325multi_tensor_apply_kernelINS1_18TensorListMetadataILi2EEENS1_11CopyFunctorIsN3c1011Float8_e5m2ELi2ELi1ELi1EEEJNS0_4CopyIsS7_EEEEEvT_T0_DpT1_,@function
        .size           _ZN2at6native55_GLOBAL__N__de093ff9_22_ForeachBinaryOpList_cu_a911ec4325multi_tensor_apply_kernelINS1_18TensorListMetadataILi2EEENS1_11CopyFunctorIsN3c1011Float8_e5m2ELi2ELi1ELi1EEEJNS0_4CopyIsS7_EEEEEvT_T0_DpT1_,(.L_x_7966 - _ZN2at6native55_GLOBAL__N__de093ff9_22_ForeachBinaryOpList_cu_a911ec4325multi_tensor_apply_kernelINS1_18TensorListMetadataILi2EEENS1_11CopyFunctorIsN3c1011Float8_e5m2ELi2ELi1ELi1EEEJNS0_4CopyIsS7_EEEEEvT_T0_DpT1_)
        .other          _ZN2at6native55_GLOBAL__N__de093ff9_22_ForeachBinaryOpList_cu_a911ec4325multi_tensor_apply_kernelINS1_18TensorListMetadataILi2EEENS1_11CopyFunctorIsN3c1011Float8_e5m2ELi2ELi1ELi1EEEJNS0_4CopyIsS7_EEEEEvT_T0_DpT1_,@"STO_CUDA_ENTRY STV_DEFAULT"
_ZN2at6native55_GLOBAL__N__de093ff9_22_ForeachBinaryOpList_cu_a911ec4325multi_tensor_apply_kernelINS1_18TensorListMetadataILi2EEENS1_11CopyFunctorIsN3c1011Float8_e5m2ELi2ELi1ELi1EEEJNS0_4CopyIsS7_EEEEEvT_T0_DpT1_:
        /* <DEDUP_REMOVED lines=29> */
.L_x_2925:
[----:B0-----:R-:W-:Y:S01]  /*01d0*/  IADD3 R23, P0, R11, R14, RZ ;  /* 0x0000000e0b177210 */ /* 0x001fe20007f1e0ff */
[----:B-1----:R-:W-:-:S03]  /*01e0*/  IMAD R4, R12, 0x3, RZ ;  /* 0x000000030c047824 */ /* 0x002fc600078e02ff */
[C---:B------:R-:W-:Y:S01]  /*01f0*/  ISETP.GE.U32.AND P1, PT, R23.reuse, 0x10000, PT ;  /* 0x000100001700780c */ /* 0x040fe20003f26070 */
[----:B------:R-:W-:Y:S01]  /*0200*/  IMAD.X R6, RZ, RZ, R15, P0 ;  /* 0x000000ffff067224 */ /* 0x000fe200000e060f */
[----:B------:R-:W-:Y:S02]  /*0210*/  ISETP.LT.U32.AND P0, PT, R23, UR13, PT ;  /* 0x0000000d17007c0c */ /* 0x000fe4000bf01070 */
[-C--:B------:R-:W-:Y:S02]  /*0220*/  IADD3 R16, P2, R12, R23.reuse, RZ ;  /* 0x000000170c107210 */ /* 0x080fe40007f5e0ff */
[----:B------:R-:W-:Y:S02]  /*0230*/  ISETP.GE.U32.AND.EX P1, PT, R6, RZ, PT, P1 ;  /* 0x000000ff0600720c */ /* 0x000fe40003f26110 */
[----:B------:R-:W-:Y:S01]  /*0240*/  IADD3 R13, P4, R4, R23, RZ ;  /* 0x00000017040d7210 */ /* 0x000fe20007f9e0ff */
[----:B------:R-:W-:Y:S01]  /*0250*/  IMAD.X R7, RZ, RZ, R6, P2 ;  /* 0x000000ffff077224 */ /* 0x000fe200010e0606 */
[----:B------:R-:W-:-:S02]  /*0260*/  ISETP.LT.AND.EX P1, PT, R6, UR6, !P1, P0 ;  /* 0x0000000606007c0c */ /* 0x000fc4000cf21300 */
[C---:B------:R-:W-:Y:S02]  /*0270*/  ISETP.GE.U32.AND P0, PT, R16.reuse, 0x10000, PT ;  /* 0x000100001000780c */ /* 0x040fe40003f06070 */
[----:B------:R-:W-:Y:S02]  /*0280*/  ISETP.LT.U32.AND P2, PT, R16, UR13, PT ;  /* 0x0000000d10007c0c */ /* 0x000fe4000bf41070 */
[----:B------:R-:W-:-:S04]  /*0290*/  ISETP.GE.U32.AND.EX P0, PT, R7, RZ, PT, P0 ;  /* 0x000000ff0700720c */ /* 0x000fc80003f06100 */
[----:B------:R-:W-:-:S03]  /*02a0*/  ISETP.LT.AND.EX P0, PT, R7, UR6, !P0, P2 ;  /* 0x0000000607007c0c */ /* 0x000fc6000c701320 */
[----:B------:R-:W-:-:S04]  /*02b0*/  @P1 IADD3 R2, P3, R23, UR14, RZ ;  /* 0x0000000e17021c10 */ /* 0x000fc8000ff7e0ff */
[----:B------:R-:W-:Y:S02]  /*02c0*/  @P1 IADD3.X R3, R6, UR4, RZ, P3, !PT ;  /* 0x0000000406031c10 */ /* 0x000fe40009ffe4ff */
[----:B------:R-:W-:Y:S01]  /*02d0*/  LEA R9, P3, R12, R23, 0x1 ;  /* 0x000000170c097211 */ /* 0x000fe200078608ff */
[--C-:B------:R-:W-:Y:S02]  /*02e0*/  IMAD.X R22, RZ, RZ, R6.reuse, P4 ;  /* 0x000000ffff167224 */ /* 0x100fe400020e0606 */
[----:B------:R0:W2:Y:S01]  /*02f0*/  @P1 LDG.E.U8 R21, desc[UR10][R2.64] ;  /* 0x0000000a02151981 */ /* 0x0000a2000c1e1100 */
[C---:B------:R-:W-:Y:S01]  /*0300*/  ISETP.GE.U32.AND P5, PT, R9.reuse, 0x10000, PT ;  /* 0x000100000900780c */ /* 0x040fe20003fa6070 */
[----:B------:R-:W-:Y:S01]  /*0310*/  IMAD.X R20, RZ, RZ, R6, P3 ;  /* 0x000000ffff147224 */ /* 0x000fe200018e0606 */
[----:B------:R-:W-:Y:S02]  /*0320*/  ISETP.LT.U32.AND P4, PT, R9, UR13, PT ;  /* 0x0000000d09007c0c */ /* 0x000fe4000bf81070 */
[----:B------:R-:W-:-:S02]  /*0330*/  ISETP.GE.U32.AND P2, PT, R13, 0x10000, PT ;  /* 0x000100000d00780c */ /* 0x000fc40003f46070 */
[C---:B------:R-:W-:Y:S02]  /*0340*/  ISETP.GE.U32.AND.EX P5, PT, R20.reuse, RZ, PT, P5 ;  /* 0x000000ff1400720c */ /* 0x040fe40003fa6150 */
[----:B------:R-:W-:Y:S02]  /*0350*/  ISETP.LT.U32.AND P3, PT, R13, UR13, PT ;  /* 0x0000000d0d007c0c */ /* 0x000fe4000bf61070 */
[----:B------:R-:W-:Y:S02]  /*0360*/  ISETP.LT.AND.EX P4, PT, R20, UR6, !P5, P4 ;  /* 0x0000000614007c0c */ /* 0x000fe4000ef81340 */
[----:B------:R-:W-:Y:S02]  /*0370*/  ISETP.GE.U32.AND.EX P2, PT, R22, RZ, PT, P2 ;  /* 0x000000ff1600720c */ /* 0x000fe40003f46120 */
[----:B------:R-:W-:Y:S02]  /*0380*/  @P0 IADD3 R18, P6, R16, UR14, RZ ;  /* 0x0000000e10120c10 */ /* 0x000fe4000ffde0ff */
[----:B------:R-:W-:-:S02]  /*0390*/  ISETP.LT.AND.EX P2, PT, R22, UR6, !P2, P3 ;  /* 0x0000000616007c0c */ /* 0x000fc4000d741330 */
[----:B------:R-:W-:-:S05]  /*03a0*/  @P0 IADD3.X R19, R7, UR4, RZ, P6, !PT ;  /* 0x0000000407130c10 */ /* 0x000fca000b7fe4ff */
[----:B------:R-:W3:Y:S01]  /*03b0*/  @P0 LDG.E.U8 R17, desc[UR10][R18.64] ;  /* 0x0000000a12110981 */ /* 0x000ee2000c1e1100 */
[----:B0-----:R-:W-:-:S04]  /*03c0*/  @P4 IADD3 R2, P3, R9, UR14, RZ ;  /* 0x0000000e09024c10 */ /* 0x001fc8000ff7e0ff */
[----:B------:R-:W-:Y:S02]  /*03d0*/  @P4 IADD3.X R3, R20, UR4, RZ, P3, !PT ;  /* 0x0000000414034c10 */ /* 0x000fe40009ffe4ff */
[----:B------:R-:W-:-:S03]  /*03e0*/  @P2 IADD3 R4, P5, R13, UR14, RZ ;  /* 0x0000000e0d042c10 */ /* 0x000fc6000ffbe0ff */
[----:B------:R-:W4:Y:S01]  /*03f0*/  @P4 LDG.E.U8 R10, desc[UR10][R2.64] ;  /* 0x0000000a020a4981 */ /* 0x000f22000c1e1100 */
[----:B------:R-:W-:-:S05]  /*0400*/  @P2 IADD3.X R5, R22, UR4, RZ, P5, !PT ;  /* 0x0000000416052c10 */ /* 0x000fca000affe4ff */
[----:B------:R4:W5:Y:S01]  /*0410*/  @P2 LDG.E.U8 R0, desc[UR10][R4.64] ;  /* 0x0000000a04002981 */ /* 0x000962000c1e1100 */
[----:B------:R-:W-:-:S04]  /*0420*/  IMAD.WIDE.U32 R14, R12, 0x4, R14 ;  /* 0x000000040c0e7825 */ /* 0x000fc800078e000e */
[----:B--2---:R-:W-:-:S05]  /*0430*/  IMAD.SHL.U32 R8, R21, 0x2000000, RZ ;  /* 0x0200000015087824 */ /* 0x004fca00078e00ff */
[----:B------:R-:W-:-:S13]  /*0440*/  ISETP.GE.U32.AND P5, PT, R8, 0x8000000, PT ;  /* 0x080000000800780c */ /* 0x000fda0003fa6070 */
[----:B------:R-:W-:Y:S02]  /*0450*/  @!P5 IMAD.SHL.U32 R8, R21, 0x100, RZ ;  /* 0x000001001508d824 */ /* 0x000fe400078e00ff */
[----:B---3--:R-:W-:Y:S02]  /*0460*/  IMAD.SHL.U32 R25, R17, 0x2000000, RZ ;  /* 0x0200000011197824 */ /* 0x008fe400078e00ff */
[----:B------:R-:W-:Y:S01]  /*0470*/  @P5 IMAD.SHL.U32 R24, R21, 0x200000, RZ ;  /* 0x0020000015185824 */ /* 0x000fe200078e00ff */
[----:B------:R-:W-:Y:S02]  /*0480*/  @!P5 LOP3.LUT R8, R8, 0x7f00, RZ, 0xc0, !PT ;  /* 0x00007f000808d812 */ /* 0x000fe400078ec0ff */
[----:B------:R-:W-:Y:S02]  /*0490*/  ISETP.GE.U32.AND P3, PT, R25, 0x8000000, PT ;  /* 0x080000001900780c */ /* 0x000fe40003f66070 */
[----:B------:R-:W-:Y:S02]  /*04a0*/  @P5 LOP3.LUT R24, R24, 0x70000000, RZ, 0xfc, !PT ;  /* 0x7000000018185812 */ /* 0x000fe400078efcff */
[----:B------:R-:W-:Y:S01]  /*04b0*/  @!P5 LOP3.LUT R8, R8, 0x3f000000, RZ, 0xfc, !PT ;  /* 0x3f0000000808d812 */ /* 0x000fe200078efcff */
[----:B----4-:R-:W-:-:S02]  /*04c0*/  IMAD.SHL.U32 R5, R10, 0x2000000, RZ ;  /* 0x020000000a057824 */ /* 0x010fc400078e00ff */
[----:B------:R-:W-:Y:S02]  /*04d0*/  @P5 FMUL.FTZ R3, R24, 1.9259299443872358531e-34 ;  /* 0x0780000018035820 */ /* 0x000fe40000410000 */
[----:B------:R-:W-:Y:S01]  /*04e0*/  @!P5 FADD.FTZ R3, R8, -0.5 ;  /* 0xbf0000000803d421 */ /* 0x000fe20000010000 */
[----:B------:R-:W-:Y:S01]  /*04f0*/  ISETP.GE.U32.AND P5, PT, R5, 0x8000000, PT ;  /* 0x080000000500780c */ /* 0x000fe20003fa6070 */
[----:B-----5:R-:W-:Y:S02]  /*0500*/  IMAD.SHL.U32 R8, R0, 0x2000000, RZ ;  /* 0x0200000000087824 */ /* 0x020fe400078e00ff */
[C---:B------:R-:W-:Y:S02]  /*0510*/  @P3 IMAD.SHL.U32 R4, R17.reuse, 0x200000, RZ ;  /* 0x0020000011043824 */ /* 0x040fe400078e00ff */
[----:B------:R-:W-:Y:S01]  /*0520*/  @!P3 IMAD.SHL.U32 R2, R17, 0x100, RZ ;  /* 0x000001001102b824 */ /* 0x000fe200078e00ff */
[----:B------:R-:W-:Y:S02]  /*0530*/  ISETP.GE.U32.AND P6, PT, R8, 0x8000000, PT ;  /* 0x080000000800780c */ /* 0x000fe40003fc6070 */
[----:B------:R-:W-:Y:S01]  /*0540*/  @P3 LOP3.LUT R8, R4, 0x70000000, RZ, 0xfc, !PT ;  /* 0x7000000004083812 */ /* 0x000fe200078efcff */
[----:B------:R-:W-:Y:S01]  /*0550*/  IMAD.SHL.U32 R4, R21, 0x1000000, RZ ;  /* 0x0100000015047824 */ /* 0x000fe200078e00ff */
[----:B------:R-:W-:-:S04]  /*0560*/  @!P3 LOP3.LUT R2, R2, 0x7f00, RZ, 0xc0, !PT ;  /* 0x00007f000202b812 */ /* 0x000fc800078ec0ff */
[----:B------:R-:W-:Y:S01]  /*0570*/  LOP3.LUT R26, R3, 0x80000000, R4, 0xf8, !PT ;  /* 0x80000000031a7812 */ /* 0x000fe200078ef804 */
[----:B------:R-:W-:Y:S01]  /*0580*/  @!P5 IMAD.SHL.U32 R3, R10, 0x100, RZ ;  /* 0x000001000a03d824 */ /* 0x000fe200078e00ff */
[----:B------:R-:W-:Y:S01]  /*0590*/  @!P3 LOP3.LUT R5, R2, 0x3f000000, RZ, 0xfc, !PT ;  /* 0x3f0000000205b812 */ /* 0x000fe200078efcff */
[----:B------:R-:W-:Y:S02]  /*05a0*/  @P5 IMAD.SHL.U32 R4, R10, 0x200000, RZ ;  /* 0x002000000a045824 */ /* 0x000fe400078e00ff */
[----:B------:R-:W-:Y:S01]  /*05b0*/  @P3 FMUL.FTZ R2, R8, 1.9259299443872358531e-34 ;  /* 0x0780000008023820 */ /* 0x000fe20000410000 */
[C---:B------:R-:W-:Y:S01]  /*05c0*/  @P6 IMAD.SHL.U32 R19, R0.reuse, 0x200000, RZ ;  /* 0x0020000000136824 */ /* 0x040fe200078e00ff */
[----:B------:R-:W-:Y:S01]  /*05d0*/  @!P5 LOP3.LUT R3, R3, 0x7f00, RZ, 0xc0, !PT ;  /* 0x00007f000303d812 */ /* 0x000fe200078ec0ff */
[----:B------:R-:W-:Y:S02]  /*05e0*/  @!P6 IMAD.SHL.U32 R18, R0, 0x100, RZ ;  /* 0x000001000012e824 */ /* 0x000fe400078e00ff */
[----:B------:R-:W-:Y:S01]  /*05f0*/  @!P3 FADD.FTZ R2, R5, -0.5 ;  /* 0xbf0000000502b421 */ /* 0x000fe20000010000 */
[----:B------:R-:W-:Y:S01]  /*0600*/  IMAD.SHL.U32 R5, R17, 0x1000000, RZ ;  /* 0x0100000011057824 */ /* 0x000fe200078e00ff */
[----:B------:R-:W-:-:S02]  /*0610*/  @P5 LOP3.LUT R8, R4, 0x70000000, RZ, 0xfc, !PT ;  /* 0x7000000004085812 */ /* 0x000fc400078efcff */
[----:B------:R-:W-:Y:S02]  /*0620*/  @!P5 LOP3.LUT R4, R3, 0x3f000000, RZ, 0xfc, !PT ;  /* 0x3f0000000304d812 */ /* 0x000fe400078efcff */
[----:B------:R-:W-:Y:S02]  /*0630*/  @P6 LOP3.LUT R24, R19, 0xfe00000, RZ, 0xc0, !PT ;  /* 0x0fe0000013186812 */ /* 0x000fe400078ec0ff */
[----:B------:R-:W-:Y:S01]  /*0640*/  @!P6 LOP3.LUT R18, R18, 0x7f00, RZ, 0xc0, !PT ;  /* 0x00007f001212e812 */ /* 0x000fe200078ec0ff */
[----:B------:R-:W-:Y:S01]  /*0650*/  @P5 FMUL.FTZ R3, R8, 1.9259299443872358531e-34 ;  /* 0x0780000008035820 */ /* 0x000fe20000410000 */
[----:B------:R-:W-:Y:S01]  /*0660*/  LOP3.LUT R25, R2, 0x80000000, R5, 0xf8, !PT ;  /* 0x8000000002197812 */ /* 0x000fe200078ef805 */
[----:B------:R-:W-:Y:S01]  /*0670*/  @!P5 FADD.FTZ R3, R4, -0.5 ;  /* 0xbf0000000403d421 */ /* 0x000fe20000010000 */
[----:B------:R-:W-:Y:S01]  /*0680*/  @P6 LOP3.LUT R24, R24, 0x70000000, RZ, 0xfc, !PT ;  /* 0x7000000018186812 */ /* 0x000fe200078efcff */
[----:B------:R-:W-:Y:S01]  /*0690*/  IMAD.SHL.U32 R2, R10, 0x1000000, RZ ;  /* 0x010000000a027824 */ /* 0x000fe200078e00ff */
[----:B------:R-:W-:-:S03]  /*06a0*/  @!P6 LOP3.LUT R18, R18, 0x3f000000, RZ, 0xfc, !PT ;  /* 0x3f0000001212e812 */ /* 0x000fc600078efcff */
[----:B------:R-:W-:Y:S01]  /*06b0*/  @P6 FMUL.FTZ R4, R24, 1.9259299443872358531e-34 ;  /* 0x0780000018046820 */ /* 0x000fe20000410000 */
[----:B------:R-:W-:Y:S01]  /*06c0*/  LOP3.LUT R27, R3, 0x80000000, R2, 0xf8, !PT ;  /* 0x80000000031b7812 */ /* 0x000fe200078ef802 */
[----:B------:R-:W-:Y:S01]  /*06d0*/  @!P6 FADD.FTZ R4, R18, -0.5 ;  /* 0xbf0000001204e421 */ /* 0x000fe20000010000 */
[----:B------:R-:W-:Y:S01]  /*06e0*/  IMAD.SHL.U32 R3, R0, 0x1000000, RZ ;  /* 0x0100000000037824 */ /* 0x000fe200078e00ff */
[C---:B------:R-:W-:Y:S01]  /*06f0*/  @P1 LEA R2, P3, R23.reuse, UR8, 0x1 ;  /* 0x0000000817021c11 */ /* 0x040fe2000f8608ff */
[----:B------:R-:W0:Y:S03]  /*0700*/  @P1 F2I.FTZ.TRUNC.NTZ R19, R26 ;  /* 0x0000001a00131305 */ /* 0x000e26000021f100 */
[----:B------:R-:W-:Y:S02]  /*0710*/  LOP3.LUT R18, R4, 0x80000000, R3, 0xf8, !PT ;  /* 0x8000000004127812 */ /* 0x000fe400078ef803 */
[----:B------:R-:W-:-:S03]  /*0720*/  @P1 LEA.HI.X R3, R23, UR9, R6, 0x1, P3 ;  /* 0x0000000917031c11 */ /* 0x000fc600098f0c06 */
[----:B------:R-:W1:Y:S01]  /*0730*/  @P0 F2I.FTZ.TRUNC.NTZ R25, R25 ;  /* 0x0000001900190305 */ /* 0x000e62000021f100 */
[----:B------:R-:W-:-:S07]  /*0740*/  @P0 LEA R4, P3, R16, UR8, 0x1 ;  /* 0x0000000810040c11 */ /* 0x000fce000f8608ff */
[----:B------:R-:W2:Y:S01]  /*0750*/  @P4 F2I.FTZ.TRUNC.NTZ R27, R27 ;  /* 0x0000001b001b4305 */ /* 0x000ea2000021f100 */
[----:B------:R-:W-:-:S07]  /*0760*/  @P4 LEA R6, P5, R9, UR8, 0x1 ;  /* 0x0000000809064c11 */ /* 0x000fce000f8a08ff */
[----:B------:R-:W3:Y:S01]  /*0770*/  @P2 F2I.FTZ.TRUNC.NTZ R23, R18 ;  /* 0x0000001200172305 */ /* 0x000ee2000021f100 */
[----:B------:R-:W-:Y:S02]  /*0780*/  @P2 LEA R8, P6, R13, UR8, 0x1 ;  /* 0x000000080d082c11 */ /* 0x000fe4000f8c08ff */
[----:B------:R-:W-:Y:S02]  /*0790*/  @P0 LEA.HI.X R5, R16, UR9, R7, 0x1, P3 ;  /* 0x0000000910050c11 */ /* 0x000fe400098f0c07 */
[----:B------:R-:W-:Y:S02]  /*07a0*/  @P4 LEA.HI.X R7, R9, UR9, R20, 0x1, P5 ;  /* 0x0000000909074c11 */ /* 0x000fe4000a8f0c14 */
[----:B------:R-:W-:Y:S01]  /*07b0*/  @P2 LEA.HI.X R9, R13, UR9, R22, 0x1, P6 ;  /* 0x000000090d092c11 */ /* 0x000fe2000b0f0c16 */
[----:B0-----:R4:W-:Y:S01]  /*07c0*/  @P1 STG.E.U16 desc[UR10][R2.64], R19 ;  /* 0x0000001302001986 */ /* 0x0019e2000c10150a */
[----:B------:R-:W-:-:S03]  /*07d0*/  ISETP.LT.U32.AND P1, PT, R14, UR13, PT ;  /* 0x0000000d0e007c0c */ /* 0x000fc6000bf21070 */
[----:B-1----:R4:W-:Y:S01]  /*07e0*/  @P0 STG.E.U16 desc[UR10][R4.64], R25 ;  /* 0x0000001904000986 */ /* 0x0029e2000c10150a */
[----:B------:R-:W-:-:S03]  /*07f0*/  ISETP.GE.U32.AND P0, PT, R14, 0x10000, PT ;  /* 0x000100000e00780c */ /* 0x000fc60003f06070 */
[----:B--2---:R4:W-:Y:S04]  /*0800*/  @P4 STG.E.U16 desc[UR10][R6.64], R27 ;  /* 0x0000001b06004986 */ /* 0x0049e8000c10150a */
[----:B---3--:R4:W-:Y:S01]  /*0810*/  @P2 STG.E.U16 desc[UR10][R8.64], R23 ;  /* 0x0000001708002986 */ /* 0x0089e2000c10150a */
[C---:B------:R-:W-:Y:S02]  /*0820*/  ISETP.GE.U32.AND.EX P0, PT, R15.reuse, RZ, PT, P0 ;  /* 0x000000ff0f00720c */ /* 0x040fe40003f06100 */
[----:B------:R-:W-:-:S13]  /*0830*/  ISETP.LT.AND.EX P1, PT, R15, UR6, PT, P1 ;  /* 0x000000060f007c0c */ /* 0x000fda000bf21310 */
[----:B----4-:R-:W-:Y:S05]  /*0840*/  @!P0 BRA P1, `(.L_x_2925) ;  /* 0xfffffff800608947 */ /* 0x010fea000083ffff */
[----:B------:R-:W-:Y:S05]  /*0850*/  EXIT ;  /* 0x000000000000794d */ /* 0x000fea0003800000 */
.L_x_2924:
        /* <DEDUP_REMOVED lines=8> */
.L_x_2926:
        /* <DEDUP_REMOVED lines=15> */
[----:B------:R-:W-:Y:S01]  /*09d0*/  @!P2 IMAD.SHL.U32 R8, R5, 0x100, RZ ;  /* 0x000001000508a824 */ /* 0x000fe200078e00ff */
[----:B------:R-:W-:Y:S01]  /*09e0*/  ISETP.GE.U32.AND P3, PT, R9, 0x8000000, PT ;  /* 0x080000000900780c */ /* 0x000fe20003f66070 */
[----:B------:R-:W-:Y:S01]  /*09f0*/  @P1 IMAD.SHL.U32 R7, R10, 0x200000, RZ ;  /* 0x002000000a071824 */ /* 0x000fe200078e00ff */
[----:B------:R-:W-:Y:S01]  /*0a00*/  @!P1 LOP3.LUT R6, R6, 0x7f00, RZ, 0xc0, !PT ;  /* 0x00007f0006069812 */ /* 0x000fe200078ec0ff */
[----:B------:R-:W-:Y:S01]  /*0a10*/  @P2 IMAD.SHL.U32 R9, R5, 0x200000, RZ ;  /* 0x0020000005092824 */ /* 0x000fe200078e00ff */
[----:B------:R-:W-:-:S02]  /*0a20*/  @!P2 LOP3.LUT R8, R8, 0x7f00, RZ, 0xc0, !PT ;  /* 0x00007f000808a812 */ /* 0x000fc400078ec0ff */
[----:B------:R-:W-:Y:S02]  /*0a30*/  @P1 LOP3.LUT R7, R7, 0x70000000, RZ, 0xfc, !PT ;  /* 0x7000000007071812 */ /* 0x000fe400078efcff */
[----:B------:R-:W-:Y:S02]  /*0a40*/  @P2 LOP3.LUT R9, R9, 0x70000000, RZ, 0xfc, !PT ;  /* 0x7000000009092812 */ /* 0x000fe400078efcff */
[----:B------:R-:W-:Y:S01]  /*0a50*/  @!P1 LOP3.LUT R6, R6, 0x3f000000, RZ, 0xfc, !PT ;  /* 0x3f00000006069812 */ /* 0x000fe200078efcff */
[----:B------:R-:W-:Y:S01]  /*0a60*/  @P1 FMUL.FTZ R7, R7, 1.9259299443872358531e-34 ;  /* 0x0780000007071820 */ /* 0x000fe20000410000 */
[----:B------:R-:W-:Y:S01]  /*0a70*/  @!P2 LOP3.LUT R8, R8, 0x3f000000, RZ, 0xfc, !PT ;  /* 0x3f0000000808a812 */ /* 0x000fe200078efcff */
[----:B------:R-:W-:Y:S02]  /*0a80*/  @P2 FMUL.FTZ R9, R9, 1.9259299443872358531e-34 ;  /* 0x0780000009092820 */ /* 0x000fe40000410000 */
[----:B------:R-:W-:Y:S01]  /*0a90*/  @!P1 FADD.FTZ R7, R6, -0.5 ;  /* 0xbf00000006079421 */ /* 0x000fe20000010000 */
[----:B------:R-:W-:-:S02]  /*0aa0*/  IMAD.SHL.U32 R6, R10, 0x1000000, RZ ;  /* 0x010000000a067824 */ /* 0x000fc400078e00ff */
[----:B------:R-:W-:Y:S01]  /*0ab0*/  @!P2 FADD.FTZ R9, R8, -0.5 ;  /* 0xbf0000000809a421 */ /* 0x000fe20000010000 */
[C---:B------:R-:W-:Y:S02]  /*0ac0*/  @!P3 IMAD.SHL.U32 R8, R4.reuse, 0x100, RZ ;  /* 0x000001000408b824 */ /* 0x040fe400078e00ff */
[----:B------:R-:W-:Y:S01]  /*0ad0*/  @P3 IMAD.SHL.U32 R10, R4, 0x200000, RZ ;  /* 0x00200000040a3824 */ /* 0x000fe200078e00ff */
[----:B------:R-:W-:Y:S01]  /*0ae0*/  LOP3.LUT R11, R7, 0x80000000, R6, 0xf8, !PT ;  /* 0x80000000070b7812 */ /* 0x000fe200078ef806 */
[----:B------:R-:W-:Y:S01]  /*0af0*/  @P0 IMAD.SHL.U32 R6, R2, 0x200000, RZ ;  /* 0x0020000002060824 */ /* 0x000fe200078e00ff */
[----:B------:R-:W-:Y:S01]  /*0b00*/  @!P3 LOP3.LUT R7, R8, 0x7f00, RZ, 0xc0, !PT ;  /* 0x00007f000807b812 */ /* 0x000fe200078ec0ff */
[----:B------:R-:W-:Y:S01]  /*0b10*/  IMAD.SHL.U32 R8, R5, 0x1000000, RZ ;  /* 0x0100000005087824 */ /* 0x000fe200078e00ff */
[----:B------:R-:W-:Y:S01]  /*0b20*/  @P3 LOP3.LUT R10, R10, 0x70000000, RZ, 0xfc, !PT ;  /* 0x700000000a0a3812 */ /* 0x000fe200078efcff */
[----:B------:R-:W-:Y:S01]  /*0b30*/  @!P0 IMAD.SHL.U32 R5, R2, 0x100, RZ ;  /* 0x0000010002058824 */ /* 0x000fe200078e00ff */
[----:B------:R-:W-:Y:S01]  /*0b40*/  @P0 LOP3.LUT R6, R6, 0xfe00000, RZ, 0xc0, !PT ;  /* 0x0fe0000006060812 */ /* 0x000fe200078ec0ff */
[----:B------:R-:W-:Y:S01]  /*0b50*/  F2I.FTZ.TRUNC.NTZ R11, R11 ;  /* 0x0000000b000b7305 */ /* 0x000fe2000021f100 */
[----:B------:R-:W-:Y:S01]  /*0b60*/  @!P3 LOP3.LUT R7, R7, 0x3f000000, RZ, 0xfc, !PT ;  /* 0x3f0000000707b812 */ /* 0x000fe200078efcff */
[----:B------:R-:W-:Y:S01]  /*0b70*/  @P3 FMUL.FTZ R10, R10, 1.9259299443872358531e-34 ;  /* 0x078000000a0a3820 */ /* 0x000fe20000410000 */
[----:B------:R-:W-:-:S02]  /*0b80*/  @!P0 LOP3.LUT R5, R5, 0x7f00, RZ, 0xc0, !PT ;  /* 0x00007f0005058812 */ /* 0x000fc400078ec0ff */
[----:B------:R-:W-:Y:S01]  /*0b90*/  @P0 LOP3.LUT R6, R6, 0x70000000, RZ, 0xfc, !PT ;  /* 0x7000000006060812 */ /* 0x000fe200078efcff */
[----:B------:R-:W-:Y:S01]  /*0ba0*/  @!P3 FADD.FTZ R10, R7, -0.5 ;  /* 0xbf000000070ab421 */ /* 0x000fe20000010000 */
[----:B------:R-:W-:Y:S01]  /*0bb0*/  @!P0 LOP3.LUT R5, R5, 0x3f000000, RZ, 0xfc, !PT ;  /* 0x3f00000005058812 */ /* 0x000fe200078efcff */
[----:B------:R-:W-:Y:S01]  /*0bc0*/  IMAD.SHL.U32 R7, R4, 0x1000000, RZ ;  /* 0x0100000004077824 */ /* 0x000fe200078e00ff */
[----:B------:R-:W-:Y:S01]  /*0bd0*/  LOP3.LUT R8, R9, 0x80000000, R8, 0xf8, !PT ;  /* 0x8000000009087812 */ /* 0x000fe200078ef808 */
[----:B------:R-:W-:Y:S02]  /*0be0*/  @P0 FMUL.FTZ R6, R6, 1.9259299443872358531e-34 ;  /* 0x0780000006060820 */ /* 0x000fe40000410000 */
[----:B------:R-:W-:Y:S01]  /*0bf0*/  @!P0 FADD.FTZ R6, R5, -0.5 ;  /* 0xbf00000005068421 */ /* 0x000fe20000010000 */
[----:B------:R-:W-:Y:S01]  /*0c00*/  IMAD.SHL.U32 R5, R2, 0x1000000, RZ ;  /* 0x0100000002057824 */ /* 0x000fe200078e00ff */
[----:B------:R-:W-:Y:S01]  /*0c10*/  LOP3.LUT R7, R10, 0x80000000, R7, 0xf8, !PT ;  /* 0x800000000a077812 */ /* 0x000fe200078ef807 */
[----:B------:R-:W-:Y:S01]  /*0c20*/  F2I.FTZ.TRUNC.NTZ R8, R8 ;  /* 0x0000000800087305 */ /* 0x000fe2000021f100 */
[----:B------:R-:W-:-:S02]  /*0c30*/  LEA R4, P0, R3, UR8, 0x3 ;  /* 0x0000000803047c11 */ /* 0x000fc4000f8018ff */
[----:B------:R-:W-:Y:S02]  /*0c40*/  LOP3.LUT R6, R6, 0x80000000, R5, 0xf8, !PT ;  /* 0x8000000006067812 */ /* 0x000fe400078ef805 */
[C-C-:B------:R-:W-:Y:S02]  /*0c50*/  LEA.HI.X R5, R3.reuse, UR9, R0.reuse, 0x3, P0 ;  /* 0x0000000903057c11 */ /* 0x140fe400080f1c00 */
[----:B------:R-:W-:Y:S01]  /*0c60*/  IADD3 R3, P0, R3, UR5, RZ ;  /* 0x0000000503037c10 */ /* 0x000fe2000ff1e0ff */
[----:B------:R-:W0:Y:S03]  /*0c70*/  F2I.FTZ.TRUNC.NTZ R2, R6 ;  /* 0x0000000600027305 */ /* 0x000e26000021f100 */
[----:B------:R-:W-:Y:S01]  /*0c80*/  ISETP.LT.U32.AND P1, PT, R3, 0x4000, PT ;  /* 0x000040000300780c */ /* 0x000fe20003f21070 */
[----:B------:R-:W-:-:S04]  /*0c90*/  IMAD.X R0, RZ, RZ, R0, P0 ;  /* 0x000000ffff007224 */ /* 0x000fc800000e0600 */
[----:B------:R-:W1:Y:S01]  /*0ca0*/  F2I.FTZ.TRUNC.NTZ R7, R7 ;  /* 0x0000000700077305 */ /* 0x000e62000021f100 */
[----:B------:R-:W-:Y:S02]  /*0cb0*/  ISETP.LT.U32.AND.EX P1, PT, R0, RZ, PT, P1 ;  /* 0x000000ff0000720c */ /* 0x000fe40003f21110 */
[----:B0-----:R-:W-:Y:S01]  /*0cc0*/  PRMT R6, R2, 0x5410, R11 ;  /* 0x0000541002067816 */ /* 0x001fe2000000000b */
[----:B------:R-:W-:-:S05]  /*0cd0*/  IMAD.SHL.U32 R2, R3, 0x4, RZ ;  /* 0x0000000403027824 */ /* 0x000fca00078e00ff */
[----:B------:R-:W-:Y:S02]  /*0ce0*/  ISETP.GE.U32.AND P0, PT, R2, UR13, PT ;  /* 0x0000000d02007c0c */ /* 0x000fe4000bf06070 */
[----:B-1----:R-:W-:Y:S02]  /*0cf0*/  PRMT R7, R8, 0x5410, R7 ;  /* 0x0000541008077816 */ /* 0x002fe40000000007 */
[----:B------:R-:W-:-:S03]  /*0d00*/  SHF.L.U64.HI R2, R3, 0x2, R0 ;  /* 0x0000000203027819 */ /* 0x000fc60000010200 */
[----:B------:R0:W-:Y:S01]  /*0d10*/  STG.E.64 desc[UR10][R4.64], R6 ;  /* 0x0000000604007986 */ /* 0x0001e2000c101b0a */
[----:B------:R-:W-:-:S13]  /*0d20*/  ISETP.GE.AND.EX P0, PT, R2, UR6, PT, P0 ;  /* 0x0000000602007c0c */ /* 0x000fda000bf06300 */
[----:B0-----:R-:W-:Y:S05]  /*0d30*/  @!P0 BRA P1, `(.L_x_2926) ;  /* 0xfffffff800e88947 */ /* 0x001fea000083ffff */
[----:B------:R-:W-:Y:S05]  /*0d40*/  EXIT ;  /* 0x000000000000794d */ /* 0x000fea0003800000 */
.L_x_2927:
        /* <DEDUP_REMOVED lines=11> */
.L_x_7966:


//--------------------- .text._ZN2at6native55_GLOBAL__N__de093ff9_22_ForeachBinaryOpList_cu_a911ec4325multi_tensor_apply_kernelINS1_18TensorListMetadataILi2EEENS1_11CopyFunctorIsN3c1015Float8_e4m3fnuzELi2ELi1ELi1EEEJNS0_4CopyIsS7_EEEEEvT_T0_DpT1_ --------------------------
	.section	.text._ZN2at6native55_GLOBAL__N__de093ff9_22_ForeachBinaryOpList_cu_a911ec4325multi_tensor_apply_kernelINS1_18TensorListMetadataILi2EEENS1_11CopyFunctorIsN3c1015Float8_e4m3fnuzELi2ELi1ELi1EEEJNS0_4CopyIsS7_EEEEEvT_T0_DpT1_,"ax",@progbits
	.align	128
.text._ZN2at6native55_GLOBAL__N__de093ff9_22_ForeachBinaryOpList_cu_a911ec4325multi_tensor_apply_kernelINS1_18TensorListMetadataILi2EEENS1_11CopyFunctorIsN3c1015Float8_e4m3fnuzELi2ELi1ELi1EEEJNS0_4CopyIsS7_EEEEEvT_T0_DpT1_:
        .type           _ZN2at6native55_GLOBAL__N__de093ff9_22_ForeachBinaryOpList_cu_a911ec4325multi_tensor_apply_kernelINS1_18TensorListMetadataILi2EEENS1_11CopyFunctorIsN3c1015Float8_e4m3fnuzELi2ELi1ELi1EEEJNS0_4CopyIsS7_EEEEEvT_T0_DpT1_,@function
        .size           _ZN2at6native55_GLOBAL__N__de093ff9_22_ForeachBinaryOpList_cu_a911ec4325multi_tensor_apply_kernelINS1_18TensorListMetadataILi2EEENS1_11CopyFunctorIsN3c1015Float8_e4m3fnuzELi2ELi1ELi1EEEJNS0_4CopyIsS7_EEEEEvT_T0_DpT1_,(.L_x_7967 - _ZN2at6native55_GLOBAL__N__de093ff9_22_ForeachBinaryOpList_cu_a911ec4325multi_tensor_apply_kernelINS1_18TensorListMetadataILi2EEENS1_11CopyFunctorIsN3c1015Float8_e4m3fnuzELi2ELi1ELi1EEEJNS0_4CopyIsS7_EEEEEvT_T0_DpT1_)
        .other          _ZN2at6native55_GLOBAL__N__de093ff9_22_ForeachBinaryOpList_cu_a911ec4325multi_tensor_apply_kernelINS1_18TensorListMetadataILi2EEENS1_11CopyFunctorIsN3c1015Float8_e4m3fnuzELi2ELi1ELi1EEEJNS0_4CopyIsS7_EEEEEvT_T0_DpT1_,@"STO_CUDA_ENTRY STV_DEFAULT"
_ZN2at6native55_GLOBAL__N__de093ff9_22_ForeachBinaryOpList_cu_a911ec4325multi_tensor_apply_kernelINS1_18TensorListMetadataILi2EEENS1_11CopyFunctorIsN3c1015Float8_e4m3fnuzELi2ELi1ELi1EEEJNS0_4CopyIsS7_EEEEEvT_T0_DpT1_:
        /* <DEDUP_REMOVED lines=29> */
.L_x_2945:
        /* <DEDUP_REMOVED lines=59> */
.L_x_2932:
[----:B------:R-:W-:Y:S05]  /*0580*/  BSYNC B1 ;  /* 0x0000000000017941 */ /* 0x000fea0003800000 */
.L_x_2931:
[----:B------:R-:W-:Y:S01]  /*0590*/  IMAD.SHL.U32 R13, R13, 0x100000, RZ ;  /* 0x001000000d0d7824 */ /* 0x000fe200078e00ff */
[----:B------:R-:W-:-:S04]  /*05a0*/  LEA R15, R12, 0x3b800000, 0x17 ;  /* 0x3b8000000c0f7811 */ /* 0x000fc800078eb8ff */
[----:B------:R-:W-:-:S07]  /*05b0*/  LOP3.LUT R26, R15, R13, R26, 0xfe, !PT ;  /* 0x0000000d0f1a7212 */ /* 0x000fce00078efe1a */
.L_x_2930:
[----:B------:R-:W-:Y:S05]  /*05c0*/  BSYNC B0 ;  /* 0x0000000000007941 */ /* 0x000fea0003800000 */
.L_x_2929:
        /* <DEDUP_REMOVED lines=20> */
.L_x_2936:
[----:B------:R-:W-:Y:S05]  /*0710*/  BSYNC B1 ;  /* 0x0000000000017941 */ /* 0x000fea0003800000 */
.L_x_2935:
[----:B------:R-:W-:Y:S01]  /*0720*/  IMAD.SHL.U32 R13, R13, 0x100000, RZ ;  /* 0x001000000d0d7824 */ /* 0x000fe200078e00ff */
[----:B------:R-:W-:-:S04]  /*0730*/  LEA R15, R12, 0x3b800000, 0x17 ;  /* 0x3b8000000c0f7811 */ /* 0x000fc800078eb8ff */
[----:B------:R-:W-:-:S07]  /*0740*/  LOP3.LUT R24, R15, R13, R24, 0xfe, !PT ;  /* 0x0000000d0f187212 */ /* 0x000fce00078efe18 */
.L_x_2934:
[----:B------:R-:W-:Y:S05]  /*0750*/  BSYNC B0 ;  /* 0x0000000000007941 */ /* 0x000fea0003800000 */
.L_x_2933:
        /* <DEDUP_REMOVED lines=22> */
.L_x_2940:
[----:B------:R-:W-:Y:S05]  /*08c0*/  BSYNC B1 ;  /* 0x0000000000017941 */ /* 0x000fea0003800000 */
.L_x_2939:
[----:B------:R-:W-:Y:S01]  /*08d0*/  IMAD.SHL.U32 R13, R13, 0x100000, RZ ;  /* 0x001000000d0d7824 */ /* 0x000fe200078e00ff */
[----:B------:R-:W-:-:S04]  /*08e0*/  LEA R15, R12, 0x3b800000, 0x17 ;  /* 0x3b8000000c0f7811 */ /* 0x000fc800078eb8ff */
[----:B------:R-:W-:-:S07]  /*08f0*/  LOP3.LUT R28, R15, R13, R28, 0xfe, !PT ;  /* 0x0000000d0f1c7212 */ /* 0x000fce00078efe1c */
.L_x_2938:
[----:B------:R-:W-:Y:S05]  /*0900*/  BSYNC B0 ;  /* 0x0000000000007941 */ /* 0x000fea0003800000 */
.L_x_2937:
        /* <DEDUP_REMOVED lines=21> */
.L_x_2944:
[----:B------:R-:W-:Y:S05]  /*0a60*/  BSYNC B1 ;  /* 0x0000000000017941 */ /* 0x000fea0003800000 */
.L_x_2943:
[----:B------:R-:W-:Y:S01]  /*0a70*/  IMAD.SHL.U32 R13, R13, 0x100000, RZ ;  /* 0x001000000d0d7824 */ /* 0x000fe200078e00ff */
[----:B------:R-:W-:-:S04]  /*0a80*/  LEA R12, R12, 0x3b800000, 0x17 ;  /* 0x3b8000000c0c7811 */ /* 0x000fc800078eb8ff */
[----:B------:R-:W-:-:S07]  /*0a90*/  LOP3.LUT R27, R12, R13, R27, 0xfe, !PT ;  /* 0x0000000d0c1b7212 */ /* 0x000fce00078efe1b */
.L_x_2942:
[----:B------:R-:W-:Y:S05]  /*0aa0*/  BSYNC B0 ;  /* 0x0000000000007941 */ /* 0x000fea0003800000 */
.L_x_2941:
        /* <DEDUP_REMOVED lines=23> */
.L_x_2928:
        /* <DEDUP_REMOVED lines=8> */
.L_x_2962:
        /* <DEDUP_REMOVED lines=30> */
.L_x_2949:
[----:B------:R-:W-:Y:S05]  /*0e80*/  BSYNC B1 ;  /* 0x0000000000017941 */ /* 0x000fea0003800000 */
.L_x_2948:
[----:B------:R-:W-:Y:S01]  /*0e90*/  LEA R8, R5, 0x3b800000, 0x17 ;  /* 0x3b80000005087811 */ /* 0x000fe200078eb8ff */
[----:B------:R-:W-:-:S05]  /*0ea0*/  IMAD.SHL.U32 R5, R7, 0x100000, RZ ;  /* 0x0010000007057824 */ /* 0x000fca00078e00ff */
[----:B------:R-:W-:-:S07]  /*0eb0*/  LOP3.LUT R5, R8, R5, R9, 0xfe, !PT ;  /* 0x0000000508057212 */ /* 0x000fce00078efe09 */
.L_x_2947:
[----:B------:R-:W-:Y:S05]  /*0ec0*/  BSYNC B0 ;  /* 0x0000000000007941 */ /* 0x000fea0003800000 */
.L_x_2946:
        /* <DEDUP_REMOVED lines=21> */
.L_x_2953:
[----:B------:R-:W-:Y:S05]  /*1020*/  BSYNC B1 ;  /* 0x0000000000017941 */ /* 0x000fea0003800000 */
.L_x_2952:
[----:B------:R-:W-:Y:S01]  /*1030*/  LEA R9, R6, 0x3b800000, 0x17 ;  /* 0x3b80000006097811 */ /* 0x000fe200078eb8ff */
[----:B------:R-:W-:-:S05]  /*1040*/  IMAD.SHL.U32 R6, R7, 0x100000, RZ ;  /* 0x0010000007067824 */ /* 0x000fca00078e00ff */
[----:B------:R-:W-:-:S07]  /*1050*/  LOP3.LUT R6, R9, R6, R10, 0xfe, !PT ;  /* 0x0000000609067212 */ /* 0x000fce00078efe0a */
.L_x_2951:
[----:B------:R-:W-:Y:S05]  /*1060*/  BSYNC B0 ;  /* 0x0000000000007941 */ /* 0x000fea0003800000 */
.L_x_2950:
        /* <DEDUP_REMOVED lines=23> */
.L_x_2957:
[----:B------:R-:W-:Y:S05]  /*11e0*/  BSYNC B1 ;  /* 0x0000000000017941 */ /* 0x000fea0003800000 */
.L_x_2956:
[----:B------:R-:W-:Y:S01]  /*11f0*/  IMAD.SHL.U32 R4, R4, 0x100000, RZ ;  /* 0x0010000004047824 */ /* 0x000fe200078e00ff */
[----:B------:R-:W-:-:S04]  /*1200*/  LEA R9, R8, 0x3b800000, 0x17 ;  /* 0x3b80000008097811 */ /* 0x000fc800078eb8ff */
[----:B------:R-:W-:-:S07]  /*1210*/  LOP3.LUT R10, R9, R4, R10, 0xfe, !PT ;  /* 0x00000004090a7212 */ /* 0x000fce00078efe0a */
.L_x_2955:
[----:B------:R-:W-:Y:S05]  /*1220*/  BSYNC B0 ;  /* 0x0000000000007941 */ /* 0x000fea0003800000 */
.L_x_2954:
        /* <DEDUP_REMOVED lines=21> */
.L_x_2961:
[----:B------:R-:W-:Y:S05]  /*1380*/  BSYNC B1 ;  /* 0x0000000000017941 */ /* 0x000fea0003800000 */
.L_x_2960:
[----:B------:R-:W-:Y:S01]  /*1390*/  IMAD.SHL.U32 R2, R2, 0x100000, RZ ;  /* 0x0010000002027824 */ /* 0x000fe200078e00ff */
[----:B------:R-:W-:-:S04]  /*13a0*/  LEA R7, R4, 0x3b800000, 0x17 ;  /* 0x3b80000004077811 */ /* 0x000fc800078eb8ff */
[----:B------:R-:W-:-:S07]  /*13b0*/  LOP3.LUT R7, R7, R2, R8, 0xfe, !PT ;  /* 0x0000000207077212 */ /* 0x000fce00078efe08 */
.L_x_2959:
[----:B------:R-:W-:Y:S05]  /*13c0*/  BSYNC B0 ;  /* 0x0000000000007941 */ /* 0x000fea0003800000 */
.L_x_2958:
        /* <DEDUP_REMOVED lines=19> */
.L_x_2963:
        /* <DEDUP_REMOVED lines=16> */
.L_x_7967:


//--------------------- .text._ZN2at6native55_GLOBAL__N__de093ff9_22_ForeachBinaryOpList_cu_a911ec4325multi_tensor_apply_kernelINS1_18TensorListMetadataILi2EEENS1_11CopyFunctorIsN3c1013Float8_e4m3fnELi2ELi1ELi1EEEJNS0_4CopyIsS7_EEEEEvT_T0_DpT1_ --------------------------
	.section	.text._ZN2at6native55_GLOBAL__N__de093ff9_22_ForeachBinaryOpList_cu_a911ec4325multi_tensor_apply_kernelINS1_18TensorListMetadataILi2EEENS1_11CopyFunctorIsN3c1013Float8_e4m3fnELi2ELi1ELi1EEEJNS0_4CopyIsS7_EEEEEvT_T0_DpT1_,"ax",@progbits
	.align	128
.text._ZN2at6native55_GLOBAL__N__de093ff9_22_ForeachBinaryOpList_cu_a911ec4325multi_tensor_apply_kernelINS1_18TensorListMetadataILi2EEENS1_11CopyFunctorIsN3c1013Float8_e4m3fnELi2ELi1ELi1EEEJNS0_4CopyIsS7_EEEEEvT_T0_DpT1_:
        .type           _ZN2at6native55_GLOBAL__N__de093ff9_22_ForeachBinaryOpList_cu_a911ec4325multi_tensor_apply_kernelINS1_18TensorListMetadataILi2EEENS1_11CopyFunctorIsN3c1013Float8_e4m3fnELi2ELi1ELi1EEEJNS0_4CopyIsS7_EEEEEvT_T0_DpT1_,@function
        .size           _ZN2at6native55_GLOBAL__N__de093ff9_22_ForeachBinaryOpList_cu_a911ec4325multi_tensor_apply_kernelINS1_18TensorListMetadataILi2EEENS1_11CopyFunctorIsN3c1013Float8_e4m3fnELi2ELi1ELi1EEEJNS0_4CopyIsS7_EEEEEvT_T0_DpT1_,(.L_x_7968 - _ZN2at6native55_GLOBAL__N__de093ff9_22_ForeachBinaryOpList_cu_a911ec4325multi_tensor_apply_kernelINS1_18TensorListMetadataILi2EEENS1_11CopyFunctorIsN3c1013Float8_e4m3fnELi2ELi1ELi1EEEJNS0_4CopyIsS7_EEEEEvT_T0_DpT1_)
        .other          _ZN2at6native55_GLOBAL__N__de093ff9_22_ForeachBinaryOpList_cu_a911ec4325multi_tensor_apply_kernelINS1_18TensorListMetadataILi2EEENS1_11CopyFunctorIsN3c1013Float8_e4m3fnELi2ELi1ELi1EEEJNS0_4CopyIsS7_EEEEEvT_T0_DpT1_,@"STO_CUDA_ENTRY STV_DEFAULT"
_ZN2at6native55_GLOBAL__N__de093ff9_22_ForeachBinaryOpList_cu_a911ec4325multi_tensor_apply_kernelINS1_18TensorListMetadataILi2EEENS1_11CopyFunctorIsN3c1013Float8_e4m3fnELi2ELi1ELi1EEEJNS0_4CopyIsS7_EEEEEvT_T0_DpT1_:
        /* <DEDUP_REMOVED lines=29> */
.L_x_2973:
        /* <DEDUP_REMOVED lines=57> */
[----:B------:R-:W-:-:S04]  /*0560*/  LEA R2, P0, R23, UR8, 0x1 ;  /* 0x0000000817027c11 */ /* 0x000fc8000f8008ff */
[----:B------:R-:W0:Y:S01]  /*0570*/  F2I.FTZ.TRUNC.NTZ R5, R5 ;  /* 0x0000000500057305 */ /* 0x000e22000021f100 */
[----:B------:R-:W-:-:S05]  /*0580*/  LEA.HI.X R3, R23, UR9, R22, 0x1, P0 ;  /* 0x0000000917037c11 */ /* 0x000fca00080f0c16 */
[----:B0-----:R1:W-:Y:S03]  /*0590*/  STG.E.U16 desc[UR10][R2.64], R5 ;  /* 0x0000000502007986 */ /* 0x0013e6000c10150a */
.L_x_2966:
[----:B------:R-:W-:Y:S05]  /*05a0*/  BSYNC B0 ;  /* 0x0000000000007941 */ /* 0x000fea0003800000 */
.L_x_2965:
        /* <DEDUP_REMOVED lines=19> */
[----:B------:R-:W-:Y:S02]  /*06e0*/  LOP3.LUT R4, R3, 0x80000000, R2, 0xf8, !PT ;  /* 0x8000000003047812 */ /* 0x000fe400078ef802 */
[C---:B------:R-:W-:Y:S02]  /*06f0*/  LEA R2, P0, R20.reuse, UR8, 0x1 ;  /* 0x0000000814027c11 */ /* 0x040fe4000f8008ff */
[----:B------:R-:W0:Y:S02]  /*0700*/  F2I.FTZ.TRUNC.NTZ R5, R4 ;  /* 0x0000000400057305 */ /* 0x000e24000021f100 */
[----:B------:R-:W-:-:S05]  /*0710*/  LEA.HI.X R3, R20, UR9, R21, 0x1, P0 ;  /* 0x0000000914037c11 */ /* 0x000fca00080f0c15 */
[----:B0-----:R2:W-:Y:S04]  /*0720*/  STG.E.U16 desc[UR10][R2.64], R5 ;  /* 0x0000000502007986 */ /* 0x0015e8000c10150a */
.L_x_2968:
[----:B------:R-:W-:Y:S05]  /*0730*/  BSYNC B0 ;  /* 0x0000000000007941 */ /* 0x000fea0003800000 */
.L_x_2967:
        /* <DEDUP_REMOVED lines=24> */
.L_x_2970:
[----:B------:R-:W-:Y:S05]  /*08c0*/  BSYNC B0 ;  /* 0x0000000000007941 */ /* 0x000fea0003800000 */
.L_x_2969:
        /* <DEDUP_REMOVED lines=24> */
.L_x_2972:
[----:B------:R-:W-:Y:S05]  /*0a50*/  BSYNC B0 ;  /* 0x0000000000007941 */ /* 0x000fea0003800000 */
.L_x_2971:
[----:B------:R-:W-:-:S03]  /*0a60*/  IMAD.WIDE.U32 R12, R10, 0x4, R12 ;  /* 0x000000040a0c7825 */ /* 0x000fc600078e000c */
[C---:B------:R-:W-:Y:S02]  /*0a70*/  ISETP.GE.U32.AND P0, PT, R12.reuse, 0x10000, PT ;  /* 0x000100000c00780c */ /* 0x040fe40003f06070 */
[----:B------:R-:W-:Y:S02]  /*0a80*/  ISETP.LT.U32.AND P1, PT, R12, UR13, PT ;  /* 0x0000000d0c007c0c */ /* 0x000fe4000bf21070 */
[C---:B------:R-:W-:Y:S02]  /*0a90*/  ISETP.GE.U32.AND.EX P0, PT, R13.reuse, RZ, PT, P0 ;  /* 0x000000ff0d00720c */ /* 0x040fe40003f06100 */
[----:B------:R-:W-:-:S13]  /*0aa0*/  ISETP.LT.AND.EX P1, PT, R13, UR6, PT, P1 ;  /* 0x000000060d007c0c */ /* 0x000fda000bf21310 */
[----:B------:R-:W-:Y:S05]  /*0ab0*/  @!P0 BRA P1, `(.L_x_2973) ;  /* 0xfffffff400c48947 */ /* 0x000fea000083ffff */
[----:B------:R-:W-:Y:S05]  /*0ac0*/  EXIT ;  /* 0x000000000000794d */ /* 0x000fea0003800000 */
.L_x_2964:
        /* <DEDUP_REMOVED lines=8> */
.L_x_2974:
[----:B------:R-:W-:-:S04]  /*0b50*/  LEA R6, P0, R3, UR14, 0x2 ;  /* 0x0000000e03067c11 */ /* 0x000fc8000f8010ff */
        /* <DEDUP_REMOVED lines=29> */
[----:B------:R-:W-:Y:S02]  /*0d30*/  SEL R15, R14, RZ, P1 ;  /* 0x000000ff0e0f7207 */ /* 0x000fe40000800000 */
[----:B------:R-:W-:Y:S01]  /*0d40*/  SHF.L.U32 R14, R11, R13, RZ ;  /* 0x0000000d0b0e7219 */ /* 0x000fe200000006ff */
[-C--:B------:R-:W-:Y:S01]  /*0d50*/  IMAD R13, R13, R10.reuse, 0x3c000000 ;  /* 0x3c0000000d0d7424 */ /* 0x080fe200078e020a */
[----:B-1----:R-:W-:Y:S02]  /*0d60*/  IADD3 R19, -R12, 0x1f, RZ ;  /* 0x0000001f0c137810 */ /* 0x002fe40007ffe1ff */
[----:B------:R-:W-:Y:S01]  /*0d70*/  SEL R17, R16, RZ, P2 ;  /* 0x000000ff10117207 */ /* 0x000fe20001000000 */
[-C--:B------:R-:W-:Y:S01]  /*0d80*/  IMAD R16, R15, R10.reuse, 0x3c000000 ;  /* 0x3c0000000f107424 */ /* 0x080fe200078e020a */
[----:B------:R-:W-:Y:S01]  /*0d90*/  LEA.HI R14, R14, R13, RZ, 0x1c ;  /* 0x0000000d0e0e7211 */ /* 0x000fe200078fe0ff */
[----:B------:R-:W-:Y:S01]  /*0da0*/  VIADD R13, R11, 0x1000000 ;  /* 0x010000000b0d7836 */ /* 0x000fe20000000000 */
[C---:B------:R-:W-:Y:S01]  /*0db0*/  ISETP.GT.U32.AND P0, PT, R19.reuse, 0x4, PT ;  /* 0x000000041300780c */ /* 0x040fe20003f04070 */
[----:B------:R-:W-:Y:S01]  /*0dc0*/  VIADD R19, R19, 0xfffffffc ;  /* 0xfffffffc13137836 */ /* 0x000fe20000000000 */
[----:B------:R-:W-:Y:S01]  /*0dd0*/  SHF.L.U32 R15, R9, R15, RZ ;  /* 0x0000000f090f7219 */ /* 0x000fe200000006ff */
[----:B------:R-:W-:Y:S01]  /*0de0*/  VIADD R11, R11, 0xffffffff ;  /* 0xffffffff0b0b7836 */ /* 0x000fe20000000000 */
[----:B------:R-:W-:Y:S01]  /*0df0*/  SHF.R.S32.HI R13, RZ, 0x8, R13 ;  /* 0x00000008ff0d7819 */ /* 0x000fe2000001140d */
[----:B------:R-:W-:Y:S01]  /*0e00*/  IMAD R18, R17, R10, 0x3c000000 ;  /* 0x3c00000011127424 */ /* 0x000fe200078e020a */
[----:B------:R-:W-:-:S02]  /*0e10*/  SHF.L.U32 R17, R8, R17, RZ ;  /* 0x0000001108117219 */ /* 0x000fc400000006ff */
[----:B------:R-:W-:Y:S02]  /*0e20*/  SEL R19, R19, RZ, P0 ;  /* 0x000000ff13137207 */ /* 0x000fe40000000000 */
[----:B------:R-:W-:Y:S02]  /*0e30*/  LOP3.LUT R14, R14, 0x7f800000, R13, 0xf8, !PT ;  /* 0x7f8000000e0e7812 */ /* 0x000fe400078ef80d */
[----:B------:R-:W-:Y:S02]  /*0e40*/  SHF.R.S32.HI R11, RZ, 0x1f, R11 ;  /* 0x0000001fff0b7819 */ /* 0x000fe4000001140b */
[----:B------:R-:W-:Y:S01]  /*0e50*/  LEA.HI R12, R17, R18, RZ, 0x1c ;  /* 0x00000012110c7211 */ /* 0x000fe200078fe0ff */
[----:B------:R-:W-:Y:S01]  /*0e60*/  IMAD R18, R19, R10, 0x3c000000 ;  /* 0x3c00000013127424 */ /* 0x000fe200078e020a */
[----:B------:R-:W-:Y:S01]  /*0e70*/  LOP3.LUT R14, R14, R11, RZ, 0x30, !PT ;  /* 0x0000000b0e0e7212 */ /* 0x000fe200078e30ff */
[----:B------:R-:W-:Y:S01]  /*0e80*/  VIADD R10, R8, 0x1000000 ;  /* 0x01000000080a7836 */ /* 0x000fe20000000000 */
[----:B------:R-:W-:Y:S01]  /*0e90*/  LEA.HI R16, R15, R16, RZ, 0x1c ;  /* 0x000000100f107211 */ /* 0x000fe200078fe0ff */
[C---:B------:R-:W-:Y:S01]  /*0ea0*/  VIADD R15, R9.reuse, 0x1000000 ;  /* 0x01000000090f7836 */ /* 0x040fe20000000000 */
[----:B------:R-:W-:Y:S01]  /*0eb0*/  LOP3.LUT R14, R14, 0x80000000, R5, 0xf8, !PT ;  /* 0x800000000e0e7812 */ /* 0x000fe200078ef805 */
[----:B------:R-:W-:Y:S01]  /*0ec0*/  VIADD R9, R9, 0xffffffff ;  /* 0xffffffff09097836 */ /* 0x000fe20000000000 */
[----:B------:R-:W-:Y:S01]  /*0ed0*/  SHF.R.S32.HI R5, RZ, 0x8, R10 ;  /* 0x00000008ff057819 */ /* 0x000fe2000001140a */
[C---:B------:R-:W-:Y:S01]  /*0ee0*/  VIADD R10, R7.reuse, 0x1000000 ;  /* 0x01000000070a7836 */ /* 0x040fe20000000000 */
[C---:B------:R-:W-:Y:S01]  /*0ef0*/  SHF.L.U32 R19, R7.reuse, R19, RZ ;  /* 0x0000001307137219 */ /* 0x040fe200000006ff */
[----:B------:R-:W-:Y:S01]  /*0f00*/  VIADD R8, R8, 0xffffffff ;  /* 0xffffffff08087836 */ /* 0x000fe20000000000 */
[----:B------:R-:W-:Y:S01]  /*0f10*/  SHF.R.S32.HI R15, RZ, 0x8, R15 ;  /* 0x00000008ff0f7819 */ /* 0x000fe2000001140f */
[----:B------:R-:W-:Y:S01]  /*0f20*/  VIADD R7, R7, 0xffffffff ;  /* 0xffffffff07077836 */ /* 0x000fe20000000000 */
[----:B------:R-:W-:Y:S01]  /*0f30*/  LEA.HI R19, R19, R18, RZ, 0x1c ;  /* 0x0000001213137211 */ /* 0x000fe200078fe0ff */
[----:B------:R-:W-:Y:S01]  /*0f40*/  F2I.FTZ.TRUNC.NTZ R14, R14 ;  /* 0x0000000e000e7305 */ /* 0x000fe2000021f100 */
[----:B------:R-:W-:-:S02]  /*0f50*/  SHF.R.S32.HI R10, RZ, 0x8, R10 ;  /* 0x00000008ff0a7819 */ /* 0x000fc4000001140a */
[----:B------:R-:W-:Y:S02]  /*0f60*/  LOP3.LUT R16, R16, 0x7f800000, R15, 0xf8, !PT ;  /* 0x7f80000010107812 */ /* 0x000fe400078ef80f */
[----:B------:R-:W-:Y:S02]  /*0f70*/  SHF.R.S32.HI R9, RZ, 0x1f, R9 ;  /* 0x0000001fff097819 */ /* 0x000fe40000011409 */
[----:B------:R-:W-:Y:S02]  /*0f80*/  LOP3.LUT R5, R12, 0x7f800000, R5, 0xf8, !PT ;  /* 0x7f8000000c057812 */ /* 0x000fe400078ef805 */
[----:B------:R-:W-:Y:S02]  /*0f90*/  SHF.R.S32.HI R8, RZ, 0x1f, R8 ;  /* 0x0000001fff087819 */ /* 0x000fe40000011408 */
[----:B------:R-:W-:Y:S02]  /*0fa0*/  LOP3.LUT R10, R19, 0x7f800000, R10, 0xf8, !PT ;  /* 0x7f800000130a7812 */ /* 0x000fe400078ef80a */
[----:B------:R-:W-:-:S02]  /*0fb0*/  SHF.R.S32.HI R7, RZ, 0x1f, R7 ;  /* 0x0000001fff077819 */ /* 0x000fc40000011407 */
[----:B------:R-:W-:Y:S02]  /*0fc0*/  LOP3.LUT R9, R16, R9, RZ, 0x30, !PT ;  /* 0x0000000910097212 */ /* 0x000fe400078e30ff */
[----:B------:R-:W-:Y:S02]  /*0fd0*/  LOP3.LUT R5, R5, R8, RZ, 0x30, !PT ;  /* 0x0000000805057212 */ /* 0x000fe400078e30ff */
[----:B------:R-:W-:Y:S02]  /*0fe0*/  LOP3.LUT R7, R10, R7, RZ, 0x30, !PT ;  /* 0x000000070a077212 */ /* 0x000fe400078e30ff */
[----:B------:R-:W-:Y:S02]  /*0ff0*/  LOP3.LUT R9, R9, 0x80000000, R2, 0xf8, !PT ;  /* 0x8000000009097812 */ /* 0x000fe400078ef802 */
[----:B------:R-:W-:Y:S02]  /*1000*/  LOP3.LUT R2, R5, 0x80000000, R4, 0xf8, !PT ;  /* 0x8000000005027812 */ /* 0x000fe400078ef804 */
[----:B------:R-:W-:-:S02]  /*1010*/  LOP3.LUT R7, R7, 0x80000000, R6, 0xf8, !PT ;  /* 0x8000000007077812 */ /* 0x000fc400078ef806 */
[----:B------:R-:W0:Y:S01]  /*1020*/  F2I.FTZ.TRUNC.NTZ R9, R9 ;  /* 0x0000000900097305 */ /* 0x000e22000021f100 */
[----:B------:R-:W-:-:S04]  /*1030*/  LEA R4, P0, R3, UR8, 0x3 ;  /* 0x0000000803047c11 */ /* 0x000fc8000f8018ff */
[C-C-:B------:R-:W-:Y:S02]  /*1040*/  LEA.HI.X R5, R3.reuse, UR9, R0.reuse, 0x3, P0 ;  /* 0x0000000903057c11 */ /* 0x140fe400080f1c00 */
[----:B------:R-:W-:Y:S01]  /*1050*/  IADD3 R3, P0, R3, UR5, RZ ;  /* 0x0000000503037c10 */ /* 0x000fe2000ff1e0ff */
[----:B------:R-:W-:Y:S03]  /*1060*/  F2I.FTZ.TRUNC.NTZ R2, R2 ;  /* 0x0000000200027305 */ /* 0x000fe6000021f100 */
[C---:B------:R-:W-:Y:S01]  /*1070*/  ISETP.LT.U32.AND P1, PT, R3.reuse, 0x4000, PT ;  /* 0x000040000300780c */ /* 0x040fe20003f21070 */
[----:B------:R-:W-:Y:S02]  /*1080*/  IMAD.SHL.U32 R8, R3, 0x4, RZ ;  /* 0x0000000403087824 */ /* 0x000fe400078e00ff */
[----:B------:R-:W-:Y:S01]  /*1090*/  IMAD.X R0, RZ, RZ, R0, P0 ;  /* 0x000000ffff007224 */ /* 0x000fe200000e0600 */
[----:B0-----:R-:W-:Y:S01]  /*10a0*/  PRMT R6, R14, 0x5410, R9 ;  /* 0x000054100e067816 */ /* 0x001fe20000000009 */
[----:B------:R-:W0:Y:S01]  /*10b0*/  F2I.FTZ.TRUNC.NTZ R7, R7 ;  /* 0x0000000700077305 */ /* 0x000e22000021f100 */
[----:B------:R-:W-:-:S02]  /*10c0*/  ISETP.GE.U32.AND P0, PT, R8, UR13, PT ;  /* 0x0000000d08007c0c */ /* 0x000fc4000bf06070 */
[----:B------:R-:W-:Y:S02]  /*10d0*/  ISETP.LT.U32.AND.EX P1, PT, R0, RZ, PT, P1 ;  /* 0x000000ff0000720c */ /* 0x000fe40003f21110 */
[----:B0-----:R-:W-:Y:S02]  /*10e0*/  PRMT R7, R2, 0x5410, R7 ;  /* 0x0000541002077816 */ /* 0x001fe40000000007 */
[----:B------:R-:W-:-:S03]  /*10f0*/  SHF.L.U64.HI R2, R3, 0x2, R0 ;  /* 0x0000000203027819 */ /* 0x000fc60000010200 */
[----:B------:R0:W-:Y:S01]  /*1100*/  STG.E.64 desc[UR10][R4.64], R6 ;  /* 0x0000000604007986 */ /* 0x0001e2000c101b0a */
[----:B------:R-:W-:-:S13]  /*1110*/  ISETP.GE.AND.EX P0, PT, R2, UR6, PT, P0 ;  /* 0x0000000602007c0c */ /* 0x000fda000bf06300 */
[----:B0-----:R-:W-:Y:S05]  /*1120*/  @!P0 BRA P1, `(.L_x_2974) ;  /* 0xfffffff800888947 */ /* 0x001fea000083ffff */
[----:B------:R-:W-:Y:S05]  /*1130*/  EXIT ;  /* 0x000000000000794d */ /* 0x000fea0003800000 */
.L_x_2975:
        /* <DEDUP_REMOVED lines=12> */
.L_x_7968:


//--------------------- .text._ZN2at6native55_GLOBAL__N__de093ff9_22_ForeachBinaryOpList_cu_a911ec4325multi_tensor_apply_kernelINS1_18TensorListMetadataILi2EEENS1_11CopyFunctorIsbLi2ELi1ELi1EEEJNS0_4CopyIsbEEEEEvT_T0_DpT1_ --------------------------
	.section	.text._ZN2at6native55_GLOBAL__N__de093ff9_22_ForeachBinaryOpList_cu_a911ec4325multi_tensor_apply_kernelINS1_18TensorListMetadataILi2EEENS1_11CopyFunctorIsbLi2ELi1ELi1EEEJNS0_4CopyIsbEEEEEvT_T0_DpT1_,"ax",@progbits
	.align	128
.text._ZN2at6native55_GLOBAL__N__de093ff9_22_ForeachBinaryOpList_cu_a911ec4325multi_tensor_apply_kernelINS1_18TensorListMetadataILi2EEENS1_11CopyFunctorIsbLi2ELi1ELi1EEEJNS0_4CopyIsbEEEEEvT_T0_DpT1_:
        .type           _ZN2at6native55_GLOBAL__N__de093ff9_22_ForeachBinaryOpList_cu_a911ec4325multi_tensor_apply_kernelINS1_18TensorListMetadataILi2EEENS1_11CopyFunctorIsbLi2ELi1ELi1EEEJNS0_4CopyIsbEEEEEvT_T0_DpT1_,@function
        .size           _ZN2at6native55_GLOBAL__N__de093ff9_22_ForeachBinaryOpList_cu_a911ec4325multi_tensor_apply_kernelINS1_18TensorListMetadataILi2EEENS1_11CopyFunctorIsbLi2ELi1ELi1EEEJNS0_4CopyIsbEEEEEvT_T0_DpT1_,(.L_x_7969 - _ZN2at6native55_GLOBAL__N__de093ff9_22_ForeachBinaryOpList_cu_a911ec4325multi_tensor_apply_kernelINS1_18TensorListMetadataILi2EEENS1_11CopyFunctorIsbLi2ELi1ELi1EEEJNS0_4CopyIsbEEEEEvT_T0_DpT1_)
        .other          _ZN2at6native55_GLOBAL__N__de093ff9_22_ForeachBinaryOpList_cu_a911ec4325multi_tensor_apply_kernelINS1_18TensorListMetadataILi2EEENS1_11CopyFunctorIsbLi2ELi1ELi1EEEJNS0_4CopyIsbEEEEEvT_T0_DpT1_,@"STO_CUDA_ENTRY STV_DEFAULT"
_ZN2at6native55_GLOBAL__N__de093ff9_22_ForeachBinaryOpList_cu_a911ec4325multi_tensor_apply_kernelINS1_18TensorListMetadataILi2EEENS1_11CopyFunctorIsbLi2ELi1ELi1EEEJNS0_4CopyIsbEEEEEvT_T0_DpT1_:
        /* <DEDUP_REMOVED lines=27> */
.L_x_2977:
        /* <DEDUP_REMOVED lines=44> */
[----:B--2---:R-:W-:-:S04]  /*0470*/  @P1 PRMT R29, R9, 0x8880, RZ ;  /* 0x00008880091d1816 */ /* 0x004fc800000000ff */
[----:B------:R-:W-:Y:S02]  /*0480*/  @P1 PRMT R29, R29, 0x7710, RZ ;  /* 0x000077101d1d1816 */ /* 0x000fe400000000ff */
[----:B---3--:R-:W-:-:S03]  /*0490*/  @P0 PRMT R25, R10, 0x8880, RZ ;  /* 0x000088800a190816 */ /* 0x008fc600000000ff */
[----:B------:R2:W-:Y:S01]  /*04a0*/  @P1 STG.E.U16 desc[UR4][R14.64], R29 ;  /* 0x0000001d0e001986 */ /* 0x0005e2000c101504 */
[----:B------:R-:W-:Y:S02]  /*04b0*/  @P2 LEA R24, P1, R23, R12, 0x1 ;  /* 0x0000000c17182211 */ /* 0x000fe400078208ff */
[----:B------:R-:W-:Y:S02]  /*04c0*/  @P0 PRMT R11, R25, 0x7710, RZ ;  /* 0x00007710190b0816 */ /* 0x000fe400000000ff */
[----:B------:R-:W-:Y:S02]  /*04d0*/  @P2 LEA.HI.X R25, R23, R13, R22, 0x1, P1 ;  /* 0x0000000d17192211 */ /* 0x000fe400008f0c16 */
[----:B----4-:R-:W-:Y:S02]  /*04e0*/  @P4 PRMT R26, R7, 0x8880, RZ ;  /* 0x00008880071a4816 */ /* 0x010fe400000000ff */
[----:B-----5:R-:W-:Y:S02]  /*04f0*/  @P2 PRMT R27, R8, 0x8880, RZ ;  /* 0x00008880081b2816 */ /* 0x020fe400000000ff */
[----:B------:R-:W-:-:S02]  /*0500*/  @P4 PRMT R23, R26, 0x7710, RZ ;  /* 0x000077101a174816 */ /* 0x000fc400000000ff */
[----:B------:R-:W-:Y:S01]  /*0510*/  @P2 PRMT R27, R27, 0x7710, RZ ;  /* 0x000077101b1b2816 */ /* 0x000fe200000000ff */
[----:B------:R2:W-:Y:S01]  /*0520*/  @P0 STG.E.U16 desc[UR4][R16.64], R11 ;  /* 0x0000000b10000986 */ /* 0x0005e2000c101504 */
[----:B------:R-:W-:-:S03]  /*0530*/  ISETP.GE.U32.AND P0, PT, R18, 0x10000, PT ;  /* 0x000100001200780c */ /* 0x000fc60003f06070 */
[----:B------:R2:W-:Y:S01]  /*0540*/  @P4 STG.E.U16 desc[UR4][R20.64], R23 ;  /* 0x0000001714004986 */ /* 0x0005e2000c101504 */
[----:B------:R-:W-:-:S03]  /*0550*/  ISETP.LT.U32.AND P1, PT, R18, R2, PT ;  /* 0x000000021200720c */ /* 0x000fc60003f21070 */
[----:B------:R2:W-:Y:S01]  /*0560*/  @P2 STG.E.U16 desc[UR4][R24.64], R27 ;  /* 0x0000001b18002986 */ /* 0x0005e2000c101504 */
[C---:B------:R-:W-:Y:S02]  /*0570*/  ISETP.GE.U32.AND.EX P0, PT, R19.reuse, RZ, PT, P0 ;  /* 0x000000ff1300720c */ /* 0x040fe40003f06100 */
[----:B------:R-:W-:-:S13]  /*0580*/  ISETP.LT.AND.EX P1, PT, R19, R4, PT, P1 ;  /* 0x000000041300720c */ /* 0x000fda0003f21310 */
[----:B--2---:R-:W-:Y:S05]  /*0590*/  @!P0 BRA P1, `(.L_x_2977) ;  /* 0xfffffffc00048947 */ /* 0x004fea000083ffff */
[----:B------:R-:W-:Y:S05]  /*05a0*/  EXIT ;  /* 0x000000000000794d */ /* 0x000fea0003800000 */
.L_x_2976:
        /* <DEDUP_REMOVED lines=8> */
.L_x_2978:
[----:B------:R-:W-:-:S04]  /*0630*/  LEA R8, P0, R17, R0, 0x2 ;  /* 0x0000000011087211 */ /* 0x000fc800078010ff */
[----:B------:R-:W-:-:S05]  /*0640*/  LEA.HI.X R9, R17, R3, R16, 0x2, P0 ;  /* 0x0000000311097211 */ /* 0x000fca00000f1410 */
[----:B------:R-:W2:Y:S01]  /*0650*/  LDG.E R8, desc[UR4][R8.64] ;  /* 0x0000000408087981 */ /* 0x000ea2000c1e1900 */
[----:B------:R-:W-:-:S04]  /*0660*/  LEA R6, P0, R17, R12, 0x3 ;  /* 0x0000000c11067211 */ /* 0x000fc800078018ff */
[C---:B------:R-:W-:Y:S02]  /*0670*/  LEA.HI.X R7, R17.reuse, R13, R16, 0x3, P0 ;  /* 0x0000000d11077211 */ /* 0x040fe400000f1c10 */
[----:B------:R-:W-:-:S04]  /*0680*/  IADD3 R17, P0, R17, UR6, RZ ;  /* 0x0000000611117c10 */ /* 0x000fc8000ff1e0ff */
[----:B------:R-:W-:Y:S01]  /*0690*/  ISETP.LT.U32.AND P1, PT, R17, 0x4000, PT ;  /* 0x000040001100780c */ /* 0x000fe20003f21070 */
[----:B------:R-:W-:-:S05]  /*06a0*/  IMAD.X R16, RZ, RZ, R16, P0 ;  /* 0x000000ffff107224 */ /* 0x000fca00000e0610 */
[----:B------:R-:W-:Y:S02]  /*06b0*/  ISETP.LT.U32.AND.EX P1, PT, R16, RZ, PT, P1 ;  /* 0x000000ff1000720c */ /* 0x000fe40003f21110 */
[C---:B--2---:R-:W-:Y:S02]  /*06c0*/  PRMT R5, R8.reuse, 0xbbb3, RZ ;  /* 0x0000bbb308057816 */ /* 0x044fe400000000ff */
[C---:B------:R-:W-:Y:S02]  /*06d0*/  PRMT R10, R8.reuse, 0xaaa2, RZ ;  /* 0x0000aaa2080a7816 */ /* 0x040fe400000000ff */
[C---:B------:R-:W-:Y:S02]  /*06e0*/  PRMT R11, R8.reuse, 0x9991, RZ ;  /* 0x00009991080b7816 */ /* 0x040fe400000000ff */
[----:B------:R-:W-:Y:S02]  /*06f0*/  PRMT R14, R8, 0x8880, RZ ;  /* 0x00008880080e7816 */ /* 0x000fe400000000ff */
[----:B------:R-:W-:-:S02]  /*0700*/  PRMT R5, R5, 0x7710, RZ ;  /* 0x0000771005057816 */ /* 0x000fc400000000ff */
[----:B------:R-:W-:Y:S02]  /*0710*/  PRMT R10, R10, 0x7710, RZ ;  /* 0x000077100a0a7816 */ /* 0x000fe400000000ff */
[----:B------:R-:W-:Y:S02]  /*0720*/  PRMT R11, R11, 0x7710, RZ ;  /* 0x000077100b0b7816 */ /* 0x000fe400000000ff */
[----:B------:R-:W-:Y:S02]  /*0730*/  PRMT R14, R14, 0x7710, RZ ;  /* 0x000077100e0e7816 */ /* 0x000fe400000000ff */
[----:B------:R-:W-:Y:S01]  /*0740*/  PRMT R15, R10, 0x5410, R5 ;  /* 0x000054100a0f7816 */ /* 0x000fe20000000005 */
[----:B------:R-:W-:Y:S01]  /*0750*/  IMAD.SHL.U32 R5, R17, 0x4, RZ ;  /* 0x0000000411057824 */ /* 0x000fe200078e00ff */
[----:B------:R-:W-:-:S04]  /*0760*/  PRMT R14, R14, 0x5410, R11 ;  /* 0x000054100e0e7816 */ /* 0x000fc8000000000b */
[----:B------:R-:W-:Y:S01]  /*0770*/  ISETP.GE.U32.AND P0, PT, R5, R2, PT ;  /* 0x000000020500720c */ /* 0x000fe20003f06070 */
[----:B------:R0:W-:Y:S01]  /*0780*/  STG.E.64 desc[UR4][R6.64], R14 ;  /* 0x0000000e06007986 */ /* 0x0001e2000c101b04 */
[----:B------:R-:W-:-:S04]  /*0790*/  SHF.L.U64.HI R5, R17, 0x2, R16 ;  /* 0x0000000211057819 */ /* 0x000fc80000010210 */
[----:B------:R-:W-:-:S13]  /*07a0*/  ISETP.GE.AND.EX P0, PT, R5, R4, PT, P0 ;  /* 0x000000040500720c */ /* 0x000fda0003f06300 */
[----:B0-----:R-:W-:Y:S05]  /*07b0*/  @!P0 BRA P1, `(.L_x_2978) ;  /* 0xfffffffc009c8947 */ /* 0x001fea000083ffff */
[----:B------:R-:W-:Y:S05]  /*07c0*/  EXIT ;  /* 0x000000000000794d */ /* 0x000fea0003800000 */
.L_x_2979:
        /* <DEDUP_REMOVED lines=11> */
.L_x_7969:


//--------------------- .text._ZN2at6native55_GLOBAL__N__de093ff9_22_ForeachBinaryOpList_cu_a911ec4325multi_tensor_apply_kernelINS1_18TensorListMetadataILi2EEENS1_11CopyFunctorIsN3c108BFloat16ELi2ELi1ELi1EEEJNS0_4CopyIsS7_EEEEEvT_T0_DpT1_ --------------------------
	.section	.text._ZN2at6native55_GLOBAL__N__de093ff9_22_ForeachBinaryOpList_cu_a911ec4325multi_tensor_apply_kernelINS1_18TensorListMetadataILi2EEENS1_11CopyFunctorIsN3c108BFloat16ELi2ELi1ELi1EEEJNS0_4CopyIsS7_EEEEEvT_T0_DpT1_,"ax",@progbits
	.align	128
.text._ZN2at6native55_GLOBAL__N__de093ff9_22_ForeachBinaryOpList_cu_a911ec4325multi_tensor_apply_kernelINS1_18TensorListMetadataILi2EEENS1_11CopyFunctorIsN3c108BFloat16ELi2ELi1ELi1EEEJNS0_4CopyIsS7_EEEEEvT_T0_DpT1_:
        .type           _ZN2at6native55_GLOBAL__N__de093ff9_22_ForeachBinaryOpList_cu_a911ec4325multi_tensor_apply_kernelINS1_18TensorListMetadataILi2EEENS1_11CopyFunctorIsN3c108BFloat16ELi2ELi1ELi1EEEJNS0_4CopyIsS7_EEEEEvT_T0_DpT1_,@function
        .size           _ZN2at6native55_GLOBAL__N__de093ff9_22_ForeachBinaryOpList_cu_a911ec4325multi_tensor_apply_kernelINS1_18TensorListMetadataILi2EEENS1_11CopyFunctorIsN3c108BFloat16ELi2ELi1ELi1EEEJNS0_4CopyIsS7_EEEEEvT_T0_DpT1_,(.L_x_7970 - _ZN2at6native55_GLOBAL__N__de093ff9_22_ForeachBinaryOpList_cu_a911ec4325multi_tensor_apply_kernelINS1_18TensorListMetadataILi2EEENS1_11CopyFunctorIsN3c108BFloat16ELi2ELi1ELi1EEEJNS0_4CopyIsS7_EEEEEvT_T0_DpT1_)
        .other          _ZN2at6native55_GLOBAL__N__de093ff9_22_ForeachBinaryOpList_cu_a911ec4325multi_tensor_apply_kernelINS1_18TensorListMetadataILi2EEENS1_11CopyFunctorIsN3c108BFloat16ELi2ELi1ELi1EEEJNS0_4CopyIsS7_EEEEEvT_T0_DpT1_,@"STO_CUDA_ENTRY STV_DEFAULT"
_ZN2at6native55_GLOBAL__N__de093ff9_22_ForeachBinaryOpList_cu_a911ec4325multi_tensor_apply_kernelINS1_18TensorListMetadataILi2EEENS1_11CopyFunctorIsN3c108BFloat16ELi2ELi1ELi1EEEJNS0_4CopyIsS7_EEEEEvT_T0_DpT1_:
        /* <DEDUP_REMOVED lines=27> */
.L_x_2981:
[----:B0-----:R-:W-:Y:S01]  /*01b0*/  IADD3 R25, P0, R3, R10, RZ ;  /* 0x0000000a03197210 */ /* 0x001fe20007f1e0ff */
[----:B-1----:R-:W-:-:S03]  /*01c0*/  IMAD R24, R4, 0x3, RZ ;  /* 0x0000000304187824 */ /* 0x002fc600078e02ff */
[C---:B------:R-:W-:Y:S01]  /*01d0*/  ISETP.GE.U32.AND P1, PT, R25.reuse, 0x10000, PT ;  /* 0x000100001900780c */ /* 0x040fe20003f26070 */
[----:B------:R-:W-:Y:S01]  /*01e0*/  IMAD.X R29, RZ, RZ, R23, P0 ;  /* 0x000000ffff1d7224 */ /* 0x000fe200000e0617 */
[CC--:B------:R-:W-:Y:S02]  /*01f0*/  IADD3 R11, P3, R4.reuse, R25.reuse, RZ ;  /* 0x00000019040b7210 */ /* 0x0c0fe40007f7e0ff */
[----:B------:R-:W-:Y:S02]  /*0200*/  ISETP.LT.U32.AND P0, PT, R25, R0, PT ;  /* 0x000000001900720c */ /* 0x000fe40003f01070 */
[C---:B------:R-:W-:Y:S01]  /*0210*/  ISETP.GE.U32.AND.EX P1, PT, R29.reuse, RZ, PT, P1 ;  /* 0x000000ff1d00720c */ /* 0x040fe20003f26110 */
[----:B------:R-:W-:Y:S01]  /*0220*/  IMAD.X R27, RZ, RZ, R29, P3 ;  /* 0x000000ffff1b7224 */ /* 0x000fe200018e061d */
[----:B------:R-:W-:Y:S02]  /*0230*/  LEA R22, P4, R4, R25, 0x1 ;  /* 0x0000001904167211 */ /* 0x000fe400078808ff */
[----:B------:R-:W-:-:S02]  /*0240*/  ISETP.LT.AND.EX P1, PT, R29, R2, !P1, P0 ;  /* 0x000000021d00720c */ /* 0x000fc40004f21300 */
[C---:B------:R-:W-:Y:S01]  /*0250*/  ISETP.GE.U32.AND P2, PT, R11.reuse, 0x10000, PT ;  /* 0x000100000b00780c */ /* 0x040fe20003f46070 */
        /* <DEDUP_REMOVED lines=8> */
[----:B------:R-:W-:Y:S02]  /*02e0*/  ISETP.GE.U32.AND.EX P3, PT, R9, RZ, PT, P3 ;  /* 0x000000ff0900720c */ /* 0x000fe40003f66130 */
[C---:B------:R-:W-:Y:S02]  /*02f0*/  ISETP.GE.U32.AND P2, PT, R24.reuse, 0x10000, PT ;  /* 0x000100001800780c */ /* 0x040fe40003f46070 */
[----:B------:R-:W-:Y:S02]  /*0300*/  @P1 LEA R16, P5, R25, R12, 0x1 ;  /* 0x0000000c19101211 */ /* 0x000fe400078a08ff */
[----:B------:R-:W-:Y:S02]  /*0310*/  ISETP.LT.AND.EX P4, PT, R9, R2, !P3, P4 ;  /* 0x000000020900720c */ /* 0x000fe40005f81340 */
[----:B------:R-:W-:-:S02]  /*0320*/  ISETP.LT.U32.AND P3, PT, R24, R0, PT ;  /* 0x000000001800720c */ /* 0x000fc40003f61070 */
[C---:B------:R-:W-:Y:S02]  /*0330*/  ISETP.GE.U32.AND.EX P2, PT, R26.reuse, RZ, PT, P2 ;  /* 0x000000ff1a00720c */ /* 0x040fe40003f46120 */
[-C--:B------:R-:W-:Y:S02]  /*0340*/  @P1 LEA.HI.X R17, R25, R13.reuse, R29, 0x1, P5 ;  /* 0x0000000d19111211 */ /* 0x080fe400028f0c1d */
[----:B------:R-:W-:Y:S02]  /*0350*/  ISETP.LT.AND.EX P2, PT, R26, R2, !P2, P3 ;  /* 0x000000021a00720c */ /* 0x000fe40005741330 */
[C---:B------:R-:W-:Y:S01]  /*0360*/  @P0 LEA R18, P5, R11.reuse, R12, 0x1 ;  /* 0x0000000c0b120211 */ /* 0x040fe200078a08ff */
[----:B------:R0:W2:Y:S03]  /*0370*/  @P1 LDG.E.U16 R7, desc[UR4][R16.64] ;  /* 0x0000000410071981 */ /* 0x0000a6000c1e1500 */
        /* <DEDUP_REMOVED lines=12> */
[----:B--2---:R-:W-:-:S06]  /*0440*/  IMAD.U32 R20, R7, 0x10000, RZ ;  /* 0x0001000007147824 */ /* 0x004fcc00078e00ff */
[----:B------:R-:W0:Y:S01]  /*0450*/  @P1 F2I.FTZ.TRUNC.NTZ R20, R20 ;  /* 0x0000001400141305 */ /* 0x000e22000021f100 */
[----:B---3--:R-:W-:-:S07]  /*0460*/  IMAD.U32 R21, R8, 0x10000, RZ ;  /* 0x0001000008157824 */ /* 0x008fce00078e00ff */
[----:B------:R-:W1:Y:S01]  /*0470*/  @P0 F2I.FTZ.TRUNC.NTZ R21, R21 ;  /* 0x0000001500150305 */ /* 0x000e62000021f100 */
[----:B----4-:R-:W-:Y:S01]  /*0480*/  IMAD.U32 R25, R5, 0x10000, RZ ;  /* 0x0001000005197824 */ /* 0x010fe200078e00ff */
[----:B0-----:R0:W-:Y:S01]  /*0490*/  @P1 STG.E.U16 desc[UR4][R28.64], R20 ;  /* 0x000000141c001986 */ /* 0x0011e2000c101504 */
[----:B-----5:R-:W-:-:S05]  /*04a0*/  IMAD.U32 R19, R6, 0x10000, RZ ;  /* 0x0001000006137824 */ /* 0x020fca00078e00ff */
[----:B------:R-:W2:Y:S01]  /*04b0*/  @P4 F2I.FTZ.TRUNC.NTZ R25, R25 ;  /* 0x0000001900194305 */ /* 0x000ea2000021f100 */
[----:B------:R-:W-:-:S07]  /*04c0*/  @P0 LEA R18, P1, R11, R14, 0x1 ;  /* 0x0000000e0b120211 */ /* 0x000fce00078208ff */
[----:B0-----:R0:W3:Y:S02]  /*04d0*/  @P2 F2I.FTZ.TRUNC.NTZ R20, R19 ;  /* 0x0000001300142305 */ /* 0x0010e4000021f100 */
[----:B0-----:R-:W-:Y:S01]  /*04e0*/  @P0 LEA.HI.X R19, R11, R15, R27, 0x1, P1 ;  /* 0x0000000f0b130211 */ /* 0x001fe200008f0c1b */
[----:B------:R-:W-:Y:S01]  /*04f0*/  IMAD.MOV.U32 R11, RZ, RZ, R23 ;  /* 0x000000ffff0b7224 */ /* 0x000fe200078e0017 */
[----:B------:R-:W-:Y:S01]  /*0500*/  @P2 LEA R28, P1, R24, R14, 0x1 ;  /* 0x0000000e181c2211 */ /* 0x000fe200078208ff */
[----:B------:R-:W-:-:S03]  /*0510*/  IMAD.WIDE.U32 R10, R4, 0x4, R10 ;  /* 0x00000004040a7825 */ /* 0x000fc600078e000a */
[----:B------:R-:W-:Y:S01]  /*0520*/  @P2 LEA.HI.X R29, R24, R15, R26, 0x1, P1 ;  /* 0x0000000f181d2211 */ /* 0x000fe200008f0c1a */
[----:B-1----:R4:W-:Y:S04]  /*0530*/  @P0 STG.E.U16 desc[UR4][R18.64], R21 ;  /* 0x0000001512000986 */ /* 0x0029e8000c101504 */
[----:B--2---:R4:W-:Y:S01]  /*0540*/  @P4 STG.E.U16 desc[UR4][R16.64], R25 ;  /* 0x0000001910004986 */ /* 0x0049e2000c101504 */
[C---:B------:R-:W-:Y:S02]  /*0550*/  ISETP.GE.U32.AND P0, PT, R10.reuse, 0x10000, PT ;  /* 0x000100000a00780c */ /* 0x040fe40003f06070 */
[----:B------:R-:W-:Y:S01]  /*0560*/  ISETP.LT.U32.AND P1, PT, R10, R0, PT ;  /* 0x000000000a00720c */ /* 0x000fe20003f21070 */
[----:B---3--:R4:W-:Y:S01]  /*0570*/  @P2 STG.E.U16 desc[UR4][R28.64], R20 ;  /* 0x000000141c002986 */ /* 0x0089e2000c101504 */
[----:B------:R-:W-:-:S02]  /*0580*/  ISETP.GE.U32.AND.EX P0, PT, R11, RZ, PT, P0 ;  /* 0x000000ff0b00720c */ /* 0x000fc40003f06100 */
[----:B------:R-:W-:Y:S01]  /*0590*/  ISETP.LT.AND.EX P1, PT, R11, R2, PT, P1 ;  /* 0x000000020b00720c */ /* 0x000fe20003f21310 */
[----:B------:R-:W-:-:S12]  /*05a0*/  IMAD.MOV.U32 R23, RZ, RZ, R11 ;  /* 0x000000ffff177224 */ /* 0x000fd800078e000b */
[----:B----4-:R-:W-:Y:S05]  /*05b0*/  @!P0 BRA P1, `(.L_x_2981) ;  /* 0xfffffff800fc8947 */ /* 0x010fea000083ffff */
[----:B------:R-:W-:Y:S05]  /*05c0*/  EXIT ;  /* 0x000000000000794d */ /* 0x000fea0003800000 */
.L_x_2980:
[----:B------:R-:W0:Y:S02]  /*05d0*/  S2R R3, SR_TID.X ;  /* 0x0000000000037919 */ /* 0x000e240000002100 */
[----:B0-----:R-:W-:-:S03]  /*05e0*/  IMAD.WIDE.U32 R4, R3, 0x4, RZ ;  /* 0x0000000403047825 */ /* 0x001fc600078e00ff */
[----:B------:R-:W-:-:S04]  /*05f0*/  ISETP.GE.U32.AND P0, PT, R4, R0, PT ;  /* 0x000000000400720c */ /* 0x000fc80003f06070 */
[----:B------:R-:W-:-:S04]  /*0600*/  ISETP.GE.AND.EX P0, PT, R5, R2, PT, P0 ;  /* 0x000000020500720c */ /* 0x000fc80003f06300 */
[----:B------:R-:W-:-:S13]  /*0610*/  ISETP.GT.U32.OR P0, PT, R3, 0x3fff, P0 ;  /* 0x00003fff0300780c */ /* 0x000fda0000704470 */
[----:B------:R-:W-:Y:S05]  /*0620*/  @P0 EXIT ;  /* 0x000000000000094d */ /* 0x000fea0003800000 */
[----:B------:R-:W-:Y:S01]  /*0630*/  IMAD.MOV.U32 R4, RZ, RZ, R3 ;  /* 0x000000ffff047224 */ /* 0x000fe200078e0003 */
[----:B------:R-:W-:Y:S01]  /*0640*/  ULDC UR6, c[0x0][0x0] ;  /* 0x0000000000067ab9 */ /* 0x000fe20000000800 */
[----:B------:R-:W-:-:S07]  /*0650*/  IMAD.MOV.U32 R3, RZ, RZ, RZ ;  /* 0x000000ffff037224 */ /* 0x000fce00078e00ff */
.L_x_2982:
[C---:B------:R-:W-:Y:S01]  /*0660*/  IMAD.SHL.U32 R11, R4.reuse, 0x8, RZ ;  /* 0x00000008040b7824 */ /* 0x040fe200078e00ff */
[----:B------:R-:W-:-:S04]  /*0670*/  SHF.L.U64.HI R17, R4, 0x3, R3 ;  /* 0x0000000304117819 */ /* 0x000fc80000010203 */
[----:B------:R-:W-:-:S05]  /*0680*/  IADD3 R6, P0, R12, R11, RZ ;  /* 0x0000000b0c067210 */ /* 0x000fca0007f1e0ff */
[----:B------:R-:W-:-:S06]  /*0690*/  IMAD.X R7, R13, 0x1, R17, P0 ;  /* 0x000000010d077824 */ /* 0x000fcc00000e0611 */
[----:B------:R-:W2:Y:S02]  /*06a0*/  LDG.E.64 R6, desc[UR4][R6.64] ;  /* 0x0000000406067981 */ /* 0x000ea4000c1e1b00 */
[C---:B--2---:R-:W-:Y:S01]  /*06b0*/  PRMT R5, R6.reuse, 0x7632, R5 ;  /* 0x0000763206057816 */ /* 0x044fe20000000005 */
[----:B------:R-:W-:Y:S01]  /*06c0*/  IMAD.U32 R8, R6, 0x10000, RZ ;  /* 0x0001000006087824 */ /* 0x000fe200078e00ff */
[----:B------:R-:W-:Y:S01]  /*06d0*/  IADD3 R6, P0, R14, R11, RZ ;  /* 0x0000000b0e067210 */ /* 0x000fe20007f1e0ff */
[----:B------:R-:W-:Y:S02]  /*06e0*/  IMAD.U32 R10, R7, 0x10000, RZ ;  /* 0x00010000070a7824 */ /* 0x000fe400078e00ff */
[----:B------:R-:W-:Y:S01]  /*06f0*/  IMAD.U32 R9, R5, 0x10000, RZ ;  /* 0x0001000005097824 */ /* 0x000fe200078e00ff */
[----:B------:R-:W-:Y:S01]  /*0700*/  PRMT R5, R7, 0x7632, R5 ;  /* 0x0000763207057816 */ /* 0x000fe20000000005 */
[----:B------:R-:W-:Y:S01]  /*0710*/  F2I.FTZ.TRUNC.NTZ R8, R8 ;  /* 0x0000000800087305 */ /* 0x000fe2000021f100 */
[----:B------:R-:W-:Y:S01]  /*0720*/  IMAD.X R7, R15, 0x1, R17, P0 ;  /* 0x000000010f077824 */ /* 0x000fe200000e0611 */
[----:B------:R-:W-:-:S02]  /*0730*/  IADD3 R4, P0, R4, UR6, RZ ;  /* 0x0000000604047c10 */ /* 0x000fc4000ff1e0ff */
[----:B------:R-:W-:Y:S02]  /*0740*/  IMAD.U32 R5, R5, 0x10000, RZ ;  /* 0x0001000005057824 */ /* 0x000fe400078e00ff */
[C---:B------:R-:W-:Y:S01]  /*0750*/  ISETP.LT.U32.AND P1, PT, R4.reuse, 0x4000, PT ;  /* 0x000040000400780c */ /* 0x040fe20003f21070 */
[----:B------:R-:W-:Y:S01]  /*0760*/  IMAD.SHL.U32 R11, R4, 0x4, RZ ;  /* 0x00000004040b7824 */ /* 0x000fe200078e00ff */
[----:B------:R-:W0:Y:S01]  /*0770*/  F2I.FTZ.TRUNC.NTZ R9, R9 ;  /* 0x0000000900097305 */ /* 0x000e22000021f100 */
[----:B------:R-:W-:-:S03]  /*0780*/  IMAD.X R3, RZ, RZ, R3, P0 ;  /* 0x000000ffff037224 */ /* 0x000fc600000e0603 */
[----:B------:R-:W-:Y:S02]  /*0790*/  ISETP.GE.U32.AND P0, PT, R11, R0, PT ;  /* 0x000000000b00720c */ /* 0x000fe40003f06070 */
[----:B------:R-:W-:Y:S02]  /*07a0*/  ISETP.LT.U32.AND.EX P1, PT, R3, RZ, PT, P1 ;  /* 0x000000ff0300720c */ /* 0x000fe40003f21110 */
[----:B------:R-:W-:Y:S01]  /*07b0*/  F2I.FTZ.TRUNC.NTZ R10, R10 ;  /* 0x0000000a000a7305 */ /* 0x000fe2000021f100 */
[----:B0-----:R-:W-:-:S07]  /*07c0*/  PRMT R8, R8, 0x5410, R9 ;  /* 0x0000541008087816 */ /* 0x001fce0000000009 */
[----:B------:R-:W0:Y:S02]  /*07d0*/  F2I.FTZ.TRUNC.NTZ R5, R5 ;  /* 0x0000000500057305 */ /* 0x000e24000021f100 */
[----:B0-----:R-:W-:Y:S02]  /*07e0*/  PRMT R9, R10, 0x5410, R5 ;  /* 0x000054100a097816 */ /* 0x001fe40000000005 */
[----:B------:R-:W-:-:S03]  /*07f0*/  SHF.L.U64.HI R5, R4, 0x2, R3 ;  /* 0x0000000204057819 */ /* 0x000fc60000010203 */
[----:B------:R0:W-:Y:S01]  /*0800*/  STG.E.64 desc[UR4][R6.64], R8 ;  /* 0x0000000806007986 */ /* 0x0001e2000c101b04 */
[----:B------:R-:W-:-:S13]  /*0810*/  ISETP.GE.AND.EX P0, PT, R5, R2, PT, P0 ;  /* 0x000000020500720c */ /* 0x000fda0003f06300 */
[----:B0-----:R-:W-:Y:S05]  /*0820*/  @!P0 BRA P1, `(.L_x_2982) ;  /* 0xfffffffc008c8947 */ /* 0x001fea000083ffff */
[----:B------:R-:W-:Y:S05]  /*0830*/  EXIT ;  /* 0x000000000000794d */ /* 0x000fea0003800000 */
.L_x_2983:
        /* <DEDUP_REMOVED lines=12> */
.L_x_7970:


//--------------------- .text._ZN2at6native55_GLOBAL__N__de093ff9_22_ForeachBinaryOpList_cu_a911ec4325multi_tensor_apply_kernelINS1_18TensorListMetadataILi2EEENS1_11CopyFunctorIsN3c104HalfELi2ELi1ELi1EEEJNS0_4CopyIsS7_EEEEEvT_T0_DpT1_ --------------------------
	.section	.text._ZN2at6native55_GLOBAL__N__de093ff9_22_ForeachBinaryOpList_cu_a911ec4325multi_tensor_apply_kernelINS1_18TensorListMetadataILi2EEENS1_11CopyFunctorIsN3c104HalfELi2ELi1ELi1EEEJNS0_4CopyIsS7_EEEEEvT_T0_DpT1_,"ax",@progbits
	.align	128
.text._ZN2at6native55_GLOBAL__N__de093ff9_22_ForeachBinaryOpList_cu_a911ec4325multi_tensor_apply_kernelINS1_18TensorListMetadataILi2EEENS1_11CopyFunctorIsN3c104HalfELi2ELi1ELi1EEEJNS0_4CopyIsS7_EEEEEvT_T0_DpT1_:
        .type           _ZN2at6native55_GLOBAL__N__de093ff9_22_ForeachBinaryOpList_cu_a911ec4325multi_tensor_apply_kernelINS1_18TensorListMetadataILi2EEENS1_11CopyFunctorIsN3c104HalfELi2ELi1ELi1EEEJNS0_4CopyIsS7_EEEEEvT_T0_DpT1_,@function
        .size           _ZN2at6native55_GLOBAL__N__de093ff9_22_ForeachBinaryOpList_cu_a911ec4325multi_tensor_apply_kernelINS1_18TensorListMetadataILi2EEENS1_11CopyFunctorIsN3c104HalfELi2ELi1ELi1EEEJNS0_4CopyIsS7_EEEEEvT_T0_DpT1_,(.L_x_7971 - _ZN2at6native55_GLOBAL__N__de093ff9_22_ForeachBinaryOpList_cu_a911ec4325multi_tensor_apply_kernelINS1_18TensorListMetadataILi2EEENS1_11CopyFunctorIsN3c104HalfELi2ELi1ELi1EEEJNS0_4CopyIsS7_EEEEEvT_T0_DpT1_)
        .other          _ZN2at6native55_GLOBAL__N__de093ff9_22_ForeachBinaryOpList_cu_a911ec4325multi_tensor_apply_kernelINS1_18TensorListMetadataILi2EEENS1_11CopyFunctorIsN3c104HalfELi2ELi1ELi1EEEJNS0_4CopyIsS7_EEEEEvT_T0_DpT1_,@"STO_CUDA_ENTRY STV_DEFAULT"
_ZN2at6native55_GLOBAL__N__de093ff9_22_ForeachBinaryOpList_cu_a911ec4325multi_tensor_apply_kernelINS1_18TensorListMetadataILi2EEENS1_11CopyFunctorIsN3c104HalfELi2ELi1ELi1EEEJNS0_4CopyIsS7_EEEEEvT_T0_DpT1_:
        /* <DEDUP_REMOVED lines=27> */
.L_x_2985:
        /* <DEDUP_REMOVED lines=41> */
[----:B--2---:R-:W-:-:S06]  /*0440*/  HADD2.F32 R20, -RZ, R7.H0_H0 ;  /* 0x20000007ff147230 */ /* 0x004fcc0000004100 */
[----:B------:R-:W0:Y:S01]  /*0450*/  @P1 F2I.FTZ.TRUNC.NTZ R20, R20 ;  /* 0x0000001400141305 */ /* 0x000e22000021f100 */
[----:B---3--:R-:W-:-:S07]  /*0460*/  HADD2.F32 R21, -RZ, R8.H0_H0 ;  /* 0x20000008ff157230 */ /* 0x008fce0000004100 */
[----:B------:R-:W1:Y:S01]  /*0470*/  @P0 F2I.FTZ.TRUNC.NTZ R21, R21 ;  /* 0x0000001500150305 */ /* 0x000e62000021f100 */
[----:B----4-:R-:W-:Y:S01]  /*0480*/  HADD2.F32 R25, -RZ, R5.H0_H0 ;  /* 0x20000005ff197230 */ /* 0x010fe20000004100 */
[----:B0-----:R0:W-:Y:S01]  /*0490*/  @P1 STG.E.U16 desc[UR4][R28.64], R20 ;  /* 0x000000141c001986 */ /* 0x0011e2000c101504 */
[----:B-----5:R-:W-:-:S05]  /*04a0*/  HADD2.F32 R19, -RZ, R6.H0_H0 ;  /* 0x20000006ff137230 */ /* 0x020fca0000004100 */
        /* <DEDUP_REMOVED lines=18> */
.L_x_2984:
        /* <DEDUP_REMOVED lines=8> */
.L_x_2986:
[C---:B0-----:R-:W-:Y:S01]  /*0650*/  IMAD.SHL.U32 R7, R16.reuse, 0x8, RZ ;  /* 0x0000000810077824 */ /* 0x041fe200078e00ff */
        /* <DEDUP_REMOVED lines=14> */
[----:B------:R-:W-:Y:S08]  /*0740*/  F2I.FTZ.TRUNC.NTZ R3, R3 ;  /* 0x0000000300037305 */ /* 0x000ff0000021f100 */
[----:B------:R-:W0:Y:S08]  /*0750*/  F2I.FTZ.TRUNC.NTZ R8, R8 ;  /* 0x0000000800087305 */ /* 0x000e30000021f100 */
[----:B------:R-:W-:Y:S01]  /*0760*/  F2I.FTZ.TRUNC.NTZ R9, R9 ;  /* 0x0000000900097305 */ /* 0x000fe2000021f100 */
[----:B0-----:R-:W-:-:S07]  /*0770*/  PRMT R8, R3, 0x5410, R8 ;  /* 0x0000541003087816 */ /* 0x001fce0000000008 */
[----:B------:R-:W0:Y:S01]  /*0780*/  F2I.FTZ.TRUNC.NTZ R10, R10 ;  /* 0x0000000a000a7305 */ /* 0x000e22000021f100 */
[----:B------:R-:W-:-:S05]  /*0790*/  IMAD.SHL.U32 R3, R16, 0x4, RZ ;  /* 0x0000000410037824 */ /* 0x000fca00078e00ff */
[----:B------:R-:W-:Y:S02]  /*07a0*/  ISETP.GE.U32.AND P0, PT, R3, R0, PT ;  /* 0x000000000300720c */ /* 0x000fe40003f06070 */
[----:B------:R-:W-:-:S04]  /*07b0*/  SHF.L.U64.HI R3, R16, 0x2, R17 ;  /* 0x0000000210037819 */ /* 0x000fc80000010211 */
[----:B------:R-:W-:Y:S02]  /*07c0*/  ISETP.GE.AND.EX P0, PT, R3, R2, PT, P0 ;  /* 0x000000020300720c */ /* 0x000fe40003f06300 */
[----:B0-----:R-:W-:-:S05]  /*07d0*/  PRMT R9, R9, 0x5410, R10 ;  /* 0x0000541009097816 */ /* 0x001fca000000000a */
[----:B------:R0:W-:Y:S06]  /*07e0*/  STG.E.64 desc[UR4][R6.64], R8 ;  /* 0x0000000806007986 */ /* 0x0001ec000c101b04 */
[----:B------:R-:W-:Y:S05]  /*07f0*/  @!P0 BRA P1, `(.L_x_2986) ;  /* 0xfffffffc00948947 */ /* 0x000fea000083ffff */
[----:B------:R-:W-:Y:S05]  /*0800*/  EXIT ;  /* 0x000000000000794d */ /* 0x000fea0003800000 */
.L_x_2987:
        /* <DEDUP_REMOVED lines=15> */
.L_x_7971:


//--------------------- .text._ZN2at6native55_GLOBAL__N__de093ff9_22_ForeachBinaryOpList_cu_a911ec4325multi_tensor_apply_kernelINS1_18TensorListMetadataILi2EEENS1_11CopyFunctorIsN3c107complexIfEELi2ELi1ELi1EEEJNS0_4CopyIsS8_EEEEEvT_T0_DpT1_ --------------------------
	.section	.text._ZN2at6native55_GLOBAL__N__de093ff9_22_ForeachBinaryOpList_cu_a911ec4325multi_tensor_apply_kernelINS1_18TensorListMetadataILi2EEENS1_11CopyFunctorIsN3c107complexIfEELi2ELi1ELi1EEEJNS0_4CopyIsS8_EEEEEvT_T0_DpT1_,"ax",@progbits
	.align	128
.text._ZN2at6native55_GLOBAL__N__de093ff9_22_ForeachBinaryOpList_cu_a911ec4325multi_tensor_apply_kernelINS1_18TensorListMetadataILi2EEENS1_11CopyFunctorIsN3c107complexIfEELi2ELi1ELi1EEEJNS0_4CopyIsS8_EEEEEvT_T0_DpT1_:
        .type           _ZN2at6native55_GLOBAL__N__de093ff9_22_ForeachBinaryOpList_cu_a911ec4325multi_tensor_apply_kernelINS1_18TensorListMetadataILi2EEENS1_11CopyFunctorIsN3c107complexIfEELi2ELi1ELi1EEEJNS0_4CopyIsS8_EEEEEvT_T0_DpT1_,@function
        .size           _ZN2at6native55_GLOBAL__N__de093ff9_22_ForeachBinaryOpList_cu_a911ec4325multi_tensor_apply_kernelINS1_18TensorListMetadataILi2EEENS1_11CopyFunctorIsN3c107complexIfEELi2ELi1ELi1EEEJNS0_4CopyIsS8_EEEEEvT_T0_DpT1_,(.L_x_7972 - _ZN2at6native55_GLOBAL__N__de093ff9_22_ForeachBinaryOpList_cu_a911ec4325multi_tensor_apply_kernelINS1_18TensorListMetadataILi2EEENS1_11CopyFunctorIsN3c107complexIfEELi2ELi1ELi1EEEJNS0_4CopyIsS8_EEEEEvT_T0_DpT1_)
        .other          _ZN2at6native55_GLOBAL__N__de093ff9_22_ForeachBinaryOpList_cu_a911ec4325multi_tensor_apply_kernelINS1_18TensorListMetadataILi2EEENS1_11CopyFunctorIsN3c107complexIfEELi2ELi1ELi1EEEJNS0_4CopyIsS8_EEEEEvT_T0_DpT1_,@"STO_CUDA_ENTRY STV_DEFAULT"
_ZN2at6native55_GLOBAL__N__de093ff9_22_ForeachBinaryOpList_cu_a911ec4325multi_tensor_apply_kernelINS1_18TensorListMetadataILi2EEENS1_11CopyFunctorIsN3c107complexIfEELi2ELi1ELi1EEEJNS0_4CopyIsS8_EEEEEvT_T0_DpT1_:
        /* <DEDUP_REMOVED lines=31> */
.L_x_2989:
        /* <DEDUP_REMOVED lines=28> */
[----:B------:R0:W2:Y:S01]  /*03b0*/  @P1 LDG.E R6, desc[UR4][R16.64] ;  /* 0x0000000410061981 */ /* 0x0000a2000c1e1900 */
[----:B------:R-:W-:-:S05]  /*03c0*/  @P0 LEA.HI.X R19, R11, R13, R27, 0x3, P5 ;  /* 0x0000000d0b130211 */ /* 0x000fca00028f1c1b */
[----:B------:R-:W3:Y:S01]  /*03d0*/  @P0 LDG.E R5, desc[UR4][R18.64] ;  /* 0x0000000412050981 */ /* 0x000ee2000c1e1900 */
[----:B0-----:R-:W-:-:S04]  /*03e0*/  @P4 LEA R16, P3, R22, R12, 0x3 ;  /* 0x0000000c16104211 */ /* 0x001fc800078618ff */
[----:B------:R-:W-:Y:S02]  /*03f0*/  @P4 LEA.HI.X R17, R22, R13, R9, 0x3, P3 ;  /* 0x0000000d16114211 */ /* 0x000fe400018f1c09 */
[----:B------:R-:W-:-:S03]  /*0400*/  @P2 LEA R20, P3, R24, R12, 0x3 ;  /* 0x0000000c18142211 */ /* 0x000fc600078618ff */
[----:B------:R0:W4:Y:S01]  /*0410*/  @P4 LDG.E R8, desc[UR4][R16.64] ;  /* 0x0000000410084981 */ /* 0x000122000c1e1900 */
[----:B------:R-:W-:-:S05]  /*0420*/  @P2 LEA.HI.X R21, R24, R13, R26, 0x3, P3 ;  /* 0x0000000d18152211 */ /* 0x000fca00018f1c1a */
[----:B------:R2:W5:Y:S01]  /*0430*/  @P2 LDG.E R7, desc[UR4][R20.64] ;  /* 0x0000000414072981 */ /* 0x000562000c1e1900 */
[----:B------:R-:W-:-:S04]  /*0440*/  @P1 LEA R28, P3, R25, R14, 0x1 ;  /* 0x0000000e191c1211 */ /* 0x000fc800078608ff */
[----:B------:R-:W-:Y:S02]  /*0450*/  @P1 LEA.HI.X R29, R25, R15, R29, 0x1, P3 ;  /* 0x0000000f191d1211 */ /* 0x000fe400018f0c1d */
[----:B0-----:R-:W-:-:S04]  /*0460*/  @P4 LEA R16, P3, R22, R14, 0x1 ;  /* 0x0000000e16104211 */ /* 0x001fc800078608ff */
[----:B------:R-:W-:Y:S01]  /*0470*/  @P4 LEA.HI.X R17, R22, R15, R9, 0x1, P3 ;  /* 0x0000000f16114211 */ /* 0x000fe200018f0c09 */
[----:B--2---:R-:W0:Y:S08]  /*0480*/  @P1 F2I.FTZ.TRUNC.NTZ R20, R6 ;  /* 0x0000000600141305 */ /* 0x004e30000021f100 */
[----:B---3--:R-:W1:Y:S01]  /*0490*/  @P0 F2I.FTZ.TRUNC.NTZ R21, R5 ;  /* 0x0000000500150305 */ /* 0x008e62000021f100 */
[----:B0-----:R5:W-:Y:S01]  /*04a0*/  @P1 STG.E.U16 desc[UR4][R28.64], R20 ;  /* 0x000000141c001986 */ /* 0x001be2000c101504 */
[----:B------:R-:W-:-:S06]  /*04b0*/  @P0 LEA R18, P1, R11, R14, 0x1 ;  /* 0x0000000e0b120211 */ /* 0x000fcc00078208ff */
[----:B----4-:R-:W0:Y:S01]  /*04c0*/  @P4 F2I.FTZ.TRUNC.NTZ R25, R8 ;  /* 0x0000000800194305 */ /* 0x010e22000021f100 */
[----:B------:R-:W-:-:S07]  /*04d0*/  @P0 LEA.HI.X R19, R11, R15, R27, 0x1, P1 ;  /* 0x0000000f0b130211 */ /* 0x000fce00008f0c1b */
[----:B-----5:R-:W2:Y:S01]  /*04e0*/  @P2 F2I.FTZ.TRUNC.NTZ R20, R7 ;  /* 0x0000000700142305 */ /* 0x020ea2000021f100 */
[----:B------:R-:W-:Y:S01]  /*04f0*/  @P2 LEA R28, P1, R24, R14, 0x1 ;  /* 0x0000000e181c2211 */ /* 0x000fe200078208ff */
[----:B------:R-:W-:-:S03]  /*0500*/  IMAD.MOV.U32 R11, RZ, RZ, R23 ;  /* 0x000000ffff0b7224 */ /* 0x000fc600078e0017 */
[----:B------:R-:W-:Y:S01]  /*0510*/  @P2 LEA.HI.X R29, R24, R15, R26, 0x1, P1 ;  /* 0x0000000f181d2211 */ /* 0x000fe200008f0c1a */
[----:B------:R-:W-:Y:S01]  /*0520*/  IMAD.WIDE.U32 R10, R4, 0x4, R10 ;  /* 0x00000004040a7825 */ /* 0x000fe200078e000a */
[----:B-1----:R3:W-:Y:S04]  /*0530*/  @P0 STG.E.U16 desc[UR4][R18.64], R21 ;  /* 0x0000001512000986 */ /* 0x0027e8000c101504 */
[----:B0-----:R3:W-:Y:S01]  /*0540*/  @P4 STG.E.U16 desc[UR4][R16.64], R25 ;  /* 0x0000001910004986 */ /* 0x0017e2000c101504 */
[C---:B------:R-:W-:Y:S02]  /*0550*/  ISETP.GE.U32.AND P0, PT, R10.reuse, 0x10000, PT ;  /* 0x000100000a00780c */ /* 0x040fe40003f06070 */
[----:B------:R-:W-:Y:S01]  /*0560*/  ISETP.LT.U32.AND P1, PT, R10, R0, PT ;  /* 0x000000000a00720c */ /* 0x000fe20003f21070 */
[----:B--2---:R3:W-:Y:S01]  /*0570*/  @P2 STG.E.U16 desc[UR4][R28.64], R20 ;  /* 0x000000141c002986 */ /* 0x0047e2000c101504 */
[----:B------:R-:W-:-:S02]  /*0580*/  ISETP.GE.U32.AND.EX P0, PT, R11, RZ, PT, P0 ;  /* 0x000000ff0b00720c */ /* 0x000fc40003f06100 */
[----:B------:R-:W-:Y:S01]  /*0590*/  ISETP.LT.AND.EX P1, PT, R11, R2, PT, P1 ;  /* 0x000000020b00720c */ /* 0x000fe20003f21310 */
[----:B------:R-:W-:-:S12]  /*05a0*/  IMAD.MOV.U32 R23, RZ, RZ, R11 ;  /* 0x000000ffff177224 */ /* 0x000fd800078e000b */
[----:B---3--:R-:W-:Y:S05]  /*05b0*/  @!P0 BRA P1, `(.L_x_2989) ;  /* 0xfffffffc000c8947 */ /* 0x008fea000083ffff */
[----:B------:R-:W-:Y:S05]  /*05c0*/  EXIT ;  /* 0x000000000000794d */ /* 0x000fea0003800000 */
.L_x_2988:
        /* <DEDUP_REMOVED lines=8> */
.L_x_2990:
[----:B------:R-:W-:-:S04]  /*0650*/  LEA R4, P0, R11, R12, 0x5 ;  /* 0x0000000c0b047211 */ /* 0x000fc800078028ff */
[----:B------:R-:W-:-:S05]  /*0660*/  LEA.HI.X R5, R11, R13, R16, 0x5, P0 ;  /* 0x0000000d0b057211 */ /* 0x000fca00000f2c10 */
[----:B------:R-:W2:Y:S04]  /*0670*/  LDG.E R3, desc[UR4][R4.64] ;  /* 0x0000000404037981 */ /* 0x000ea8000c1e1900 */
[----:B0-----:R-:W3:Y:S04]  /*0680*/  LDG.E R8, desc[UR4][R4.64+0x8] ;  /* 0x0000080404087981 */ /* 0x001ee8000c1e1900 */
[----:B------:R-:W4:Y:S04]  /*0690*/  LDG.E R9, desc[UR4][R4.64+0x10] ;  /* 0x0000100404097981 */ /* 0x000f28000c1e1900 */
[----:B------:R0:W5:Y:S01]  /*06a0*/  LDG.E R10, desc[UR4][R4.64+0x18] ;  /* 0x00001804040a7981 */ /* 0x000162000c1e1900 */
[----:B------:R-:W-:-:S04]  /*06b0*/  LEA R6, P0, R11, R14, 0x3 ;  /* 0x0000000e0b067211 */ /* 0x000fc800078018ff */
[C---:B------:R-:W-:Y:S02]  /*06c0*/  LEA.HI.X R7, R11.reuse, R15, R16, 0x3, P0 ;  /* 0x0000000f0b077211 */ /* 0x040fe400000f1c10 */
[----:B------:R-:W-:-:S04]  /*06d0*/  IADD3 R11, P0, R11, UR6, RZ ;  /* 0x000000060b0b7c10 */ /* 0x000fc8000ff1e0ff */
[C---:B------:R-:W-:Y:S01]  /*06e0*/  ISETP.LT.U32.AND P1, PT, R11.reuse, 0x4000, PT ;  /* 0x000040000b00780c */ /* 0x040fe20003f21070 */
[----:B0-----:R-:W-:Y:S02]  /*06f0*/  IMAD.SHL.U32 R5, R11, 0x4, RZ ;  /* 0x000000040b057824 */ /* 0x001fe400078e00ff */
[----:B------:R-:W-:-:S03]  /*0700*/  IMAD.X R16, RZ, RZ, R16, P0 ;  /* 0x000000ffff107224 */ /* 0x000fc600000e0610 */
[----:B------:R-:W-:Y:S02]  /*0710*/  ISETP.GE.U32.AND P0, PT, R5, R0, PT ;  /* 0x000000000500720c */ /* 0x000fe40003f06070 */
[----:B------:R-:W-:Y:S01]  /*0720*/  ISETP.LT.U32.AND.EX P1, PT, R16, RZ, PT, P1 ;  /* 0x000000ff1000720c */ /* 0x000fe20003f21110 */
[----:B--2---:R-:W-:Y:S08]  /*0730*/  F2I.FTZ.TRUNC.NTZ R3, R3 ;  /* 0x0000000300037305 */ /* 0x004ff0000021f100 */
[----:B---3--:R-:W0:Y:S08]  /*0740*/  F2I.FTZ.TRUNC.NTZ R8, R8 ;  /* 0x0000000800087305 */ /* 0x008e30000021f100 */
[----:B----4-:R-:W-:Y:S01]  /*0750*/  F2I.FTZ.TRUNC.NTZ R9, R9 ;  /* 0x0000000900097305 */ /* 0x010fe2000021f100 */
[----:B0-----:R-:W-:-:S07]  /*0760*/  PRMT R8, R3, 0x5410, R8 ;  /* 0x0000541003087816 */ /* 0x001fce0000000008 */
[----:B-----5:R-:W0:Y:S01]  /*0770*/  F2I.FTZ.TRUNC.NTZ R10, R10 ;  /* 0x0000000a000a7305 */ /* 0x020e22000021f100 */
[----:B------:R-:W-:-:S04]  /*0780*/  SHF.L.U64.HI R3, R11, 0x2, R16 ;  /* 0x000000020b037819 */ /* 0x000fc80000010210 */
[----:B------:R-:W-:Y:S02]  /*0790*/  ISETP.GE.AND.EX P0, PT, R3, R2, PT, P0 ;  /* 0x000000020300720c */ /* 0x000fe40003f06300 */
[----:B0-----:R-:W-:-:S05]  /*07a0*/  PRMT R9, R9, 0x5410, R10 ;  /* 0x0000541009097816 */ /* 0x001fca000000000a */
[----:B------:R0:W-:Y:S06]  /*07b0*/  STG.E.64 desc[UR4][R6.64], R8 ;  /* 0x0000000806007986 */ /* 0x0001ec000c101b04 */
[----:B------:R-:W-:Y:S05]  /*07c0*/  @!P0 BRA P1, `(.L_x_2990) ;  /* 0xfffffffc00a08947 */ /* 0x000fea000083ffff */
[----:B------:R-:W-:Y:S05]  /*07d0*/  EXIT ;  /* 0x000000000000794d */ /* 0x000fea0003800000 */
.L_x_2991:
        /* <DEDUP_REMOVED lines=10> */
.L_x_7972:


//--------------------- .text._ZN2at6native55_GLOBAL__N__de093ff9_22_ForeachBinaryOpList_cu_a911ec4325multi_tensor_apply_kernelINS1_18TensorListMetadataILi2EEENS1_11CopyFunctorIsN3c107complexIdEELi2ELi1ELi1EEEJNS0_4CopyIsS8_EEEEEvT_T0_DpT1_ --------------------------
	.section	.text._ZN2at6native55_GLOBAL__N__de093ff9_22_ForeachBinaryOpList_cu_a911ec4325multi_tensor_apply_kernelINS1_18TensorListMetadataILi2EEENS1_11CopyFunctorIsN3c107complexIdEELi2ELi1ELi1EEEJNS0_4CopyIsS8_EEEEEvT_T0_DpT1_,"ax",@progbits
	.align	128
.text._ZN2at6native55_GLOBAL__N__de093ff9_22_ForeachBinaryOpList_cu_a911ec4325multi_tensor_apply_kernelINS1_18TensorListMetadataILi2EEENS1_11CopyFunctorIsN3c107complexIdEELi2ELi1ELi1EEEJNS0_4CopyIsS8_EEEEEvT_T0_DpT1_:
        .type           _ZN2at6native55_GLOBAL__N__de093ff9_22_ForeachBinaryOpList_cu_a911ec4325multi_tensor_apply_kernelINS1_18TensorListMetadataILi2EEENS1_11CopyFunctorIsN3c107complexIdEELi2ELi1ELi1EEEJNS0_4CopyIsS8_EEEEEvT_T0_DpT1_,@function
        .size           _ZN2at6native55_GLOBAL__N__de093ff9_22_ForeachBinaryOpList_cu_a911ec4325multi_tensor_apply_kernelINS1_18TensorListMetadataILi2EEENS1_11CopyFunctorIsN3c107complexIdEELi2ELi1ELi1EEEJNS0_4CopyIsS8_EEEEEvT_T0_DpT1_,(.L_x_7973 - _ZN2at6native55_GLOBAL__N__de093ff9_22_ForeachBinaryOpList_cu_a911ec4325multi_tensor_apply_kernelINS1_18TensorListMetadataILi2EEENS1_11CopyFunctorIsN3c107complexIdEELi2ELi1ELi1EEEJNS0_4CopyIsS8_EEEEEvT_T0_DpT1_)
        .other          _ZN2at6native55_GLOBAL__N__de093ff9_22_ForeachBinaryOpList_cu_a911ec4325multi_tensor_apply_kernelINS1_18TensorListMetadataILi2EEENS1_11CopyFunctorIsN3c107complexIdEELi2ELi1ELi1EEEJNS0_4CopyIsS8_EEEEEvT_T0_DpT1_,@"STO_CUDA_ENTRY STV_DEFAULT"
_ZN2at6native55_GLOBAL__N__de093ff9_22_ForeachBinaryOpList_cu_a911ec4325multi_tensor_apply_kernelINS1_18TensorListMetadataILi2EEENS1_11CopyFunctorIsN3c107complexIdEELi2ELi1ELi1EEEJNS0_4CopyIsS8_EEEEEvT_T0_DpT1_:
        /* <DEDUP_REMOVED lines=33> */
.L_x_2993:
        /* <DEDUP_REMOVED lines=46> */
[----:B--2---:R-:W0:Y:S08]  /*04f0*/  @P0 F2I.F64.TRUNC R25, R14 ;  /* 0x0000000e00190311 */ /* 0x004e30000030d100 */
[----:B---3--:R-:W1:Y:S08]  /*0500*/  @P2 F2I.F64.TRUNC R27, R12 ;  /* 0x0000000c001b2311 */ /* 0x008e70000030d100 */
[----:B----4-:R-:W2:Y:S08]  /*0510*/  @P1 F2I.F64.TRUNC R29, R10 ;  /* 0x0000000a001d1311 */ /* 0x010eb0000030d100 */
[----:B-----5:R-:W3:Y:S01]  /*0520*/  @P3 F2I.F64.TRUNC R28, R8 ;  /* 0x00000008001c3311 */ /* 0x020ee2000030d100 */
[----:B0-----:R4:W-:Y:S01]  /*0530*/  @P0 STG.E.U16 desc[UR10][R16.64], R25 ;  /* 0x0000001910000986 */ /* 0x0019e2000c10150a */
[----:B------:R-:W-:-:S03]  /*0540*/  ISETP.GE.U32.AND P0, PT, R6, 0x10000, PT ;  /* 0x000100000600780c */ /* 0x000fc60003f06070 */
[----:B-1----:R4:W-:Y:S04]  /*0550*/  @P2 STG.E.U16 desc[UR10][R18.64], R27 ;  /* 0x0000001b12002986 */ /* 0x0029e8000c10150a */
[----:B--2---:R4:W-:Y:S01]  /*0560*/  @P1 STG.E.U16 desc[UR10][R20.64], R29 ;  /* 0x0000001d14001986 */ /* 0x0049e2000c10150a */
[----:B------:R-:W-:-:S03]  /*0570*/  ISETP.LT.U32.AND P1, PT, R6, UR13, PT ;  /* 0x0000000d06007c0c */ /* 0x000fc6000bf21070 */
[----:B---3--:R4:W-:Y:S01]  /*0580*/  @P3 STG.E.U16 desc[UR10][R22.64], R28 ;  /* 0x0000001c16003986 */ /* 0x0089e2000c10150a */
[C---:B------:R-:W-:Y:S02]  /*0590*/  ISETP.GE.U32.AND.EX P0, PT, R7.reuse, RZ, PT, P0 ;  /* 0x000000ff0700720c */ /* 0x040fe40003f06100 */
[----:B------:R-:W-:-:S13]  /*05a0*/  ISETP.LT.AND.EX P1, PT, R7, UR6, PT, P1 ;  /* 0x0000000607007c0c */ /* 0x000fda000bf21310 */
[----:B----4-:R-:W-:Y:S05]  /*05b0*/  @!P0 BRA P1, `(.L_x_2993) ;  /* 0xfffffffc00148947 */ /* 0x010fea000083ffff */
[----:B------:R-:W-:Y:S05]  /*05c0*/  EXIT ;  /* 0x000000000000794d */ /* 0x000fea0003800000 */
.L_x_2992:
        /* <DEDUP_REMOVED lines=8> */
.L_x_2994:
[----:B------:R-:W-:-:S04]  /*0650*/  LEA R2, P0, R14, UR4, 0x6 ;  /* 0x000000040e027c11 */ /* 0x000fc8000f8030ff */
[----:B------:R-:W-:-:S05]  /*0660*/  LEA.HI.X R3, R14, UR5, R15, 0x6, P0 ;  /* 0x000000050e037c11 */ /* 0x000fca00080f340f */
[----:B0-----:R-:W2:Y:S04]  /*0670*/  LDG.E.64 R4, desc[UR10][R2.64] ;  /* 0x0000000a02047981 */ /* 0x001ea8000c1e1b00 */
[----:B------:R-:W3:Y:S04]  /*0680*/  LDG.E.64 R6, desc[UR10][R2.64+0x10] ;  /* 0x0000100a02067981 */ /* 0x000ee8000c1e1b00 */
[----:B------:R-:W4:Y:S04]  /*0690*/  LDG.E.64 R8, desc[UR10][R2.64+0x20] ;  /* 0x0000200a02087981 */ /* 0x000f28000c1e1b00 */
[----:B------:R-:W5:Y:S01]  /*06a0*/  LDG.E.64 R10, desc[UR10][R2.64+0x30] ;  /* 0x0000300a020a7981 */ /* 0x000f62000c1e1b00 */
        /* <DEDUP_REMOVED lines=10> */
[----:B--2---:R-:W-:Y:S08]  /*0750*/  F2I.F64.TRUNC R4, R4 ;  /* 0x0000000400047311 */ /* 0x004ff0000030d100 */
[----:B---3--:R-:W0:Y:S08]  /*0760*/  F2I.F64.TRUNC R7, R6 ;  /* 0x0000000600077311 */ /* 0x008e30000030d100 */
[----:B----4-:R-:W-:Y:S01]  /*0770*/  F2I.F64.TRUNC R8, R8 ;  /* 0x0000000800087311 */ /* 0x010fe2000030d100 */
[----:B0-----:R-:W-:-:S07]  /*0780*/  PRMT R4, R4, 0x5410, R7 ;  /* 0x0000541004047816 */ /* 0x001fce0000000007 */
[----:B-----5:R-:W0:Y:S02]  /*0790*/  F2I.F64.TRUNC R11, R10 ;  /* 0x0000000a000b7311 */ /* 0x020e24000030d100 */
[----:B0-----:R-:W-:-:S05]  /*07a0*/  PRMT R5, R8, 0x5410, R11 ;  /* 0x0000541008057816 */ /* 0x001fca000000000b */
[----:B------:R0:W-:Y:S01]  /*07b0*/  STG.E.64 desc[UR10][R12.64], R4 ;  /* 0x000000040c007986 */ /* 0x0001e2000c101b0a */
[----:B------:R-:W-:Y:S05]  /*07c0*/  @!P0 BRA P1, `(.L_x_2994) ;  /* 0xfffffffc00a08947 */ /* 0x000fea000083ffff */
[----:B------:R-:W-:Y:S05]  /*07d0*/  EXIT ;  /* 0x000000000000794d */ /* 0x000fea0003800000 */
.L_x_2995:
        /* <DEDUP_REMOVED lines=10> */
.L_x_7973:


//--------------------- .text._ZN2at6native55_GLOBAL__N__de093ff9_22_ForeachBinaryOpList_cu_a911ec4325multi_tensor_apply_kernelINS1_18TensorListMetadataILi2EEENS1_11CopyFunctorIsfLi2ELi1ELi1EEEJNS0_4CopyIsfEEEEEvT_T0_DpT1_ --------------------------
	.section	.text._ZN2at6native55_GLOBAL__N__de093ff9_22_ForeachBinaryOpList_cu_a911ec4325multi_tensor_apply_kernelINS1_18TensorListMetadataILi2EEENS1_11CopyFunctorIsfLi2ELi1ELi1EEEJNS0_4CopyIsfEEEEEvT_T0_DpT1_,"ax",@progbits
	.align	128
.text._ZN2at6native55_GLOBAL__N__de093ff9_22_ForeachBinaryOpList_cu_a911ec4325multi_tensor_apply_kernelINS1_18TensorListMetadataILi2EEENS1_11CopyFunctorIsfLi2ELi1ELi1EEEJNS0_4CopyIsfEEEEEvT_T0_DpT1_:
        .type           _ZN2at6native55_GLOBAL__N__de093ff9_22_ForeachBinaryOpList_cu_a911ec4325multi_tensor_apply_kernelINS1_18TensorListMetadataILi2EEENS1_11CopyFunctorIsfLi2ELi1ELi1EEEJNS0_4CopyIsfEEEEEvT_T0_DpT1_,@function
        .size           _ZN2at6native55_GLOBAL__N__de093ff9_22_ForeachBinaryOpList_cu_a911ec4325multi_tensor_apply_kernelINS1_18TensorListMetadataILi2EEENS1_11CopyFunctorIsfLi2ELi1ELi1EEEJNS0_4CopyIsfEEEEEvT_T0_DpT1_,(.L_x_7974 - _ZN2at6native55_GLOBAL__N__de093ff9_22_ForeachBinaryOpList_cu_a911ec4325multi_tensor_apply_kernelINS1_18TensorListMetadataILi2EEENS1_11CopyFunctorIsfLi2ELi1ELi1EEEJNS0_4CopyIsfEEEEEvT_T0_DpT1_)
        .other          _ZN2at6native55_GLOBAL__N__de093ff9_22_ForeachBinaryOpList_cu_a911ec4325multi_tensor_apply_kernelINS1_18TensorListMetadataILi2EEENS1_11CopyFunctorIsfLi2ELi1ELi1EEEJNS0_4CopyIsfEEEEEvT_T0_DpT1_,@"STO_CUDA_ENTRY STV_DEFAULT"
_ZN2at6native55_GLOBAL__N__de093ff9_22_ForeachBinaryOpList_cu_a911ec4325multi_tensor_apply_kernelINS1_18TensorListMetadataILi2EEENS1_11CopyFunctorIsfLi2ELi1ELi1EEEJNS0_4CopyIsfEEEEEvT_T0_DpT1_:
        /* <DEDUP_REMOVED lines=28> */
.L_x_2997:
        /* <DEDUP_REMOVED lines=62> */
.L_x_2996:
        /* <DEDUP_REMOVED lines=8> */
.L_x_2998:
[----:B------:R-:W-:-:S04]  /*0620*/  LEA R4, P0, R17, R12, 0x4 ;  /* 0x0000000c11047211 */ /* 0x000fc800078020ff */
[----:B------:R-:W-:-:S06]  /*0630*/  LEA.HI.X R5, R17, R13, R16, 0x4, P0 ;  /* 0x0000000d11057211 */ /* 0x000fcc00000f2410 */
[----:B------:R-:W2:Y:S01]  /*0640*/  LDG.E.128 R4, desc[UR4][R4.64] ;  /* 0x0000000404047981 */ /* 0x000ea2000c1e1d00 */
[----:B0-----:R-:W-:-:S04]  /*0650*/  LEA R8, P0, R17, R14, 0x3 ;  /* 0x0000000e11087211 */ /* 0x001fc800078018ff */
[C---:B------:R-:W-:Y:S02]  /*0660*/  LEA.HI.X R9, R17.reuse, R15, R16, 0x3, P0 ;  /* 0x0000000f11097211 */ /* 0x040fe400000f1c10 */
[----:B------:R-:W-:-:S04]  /*0670*/  IADD3 R17, P0, R17, UR6, RZ ;  /* 0x0000000611117c10 */ /* 0x000fc8000ff1e0ff */
[----:B------:R-:W-:Y:S01]  /*0680*/  ISETP.LT.U32.AND P1, PT, R17, 0x4000, PT ;  /* 0x000040001100780c */ /* 0x000fe20003f21070 */
[----:B------:R-:W-:-:S05]  /*0690*/  IMAD.X R16, RZ, RZ, R16, P0 ;  /* 0x000000ffff107224 */ /* 0x000fca00000e0610 */
[----:B------:R-:W-:Y:S01]  /*06a0*/  ISETP.LT.U32.AND.EX P1, PT, R16, RZ, PT, P1 ;  /* 0x000000ff1000720c */ /* 0x000fe20003f21110 */
[----:B--2---:R-:W-:Y:S08]  /*06b0*/  F2I.FTZ.TRUNC.NTZ R3, R4 ;  /* 0x0000000400037305 */ /* 0x004ff0000021f100 */
        /* <DEDUP_REMOVED lines=12> */
.L_x_2999:
        /* <DEDUP_REMOVED lines=16> */
.L_x_7974:


//--------------------- .text._ZN2at6native55_GLOBAL__N__de093ff9_22_ForeachBinaryOpList_cu_a911ec4325multi_tensor_apply_kernelINS1_18TensorListMetadataILi2EEENS1_11CopyFunctorIsdLi2ELi1ELi1EEEJNS0_4CopyIsdEEEEEvT_T0_DpT1_ --------------------------
	.section	.text._ZN2at6native55_GLOBAL__N__de093ff9_22_ForeachBinaryOpList_cu_a911ec4325multi_tensor_apply_kernelINS1_18TensorListMetadataILi2EEENS1_11CopyFunctorIsdLi2ELi1ELi1EEEJNS0_4CopyIsdEEEEEvT_T0_DpT1_,"ax",@progbits
	.align	128
.text._ZN2at6native55_GLOBAL__N__de093ff9_22_ForeachBinaryOpList_cu_a911ec4325multi_tensor_apply_kernelINS1_18TensorListMetadataILi2EEENS1_11CopyFunctorIsdLi2ELi1ELi1EEEJNS0_4CopyIsdEEEEEvT_T0_DpT1_:
        .type           _ZN2at6native55_GLOBAL__N__de093ff9_22_ForeachBinaryOpList_cu_a911ec4325multi_tensor_apply_kernelINS1_18TensorListMetadataILi2EEENS1_11CopyFunctorIsdLi2ELi1ELi1EEEJNS0_4CopyIsdEEEEEvT_T0_DpT1_,@function
        .size           _ZN2at6native55_GLOBAL__N__de093ff9_22_ForeachBinaryOpList_cu_a911ec4325multi_tensor_apply_kernelINS1_18TensorListMetadataILi2EEENS1_11CopyFunctorIsdLi2ELi1ELi1EEEJNS0_4CopyIsdEEEEEvT_T0_DpT1_,(.L_x_7975 - _ZN2at6native55_GLOBAL__N__de093ff9_22_ForeachBinaryOpList_cu_a911ec4325multi_tensor_apply_kernelINS1_18TensorListMetadataILi2EEENS1_11CopyFunctorIsdLi2ELi1ELi1EEEJNS0_4CopyIsdEEEEEvT_T0_DpT1_)
        .other          _ZN2at6native55_GLOBAL__N__de093ff9_22_ForeachBinaryOpList_cu_a911ec4325multi_tensor_apply_kernelINS1_18TensorListMetadataILi2EEENS1_11CopyFunctorIsdLi2ELi1ELi1EEEJNS0_4CopyIsdEEEEEvT_T0_DpT1_,@"STO_CUDA_ENTRY STV_DEFAULT"
_ZN2at6native55_GLOBAL__N__de093ff9_22_ForeachBinaryOpList_cu_a911ec4325multi_tensor_apply_kernelINS1_18TensorListMetadataILi2EEENS1_11CopyFunctorIsdLi2ELi1ELi1EEEJNS0_4CopyIsdEEEEEvT_T0_DpT1_:
        /* <DEDUP_REMOVED lines=29> */
.L_x_3001:
        /* <DEDUP_REMOVED lines=60> */
.L_x_3000:
        /* <DEDUP_REMOVED lines=8> */
.L_x_3002:
[----:B------:R-:W-:-:S04]  /*0610*/  LEA R2, P0, R14, UR4, 0x5 ;  /* 0x000000040e027c11 */ /* 0x000fc8000f8028ff */
[----:B------:R-:W-:-:S05]  /*0620*/  LEA.HI.X R3, R14, UR5, R15, 0x5, P0 ;  /* 0x000000050e037c11 */ /* 0x000fca00080f2c0f */
[----:B------:R-:W2:Y:S04]  /*0630*/  LDG.E.128 R8, desc[UR10][R2.64] ;  /* 0x0000000a02087981 */ /* 0x000ea8000c1e1d00 */
[----:B0-----:R-:W3:Y:S01]  /*0640*/  LDG.E.128 R4, desc[UR10][R2.64+0x10] ;  /* 0x0000100a02047981 */ /* 0x001ee2000c1e1d00 */
        /* <DEDUP_REMOVED lines=11> */
[----:B------:R-:W0:Y:S08]  /*0700*/  F2I.F64.TRUNC R11, R10 ;  /* 0x0000000a000b7311 */ /* 0x000e30000030d100 */
[----:B---3--:R-:W-:Y:S08]  /*0710*/  F2I.F64.TRUNC R4, R4 ;  /* 0x0000000400047311 */ /* 0x008ff0000030d100 */
[----:B------:R0:W1:Y:S02]  /*0720*/  F2I.F64.TRUNC R7, R6 ;  /* 0x0000000600077311 */ /* 0x000064000030d100 */
[----:B0-----:R-:W-:-:S02]  /*0730*/  PRMT R6, R8, 0x5410, R11 ;  /* 0x0000541008067816 */ /* 0x001fc4000000000b */
[----:B-1----:R-:W-:-:S05]  /*0740*/  PRMT R7, R4, 0x5410, R7 ;  /* 0x0000541004077816 */ /* 0x002fca0000000007 */
[----:B------:R0:W-:Y:S01]  /*0750*/  STG.E.64 desc[UR10][R12.64], R6 ;  /* 0x000000060c007986 */ /* 0x0001e2000c101b0a */
[----:B------:R-:W-:Y:S05]  /*0760*/  @!P0 BRA P1, `(.L_x_3002) ;  /* 0xfffffffc00a88947 */ /* 0x000fea000083ffff */
[----:B------:R-:W-:Y:S05]  /*0770*/  EXIT ;  /* 0x000000000000794d */ /* 0x000fea0003800000 */
.L_x_3003:
        /* <DEDUP_REMOVED lines=16> */
.L_x_7975:


//--------------------- .text._ZN2at6native55_GLOBAL__N__de093ff9_22_ForeachBinaryOpList_cu_a911ec4325multi_tensor_apply_kernelINS1_18TensorListMetadataILi2EEENS1_11CopyFunctorIsiLi2ELi1ELi1EEEJNS0_4CopyIsiEEEEEvT_T0_DpT1_ --------------------------
	.section	.text._ZN2at6native55_GLOBAL__N__de093ff9_22_ForeachBinaryOpList_cu_a911ec4325multi_tensor_apply_kernelINS1_18TensorListMetadataILi2EEENS1_11CopyFunctorIsiLi2ELi1ELi1EEEJNS0_4CopyIsiEEEEEvT_T0_DpT1_,"ax",@progbits
	.align	128
.text._ZN2at6native55_GLOBAL__N__de093ff9_22_ForeachBinaryOpList_cu_a911ec4325multi_tensor_apply_kernelINS1_18TensorListMetadataILi2EEENS1_11CopyFunctorIsiLi2ELi1ELi1EEEJNS0_4CopyIsiEEEEEvT_T0_DpT1_:
        .type           _ZN2at6native55_GLOBAL__N__de093ff9_22_ForeachBinaryOpList_cu_a911ec4325multi_tensor_apply_kernelINS1_18TensorListMetadataILi2EEENS1_11CopyFunctorIsiLi2ELi1ELi1EEEJNS0_4CopyIsiEEEEEvT_T0_DpT1_,@function
        .size           _ZN2at6native55_GLOBAL__N__de093ff9_22_ForeachBinaryOpList_cu_a911ec4325multi_tensor_apply_kernelINS1_18TensorListMetadataILi2EEENS1_11CopyFunctorIsiLi2ELi1ELi1EEEJNS0_4CopyIsiEEEEEvT_T0_DpT1_,(.L_x_7976 - _ZN2at6native55_GLOBAL__N__de093ff9_22_ForeachBinaryOpList_cu_a911ec4325multi_tensor_apply_kernelINS1_18TensorListMetadataILi2EEENS1_11CopyFunctorIsiLi2ELi1ELi1EEEJNS0_4CopyIsiEEEEEvT_T0_DpT1_)
        .other          _ZN2at6native55_GLOBAL__N__de093ff9_22_ForeachBinaryOpList_cu_a911ec4325multi_tensor_apply_kernelINS1_18TensorListMetadataILi2EEENS1_11CopyFunctorIsiLi2ELi1ELi1EEEJNS0_4CopyIsiEEEEEvT_T0_DpT1_,@"STO_CUDA_ENTRY STV_DEFAULT"
_ZN2at6native55_GLOBAL__N__de093ff9_22_ForeachBinaryOpList_cu_a911ec4325multi_tensor_apply_kernelINS1_18TensorListMetadataILi2EEENS1_11CopyFunctorIsiLi2ELi1ELi1EEEJNS0_4CopyIsiEEEEEvT_T0_DpT1_:
        /* <DEDUP_REMOVED lines=27> */
.L_x_3005:
        /* <DEDUP_REMOVED lines=46> */
[----:B--2---:R2:W-:Y:S01]  /*0490*/  @P0 STG.E.U16 desc[UR4][R14.64], R7 ;  /* 0x000000070e000986 */ /* 0x0045e2000c101504 */
[----:B------:R-:W-:-:S03]  /*04a0*/  ISETP.GE.U32.AND P0, PT, R24, 0x10000, PT ;  /* 0x000100001800780c */ /* 0x000fc60003f06070 */
[----:B---3--:R2:W-:Y:S01]  /*04b0*/  @P1 STG.E.U16 desc[UR4][R16.64], R8 ;  /* 0x0000000810001986 */ /* 0x0085e2000c101504 */
[----:B------:R-:W-:Y:S02]  /*04c0*/  ISETP.LT.U32.AND P1, PT, R24, R2, PT ;  /* 0x000000021800720c */ /* 0x000fe40003f21070 */
[C---:B------:R-:W-:Y:S02]  /*04d0*/  ISETP.GE.U32.AND.EX P0, PT, R25.reuse, RZ, PT, P0 ;  /* 0x000000ff1900720c */ /* 0x040fe40003f06100 */
[----:B------:R-:W-:Y:S01]  /*04e0*/  ISETP.LT.AND.EX P1, PT, R25, R3, PT, P1 ;  /* 0x000000031900720c */ /* 0x000fe20003f21310 */
[----:B----4-:R2:W-:Y:S04]  /*04f0*/  @P4 STG.E.U16 desc[UR4][R18.64], R0 ;  /* 0x0000000012004986 */ /* 0x0105e8000c101504 */
[----:B-----5:R2:W-:Y:S08]  /*0500*/  @P2 STG.E.U16 desc[UR4][R20.64], R6 ;  /* 0x0000000614002986 */ /* 0x0205f0000c101504 */
[----:B------:R-:W-:Y:S05]  /*0510*/  @!P0 BRA P1, `(.L_x_3005) ;  /* 0xfffffffc00248947 */ /* 0x000fea000083ffff */
[----:B------:R-:W-:Y:S05]  /*0520*/  EXIT ;  /* 0x000000000000794d */ /* 0x000fea0003800000 */
.L_x_3004:
        /* <DEDUP_REMOVED lines=8> */
.L_x_3006:
[----:B------:R-:W-:-:S04]  /*05b0*/  LEA R4, P0, R15, R10, 0x4 ;  /* 0x0000000a0f047211 */ /* 0x000fc800078020ff */
[----:B------:R-:W-:-:S06]  /*05c0*/  LEA.HI.X R5, R15, R11, R14, 0x4, P0 ;  /* 0x0000000b0f057211 */ /* 0x000fcc00000f240e */
[----:B------:R-:W2:Y:S01]  /*05d0*/  LDG.E.128 R4, desc[UR4][R4.64] ;  /* 0x0000000404047981 */ /* 0x000ea2000c1e1d00 */
[----:B------:R-:W-:-:S04]  /*05e0*/  LEA R8, P0, R15, R12, 0x3 ;  /* 0x0000000c0f087211 */ /* 0x000fc800078018ff */
[C---:B------:R-:W-:Y:S02]  /*05f0*/  LEA.HI.X R9, R15.reuse, R13, R14, 0x3, P0 ;  /* 0x0000000d0f097211 */ /* 0x040fe400000f1c0e */
[----:B------:R-:W-:-:S04]  /*0600*/  IADD3 R15, P0, R15, UR6, RZ ;  /* 0x000000060f0f7c10 */ /* 0x000fc8000ff1e0ff */
[----:B------:R-:W-:Y:S01]  /*0610*/  ISETP.LT.U32.AND P1, PT, R15, 0x4000, PT ;  /* 0x000040000f00780c */ /* 0x000fe20003f21070 */
[----:B------:R-:W-:-:S05]  /*0620*/  IMAD.X R14, RZ, RZ, R14, P0 ;  /* 0x000000ffff0e7224 */ /* 0x000fca00000e060e */
[C---:B------:R-:W-:Y:S02]  /*0630*/  SHF.L.U64.HI R0, R15.reuse, 0x2, R14 ;  /* 0x000000020f007819 */ /* 0x040fe4000001020e */
[----:B------:R-:W-:Y:S02]  /*0640*/  ISETP.LT.U32.AND.EX P1, PT, R14, RZ, PT, P1 ;  /* 0x000000ff0e00720c */ /* 0x000fe40003f21110 */
[----:B--2---:R-:W-:Y:S02]  /*0650*/  PRMT R4, R4, 0x5410, R5 ;  /* 0x0000541004047816 */ /* 0x004fe40000000005 */
[----:B------:R-:W-:Y:S01]  /*0660*/  PRMT R5, R6, 0x5410, R7 ;  /* 0x0000541006057816 */ /* 0x000fe20000000007 */
[----:B------:R-:W-:-:S04]  /*0670*/  IMAD.SHL.U32 R7, R15, 0x4, RZ ;  /* 0x000000040f077824 */ /* 0x000fc800078e00ff */
[----:B------:R0:W-:Y:S01]  /*0680*/  STG.E.64 desc[UR4][R8.64], R4 ;  /* 0x0000000408007986 */ /* 0x0001e2000c101b04 */
[----:B------:R-:W-:-:S04]  /*0690*/  ISETP.GE.U32.AND P0, PT, R7, R2, PT ;  /* 0x000000020700720c */ /* 0x000fc80003f06070 */
[----:B------:R-:W-:-:S13]  /*06a0*/  ISETP.GE.AND.EX P0, PT, R0, R3, PT, P0 ;  /* 0x000000030000720c */ /* 0x000fda0003f06300 */
[----:B0-----:R-:W-:Y:S05]  /*06b0*/  @!P0 BRA P1, `(.L_x_3006) ;  /* 0xfffffffc00bc8947 */ /* 0x001fea000083ffff */
[----:B------:R-:W-:Y:S05]  /*06c0*/  EXIT ;  /* 0x000000000000794d */ /* 0x000fea0003800000 */
.L_x_3007:
        /* <DEDUP_REMOVED lines=11> */
.L_x_7976:


//--------------------- .text._ZN2at6native55_GLOBAL__N__de093ff9_22_ForeachBinaryOpList_cu_a911ec4325multi_tensor_apply_kernelINS1_18TensorListMetadataILi2EEENS1_11CopyFunctorIslLi2ELi1ELi1EEEJNS0_4CopyIslEEEEEvT_T0_DpT1_ --------------------------
	.section	.text._ZN2at6native55_GLOBAL__N__de093ff9_22_ForeachBinaryOpList_cu_a911ec4325multi_tensor_apply_kernelINS1_18TensorListMetadataILi2EEENS1_11CopyFunctorIslLi2ELi1ELi1EEEJNS0_4CopyIslEEEEEvT_T0_DpT1_,"ax",@progbits
	.align	128
.text._ZN2at6native55_GLOBAL__N__de093ff9_22_ForeachBinaryOpList_cu_a911ec4325multi_tensor_apply_kernelINS1_18TensorListMetadataILi2EEENS1_11CopyFunctorIslLi2ELi1ELi1EEEJNS0_4CopyIslEEEEEvT_T0_DpT1_:
        .type           _ZN2at6native55_GLOBAL__N__de093ff9_22_ForeachBinaryOpList_cu_a911ec4325multi_tensor_apply_kernelINS1_18TensorListMetadataILi2EEENS1_11CopyFunctorIslLi2ELi1ELi1EEEJNS0_4CopyIslEEEEEvT_T0_DpT1_,@function
        .size           _ZN2at6native55_GLOBAL__N__de093ff9_22_ForeachBinaryOpList_cu_a911ec4325multi_tensor_apply_kernelINS1_18TensorListMetadataILi2EEENS1_11CopyFunctorIslLi2ELi1ELi1EEEJNS0_4CopyIslEEEEEvT_T0_DpT1_,(.L_x_7977 - _ZN2at6native55_GLOBAL__N__de093ff9_22_ForeachBinaryOpList_cu_a911ec4325multi_tensor_apply_kernelINS1_18TensorListMetadataILi2EEENS1_11CopyFunctorIslLi2ELi1ELi1EEEJNS0_4CopyIslEEEEEvT_T0_DpT1_)
        .other          _ZN2at6native55_GLOBAL__N__de093ff9_22_ForeachBinaryOpList_cu_a911ec4325multi_tensor_apply_kernelINS1_18TensorListMetadataILi2EEENS1_11CopyFunctorIslLi2ELi1ELi1EEEJNS0_4CopyIslEEEEEvT_T0_DpT1_,@"STO_CUDA_ENTRY STV_DEFAULT"
_ZN2at6native55_GLOBAL__N__de093ff9_22_ForeachBinaryOpList_cu_a911ec4325multi_tensor_apply_kernelINS1_18TensorListMetadataILi2EEENS1_11CopyFunctorIslLi2ELi1ELi1EEEJNS0_4CopyIslEEEEEvT_T0_DpT1_:
        /* <DEDUP_REMOVED lines=27> */
.L_x_3009:
        /* <DEDUP_REMOVED lines=29> */
[----:B------:R0:W2:Y:S04]  /*0380*/  @P0 LDG.E.U16 R7, desc[UR4][R14.64] ;  /* 0x000000040e070981 */ /* 0x0000a8000c1e1500 */
[----:B------:R1:W3:Y:S01]  /*0390*/  @P1 LDG.E.U16 R8, desc[UR4][R28.64] ;  /* 0x000000041c081981 */ /* 0x0002e2000c1e1500 */
[-C--:B0-----:R-:W-:Y:S02]  /*03a0*/  @P4 LEA R14, P3, R23, R10.reuse, 0x3 ;  /* 0x0000000a170e4211 */ /* 0x081fe400078618ff */
[----:B-1----:R-:W-:Y:S02]  /*03b0*/  @P2 LEA R28, P5, R21, R10, 0x3 ;  /* 0x0000000a151c2211 */ /* 0x002fe400078a18ff */
[-C--:B------:R-:W-:Y:S02]  /*03c0*/  @P4 LEA.HI.X R15, R23, R11.reuse, R19, 0x3, P3 ;  /* 0x0000000b170f4211 */ /* 0x080fe400018f1c13 */
[----:B------:R-:W-:-:S03]  /*03d0*/  @P2 LEA.HI.X R29, R21, R11, R26, 0x3, P5 ;  /* 0x0000000b151d2211 */ /* 0x000fc600028f1c1a */
[----:B------:R0:W4:Y:S04]  /*03e0*/  @P4 LDG.E.U16 R0, desc[UR4][R14.64] ;  /* 0x000000040e004981 */ /* 0x000128000c1e1500 */
[----:B------:R-:W5:Y:S01]  /*03f0*/  @P2 LDG.E.U16 R6, desc[UR4][R28.64] ;  /* 0x000000041c062981 */ /* 0x000f62000c1e1500 */
        /* <DEDUP_REMOVED lines=19> */
.L_x_3008:
        /* <DEDUP_REMOVED lines=8> */
.L_x_3010:
[----:B0-----:R-:W-:-:S04]  /*05b0*/  LEA R4, P0, R15, R10, 0x5 ;  /* 0x0000000a0f047211 */ /* 0x001fc800078028ff */
[----:B------:R-:W-:-:S05]  /*05c0*/  LEA.HI.X R5, R15, R11, R8, 0x5, P0 ;  /* 0x0000000b0f057211 */ /* 0x000fca00000f2c08 */
[----:B------:R-:W2:Y:S04]  /*05d0*/  LDG.E.U16 R0, desc[UR4][R4.64] ;  /* 0x0000000404007981 */ /* 0x000ea8000c1e1500 */
[----:B------:R-:W2:Y:S04]  /*05e0*/  LDG.E.U16 R9, desc[UR4][R4.64+0x8] ;  /* 0x0000080404097981 */ /* 0x000ea8000c1e1500 */
[----:B------:R-:W3:Y:S04]  /*05f0*/  LDG.E.U16 R14, desc[UR4][R4.64+0x10] ;  /* 0x00001004040e7981 */ /* 0x000ee8000c1e1500 */
[----:B------:R2:W3:Y:S01]  /*0600*/  LDG.E.U16 R17, desc[UR4][R4.64+0x18] ;  /* 0x0000180404117981 */ /* 0x0004e2000c1e1500 */
[----:B------:R-:W-:-:S04]  /*0610*/  LEA R6, P0, R15, R12, 0x3 ;  /* 0x0000000c0f067211 */ /* 0x000fc800078018ff */
[C---:B------:R-:W-:Y:S02]  /*0620*/  LEA.HI.X R7, R15.reuse, R13, R8, 0x3, P0 ;  /* 0x0000000d0f077211 */ /* 0x040fe400000f1c08 */
[----:B------:R-:W-:-:S04]  /*0630*/  IADD3 R15, P0, R15, UR6, RZ ;  /* 0x000000060f0f7c10 */ /* 0x000fc8000ff1e0ff */
[----:B------:R-:W-:Y:S01]  /*0640*/  ISETP.LT.U32.AND P1, PT, R15, 0x4000, PT ;  /* 0x000040000f00780c */ /* 0x000fe20003f21070 */
[----:B------:R-:W-:-:S05]  /*0650*/  IMAD.X R8, RZ, RZ, R8, P0 ;  /* 0x000000ffff087224 */ /* 0x000fca00000e0608 */
[----:B------:R-:W-:Y:S02]  /*0660*/  ISETP.LT.U32.AND.EX P1, PT, R8, RZ, PT, P1 ;  /* 0x000000ff0800720c */ /* 0x000fe40003f21110 */
[----:B--2---:R-:W-:Y:S01]  /*0670*/  PRMT R4, R0, 0x5410, R9 ;  /* 0x0000541000047816 */ /* 0x004fe20000000009 */
[C---:B------:R-:W-:Y:S01]  /*0680*/  IMAD.SHL.U32 R9, R15.reuse, 0x4, RZ ;  /* 0x000000040f097824 */ /* 0x040fe200078e00ff */
[----:B------:R-:W-:-:S04]  /*0690*/  SHF.L.U64.HI R0, R15, 0x2, R8 ;  /* 0x000000020f007819 */ /* 0x000fc80000010208 */
[----:B------:R-:W-:Y:S02]  /*06a0*/  ISETP.GE.U32.AND P0, PT, R9, R2, PT ;  /* 0x000000020900720c */ /* 0x000fe40003f06070 */
[----:B---3--:R-:W-:Y:S02]  /*06b0*/  PRMT R5, R14, 0x5410, R17 ;  /* 0x000054100e057816 */ /* 0x008fe40000000011 */
[----:B------:R-:W-:-:S03]  /*06c0*/  ISETP.GE.AND.EX P0, PT, R0, R3, PT, P0 ;  /* 0x000000030000720c */ /* 0x000fc60003f06300 */
[----:B------:R0:W-:Y:S10]  /*06d0*/  STG.E.64 desc[UR4][R6.64], R4 ;  /* 0x0000000406007986 */ /* 0x0001f4000c101b04 */
[----:B------:R-:W-:Y:S05]  /*06e0*/  @!P0 BRA P1, `(.L_x_3010) ;  /* 0xfffffffc00b08947 */ /* 0x000fea000083ffff */
[----:B------:R-:W-:Y:S05]  /*06f0*/  EXIT ;  /* 0x000000000000794d */ /* 0x000fea0003800000 */
.L_x_3011:
        /* <DEDUP_REMOVED lines=16> */
.L_x_7977:


//--------------------- .text._ZN2at6native55_GLOBAL__N__de093ff9_22_ForeachBinaryOpList_cu_a911ec4325multi_tensor_apply_kernelINS1_18TensorListMetadataILi2EEENS1_11CopyFunctorIsaLi2ELi1ELi1EEEJNS0_4CopyIsaEEEEEvT_T0_DpT1_ --------------------------
	.section	.text._ZN2at6native55_GLOBAL__N__de093ff9_22_ForeachBinaryOpList_cu_a911ec4325multi_tensor_apply_kernelINS1_18TensorListMetadataILi2EEENS1_11CopyFunctorIsaLi2ELi1ELi1EEEJNS0_4CopyIsaEEEEEvT_T0_DpT1_,"ax",@progbits
	.align	128
.text._ZN2at6native55_GLOBAL__N__de093ff9_22_ForeachBinaryOpList_cu_a911ec4325multi_tensor_apply_kernelINS1_18TensorListMetadataILi2EEENS1_11CopyFunctorIsaLi2ELi1ELi1EEEJNS0_4CopyIsaEEEEEvT_T0_DpT1_:
        .type           _ZN2at6native55_GLOBAL__N__de093ff9_22_ForeachBinaryOpList_cu_a911ec4325multi_tensor_apply_kernelINS1_18TensorListMetadataILi2EEENS1_11CopyFunctorIsaLi2ELi1ELi1EEEJNS0_4CopyIsaEEEEEvT_T0_DpT1_,@function
        .size           _ZN2at6native55_GLOBAL__N__de093ff9_22_ForeachBinaryOpList_cu_a911ec4325multi_tensor_apply_kernelINS1_18TensorListMetadataILi2EEENS1_11CopyFunctorIsaLi2ELi1ELi1EEEJNS0_4CopyIsaEEEEEvT_T0_DpT1_,(.L_x_7978 - _ZN2at6native55_GLOBAL__N__de093ff9_22_ForeachBinaryOpList_cu_a911ec4325multi_tensor_apply_kernelINS1_18TensorListMetadataILi2EEENS1_11CopyFunctorIsaLi2ELi1ELi1EEEJNS0_4CopyIsaEEEEEvT_T0_DpT1_)
        .other          _ZN2at6native55_GLOBAL__N__de093ff9_22_ForeachBinaryOpList_cu_a911ec4325multi_tensor_apply_kernelINS1_18TensorListMetadataILi2EEENS1_11CopyFunctorIsaLi2ELi1ELi1EEEJNS0_4CopyIsaEEEEEvT_T0_DpT1_,@"STO_CUDA_ENTRY STV_DEFAULT"
_ZN2at6native55_GLOBAL__N__de093ff9_22_ForeachBinaryOpList_cu_a911ec4325multi_tensor_apply_kernelINS1_18TensorListMetadataILi2EEENS1_11CopyFunctorIsaLi2ELi1ELi1EEEJNS0_4CopyIsaEEEEEvT_T0_DpT1_:
        /* <DEDUP_REMOVED lines=27> */
.L_x_3013:
        /* <DEDUP_REMOVED lines=64> */
.L_x_3012:
        /* <DEDUP_REMOVED lines=8> */
.L_x_3014:
        /* <DEDUP_REMOVED lines=26> */
.L_x_3015:
        /* <DEDUP_REMOVED lines=11> */
.L_x_7978:


//--------------------- .text._ZN2at6native55_GLOBAL__N__de093ff9_22_ForeachBinaryOpList_cu_a911ec4325multi_tensor_apply_kernelINS1_18TensorListMetadataILi2EEENS1_11CopyFunctorIshLi2ELi1ELi1EEEJNS0_4CopyIshEEEEEvT_T0_DpT1_ --------------------------
	.section	.text._ZN2at6native55_GLOBAL__N__de093ff9_22_ForeachBinaryOpList_cu_a911ec4325multi_tensor_apply_kernelINS1_18TensorListMetadataILi2EEENS1_11CopyFunctorIshLi2ELi1ELi1EEEJNS0_4CopyIshEEEEEvT_T0_DpT1_,"ax",@progbits
	.align	128
.text._ZN2at6native55_GLOBAL__N__de093ff9_22_ForeachBinaryOpList_cu_a911ec4325multi_tensor_apply_kernelINS1_18TensorListMetadataILi2EEENS1_11CopyFunctorIshLi2ELi1ELi1EEEJNS0_4CopyIshEEEEEvT_T0_DpT1_:
        .type           _ZN2at6native55_GLOBAL__N__de093ff9_22_ForeachBinaryOpList_cu_a911ec4325multi_tensor_apply_kernelINS1_18TensorListMetadataILi2EEENS1_11CopyFunctorIshLi2ELi1ELi1EEEJNS0_4CopyIshEEEEEvT_T0_DpT1_,@function
        .size           _ZN2at6native55_GLOBAL__N__de093ff9_22_ForeachBinaryOpList_cu_a911ec4325multi_tensor_apply_kernelINS1_18TensorListMetadataILi2EEENS1_11CopyFunctorIshLi2ELi1ELi1EEEJNS0_4CopyIshEEEEEvT_T0_DpT1_,(.L_x_7979 - _ZN2at6native55_GLOBAL__N__de093ff9_22_ForeachBinaryOpList_cu_a911ec4325multi_tensor_apply_kernelINS1_18TensorListMetadataILi2EEENS1_11CopyFunctorIshLi2ELi1ELi1EEEJNS0_4CopyIshEEEEEvT_T0_DpT1_)
        .other          _ZN2at6native55_GLOBAL__N__de093ff9_22_ForeachBinaryOpList_cu_a911ec4325multi_tensor_apply_kernelINS1_18TensorListMetadataILi2EEENS1_11CopyFunctorIshLi2ELi1ELi1EEEJNS0_4CopyIshEEEEEvT_T0_DpT1_,@"STO_CUDA_ENTRY STV_DEFAULT"
_ZN2at6native55_GLOBAL__N__de093ff9_22_ForeachBinaryOpList_cu_a911ec4325multi_tensor_apply_kernelINS1_18TensorListMetadataILi2EEENS1_11CopyFunctorIshLi2ELi1ELi1EEEJNS0_4CopyIshEEEEEvT_T0_DpT1_:
        /* <DEDUP_REMOVED lines=28> */
.L_x_3017:
[----:B0-2---:R-:W-:Y:S01]  /*01c0*/  IADD3 R16, P0, R6, R20, RZ ;  /* 0x0000001406107210 */ /* 0x005fe20007f1e0ff */
[----:B-1----:R-:W-:-:S03]  /*01d0*/  IMAD R25, R7, 0x3, RZ ;  /* 0x0000000307197824 */ /* 0x002fc600078e02ff */
[----:B------:R-:W-:Y:S01]  /*01e0*/  IADD3 R15, P1, R7, R16, RZ ;  /* 0x00000010070f7210 */ /* 0x000fe20007f3e0ff */
[----:B------:R-:W-:Y:S01]  /*01f0*/  IMAD.X R14, RZ, RZ, R23, P0 ;  /* 0x000000ffff0e7224 */ /* 0x000fe200000e0617 */
[C---:B------:R-:W-:Y:S02]  /*0200*/  ISETP.GE.U32.AND P0, PT, R16.reuse, 0x10000, PT ;  /* 0x000100001000780c */ /* 0x040fe40003f06070 */
[C---:B------:R-:W-:Y:S01]  /*0210*/  ISETP.GE.U32.AND P2, PT, R15.reuse, 0x10000, PT ;  /* 0x000100000f00780c */ /* 0x040fe20003f46070 */
[----:B------:R-:W-:Y:S01]  /*0220*/  IMAD.X R17, RZ, RZ, R14, P1 ;  /* 0x000000ffff117224 */ /* 0x000fe200008e060e */
[-C--:B------:R-:W-:Y:S02]  /*0230*/  ISETP.LT.U32.AND P3, PT, R16, R3.reuse, PT ;  /* 0x000000031000720c */ /* 0x080fe40003f61070 */
[----:B------:R-:W-:Y:S02]  /*0240*/  ISETP.GE.U32.AND.EX P0, PT, R14, RZ, PT, P0 ;  /* 0x000000ff0e00720c */ /* 0x000fe40003f06100 */
[----:B------:R-:W-:-:S02]  /*0250*/  ISETP.LT.U32.AND P1, PT, R15, R3, PT ;  /* 0x000000030f00720c */ /* 0x000fc40003f21070 */
[----:B------:R-:W-:Y:S02]  /*0260*/  ISETP.GE.U32.AND.EX P2, PT, R17, RZ, PT, P2 ;  /* 0x000000ff1100720c */ /* 0x000fe40003f46120 */
[-C--:B------:R-:W-:Y:S02]  /*0270*/  LEA R27, P4, R7, R16.reuse, 0x1 ;  /* 0x00000010071b7211 */ /* 0x080fe400078808ff */
[----:B------:R-:W-:Y:S02]  /*0280*/  IADD3 R25, P5, R25, R16, RZ ;  /* 0x0000001019197210 */ /* 0x000fe40007fbe0ff */
[-C--:B------:R-:W-:Y:S01]  /*0290*/  ISETP.LT.AND.EX P0, PT, R14, R5.reuse, !P0, P3 ;  /* 0x000000050e00720c */ /* 0x080fe20004701330 */
[--C-:B------:R-:W-:Y:S01]  /*02a0*/  IMAD.X R19, RZ, RZ, R14.reuse, P4 ;  /* 0x000000ffff137224 */ /* 0x100fe200020e060e */
        /* <DEDUP_REMOVED lines=14> */
[----:B------:R0:W2:Y:S04]  /*0390*/  @P0 LDG.E.U8 R9, desc[UR4][R12.64] ;  /* 0x000000040c090981 */ /* 0x0000a8000c1e1100 */
[----:B------:R1:W3:Y:S01]  /*03a0*/  @P1 LDG.E.U8 R21, desc[UR4][R28.64] ;  /* 0x000000041c151981 */ /* 0x0002e2000c1e1100 */
[-C--:B0-----:R-:W-:Y:S02]  /*03b0*/  @P4 IADD3 R12, P3, R27, R2.reuse, RZ ;  /* 0x000000021b0c4210 */ /* 0x081fe40007f7e0ff */
[----:B-1----:R-:W-:-:S03]  /*03c0*/  @P2 IADD3 R28, P5, R25, R2, RZ ;  /* 0x00000002191c2210 */ /* 0x002fc60007fbe0ff */
[--C-:B------:R-:W-:Y:S02]  /*03d0*/  @P4 IMAD.X R13, R19, 0x1, R4.reuse, P3 ;  /* 0x00000001130d4824 */ /* 0x100fe400018e0604 */
[----:B------:R-:W-:-:S03]  /*03e0*/  @P2 IMAD.X R29, R22, 0x1, R4, P5 ;  /* 0x00000001161d2824 */ /* 0x000fc600028e0604 */
[----:B------:R0:W4:Y:S04]  /*03f0*/  @P4 LDG.E.U8 R0, desc[UR4][R12.64] ;  /* 0x000000040c004981 */ /* 0x000128000c1e1100 */
[----:B------:R-:W5:Y:S01]  /*0400*/  @P2 LDG.E.U8 R8, desc[UR4][R28.64] ;  /* 0x000000041c082981 */ /* 0x000f62000c1e1100 */
[-C--:B------:R-:W-:Y:S02]  /*0410*/  @P2 LEA R18, P6, R25, R10.reuse, 0x1 ;  /* 0x0000000a19122211 */ /* 0x080fe400078c08ff */
[----:B0-----:R-:W-:-:S04]  /*0420*/  @P0 LEA R12, P3, R16, R10, 0x1 ;  /* 0x0000000a100c0211 */ /* 0x001fc800078608ff */
[-C--:B------:R-:W-:Y:S02]  /*0430*/  @P0 LEA.HI.X R13, R16, R11.reuse, R14, 0x1, P3 ;  /* 0x0000000b100d0211 */ /* 0x080fe400018f0c0e */
[-C--:B------:R-:W-:Y:S02]  /*0440*/  @P1 LEA R14, P3, R15, R10.reuse, 0x1 ;  /* 0x0000000a0f0e1211 */ /* 0x080fe400078608ff */
[----:B------:R-:W-:Y:S02]  /*0450*/  @P4 LEA R16, P5, R27, R10, 0x1 ;  /* 0x0000000a1b104211 */ /* 0x000fe400078a08ff */
[-C--:B------:R-:W-:Y:S02]  /*0460*/  @P1 LEA.HI.X R15, R15, R11.reuse, R17, 0x1, P3 ;  /* 0x0000000b0f0f1211 */ /* 0x080fe400018f0c11 */
[-C--:B------:R-:W-:Y:S02]  /*0470*/  @P4 LEA.HI.X R17, R27, R11.reuse, R19, 0x1, P5 ;  /* 0x0000000b1b114211 */ /* 0x080fe400028f0c13 */
[----:B------:R-:W-:Y:S01]  /*0480*/  @P2 LEA.HI.X R19, R25, R11, R22, 0x1, P6 ;  /* 0x0000000b19132211 */ /* 0x000fe200030f0c16 */
[----:B------:R-:W-:-:S04]  /*0490*/  IMAD.MOV.U32 R22, RZ, RZ, R20 ;  /* 0x000000ffff167224 */ /* 0x000fc800078e0014 */
[----:B------:R-:W-:-:S04]  /*04a0*/  IMAD.WIDE.U32 R22, R7, 0x4, R22 ;  /* 0x0000000407167825 */ /* 0x000fc800078e0016 */
[----:B------:R-:W-:Y:S01]  /*04b0*/  IMAD.MOV.U32 R20, RZ, RZ, R22 ;  /* 0x000000ffff147224 */ /* 0x000fe200078e0016 */
        /* <DEDUP_REMOVED lines=10> */
.L_x_3016:
        /* <DEDUP_REMOVED lines=8> */
.L_x_3018:
        /* <DEDUP_REMOVED lines=22> */
.L_x_3019:
        /* <DEDUP_REMOVED lines=12> */
.L_x_7979:


//--------------------- .text._ZN2at6native55_GLOBAL__N__de093ff9_22_ForeachBinaryOpList_cu_a911ec4325multi_tensor_apply_kernelINS1_18TensorListMetadataILi2EEENS1_14UnaryOpFunctorIsLi2ELi1ELi1EEEJNS0_4CopyIssEEEEEvT_T0_DpT1_ --------------------------
	.section	.text._ZN2at6native55_GLOBAL__N__de093ff9_22_ForeachBinaryOpList_cu_a911ec4325multi_tensor_apply_kernelINS1_18TensorListMetadataILi2EEENS1_14UnaryOpFunctorIsLi2ELi1ELi1EEEJNS0_4CopyIssEEEEEvT_T0_DpT1_,"ax",@progbits
	.align	128
.text._ZN2at6native55_GLOBAL__N__de093ff9_22_ForeachBinaryOpList_cu_a911ec4325multi_tensor_apply_kernelINS1_18TensorListMetadataILi2EEENS1_14UnaryOpFunctorIsLi2ELi1ELi1EEEJNS0_4CopyIssEEEEEvT_T0_DpT1_:
        .type           _ZN2at6native55_GLOBAL__N__de093ff9_22_ForeachBinaryOpList_cu_a911ec4325multi_tensor_apply_kernelINS1_18TensorListMetadataILi2EEENS1_14UnaryOpFunctorIsLi2ELi1ELi1EEEJNS0_4CopyIssEEEEEvT_T0_DpT1_,@function
        .size           _ZN2at6native55_GLOBAL__N__de093ff9_22_ForeachBinaryOpList_cu_a911ec4325multi_tensor_apply_kernelINS1_18TensorListMetadataILi2EEENS1_14UnaryOpFunctorIsLi2ELi1ELi1EEEJNS0_4CopyIssEEEEEvT_T0_DpT1_,(.L_x_7980 - _ZN2at6native55_GLOBAL__N__de093ff9_22_ForeachBinaryOpList_cu_a911ec4325multi_tensor_apply_kernelINS1_18TensorListMetadataILi2EEENS1_14UnaryOpFunctorIsLi2ELi1ELi1EEEJNS0_4CopyIssEEEEEvT_T0_DpT1_)
        .other          _ZN2at6native55_GLOBAL__N__de093ff9_22_ForeachBinaryOpList_cu_a911ec4325multi_tensor_apply_kernelINS1_18TensorListMetadataILi2EEENS1_14UnaryOpFunctorIsLi2ELi1ELi1EEEJNS0_4CopyIssEEEEEvT_T0_DpT1_,@"STO_CUDA_ENTRY STV_DEFAULT"
_ZN2at6native55_GLOBAL__N__de093ff9_22_ForeachBinaryOpList_cu_a911ec4325multi_tensor_apply_kernelINS1_18TensorListMetadataILi2EEENS1_14UnaryOpFunctorIsLi2ELi1ELi1EEEJNS0_4CopyIssEEEEEvT_T0_DpT1_:
        /* <DEDUP_REMOVED lines=26> */
.L_x_3021:
        /* <DEDUP_REMOVED lines=27> */
[-C--:B------:R-:W-:Y:S02]  /*0350*/  @P0 LEA.HI.X R17, R18, R13.reuse, R20, 0x1, P5 ;  /* 0x0000000d12110211 */ /* 0x080fe400028f0c14 */
[C---:B------:R-:W-:Y:S02]  /*0360*/  @P1 LEA R14, P5, R5.reuse, R12, 0x1 ;  /* 0x0000000c050e1211 */ /* 0x040fe400078a08ff */
[----:B------:R-:W-:Y:S01]  /*0370*/  PRMT R23, RZ, 0x7610, R23 ;  /* 0x00007610ff177816 */ /* 0x000fe20000000017 */
[----:B------:R0:W2:Y:S01]  /*0380*/  @P0 LDG.E.U16 R25, desc[UR4][R16.64] ;  /* 0x0000000410190981 */ /* 0x0000a2000c1e1500 */
[----:B------:R-:W-:-:S02]  /*0390*/  @P1 LEA.HI.X R15, R5, R13, R6, 0x1, P5 ;  /* 0x0000000d050f1211 */ /* 0x000fc400028f0c06 */
        /* <DEDUP_REMOVED lines=8> */
[----:B------:R0:W5:Y:S02]  /*0420*/  @P4 LDG.E.U16 R22, desc[UR4][R14.64] ;  /* 0x000000040e164981 */ /* 0x000164000c1e1500 */
        /* <DEDUP_REMOVED lines=19> */
.L_x_3020:
        /* <DEDUP_REMOVED lines=8> */
.L_x_3022:
        /* <DEDUP_REMOVED lines=15> */
[----:B--2---:R0:W-:-:S12]  /*06d0*/  STG.E.64 desc[UR4][R6.64], R4 ;  /* 0x0000000406007986 */ /* 0x0041d8000c101b04 */
[----:B------:R-:W-:Y:S05]  /*06e0*/  @!P0 BRA P1, `(.L_x_3022) ;  /* 0xfffffffc00bc8947 */ /* 0x000fea000083ffff */
[----:B------:R-:W-:Y:S05]  /*06f0*/  EXIT ;  /* 0x000000000000794d */ /* 0x000fea0003800000 */
.L_x_3023:
        /* <DEDUP_REMOVED lines=16> */
.L_x_7980:


//--------------------- .text._ZN2at6native55_GLOBAL__N__de093ff9_22_ForeachBinaryOpList_cu_a911ec4325multi_tensor_apply_kernelINS1_18TensorListMetadataILi2EEENS1_11CopyFunctorIlN3c1015Float8_e5m2fnuzELi2ELi1ELi1EEEJNS0_4CopyIlS7_EEEEEvT_T0_DpT1_ --------------------------
	.section	.text._ZN2at6native55_GLOBAL__N__de093ff9_22_ForeachBinaryOpList_cu_a911ec4325multi_tensor_apply_kernelINS1_18TensorListMetadataILi2EEENS1_11CopyFunctorIlN3c1015Float8_e5m2fnuzELi2ELi1ELi1EEEJNS0_4CopyIlS7_EEEEEvT_T0_DpT1_,"ax",@progbits
	.align	128
.text._ZN2at6native55_GLOBAL__N__de093ff9_22_ForeachBinaryOpList_cu_a911ec4325multi_tensor_apply_kernelINS1_18TensorListMetadataILi2EEENS1_11CopyFunctorIlN3c1015Float8_e5m2fnuzELi2ELi1ELi1EEEJNS0_4CopyIlS7_EEEEEvT_T0_DpT1_:
        .type           _ZN2at6native55_GLOBAL__N__de093ff9_22_ForeachBinaryOpList_cu_a911ec4325multi_tensor_apply_kernelINS1_18TensorListMetadataILi2EEENS1_11CopyFunctorIlN3c1015Float8_e5m2fnuzELi2ELi1ELi1EEEJNS0_4CopyIlS7_EEEEEvT_T0_DpT1_,@function
        .size           _ZN2at6native55_GLOBAL__N__de093ff9_22_ForeachBinaryOpList_cu_a911ec4325multi_tensor_apply_kernelINS1_18TensorListMetadataILi2EEENS1_11CopyFunctorIlN3c1015Float8_e5m2fnuzELi2ELi1ELi1EEEJNS0_4CopyIlS7_EEEEEvT_T0_DpT1_,(.L_x_7981 - _ZN2at6native55_GLOBAL__N__de093ff9_22_ForeachBinaryOpList_cu_a911ec4325multi_tensor_apply_kernelINS1_18TensorListMetadataILi2EEENS1_11CopyFunctorIlN3c1015Float8_e5m2fnuzELi2ELi1ELi1EEEJNS0_4CopyIlS7_EEEEEvT_T0_DpT1_)
        .other          _ZN2at6native55_GLOBAL__N__de093ff9_22_ForeachBinaryOpList_cu_a911ec4325multi_tensor_apply_kernelINS1_18TensorListMetadataILi2EEENS1_11CopyFunctorIlN3c1015Float8_e5m2fnuzELi2ELi1ELi1EEEJNS0_4CopyIlS7_EEEEEvT_T0_DpT1_,@"STO_CUDA_ENTRY STV_DEFAULT"
_ZN2at6native55_GLOBAL__N__de093ff9_22_ForeachBinaryOpList_cu_a911ec4325multi_tensor_apply_kernelINS1_18TensorListMetadataILi2EEENS1_11CopyFunctorIlN3c1015Float8_e5m2fnuzELi2ELi1ELi1EEEJNS0_4CopyIlS7_EEEEEvT_T0_DpT1_:
        /* <DEDUP_REMOVED lines=29> */
.L_x_3041:
        /* <DEDUP_REMOVED lines=38> */
[----:B------:R-:W-:Y:S02]  /*0430*/  CS2R R28, SRZ ;  /* 0x00000000001c7805 */ /* 0x000fe4000001ff00 */
        /* <DEDUP_REMOVED lines=19> */
.L_x_3028:
[----:B------:R-:W-:Y:S05]  /*0570*/  BSYNC B1 ;  /* 0x0000000000017941 */ /* 0x000fea0003800000 */
.L_x_3027:
[----:B------:R-:W-:Y:S01]  /*0580*/  IMAD.SHL.U32 R9, R9, 0x200000, RZ ;  /* 0x0020000009097824 */ /* 0x000fe200078e00ff */
[----:B------:R-:W-:-:S04]  /*0590*/  LEA R8, R8, 0x37800000, 0x17 ;  /* 0x3780000008087811 */ /* 0x000fc800078eb8ff */
[----:B------:R-:W-:-:S07]  /*05a0*/  LOP3.LUT R29, R8, R9, R29, 0xfe, !PT ;  /* 0x00000009081d7212 */ /* 0x000fce00078efe1d */
.L_x_3026:
[----:B------:R-:W-:Y:S05]  /*05b0*/  BSYNC B0 ;  /* 0x0000000000007941 */ /* 0x000fea0003800000 */
.L_x_3025:
        /* <DEDUP_REMOVED lines=20> */
.L_x_3032:
[----:B------:R-:W-:Y:S05]  /*0700*/  BSYNC B1 ;  /* 0x0000000000017941 */ /* 0x000fea0003800000 */
.L_x_3031:
[----:B------:R-:W-:Y:S01]  /*0710*/  IMAD.SHL.U32 R9, R9, 0x200000, RZ ;  /* 0x0020000009097824 */ /* 0x000fe200078e00ff */
[----:B------:R-:W-:-:S04]  /*0720*/  LEA R11, R8, 0x37800000, 0x17 ;  /* 0x37800000080b7811 */ /* 0x000fc800078eb8ff */
[----:B------:R-:W-:-:S07]  /*0730*/  LOP3.LUT R28, R11, R9, R28, 0xfe, !PT ;  /* 0x000000090b1c7212 */ /* 0x000fce00078efe1c */
.L_x_3030:
[----:B------:R-:W-:Y:S05]  /*0740*/  BSYNC B0 ;  /* 0x0000000000007941 */ /* 0x000fea0003800000 */
.L_x_3029:
        /* <DEDUP_REMOVED lines=22> */
.L_x_3036:
[----:B------:R-:W-:Y:S05]  /*08b0*/  BSYNC B1 ;  /* 0x0000000000017941 */ /* 0x000fea0003800000 */
.L_x_3035:
[----:B------:R-:W-:Y:S01]  /*08c0*/  IMAD.SHL.U32 R9, R9, 0x200000, RZ ;  /* 0x0020000009097824 */ /* 0x000fe200078e00ff */
[----:B------:R-:W-:-:S04]  /*08d0*/  LEA R11, R8, 0x37800000, 0x17 ;  /* 0x37800000080b7811 */ /* 0x000fc800078eb8ff */
[----:B------:R-:W-:-:S07]  /*08e0*/  LOP3.LUT R12, R11, R9, R12, 0xfe, !PT ;  /* 0x000000090b0c7212 */ /* 0x000fce00078efe0c */
.L_x_3034:
[----:B------:R-:W-:Y:S05]  /*08f0*/  BSYNC B0 ;  /* 0x0000000000007941 */ /* 0x000fea0003800000 */
.L_x_3033:
        /* <DEDUP_REMOVED lines=21> */
.L_x_3040:
[----:B------:R-:W-:Y:S05]  /*0a50*/  BSYNC B1 ;  /* 0x0000000000017941 */ /* 0x000fea0003800000 */
.L_x_3039:
[----:B------:R-:W-:Y:S01]  /*0a60*/  IMAD.SHL.U32 R9, R9, 0x200000, RZ ;  /* 0x0020000009097824 */ /* 0x000fe200078e00ff */
[----:B------:R-:W-:-:S04]  /*0a70*/  LEA R8, R8, 0x37800000, 0x17 ;  /* 0x3780000008087811 */ /* 0x000fc800078eb8ff */
[----:B------:R-:W-:-:S07]  /*0a80*/  LOP3.LUT R19, R8, R9, R19, 0xfe, !PT ;  /* 0x0000000908137212 */ /* 0x000fce00078efe13 */
.L_x_3038:
[----:B------:R-:W-:Y:S05]  /*0a90*/  BSYNC B0 ;  /* 0x0000000000007941 */ /* 0x000fea0003800000 */
.L_x_3037:
[----:B------:R-:W-:Y:S01]  /*0aa0*/  @P0 LEA R14, P4, R15, UR8, 0x3 ;  /* 0x000000080f0e0c11 */ /* 0x000fe2000f8818ff */
[----:B------:R-:W0:Y:S01]  /*0ab0*/  @P0 F2I.S64.TRUNC R8, R29 ;  /* 0x0000001d00080311 */ /* 0x000e22000020d900 */
[----:B------:R-:W-:Y:S01]  /*0ac0*/  @P1 LEA R16, P5, R17, UR8, 0x3 ;  /* 0x0000000811101c11 */ /* 0x000fe2000f8a18ff */
[----:B------:R-:W-:Y:S01]  /*0ad0*/  IMAD.WIDE.U32 R6, R4, 0x4, R6 ;  /* 0x0000000404067825 */ /* 0x000fe200078e0006 */
[----:B------:R-:W-:Y:S02]  /*0ae0*/  @P0 LEA.HI.X R15, R15, UR9, R18, 0x3, P4 ;  /* 0x000000090f0f0c11 */ /* 0x000fe4000a0f1c12 */
[----:B------:R-:W-:Y:S02]  /*0af0*/  @P1 LEA.HI.X R17, R17, UR9, R20, 0x3, P5 ;  /* 0x0000000911111c11 */ /* 0x000fe4000a8f1c14 */
[----:B------:R-:W-:Y:S01]  /*0b00*/  @P2 LEA R20, P4, R21, UR8, 0x3 ;  /* 0x0000000815142c11 */ /* 0x000fe2000f8818ff */
[----:B------:R-:W1:Y:S01]  /*0b10*/  @P1 F2I.S64.TRUNC R10, R28 ;  /* 0x0000001c000a1311 */ /* 0x000e62000020d900 */
[----:B------:R-:W-:-:S02]  /*0b20*/  @P3 LEA R22, P5, R5, UR8, 0x3 ;  /* 0x0000000805163c11 */ /* 0x000fc4000f8a18ff */
[----:B------:R-:W-:Y:S02]  /*0b30*/  @P2 LEA.HI.X R21, R21, UR9, R24, 0x3, P4 ;  /* 0x0000000915152c11 */ /* 0x000fe4000a0f1c18 */
[----:B------:R-:W-:Y:S01]  /*0b40*/  @P3 LEA.HI.X R23, R5, UR9, R26, 0x3, P5 ;  /* 0x0000000905173c11 */ /* 0x000fe2000a8f1c1a */
[----:B0-----:R2:W-:Y:S02]  /*0b50*/  @P0 STG.E.64 desc[UR10][R14.64], R8 ;  /* 0x000000080e000986 */ /* 0x0015e4000c101b0a */
[----:B------:R-:W0:Y:S01]  /*0b60*/  @P2 F2I.S64.TRUNC R12, R12 ;  /* 0x0000000c000c2311 */ /* 0x000e22000020d900 */
[----:B------:R-:W-:-:S04]  /*0b70*/  ISETP.GE.U32.AND P0, PT, R6, 0x10000, PT ;  /* 0x000100000600780c */ /* 0x000fc80003f06070 */
[----:B------:R-:W-:Y:S01]  /*0b80*/  ISETP.GE.U32.AND.EX P0, PT, R7, RZ, PT, P0 ;  /* 0x000000ff0700720c */ /* 0x000fe20003f06100 */
[----:B-1----:R2:W-:Y:S02]  /*0b90*/  @P1 STG.E.64 desc[UR10][R16.64], R10 ;  /* 0x0000000a10001986 */ /* 0x0025e4000c101b0a */
[----:B------:R-:W1:Y:S01]  /*0ba0*/  @P3 F2I.S64.TRUNC R18, R19 ;  /* 0x0000001300123311 */ /* 0x000e62000020d900 */
[----:B------:R-:W-:-:S04]  /*0bb0*/  ISETP.LT.U32.AND P1, PT, R6, UR13, PT ;  /* 0x0000000d06007c0c */ /* 0x000fc8000bf21070 */
[----:B------:R-:W-:Y:S01]  /*0bc0*/  ISETP.LT.AND.EX P1, PT, R7, UR6, PT, P1 ;  /* 0x0000000607007c0c */ /* 0x000fe2000bf21310 */
[----:B0-----:R2:W-:Y:S04]  /*0bd0*/  @P2 STG.E.64 desc[UR10][R20.64], R12 ;  /* 0x0000000c14002986 */ /* 0x0015e8000c101b0a */
[----:B-1----:R2:W-:Y:S08]  /*0be0*/  @P3 STG.E.64 desc[UR10][R22.64], R18 ;  /* 0x0000001216003986 */ /* 0x0025f0000c101b0a */
[----:B------:R-:W-:Y:S05]  /*0bf0*/  @!P0 BRA P1, `(.L_x_3041) ;  /* 0xfffffff400748947 */ /* 0x000fea000083ffff */
[----:B------:R-:W-:Y:S05]  /*0c00*/  EXIT ;  /* 0x000000000000794d */ /* 0x000fea0003800000 */
.L_x_3024:
        /* <DEDUP_REMOVED lines=8> */
.L_x_3058:
        /* <DEDUP_REMOVED lines=30> */
.L_x_3045:
[----:B------:R-:W-:Y:S05]  /*0e70*/  BSYNC B1 ;  /* 0x0000000000017941 */ /* 0x000fea0003800000 */
.L_x_3044:
[----:B------:R-:W-:Y:S01]  /*0e80*/  LEA R8, R5, 0x37800000, 0x17 ;  /* 0x3780000005087811 */ /* 0x000fe200078eb8ff */
[----:B------:R-:W-:-:S05]  /*0e90*/  IMAD.SHL.U32 R5, R7, 0x200000, RZ ;  /* 0x0020000007057824 */ /* 0x000fca00078e00ff */
[----:B------:R-:W-:-:S07]  /*0ea0*/  LOP3.LUT R5, R8, R5, R9, 0xfe, !PT ;  /* 0x0000000508057212 */ /* 0x000fce00078efe09 */
.L_x_3043:
[----:B------:R-:W-:Y:S05]  /*0eb0*/  BSYNC B0 ;  /* 0x0000000000007941 */ /* 0x000fea0003800000 */
.L_x_3042:
        /* <DEDUP_REMOVED lines=21> */
.L_x_3049:
[----:B------:R-:W-:Y:S05]  /*1010*/  BSYNC B1 ;  /* 0x0000000000017941 */ /* 0x000fea0003800000 */
.L_x_3048:
[----:B------:R-:W-:Y:S01]  /*1020*/  LEA R9, R6, 0x37800000, 0x17 ;  /* 0x3780000006097811 */ /* 0x000fe200078eb8ff */
[----:B------:R-:W-:-:S05]  /*1030*/  IMAD.SHL.U32 R6, R7, 0x200000, RZ ;  /* 0x0020000007067824 */ /* 0x000fca00078e00ff */
[----:B------:R-:W-:-:S07]  /*1040*/  LOP3.LUT R6, R9, R6, R10, 0xfe, !PT ;  /* 0x0000000609067212 */ /* 0x000fce00078efe0a */
.L_x_3047:
[----:B------:R-:W-:Y:S05]  /*1050*/  BSYNC B0 ;  /* 0x0000000000007941 */ /* 0x000fea0003800000 */
.L_x_3046:
        /* <DEDUP_REMOVED lines=23> */
.L_x_3053:
[----:B------:R-:W-:Y:S05]  /*11d0*/  BSYNC B1 ;  /* 0x0000000000017941 */ /* 0x000fea0003800000 */
.L_x_3052:
[----:B------:R-:W-:Y:S01]  /*11e0*/  IMAD.SHL.U32 R4, R4, 0x200000, RZ ;  /* 0x0020000004047824 */ /* 0x000fe200078e00ff */
[----:B------:R-:W-:-:S04]  /*11f0*/  LEA R7, R7, 0x37800000, 0x17 ;  /* 0x3780000007077811 */ /* 0x000fc800078eb8ff */
[----:B------:R-:W-:-:S07]  /*1200*/  LOP3.LUT R12, R7, R4, R12, 0xfe, !PT ;  /* 0x00000004070c7212 */ /* 0x000fce00078efe0c */
.L_x_3051:
[----:B------:R-:W-:Y:S05]  /*1210*/  BSYNC B0 ;  /* 0x0000000000007941 */ /* 0x000fea0003800000 */
.L_x_3050:
        /* <DEDUP_REMOVED lines=21> */
.L_x_3057:
[----:B------:R-:W-:Y:S05]  /*1370*/  BSYNC B1 ;  /* 0x0000000000017941 */ /* 0x000fea0003800000 */
.L_x_3056:
[----:B------:R-:W-:Y:S01]  /*1380*/  IMAD.SHL.U32 R2, R2, 0x200000, RZ ;  /* 0x0020000002027824 */ /* 0x000fe200078e00ff */
[----:B------:R-:W-:-:S04]  /*1390*/  LEA R7, R4, 0x37800000, 0x17 ;  /* 0x3780000004077811 */ /* 0x000fc800078eb8ff */
[----:B------:R-:W-:-:S07]  /*13a0*/  LOP3.LUT R14, R7, R2, R14, 0xfe, !PT ;  /* 0x00000002070e7212 */ /* 0x000fce00078efe0e */
.L_x_3055:
[----:B------:R-:W-:Y:S05]  /*13b0*/  BSYNC B0 ;  /* 0x0000000000007941 */ /* 0x000fea0003800000 */
.L_x_3054:
[----:B------:R-:W-:Y:S01]  /*13c0*/  F2I.S64.TRUNC R6, R6 ;  /* 0x0000000600067311 */ /* 0x000fe2000020d900 */
[----:B------:R-:W-:-:S04]  /*13d0*/  LEA R8, P0, R0, UR8, 0x5 ;  /* 0x0000000800087c11 */ /* 0x000fc8000f8028ff */
[C-C-:B------:R-:W-:Y:S02]  /*13e0*/  LEA.HI.X R9, R0.reuse, UR9, R3.reuse, 0x5, P0 ;  /* 0x0000000900097c11 */ /* 0x140fe400080f2c03 */
[----:B------:R-:W-:Y:S01]  /*13f0*/  IADD3 R0, P0, R0, UR5, RZ ;  /* 0x0000000500007c10 */ /* 0x000fe2000ff1e0ff */
[----:B------:R-:W0:Y:S03]  /*1400*/  F2I.S64.TRUNC R4, R5 ;  /* 0x0000000500047311 */ /* 0x000e26000020d900 */
[C---:B------:R-:W-:Y:S01]  /*1410*/  ISETP.LT.U32.AND P1, PT, R0.reuse, 0x4000, PT ;  /* 0x000040000000780c */ /* 0x040fe20003f21070 */
[----:B------:R-:W-:Y:S02]  /*1420*/  IMAD.SHL.U32 R2, R0, 0x4, RZ ;  /* 0x0000000400027824 */ /* 0x000fe400078e00ff */
[----:B------:R-:W-:Y:S02]  /*1430*/  IMAD.X R3, RZ, RZ, R3, P0 ;  /* 0x000000ffff037224 */ /* 0x000fe400000e0603 */
[----:B------:R-:W-:Y:S01]  /*1440*/  F2I.S64.TRUNC R14, R14 ;  /* 0x0000000e000e7311 */ /* 0x000fe2000020d900 */
[----:B------:R-:W-:-:S02]  /*1450*/  ISETP.GE.U32.AND P0, PT, R2, UR13, PT ;  /* 0x0000000d02007c0c */ /* 0x000fc4000bf06070 */
[----:B------:R-:W-:Y:S02]  /*1460*/  SHF.L.U64.HI R2, R0, 0x2, R3 ;  /* 0x0000000200027819 */ /* 0x000fe40000010203 */
[----:B------:R-:W-:Y:S01]  /*1470*/  ISETP.LT.U32.AND.EX P1, PT, R3, RZ, PT, P1 ;  /* 0x000000ff0300720c */ /* 0x000fe20003f21110 */
[----:B0-----:R0:W-:Y:S02]  /*1480*/  STG.E.128 desc[UR10][R8.64], R4 ;  /* 0x0000000408007986 */ /* 0x0011e4000c101d0a */
[----:B------:R-:W1:Y:S01]  /*1490*/  F2I.S64.TRUNC R12, R12 ;  /* 0x0000000c000c7311 */ /* 0x000e62000020d900 */
[----:B------:R-:W-:Y:S01]  /*14a0*/  ISETP.GE.AND.EX P0, PT, R2, UR6, PT, P0 ;  /* 0x0000000602007c0c */ /* 0x000fe2000bf06300 */
[----:B-1----:R0:W-:-:S12]  /*14b0*/  STG.E.128 desc[UR10][R8.64+0x10], R12 ;  /* 0x0000100c08007986 */ /* 0x0021d8000c101d0a */
[----:B------:R-:W-:Y:S05]  /*14c0*/  @!P0 BRA P1, `(.L_x_3058) ;  /* 0xfffffff400f08947 */ /* 0x000fea000083ffff */
[----:B------:R-:W-:Y:S05]  /*14d0*/  EXIT ;  /* 0x000000000000794d */ /* 0x000fea0003800000 */
.L_x_3059:
        /* <DEDUP_REMOVED lines=10> */
.L_x_7981:


//--------------------- .text._ZN2at6native55_GLOBAL__N__de093ff9_22_ForeachBinaryOpList_cu_a911ec4325multi_tensor_apply_kernelINS1_18TensorListMetadataILi2EEENS1_11CopyFunctorIlN3c1011Float8_e5m2ELi2ELi1ELi1EEEJNS0_4CopyIlS7_EEEEEvT_T0_DpT1_ --------------------------
	.section	.text._ZN2at6native55_GLOBAL__N__de093ff9_22_ForeachBinaryOpList_cu_a911ec4325multi_tensor_apply_kernelINS1_18TensorListMetadataILi2EEENS1_11CopyFunctorIlN3c1011Float8_e5m2ELi2ELi1ELi1EEEJNS0_4CopyIlS7_EEEEEvT_T0_DpT1_,"ax",@progbits
	.align	128
.text._ZN2at6native55_GLOBAL__N__de093ff9_22_ForeachBinaryOpList_cu_a911ec4325multi_tensor_apply_kernelINS1_18TensorListMetadataILi2EEENS1_11CopyFunctorIlN3c1011Float8_e5m2ELi2ELi1ELi1EEEJNS0_4CopyIlS7_EEEEEvT_T0_DpT1_:
        .type           _ZN2at6native55_GLOBAL__N__de093ff9_22_ForeachBinaryOpList_cu_a911ec4325multi_tensor_apply_kernelINS1_18TensorListMetadataILi2EEENS1_11CopyFunctorIlN3c1011Float8_e5m2ELi2ELi1ELi1EEEJNS0_4CopyIlS7_EEEEEvT_T0_DpT1_,@function
        .size           _ZN2at6native55_GLOBAL__N__de093ff9_22_ForeachBinaryOpList_cu_a911ec4325multi_tensor_apply_kernelINS1_18TensorListMetadataILi2EEENS1_11CopyFunctorIlN3c1011Float8_e5m2ELi2ELi1ELi1EEEJNS0_4CopyIlS7_EEEEEvT_T0_DpT1_,(.L_x_7982 - _ZN2at6native55_GLOBAL__N__de093ff9_22_ForeachBinaryOpList_cu_a911ec4325multi_tensor_apply_kernelINS1_18TensorListMetadataILi2EEENS1_11CopyFunctorIlN3c1011Float8_e5m2ELi2ELi1ELi1EEEJNS0_4CopyIlS7_EEEEEvT_T0_DpT1_)
        .other          _ZN2at6native55_GLOBAL__N__de093ff9_22_ForeachBinaryOpList_cu_a911ec4325multi_tensor_apply_kernelINS1_18TensorListMetadataILi2EEENS1_11CopyFunctorIlN3c1011Float8_e5m2ELi2ELi1ELi1EEEJNS0_4CopyIlS7_EEEEEvT_T0_DpT1_,@"STO_CUDA_ENTRY STV_DEFAULT"
_ZN2at6native55_GLOBAL__N__de093ff9_22_ForeachBinaryOpList_cu_a911ec4325multi_tensor_apply_kernelINS1_18TensorListMetadataILi2EEENS1_11CopyFunctorIlN3c1011Float8_e5m2ELi2ELi1ELi1EEEJNS0_4CopyIlS7_EEEEEvT_T0_DpT1_:
        /* <DEDUP_REMOVED lines=29> */
.L_x_3061:
[----:B0---4-:R-:W-:Y:S01]  /*01d0*/  IADD3 R20, P0, R2, R24, RZ ;  /* 0x0000001802147210 */ /* 0x011fe20007f1e0ff */
        /* <DEDUP_REMOVED lines=18> */
[----:B------:R-:W-:Y:S01]  /*0300*/  ISETP.GE.U32.AND P5, PT, R26, 0x10000, PT ;  /* 0x000100001a00780c */ /* 0x000fe20003fa6070 */
[----:B------:R-:W-:Y:S01]  /*0310*/  IMAD.X R7, RZ, RZ, R15, P3 ;  /* 0x000000ffff077224 */ /* 0x000fe200018e060f */
[----:B------:R-:W-:Y:S02]  /*0320*/  ISETP.GE.U32.AND P2, PT, R28, 0x10000, PT ;  /* 0x000100001c00780c */ /* 0x000fe40003f46070 */
[----:B------:R-:W-:-:S02]  /*0330*/  ISETP.LT.U32.AND P4, PT, R26, UR13, PT ;  /* 0x0000000d1a007c0c */ /* 0x000fc4000bf81070 */
[----:B------:R-:W-:Y:S02]  /*0340*/  ISETP.GE.U32.AND.EX P5, PT, R7, RZ, PT, P5 ;  /* 0x000000ff0700720c */ /* 0x000fe40003fa6150 */
[----:B------:R-:W-:Y:S02]  /*0350*/  @P0 IADD3 R12, P6, R18, UR14, RZ ;  /* 0x0000000e120c0c10 */ /* 0x000fe4000ffde0ff */
[----:B------:R-:W-:Y:S02]  /*0360*/  ISETP.LT.U32.AND P3, PT, R28, UR13, PT ;  /* 0x0000000d1c007c0c */ /* 0x000fe4000bf61070 */
[----:B------:R-:W-:Y:S02]  /*0370*/  ISETP.GE.U32.AND.EX P2, PT, R23, RZ, PT, P2 ;  /* 0x000000ff1700720c */ /* 0x000fe40003f46120 */
[----:B------:R-:W-:Y:S02]  /*0380*/  ISETP.LT.AND.EX P4, PT, R7, UR6, !P5, P4 ;  /* 0x0000000607007c0c */ /* 0x000fe4000ef81340 */
[----:B------:R-:W-:-:S02]  /*0390*/  @P0 IADD3.X R13, R17, UR4, RZ, P6, !PT ;  /* 0x00000004110d0c10 */ /* 0x000fc4000b7fe4ff */
[----:B------:R-:W-:-:S03]  /*03a0*/  ISETP.LT.AND.EX P2, PT, R23, UR6, !P2, P3 ;  /* 0x0000000617007c0c */ /* 0x000fc6000d741330 */
[----:B------:R1:W3:Y:S06]  /*03b0*/  @P0 LDG.E.U8 R6, desc[UR10][R12.64] ;  /* 0x0000000a0c060981 */ /* 0x0002ec000c1e1100 */
[----:B------:R-:W-:-:S04]  /*03c0*/  @P4 IADD3 R10, P3, R26, UR14, RZ ;  /* 0x0000000e1a0a4c10 */ /* 0x000fc8000ff7e0ff */
[----:B0-----:R-:W-:Y:S02]  /*03d0*/  @P2 IADD3 R8, P5, R28, UR14, RZ ;  /* 0x0000000e1c082c10 */ /* 0x001fe4000ffbe0ff */
[----:B------:R-:W-:Y:S02]  /*03e0*/  @P4 IADD3.X R11, R7, UR4, RZ, P3, !PT ;  /* 0x00000004070b4c10 */ /* 0x000fe40009ffe4ff */
[----:B------:R-:W-:-:S03]  /*03f0*/  @P2 IADD3.X R9, R23, UR4, RZ, P5, !PT ;  /* 0x0000000417092c10 */ /* 0x000fc6000affe4ff */
[----:B------:R0:W4:Y:S04]  /*0400*/  @P4 LDG.E.U8 R0, desc[UR10][R10.64] ;  /* 0x0000000a0a004981 */ /* 0x000128000c1e1100 */
[----:B------:R5:W5:Y:S01]  /*0410*/  @P2 LDG.E.U8 R4, desc[UR10][R8.64] ;  /* 0x0000000a08042981 */ /* 0x000b62000c1e1100 */
[----:B------:R-:W-:-:S04]  /*0420*/  IMAD.WIDE.U32 R24, R3, 0x4, R24 ;  /* 0x0000000403187825 */ /* 0x000fc800078e0018 */
[----:B--2---:R-:W-:-:S05]  /*0430*/  IMAD.SHL.U32 R14, R5, 0x2000000, RZ ;  /* 0x02000000050e7824 */ /* 0x004fca00078e00ff */
[----:B------:R-:W-:-:S13]  /*0440*/  ISETP.GE.U32.AND P5, PT, R14, 0x8000000, PT ;  /* 0x080000000e00780c */ /* 0x000fda0003fa6070 */
[C---:B-1----:R-:W-:Y:S02]  /*0450*/  @!P5 IMAD.SHL.U32 R12, R5.reuse, 0x100, RZ ;  /* 0x00000100050cd824 */ /* 0x042fe400078e00ff */
[----:B------:R-:W-:Y:S02]  /*0460*/  @P5 IMAD.SHL.U32 R14, R5, 0x200000, RZ ;  /* 0x00200000050e5824 */ /* 0x000fe400078e00ff */
[----:B---3--:R-:W-:Y:S01]  /*0470*/  IMAD.SHL.U32 R16, R6, 0x2000000, RZ ;  /* 0x0200000006107824 */ /* 0x008fe200078e00ff */
[----:B------:R-:W-:Y:S02]  /*0480*/  @!P5 LOP3.LUT R12, R12, 0x7f00, RZ, 0xc0, !PT ;  /* 0x00007f000c0cd812 */ /* 0x000fe400078ec0ff */
[----:B------:R-:W-:Y:S02]  /*0490*/  @P5 LOP3.LUT R14, R14, 0x70000000, RZ, 0xfc, !PT ;  /* 0x700000000e0e5812 */ /* 0x000fe400078efcff */
[----:B------:R-:W-:Y:S02]  /*04a0*/  ISETP.GE.U32.AND P3, PT, R16, 0x8000000, PT ;  /* 0x080000001000780c */ /* 0x000fe40003f66070 */
[----:B------:R-:W-:Y:S01]  /*04b0*/  @!P5 LOP3.LUT R12, R12, 0x3f000000, RZ, 0xfc, !PT ;  /* 0x3f0000000c0cd812 */ /* 0x000fe200078efcff */
[----:B0-----:R-:W-:-:S04]  /*04c0*/  @P5 FMUL.FTZ R11, R14, 1.9259299443872358531e-34 ;  /* 0x078000000e0b5820 */ /* 0x001fc80000410000 */
[----:B------:R-:W-:Y:S01]  /*04d0*/  @!P5 FADD.FTZ R11, R12, -0.5 ;  /* 0xbf0000000c0bd421 */ /* 0x000fe20000010000 */
[----:B----4-:R-:W-:-:S05]  /*04e0*/  IMAD.SHL.U32 R10, R0, 0x2000000, RZ ;  /* 0x02000000000a7824 */ /* 0x010fca00078e00ff */
[----:B-----5:R-:W-:Y:S02]  /*04f0*/  @P3 IMAD.SHL.U32 R9, R6, 0x200000, RZ ;  /* 0x0020000006093824 */ /* 0x020fe400078e00ff */
[----:B------:R-:W-:Y:S01]  /*0500*/  IMAD.SHL.U32 R12, R4, 0x2000000, RZ ;  /* 0x02000000040c7824 */ /* 0x000fe200078e00ff */
[----:B------:R-:W-:Y:S01]  /*0510*/  ISETP.GE.U32.AND P5, PT, R10, 0x8000000, PT ;  /* 0x080000000a00780c */ /* 0x000fe20003fa6070 */
[----:B------:R-:W-:Y:S01]  /*0520*/  @!P3 IMAD.SHL.U32 R8, R6, 0x100, RZ ;  /* 0x000001000608b824 */ /* 0x000fe200078e00ff */
[----:B------:R-:W-:Y:S01]  /*0530*/  @P3 LOP3.LUT R10, R9, 0x70000000, RZ, 0xfc, !PT ;  /* 0x70000000090a3812 */ /* 0x000fe200078efcff */
[----:B------:R-:W-:Y:S01]  /*0540*/  IMAD.SHL.U32 R19, R0, 0x1000000, RZ ;  /* 0x0100000000137824 */ /* 0x000fe200078e00ff */
[----:B------:R-:W-:Y:S02]  /*0550*/  ISETP.GE.U32.AND P6, PT, R12, 0x8000000, PT ;  /* 0x080000000c00780c */ /* 0x000fe40003fc6070 */
[----:B------:R-:W-:Y:S01]  /*0560*/  @!P3 LOP3.LUT R9, R8, 0x7f00, RZ, 0xc0, !PT ;  /* 0x00007f000809b812 */ /* 0x000fe200078ec0ff */
[----:B------:R-:W-:-:S02]  /*0570*/  IMAD.SHL.U32 R8, R5, 0x1000000, RZ ;  /* 0x0100000005087824 */ /* 0x000fc400078e00ff */
[----:B------:R-:W-:Y:S01]  /*0580*/  @P3 FMUL.FTZ R10, R10, 1.9259299443872358531e-34 ;  /* 0x078000000a0a3820 */ /* 0x000fe20000410000 */
[----:B------:R-:W-:Y:S02]  /*0590*/  @!P3 LOP3.LUT R9, R9, 0x3f000000, RZ, 0xfc, !PT ;  /* 0x3f0000000909b812 */ /* 0x000fe400078efcff */
[----:B------:R-:W-:Y:S01]  /*05a0*/  LOP3.LUT R8, R11, 0x80000000, R8, 0xf8, !PT ;  /* 0x800000000b087812 */ /* 0x000fe200078ef808 */
[C---:B------:R-:W-:Y:S02]  /*05b0*/  @P5 IMAD.SHL.U32 R11, R0.reuse, 0x200000, RZ ;  /* 0x00200000000b5824 */ /* 0x040fe400078e00ff */
[----:B------:R-:W-:Y:S01]  /*05c0*/  @!P3 FADD.FTZ R10, R9, -0.5 ;  /* 0xbf000000090ab421 */ /* 0x000fe20000010000 */
[----:B------:R-:W-:Y:S02]  /*05d0*/  @!P5 IMAD.SHL.U32 R9, R0, 0x100, RZ ;  /* 0x000001000009d824 */ /* 0x000fe400078e00ff */
[C---:B------:R-:W-:Y:S01]  /*05e0*/  @P6 IMAD.SHL.U32 R14, R4.reuse, 0x200000, RZ ;  /* 0x00200000040e6824 */ /* 0x040fe200078e00ff */
[----:B------:R-:W-:Y:S01]  /*05f0*/  @P5 LOP3.LUT R12, R11, 0x70000000, RZ, 0xfc, !PT ;  /* 0x700000000b0c5812 */ /* 0x000fe200078efcff */
[----:B------:R-:W-:Y:S01]  /*0600*/  @!P6 IMAD.SHL.U32 R13, R4, 0x100, RZ ;  /* 0x00000100040de824 */ /* 0x000fe200078e00ff */
[----:B------:R-:W-:Y:S01]  /*0610*/  @!P5 LOP3.LUT R9, R9, 0x7f00, RZ, 0xc0, !PT ;  /* 0x00007f000909d812 */ /* 0x000fe200078ec0ff */
[----:B------:R-:W-:Y:S01]  /*0620*/  IMAD.SHL.U32 R11, R6, 0x1000000, RZ ;  /* 0x01000000060b7824 */ /* 0x000fe200078e00ff */
[----:B------:R-:W-:Y:S01]  /*0630*/  @P6 LOP3.LUT R16, R14, 0xfe00000, RZ, 0xc0, !PT ;  /* 0x0fe000000e106812 */ /* 0x000fe200078ec0ff */
[----:B------:R-:W-:Y:S01]  /*0640*/  @P5 FMUL.FTZ R12, R12, 1.9259299443872358531e-34 ;  /* 0x078000000c0c5820 */ /* 0x000fe20000410000 */
[----:B------:R-:W-:-:S02]  /*0650*/  @!P5 LOP3.LUT R14, R9, 0x3f000000, RZ, 0xfc, !PT ;  /* 0x3f000000090ed812 */ /* 0x000fc400078efcff */
[----:B------:R-:W-:Y:S01]  /*0660*/  @!P6 LOP3.LUT R13, R13, 0x7f00, RZ, 0xc0, !PT ;  /* 0x00007f000d0de812 */ /* 0x000fe200078ec0ff */
[----:B------:R-:W0:Y:S01]  /*0670*/  @P1 F2I.S64.TRUNC R8, R8 ;  /* 0x0000000800081311 */ /* 0x000e22000020d900 */
[----:B------:R-:W-:Y:S01]  /*0680*/  @P6 LOP3.LUT R16, R16, 0x70000000, RZ, 0xfc, !PT ;  /* 0x7000000010106812 */ /* 0x000fe200078efcff */
[----:B------:R-:W-:Y:S01]  /*0690*/  @!P5 FADD.FTZ R12, R14, -0.5 ;  /* 0xbf0000000e0cd421 */ /* 0x000fe20000010000 */
[----:B------:R-:W-:Y:S02]  /*06a0*/  @!P6 LOP3.LUT R13, R13, 0x3f000000, RZ, 0xfc, !PT ;  /* 0x3f0000000d0de812 */ /* 0x000fe400078efcff */
[----:B------:R-:W-:Y:S01]  /*06b0*/  LOP3.LUT R10, R10, 0x80000000, R11, 0xf8, !PT ;  /* 0x800000000a0a7812 */ /* 0x000fe200078ef80b */
[----:B------:R-:W-:Y:S01]  /*06c0*/  @P6 FMUL.FTZ R14, R16, 1.9259299443872358531e-34 ;  /* 0x07800000100e6820 */ /* 0x000fe20000410000 */
[----:B------:R-:W-:Y:S01]  /*06d0*/  LOP3.LUT R12, R12, 0x80000000, R19, 0xf8, !PT ;  /* 0x800000000c0c7812 */ /* 0x000fe200078ef813 */
[----:B------:R-:W-:Y:S01]  /*06e0*/  @!P6 FADD.FTZ R14, R13, -0.5 ;  /* 0xbf0000000d0ee421 */ /* 0x000fe20000010000 */
[----:B------:R-:W-:Y:S01]  /*06f0*/  IMAD.SHL.U32 R19, R4, 0x1000000, RZ ;  /* 0x0100000004137824 */ /* 0x000fe200078e00ff */
[----:B------:R-:W-:Y:S01]  /*0700*/  @P0 LEA R16, P5, R18, UR8, 0x3 ;  /* 0x0000000812100c11 */ /* 0x000fe2000f8a18ff */
[----:B------:R-:W1:Y:S03]  /*0710*/  @P0 F2I.S64.TRUNC R10, R10 ;  /* 0x0000000a000a0311 */ /* 0x000e66000020d900 */
[----:B------:R-:W-:-:S02]  /*0720*/  LOP3.LUT R19, R14, 0x80000000, R19, 0xf8, !PT ;  /* 0x800000000e137812 */ /* 0x000fc400078ef813 */
[----:B------:R-:W-:Y:S02]  /*0730*/  @P0 LEA.HI.X R17, R18, UR9, R17, 0x3, P5 ;  /* 0x0000000912110c11 */ /* 0x000fe4000a8f1c11 */
[----:B------:R-:W-:Y:S01]  /*0740*/  @P1 LEA R14, P3, R20, UR8, 0x3 ;  /* 0x00000008140e1c11 */ /* 0x000fe2000f8618ff */
[----:B------:R-:W2:Y:S01]  /*0750*/  @P4 F2I.S64.TRUNC R12, R12 ;  /* 0x0000000c000c4311 */ /* 0x000ea2000020d900 */
[----:B------:R-:W-:Y:S02]  /*0760*/  @P2 LEA R22, P5, R28, UR8, 0x3 ;  /* 0x000000081c162c11 */ /* 0x000fe4000f8a18ff */
[----:B------:R-:W-:Y:S02]  /*0770*/  @P1 LEA.HI.X R15, R20, UR9, R15, 0x3, P3 ;  /* 0x00000009140f1c11 */ /* 0x000fe400098f1c0f */
[----:B------:R-:W-:Y:S02]  /*0780*/  @P4 LEA R20, P3, R26, UR8, 0x3 ;  /* 0x000000081a144c11 */ /* 0x000fe4000f8618ff */
[----:B------:R-:W-:Y:S01]  /*0790*/  @P2 LEA.HI.X R23, R28, UR9, R23, 0x3, P5 ;  /* 0x000000091c172c11 */ /* 0x000fe2000a8f1c17 */
[----:B------:R-:W3:Y:S01]  /*07a0*/  @P2 F2I.S64.TRUNC R18, R19 ;  /* 0x0000001300122311 */ /* 0x000ee2000020d900 */
[----:B------:R-:W-:Y:S01]  /*07b0*/  @P4 LEA.HI.X R21, R26, UR9, R7, 0x3, P3 ;  /* 0x000000091a154c11 */ /* 0x000fe200098f1c07 */
[----:B0-----:R4:W-:Y:S01]  /*07c0*/  @P1 STG.E.64 desc[UR10][R14.64], R8 ;  /* 0x000000080e001986 */ /* 0x0019e2000c101b0a */
[----:B------:R-:W-:-:S03]  /*07d0*/  ISETP.LT.U32.AND P1, PT, R24, UR13, PT ;  /* 0x0000000d18007c0c */ /* 0x000fc6000bf21070 */
[----:B-1----:R4:W-:Y:S01]  /*07e0*/  @P0 STG.E.64 desc[UR10][R16.64], R10 ;  /* 0x0000000a10000986 */ /* 0x0029e2000c101b0a */
[----:B------:R-:W-:Y:S02]  /*07f0*/  ISETP.GE.U32.AND P0, PT, R24, 0x10000, PT ;  /* 0x000100001800780c */ /* 0x000fe40003f06070 */
[C---:B------:R-:W-:Y:S01]  /*0800*/  ISETP.LT.AND.EX P1, PT, R25.reuse, UR6, PT, P1 ;  /* 0x0000000619007c0c */ /* 0x040fe2000bf21310 */
[----:B--2---:R4:W-:Y:S01]  /*0810*/  @P4 STG.E.64 desc[UR10][R20.64], R12 ;  /* 0x0000000c14004986 */ /* 0x0049e2000c101b0a */
[----:B------:R-:W-:-:S03]  /*0820*/  ISETP.GE.U32.AND.EX P0, PT, R25, RZ, PT, P0 ;  /* 0x000000ff1900720c */ /* 0x000fc60003f06100 */
[----:B---3--:R4:W-:Y:S10]  /*0830*/  @P2 STG.E.64 desc[UR10][R22.64], R18 ;  /* 0x0000001216002986 */ /* 0x0089f4000c101b0a */
[----:B------:R-:W-:Y:S05]  /*0840*/  @!P0 BRA P1, `(.L_x_3061) ;  /* 0xfffffff800608947 */ /* 0x000fea000083ffff */
[----:B------:R-:W-:Y:S05]  /*0850*/  EXIT ;  /* 0x000000000000794d */ /* 0x000fea0003800000 */
.L_x_3060:
        /* <DEDUP_REMOVED lines=8> */
.L_x_3062:
        /* <DEDUP_REMOVED lines=13> */
[C---:B------:R-:W-:Y:S01]  /*09b0*/  @!P1 IMAD.SHL.U32 R6, R11.reuse, 0x100, RZ ;  /* 0x000001000b069824 */ /* 0x040fe200078e00ff */
[----:B------:R-:W-:Y:S01]  /*09c0*/  ISETP.GE.U32.AND P0, PT, R8, 0x8000000, PT ;  /* 0x080000000800780c */ /* 0x000fe20003f06070 */
[----:B------:R-:W-:Y:S01]  /*09d0*/  @P1 IMAD.SHL.U32 R7, R11, 0x200000, RZ ;  /* 0x002000000b071824 */ /* 0x000fe200078e00ff */
[----:B------:R-:W-:Y:S01]  /*09e0*/  ISETP.GE.U32.AND P2, PT, R9, 0x8000000, PT ;  /* 0x080000000900780c */ /* 0x000fe20003f46070 */
[C---:B------:R-:W-:Y:S01]  /*09f0*/  @!P3 IMAD.SHL.U32 R8, R5.reuse, 0x100, RZ ;  /* 0x000001000508b824 */ /* 0x040fe200078e00ff */
[----:B------:R-:W-:Y:S01]  /*0a00*/  @!P1 LOP3.LUT R6, R6, 0x7f00, RZ, 0xc0, !PT ;  /* 0x00007f0006069812 */ /* 0x000fe200078ec0ff */
[----:B------:R-:W-:Y:S01]  /*0a10*/  @P3 IMAD.SHL.U32 R9, R5, 0x200000, RZ ;  /* 0x0020000005093824 */ /* 0x000fe200078e00ff */
[----:B------:R-:W-:-:S02]  /*0a20*/  @P1 LOP3.LUT R7, R7, 0x70000000, RZ, 0xfc, !PT ;  /* 0x7000000007071812 */ /* 0x000fc400078efcff */
[----:B------:R-:W-:Y:S02]  /*0a30*/  @!P1 LOP3.LUT R6, R6, 0x3f000000, RZ, 0xfc, !PT ;  /* 0x3f00000006069812 */ /* 0x000fe400078efcff */
[----:B------:R-:W-:Y:S01]  /*0a40*/  @!P3 LOP3.LUT R8, R8, 0x7f00, RZ, 0xc0, !PT ;  /* 0x00007f000808b812 */ /* 0x000fe200078ec0ff */
[----:B------:R-:W-:Y:S01]  /*0a50*/  @P1 FMUL.FTZ R7, R7, 1.9259299443872358531e-34 ;  /* 0x0780000007071820 */ /* 0x000fe20000410000 */
[----:B------:R-:W-:Y:S01]  /*0a60*/  @P3 LOP3.LUT R9, R9, 0x70000000, RZ, 0xfc, !PT ;  /* 0x7000000009093812 */ /* 0x000fe200078efcff */
[----:B------:R-:W-:Y:S01]  /*0a70*/  @!P1 FADD.FTZ R7, R6, -0.5 ;  /* 0xbf00000006079421 */ /* 0x000fe20000010000 */
[----:B------:R-:W-:Y:S01]  /*0a80*/  IMAD.SHL.U32 R6, R11, 0x1000000, RZ ;  /* 0x010000000b067824 */ /* 0x000fe200078e00ff */
[----:B------:R-:W-:Y:S01]  /*0a90*/  @!P3 LOP3.LUT R8, R8, 0x3f000000, RZ, 0xfc, !PT ;  /* 0x3f0000000808b812 */ /* 0x000fe200078efcff */
[----:B------:R-:W-:Y:S02]  /*0aa0*/  IMAD.SHL.U32 R11, R5, 0x1000000, RZ ;  /* 0x01000000050b7824 */ /* 0x000fe400078e00ff */
[----:B------:R-:W-:Y:S01]  /*0ab0*/  @P3 FMUL.FTZ R10, R9, 1.9259299443872358531e-34 ;  /* 0x07800000090a3820 */ /* 0x000fe20000410000 */
[C---:B------:R-:W-:Y:S01]  /*0ac0*/  @!P0 IMAD.SHL.U32 R5, R2.reuse, 0x100, RZ ;  /* 0x0000010002058824 */ /* 0x040fe200078e00ff */
[----:B------:R-:W-:Y:S01]  /*0ad0*/  LOP3.LUT R7, R7, 0x80000000, R6, 0xf8, !PT ;  /* 0x8000000007077812 */ /* 0x000fe200078ef806 */
[----:B------:R-:W-:-:S02]  /*0ae0*/  @P0 IMAD.SHL.U32 R6, R2, 0x200000, RZ ;  /* 0x0020000002060824 */ /* 0x000fc400078e00ff */
[----:B------:R-:W-:Y:S01]  /*0af0*/  @!P3 FADD.FTZ R10, R8, -0.5 ;  /* 0xbf000000080ab421 */ /* 0x000fe20000010000 */
[C---:B------:R-:W-:Y:S01]  /*0b00*/  @!P2 IMAD.SHL.U32 R8, R4.reuse, 0x100, RZ ;  /* 0x000001000408a824 */ /* 0x040fe200078e00ff */
[----:B------:R-:W-:Y:S01]  /*0b10*/  @!P0 LOP3.LUT R5, R5, 0x7f00, RZ, 0xc0, !PT ;  /* 0x00007f0005058812 */ /* 0x000fe200078ec0ff */
[----:B------:R-:W-:Y:S01]  /*0b20*/  @P2 IMAD.SHL.U32 R9, R4, 0x200000, RZ ;  /* 0x0020000004092824 */ /* 0x000fe200078e00ff */
[----:B------:R-:W-:Y:S01]  /*0b30*/  @P0 LOP3.LUT R6, R6, 0xfe00000, RZ, 0xc0, !PT ;  /* 0x0fe0000006060812 */ /* 0x000fe200078ec0ff */
[----:B------:R-:W-:Y:S01]  /*0b40*/  IMAD.SHL.U32 R4, R4, 0x1000000, RZ ;  /* 0x0100000004047824 */ /* 0x000fe200078e00ff */
[----:B------:R-:W-:Y:S02]  /*0b50*/  @!P2 LOP3.LUT R8, R8, 0x7f00, RZ, 0xc0, !PT ;  /* 0x00007f000808a812 */ /* 0x000fe400078ec0ff */
[----:B------:R-:W-:Y:S02]  /*0b60*/  @P0 LOP3.LUT R12, R6, 0x70000000, RZ, 0xfc, !PT ;  /* 0x70000000060c0812 */ /* 0x000fe400078efcff */
[----:B------:R-:W-:Y:S01]  /*0b70*/  @P2 LOP3.LUT R9, R9, 0x70000000, RZ, 0xfc, !PT ;  /* 0x7000000009092812 */ /* 0x000fe200078efcff */
[----:B------:R-:W-:Y:S01]  /*0b80*/  F2I.S64.TRUNC R6, R7 ;  /* 0x0000000700067311 */ /* 0x000fe2000020d900 */
[----:B------:R-:W-:Y:S01]  /*0b90*/  @!P0 LOP3.LUT R5, R5, 0x3f000000, RZ, 0xfc, !PT ;  /* 0x3f00000005058812 */ /* 0x000fe200078efcff */
[----:B------:R-:W-:Y:S01]  /*0ba0*/  @P0 FMUL.FTZ R12, R12, 1.9259299443872358531e-34 ;  /* 0x078000000c0c0820 */ /* 0x000fe20000410000 */
[----:B------:R-:W-:Y:S01]  /*0bb0*/  @!P2 LOP3.LUT R8, R8, 0x3f000000, RZ, 0xfc, !PT ;  /* 0x3f0000000808a812 */ /* 0x000fe200078efcff */
[----:B------:R-:W-:Y:S01]  /*0bc0*/  @P2 FMUL.FTZ R9, R9, 1.9259299443872358531e-34 ;  /* 0x0780000009092820 */ /* 0x000fe20000410000 */
[----:B------:R-:W-:Y:S01]  /*0bd0*/  LOP3.LUT R10, R10, 0x80000000, R11, 0xf8, !PT ;  /* 0x800000000a0a7812 */ /* 0x000fe200078ef80b */
[----:B------:R-:W-:Y:S01]  /*0be0*/  @!P0 FADD.FTZ R12, R5, -0.5 ;  /* 0xbf000000050c8421 */ /* 0x000fe20000010000 */
[----:B------:R-:W-:-:S02]  /*0bf0*/  IMAD.SHL.U32 R5, R2, 0x1000000, RZ ;  /* 0x0100000002057824 */ /* 0x000fc400078e00ff */
[----:B------:R-:W-:Y:S02]  /*0c00*/  @!P2 FADD.FTZ R9, R8, -0.5 ;  /* 0xbf0000000809a421 */ /* 0x000fe40000010000 */
[----:B------:R-:W-:Y:S01]  /*0c10*/  F2I.S64.TRUNC R10, R10 ;  /* 0x0000000a000a7311 */ /* 0x000fe2000020d900 */
[----:B------:R-:W-:Y:S02]  /*0c20*/  LOP3.LUT R5, R12, 0x80000000, R5, 0xf8, !PT ;  /* 0x800000000c057812 */ /* 0x000fe400078ef805 */
[----:B------:R-:W-:Y:S02]  /*0c30*/  LOP3.LUT R9, R9, 0x80000000, R4, 0xf8, !PT ;  /* 0x8000000009097812 */ /* 0x000fe400078ef804 */
[----:B------:R-:W-:-:S03]  /*0c40*/  LEA R12, P0, R3, UR8, 0x5 ;  /* 0x00000008030c7c11 */ /* 0x000fc6000f8028ff */
[----:B------:R-:W0:Y:S01]  /*0c50*/  F2I.S64.TRUNC R4, R5 ;  /* 0x0000000500047311 */ /* 0x000e22000020d900 */
[C---:B------:R-:W-:Y:S02]  /*0c60*/  LEA.HI.X R13, R3.reuse, UR9, R0, 0x5, P0 ;  /* 0x00000009030d7c11 */ /* 0x040fe400080f2c00 */
[----:B------:R-:W-:-:S04]  /*0c70*/  IADD3 R3, P0, R3, UR5, RZ ;  /* 0x0000000503037c10 */ /* 0x000fc8000ff1e0ff */
[C---:B------:R-:W-:Y:S01]  /*0c80*/  ISETP.LT.U32.AND P1, PT, R3.reuse, 0x4000, PT ;  /* 0x000040000300780c */ /* 0x040fe20003f21070 */
[----:B------:R-:W1:Y:S01]  /*0c90*/  F2I.S64.TRUNC R8, R9 ;  /* 0x0000000900087311 */ /* 0x000e62000020d900 */
[----:B------:R-:W-:Y:S02]  /*0ca0*/  IMAD.SHL.U32 R2, R3, 0x4, RZ ;  /* 0x0000000403027824 */ /* 0x000fe400078e00ff */
[----:B------:R-:W-:-:S03]  /*0cb0*/  IMAD.X R0, RZ, RZ, R0, P0 ;  /* 0x000000ffff007224 */ /* 0x000fc600000e0600 */
[----:B------:R-:W-:Y:S01]  /*0cc0*/  ISETP.GE.U32.AND P0, PT, R2, UR13, PT ;  /* 0x0000000d02007c0c */ /* 0x000fe2000bf06070 */
[----:B0-----:R0:W-:Y:S01]  /*0cd0*/  STG.E.128 desc[UR10][R12.64], R4 ;  /* 0x000000040c007986 */ /* 0x0011e2000c101d0a */
[----:B------:R-:W-:Y:S02]  /*0ce0*/  SHF.L.U64.HI R2, R3, 0x2, R0 ;  /* 0x0000000203027819 */ /* 0x000fe40000010200 */
[----:B------:R-:W-:Y:S02]  /*0cf0*/  ISETP.LT.U32.AND.EX P1, PT, R0, RZ, PT, P1 ;  /* 0x000000ff0000720c */ /* 0x000fe40003f21110 */
[----:B------:R-:W-:Y:S01]  /*0d00*/  ISETP.GE.AND.EX P0, PT, R2, UR6, PT, P0 ;  /* 0x0000000602007c0c */ /* 0x000fe2000bf06300 */
[----:B-1----:R0:W-:-:S12]  /*0d10*/  STG.E.128 desc[UR10][R12.64+0x10], R8 ;  /* 0x000010080c007986 */ /* 0x0021d8000c101d0a */
[----:B------:R-:W-:Y:S05]  /*0d20*/  @!P0 BRA P1, `(.L_x_3062) ;  /* 0xfffffff800ec8947 */ /* 0x000fea000083ffff */
[----:B------:R-:W-:Y:S05]  /*0d30*/  EXIT ;  /* 0x000000000000794d */ /* 0x000fea0003800000 */
.L_x_3063:
        /* <DEDUP_REMOVED lines=12> */
.L_x_7982:


//--------------------- .text._ZN2at6native55_GLOBAL__N__de093ff9_22_ForeachBinaryOpList_cu_a911ec4325multi_tensor_apply_kernelINS1_18TensorListMetadataILi2EEENS1_11CopyFunctorIlN3c1015Float8_e4m3fnuzELi2ELi1ELi1EEEJNS0_4CopyIlS7_EEEEEvT_T0_DpT1_ --------------------------
	.section	.text._ZN2at6native55_GLOBAL__N__de093ff9_22_ForeachBinaryOpList_cu_a911ec4325multi_tensor_apply_kernelINS1_18TensorListMetadataILi2EEENS1_11CopyFunctorIlN3c1015Float8_e4m3fnuzELi2ELi1ELi1EEEJNS0_4CopyIlS7_EEEEEvT_T0_DpT1_,"ax",@progbits
	.align	128
.text._ZN2at6native55_GLOBAL__N__de093ff9_22_ForeachBinaryOpList_cu_a911ec4325multi_tensor_apply_kernelINS1_18TensorListMetadataILi2EEENS1_11CopyFunctorIlN3c1015Float8_e4m3fnuzELi2ELi1ELi1EEEJNS0_4CopyIlS7_EEEEEvT_T0_DpT1_:
        .type           _ZN2at6native55_GLOBAL__N__de093ff9_22_ForeachBinaryOpList_cu_a911ec4325multi_tensor_apply_kernelINS1_18TensorListMetadataILi2EEENS1_11CopyFunctorIlN3c1015Float8_e4m3fnuzELi2ELi1ELi1EEEJNS0_4CopyIlS7_EEEEEvT_T0_DpT1_,@function
        .size           _ZN2at6native55_GLOBAL__N__de093ff9_22_ForeachBinaryOpList_cu_a911ec4325multi_tensor_apply_kernelINS1_18TensorListMetadataILi2EEENS1_11CopyFunctorIlN3c1015Float8_e4m3fnuzELi2ELi1ELi1EEEJNS0_4CopyIlS7_EEEEEvT_T0_DpT1_,(.L_x_7983 - _ZN2at6native55_GLOBAL__N__de093ff9_22_ForeachBinaryOpList_cu_a911ec4325multi_tensor_apply_kernelINS1_18TensorListMetadataILi2EEENS1_11CopyFunctorIlN3c1015Float8_e4m3fnuzELi2ELi1ELi1EEEJNS0_4CopyIlS7_EEEEEvT_T0_DpT1_)
        .other          _ZN2at6native55_GLOBAL__N__de093ff9_22_ForeachBinaryOpList_cu_a911ec4325multi_tensor_apply_kernelINS1_18TensorListMetadataILi2EEENS1_11CopyFunctorIlN3c1015Float8_e4m3fnuzELi2ELi1ELi1EEEJNS0_4CopyIlS7_EEEEEvT_T0_DpT1_,@"STO_CUDA_ENTRY STV_DEFAULT"
_ZN2at6native55_GLOBAL__N__de093ff9_22_ForeachBinaryOpList_cu_a911ec4325multi_tensor_apply_kernelINS1_18TensorListMetadataILi2EEENS1_11CopyFunctorIlN3c1015Float8_e4m3fnuzELi2ELi1ELi1EEEJNS0_4CopyIlS7_EEEEEvT_T0_DpT1_:
        /* <DEDUP_REMOVED lines=29> */
.L_x_3081:
        /* <DEDUP_REMOVED lines=58> */
.L_x_3068:
[----:B------:R-:W-:Y:S05]  /*0570*/  BSYNC B1 ;  /* 0x0000000000017941 */ /* 0x000fea0003800000 */
.L_x_3067:
[----:B------:R-:W-:Y:S01]  /*0580*/  IMAD.SHL.U32 R9, R9, 0x100000, RZ ;  /* 0x0010000009097824 */ /* 0x000fe200078e00ff */
[----:B------:R-:W-:-:S04]  /*0590*/  LEA R8, R8, 0x3b800000, 0x17 ;  /* 0x3b80000008087811 */ /* 0x000fc800078eb8ff */
[----:B------:R-:W-:-:S07]  /*05a0*/  LOP3.LUT R29, R8, R9, R29, 0xfe, !PT ;  /* 0x00000009081d7212 */ /* 0x000fce00078efe1d */
.L_x_3066:
[----:B------:R-:W-:Y:S05]  /*05b0*/  BSYNC B0 ;  /* 0x0000000000007941 */ /* 0x000fea0003800000 */
.L_x_3065:
        /* <DEDUP_REMOVED lines=20> */
.L_x_3072:
[----:B------:R-:W-:Y:S05]  /*0700*/  BSYNC B1 ;  /* 0x0000000000017941 */ /* 0x000fea0003800000 */
.L_x_3071:
[----:B------:R-:W-:Y:S01]  /*0710*/  IMAD.SHL.U32 R9, R9, 0x100000, RZ ;  /* 0x0010000009097824 */ /* 0x000fe200078e00ff */
[----:B------:R-:W-:-:S04]  /*0720*/  LEA R11, R8, 0x3b800000, 0x17 ;  /* 0x3b800000080b7811 */ /* 0x000fc800078eb8ff */
[----:B------:R-:W-:-:S07]  /*0730*/  LOP3.LUT R28, R11, R9, R28, 0xfe, !PT ;  /* 0x000000090b1c7212 */ /* 0x000fce00078efe1c */
.L_x_3070:
[----:B------:R-:W-:Y:S05]  /*0740*/  BSYNC B0 ;  /* 0x0000000000007941 */ /* 0x000fea0003800000 */
.L_x_3069:
        /* <DEDUP_REMOVED lines=22> */
.L_x_3076:
[----:B------:R-:W-:Y:S05]  /*08b0*/  BSYNC B1 ;  /* 0x0000000000017941 */ /* 0x000fea0003800000 */
.L_x_3075:
[----:B------:R-:W-:Y:S01]  /*08c0*/  IMAD.SHL.U32 R9, R9, 0x100000, RZ ;  /* 0x0010000009097824 */ /* 0x000fe200078e00ff */
[----:B------:R-:W-:-:S04]  /*08d0*/  LEA R11, R8, 0x3b800000, 0x17 ;  /* 0x3b800000080b7811 */ /* 0x000fc800078eb8ff */
[----:B------:R-:W-:-:S07]  /*08e0*/  LOP3.LUT R12, R11, R9, R12, 0xfe, !PT ;  /* 0x000000090b0c7212 */ /* 0x000fce00078efe0c */
.L_x_3074:
[----:B------:R-:W-:Y:S05]  /*08f0*/  BSYNC B0 ;  /* 0x0000000000007941 */ /* 0x000fea0003800000 */
.L_x_3073:
        /* <DEDUP_REMOVED lines=21> */
.L_x_3080:
[----:B------:R-:W-:Y:S05]  /*0a50*/  BSYNC B1 ;  /* 0x0000000000017941 */ /* 0x000fea0003800000 */
.L_x_3079:
[----:B------:R-:W-:Y:S01]  /*0a60*/  IMAD.SHL.U32 R9, R9, 0x100000, RZ ;  /* 0x0010000009097824 */ /* 0x000fe200078e00ff */
[----:B------:R-:W-:-:S04]  /*0a70*/  LEA R8, R8, 0x3b800000, 0x17 ;  /* 0x3b80000008087811 */ /* 0x000fc800078eb8ff */
[----:B------:R-:W-:-:S07]  /*0a80*/  LOP3.LUT R19, R8, R9, R19, 0xfe, !PT ;  /* 0x0000000908137212 */ /* 0x000fce00078efe13 */
.L_x_3078:
[----:B------:R-:W-:Y:S05]  /*0a90*/  BSYNC B0 ;  /* 0x0000000000007941 */ /* 0x000fea0003800000 */
.L_x_3077:
        /* <DEDUP_REMOVED lines=23> */
.L_x_3064:
        /* <DEDUP_REMOVED lines=8> */
.L_x_3098:
        /* <DEDUP_REMOVED lines=30> */
.L_x_3085:
[----:B------:R-:W-:Y:S05]  /*0e70*/  BSYNC B1 ;  /* 0x0000000000017941 */ /* 0x000fea0003800000 */
.L_x_3084:
[----:B------:R-:W-:Y:S01]  /*0e80*/  LEA R8, R5, 0x3b800000, 0x17 ;  /* 0x3b80000005087811 */ /* 0x000fe200078eb8ff */
[----:B------:R-:W-:-:S05]  /*0e90*/  IMAD.SHL.U32 R5, R7, 0x100000, RZ ;  /* 0x0010000007057824 */ /* 0x000fca00078e00ff */
[----:B------:R-:W-:-:S07]  /*0ea0*/  LOP3.LUT R5, R8, R5, R9, 0xfe, !PT ;  /* 0x0000000508057212 */ /* 0x000fce00078efe09 */
.L_x_3083:
[----:B------:R-:W-:Y:S05]  /*0eb0*/  BSYNC B0 ;  /* 0x0000000000007941 */ /* 0x000fea0003800000 */
.L_x_3082:
        /* <DEDUP_REMOVED lines=21> */
.L_x_3089:
[----:B------:R-:W-:Y:S05]  /*1010*/  BSYNC B1 ;  /* 0x0000000000017941 */ /* 0x000fea0003800000 */
.L_x_3088:
[----:B------:R-:W-:Y:S01]  /*1020*/  LEA R9, R6, 0x3b800000, 0x17 ;  /* 0x3b80000006097811 */ /* 0x000fe200078eb8ff */
[----:B------:R-:W-:-:S05]  /*1030*/  IMAD.SHL.U32 R6, R7, 0x100000, RZ ;  /* 0x0010000007067824 */ /* 0x000fca00078e00ff */
[----:B------:R-:W-:-:S07]  /*1040*/  LOP3.LUT R6, R9, R6, R10, 0xfe, !PT ;  /* 0x0000000609067212 */ /* 0x000fce00078efe0a */
.L_x_3087:
[----:B------:R-:W-:Y:S05]  /*1050*/  BSYNC B0 ;  /* 0x0000000000007941 */ /* 0x000fea0003800000 */
.L_x_3086:
        /* <DEDUP_REMOVED lines=23> */
.L_x_3093:
[----:B------:R-:W-:Y:S05]  /*11d0*/  BSYNC B1 ;  /* 0x0000000000017941 */ /* 0x000fea0003800000 */
.L_x_3092:
[----:B------:R-:W-:Y:S01]  /*11e0*/  IMAD.SHL.U32 R4, R4, 0x100000, RZ ;  /* 0x0010000004047824 */ /* 0x000fe200078e00ff */
[----:B------:R-:W-:-:S04]  /*11f0*/  LEA R7, R7, 0x3b800000, 0x17 ;  /* 0x3b80000007077811 */ /* 0x000fc800078eb8ff */
[----:B------:R-:W-:-:S07]  /*1200*/  LOP3.LUT R12, R7, R4, R12, 0xfe, !PT ;  /* 0x00000004070c7212 */ /* 0x000fce00078efe0c */
.L_x_3091:
[----:B------:R-:W-:Y:S05]  /*1210*/  BSYNC B0 ;  /* 0x0000000000007941 */ /* 0x000fea0003800000 */
.L_x_3090:
        /* <DEDUP_REMOVED lines=21> */
.L_x_3097:
[----:B------:R-:W-:Y:S05]  /*1370*/  BSYNC B1 ;  /* 0x0000000000017941 */ /* 0x000fea0003800000 */
.L_x_3096:
[----:B------:R-:W-:Y:S01]  /*1380*/  IMAD.SHL.U32 R2, R2, 0x100000, RZ ;  /* 0x0010000002027824 */ /* 0x000fe200078e00ff */
[----:B------:R-:W-:-:S04]  /*1390*/  LEA R7, R4, 0x3b800000, 0x17 ;  /* 0x3b80000004077811 */ /* 0x000fc800078eb8ff */
[----:B------:R-:W-:-:S07]  /*13a0*/  LOP3.LUT R14, R7, R2, R14, 0xfe, !PT ;  /* 0x00000002070e7212 */ /* 0x000fce00078efe0e */
.L_x_3095:
[----:B------:R-:W-:Y:S05]  /*13b0*/  BSYNC B0 ;  /* 0x0000000000007941 */ /* 0x000fea0003800000 */
.L_x_3094:
        /* <DEDUP_REMOVED lines=18> */
.L_x_3099:
        /* <DEDUP_REMOVED lines=10> */
.L_x_7983:


//--------------------- .text._ZN2at6native55_GLOBAL__N__de093ff9_22_ForeachBinaryOpList_cu_a911ec4325multi_tensor_apply_kernelINS1_18TensorListMetadataILi2EEENS1_11CopyFunctorIlN3c1013Float8_e4m3fnELi2ELi1ELi1EEEJNS0_4CopyIlS7_EEEEEvT_T0_DpT1_ --------------------------
	.section	.text._ZN2at6native55_GLOBAL__N__de093ff9_22_ForeachBinaryOpList_cu_a911ec4325multi_tensor_apply_kernelINS1_18TensorListMetadataILi2EEENS1_11CopyFunctorIlN3c1013Float8_e4m3fnELi2ELi1ELi1EEEJNS0_4CopyIlS7_EEEEEvT_T0_DpT1_,"ax",@progbits
	.align	128
.text._ZN2at6native55_GLOBAL__N__de093ff9_22_ForeachBinaryOpList_cu_a911ec4325multi_tensor_apply_kernelINS1_18TensorListMetadataILi2EEENS1_11CopyFunctorIlN3c1013Float8_e4m3fnELi2ELi1ELi1EEEJNS0_4CopyIlS7_EEEEEvT_T0_DpT1_:
        .type           _ZN2at6native55_GLOBAL__N__de093ff9_22_ForeachBinaryOpList_cu_a911ec4325multi_tensor_apply_kernelINS1_18TensorListMetadataILi2EEENS1_11CopyFunctorIlN3c1013Float8_e4m3fnELi2ELi1ELi1EEEJNS0_4CopyIlS7_EEEEEvT_T0_DpT1_,@function
        .size           _ZN2at6native55_GLOBAL__N__de093ff9_22_ForeachBinaryOpList_cu_a911ec4325multi_tensor_apply_kernelINS1_18TensorListMetadataILi2EEENS1_11CopyFunctorIlN3c1013Float8_e4m3fnELi2ELi1ELi1EEEJNS0_4CopyIlS7_EEEEEvT_T0_DpT1_,(.L_x_7984 - _ZN2at6native55_GLOBAL__N__de093ff9_22_ForeachBinaryOpList_cu_a911ec4325multi_tensor_apply_kernelINS1_18TensorListMetadataILi2EEENS1_11CopyFunctorIlN3c1013Float8_e4m3fnELi2ELi1ELi1EEEJNS0_4CopyIlS7_EEEEEvT_T0_DpT1_)
        .other          _ZN2at6native55_GLOBAL__N__de093ff9_22_ForeachBinaryOpList_cu_a911ec4325multi_tensor_apply_kernelINS1_18TensorListMetadataILi2EEENS1_11CopyFunctorIlN3c1013Float8_e4m3fnELi2ELi1ELi1EEEJNS0_4CopyIlS7_EEEEEvT_T0_DpT1_,@"STO_CUDA_ENTRY STV_DEFAULT"
_ZN2at6native55_GLOBAL__N__de093ff9_22_ForeachBinaryOpList_cu_a911ec4325multi_tensor_apply_kernelINS1_18TensorListMetadataILi2EEENS1_11CopyFunctorIlN3c1013Float8_e4m3fnELi2ELi1ELi1EEEJNS0_4CopyIlS7_EEEEEvT_T0_DpT1_:
        /* <DEDUP_REMOVED lines=29> */
.L_x_3109:
        /* <DEDUP_REMOVED lines=58> */
[----:B------:R-:W0:Y:S01]  /*0570*/  F2I.S64.TRUNC R14, R15 ;  /* 0x0000000f000e7311 */ /* 0x000e22000020d900 */
[----:B------:R-:W-:-:S05]  /*0580*/  LEA.HI.X R13, R23, UR9, R24, 0x3, P0 ;  /* 0x00000009170d7c11 */ /* 0x000fca00080f1c18 */
[----:B0-----:R1:W-:Y:S03]  /*0590*/  STG.E.64 desc[UR10][R12.64], R14 ;  /* 0x0000000e0c007986 */ /* 0x0013e6000c101b0a */
.L_x_3102:
[----:B------:R-:W-:Y:S05]  /*05a0*/  BSYNC B0 ;  /* 0x0000000000007941 */ /* 0x000fea0003800000 */
.L_x_3101:
        /* <DEDUP_REMOVED lines=21> */
[----:B------:R-:W-:-:S04]  /*0700*/  LEA.HI.X R15, R3, UR9, R8, 0x3, P0 ;  /* 0x00000009030f7c11 */ /* 0x000fc800080f1c08 */
[----:B------:R-:W0:Y:S02]  /*0710*/  F2I.S64.TRUNC R12, R13 ;  /* 0x0000000d000c7311 */ /* 0x000e24000020d900 */
[----:B0-----:R2:W-:Y:S03]  /*0720*/  STG.E.64 desc[UR10][R14.64], R12 ;  /* 0x0000000c0e007986 */ /* 0x0015e6000c101b0a */
.L_x_3104:
[----:B------:R-:W-:Y:S05]  /*0730*/  BSYNC B0 ;  /* 0x0000000000007941 */ /* 0x000fea0003800000 */
.L_x_3103:
        /* <DEDUP_REMOVED lines=21> */
[----:B------:R-:W-:-:S06]  /*0890*/  LOP3.LUT R12, R12, 0x80000000, R3, 0xf8, !PT ;  /* 0x800000000c0c7812 */ /* 0x000fcc00078ef803 */
[----:B------:R-:W0:Y:S02]  /*08a0*/  F2I.S64.TRUNC R12, R12 ;  /* 0x0000000c000c7311 */ /* 0x000e24000020d900 */
[----:B0-----:R3:W-:Y:S02]  /*08b0*/  STG.E.64 desc[UR10][R14.64], R12 ;  /* 0x0000000c0e007986 */ /* 0x0017e4000c101b0a */
.L_x_3106:
[----:B------:R-:W-:Y:S05]  /*08c0*/  BSYNC B0 ;  /* 0x0000000000007941 */ /* 0x000fea0003800000 */
.L_x_3105:
        /* <DEDUP_REMOVED lines=21> */
[----:B------:R-:W-:-:S04]  /*0a20*/  LOP3.LUT R10, R10, 0x80000000, R3, 0xf8, !PT ;  /* 0x800000000a0a7812 */ /* 0x000fc800078ef803 */
[----:B------:R-:W0:Y:S02]  /*0a30*/  F2I.S64.TRUNC R12, R10 ;  /* 0x0000000a000c7311 */ /* 0x000e24000020d900 */
[----:B0-----:R4:W-:Y:S02]  /*0a40*/  STG.E.64 desc[UR10][R8.64], R12 ;  /* 0x0000000c08007986 */ /* 0x0019e4000c101b0a */
.L_x_3108:
[----:B------:R-:W-:Y:S05]  /*0a50*/  BSYNC B0 ;  /* 0x0000000000007941 */ /* 0x000fea0003800000 */
.L_x_3107:
[----:B------:R-:W-:-:S03]  /*0a60*/  IMAD.WIDE.U32 R4, R2, 0x4, R4 ;  /* 0x0000000402047825 */ /* 0x000fc600078e0004 */
[C---:B------:R-:W-:Y:S02]  /*0a70*/  ISETP.GE.U32.AND P0, PT, R4.reuse, 0x10000, PT ;  /* 0x000100000400780c */ /* 0x040fe40003f06070 */
[----:B------:R-:W-:Y:S02]  /*0a80*/  ISETP.LT.U32.AND P1, PT, R4, UR13, PT ;  /* 0x0000000d04007c0c */ /* 0x000fe4000bf21070 */
[C---:B------:R-:W-:Y:S02]  /*0a90*/  ISETP.GE.U32.AND.EX P0, PT, R5.reuse, RZ, PT, P0 ;  /* 0x000000ff0500720c */ /* 0x040fe40003f06100 */
[----:B------:R-:W-:-:S13]  /*0aa0*/  ISETP.LT.AND.EX P1, PT, R5, UR6, PT, P1 ;  /* 0x0000000605007c0c */ /* 0x000fda000bf21310 */
[----:B------:R-:W-:Y:S05]  /*0ab0*/  @!P0 BRA P1, `(.L_x_3109) ;  /* 0xfffffff400c48947 */ /* 0x000fea000083ffff */
[----:B------:R-:W-:Y:S05]  /*0ac0*/  EXIT ;  /* 0x000000000000794d */ /* 0x000fea0003800000 */
.L_x_3100:
        /* <DEDUP_REMOVED lines=8> */
.L_x_3110:
[----:B0-----:R-:W-:-:S04]  /*0b50*/  LEA R12, P0, R3, UR14, 0x2 ;  /* 0x0000000e030c7c11 */ /* 0x001fc8000f8010ff */
[----:B------:R-:W-:-:S05]  /*0b60*/  LEA.HI.X R13, R3, UR4, R0, 0x2, P0 ;  /* 0x00000004030d7c11 */ /* 0x000fca00080f1400 */
        /* <DEDUP_REMOVED lines=24> */
[----:B------:R-:W-:Y:S02]  /*0cf0*/  VIADD R14, R14, 0xfffffffc ;  /* 0xfffffffc0e0e7836 */ /* 0x000fe40000000000 */
[----:B------:R-:W-:Y:S01]  /*0d00*/  IMAD R16, R15, R10, 0x3c000000 ;  /* 0x3c0000000f107424 */ /* 0x000fe200078e020a */
[----:B0-----:R-:W-:Y:S02]  /*0d10*/  IADD3 R13, -R13, 0x1f, RZ ;  /* 0x0000001f0d0d7810 */ /* 0x001fe40007ffe1ff */
[----:B------:R-:W-:Y:S02]  /*0d20*/  SEL R14, R14, RZ, P0 ;  /* 0x000000ff0e0e7207 */ /* 0x000fe40000000000 */
[C---:B------:R-:W-:Y:S01]  /*0d30*/  ISETP.GT.U32.AND P2, PT, R13.reuse, 0x4, PT ;  /* 0x000000040d00780c */ /* 0x040fe20003f44070 */
[----:B------:R-:W-:Y:S01]  /*0d40*/  VIADD R13, R13, 0xfffffffc ;  /* 0xfffffffc0d0d7836 */ /* 0x000fe20000000000 */
[----:B------:R-:W-:-:S02]  /*0d50*/  SHF.L.U32 R15, R11, R15, RZ ;  /* 0x0000000f0b0f7219 */ /* 0x000fc400000006ff */
[----:B-1----:R-:W-:Y:S02]  /*0d60*/  IADD3 R19, -R12, 0x1f, RZ ;  /* 0x0000001f0c137810 */ /* 0x002fe40007ffe1ff */
[----:B------:R-:W-:Y:S02]  /*0d70*/  SEL R17, R13, RZ, P2 ;  /* 0x000000ff0d117207 */ /* 0x000fe40001000000 */
[----:B------:R-:W-:Y:S01]  /*0d80*/  SHF.L.U32 R13, R9, R14, RZ ;  /* 0x0000000e090d7219 */ /* 0x000fe200000006ff */
[----:B------:R-:W-:Y:S01]  /*0d90*/  IMAD R14, R14, R10, 0x3c000000 ;  /* 0x3c0000000e0e7424 */ /* 0x000fe200078e020a */
[----:B------:R-:W-:Y:S01]  /*0da0*/  LEA.HI R16, R15, R16, RZ, 0x1c ;  /* 0x000000100f107211 */ /* 0x000fe200078fe0ff */
[----:B------:R-:W-:Y:S01]  /*0db0*/  VIADD R15, R11, 0x1000000 ;  /* 0x010000000b0f7836 */ /* 0x000fe20000000000 */
[C---:B------:R-:W-:Y:S01]  /*0dc0*/  ISETP.GT.U32.AND P0, PT, R19.reuse, 0x4, PT ;  /* 0x000000041300780c */ /* 0x040fe20003f04070 */
[----:B------:R-:W-:Y:S01]  /*0dd0*/  VIADD R19, R19, 0xfffffffc ;  /* 0xfffffffc13137836 */ /* 0x000fe20000000000 */
[----:B------:R-:W-:Y:S01]  /*0de0*/  LEA.HI R14, R13, R14, RZ, 0x1c ;  /* 0x0000000e0d0e7211 */ /* 0x000fe200078fe0ff */
[----:B------:R-:W-:Y:S01]  /*0df0*/  VIADD R11, R11, 0xffffffff ;  /* 0xffffffff0b0b7836 */ /* 0x000fe20000000000 */
[----:B------:R-:W-:Y:S01]  /*0e00*/  SHF.R.S32.HI R15, RZ, 0x8, R15 ;  /* 0x00000008ff0f7819 */ /* 0x000fe2000001140f */
[----:B------:R-:W-:Y:S01]  /*0e10*/  IMAD R18, R17, R10, 0x3c000000 ;  /* 0x3c00000011127424 */ /* 0x000fe200078e020a */
[----:B------:R-:W-:Y:S01]  /*0e20*/  SHF.L.U32 R17, R7, R17, RZ ;  /* 0x0000001107117219 */ /* 0x000fe200000006ff */
[----:B------:R-:W-:Y:S01]  /*0e30*/  VIADD R13, R9, 0x1000000 ;  /* 0x01000000090d7836 */ /* 0x000fe20000000000 */
[----:B------:R-:W-:Y:S01]  /*0e40*/  SEL R19, R19, RZ, P0 ;  /* 0x000000ff13137207 */ /* 0x000fe20000000000 */
[----:B------:R-:W-:Y:S01]  /*0e50*/  VIADD R9, R9, 0xffffffff ;  /* 0xffffffff09097836 */ /* 0x000fe20000000000 */
[----:B------:R-:W-:-:S02]  /*0e60*/  LOP3.LUT R16, R16, 0x7f800000, R15, 0xf8, !PT ;  /* 0x7f80000010107812 */ /* 0x000fc400078ef80f */
[----:B------:R-:W-:Y:S02]  /*0e70*/  SHF.R.S32.HI R11, RZ, 0x1f, R11 ;  /* 0x0000001fff0b7819 */ /* 0x000fe4000001140b */
[----:B------:R-:W-:Y:S01]  /*0e80*/  LEA.HI R12, R17, R18, RZ, 0x1c ;  /* 0x00000012110c7211 */ /* 0x000fe200078fe0ff */
[----:B------:R-:W-:Y:S01]  /*0e90*/  IMAD R18, R19, R10, 0x3c000000 ;  /* 0x3c00000013127424 */ /* 0x000fe200078e020a */
[----:B------:R-:W-:Y:S01]  /*0ea0*/  SHF.R.S32.HI R13, RZ, 0x8, R13 ;  /* 0x00000008ff0d7819 */ /* 0x000fe2000001140d */
[----:B------:R-:W-:Y:S01]  /*0eb0*/  VIADD R10, R7, 0x1000000 ;  /* 0x01000000070a7836 */ /* 0x000fe20000000000 */
[----:B------:R-:W-:Y:S02]  /*0ec0*/  LOP3.LUT R11, R16, R11, RZ, 0x30, !PT ;  /* 0x0000000b100b7212 */ /* 0x000fe400078e30ff */
[----:B------:R-:W-:Y:S01]  /*0ed0*/  LOP3.LUT R14, R14, 0x7f800000, R13, 0xf8, !PT ;  /* 0x7f8000000e0e7812 */ /* 0x000fe200078ef80d */
[----:B------:R-:W-:Y:S01]  /*0ee0*/  VIADD R13, R5, 0x1000000 ;  /* 0x01000000050d7836 */ /* 0x000fe20000000000 */
[----:B------:R-:W-:-:S02]  /*0ef0*/  SHF.R.S32.HI R9, RZ, 0x1f, R9 ;  /* 0x0000001fff097819 */ /* 0x000fc40000011409 */
[----:B------:R-:W-:Y:S02]  /*0f00*/  LOP3.LUT R6, R11, 0x80000000, R6, 0xf8, !PT ;  /* 0x800000000b067812 */ /* 0x000fe400078ef806 */
[----:B------:R-:W-:Y:S01]  /*0f10*/  SHF.R.S32.HI R11, RZ, 0x8, R10 ;  /* 0x00000008ff0b7819 */ /* 0x000fe2000001140a */
[----:B------:R-:W-:Y:S01]  /*0f20*/  VIADD R10, R7, 0xffffffff ;  /* 0xffffffff070a7836 */ /* 0x000fe20000000000 */
[----:B------:R-:W-:Y:S02]  /*0f30*/  LOP3.LUT R9, R14, R9, RZ, 0x30, !PT ;  /* 0x000000090e097212 */ /* 0x000fe400078e30ff */
[----:B------:R-:W-:Y:S01]  /*0f40*/  SHF.L.U32 R19, R5, R19, RZ ;  /* 0x0000001305137219 */ /* 0x000fe200000006ff */
[----:B------:R-:W-:Y:S01]  /*0f50*/  F2I.S64.TRUNC R6, R6 ;  /* 0x0000000600067311 */ /* 0x000fe2000020d900 */
[----:B------:R-:W-:Y:S01]  /*0f60*/  LOP3.LUT R4, R9, 0x80000000, R4, 0xf8, !PT ;  /* 0x8000000009047812 */ /* 0x000fe200078ef804 */
[----:B------:R-:W-:Y:S01]  /*0f70*/  VIADD R9, R5, 0xffffffff ;  /* 0xffffffff05097836 */ /* 0x000fe20000000000 */
[----:B------:R-:W-:-:S02]  /*0f80*/  LOP3.LUT R11, R12, 0x7f800000, R11, 0xf8, !PT ;  /* 0x7f8000000c0b7812 */ /* 0x000fc400078ef80b */
[----:B------:R-:W-:Y:S02]  /*0f90*/  SHF.R.S32.HI R10, RZ, 0x1f, R10 ;  /* 0x0000001fff0a7819 */ /* 0x000fe4000001140a */
[----:B------:R-:W-:Y:S01]  /*0fa0*/  LEA.HI R18, R19, R18, RZ, 0x1c ;  /* 0x0000001213127211 */ /* 0x000fe200078fe0ff */
[----:B------:R-:W0:Y:S01]  /*0fb0*/  F2I.S64.TRUNC R4, R4 ;  /* 0x0000000400047311 */ /* 0x000e22000020d900 */
[----:B------:R-:W-:Y:S02]  /*0fc0*/  SHF.R.S32.HI R13, RZ, 0x8, R13 ;  /* 0x00000008ff0d7819 */ /* 0x000fe4000001140d */
[----:B------:R-:W-:Y:S02]  /*0fd0*/  LOP3.LUT R11, R11, R10, RZ, 0x30, !PT ;  /* 0x0000000a0b0b7212 */ /* 0x000fe400078e30ff */
[----:B------:R-:W-:Y:S02]  /*0fe0*/  LOP3.LUT R18, R18, 0x7f800000, R13, 0xf8, !PT ;  /* 0x7f80000012127812 */ /* 0x000fe400078ef80d */
[----:B------:R-:W-:-:S02]  /*0ff0*/  SHF.R.S32.HI R9, RZ, 0x1f, R9 ;  /* 0x0000001fff097819 */ /* 0x000fc40000011409 */
[----:B------:R-:W-:Y:S02]  /*1000*/  LOP3.LUT R8, R11, 0x80000000, R8, 0xf8, !PT ;  /* 0x800000000b087812 */ /* 0x000fe400078ef808 */
[----:B------:R-:W-:Y:S02]  /*1010*/  LOP3.LUT R11, R18, R9, RZ, 0x30, !PT ;  /* 0x00000009120b7212 */ /* 0x000fe400078e30ff */
[----:B------:R-:W-:Y:S02]  /*1020*/  LEA R12, P0, R3, UR8, 0x5 ;  /* 0x00000008030c7c11 */ /* 0x000fe4000f8028ff */
[----:B------:R-:W-:Y:S01]  /*1030*/  LOP3.LUT R11, R11, 0x80000000, R2, 0xf8, !PT ;  /* 0x800000000b0b7812 */ /* 0x000fe200078ef802 */
[----:B------:R-:W-:Y:S01]  /*1040*/  F2I.S64.TRUNC R8, R8 ;  /* 0x0000000800087311 */ /* 0x000fe2000020d900 */
[C---:B------:R-:W-:Y:S02]  /*1050*/  LEA.HI.X R13, R3.reuse, UR9, R0, 0x5, P0 ;  /* 0x00000009030d7c11 */ /* 0x040fe400080f2c00 */
[----:B------:R-:W-:-:S03]  /*1060*/  IADD3 R3, P0, R3, UR5, RZ ;  /* 0x0000000503037c10 */ /* 0x000fc6000ff1e0ff */
[----:B0-----:R0:W-:Y:S01]  /*1070*/  STG.E.128 desc[UR10][R12.64], R4 ;  /* 0x000000040c007986 */ /* 0x0011e2000c101d0a */
[C---:B------:R-:W-:Y:S01]  /*1080*/  ISETP.LT.U32.AND P1, PT, R3.reuse, 0x4000, PT ;  /* 0x000040000300780c */ /* 0x040fe20003f21070 */
[----:B------:R-:W1:Y:S01]  /*1090*/  F2I.S64.TRUNC R10, R11 ;  /* 0x0000000b000a7311 */ /* 0x000e62000020d900 */
[----:B------:R-:W-:Y:S02]  /*10a0*/  IMAD.SHL.U32 R2, R3, 0x4, RZ ;  /* 0x0000000403027824 */ /* 0x000fe400078e00ff */
[----:B------:R-:W-:-:S03]  /*10b0*/  IMAD.X R0, RZ, RZ, R0, P0 ;  /* 0x000000ffff007224 */ /* 0x000fc600000e0600 */
[----:B------:R-:W-:Y:S02]  /*10c0*/  ISETP.GE.U32.AND P0, PT, R2, UR13, PT ;  /* 0x0000000d02007c0c */ /* 0x000fe4000bf06070 */
[----:B------:R-:W-:Y:S02]  /*10d0*/  SHF.L.U64.HI R2, R3, 0x2, R0 ;  /* 0x0000000203027819 */ /* 0x000fe40000010200 */
[----:B------:R-:W-:Y:S02]  /*10e0*/  ISETP.LT.U32.AND.EX P1, PT, R0, RZ, PT, P1 ;  /* 0x000000ff0000720c */ /* 0x000fe40003f21110 */
[----:B------:R-:W-:Y:S01]  /*10f0*/  ISETP.GE.AND.EX P0, PT, R2, UR6, PT, P0 ;  /* 0x0000000602007c0c */ /* 0x000fe2000bf06300 */
[----:B-1----:R0:W-:-:S12]  /*1100*/  STG.E.128 desc[UR10][R12.64+0x10], R8 ;  /* 0x000010080c007986 */ /* 0x0021d8000c101d0a */
[----:B------:R-:W-:Y:S05]  /*1110*/  @!P0 BRA P1, `(.L_x_3110) ;  /* 0xfffffff8008c8947 */ /* 0x000fea000083ffff */
[----:B------:R-:W-:Y:S05]  /*1120*/  EXIT ;  /* 0x000000000000794d */ /* 0x000fea0003800000 */
.L_x_3111:
        /* <DEDUP_REMOVED lines=13> */
.L_x_7984:


//--------------------- .text._ZN2at6native55_GLOBAL__N__de093ff9_22_ForeachBinaryOpList_cu_a911ec4325multi_tensor_apply_kernelINS1_18TensorListMetadataILi2EEENS1_11CopyFunctorIlbLi2ELi1ELi1EEEJNS0_4CopyIlbEEEEEvT_T0_DpT1_ --------------------------
	.section	.text._ZN2at6native55_GLOBAL__N__de093ff9_22_ForeachBinaryOpList_cu_a911ec4325multi_tensor_apply_kernelINS1_18TensorListMetadataILi2EEENS1_11CopyFunctorIlbLi2ELi1ELi1EEEJNS0_4CopyIlbEEEEEvT_T0_DpT1_,"ax",@progbits
	.align	128
.text._ZN2at6native55_GLOBAL__N__de093ff9_22_ForeachBinaryOpList_cu_a911ec4325multi_tensor_apply_kernelINS1_18TensorListMetadataILi2EEENS1_11CopyFunctorIlbLi2ELi1ELi1EEEJNS0_4CopyIlbEEEEEvT_T0_DpT1_:
        .type           _ZN2at6native55_GLOBAL__N__de093ff9_22_ForeachBinaryOpList_cu_a911ec4325multi_tensor_apply_kernelINS1_18TensorListMetadataILi2EEENS1_11CopyFunctorIlbLi2ELi1ELi1EEEJNS0_4CopyIlbEEEEEvT_T0_DpT1_,@function
        .size           _ZN2at6native55_GLOBAL__N__de093ff9_22_ForeachBinaryOpList_cu_a911ec4325multi_tensor_apply_kernelINS1_18TensorListMetadataILi2EEENS1_11CopyFunctorIlbLi2ELi1ELi1EEEJNS0_4CopyIlbEEEEEvT_T0_DpT1_,(.L_x_7985 - _ZN2at6native55_GLOBAL__N__de093ff9_22_ForeachBinaryOpList_cu_a911ec4325multi_tensor_apply_kernelINS1_18TensorListMetadataILi2EEENS1_11CopyFunctorIlbLi2ELi1ELi1EEEJNS0_4CopyIlbEEEEEvT_T0_DpT1_)
        .other          _ZN2at6native55_GLOBAL__N__de093ff9_22_ForeachBinaryOpList_cu_a911ec4325multi_tensor_apply_kernelINS1_18TensorListMetadataILi2EEENS1_11CopyFunctorIlbLi2ELi1ELi1EEEJNS0_4CopyIlbEEEEEvT_T0_DpT1_,@"STO_CUDA_ENTRY STV_DEFAULT"
_ZN2at6native55_GLOBAL__N__de093ff9_22_ForeachBinaryOpList_cu_a911ec4325multi_tensor_apply_kernelINS1_18TensorListMetadataILi2EEENS1_11CopyFunctorIlbLi2ELi1ELi1EEEJNS0_4CopyIlbEEEEEvT_T0_DpT1_:
        /* <DEDUP_REMOVED lines=28> */
.L_x_3113:
[----:B0-----:R-:W-:Y:S01]  /*01c0*/  IADD3 R26, P1, R5, R20, RZ ;  /* 0x00000014051a7210 */ /* 0x001fe20007f3e0ff */
[----:B-1----:R-:W-:-:S03]  /*01d0*/  IMAD R29, R6, 0x3, RZ ;  /* 0x00000003061d7824 */ /* 0x002fc600078e02ff */
[C---:B------:R-:W-:Y:S01]  /*01e0*/  ISETP.GE.U32.AND P0, PT, R26.reuse, 0x10000, PT ;  /* 0x000100001a00780c */ /* 0x040fe20003f06070 */
[----:B------:R-:W-:Y:S01]  /*01f0*/  IMAD.X R24, RZ, RZ, R23, P1 ;  /* 0x000000ffff187224 */ /* 0x000fe200008e0617 */
[----:B------:R-:W-:Y:S02]  /*0200*/  ISETP.LT.U32.AND P1, PT, R26, R3, PT ;  /* 0x000000031a00720c */ /* 0x000fe40003f21070 */
[-C--:B------:R-:W-:Y:S02]  /*0210*/  LEA R27, P4, R6, R26.reuse, 0x1 ;  /* 0x0000001a061b7211 */ /* 0x080fe400078808ff */
[C---:B------:R-:W-:Y:S02]  /*0220*/  ISETP.GE.U32.AND.EX P0, PT, R24.reuse, RZ, PT, P0 ;  /* 0x000000ff1800720c */ /* 0x040fe40003f06100 */
[----:B------:R-:W-:Y:S01]  /*0230*/  IADD3 R29, P5, R29, R26, RZ ;  /* 0x0000001a1d1d7210 */ /* 0x000fe20007fbe0ff */
[----:B------:R-:W-:Y:S01]  /*0240*/  IMAD.X R11, RZ, RZ, R24, P4 ;  /* 0x000000ffff0b7224 */ /* 0x000fe200020e0618 */
[----:B------:R-:W-:-:S02]  /*0250*/  ISETP.LT.AND.EX P0, PT, R24, R4, !P0, P1 ;  /* 0x000000041800720c */ /* 0x000fc40004701310 */
[----:B------:R-:W-:Y:S01]  /*0260*/  IADD3 R25, P1, R6, R26, RZ ;  /* 0x0000001a06197210 */ /* 0x000fe20007f3e0ff */
[--C-:B------:R-:W-:Y:S01]  /*0270*/  IMAD.X R21, RZ, RZ, R24.reuse, P5 ;  /* 0x000000ffff157224 */ /* 0x100fe200028e0618 */
[----:B------:R-:W-:Y:S02]  /*0280*/  ISETP.GE.U32.AND P3, PT, R27, 0x10000, PT ;  /* 0x000100001b00780c */ /* 0x000fe40003f66070 */
[C---:B------:R-:W-:Y:S01]  /*0290*/  ISETP.GE.U32.AND P2, PT, R25.reuse, 0x10000, PT ;  /* 0x000100001900780c */ /* 0x040fe20003f46070 */
[----:B------:R-:W-:Y:S01]  /*02a0*/  IMAD.X R22, RZ, RZ, R24, P1 ;  /* 0x000000ffff167224 */ /* 0x000fe200008e0618 */
[----:B------:R-:W-:Y:S02]  /*02b0*/  ISETP.LT.U32.AND P1, PT, R25, R3, PT ;  /* 0x000000031900720c */ /* 0x000fe40003f21070 */
[----:B------:R-:W-:Y:S02]  /*02c0*/  ISETP.GE.U32.AND.EX P3, PT, R11, RZ, PT, P3 ;  /* 0x000000ff0b00720c */ /* 0x000fe40003f66130 */
[----:B------:R-:W-:-:S02]  /*02d0*/  ISETP.GE.U32.AND.EX P2, PT, R22, RZ, PT, P2 ;  /* 0x000000ff1600720c */ /* 0x000fc40003f46120 */
[----:B------:R-:W-:Y:S02]  /*02e0*/  @P0 IADD3 R18, P4, R26, R0, RZ ;  /* 0x000000001a120210 */ /* 0x000fe40007f9e0ff */
[-C--:B------:R-:W-:Y:S02]  /*02f0*/  ISETP.LT.AND.EX P1, PT, R22, R4.reuse, !P2, P1 ;  /* 0x000000041600720c */ /* 0x080fe40005721310 */
[-C--:B------:R-:W-:Y:S01]  /*0300*/  ISETP.LT.U32.AND P2, PT, R27, R3.reuse, PT ;  /* 0x000000031b00720c */ /* 0x080fe20003f41070 */
[----:B------:R-:W-:Y:S01]  /*0310*/  @P0 IMAD.X R19, R24, 0x1, R2, P4 ;  /* 0x0000000118130824 */ /* 0x000fe200020e0602 */
[----:B------:R-:W-:Y:S02]  /*0320*/  ISETP.GE.U32.AND P4, PT, R29, 0x10000, PT ;  /* 0x000100001d00780c */ /* 0x000fe40003f86070 */
[----:B------:R-:W-:Y:S02]  /*0330*/  ISETP.LT.AND.EX P2, PT, R11, R4, !P3, P2 ;  /* 0x000000040b00720c */ /* 0x000fe40005f41320 */
[----:B------:R0:W2:Y:S01]  /*0340*/  @P0 LDG.E.U8 R9, desc[UR4][R18.64] ;  /* 0x0000000412090981 */ /* 0x0000a2000c1e1100 */
[----:B------:R-:W-:-:S02]  /*0350*/  ISETP.LT.U32.AND P3, PT, R29, R3, PT ;  /* 0x000000031d00720c */ /* 0x000fc40003f61070 */
[----:B------:R-:W-:Y:S02]  /*0360*/  ISETP.GE.U32.AND.EX P5, PT, R21, RZ, PT, P4 ;  /* 0x000000ff1500720c */ /* 0x000fe40003fa6140 */
[----:B------:R-:W-:Y:S02]  /*0370*/  @P1 IADD3 R16, P4, R25, R0, RZ ;  /* 0x0000000019101210 */ /* 0x000fe40007f9e0ff */
[----:B------:R-:W-:-:S03]  /*0380*/  ISETP.LT.AND.EX P3, PT, R21, R4, !P5, P3 ;  /* 0x000000041500720c */ /* 0x000fc60006f61330 */
[----:B------:R-:W-:Y:S01]  /*0390*/  @P1 IMAD.X R17, R22, 0x1, R2, P4 ;  /* 0x0000000116111824 */ /* 0x000fe200020e0602 */
[----:B------:R-:W-:-:S04]  /*03a0*/  @P2 IADD3 R14, P4, R27, R0, RZ ;  /* 0x000000001b0e2210 */ /* 0x000fc80007f9e0ff */
[----:B------:R-:W3:Y:S01]  /*03b0*/  @P1 LDG.E.U8 R10, desc[UR4][R16.64] ;  /* 0x00000004100a1981 */ /* 0x000ee2000c1e1100 */
[----:B------:R-:W-:-:S04]  /*03c0*/  @P2 IMAD.X R15, R11, 0x1, R2, P4 ;  /* 0x000000010b0f2824 */ /* 0x000fc800020e0602 */
[----:B0-----:R-:W-:Y:S01]  /*03d0*/  @P3 IADD3 R18, P4, R29, R0, RZ ;  /* 0x000000001d123210 */ /* 0x001fe20007f9e0ff */
[----:B------:R0:W4:Y:S04]  /*03e0*/  @P2 LDG.E.U8 R7, desc[UR4][R14.64] ;  /* 0x000000040e072981 */ /* 0x000128000c1e1100 */
[----:B------:R-:W-:-:S05]  /*03f0*/  @P3 IMAD.X R19, R21, 0x1, R2, P4 ;  /* 0x0000000115133824 */ /* 0x000fca00020e0602 */
[----:B------:R1:W5:Y:S01]  /*0400*/  @P3 LDG.E.U8 R8, desc[UR4][R18.64] ;  /* 0x0000000412083981 */ /* 0x000362000c1e1100 */
[----:B0-----:R-:W-:-:S04]  /*0410*/  @P0 LEA R14, P4, R26, R12, 0x3 ;  /* 0x0000000c1a0e0211 */ /* 0x001fc800078818ff */
[----:B------:R-:W-:Y:S02]  /*0420*/  @P0 LEA.HI.X R15, R26, R13, R24, 0x3, P4 ;  /* 0x0000000d1a0f0211 */ /* 0x000fe400020f1c18 */
[----:B--2---:R-:W-:-:S05]  /*0430*/  @P0 PRMT R28, R9, 0x8880, RZ ;  /* 0x00008880091c0816 */ /* 0x004fca00000000ff */
[----:B------:R-:W-:-:S05]  /*0440*/  @P0 IMAD.MOV.U32 R16, RZ, RZ, R28 ;  /* 0x000000ffff100224 */ /* 0x000fca00078e001c */
[----:B------:R-:W-:-:S05]  /*0450*/  @P0 SHF.R.S32.HI R17, RZ, 0x1f, R16 ;  /* 0x0000001fff110819 */ /* 0x000fca0000011410 */
[----:B------:R0:W-:Y:S01]  /*0460*/  @P0 STG.E.64 desc[UR4][R14.64], R16 ;  /* 0x000000100e000986 */ /* 0x0001e2000c101b04 */
[CC--:B------:R-:W-:Y:S02]  /*0470*/  @P1 LEA R24, P0, R25.reuse, R12.reuse, 0x3 ;  /* 0x0000000c19181211 */ /* 0x0c0fe400078018ff */
[----:B---3--:R-:W-:Y:S02]  /*0480*/  @P1 PRMT R26, R10, 0x8880, RZ ;  /* 0x000088800a1a1816 */ /* 0x008fe400000000ff */
[----:B------:R-:W-:Y:S02]  /*0490*/  @P1 LEA.HI.X R25, R25, R13, R22, 0x3, P0 ;  /* 0x0000000d19191211 */ /* 0x000fe400000f1c16 */
[----:B-1----:R-:W-:-:S04]  /*04a0*/  @P2 LEA R18, P0, R27, R12, 0x3 ;  /* 0x0000000c1b122211 */ /* 0x002fc800078018ff */
[-C--:B------:R-:W-:Y:S02]  /*04b0*/  @P2 LEA.HI.X R19, R27, R13.reuse, R11, 0x3, P0 ;  /* 0x0000000d1b132211 */ /* 0x080fe400000f1c0b */
[----:B0-----:R-:W-:Y:S01]  /*04c0*/  @P3 LEA R16, P0, R29, R12, 0x3 ;  /* 0x0000000c1d103211 */ /* 0x001fe200078018ff */
[----:B------:R-:W-:Y:S01]  /*04d0*/  @P1 IMAD.MOV.U32 R14, RZ, RZ, R26 ;  /* 0x000000ffff0e1224 */ /* 0x000fe200078e001a */
[----:B----4-:R-:W-:Y:S02]  /*04e0*/  @P2 PRMT R26, R7, 0x8880, RZ ;  /* 0x00008880071a2816 */ /* 0x010fe400000000ff */
[----:B-----5:R-:W-:Y:S02]  /*04f0*/  @P3 PRMT R28, R8, 0x8880, RZ ;  /* 0x00008880081c3816 */ /* 0x020fe400000000ff */
[----:B------:R-:W-:Y:S01]  /*0500*/  @P3 LEA.HI.X R17, R29, R13, R21, 0x3, P0 ;  /* 0x0000000d1d113211 */ /* 0x000fe200000f1c15 */
[----:B------:R-:W-:Y:S01]  /*0510*/  IMAD.MOV.U32 R21, RZ, RZ, R23 ;  /* 0x000000ffff157224 */ /* 0x000fe200078e0017 */
[----:B------:R-:W-:-:S02]  /*0520*/  @P1 SHF.R.S32.HI R15, RZ, 0x1f, R14 ;  /* 0x0000001fff0f1819 */ /* 0x000fc4000001140e */
[----:B------:R-:W-:Y:S01]  /*0530*/  @P2 SHF.R.S32.HI R27, RZ, 0x1f, R26 ;  /* 0x0000001fff1b2819 */ /* 0x000fe2000001141a */
[----:B------:R-:W-:Y:S01]  /*0540*/  IMAD.WIDE.U32 R20, R6, 0x4, R20 ;  /* 0x0000000406147825 */ /* 0x000fe200078e0014 */
[----:B------:R-:W-:Y:S01]  /*0550*/  @P3 SHF.R.S32.HI R29, RZ, 0x1f, R28 ;  /* 0x0000001fff1d3819 */ /* 0x000fe2000001141c */
[----:B------:R2:W-:Y:S02]  /*0560*/  @P1 STG.E.64 desc[UR4][R24.64], R14 ;  /* 0x0000000e18001986 */ /* 0x0005e4000c101b04 */
[----:B------:R-:W-:Y:S01]  /*0570*/  IMAD.MOV.U32 R23, RZ, RZ, R21 ;  /* 0x000000ffff177224 */ /* 0x000fe200078e0015 */
[C---:B------:R-:W-:Y:S01]  /*0580*/  ISETP.GE.U32.AND P0, PT, R20.reuse, 0x10000, PT ;  /* 0x000100001400780c */ /* 0x040fe20003f06070 */
[----:B------:R2:W-:Y:S01]  /*0590*/  @P2 STG.E.64 desc[UR4][R18.64], R26 ;  /* 0x0000001a12002986 */ /* 0x0005e2000c101b04 */
[----:B------:R-:W-:Y:S02]  /*05a0*/  ISETP.LT.U32.AND P1, PT, R20, R3, PT ;  /* 0x000000031400720c */ /* 0x000fe40003f21070 */
[C---:B------:R-:W-:Y:S01]  /*05b0*/  ISETP.GE.U32.AND.EX P0, PT, R21.reuse, RZ, PT, P0 ;  /* 0x000000ff1500720c */ /* 0x040fe20003f06100 */
[----:B------:R2:W-:Y:S01]  /*05c0*/  @P3 STG.E.64 desc[UR4][R16.64], R28 ;  /* 0x0000001c10003986 */ /* 0x0005e2000c101b04 */
[----:B------:R-:W-:-:S13]  /*05d0*/  ISETP.LT.AND.EX P1, PT, R21, R4, PT, P1 ;  /* 0x000000041500720c */ /* 0x000fda0003f21310 */
[----:B--2---:R-:W-:Y:S05]  /*05e0*/  @!P0 BRA P1, `(.L_x_3113) ;  /* 0xfffffff800f48947 */ /* 0x004fea000083ffff */
[----:B------:R-:W-:Y:S05]  /*05f0*/  EXIT ;  /* 0x000000000000794d */ /* 0x000fea0003800000 */
.L_x_3112:
        /* <DEDUP_REMOVED lines=8> */
.L_x_3114:
        /* <DEDUP_REMOVED lines=15> */
[----:B------:R-:W-:Y:S01]  /*0770*/  PRMT R8, R10, 0x8880, RZ ;  /* 0x000088800a087816 */ /* 0x000fe200000000ff */
[----:B------:R-:W-:Y:S01]  /*0780*/  IMAD.MOV.U32 R10, RZ, RZ, R11 ;  /* 0x000000ffff0a7224 */ /* 0x000fe200078e000b */
[----:B------:R-:W-:Y:S01]  /*0790*/  PRMT R17, R15, 0x8880, RZ ;  /* 0x000088800f117816 */ /* 0x000fe200000000ff */
[----:B------:R-:W-:Y:S01]  /*07a0*/  IMAD.MOV.U32 R15, RZ, RZ, R16 ;  /* 0x000000ffff0f7224 */ /* 0x000fe200078e0010 */
[----:B------:R-:W-:Y:S02]  /*07b0*/  SHF.R.S32.HI R9, RZ, 0x1f, R8 ;  /* 0x0000001fff097819 */ /* 0x000fe40000011408 */
[----:B------:R-:W-:Y:S02]  /*07c0*/  SHF.R.S32.HI R11, RZ, 0x1f, R10 ;  /* 0x0000001fff0b7819 */ /* 0x000fe4000001140a */
[----:B------:R-:W-:-:S02]  /*07d0*/  SHF.R.S32.HI R16, RZ, 0x1f, R15 ;  /* 0x0000001fff107819 */ /* 0x000fc4000001140f */
[----:B------:R-:W-:Y:S01]  /*07e0*/  SHF.R.S32.HI R18, RZ, 0x1f, R17 ;  /* 0x0000001fff127819 */ /* 0x000fe20000011411 */
[----:B------:R0:W-:Y:S02]  /*07f0*/  STG.E.128 desc[UR4][R6.64], R8 ;  /* 0x0000000806007986 */ /* 0x0001e4000c101d04 */
[----:B0-----:R-:W-:Y:S01]  /*0800*/  IMAD.MOV.U32 R10, RZ, RZ, R15 ;  /* 0x000000ffff0a7224 */ /* 0x001fe200078e000f */
[C---:B------:R-:W-:Y:S01]  /*0810*/  SHF.L.U64.HI R15, R5.reuse, 0x2, R14 ;  /* 0x00000002050f7819 */ /* 0x040fe2000001020e */
[----:B------:R-:W-:Y:S02]  /*0820*/  IMAD.MOV.U32 R11, RZ, RZ, R16 ;  /* 0x000000ffff0b7224 */ /* 0x000fe400078e0010 */
[----:B------:R-:W-:Y:S02]  /*0830*/  IMAD.MOV.U32 R8, RZ, RZ, R17 ;  /* 0x000000ffff087224 */ /* 0x000fe400078e0011 */
[----:B------:R-:W-:Y:S02]  /*0840*/  IMAD.MOV.U32 R9, RZ, RZ, R18 ;  /* 0x000000ffff097224 */ /* 0x000fe400078e0012 */
[----:B------:R-:W-:-:S03]  /*0850*/  IMAD.SHL.U32 R16, R5, 0x4, RZ ;  /* 0x0000000405107824 */ /* 0x000fc600078e00ff */
[----:B------:R0:W-:Y:S02]  /*0860*/  STG.E.128 desc[UR4][R6.64+0x10], R8 ;  /* 0x0000100806007986 */ /* 0x0001e4000c101d04 */
[----:B------:R-:W-:-:S04]  /*0870*/  ISETP.GE.U32.AND P0, PT, R16, R3, PT ;  /* 0x000000031000720c */ /* 0x000fc80003f06070 */
[----:B------:R-:W-:-:S13]  /*0880*/  ISETP.GE.AND.EX P0, PT, R15, R4, PT, P0 ;  /* 0x000000040f00720c */ /* 0x000fda0003f06300 */
[----:B0-----:R-:W-:Y:S05]  /*0890*/  @!P0 BRA P1, `(.L_x_3114) ;  /* 0xfffffffc00788947 */ /* 0x001fea000083ffff */
[----:B------:R-:W-:Y:S05]  /*08a0*/  EXIT ;  /* 0x000000000000794d */ /* 0x000fea0003800000 */
.L_x_3115:
        /* <DEDUP_REMOVED lines=13> */
.L_x_7985:


//--------------------- .text._ZN2at6native55_GLOBAL__N__de093ff9_22_ForeachBinaryOpList_cu_a911ec4325multi_tensor_apply_kernelINS1_18TensorListMetadataILi2EEENS1_11CopyFunctorIlN3c108BFloat16ELi2ELi1ELi1EEEJNS0_4CopyIlS7_EEEEEvT_T0_DpT1_ --------------------------
	.section	.text._ZN2at6native55_GLOBAL__N__de093ff9_22_ForeachBinaryOpList_cu_a911ec4325multi_tensor_apply_kernelINS1_18TensorListMetadataILi2EEENS1_11CopyFunctorIlN3c108BFloat16ELi2ELi1ELi1EEEJNS0_4CopyIlS7_EEEEEvT_T0_DpT1_,"ax",@progbits
	.align	128
.text._ZN2at6native55_GLOBAL__N__de093ff9_22_ForeachBinaryOpList_cu_a911ec4325multi_tensor_apply_kernelINS1_18TensorListMetadataILi2EEENS1_11CopyFunctorIlN3c108BFloat16ELi2ELi1ELi1EEEJNS0_4CopyIlS7_EEEEEvT_T0_DpT1_:
        .type           _ZN2at6native55_GLOBAL__N__de093ff9_22_ForeachBinaryOpList_cu_a911ec4325multi_tensor_apply_kernelINS1_18TensorListMetadataILi2EEENS1_11CopyFunctorIlN3c108BFloat16ELi2ELi1ELi1EEEJNS0_4CopyIlS7_EEEEEvT_T0_DpT1_,@function
        .size           _ZN2at6native55_GLOBAL__N__de093ff9_22_ForeachBinaryOpList_cu_a911ec4325multi_tensor_apply_kernelINS1_18TensorListMetadataILi2EEENS1_11CopyFunctorIlN3c108BFloat16ELi2ELi1ELi1EEEJNS0_4CopyIlS7_EEEEEvT_T0_DpT1_,(.L_x_7986 - _ZN2at6native55_GLOBAL__N__de093ff9_22_ForeachBinaryOpList_cu_a911ec4325multi_tensor_apply_kernelINS1_18TensorListMetadataILi2EEENS1_11CopyFunctorIlN3c108BFloat16ELi2ELi1ELi1EEEJNS0_4CopyIlS7_EEEEEvT_T0_DpT1_)
        .other          _ZN2at6native55_GLOBAL__N__de093ff9_22_ForeachBinaryOpList_cu_a911ec4325multi_tensor_apply_kernelINS1_18TensorListMetadataILi2EEENS1_11CopyFunctorIlN3c108BFloat16ELi2ELi1ELi1EEEJNS0_4CopyIlS7_EEEEEvT_T0_DpT1_,@"STO_CUDA_ENTRY STV_DEFAULT"
_ZN2at6native55_GLOBAL__N__de093ff9_22_ForeachBinaryOpList_cu_a911ec4325multi_tensor_apply_kernelINS1_18TensorListMetadataILi2EEENS1_11CopyFunctorIlN3c108BFloat16ELi2ELi1ELi1EEEJNS0_4CopyIlS7_EEEEEvT_T0_DpT1_:
        /* <DEDUP_REMOVED lines=28> */
.L_x_3117:
        /* <DEDUP_REMOVED lines=22> */
[----:B------:R0:W2:Y:S01]  /*0320*/  @P1 LDG.E.U16 R7, desc[UR4][R20.64] ;  /* 0x0000000414071981 */ /* 0x0000a2000c1e1500 */
        /* <DEDUP_REMOVED lines=16> */
[----:B--2---:R-:W-:-:S04]  /*0430*/  IMAD.U32 R28, R7, 0x10000, RZ ;  /* 0x00010000071c7824 */ /* 0x004fc800078e00ff */
[----:B------:R-:W0:Y:S01]  /*0440*/  @P1 F2I.S64.TRUNC R18, R28 ;  /* 0x0000001c00121311 */ /* 0x000e22000020d900 */
[----:B---3--:R-:W-:Y:S01]  /*0450*/  IMAD.U32 R26, R8, 0x10000, RZ ;  /* 0x00010000081a7824 */ /* 0x008fe200078e00ff */
[----:B0-----:R0:W-:Y:S01]  /*0460*/  @P1 STG.E.64 desc[UR4][R16.64], R18 ;  /* 0x0000001210001986 */ /* 0x0011e2000c101b04 */
[----:B------:R-:W-:-:S04]  /*0470*/  @P0 LEA R24, P1, R22, R14, 0x3 ;  /* 0x0000000e16180211 */ /* 0x000fc800078218ff */
[----:B------:R-:W-:Y:S01]  /*0480*/  @P0 LEA.HI.X R25, R22, R15, R25, 0x3, P1 ;  /* 0x0000000f16190211 */ /* 0x000fe200008f1c19 */
[----:B----4-:R-:W-:-:S06]  /*0490*/  IMAD.U32 R20, R5, 0x10000, RZ ;  /* 0x0001000005147824 */ /* 0x010fcc00078e00ff */
[----:B------:R-:W-:Y:S01]  /*04a0*/  @P3 F2I.S64.TRUNC R20, R20 ;  /* 0x0000001400143311 */ /* 0x000fe2000020d900 */
[----:B-----5:R-:W-:-:S07]  /*04b0*/  IMAD.U32 R22, R6, 0x10000, RZ ;  /* 0x0001000006167824 */ /* 0x020fce00078e00ff */
[----:B0-----:R0:W1:Y:S02]  /*04c0*/  @P0 F2I.S64.TRUNC R18, R26 ;  /* 0x0000001a00120311 */ /* 0x001064000020d900 */
        /* <DEDUP_REMOVED lines=8> */
[----:B0-----:R-:W0:Y:S03]  /*0550*/  @P4 F2I.S64.TRUNC R24, R22 ;  /* 0x0000001600184311 */ /* 0x001e26000020d900 */
        /* <DEDUP_REMOVED lines=8> */
.L_x_3116:
        /* <DEDUP_REMOVED lines=8> */
.L_x_3118:
[----:B0-----:R-:W-:-:S04]  /*0660*/  LEA R18, P0, R3, R12, 0x3 ;  /* 0x0000000c03127211 */ /* 0x001fc800078018ff */
[----:B------:R-:W-:-:S06]  /*0670*/  LEA.HI.X R19, R3, R13, R16, 0x3, P0 ;  /* 0x0000000d03137211 */ /* 0x000fcc00000f1c10 */
[----:B------:R-:W2:Y:S02]  /*0680*/  LDG.E.64 R18, desc[UR4][R18.64] ;  /* 0x0000000412127981 */ /* 0x000ea4000c1e1b00 */
[C---:B--2---:R-:W-:Y:S01]  /*0690*/  PRMT R6, R18.reuse, 0x7632, R6 ;  /* 0x0000763212067816 */ /* 0x044fe20000000006 */
[----:B------:R-:W-:Y:S01]  /*06a0*/  IMAD.U32 R4, R18, 0x10000, RZ ;  /* 0x0001000012047824 */ /* 0x000fe200078e00ff */
[C---:B------:R-:W-:Y:S01]  /*06b0*/  PRMT R10, R19.reuse, 0x7632, R10 ;  /* 0x00007632130a7816 */ /* 0x040fe2000000000a */
[----:B------:R-:W-:Y:S01]  /*06c0*/  IMAD.U32 R8, R19, 0x10000, RZ ;  /* 0x0001000013087824 */ /* 0x000fe200078e00ff */
[C---:B------:R-:W-:Y:S01]  /*06d0*/  LEA R18, P0, R3.reuse, R14, 0x5 ;  /* 0x0000000e03127211 */ /* 0x040fe200078028ff */
[----:B------:R-:W-:Y:S02]  /*06e0*/  IMAD.U32 R6, R6, 0x10000, RZ ;  /* 0x0001000006067824 */ /* 0x000fe400078e00ff */
[----:B------:R-:W-:Y:S01]  /*06f0*/  IMAD.U32 R10, R10, 0x10000, RZ ;  /* 0x000100000a0a7824 */ /* 0x000fe200078e00ff */
[----:B------:R-:W-:Y:S01]  /*0700*/  F2I.S64.TRUNC R4, R4 ;  /* 0x0000000400047311 */ /* 0x000fe2000020d900 */
[----:B------:R-:W-:-:S02]  /*0710*/  LEA.HI.X R19, R3, R15, R16, 0x5, P0 ;  /* 0x0000000f03137211 */ /* 0x000fc400000f2c10 */
[----:B------:R-:W-:-:S04]  /*0720*/  IADD3 R3, P0, R3, UR6, RZ ;  /* 0x0000000603037c10 */ /* 0x000fc8000ff1e0ff */
[C---:B------:R-:W-:Y:S01]  /*0730*/  ISETP.LT.U32.AND P1, PT, R3.reuse, 0x4000, PT ;  /* 0x000040000300780c */ /* 0x040fe20003f21070 */
[----:B------:R-:W-:Y:S01]  /*0740*/  F2I.S64.TRUNC R8, R8 ;  /* 0x0000000800087311 */ /* 0x000fe2000020d900 */
[----:B------:R-:W-:Y:S02]  /*0750*/  IMAD.SHL.U32 R17, R3, 0x4, RZ ;  /* 0x0000000403117824 */ /* 0x000fe400078e00ff */
[----:B------:R-:W-:-:S03]  /*0760*/  IMAD.X R16, RZ, RZ, R16, P0 ;  /* 0x000000ffff107224 */ /* 0x000fc600000e0610 */
[----:B------:R-:W-:Y:S02]  /*0770*/  ISETP.GE.U32.AND P0, PT, R17, R0, PT ;  /* 0x000000001100720c */ /* 0x000fe40003f06070 */
[----:B------:R-:W0:Y:S01]  /*0780*/  F2I.S64.TRUNC R6, R6 ;  /* 0x0000000600067311 */ /* 0x000e22000020d900 */
[----:B------:R-:W-:Y:S02]  /*0790*/  SHF.L.U64.HI R17, R3, 0x2, R16 ;  /* 0x0000000203117819 */ /* 0x000fe40000010210 */
[----:B------:R-:W-:Y:S02]  /*07a0*/  ISETP.LT.U32.AND.EX P1, PT, R16, RZ, PT, P1 ;  /* 0x000000ff1000720c */ /* 0x000fe40003f21110 */
[----:B------:R-:W-:-:S03]  /*07b0*/  ISETP.GE.AND.EX P0, PT, R17, R2, PT, P0 ;  /* 0x000000021100720c */ /* 0x000fc60003f06300 */
[----:B------:R-:W1:Y:S01]  /*07c0*/  F2I.S64.TRUNC R10, R10 ;  /* 0x0000000a000a7311 */ /* 0x000e62000020d900 */
[----:B0-----:R0:W-:Y:S04]  /*07d0*/  STG.E.128 desc[UR4][R18.64], R4 ;  /* 0x0000000412007986 */ /* 0x0011e8000c101d04 */
[----:B-1----:R0:W-:Y:S05]  /*07e0*/  STG.E.128 desc[UR4][R18.64+0x10], R8 ;  /* 0x0000100812007986 */ /* 0x0021ea000c101d04 */
[----:B------:R-:W-:Y:S05]  /*07f0*/  @!P0 BRA P1, `(.L_x_3118) ;  /* 0xfffffffc00988947 */ /* 0x000fea000083ffff */
[----:B------:R-:W-:Y:S05]  /*0800*/  EXIT ;  /* 0x000000000000794d */ /* 0x000fea0003800000 */
.L_x_3119:
        /* <DEDUP_REMOVED lines=15> */
.L_x_7986:


//--------------------- .text._ZN2at6native55_GLOBAL__N__de093ff9_22_ForeachBinaryOpList_cu_a911ec4325multi_tensor_apply_kernelINS1_18TensorListMetadataILi2EEENS1_11CopyFunctorIlN3c104HalfELi2ELi1ELi1EEEJNS0_4CopyIlS7_EEEEEvT_T0_DpT1_ --------------------------
	.section	.text._ZN2at6native55_GLOBAL__N__de093ff9_22_ForeachBinaryOpList_cu_a911ec4325multi_tensor_apply_kernelINS1_18TensorListMetadataILi2EEENS1_11CopyFunctorIlN3c104HalfELi2ELi1ELi1EEEJNS0_4CopyIlS7_EEEEEvT_T0_DpT1_,"ax",@progbits
	.align	128
.text._ZN2at6native55_GLOBAL__N__de093ff9_22_ForeachBinaryOpList_cu_a911ec4325multi_tensor_apply_kernelINS1_18TensorListMetadataILi2EEENS1_11CopyFunctorIlN3c104HalfELi2ELi1ELi1EEEJNS0_4CopyIlS7_EEEEEvT_T0_DpT1_:
        .type           _ZN2at6native55_GLOBAL__N__de093ff9_22_ForeachBinaryOpList_cu_a911ec4325multi_tensor_apply_kernelINS1_18TensorListMetadataILi2EEENS1_11CopyFunctorIlN3c104HalfELi2ELi1ELi1EEEJNS0_4CopyIlS7_EEEEEvT_T0_DpT1_,@function
        .size           _ZN2at6native55_GLOBAL__N__de093ff9_22_ForeachBinaryOpList_cu_a911ec4325multi_tensor_apply_kernelINS1_18TensorListMetadataILi2EEENS1_11CopyFunctorIlN3c104HalfELi2ELi1ELi1EEEJNS0_4CopyIlS7_EEEEEvT_T0_DpT1_,(.L_x_7987 - _ZN2at6native55_GLOBAL__N__de093ff9_22_ForeachBinaryOpList_cu_a911ec4325multi_tensor_apply_kernelINS1_18TensorListMetadataILi2EEENS1_11CopyFunctorIlN3c104HalfELi2ELi1ELi1EEEJNS0_4CopyIlS7_EEEEEvT_T0_DpT1_)
        .other          _ZN2at6native55_GLOBAL__N__de093ff9_22_ForeachBinaryOpList_cu_a911ec4325multi_tensor_apply_kernelINS1_18TensorListMetadataILi2EEENS1_11CopyFunctorIlN3c104HalfELi2ELi1ELi1EEEJNS0_4CopyIlS7_EEEEEvT_T0_DpT1_,@"STO_CUDA_ENTRY STV_DEFAULT"
_ZN2at6native55_GLOBAL__N__de093ff9_22_ForeachBinaryOpList_cu_a911ec4325multi_tensor_apply_kernelINS1_18TensorListMetadataILi2EEENS1_11CopyFunctorIlN3c104HalfELi2ELi1ELi1EEEJNS0_4CopyIlS7_EEEEEvT_T0_DpT1_:
        /* <DEDUP_REMOVED lines=28> */
.L_x_3121:
        /* <DEDUP_REMOVED lines=39> */
[----:B--2---:R-:W-:-:S04]  /*0430*/  HADD2.F32 R28, -RZ, R7.H0_H0 ;  /* 0x20000007ff1c7230 */ /* 0x004fc80000004100 */
[----:B------:R-:W0:Y:S01]  /*0440*/  @P1 F2I.S64.TRUNC R18, R28 ;  /* 0x0000001c00121311 */ /* 0x000e22000020d900 */
[----:B---3--:R-:W-:Y:S01]  /*0450*/  HADD2.F32 R26, -RZ, R8.H0_H0 ;  /* 0x20000008ff1a7230 */ /* 0x008fe20000004100 */
[----:B0-----:R0:W-:Y:S01]  /*0460*/  @P1 STG.E.64 desc[UR4][R16.64], R18 ;  /* 0x0000001210001986 */ /* 0x0011e2000c101b04 */
[----:B------:R-:W-:-:S04]  /*0470*/  @P0 LEA R24, P1, R22, R14, 0x3 ;  /* 0x0000000e16180211 */ /* 0x000fc800078218ff */
[----:B------:R-:W-:Y:S01]  /*0480*/  @P0 LEA.HI.X R25, R22, R15, R25, 0x3, P1 ;  /* 0x0000000f16190211 */ /* 0x000fe200008f1c19 */
[----:B----4-:R-:W-:-:S06]  /*0490*/  HADD2.F32 R20, -RZ, R5.H0_H0 ;  /* 0x20000005ff147230 */ /* 0x010fcc0000004100 */
[----:B------:R-:W-:Y:S01]  /*04a0*/  @P3 F2I.S64.TRUNC R20, R20 ;  /* 0x0000001400143311 */ /* 0x000fe2000020d900 */
[----:B-----5:R-:W-:-:S07]  /*04b0*/  HADD2.F32 R22, -RZ, R6.H0_H0 ;  /* 0x20000006ff167230 */ /* 0x020fce0000004100 */
        /* <DEDUP_REMOVED lines=18> */
.L_x_3120:
        /* <DEDUP_REMOVED lines=8> */
.L_x_3122:
        /* <DEDUP_REMOVED lines=17> */
[----:B------:R-:W-:Y:S08]  /*0770*/  F2I.S64.TRUNC R10, R10 ;  /* 0x0000000a000a7311 */ /* 0x000ff0000020d900 */
[----:B------:R-:W0:Y:S08]  /*0780*/  F2I.S64.TRUNC R8, R8 ;  /* 0x0000000800087311 */ /* 0x000e30000020d900 */
[----:B------:R-:W-:Y:S01]  /*0790*/  F2I.S64.TRUNC R6, R6 ;  /* 0x0000000600067311 */ /* 0x000fe2000020d900 */
[----:B0-----:R0:W-:Y:S07]  /*07a0*/  STG.E.128 desc[UR4][R16.64], R8 ;  /* 0x0000000810007986 */ /* 0x0011ee000c101d04 */
[----:B------:R-:W1:Y:S02]  /*07b0*/  F2I.S64.TRUNC R4, R4 ;  /* 0x0000000400047311 */ /* 0x000e64000020d900 */
[----:B-1----:R0:W-:Y:S01]  /*07c0*/  STG.E.128 desc[UR4][R16.64+0x10], R4 ;  /* 0x0000100410007986 */ /* 0x0021e2000c101d04 */
[----:B------:R-:W-:Y:S05]  /*07d0*/  @!P0 BRA P1, `(.L_x_3122) ;  /* 0xfffffffc00a08947 */ /* 0x000fea000083ffff */
[----:B------:R-:W-:Y:S05]  /*07e0*/  EXIT ;  /* 0x000000000000794d */ /* 0x000fea0003800000 */
.L_x_3123:
        /* <DEDUP_REMOVED lines=9> */
.L_x_7987:


//--------------------- .text._ZN2at6native55_GLOBAL__N__de093ff9_22_ForeachBinaryOpList_cu_a911ec4325multi_tensor_apply_kernelINS1_18TensorListMetadataILi2EEENS1_11CopyFunctorIlN3c107complexIfEELi2ELi1ELi1EEEJNS0_4CopyIlS8_EEEEEvT_T0_DpT1_ --------------------------
	.section	.text._ZN2at6native55_GLOBAL__N__de093ff9_22_ForeachBinaryOpList_cu_a911ec4325multi_tensor_apply_kernelINS1_18TensorListMetadataILi2EEENS1_11CopyFunctorIlN3c107complexIfEELi2ELi1ELi1EEEJNS0_4CopyIlS8_EEEEEvT_T0_DpT1_,"ax",@progbits
	.align	128
.text._ZN2at6native55_GLOBAL__N__de093ff9_22_ForeachBinaryOpList_cu_a911ec4325multi_tensor_apply_kernelINS1_18TensorListMetadataILi2EEENS1_11CopyFunctorIlN3c107complexIfEELi2ELi1ELi1EEEJNS0_4CopyIlS8_EEEEEvT_T0_DpT1_:
        .type           _ZN2at6native55_GLOBAL__N__de093ff9_22_ForeachBinaryOpList_cu_a911ec4325multi_tensor_apply_kernelINS1_18TensorListMetadataILi2EEENS1_11CopyFunctorIlN3c107complexIfEELi2ELi1ELi1EEEJNS0_4CopyIlS8_EEEEEvT_T0_DpT1_,@function
        .size           _ZN2at6native55_GLOBAL__N__de093ff9_22_ForeachBinaryOpList_cu_a911ec4325multi_tensor_apply_kernelINS1_18TensorListMetadataILi2EEENS1_11CopyFunctorIlN3c107complexIfEELi2ELi1ELi1EEEJNS0_4CopyIlS8_EEEEEvT_T0_DpT1_,(.L_x_7988 - _ZN2at6native55_GLOBAL__N__de093ff9_22_ForeachBinaryOpList_cu_a911ec4325multi_tensor_apply_kernelINS1_18TensorListMetadataILi2EEENS1_11CopyFunctorIlN3c107complexIfEELi2ELi1ELi1EEEJNS0_4CopyIlS8_EEEEEvT_T0_DpT1_)
        .other          _ZN2at6native55_GLOBAL__N__de093ff9_22_ForeachBinaryOpList_cu_a911ec4325multi_tensor_apply_kernelINS1_18TensorListMetadataILi2EEENS1_11CopyFunctorIlN3c107complexIfEELi2ELi1ELi1EEEJNS0_4CopyIlS8_EEEEEvT_T0_DpT1_,@"STO_CUDA_ENTRY STV_DEFAULT"
_ZN2at6native55_GLOBAL__N__de093ff9_22_ForeachBinaryOpList_cu_a911ec4325multi_tensor_apply_kernelINS1_18TensorListMetadataILi2EEENS1_11CopyFunctorIlN3c107complexIfEELi2ELi1ELi1EEEJNS0_4CopyIlS8_EEEEEvT_T0_DpT1_:
        /* <DEDUP_REMOVED lines=30> */
.L_x_3125:
        /* <DEDUP_REMOVED lines=24> */
[----:B------:R0:W2:Y:S01]  /*0360*/  @P0 LDG.E R6, desc[UR4][R20.64] ;  /* 0x0000000414060981 */ /* 0x0000a2000c1e1900 */
[----:B------:R-:W-:-:S02]  /*0370*/  ISETP.LT.U32.AND P3, PT, R29, R0, PT ;  /* 0x000000001d00720c */ /* 0x000fc40003f61070 */
        /* <DEDUP_REMOVED lines=13> */
[----:B--2---:R-:W0:Y:S08]  /*0450*/  @P0 F2I.S64.TRUNC R18, R6 ;  /* 0x0000000600120311 */ /* 0x004e30000020d900 */
[----:B---3--:R-:W1:Y:S01]  /*0460*/  @P1 F2I.S64.TRUNC R20, R5 ;  /* 0x0000000500141311 */ /* 0x008e62000020d900 */
[----:B0-----:R4:W-:Y:S01]  /*0470*/  @P0 STG.E.64 desc[UR4][R16.64], R18 ;  /* 0x0000001210000986 */ /* 0x0019e2000c101b04 */
[----:B------:R-:W-:-:S04]  /*0480*/  @P1 LEA R24, P0, R22, R14, 0x3 ;  /* 0x0000000e16181211 */ /* 0x000fc800078018ff */
[-C--:B------:R-:W-:Y:S02]  /*0490*/  @P1 LEA.HI.X R25, R22, R15.reuse, R25, 0x3, P0 ;  /* 0x0000000f16191211 */ /* 0x080fe400000f1c19 */
[----:B----4-:R-:W0:Y:S03]  /*04a0*/  @P2 F2I.S64.TRUNC R18, R8 ;  /* 0x0000000800122311 */ /* 0x010e26000020d900 */
[----:B-1----:R5:W-:Y:S01]  /*04b0*/  @P1 STG.E.64 desc[UR4][R24.64], R20 ;  /* 0x0000001418001986 */ /* 0x002be2000c101b04 */
[-C--:B------:R-:W-:Y:S02]  /*04c0*/  @P2 LEA R16, P0, R27, R14.reuse, 0x3 ;  /* 0x0000000e1b102211 */ /* 0x080fe400078018ff */
[----:B------:R-:W-:Y:S02]  /*04d0*/  @P3 LEA R26, P1, R29, R14, 0x3 ;  /* 0x0000000e1d1a3211 */ /* 0x000fe400078218ff */
[----:B------:R-:W-:-:S02]  /*04e0*/  @P2 LEA.HI.X R17, R27, R15, R9, 0x3, P0 ;  /* 0x0000000f1b112211 */ /* 0x000fc400000f1c09 */
[----:B------:R-:W-:Y:S01]  /*04f0*/  @P3 LEA.HI.X R27, R29, R15, R11, 0x3, P1 ;  /* 0x0000000f1d1b3211 */ /* 0x000fe200008f1c0b */
[----:B------:R-:W-:Y:S02]  /*0500*/  IMAD.MOV.U32 R11, RZ, RZ, R23 ;  /* 0x000000ffff0b7224 */ /* 0x000fe400078e0017 */
[----:B------:R-:W-:Y:S01]  /*0510*/  IMAD.WIDE.U32 R10, R4, 0x4, R10 ;  /* 0x00000004040a7825 */ /* 0x000fe200078e000a */
[----:B-----5:R-:W1:Y:S01]  /*0520*/  @P3 F2I.S64.TRUNC R24, R7 ;  /* 0x0000000700183311 */ /* 0x020e62000020d900 */
        /* <DEDUP_REMOVED lines=9> */
.L_x_3124:
        /* <DEDUP_REMOVED lines=8> */
.L_x_3126:
        /* <DEDUP_REMOVED lines=18> */
[----:B--2---:R-:W-:Y:S08]  /*0760*/  F2I.S64.TRUNC R8, R8 ;  /* 0x0000000800087311 */ /* 0x004ff0000020d900 */
[----:B---3--:R-:W0:Y:S08]  /*0770*/  F2I.S64.TRUNC R10, R10 ;  /* 0x0000000a000a7311 */ /* 0x008e30000020d900 */
[----:B----4-:R-:W-:Y:S01]  /*0780*/  F2I.S64.TRUNC R4, R4 ;  /* 0x0000000400047311 */ /* 0x010fe2000020d900 */
[----:B0-----:R0:W-:Y:S07]  /*0790*/  STG.E.128 desc[UR4][R18.64], R8 ;  /* 0x0000000812007986 */ /* 0x0011ee000c101d04 */
[----:B-----5:R-:W1:Y:S02]  /*07a0*/  F2I.S64.TRUNC R6, R6 ;  /* 0x0000000600067311 */ /* 0x020e64000020d900 */
[----:B-1----:R0:W-:Y:S01]  /*07b0*/  STG.E.128 desc[UR4][R18.64+0x10], R4 ;  /* 0x0000100412007986 */ /* 0x0021e2000c101d04 */
[----:B------:R-:W-:Y:S05]  /*07c0*/  @!P0 BRA P1, `(.L_x_3126) ;  /* 0xfffffffc009c8947 */ /* 0x000fea000083ffff */
[----:B------:R-:W-:Y:S05]  /*07d0*/  EXIT ;  /* 0x000000000000794d */ /* 0x000fea0003800000 */
.L_x_3127:
        /* <DEDUP_REMOVED lines=10> */
.L_x_7988:


//--------------------- .text._ZN2at6native55_GLOBAL__N__de093ff9_22_ForeachBinaryOpList_cu_a911ec4325multi_tensor_apply_kernelINS1_18TensorListMetadataILi2EEENS1_11CopyFunctorIlN3c107complexIdEELi2ELi1ELi1EEEJNS0_4CopyIlS8_EEEEEvT_T0_DpT1_ --------------------------
	.section	.text._ZN2at6native55_GLOBAL__N__de093ff9_22_ForeachBinaryOpList_cu_a911ec4325multi_tensor_apply_kernelINS1_18TensorListMetadataILi2EEENS1_11CopyFunctorIlN3c107complexIdEELi2ELi1ELi1EEEJNS0_4CopyIlS8_EEEEEvT_T0_DpT1_,"ax",@progbits
	.align	128
.text._ZN2at6native55_GLOBAL__N__de093ff9_22_ForeachBinaryOpList_cu_a911ec4325multi_tensor_apply_kernelINS1_18TensorListMetadataILi2EEENS1_11CopyFunctorIlN3c107complexIdEELi2ELi1ELi1EEEJNS0_4CopyIlS8_EEEEEvT_T0_DpT1_:
        .type           _ZN2at6native55_GLOBAL__N__de093ff9_22_ForeachBinaryOpList_cu_a911ec4325multi_tensor_apply_kernelINS1_18TensorListMetadataILi2EEENS1_11CopyFunctorIlN3c107complexIdEELi2ELi1ELi1EEEJNS0_4CopyIlS8_EEEEEvT_T0_DpT1_,@function
        .size           _ZN2at6native55_GLOBAL__N__de093ff9_22_ForeachBinaryOpList_cu_a911ec4325multi_tensor_apply_kernelINS1_18TensorListMetadataILi2EEENS1_11CopyFunctorIlN3c107complexIdEELi2ELi1ELi1EEEJNS0_4CopyIlS8_EEEEEvT_T0_DpT1_,(.L_x_7989 - _ZN2at6native55_GLOBAL__N__de093ff9_22_ForeachBinaryOpList_cu_a911ec4325multi_tensor_apply_kernelINS1_18TensorListMetadataILi2EEENS1_11CopyFunctorIlN3c107complexIdEELi2ELi1ELi1EEEJNS0_4CopyIlS8_EEEEEvT_T0_DpT1_)
        .other          _ZN2at6native55_GLOBAL__N__de093ff9_22_ForeachBinaryOpList_cu_a911ec4325multi_tensor_apply_kernelINS1_18TensorListMetadataILi2EEENS1_11CopyFunctorIlN3c107complexIdEELi2ELi1ELi1EEEJNS0_4CopyIlS8_EEEEEvT_T0_DpT1_,@"STO_CUDA_ENTRY STV_DEFAULT"
_ZN2at6native55_GLOBAL__N__de093ff9_22_ForeachBinaryOpList_cu_a911ec4325multi_tensor_apply_kernelINS1_18TensorListMetadataILi2EEENS1_11CopyFunctorIlN3c107complexIdEELi2ELi1ELi1EEEJNS0_4CopyIlS8_EEEEEvT_T0_DpT1_:
        /* <DEDUP_REMOVED lines=33> */
.L_x_3129:
        /* <DEDUP_REMOVED lines=40> */
[----:B--2---:R-:W1:Y:S08]  /*0490*/  @P0 F2I.S64.F64.TRUNC R16, R14 ;  /* 0x0000000e00100311 */ /* 0x004e70000030d900 */
[----:B---3--:R-:W2:Y:S01]  /*04a0*/  @P1 F2I.S64.F64.TRUNC R20, R12 ;  /* 0x0000000c00141311 */ /* 0x008ea2000030d900 */
[----:B-1----:R5:W-:Y:S01]  /*04b0*/  @P0 STG.E.64 desc[UR10][R18.64], R16 ;  /* 0x0000001012000986 */ /* 0x002be2000c101b0a */
[----:B0-----:R-:W-:-:S06]  /*04c0*/  @P1 LEA R24, P0, R5, UR8, 0x3 ;  /* 0x0000000805181c11 */ /* 0x001fcc000f8018ff */
[----:B----4-:R-:W0:Y:S01]  /*04d0*/  @P2 F2I.S64.F64.TRUNC R28, R10 ;  /* 0x0000000a001c2311 */ /* 0x010e22000030d900 */
[----:B------:R-:W-:Y:S02]  /*04e0*/  @P1 LEA.HI.X R25, R5, UR9, R22, 0x3, P0 ;  /* 0x0000000905191c11 */ /* 0x000fe400080f1c16 */
[----:B------:R-:W-:-:S03]  /*04f0*/  @P2 LEA R22, P0, R23, UR8, 0x3 ;  /* 0x0000000817162c11 */ /* 0x000fc6000f8018ff */
[----:B--2---:R2:W-:Y:S01]  /*0500*/  @P1 STG.E.64 desc[UR10][R24.64], R20 ;  /* 0x0000001418001986 */ /* 0x0045e2000c101b0a */
[----:B------:R-:W-:Y:S02]  /*0510*/  @P2 LEA.HI.X R23, R23, UR9, R4, 0x3, P0 ;  /* 0x0000000917172c11 */ /* 0x000fe400080f1c04 */
[----:B------:R-:W-:Y:S01]  /*0520*/  @P3 LEA R4, P0, R26, UR8, 0x3 ;  /* 0x000000081a043c11 */ /* 0x000fe2000f8018ff */
[----:B-----5:R-:W1:Y:S01]  /*0530*/  @P3 F2I.S64.F64.TRUNC R16, R8 ;  /* 0x0000000800103311 */ /* 0x020e62000030d900 */
        /* <DEDUP_REMOVED lines=9> */
.L_x_3128:
        /* <DEDUP_REMOVED lines=8> */
.L_x_3130:
        /* <DEDUP_REMOVED lines=16> */
[----:B--2---:R-:W-:Y:S08]  /*0750*/  F2I.S64.F64.TRUNC R4, R4 ;  /* 0x0000000400047311 */ /* 0x004ff0000030d900 */
[----:B---3--:R-:W0:Y:S08]  /*0760*/  F2I.S64.F64.TRUNC R6, R6 ;  /* 0x0000000600067311 */ /* 0x008e30000030d900 */
[----:B----4-:R-:W-:Y:S01]  /*0770*/  F2I.S64.F64.TRUNC R8, R8 ;  /* 0x0000000800087311 */ /* 0x010fe2000030d900 */
[----:B0-----:R0:W-:Y:S07]  /*0780*/  STG.E.128 desc[UR10][R12.64], R4 ;  /* 0x000000040c007986 */ /* 0x0011ee000c101d0a */
[----:B-----5:R-:W1:Y:S02]  /*0790*/  F2I.S64.F64.TRUNC R10, R10 ;  /* 0x0000000a000a7311 */ /* 0x020e64000030d900 */
[----:B-1----:R0:W-:Y:S01]  /*07a0*/  STG.E.128 desc[UR10][R12.64+0x10], R8 ;  /* 0x000010080c007986 */ /* 0x0021e2000c101d0a */
[----:B------:R-:W-:Y:S05]  /*07b0*/  @!P0 BRA P1, `(.L_x_3130) ;  /* 0xfffffffc00a48947 */ /* 0x000fea000083ffff */
[----:B------:R-:W-:Y:S05]  /*07c0*/  EXIT ;  /* 0x000000000000794d */ /* 0x000fea0003800000 */
.L_x_3131:
        /* <DEDUP_REMOVED lines=11> */
.L_x_7989:


//--------------------- .text._ZN2at6native55_GLOBAL__N__de093ff9_22_ForeachBinaryOpList_cu_a911ec4325multi_tensor_apply_kernelINS1_18TensorListMetadataILi2EEENS1_11CopyFunctorIlfLi2ELi1ELi1EEEJNS0_4CopyIlfEEEEEvT_T0_DpT1_ --------------------------
	.section	.text._ZN2at6native55_GLOBAL__N__de093ff9_22_ForeachBinaryOpList_cu_a911ec4325multi_tensor_apply_kernelINS1_18TensorListMetadataILi2EEENS1_11CopyFunctorIlfLi2ELi1ELi1EEEJNS0_4CopyIlfEEEEEvT_T0_DpT1_,"ax",@progbits
	.align	128
.text._ZN2at6native55_GLOBAL__N__de093ff9_22_ForeachBinaryOpList_cu_a911ec4325multi_tensor_apply_kernelINS1_18TensorListMetadataILi2EEENS1_11CopyFunctorIlfLi2ELi1ELi1EEEJNS0_4CopyIlfEEEEEvT_T0_DpT1_:
        .type           _ZN2at6native55_GLOBAL__N__de093ff9_22_ForeachBinaryOpList_cu_a911ec4325multi_tensor_apply_kernelINS1_18TensorListMetadataILi2EEENS1_11CopyFunctorIlfLi2ELi1ELi1EEEJNS0_4CopyIlfEEEEEvT_T0_DpT1_,@function
        .size           _ZN2at6native55_GLOBAL__N__de093ff9_22_ForeachBinaryOpList_cu_a911ec4325multi_tensor_apply_kernelINS1_18TensorListMetadataILi2EEENS1_11CopyFunctorIlfLi2ELi1ELi1EEEJNS0_4CopyIlfEEEEEvT_T0_DpT1_,(.L_x_7990 - _ZN2at6native55_GLOBAL__N__de093ff9_22_ForeachBinaryOpList_cu_a911ec4325multi_tensor_apply_kernelINS1_18TensorListMetadataILi2EEENS1_11CopyFunctorIlfLi2ELi1ELi1EEEJNS0_4CopyIlfEEEEEvT_T0_DpT1_)
        .other          _ZN2at6native55_GLOBAL__N__de093ff9_22_ForeachBinaryOpList_cu_a911ec4325multi_tensor_apply_kernelINS1_18TensorListMetadataILi2EEENS1_11CopyFunctorIlfLi2ELi1ELi1EEEJNS0_4CopyIlfEEEEEvT_T0_DpT1_,@"STO_CUDA_ENTRY STV_DEFAULT"
_ZN2at6native55_GLOBAL__N__de093ff9_22_ForeachBinaryOpList_cu_a911ec4325multi_tensor_apply_kernelINS1_18TensorListMetadataILi2EEENS1_11CopyFunctorIlfLi2ELi1ELi1EEEJNS0_4CopyIlfEEEEEvT_T0_DpT1_:
        /* <DEDUP_REMOVED lines=28> */
.L_x_3133:
        /* <DEDUP_REMOVED lines=62> */
.L_x_3132:
        /* <DEDUP_REMOVED lines=8> */
.L_x_3134:
        /* <DEDUP_REMOVED lines=14> */
[----:B------:R-:W0:Y:S08]  /*0700*/  F2I.S64.TRUNC R12, R8 ;  /* 0x00000008000c7311 */ /* 0x000e30000020d900 */
[----:B------:R-:W-:Y:S01]  /*0710*/  F2I.S64.TRUNC R18, R11 ;  /* 0x0000000b00127311 */ /* 0x000fe2000020d900 */
[----:B0-----:R0:W-:Y:S07]  /*0720*/  STG.E.128 desc[UR4][R20.64], R12 ;  /* 0x0000000c14007986 */ /* 0x0011ee000c101d04 */
[----:B------:R-:W1:Y:S02]  /*0730*/  F2I.S64.TRUNC R16, R10 ;  /* 0x0000000a00107311 */ /* 0x000e64000020d900 */
[----:B-1----:R0:W-:Y:S01]  /*0740*/  STG.E.128 desc[UR4][R20.64+0x10], R16 ;  /* 0x0000101014007986 */ /* 0x0021e2000c101d04 */
[----:B------:R-:W-:Y:S05]  /*0750*/  @!P0 BRA P1, `(.L_x_3134) ;  /* 0xfffffffc00b08947 */ /* 0x000fea000083ffff */
[----:B------:R-:W-:Y:S05]  /*0760*/  EXIT ;  /* 0x000000000000794d */ /* 0x000fea0003800000 */
.L_x_3135:
        /* <DEDUP_REMOVED lines=9> */
.L_x_7990:


//--------------------- .text._ZN2at6native55_GLOBAL__N__de093ff9_22_ForeachBinaryOpList_cu_a911ec4325multi_tensor_apply_kernelINS1_18TensorListMetadataILi2EEENS1_11CopyFunctorIldLi2ELi1ELi1EEEJNS0_4CopyIldEEEEEvT_T0_DpT1_ --------------------------
	.section	.text._ZN2at6native55_GLOBAL__N__de093ff9_22_ForeachBinaryOpList_cu_a911ec4325multi_tensor_apply_kernelINS1_18TensorListMetadataILi2EEENS1_11CopyFunctorIldLi2ELi1ELi1EEEJNS0_4CopyIldEEEEEvT_T0_DpT1_,"ax",@progbits
	.align	128
.text._ZN2at6native55_GLOBAL__N__de093ff9_22_ForeachBinaryOpList_cu_a911ec4325multi_tensor_apply_kernelINS1_18TensorListMetadataILi2EEENS1_11CopyFunctorIldLi2ELi1ELi1EEEJNS0_4CopyIldEEEEEvT_T0_DpT1_:
        .type           _ZN2at6native55_GLOBAL__N__de093ff9_22_ForeachBinaryOpList_cu_a911ec4325multi_tensor_apply_kernelINS1_18TensorListMetadataILi2EEENS1_11CopyFunctorIldLi2ELi1ELi1EEEJNS0_4CopyIldEEEEEvT_T0_DpT1_,@function
        .size           _ZN2at6native55_GLOBAL__N__de093ff9_22_ForeachBinaryOpList_cu_a911ec4325multi_tensor_apply_kernelINS1_18TensorListMetadataILi2EEENS1_11CopyFunctorIldLi2ELi1ELi1EEEJNS0_4CopyIldEEEEEvT_T0_DpT1_,(.L_x_7991 - _ZN2at6native55_GLOBAL__N__de093ff9_22_ForeachBinaryOpList_cu_a911ec4325multi_tensor_apply_kernelINS1_18TensorListMetadataILi2EEENS1_11CopyFunctorIldLi2ELi1ELi1EEEJNS0_4CopyIldEEEEEvT_T0_DpT1_)
        .other          _ZN2at6native55_GLOBAL__N__de093ff9_22_ForeachBinaryOpList_cu_a911ec4325multi_tensor_apply_kernelINS1_18TensorListMetadataILi2EEENS1_11CopyFunctorIldLi2ELi1ELi1EEEJNS0_4CopyIldEEEEEvT_T0_DpT1_,@"STO_CUDA_ENTRY STV_DEFAULT"
_ZN2at6native55_GLOBAL__N__de093ff9_22_ForeachBinaryOpList_cu_a911ec4325multi_tensor_apply_kernelINS1_18TensorListMetadataILi2EEENS1_11CopyFunctorIldLi2ELi1ELi1EEEJNS0_4CopyIldEEEEEvT_T0_DpT1_:
        /* <DEDUP_REMOVED lines=28> */
.L_x_3137:
        /* <DEDUP_REMOVED lines=60> */
.L_x_3136:
        /* <DEDUP_REMOVED lines=8> */
.L_x_3138:
        /* <DEDUP_REMOVED lines=17> */
[----:B------:R-:W0:Y:S08]  /*0710*/  F2I.S64.F64.TRUNC R4, R4 ;  /* 0x0000000400047311 */ /* 0x000e30000030d900 */
[----:B---3--:R-:W-:Y:S01]  /*0720*/  F2I.S64.F64.TRUNC R10, R10 ;  /* 0x0000000a000a7311 */ /* 0x008fe2000030d900 */
[----:B0-----:R0:W-:Y:S07]  /*0730*/  STG.E.128 desc[UR10][R12.64], R4 ;  /* 0x000000040c007986 */ /* 0x0011ee000c101d0a */
[----:B------:R-:W1:Y:S02]  /*0740*/  F2I.S64.F64.TRUNC R8, R8 ;  /* 0x0000000800087311 */ /* 0x000e64000030d900 */
[----:B-1----:R0:W-:Y:S01]  /*0750*/  STG.E.128 desc[UR10][R12.64+0x10], R8 ;  /* 0x000010080c007986 */ /* 0x0021e2000c101d0a */
[----:B------:R-:W-:Y:S05]  /*0760*/  @!P0 BRA P1, `(.L_x_3138) ;  /* 0xfffffffc00a48947 */ /* 0x000fea000083ffff */
[----:B------:R-:W-:Y:S05]  /*0770*/  EXIT ;  /* 0x000000000000794d */ /* 0x000fea0003800000 */
.L_x_3139:
        /* <DEDUP_REMOVED lines=16> */
.L_x_7991:


//--------------------- .text._ZN2at6native55_GLOBAL__N__de093ff9_22_ForeachBinaryOpList_cu_a911ec4325multi_tensor_apply_kernelINS1_18TensorListMetadataILi2EEENS1_11CopyFunctorIliLi2ELi1ELi1EEEJNS0_4CopyIliEEEEEvT_T0_DpT1_ --------------------------
	.section	.text._ZN2at6native55_GLOBAL__N__de093ff9_22_ForeachBinaryOpList_cu_a911ec4325multi_tensor_apply_kernelINS1_18TensorListMetadataILi2EEENS1_11CopyFunctorIliLi2ELi1ELi1EEEJNS0_4CopyIliEEEEEvT_T0_DpT1_,"ax",@progbits
	.align	128
.text._ZN2at6native55_GLOBAL__N__de093ff9_22_ForeachBinaryOpList_cu_a911ec4325multi_tensor_apply_kernelINS1_18TensorListMetadataILi2EEENS1_11CopyFunctorIliLi2ELi1ELi1EEEJNS0_4CopyIliEEEEEvT_T0_DpT1_:
        .type           _ZN2at6native55_GLOBAL__N__de093ff9_22_ForeachBinaryOpList_cu_a911ec4325multi_tensor_apply_kernelINS1_18TensorListMetadataILi2EEENS1_11CopyFunctorIliLi2ELi1ELi1EEEJNS0_4CopyIliEEEEEvT_T0_DpT1_,@function
        .size           _ZN2at6native55_GLOBAL__N__de093ff9_22_ForeachBinaryOpList_cu_a911ec4325multi_tensor_apply_kernelINS1_18TensorListMetadataILi2EEENS1_11CopyFunctorIliLi2ELi1ELi1EEEJNS0_4CopyIliEEEEEvT_T0_DpT1_,(.L_x_7992 - _ZN2at6native55_GLOBAL__N__de093ff9_22_ForeachBinaryOpList_cu_a911ec4325multi_tensor_apply_kernelINS1_18TensorListMetadataILi2EEENS1_11CopyFunctorIliLi2ELi1ELi1EEEJNS0_4CopyIliEEEEEvT_T0_DpT1_)
        .other          _ZN2at6native55_GLOBAL__N__de093ff9_22_ForeachBinaryOpList_cu_a911ec4325multi_tensor_apply_kernelINS1_18TensorListMetadataILi2EEENS1_11CopyFunctorIliLi2ELi1ELi1EEEJNS0_4CopyIliEEEEEvT_T0_DpT1_,@"STO_CUDA_ENTRY STV_DEFAULT"
_ZN2at6native55_GLOBAL__N__de093ff9_22_ForeachBinaryOpList_cu_a911ec4325multi_tensor_apply_kernelINS1_18TensorListMetadataILi2EEENS1_11CopyFunctorIliLi2ELi1ELi1EEEJNS0_4CopyIliEEEEEvT_T0_DpT1_:
        /* <DEDUP_REMOVED lines=28> */
.L_x_3141:
        /* <DEDUP_REMOVED lines=19> */
[C---:B------:R-:W-:Y:S02]  /*02f0*/  ISETP.GE.U32.AND.EX P3, PT, R24.reuse, RZ, PT, P3 ;  /* 0x000000ff1800720c */ /* 0x040fe40003f66130 */
[C---:B------:R-:W-:Y:S02]  /*0300*/  ISETP.GE.U32.AND P2, PT, R23.reuse, 0x10000, PT ;  /* 0x000100001700780c */ /* 0x040fe40003f46070 */
        /* <DEDUP_REMOVED lines=16> */
[----:B0-----:R-:W-:-:S04]  /*0410*/  @P1 LEA R18, P3, R11, R6, 0x3 ;  /* 0x000000060b121211 */ /* 0x001fc800078618ff */
[----:B------:R-:W-:Y:S02]  /*0420*/  @P1 LEA.HI.X R19, R11, R7, R13, 0x3, P3 ;  /* 0x000000070b131211 */ /* 0x000fe400018f1c0d */
[----:B-1----:R-:W-:-:S04]  /*0430*/  @P0 LEA R20, P3, R15, R6, 0x3 ;  /* 0x000000060f140211 */ /* 0x002fc800078618ff */
[----:B------:R-:W-:Y:S02]  /*0440*/  @P0 LEA.HI.X R21, R15, R7, R17, 0x3, P3 ;  /* 0x000000070f150211 */ /* 0x000fe400018f1c11 */
[----:B------:R-:W-:-:S04]  /*0450*/  @P2 LEA R28, P3, R23, R6, 0x3 ;  /* 0x00000006171c2211 */ /* 0x000fc800078618ff */
[----:B------:R-:W-:Y:S01]  /*0460*/  @P2 LEA.HI.X R29, R23, R7, R25, 0x3, P3 ;  /* 0x00000007171d2211 */ /* 0x000fe200018f1c19 */
[----:B------:R-:W-:Y:S01]  /*0470*/  IMAD.MOV.U32 R23, RZ, RZ, R3 ;  /* 0x000000ffff177224 */ /* 0x000fe200078e0003 */
[----:B--2---:R-:W-:-:S05]  /*0480*/  @P1 SHF.R.S32.HI R27, RZ, 0x1f, R26 ;  /* 0x0000001fff1b1819 */ /* 0x004fca000001141a */
[----:B------:R0:W-:Y:S01]  /*0490*/  @P1 STG.E.64 desc[UR4][R18.64], R26 ;  /* 0x0000001a12001986 */ /* 0x0001e2000c101b04 */
[----:B---3--:R-:W-:Y:S02]  /*04a0*/  @P0 SHF.R.S32.HI R17, RZ, 0x1f, R16 ;  /* 0x0000001fff110819 */ /* 0x008fe40000011410 */
[----:B0-----:R-:W-:-:S04]  /*04b0*/  @P4 LEA R18, P1, R22, R6, 0x3 ;  /* 0x0000000616124211 */ /* 0x001fc800078218ff */
[----:B------:R-:W-:Y:S01]  /*04c0*/  @P4 LEA.HI.X R19, R22, R7, R24, 0x3, P1 ;  /* 0x0000000716134211 */ /* 0x000fe200008f1c18 */
[----:B------:R-:W-:Y:S01]  /*04d0*/  IMAD.MOV.U32 R22, RZ, RZ, R8 ;  /* 0x000000ffff167224 */ /* 0x000fe200078e0008 */
[----:B----4-:R-:W-:Y:S02]  /*04e0*/  @P4 SHF.R.S32.HI R15, RZ, 0x1f, R14 ;  /* 0x0000001fff0f4819 */ /* 0x010fe4000001140e */
[----:B-----5:R-:W-:Y:S01]  /*04f0*/  @P2 SHF.R.S32.HI R13, RZ, 0x1f, R12 ;  /* 0x0000001fff0d2819 */ /* 0x020fe2000001140c */
[----:B------:R-:W-:Y:S01]  /*0500*/  IMAD.WIDE.U32 R22, R9, 0x4, R22 ;  /* 0x0000000409167825 */ /* 0x000fe200078e0016 */
[----:B------:R2:W-:Y:S04]  /*0510*/  @P0 STG.E.64 desc[UR4][R20.64], R16 ;  /* 0x0000001014000986 */ /* 0x0005e8000c101b04 */
[----:B------:R2:W-:Y:S01]  /*0520*/  @P4 STG.E.64 desc[UR4][R18.64], R14 ;  /* 0x0000000e12004986 */ /* 0x0005e2000c101b04 */
[----:B------:R-:W-:-:S02]  /*0530*/  ISETP.GE.U32.AND P0, PT, R22, 0x10000, PT ;  /* 0x000100001600780c */ /* 0x000fc40003f06070 */
[----:B------:R-:W-:Y:S01]  /*0540*/  ISETP.LT.U32.AND P1, PT, R22, R0, PT ;  /* 0x000000001600720c */ /* 0x000fe20003f21070 */
[----:B------:R2:W-:Y:S01]  /*0550*/  @P2 STG.E.64 desc[UR4][R28.64], R12 ;  /* 0x0000000c1c002986 */ /* 0x0005e2000c101b04 */
[C---:B------:R-:W-:Y:S02]  /*0560*/  ISETP.GE.U32.AND.EX P0, PT, R23.reuse, RZ, PT, P0 ;  /* 0x000000ff1700720c */ /* 0x040fe40003f06100 */
[----:B------:R-:W-:Y:S01]  /*0570*/  ISETP.LT.AND.EX P1, PT, R23, R2, PT, P1 ;  /* 0x000000021700720c */ /* 0x000fe20003f21310 */
[----:B------:R-:W-:Y:S02]  /*0580*/  IMAD.MOV.U32 R8, RZ, RZ, R22 ;  /* 0x000000ffff087224 */ /* 0x000fe400078e0016 */
[----:B------:R-:W-:-:S10]  /*0590*/  IMAD.MOV.U32 R3, RZ, RZ, R23 ;  /* 0x000000ffff037224 */ /* 0x000fd400078e0017 */
[----:B--2---:R-:W-:Y:S05]  /*05a0*/  @!P0 BRA P1, `(.L_x_3141) ;  /* 0xfffffffc00048947 */ /* 0x004fea000083ffff */
[----:B------:R-:W-:Y:S05]  /*05b0*/  EXIT ;  /* 0x000000000000794d */ /* 0x000fea0003800000 */
.L_x_3140:
        /* <DEDUP_REMOVED lines=8> */
.L_x_3142:
        /* <DEDUP_REMOVED lines=8> */
[----:B------:R-:W-:Y:S02]  /*06c0*/  ISETP.LT.U32.AND.EX P1, PT, R22, RZ, PT, P1 ;  /* 0x000000ff1600720c */ /* 0x000fe40003f21110 */
[--C-:B--2---:R-:W-:Y:S01]  /*06d0*/  SHF.R.S32.HI R15, RZ, 0x1f, R9.reuse ;  /* 0x0000001fff0f7819 */ /* 0x104fe20000011409 */
[----:B------:R-:W-:Y:S01]  /*06e0*/  IMAD.MOV.U32 R14, RZ, RZ, R9 ;  /* 0x000000ffff0e7224 */ /* 0x000fe200078e0009 */
[--C-:B------:R-:W-:Y:S01]  /*06f0*/  SHF.R.S32.HI R13, RZ, 0x1f, R8.reuse ;  /* 0x0000001fff0d7819 */ /* 0x100fe20000011408 */
[----:B------:R-:W-:Y:S01]  /*0700*/  IMAD.MOV.U32 R12, RZ, RZ, R8 ;  /* 0x000000ffff0c7224 */ /* 0x000fe200078e0008 */
[--C-:B------:R-:W-:Y:S01]  /*0710*/  SHF.R.S32.HI R19, RZ, 0x1f, R11.reuse ;  /* 0x0000001fff137819 */ /* 0x100fe2000001140b */
[----:B------:R-:W-:Y:S01]  /*0720*/  IMAD.MOV.U32 R18, RZ, RZ, R11 ;  /* 0x000000ffff127224 */ /* 0x000fe200078e000b */
[--C-:B------:R-:W-:Y:S01]  /*0730*/  SHF.R.S32.HI R17, RZ, 0x1f, R10.reuse ;  /* 0x0000001fff117819 */ /* 0x100fe2000001140a */
[----:B------:R-:W-:Y:S01]  /*0740*/  IMAD.MOV.U32 R16, RZ, RZ, R10 ;  /* 0x000000ffff107224 */ /* 0x000fe200078e000a */
[----:B------:R0:W-:Y:S01]  /*0750*/  STG.E.128 desc[UR4][R20.64], R12 ;  /* 0x0000000c14007986 */ /* 0x0001e2000c101d04 */
[----:B------:R-:W-:-:S03]  /*0760*/  IMAD.SHL.U32 R9, R3, 0x4, RZ ;  /* 0x0000000403097824 */ /* 0x000fc600078e00ff */
[----:B------:R0:W-:Y:S02]  /*0770*/  STG.E.128 desc[UR4][R20.64+0x10], R16 ;  /* 0x0000101014007986 */ /* 0x0001e4000c101d04 */
[----:B------:R-:W-:Y:S02]  /*0780*/  ISETP.GE.U32.AND P0, PT, R9, R0, PT ;  /* 0x000000000900720c */ /* 0x000fe40003f06070 */
[----:B------:R-:W-:-:S04]  /*0790*/  SHF.L.U64.HI R9, R3, 0x2, R22 ;  /* 0x0000000203097819 */ /* 0x000fc80000010216 */
[----:B------:R-:W-:-:S13]  /*07a0*/  ISETP.GE.AND.EX P0, PT, R9, R2, PT, P0 ;  /* 0x000000020900720c */ /* 0x000fda0003f06300 */
[----:B0-----:R-:W-:Y:S05]  /*07b0*/  @!P0 BRA P1, `(.L_x_3142) ;  /* 0xfffffffc00a08947 */ /* 0x001fea000083ffff */
[----:B------:R-:W-:Y:S05]  /*07c0*/  EXIT ;  /* 0x000000000000794d */ /* 0x000fea0003800000 */
.L_x_3143:
        /* <DEDUP_REMOVED lines=11> */
.L_x_7992:


//--------------------- .text._ZN2at6native55_GLOBAL__N__de093ff9_22_ForeachBinaryOpList_cu_a911ec4325multi_tensor_apply_kernelINS1_18TensorListMetadataILi2EEENS1_11CopyFunctorIlsLi2ELi1ELi1EEEJNS0_4CopyIlsEEEEEvT_T0_DpT1_ --------------------------
	.section	.text._ZN2at6native55_GLOBAL__N__de093ff9_22_ForeachBinaryOpList_cu_a911ec4325multi_tensor_apply_kernelINS1_18TensorListMetadataILi2EEENS1_11CopyFunctorIlsLi2ELi1ELi1EEEJNS0_4CopyIlsEEEEEvT_T0_DpT1_,"ax",@progbits
	.align	128
.text._ZN2at6native55_GLOBAL__N__de093ff9_22_ForeachBinaryOpList_cu_a911ec4325multi_tensor_apply_kernelINS1_18TensorListMetadataILi2EEENS1_11CopyFunctorIlsLi2ELi1ELi1EEEJNS0_4CopyIlsEEEEEvT_T0_DpT1_:
        .type           _ZN2at6native55_GLOBAL__N__de093ff9_22_ForeachBinaryOpList_cu_a911ec4325multi_tensor_apply_kernelINS1_18TensorListMetadataILi2EEENS1_11CopyFunctorIlsLi2ELi1ELi1EEEJNS0_4CopyIlsEEEEEvT_T0_DpT1_,@function
        .size           _ZN2at6native55_GLOBAL__N__de093ff9_22_ForeachBinaryOpList_cu_a911ec4325multi_tensor_apply_kernelINS1_18TensorListMetadataILi2EEENS1_11CopyFunctorIlsLi2ELi1ELi1EEEJNS0_4CopyIlsEEEEEvT_T0_DpT1_,(.L_x_7993 - _ZN2at6native55_GLOBAL__N__de093ff9_22_ForeachBinaryOpList_cu_a911ec4325multi_tensor_apply_kernelINS1_18TensorListMetadataILi2EEENS1_11CopyFunctorIlsLi2ELi1ELi1EEEJNS0_4CopyIlsEEEEEvT_T0_DpT1_)
        .other          _ZN2at6native55_GLOBAL__N__de093ff9_22_ForeachBinaryOpList_cu_a911ec4325multi_tensor_apply_kernelINS1_18TensorListMetadataILi2EEENS1_11CopyFunctorIlsLi2ELi1ELi1EEEJNS0_4CopyIlsEEEEEvT_T0_DpT1_,@"STO_CUDA_ENTRY STV_DEFAULT"
_ZN2at6native55_GLOBAL__N__de093ff9_22_ForeachBinaryOpList_cu_a911ec4325multi_tensor_apply_kernelINS1_18TensorListMetadataILi2EEENS1_11CopyFunctorIlsLi2ELi1ELi1EEEJNS0_4CopyIlsEEEEEvT_T0_DpT1_:
        /* <DEDUP_REMOVED lines=28> */
.L_x_3145:
        /* <DEDUP_REMOVED lines=18> */
[----:B------:R-:W-:Y:S02]  /*02e0*/  @P0 LEA R20, P4, R26, R12, 0x1 ;  /* 0x0000000c1a140211 */ /* 0x000fe400078808ff */
[----:B------:R-:W-:Y:S02]  /*02f0*/  ISETP.LT.AND.EX P1, PT, R22, R2, !P2, P1 ;  /* 0x000000021600720c */ /* 0x000fe40005721310 */
[----:B------:R-:W-:Y:S02]  /*0300*/  @P0 LEA.HI.X R21, R26, R13, R24, 0x1, P4 ;  /* 0x0000000d1a150211 */ /* 0x000fe400020f0c18 */
[----:B------:R-:W-:Y:S02]  /*0310*/  ISETP.LT.U32.AND P2, PT, R27, R0, PT ;  /* 0x000000001b00720c */ /* 0x000fe40003f41070 */
[----:B------:R-:W-:Y:S01]  /*0320*/  ISETP.GE.U32.AND P4, PT, R29, 0x10000, PT ;  /* 0x000100001d00780c */ /* 0x000fe20003f86070 */
[----:B------:R0:W2:Y:S01]  /*0330*/  @P0 LDG.E.U16 R7, desc[UR4][R20.64] ;  /* 0x0000000414070981 */ /* 0x0000a2000c1e1500 */
[----:B------:R-:W-:-:S02]  /*0340*/  ISETP.LT.AND.EX P2, PT, R9, R2, !P3, P2 ;  /* 0x000000020900720c */ /* 0x000fc40005f41320 */
[----:B------:R-:W-:Y:S02]  /*0350*/  ISETP.LT.U32.AND P3, PT, R29, R0, PT ;  /* 0x000000001d00720c */ /* 0x000fe40003f61070 */
[----:B------:R-:W-:-:S04]  /*0360*/  ISETP.GE.U32.AND.EX P5, PT, R11, RZ, PT, P4 ;  /* 0x000000ff0b00720c */ /* 0x000fc80003fa6140 */
[----:B------:R-:W-:Y:S02]  /*0370*/  ISETP.LT.AND.EX P3, PT, R11, R2, !P5, P3 ;  /* 0x000000020b00720c */ /* 0x000fe40006f61330 */
[----:B------:R-:W-:-:S04]  /*0380*/  @P1 LEA R18, P4, R25, R12, 0x1 ;  /* 0x0000000c19121211 */ /* 0x000fc800078808ff */
[----:B------:R-:W-:Y:S02]  /*0390*/  @P1 LEA.HI.X R19, R25, R13, R22, 0x1, P4 ;  /* 0x0000000d19131211 */ /* 0x000fe400020f0c16 */
[----:B------:R-:W-:-:S03]  /*03a0*/  @P2 LEA R16, P4, R27, R12, 0x1 ;  /* 0x0000000c1b102211 */ /* 0x000fc600078808ff */
[----:B------:R-:W3:Y:S01]  /*03b0*/  @P1 LDG.E.U16 R8, desc[UR4][R18.64] ;  /* 0x0000000412081981 */ /* 0x000ee2000c1e1500 */
[----:B------:R-:W-:Y:S02]  /*03c0*/  @P2 LEA.HI.X R17, R27, R13, R9, 0x1, P4 ;  /* 0x0000000d1b112211 */ /* 0x000fe400020f0c09 */
[----:B0-----:R-:W-:-:S03]  /*03d0*/  @P3 LEA R20, P4, R29, R12, 0x1 ;  /* 0x0000000c1d143211 */ /* 0x001fc600078808ff */
[----:B------:R0:W4:Y:S01]  /*03e0*/  @P2 LDG.E.U16 R5, desc[UR4][R16.64] ;  /* 0x0000000410052981 */ /* 0x000122000c1e1500 */
[----:B------:R-:W-:-:S05]  /*03f0*/  @P3 LEA.HI.X R21, R29, R13, R11, 0x1, P4 ;  /* 0x0000000d1d153211 */ /* 0x000fca00020f0c0b */
[----:B------:R1:W5:Y:S01]  /*0400*/  @P3 LDG.E.U16 R6, desc[UR4][R20.64] ;  /* 0x0000000414063981 */ /* 0x000362000c1e1500 */
[----:B0-----:R-:W-:-:S04]  /*0410*/  @P0 LEA R16, P4, R26, R14, 0x3 ;  /* 0x0000000e1a100211 */ /* 0x001fc800078818ff */
[----:B------:R-:W-:Y:S02]  /*0420*/  @P0 LEA.HI.X R17, R26, R15, R24, 0x3, P4 ;  /* 0x0000000f1a110211 */ /* 0x000fe400020f1c18 */
[----:B--2---:R-:W-:-:S05]  /*0430*/  @P0 PRMT R28, R7, 0x9910, RZ ;  /* 0x00009910071c0816 */ /* 0x004fca00000000ff */
[----:B------:R-:W-:-:S05]  /*0440*/  @P0 IMAD.MOV.U32 R18, RZ, RZ, R28 ;  /* 0x000000ffff120224 */ /* 0x000fca00078e001c */
[----:B------:R-:W-:-:S05]  /*0450*/  @P0 SHF.R.S32.HI R19, RZ, 0x1f, R18 ;  /* 0x0000001fff130819 */ /* 0x000fca0000011412 */
[----:B------:R0:W-:Y:S01]  /*0460*/  @P0 STG.E.64 desc[UR4][R16.64], R18 ;  /* 0x0000001210000986 */ /* 0x0001e2000c101b04 */
[----:B------:R-:W-:-:S04]  /*0470*/  @P1 LEA R24, P0, R25, R14, 0x3 ;  /* 0x0000000e19181211 */ /* 0x000fc800078018ff */
[-C--:B------:R-:W-:Y:S02]  /*0480*/  @P1 LEA.HI.X R25, R25, R15.reuse, R22, 0x3, P0 ;  /* 0x0000000f19191211 */ /* 0x080fe400000f1c16 */
[CC--:B-1----:R-:W-:Y:S02]  /*0490*/  @P2 LEA R20, P0, R27.reuse, R14.reuse, 0x3 ;  /* 0x0000000e1b142211 */ /* 0x0c2fe400078018ff */
[----:B---3--:R-:W-:Y:S02]  /*04a0*/  @P1 PRMT R26, R8, 0x9910, RZ ;  /* 0x00009910081a1816 */ /* 0x008fe400000000ff */
[----:B------:R-:W-:Y:S02]  /*04b0*/  @P2 LEA.HI.X R21, R27, R15, R9, 0x3, P0 ;  /* 0x0000000f1b152211 */ /* 0x000fe400000f1c09 */
[----:B0-----:R-:W-:Y:S01]  /*04c0*/  @P3 LEA R18, P0, R29, R14, 0x3 ;  /* 0x0000000e1d123211 */ /* 0x001fe200078018ff */
[----:B------:R-:W-:Y:S01]  /*04d0*/  @P1 IMAD.MOV.U32 R16, RZ, RZ, R26 ;  /* 0x000000ffff101224 */ /* 0x000fe200078e001a */
[----:B----4-:R-:W-:-:S02]  /*04e0*/  @P2 PRMT R26, R5, 0x9910, RZ ;  /* 0x00009910051a2816 */ /* 0x010fc400000000ff */
[----:B-----5:R-:W-:Y:S02]  /*04f0*/  @P3 PRMT R28, R6, 0x9910, RZ ;  /* 0x00009910061c3816 */ /* 0x020fe400000000ff */
[----:B------:R-:W-:Y:S01]  /*0500*/  @P3 LEA.HI.X R19, R29, R15, R11, 0x3, P0 ;  /* 0x0000000f1d133211 */ /* 0x000fe200000f1c0b */
[----:B------:R-:W-:Y:S01]  /*0510*/  IMAD.MOV.U32 R11, RZ, RZ, R23 ;  /* 0x000000ffff0b7224 */ /* 0x000fe200078e0017 */
[----:B------:R-:W-:Y:S02]  /*0520*/  @P1 SHF.R.S32.HI R17, RZ, 0x1f, R16 ;  /* 0x0000001fff111819 */ /* 0x000fe40000011410 */
[----:B------:R-:W-:Y:S01]  /*0530*/  @P2 SHF.R.S32.HI R27, RZ, 0x1f, R26 ;  /* 0x0000001fff1b2819 */ /* 0x000fe2000001141a */
[----:B------:R-:W-:Y:S01]  /*0540*/  IMAD.WIDE.U32 R10, R4, 0x4, R10 ;  /* 0x00000004040a7825 */ /* 0x000fe200078e000a */
[----:B------:R-:W-:Y:S01]  /*0550*/  @P3 SHF.R.S32.HI R29, RZ, 0x1f, R28 ;  /* 0x0000001fff1d3819 */ /* 0x000fe2000001141c */
[----:B------:R2:W-:Y:S04]  /*0560*/  @P1 STG.E.64 desc[UR4][R24.64], R16 ;  /* 0x0000001018001986 */ /* 0x0005e8000c101b04 */
[----:B------:R2:W-:Y:S01]  /*0570*/  @P2 STG.E.64 desc[UR4][R20.64], R26 ;  /* 0x0000001a14002986 */ /* 0x0005e2000c101b04 */
[----:B------:R-:W-:-:S02]  /*0580*/  ISETP.GE.U32.AND P0, PT, R10, 0x10000, PT ;  /* 0x000100000a00780c */ /* 0x000fc40003f06070 */
[----:B------:R-:W-:Y:S01]  /*0590*/  ISETP.LT.U32.AND P1, PT, R10, R0, PT ;  /* 0x000000000a00720c */ /* 0x000fe20003f21070 */
[----:B------:R2:W-:Y:S01]  /*05a0*/  @P3 STG.E.64 desc[UR4][R18.64], R28 ;  /* 0x0000001c12003986 */ /* 0x0005e2000c101b04 */
[C---:B------:R-:W-:Y:S02]  /*05b0*/  ISETP.GE.U32.AND.EX P0, PT, R11.reuse, RZ, PT, P0 ;  /* 0x000000ff0b00720c */ /* 0x040fe40003f06100 */
[----:B------:R-:W-:Y:S01]  /*05c0*/  ISETP.LT.AND.EX P1, PT, R11, R2, PT, P1 ;  /* 0x000000020b00720c */ /* 0x000fe20003f21310 */
[----:B------:R-:W-:-:S12]  /*05d0*/  IMAD.MOV.U32 R23, RZ, RZ, R11 ;  /* 0x000000ffff177224 */ /* 0x000fd800078e000b */
[----:B--2---:R-:W-:Y:S05]  /*05e0*/  @!P0 BRA P1, `(.L_x_3145) ;  /* 0xfffffff800f48947 */ /* 0x004fea000083ffff */
[----:B------:R-:W-:Y:S05]  /*05f0*/  EXIT ;  /* 0x000000000000794d */ /* 0x000fea0003800000 */
.L_x_3144:
        /* <DEDUP_REMOVED lines=8> */
.L_x_3146:
[----:B------:R-:W-:-:S04]  /*0680*/  LEA R4, P0, R3, R12, 0x3 ;  /* 0x0000000c03047211 */ /* 0x000fc800078018ff */
[----:B------:R-:W-:-:S06]  /*0690*/  LEA.HI.X R5, R3, R13, R10, 0x3, P0 ;  /* 0x0000000d03057211 */ /* 0x000fcc00000f1c0a */
[----:B------:R-:W2:Y:S01]  /*06a0*/  LDG.E.64 R4, desc[UR4][R4.64] ;  /* 0x0000000404047981 */ /* 0x000ea2000c1e1b00 */
[----:B------:R-:W-:-:S04]  /*06b0*/  LEA R8, P0, R3, R14, 0x5 ;  /* 0x0000000e03087211 */ /* 0x000fc800078028ff */
[C---:B------:R-:W-:Y:S02]  /*06c0*/  LEA.HI.X R9, R3.reuse, R15, R10, 0x5, P0 ;  /* 0x0000000f03097211 */ /* 0x040fe400000f2c0a */
[----:B------:R-:W-:-:S04]  /*06d0*/  IADD3 R3, P0, R3, UR6, RZ ;  /* 0x0000000603037c10 */ /* 0x000fc8000ff1e0ff */
[----:B------:R-:W-:Y:S01]  /*06e0*/  ISETP.LT.U32.AND P1, PT, R3, 0x4000, PT ;  /* 0x000040000300780c */ /* 0x000fe20003f21070 */
[----:B------:R-:W-:-:S05]  /*06f0*/  IMAD.X R10, RZ, RZ, R10, P0 ;  /* 0x000000ffff0a7224 */ /* 0x000fca00000e060a */
[----:B------:R-:W-:Y:S02]  /*0700*/  ISETP.LT.U32.AND.EX P1, PT, R10, RZ, PT, P1 ;  /* 0x000000ff0a00720c */ /* 0x000fe40003f21110 */
[C---:B--2---:R-:W-:Y:S02]  /*0710*/  PRMT R6, R4.reuse, 0xbb32, RZ ;  /* 0x0000bb3204067816 */ /* 0x044fe400000000ff */
[----:B------:R-:W-:Y:S02]  /*0720*/  PRMT R4, R4, 0x9910, RZ ;  /* 0x0000991004047816 */ /* 0x000fe400000000ff */
[C---:B------:R-:W-:Y:S02]  /*0730*/  PRMT R11, R5.reuse, 0xbb32, RZ ;  /* 0x0000bb32050b7816 */ /* 0x040fe400000000ff */
[----:B------:R-:W-:Y:S02]  /*0740*/  PRMT R17, R5, 0x9910, RZ ;  /* 0x0000991005117816 */ /* 0x000fe400000000ff */
[----:B------:R-:W-:-:S02]  /*0750*/  SHF.R.S32.HI R7, RZ, 0x1f, R6 ;  /* 0x0000001fff077819 */ /* 0x000fc40000011406 */
[----:B------:R-:W-:Y:S02]  /*0760*/  SHF.R.S32.HI R5, RZ, 0x1f, R4 ;  /* 0x0000001fff057819 */ /* 0x000fe40000011404 */
[----:B------:R-:W-:Y:S02]  /*0770*/  SHF.R.S32.HI R16, RZ, 0x1f, R11 ;  /* 0x0000001fff107819 */ /* 0x000fe4000001140b */
[----:B------:R-:W-:Y:S01]  /*0780*/  SHF.R.S32.HI R18, RZ, 0x1f, R17 ;  /* 0x0000001fff127819 */ /* 0x000fe20000011411 */
[----:B------:R0:W-:Y:S02]  /*0790*/  STG.E.128 desc[UR4][R8.64], R4 ;  /* 0x0000000408007986 */ /* 0x0001e4000c101d04 */
[----:B0-----:R-:W-:Y:S02]  /*07a0*/  IMAD.MOV.U32 R6, RZ, RZ, R11 ;  /* 0x000000ffff067224 */ /* 0x001fe400078e000b */
[----:B------:R-:W-:Y:S02]  /*07b0*/  IMAD.MOV.U32 R7, RZ, RZ, R16 ;  /* 0x000000ffff077224 */ /* 0x000fe400078e0010 */
[----:B------:R-:W-:-:S02]  /*07c0*/  IMAD.MOV.U32 R4, RZ, RZ, R17 ;  /* 0x000000ffff047224 */ /* 0x000fc400078e0011 */
[----:B------:R-:W-:Y:S02]  /*07d0*/  IMAD.MOV.U32 R5, RZ, RZ, R18 ;  /* 0x000000ffff057224 */ /* 0x000fe400078e0012 */
[----:B------:R-:W-:-:S03]  /*07e0*/  IMAD.SHL.U32 R11, R3, 0x4, RZ ;  /* 0x00000004030b7824 */ /* 0x000fc600078e00ff */
[----:B------:R0:W-:Y:S02]  /*07f0*/  STG.E.128 desc[UR4][R8.64+0x10], R4 ;  /* 0x0000100408007986 */ /* 0x0001e4000c101d04 */
[----:B------:R-:W-:Y:S02]  /*0800*/  ISETP.GE.U32.AND P0, PT, R11, R0, PT ;  /* 0x000000000b00720c */ /* 0x000fe40003f06070 */
[----:B------:R-:W-:-:S04]  /*0810*/  SHF.L.U64.HI R11, R3, 0x2, R10 ;  /* 0x00000002030b7819 */ /* 0x000fc8000001020a */
[----:B------:R-:W-:-:S13]  /*0820*/  ISETP.GE.AND.EX P0, PT, R11, R2, PT, P0 ;  /* 0x000000020b00720c */ /* 0x000fda0003f06300 */
[----:B0-----:R-:W-:Y:S05]  /*0830*/  @!P0 BRA P1, `(.L_x_3146) ;  /* 0xfffffffc00908947 */ /* 0x001fea000083ffff */
[----:B------:R-:W-:Y:S05]  /*0840*/  EXIT ;  /* 0x000000000000794d */ /* 0x000fea0003800000 */
.L_x_3147:
        /* <DEDUP_REMOVED lines=11> */
.L_x_7993:


//--------------------- .text._ZN2at6native55_GLOBAL__N__de093ff9_22_ForeachBinaryOpList_cu_a911ec4325multi_tensor_apply_kernelINS1_18TensorListMetadataILi2EEENS1_11CopyFunctorIlaLi2ELi1ELi1EEEJNS0_4CopyIlaEEEEEvT_T0_DpT1_ --------------------------
	.section	.text._ZN2at6native55_GLOBAL__N__de093ff9_22_ForeachBinaryOpList_cu_a911ec4325multi_tensor_apply_kernelINS1_18TensorListMetadataILi2EEENS1_11CopyFunctorIlaLi2ELi1ELi1EEEJNS0_4CopyIlaEEEEEvT_T0_DpT1_,"ax",@progbits
	.align	128
.text._ZN2at6native55_GLOBAL__N__de093ff9_22_ForeachBinaryOpList_cu_a911ec4325multi_tensor_apply_kernelINS1_18TensorListMetadataILi2EEENS1_11CopyFunctorIlaLi2ELi1ELi1EEEJNS0_4CopyIlaEEEEEvT_T0_DpT1_:
        .type           _ZN2at6native55_GLOBAL__N__de093ff9_22_ForeachBinaryOpList_cu_a911ec4325multi_tensor_apply_kernelINS1_18TensorListMetadataILi2EEENS1_11CopyFunctorIlaLi2ELi1ELi1EEEJNS0_4CopyIlaEEEEEvT_T0_DpT1_,@function
        .size           _ZN2at6native55_GLOBAL__N__de093ff9_22_ForeachBinaryOpList_cu_a911ec4325multi_tensor_apply_kernelINS1_18TensorListMetadataILi2EEENS1_11CopyFunctorIlaLi2ELi1ELi1EEEJNS0_4CopyIlaEEEEEvT_T0_DpT1_,(.L_x_7994 - _ZN2at6native55_GLOBAL__N__de093ff9_22_ForeachBinaryOpList_cu_a911ec4325multi_tensor_apply_kernelINS1_18TensorListMetadataILi2EEENS1_11CopyFunctorIlaLi2ELi1ELi1EEEJNS0_4CopyIlaEEEEEvT_T0_DpT1_)
        .other          _ZN2at6native55_GLOBAL__N__de093ff9_22_ForeachBinaryOpList_cu_a911ec4325multi_tensor_apply_kernelINS1_18TensorListMetadataILi2EEENS1_11CopyFunctorIlaLi2ELi1ELi1EEEJNS0_4CopyIlaEEEEEvT_T0_DpT1_,@"STO_CUDA_ENTRY STV_DEFAULT"
_ZN2at6native55_GLOBAL__N__de093ff9_22_ForeachBinaryOpList_cu_a911ec4325multi_tensor_apply_kernelINS1_18TensorListMetadataILi2EEENS1_11CopyFunctorIlaLi2ELi1ELi1EEEJNS0_4CopyIlaEEEEEvT_T0_DpT1_:
        /* <DEDUP_REMOVED lines=28> */
.L_x_3149:
        /* <DEDUP_REMOVED lines=68> */
.L_x_3148:
        /* <DEDUP_REMOVED lines=8> */
.L_x_3150:
        /* <DEDUP_REMOVED lines=35> */
.L_x_3151:
        /* <DEDUP_REMOVED lines=13> */
.L_x_7994:


//--------------------- .text._ZN2at6native55_GLOBAL__N__de093ff9_22_ForeachBinaryOpList_cu_a911ec4325multi_tensor_apply_kernelINS1_18TensorListMetadataILi2EEENS1_11CopyFunctorIlhLi2ELi1ELi1EEEJNS0_4CopyIlhEEEEEvT_T0_DpT1_ --------------------------
	.section	.text._ZN2at6native55_GLOBAL__N__de093ff9_22_ForeachBinaryOpList_cu_a911ec4325multi_tensor_apply_kernelINS1_18TensorListMetadataILi2EEENS1_11CopyFunctorIlhLi2ELi1ELi1EEEJNS0_4CopyIlhEEEEEvT_T0_DpT1_,"ax",@progbits
	.align	128
.text._ZN2at6native55_GLOBAL__N__de093ff9_22_ForeachBinaryOpList_cu_a911ec4325multi_tensor_apply_kernelINS1_18TensorListMetadataILi2EEENS1_11CopyFunctorIlhLi2ELi1ELi1EEEJNS0_4CopyIlhEEEEEvT_T0_DpT1_:
        .type           _ZN2at6native55_GLOBAL__N__de093ff9_22_ForeachBinaryOpList_cu_a911ec4325multi_tensor_apply_kernelINS1_18TensorListMetadataILi2EEENS1_11CopyFunctorIlhLi2ELi1ELi1EEEJNS0_4CopyIlhEEEEEvT_T0_DpT1_,@function
        .size           _ZN2at6native55_GLOBAL__N__de093ff9_22_ForeachBinaryOpList_cu_a911ec4325multi_tensor_apply_kernelINS1_18TensorListMetadataILi2EEENS1_11CopyFunctorIlhLi2ELi1ELi1EEEJNS0_4CopyIlhEEEEEvT_T0_DpT1_,(.L_x_7995 - _ZN2at6native55_GLOBAL__N__de093ff9_22_ForeachBinaryOpList_cu_a911ec4325multi_tensor_apply_kernelINS1_18TensorListMetadataILi2EEENS1_11CopyFunctorIlhLi2ELi1ELi1EEEJNS0_4CopyIlhEEEEEvT_T0_DpT1_)
        .other          _ZN2at6native55_GLOBAL__N__de093ff9_22_ForeachBinaryOpList_cu_a911ec4325multi_tensor_apply_kernelINS1_18TensorListMetadataILi2EEENS1_11CopyFunctorIlhLi2ELi1ELi1EEEJNS0_4CopyIlhEEEEEvT_T0_DpT1_,@"STO_CUDA_ENTRY STV_DEFAULT"
_ZN2at6native55_GLOBAL__N__de093ff9_22_ForeachBinaryOpList_cu_a911ec4325multi_tensor_apply_kernelINS1_18TensorListMetadataILi2EEENS1_11CopyFunctorIlhLi2ELi1ELi1EEEJNS0_4CopyIlhEEEEEvT_T0_DpT1_:
        /* <DEDUP_REMOVED lines=28> */
.L_x_3153:
[----:B0-----:R-:W-:Y:S01]  /*01c0*/  IADD3 R26, P0, R5, R20, RZ ;  /* 0x00000014051a7210 */ /* 0x001fe20007f1e0ff */
[----:B-1----:R-:W-:-:S03]  /*01d0*/  IMAD R29, R6, 0x3, RZ ;  /* 0x00000003061d7824 */ /* 0x002fc600078e02ff */
[----:B------:R-:W-:Y:S01]  /*01e0*/  ISETP.GE.U32.AND P1, PT, R26, 0x10000, PT ;  /* 0x000100001a00780c */ /* 0x000fe20003f26070 */
        /* <DEDUP_REMOVED lines=10> */
[----:B------:R-:W-:Y:S02]  /*0290*/  ISETP.GE.U32.AND P3, PT, R21, 0x10000, PT ;  /* 0x000100001500780c */ /* 0x000fe40003f66070 */
[-C--:B------:R-:W-:Y:S01]  /*02a0*/  ISETP.LT.U32.AND P0, PT, R24, R3.reuse, PT ;  /* 0x000000031800720c */ /* 0x080fe20003f01070 */
[----:B------:R-:W-:Y:S01]  /*02b0*/  IMAD.X R22, RZ, RZ, R27, P5 ;  /* 0x000000ffff167224 */ /* 0x000fe200028e061b */
[----:B------:R-:W-:Y:S02]  /*02c0*/  ISETP.GE.U32.AND.EX P2, PT, R25, RZ, PT, P2 ;  /* 0x000000ff1900720c */ /* 0x000fe40003f46120 */
        /* <DEDUP_REMOVED lines=8> */
[--C-:B------:R-:W-:Y:S02]  /*0350*/  @P1 IMAD.X R15, R27, 0x1, R2.reuse, P5 ;  /* 0x000000011b0f1824 */ /* 0x100fe400028e0602 */
[----:B------:R-:W-:Y:S02]  /*0360*/  @P0 IADD3 R16, P5, R24, R0, RZ ;  /* 0x0000000018100210 */ /* 0x000fe40007fbe0ff */
[----:B------:R-:W-:Y:S01]  /*0370*/  ISETP.LT.AND.EX P2, PT, R22, R4, !P2, P3 ;  /* 0x000000041600720c */ /* 0x000fe20005741330 */
[----:B------:R0:W2:Y:S02]  /*0380*/  @P1 LDG.E.U8 R9, desc[UR4][R14.64] ;  /* 0x000000040e091981 */ /* 0x0000a4000c1e1100 */
        /* <DEDUP_REMOVED lines=8> */
[----:B-1----:R-:W-:Y:S01]  /*0410*/  @P1 LEA R16, P3, R26, R12, 0x3 ;  /* 0x0000000c1a101211 */ /* 0x002fe200078618ff */
[----:B0-----:R-:W-:-:S03]  /*0420*/  @P1 IMAD.MOV.U32 R15, RZ, RZ, RZ ;  /* 0x000000ffff0f1224 */ /* 0x001fc600078e00ff */
[----:B------:R-:W-:Y:S02]  /*0430*/  @P1 LEA.HI.X R17, R26, R13, R27, 0x3, P3 ;  /* 0x0000000d1a111211 */ /* 0x000fe400018f1c1b */
[----:B------:R-:W-:-:S04]  /*0440*/  @P0 LEA R26, P3, R24, R12, 0x3 ;  /* 0x0000000c181a0211 */ /* 0x000fc800078618ff */
[----:B------:R-:W-:Y:S02]  /*0450*/  @P0 LEA.HI.X R27, R24, R13, R25, 0x3, P3 ;  /* 0x0000000d181b0211 */ /* 0x000fe400018f1c19 */
[----:B------:R-:W-:-:S04]  /*0460*/  @P2 LEA R24, P3, R29, R12, 0x3 ;  /* 0x0000000c1d182211 */ /* 0x000fc800078618ff */
[----:B------:R-:W-:Y:S01]  /*0470*/  @P2 LEA.HI.X R25, R29, R13, R22, 0x3, P3 ;  /* 0x0000000d1d192211 */ /* 0x000fe200018f1c16 */
[----:B------:R-:W-:Y:S01]  /*0480*/  @P0 IMAD.MOV.U32 R29, RZ, RZ, RZ ;  /* 0x000000ffff1d0224 */ /* 0x000fe200078e00ff */
[----:B--2---:R-:W-:-:S05]  /*0490*/  @P1 LOP3.LUT R14, R9, 0xff, RZ, 0xc0, !PT ;  /* 0x000000ff090e1812 */ /* 0x004fca00078ec0ff */
[----:B------:R0:W-:Y:S01]  /*04a0*/  @P1 STG.E.64 desc[UR4][R16.64], R14 ;  /* 0x0000000e10001986 */ /* 0x0001e2000c101b04 */
[C---:B-----5:R-:W-:Y:S02]  /*04b0*/  @P4 LEA R18, P1, R21.reuse, R12, 0x3 ;  /* 0x0000000c15124211 */ /* 0x060fe400078218ff */
[----:B---3--:R-:W-:Y:S02]  /*04c0*/  @P0 LOP3.LUT R28, R10, 0xff, RZ, 0xc0, !PT ;  /* 0x000000ff0a1c0812 */ /* 0x008fe400078ec0ff */
[----:B------:R-:W-:Y:S01]  /*04d0*/  @P4 LEA.HI.X R19, R21, R13, R11, 0x3, P1 ;  /* 0x0000000d15134211 */ /* 0x000fe200008f1c0b */
[----:B------:R-:W-:Y:S02]  /*04e0*/  IMAD.MOV.U32 R21, RZ, RZ, R23 ;  /* 0x000000ffff157224 */ /* 0x000fe400078e0017 */
[----:B------:R2:W-:Y:S01]  /*04f0*/  @P0 STG.E.64 desc[UR4][R26.64], R28 ;  /* 0x0000001c1a000986 */ /* 0x0005e2000c101b04 */
[----:B------:R-:W-:-:S04]  /*0500*/  IMAD.WIDE.U32 R20, R6, 0x4, R20 ;  /* 0x0000000406147825 */ /* 0x000fc800078e0014 */
[----:B0-----:R-:W-:Y:S01]  /*0510*/  @P4 IMAD.MOV.U32 R15, RZ, RZ, RZ ;  /* 0x000000ffff0f4224 */ /* 0x001fe200078e00ff */
[----:B----4-:R-:W-:Y:S01]  /*0520*/  @P4 LOP3.LUT R14, R7, 0xff, RZ, 0xc0, !PT ;  /* 0x000000ff070e4812 */ /* 0x010fe200078ec0ff */
[----:B------:R-:W-:Y:S01]  /*0530*/  @P2 IMAD.MOV.U32 R17, RZ, RZ, RZ ;  /* 0x000000ffff112224 */ /* 0x000fe200078e00ff */
[----:B------:R-:W-:-:S03]  /*0540*/  @P2 LOP3.LUT R16, R8, 0xff, RZ, 0xc0, !PT ;  /* 0x000000ff08102812 */ /* 0x000fc600078ec0ff */
[----:B------:R2:W-:Y:S01]  /*0550*/  @P4 STG.E.64 desc[UR4][R18.64], R14 ;  /* 0x0000000e12004986 */ /* 0x0005e2000c101b04 */
[C---:B------:R-:W-:Y:S02]  /*0560*/  ISETP.GE.U32.AND P0, PT, R20.reuse, 0x10000, PT ;  /* 0x000100001400780c */ /* 0x040fe40003f06070 */
[----:B------:R-:W-:Y:S01]  /*0570*/  ISETP.LT.U32.AND P1, PT, R20, R3, PT ;  /* 0x000000031400720c */ /* 0x000fe20003f21070 */
[----:B------:R2:W-:Y:S01]  /*0580*/  @P2 STG.E.64 desc[UR4][R24.64], R16 ;  /* 0x0000001018002986 */ /* 0x0005e2000c101b04 */
[C---:B------:R-:W-:Y:S02]  /*0590*/  ISETP.GE.U32.AND.EX P0, PT, R21.reuse, RZ, PT, P0 ;  /* 0x000000ff1500720c */ /* 0x040fe40003f06100 */
[----:B------:R-:W-:Y:S01]  /*05a0*/  ISETP.LT.AND.EX P1, PT, R21, R4, PT, P1 ;  /* 0x000000041500720c */ /* 0x000fe20003f21310 */
[----:B------:R-:W-:-:S12]  /*05b0*/  IMAD.MOV.U32 R23, RZ, RZ, R21 ;  /* 0x000000ffff177224 */ /* 0x000fd800078e0015 */
[----:B--2---:R-:W-:Y:S05]  /*05c0*/  @!P0 BRA P1, `(.L_x_3153) ;  /* 0xfffffff800fc8947 */ /* 0x004fea000083ffff */
[----:B------:R-:W-:Y:S05]  /*05d0*/  EXIT ;  /* 0x000000000000794d */ /* 0x000fea0003800000 */
.L_x_3152:
        /* <DEDUP_REMOVED lines=8> */
.L_x_3154:
[----:B------:R-:W-:-:S04]  /*0660*/  LEA R8, P0, R15, R0, 0x2 ;  /* 0x000000000f087211 */ /* 0x000fc800078010ff */
[----:B------:R-:W-:-:S06]  /*0670*/  LEA.HI.X R9, R15, R2, R16, 0x2, P0 ;  /* 0x000000020f097211 */ /* 0x000fcc00000f1410 */
[----:B------:R-:W2:Y:S01]  /*0680*/  LDG.E R9, desc[UR4][R8.64] ;  /* 0x0000000408097981 */ /* 0x000ea2000c1e1900 */
[----:B------:R-:W-:Y:S01]  /*0690*/  LEA R6, P0, R15, R12, 0x5 ;  /* 0x0000000c0f067211 */ /* 0x000fe200078028ff */
[----:B------:R-:W-:-:S03]  /*06a0*/  IMAD.MOV.U32 R11, RZ, RZ, RZ ;  /* 0x000000ffff0b7224 */ /* 0x000fc600078e00ff */
        /* <DEDUP_REMOVED lines=8> */
[----:B------:R-:W-:Y:S01]  /*0730*/  PRMT R14, R9, 0x7773, RZ ;  /* 0x00007773090e7816 */ /* 0x000fe200000000ff */
[----:B------:R-:W-:-:S05]  /*0740*/  IMAD.MOV.U32 R9, RZ, RZ, RZ ;  /* 0x000000ffff097224 */ /* 0x000fca00078e00ff */
[----:B------:R0:W-:Y:S02]  /*0750*/  STG.E.128 desc[UR4][R6.64], R8 ;  /* 0x0000000806007986 */ /* 0x0001e4000c101d04 */
[----:B0-----:R-:W-:Y:S02]  /*0760*/  IMAD.MOV.U32 R10, RZ, RZ, R14 ;  /* 0x000000ffff0a7224 */ /* 0x001fe400078e000e */
[----:B------:R-:W-:Y:S01]  /*0770*/  IMAD.MOV.U32 R8, RZ, RZ, R5 ;  /* 0x000000ffff087224 */ /* 0x000fe200078e0005 */
[C---:B------:R-:W-:Y:S01]  /*0780*/  SHF.L.U64.HI R5, R15.reuse, 0x2, R16 ;  /* 0x000000020f057819 */ /* 0x040fe20000010210 */
[----:B------:R-:W-:-:S03]  /*0790*/  IMAD.SHL.U32 R14, R15, 0x4, RZ ;  /* 0x000000040f0e7824 */ /* 0x000fc600078e00ff */
[----:B------:R0:W-:Y:S02]  /*07a0*/  STG.E.128 desc[UR4][R6.64+0x10], R8 ;  /* 0x0000100806007986 */ /* 0x0001e4000c101d04 */
[----:B------:R-:W-:-:S04]  /*07b0*/  ISETP.GE.U32.AND P0, PT, R14, R3, PT ;  /* 0x000000030e00720c */ /* 0x000fc80003f06070 */
[----:B------:R-:W-:-:S13]  /*07c0*/  ISETP.GE.AND.EX P0, PT, R5, R4, PT, P0 ;  /* 0x000000040500720c */ /* 0x000fda0003f06300 */
[----:B0-----:R-:W-:Y:S05]  /*07d0*/  @!P0 BRA P1, `(.L_x_3154) ;  /* 0xfffffffc00a08947 */ /* 0x001fea000083ffff */
[----:B------:R-:W-:Y:S05]  /*07e0*/  EXIT ;  /* 0x000000000000794d */ /* 0x000fea0003800000 */
.L_x_3155:
        /* <DEDUP_REMOVED lines=9> */
.L_x_7995:


//--------------------- .text._ZN2at6native55_GLOBAL__N__de093ff9_22_ForeachBinaryOpList_cu_a911ec4325multi_tensor_apply_kernelINS1_18TensorListMetadataILi2EEENS1_14UnaryOpFunctorIlLi2ELi1ELi1EEEJNS0_4CopyIllEEEEEvT_T0_DpT1_ --------------------------
	.section	.text._ZN2at6native55_GLOBAL__N__de093ff9_22_ForeachBinaryOpList_cu_a911ec4325multi_tensor_apply_kernelINS1_18TensorListMetadataILi2EEENS1_14UnaryOpFunctorIlLi2ELi1ELi1EEEJNS0_4CopyIllEEEEEvT_T0_DpT1_,"ax",@progbits
	.align	128
.text._ZN2at6native55_GLOBAL__N__de093ff9_22_ForeachBinaryOpList_cu_a911ec4325multi_tensor_apply_kernelINS1_18TensorListMetadataILi2EEENS1_14UnaryOpFunctorIlLi2ELi1ELi1EEEJNS0_4CopyIllEEEEEvT_T0_DpT1_:
        .type           _ZN2at6native55_GLOBAL__N__de093ff9_22_ForeachBinaryOpList_cu_a911ec4325multi_tensor_apply_kernelINS1_18TensorListMetadataILi2EEENS1_14UnaryOpFunctorIlLi2ELi1ELi1EEEJNS0_4CopyIllEEEEEvT_T0_DpT1_,@function
        .size           _ZN2at6native55_GLOBAL__N__de093ff9_22_ForeachBinaryOpList_cu_a911ec4325multi_tensor_apply_kernelINS1_18TensorListMetadataILi2EEENS1_14UnaryOpFunctorIlLi2ELi1ELi1EEEJNS0_4CopyIllEEEEEvT_T0_DpT1_,(.L_x_7996 - _ZN2at6native55_GLOBAL__N__de093ff9_22_ForeachBinaryOpList_cu_a911ec4325multi_tensor_apply_kernelINS1_18TensorListMetadataILi2EEENS1_14UnaryOpFunctorIlLi2ELi1ELi1EEEJNS0_4CopyIllEEEEEvT_T0_DpT1_)
        .other          _ZN2at6native55_GLOBAL__N__de093ff9_22_ForeachBinaryOpList_cu_a911ec4325multi_tensor_apply_kernelINS1_18TensorListMetadataILi2EEENS1_14UnaryOpFunctorIlLi2ELi1ELi1EEEJNS0_4CopyIllEEEEEvT_T0_DpT1_,@"STO_CUDA_ENTRY STV_DEFAULT"
_ZN2at6native55_GLOBAL__N__de093ff9_22_ForeachBinaryOpList_cu_a911ec4325multi_tensor_apply_kernelINS1_18TensorListMetadataILi2EEENS1_14UnaryOpFunctorIlLi2ELi1ELi1EEEJNS0_4CopyIllEEEEEvT_T0_DpT1_:
        /* <DEDUP_REMOVED lines=28> */
.L_x_3157:
        /* <DEDUP_REMOVED lines=60> */
.L_x_3156:
        /* <DEDUP_REMOVED lines=8> */
.L_x_3158:
        /* <DEDUP_REMOVED lines=20> */
.L_x_3159:
        /* <DEDUP_REMOVED lines=12> */
.L_x_7996:


//--------------------- .text._ZN2at6native55_GLOBAL__N__de093ff9_22_ForeachBinaryOpList_cu_a911ec4325multi_tensor_apply_kernelINS1_18TensorListMetadataILi2EEENS1_11CopyFunctorIiN3c1015Float8_e5m2fnuzELi2ELi1ELi1EEEJNS0_4CopyIiS7_EEEEEvT_T0_DpT1_ --------------------------
	.section	.text._ZN2at6native55_GLOBAL__N__de093ff9_22_ForeachBinaryOpList_cu_a911ec4325multi_tensor_apply_kernelINS1_18TensorListMetadataILi2EEENS1_11CopyFunctorIiN3c1015Float8_e5m2fnuzELi2ELi1ELi1EEEJNS0_4CopyIiS7_EEEEEvT_T0_DpT1_,"ax",@progbits
	.align	128
.text._ZN2at6native55_GLOBAL__N__de093ff9_22_ForeachBinaryOpList_cu_a911ec4325multi_tensor_apply_kernelINS1_18TensorListMetadataILi2EEENS1_11CopyFunctorIiN3c1015Float8_e5m2fnuzELi2ELi1ELi1EEEJNS0_4CopyIiS7_EEEEEvT_T0_DpT1_:
        .type           _ZN2at6native55_GLOBAL__N__de093ff9_22_ForeachBinaryOpList_cu_a911ec4325multi_tensor_apply_kernelINS1_18TensorListMetadataILi2EEENS1_11CopyFunctorIiN3c1015Float8_e5m2fnuzELi2ELi1ELi1EEEJNS0_4CopyIiS7_EEEEEvT_T0_DpT1_,@function
        .size           _ZN2at6native55_GLOBAL__N__de093ff9_22_ForeachBinaryOpList_cu_a911ec4325multi_tensor_apply_kernelINS1_18TensorListMetadataILi2EEENS1_11CopyFunctorIiN3c1015Float8_e5m2fnuzELi2ELi1ELi1EEEJNS0_4CopyIiS7_EEEEEvT_T0_DpT1_,(.L_x_7997 - _ZN2at6native55_GLOBAL__N__de093ff9_22_ForeachBinaryOpList_cu_a911ec4325multi_tensor_apply_kernelINS1_18TensorListMetadataILi2EEENS1_11CopyFunctorIiN3c1015Float8_e5m2fnuzELi2ELi1ELi1EEEJNS0_4CopyIiS7_EEEEEvT_T0_DpT1_)
        .other          _ZN2at6native55_GLOBAL__N__de093ff9_22_ForeachBinaryOpList_cu_a911ec4325multi_tensor_apply_kernelINS1_18TensorListMetadataILi2EEENS1_11CopyFunctorIiN3c1015Float8_e5m2fnuzELi2ELi1ELi1EEEJNS0_4CopyIiS7_EEEEEvT_T0_DpT1_,@"STO_CUDA_ENTRY STV_DEFAULT"
_ZN2at6native55_GLOBAL__N__de093ff9_22_ForeachBinaryOpList_cu_a911ec4325multi_tensor_apply_kernelINS1_18TensorListMetadataILi2EEENS1_11CopyFunctorIiN3c1015Float8_e5m2fnuzELi2ELi1ELi1EEEJNS0_4CopyIiS7_EEEEEvT_T0_DpT1_:
        /* <DEDUP_REMOVED lines=29> */
.L_x_3177:
        /* <DEDUP_REMOVED lines=59> */
.L_x_3164:
[----:B------:R-:W-:Y:S05]  /*0580*/  BSYNC B1 ;  /* 0x0000000000017941 */ /* 0x000fea0003800000 */
.L_x_3163:
[----:B------:R-:W-:Y:S01]  /*0590*/  IMAD.SHL.U32 R13, R13, 0x200000, RZ ;  /* 0x002000000d0d7824 */ /* 0x000fe200078e00ff */
[----:B------:R-:W-:-:S04]  /*05a0*/  LEA R15, R12, 0x37800000, 0x17 ;  /* 0x378000000c0f7811 */ /* 0x000fc800078eb8ff */
[----:B------:R-:W-:-:S07]  /*05b0*/  LOP3.LUT R26, R15, R13, R26, 0xfe, !PT ;  /* 0x0000000d0f1a7212 */ /* 0x000fce00078efe1a */
.L_x_3162:
[----:B------:R-:W-:Y:S05]  /*05c0*/  BSYNC B0 ;  /* 0x0000000000007941 */ /* 0x000fea0003800000 */
.L_x_3161:
        /* <DEDUP_REMOVED lines=20> */
.L_x_3168:
[----:B------:R-:W-:Y:S05]  /*0710*/  BSYNC B1 ;  /* 0x0000000000017941 */ /* 0x000fea0003800000 */
.L_x_3167:
[----:B------:R-:W-:Y:S01]  /*0720*/  IMAD.SHL.U32 R13, R13, 0x200000, RZ ;  /* 0x002000000d0d7824 */ /* 0x000fe200078e00ff */
[----:B------:R-:W-:-:S04]  /*0730*/  LEA R15, R12, 0x37800000, 0x17 ;  /* 0x378000000c0f7811 */ /* 0x000fc800078eb8ff */
[----:B------:R-:W-:-:S07]  /*0740*/  LOP3.LUT R24, R15, R13, R24, 0xfe, !PT ;  /* 0x0000000d0f187212 */ /* 0x000fce00078efe18 */
.L_x_3166:
[----:B------:R-:W-:Y:S05]  /*0750*/  BSYNC B0 ;  /* 0x0000000000007941 */ /* 0x000fea0003800000 */
.L_x_3165:
        /* <DEDUP_REMOVED lines=22> */
.L_x_3172:
[----:B------:R-:W-:Y:S05]  /*08c0*/  BSYNC B1 ;  /* 0x0000000000017941 */ /* 0x000fea0003800000 */
.L_x_3171:
[----:B------:R-:W-:Y:S01]  /*08d0*/  IMAD.SHL.U32 R13, R13, 0x200000, RZ ;  /* 0x002000000d0d7824 */ /* 0x000fe200078e00ff */
[----:B------:R-:W-:-:S04]  /*08e0*/  LEA R15, R12, 0x37800000, 0x17 ;  /* 0x378000000c0f7811 */ /* 0x000fc800078eb8ff */
[----:B------:R-:W-:-:S07]  /*08f0*/  LOP3.LUT R28, R15, R13, R28, 0xfe, !PT ;  /* 0x0000000d0f1c7212 */ /* 0x000fce00078efe1c */
.L_x_3170:
[----:B------:R-:W-:Y:S05]  /*0900*/  BSYNC B0 ;  /* 0x0000000000007941 */ /* 0x000fea0003800000 */
.L_x_3169:
        /* <DEDUP_REMOVED lines=21> */
.L_x_3176:
[----:B------:R-:W-:Y:S05]  /*0a60*/  BSYNC B1 ;  /* 0x0000000000017941 */ /* 0x000fea0003800000 */
.L_x_3175:
[----:B------:R-:W-:Y:S01]  /*0a70*/  IMAD.SHL.U32 R13, R13, 0x200000, RZ ;  /* 0x002000000d0d7824 */ /* 0x000fe200078e00ff */
[----:B------:R-:W-:-:S04]  /*0a80*/  LEA R12, R12, 0x37800000, 0x17 ;  /* 0x378000000c0c7811 */ /* 0x000fc800078eb8ff */
[----:B------:R-:W-:-:S07]  /*0a90*/  LOP3.LUT R27, R12, R13, R27, 0xfe, !PT ;  /* 0x0000000d0c1b7212 */ /* 0x000fce00078efe1b */
.L_x_3174:
[----:B------:R-:W-:Y:S05]  /*0aa0*/  BSYNC B0 ;  /* 0x0000000000007941 */ /* 0x000fea0003800000 */
.L_x_3173:
        /* <DEDUP_REMOVED lines=12> */
[----:B0-----:R3:W-:Y:S01]  /*0b70*/  @P0 STG.E desc[UR10][R12.64], R29 ;  /* 0x0000001d0c000986 */ /* 0x0017e2000c10190a */
[----:B------:R-:W-:-:S04]  /*0b80*/  ISETP.GE.U32.AND P0, PT, R4, 0x10000, PT ;  /* 0x000100000400780c */ /* 0x000fc80003f06070 */
[----:B------:R-:W-:Y:S01]  /*0b90*/  ISETP.GE.U32.AND.EX P0, PT, R5, RZ, PT, P0 ;  /* 0x000000ff0500720c */ /* 0x000fe20003f06100 */
[----:B-1----:R3:W-:Y:S01]  /*0ba0*/  @P1 STG.E desc[UR10][R14.64], R24 ;  /* 0x000000180e001986 */ /* 0x0027e2000c10190a */
[----:B------:R-:W0:Y:S01]  /*0bb0*/  @P3 F2I.FTZ.TRUNC.NTZ R27, R27 ;  /* 0x0000001b001b3305 */ /* 0x000e22000021f100 */
[----:B------:R-:W-:-:S04]  /*0bc0*/  ISETP.LT.U32.AND P1, PT, R4, UR13, PT ;  /* 0x0000000d04007c0c */ /* 0x000fc8000bf21070 */
[----:B------:R-:W-:Y:S01]  /*0bd0*/  ISETP.LT.AND.EX P1, PT, R5, UR6, PT, P1 ;  /* 0x0000000605007c0c */ /* 0x000fe2000bf21310 */
[----:B--2---:R3:W-:Y:S04]  /*0be0*/  @P2 STG.E desc[UR10][R16.64], R28 ;  /* 0x0000001c10002986 */ /* 0x0047e8000c10190a */
[----:B0-----:R3:W-:Y:S08]  /*0bf0*/  @P3 STG.E desc[UR10][R18.64], R27 ;  /* 0x0000001b12003986 */ /* 0x0017f0000c10190a */
[----:B------:R-:W-:Y:S05]  /*0c00*/  @!P0 BRA P1, `(.L_x_3177) ;  /* 0xfffffff400708947 */ /* 0x000fea000083ffff */
[----:B------:R-:W-:Y:S05]  /*0c10*/  EXIT ;  /* 0x000000000000794d */ /* 0x000fea0003800000 */
.L_x_3160:
        /* <DEDUP_REMOVED lines=8> */
.L_x_3194:
[----:B0-----:R-:W-:-:S04]  /*0ca0*/  LEA R6, P0, R0, UR14, 0x2 ;  /* 0x0000000e00067c11 */ /* 0x001fc8000f8010ff */
[----:B------:R-:W-:-:S05]  /*0cb0*/  LEA.HI.X R7, R0, UR4, R3, 0x2, P0 ;  /* 0x0000000400077c11 */ /* 0x000fca00080f1403 */
[----:B------:R-:W2:Y:S01]  /*0cc0*/  LDG.E R6, desc[UR10][R6.64] ;  /* 0x0000000a06067981 */ /* 0x000ea2000c1e1900 */
[----:B------:R-:W-:Y:S01]  /*0cd0*/  BSSY B0, `(.L_x_3178) ;  /* 0x000001f000007945 */ /* 0x000fe20003800000 */
[----:B------:R-:W-:Y:S02]  /*0ce0*/  IMAD.MOV.U32 R5, RZ, RZ, RZ ;  /* 0x000000ffff057224 */ /* 0x000fe400078e00ff */
[----:B------:R-:W-:Y:S01]  /*0cf0*/  IMAD.MOV.U32 R8, RZ, RZ, RZ ;  /* 0x000000ffff087224 */ /* 0x000fe200078e00ff */
        /* <DEDUP_REMOVED lines=24> */
.L_x_3181:
[----:B------:R-:W-:Y:S05]  /*0e80*/  BSYNC B1 ;  /* 0x0000000000017941 */ /* 0x000fea0003800000 */
.L_x_3180:
[----:B------:R-:W-:Y:S01]  /*0e90*/  IMAD.SHL.U32 R7, R7, 0x200000, RZ ;  /* 0x0020000007077824 */ /* 0x000fe200078e00ff */
[----:B------:R-:W-:-:S04]  /*0ea0*/  LEA R9, R6, 0x37800000, 0x17 ;  /* 0x3780000006097811 */ /* 0x000fc800078eb8ff */
[----:B------:R-:W-:-:S07]  /*0eb0*/  LOP3.LUT R8, R9, R7, R10, 0xfe, !PT ;  /* 0x0000000709087212 */ /* 0x000fce00078efe0a */
.L_x_3179:
[----:B------:R-:W-:Y:S05]  /*0ec0*/  BSYNC B0 ;  /* 0x0000000000007941 */ /* 0x000fea0003800000 */
.L_x_3178:
        /* <DEDUP_REMOVED lines=21> */
.L_x_3185:
[----:B------:R-:W-:Y:S05]  /*1020*/  BSYNC B1 ;  /* 0x0000000000017941 */ /* 0x000fea0003800000 */
.L_x_3184:
[----:B------:R-:W-:Y:S01]  /*1030*/  LEA R10, R5, 0x37800000, 0x17 ;  /* 0x37800000050a7811 */ /* 0x000fe200078eb8ff */
[----:B------:R-:W-:-:S05]  /*1040*/  IMAD.SHL.U32 R5, R6, 0x200000, RZ ;  /* 0x0020000006057824 */ /* 0x000fca00078e00ff */
[----:B------:R-:W-:-:S07]  /*1050*/  LOP3.LUT R5, R10, R5, R9, 0xfe, !PT ;  /* 0x000000050a057212 */ /* 0x000fce00078efe09 */
.L_x_3183:
[----:B------:R-:W-:Y:S05]  /*1060*/  BSYNC B0 ;  /* 0x0000000000007941 */ /* 0x000fea0003800000 */
.L_x_3182:
        /* <DEDUP_REMOVED lines=22> */
.L_x_3189:
[----:B------:R-:W-:Y:S05]  /*11d0*/  BSYNC B1 ;  /* 0x0000000000017941 */ /* 0x000fea0003800000 */
.L_x_3188:
[----:B------:R-:W-:Y:S01]  /*11e0*/  IMAD.SHL.U32 R4, R4, 0x200000, RZ ;  /* 0x0020000004047824 */ /* 0x000fe200078e00ff */
[----:B------:R-:W-:-:S04]  /*11f0*/  LEA R9, R6, 0x37800000, 0x17 ;  /* 0x3780000006097811 */ /* 0x000fc800078eb8ff */
[----:B------:R-:W-:-:S07]  /*1200*/  LOP3.LUT R6, R9, R4, R10, 0xfe, !PT ;  /* 0x0000000409067212 */ /* 0x000fce00078efe0a */
.L_x_3187:
[----:B------:R-:W-:Y:S05]  /*1210*/  BSYNC B0 ;  /* 0x0000000000007941 */ /* 0x000fea0003800000 */
.L_x_3186:
        /* <DEDUP_REMOVED lines=21> */
.L_x_3193:
[----:B------:R-:W-:Y:S05]  /*1370*/  BSYNC B1 ;  /* 0x0000000000017941 */ /* 0x000fea0003800000 */
.L_x_3192:
[----:B------:R-:W-:Y:S01]  /*1380*/  IMAD.SHL.U32 R2, R2, 0x200000, RZ ;  /* 0x0020000002027824 */ /* 0x000fe200078e00ff */
[----:B------:R-:W-:-:S04]  /*1390*/  LEA R7, R4, 0x37800000, 0x17 ;  /* 0x3780000004077811 */ /* 0x000fc800078eb8ff */
[----:B------:R-:W-:-:S07]  /*13a0*/  LOP3.LUT R7, R7, R2, R10, 0xfe, !PT ;  /* 0x0000000207077212 */ /* 0x000fce00078efe0a */
.L_x_3191:
[----:B------:R-:W-:Y:S05]  /*13b0*/  BSYNC B0 ;  /* 0x0000000000007941 */ /* 0x000fea0003800000 */
.L_x_3190:
        /* <DEDUP_REMOVED lines=8> */
[----:B------:R-:W-:Y:S01]  /*1440*/  F2I.FTZ.TRUNC.NTZ R5, R5 ;  /* 0x0000000500057305 */ /* 0x000fe2000021f100 */
[----:B------:R-:W-:-:S02]  /*1450*/  ISETP.GE.U32.AND P0, PT, R2, UR13, PT ;  /* 0x0000000d02007c0c */ /* 0x000fc4000bf06070 */
[----:B------:R-:W-:Y:S02]  /*1460*/  SHF.L.U64.HI R2, R0, 0x2, R3 ;  /* 0x0000000200027819 */ /* 0x000fe40000010203 */
[----:B------:R-:W-:Y:S02]  /*1470*/  ISETP.LT.U32.AND.EX P1, PT, R3, RZ, PT, P1 ;  /* 0x000000ff0300720c */ /* 0x000fe40003f21110 */
[----:B------:R-:W-:Y:S01]  /*1480*/  ISETP.GE.AND.EX P0, PT, R2, UR6, PT, P0 ;  /* 0x0000000602007c0c */ /* 0x000fe2000bf06300 */
[----:B------:R-:W0:Y:S02]  /*1490*/  F2I.FTZ.TRUNC.NTZ R4, R8 ;  /* 0x0000000800047305 */ /* 0x000e24000021f100 */
[----:B0-----:R0:W-:Y:S10]  /*14a0*/  STG.E.128 desc[UR10][R10.64], R4 ;  /* 0x000000040a007986 */ /* 0x0011f4000c101d0a */
[----:B------:R-:W-:Y:S05]  /*14b0*/  @!P0 BRA P1, `(.L_x_3194) ;  /* 0xfffffff400f88947 */ /* 0x000fea000083ffff */
[----:B------:R-:W-:Y:S05]  /*14c0*/  EXIT ;  /* 0x000000000000794d */ /* 0x000fea0003800000 */
.L_x_3195:
        /* <DEDUP_REMOVED lines=11> */
.L_x_7997:


//--------------------- .text._ZN2at6native55_GLOBAL__N__de093ff9_22_ForeachBinaryOpList_cu_a911ec4325multi_tensor_apply_kernelINS1_18TensorListMetadataILi2EEENS1_11CopyFunctorIiN3c1011Float8_e5m2ELi2ELi1ELi1EEEJNS0_4CopyIiS7_EEEEEvT_T0_DpT1_ --------------------------
	.section	.text._ZN2at6native55_GLOBAL__N__de093ff9_22_ForeachBinaryOpList_cu_a911ec4325multi_tensor_apply_kernelINS1_18TensorListMetadataILi2EEENS1_11CopyFunctorIiN3c1011Float8_e5m2ELi2ELi1ELi1EEEJNS0_4CopyIiS7_EEEEEvT_T0_DpT1_,"ax",@progbits
	.align	128
.text._ZN2at6native55_GLOBAL__N__de093ff9_22_ForeachBinaryOpList_cu_a911ec4325multi_tensor_apply_kernelINS1_18TensorListMetadataILi2EEENS1_11CopyFunctorIiN3c1011Float8_e5m2ELi2ELi1ELi1EEEJNS0_4CopyIiS7_EEEEEvT_T0_DpT1_:
        .type           _ZN2at6native55_GLOBAL__N__de093ff9_22_ForeachBinaryOpList_cu_a911ec4325multi_tensor_apply_kernelINS1_18TensorListMetadataILi2EEENS1_11CopyFunctorIiN3c1011Float8_e5m2ELi2ELi1ELi1EEEJNS0_4CopyIiS7_EEEEEvT_T0_DpT1_,@function
        .size           _ZN2at6native55_GLOBAL__N__de093ff9_22_ForeachBinaryOpList_cu_a911ec4325multi_tensor_apply_kernelINS1_18TensorListMetadataILi2EEENS1_11CopyFunctorIiN3c1011Float8_e5m2ELi2ELi1ELi1EEEJNS0_4CopyIiS7_EEEEEvT_T0_DpT1_,(.L_x_7998 - _ZN2at6native55_GLOBAL__N__de093ff9_22_ForeachBinaryOpList_cu_a911ec4325multi_tensor_apply_kernelINS1_18TensorListMetadataILi2EEENS1_11CopyFunctorIiN3c1011Float8_e5m2ELi2ELi1ELi1EEEJNS0_4CopyIiS7_EEEEEvT_T0_DpT1_)
        .other          _ZN2at6native55_GLOBAL__N__de093ff9_22_ForeachBinaryOpList_cu_a911ec4325multi_tensor_apply_kernelINS1_18TensorListMetadataILi2EEENS1_11CopyFunctorIiN3c1011Float8_e5m2ELi2ELi1ELi1EEEJNS0_4CopyIiS7_EEEEEvT_T0_DpT1_,@"STO_CUDA_ENTRY STV_DEFAULT"
_ZN2at6native55_GLOBAL__N__de093ff9_22_ForeachBinaryOpList_cu_a911ec4325multi_tensor_apply_kernelINS1_18TensorListMetadataILi2EEENS1_11CopyFunctorIiN3c1011Float8_e5m2ELi2ELi1ELi1EEEJNS0_4CopyIiS7_EEEEEvT_T0_DpT1_:
        /* <DEDUP_REMOVED lines=29> */
.L_x_3197:
        /* <DEDUP_REMOVED lines=95> */
[----:B0-----:R4:W-:Y:S01]  /*07c0*/  @P1 STG.E desc[UR10][R2.64], R19 ;  /* 0x0000001302001986 */ /* 0x0019e2000c10190a */
[----:B------:R-:W-:-:S03]  /*07d0*/  ISETP.LT.U32.AND P1, PT, R14, UR13, PT ;  /* 0x0000000d0e007c0c */ /* 0x000fc6000bf21070 */
[----:B-1----:R4:W-:Y:S01]  /*07e0*/  @P0 STG.E desc[UR10][R4.64], R25 ;  /* 0x0000001904000986 */ /* 0x0029e2000c10190a */
[----:B------:R-:W-:-:S03]  /*07f0*/  ISETP.GE.U32.AND P0, PT, R14, 0x10000, PT ;  /* 0x000100000e00780c */ /* 0x000fc60003f06070 */
[----:B--2---:R4:W-:Y:S04]  /*0800*/  @P4 STG.E desc[UR10][R6.64], R27 ;  /* 0x0000001b06004986 */ /* 0x0049e8000c10190a */
[----:B---3--:R4:W-:Y:S01]  /*0810*/  @P2 STG.E desc[UR10][R8.64], R23 ;  /* 0x0000001708002986 */ /* 0x0089e2000c10190a */
[C---:B------:R-:W-:Y:S02]  /*0820*/  ISETP.GE.U32.AND.EX P0, PT, R15.reuse, RZ, PT, P0 ;  /* 0x000000ff0f00720c */ /* 0x040fe40003f06100 */
[----:B------:R-:W-:-:S13]  /*0830*/  ISETP.LT.AND.EX P1, PT, R15, UR6, PT, P1 ;  /* 0x000000060f007c0c */ /* 0x000fda000bf21310 */
[----:B----4-:R-:W-:Y:S05]  /*0840*/  @!P0 BRA P1, `(.L_x_3197) ;  /* 0xfffffff800608947 */ /* 0x010fea000083ffff */
[----:B------:R-:W-:Y:S05]  /*0850*/  EXIT ;  /* 0x000000000000794d */ /* 0x000fea0003800000 */
.L_x_3196:
        /* <DEDUP_REMOVED lines=8> */
.L_x_3198:
        /* <DEDUP_REMOVED lines=24> */
[----:B------:R-:W-:Y:S02]  /*0a60*/  @P2 LOP3.LUT R9, R9, 0x70000000, RZ, 0xfc, !PT ;  /* 0x7000000009092812 */ /* 0x000fe400078efcff */
[----:B------:R-:W-:Y:S01]  /*0a70*/  @!P2 LOP3.LUT R8, R8, 0x3f000000, RZ, 0xfc, !PT ;  /* 0x3f0000000808a812 */ /* 0x000fe200078efcff */
[----:B------:R-:W-:Y:S01]  /*0a80*/  @!P1 FADD.FTZ R7, R6, -0.5 ;  /* 0xbf00000006079421 */ /* 0x000fe20000010000 */
[----:B------:R-:W-:Y:S02]  /*0a90*/  IMAD.SHL.U32 R6, R10, 0x1000000, RZ ;  /* 0x010000000a067824 */ /* 0x000fe400078e00ff */
[----:B------:R-:W-:Y:S01]  /*0aa0*/  @P2 FMUL.FTZ R9, R9, 1.9259299443872358531e-34 ;  /* 0x0780000009092820 */ /* 0x000fe20000410000 */
[----:B------:R-:W-:-:S02]  /*0ab0*/  @P3 IMAD.SHL.U32 R10, R4, 0x200000, RZ ;  /* 0x00200000040a3824 */ /* 0x000fc400078e00ff */
[----:B------:R-:W-:Y:S01]  /*0ac0*/  @!P2 FADD.FTZ R9, R8, -0.5 ;  /* 0xbf0000000809a421 */ /* 0x000fe20000010000 */
[----:B------:R-:W-:Y:S01]  /*0ad0*/  @!P3 IMAD.SHL.U32 R8, R4, 0x100, RZ ;  /* 0x000001000408b824 */ /* 0x000fe200078e00ff */
[----:B------:R-:W-:Y:S01]  /*0ae0*/  LOP3.LUT R13, R7, 0x80000000, R6, 0xf8, !PT ;  /* 0x80000000070d7812 */ /* 0x000fe200078ef806 */
[----:B------:R-:W-:Y:S01]  /*0af0*/  @P0 IMAD.SHL.U32 R6, R2, 0x200000, RZ ;  /* 0x0020000002060824 */ /* 0x000fe200078e00ff */
[----:B------:R-:W-:Y:S01]  /*0b00*/  @P3 LOP3.LUT R12, R10, 0x70000000, RZ, 0xfc, !PT ;  /* 0x700000000a0c3812 */ /* 0x000fe200078efcff */
[----:B------:R-:W-:Y:S01]  /*0b10*/  IMAD.SHL.U32 R10, R5, 0x1000000, RZ ;  /* 0x01000000050a7824 */ /* 0x000fe200078e00ff */
[----:B------:R-:W-:Y:S01]  /*0b20*/  @!P3 LOP3.LUT R8, R8, 0x7f00, RZ, 0xc0, !PT ;  /* 0x00007f000808b812 */ /* 0x000fe200078ec0ff */
[----:B------:R-:W-:Y:S01]  /*0b30*/  @!P0 IMAD.SHL.U32 R5, R2, 0x100, RZ ;  /* 0x0000010002058824 */ /* 0x000fe200078e00ff */
[----:B------:R-:W-:Y:S01]  /*0b40*/  @P0 LOP3.LUT R7, R6, 0xfe00000, RZ, 0xc0, !PT ;  /* 0x0fe0000006070812 */ /* 0x000fe200078ec0ff */
[----:B------:R-:W-:Y:S01]  /*0b50*/  @P3 FMUL.FTZ R12, R12, 1.9259299443872358531e-34 ;  /* 0x078000000c0c3820 */ /* 0x000fe20000410000 */
[----:B------:R-:W-:-:S02]  /*0b60*/  @!P3 LOP3.LUT R11, R8, 0x3f000000, RZ, 0xfc, !PT ;  /* 0x3f000000080bb812 */ /* 0x000fc400078efcff */
[----:B------:R-:W-:Y:S02]  /*0b70*/  @!P0 LOP3.LUT R6, R5, 0x7f00, RZ, 0xc0, !PT ;  /* 0x00007f0005068812 */ /* 0x000fe400078ec0ff */
[----:B------:R-:W-:Y:S01]  /*0b80*/  @P0 LOP3.LUT R8, R7, 0x70000000, RZ, 0xfc, !PT ;  /* 0x7000000007080812 */ /* 0x000fe200078efcff */
[----:B------:R-:W-:Y:S01]  /*0b90*/  @!P3 FADD.FTZ R12, R11, -0.5 ;  /* 0xbf0000000b0cb421 */ /* 0x000fe20000010000 */
[----:B------:R-:W-:Y:S01]  /*0ba0*/  LOP3.LUT R10, R9, 0x80000000, R10, 0xf8, !PT ;  /* 0x80000000090a7812 */ /* 0x000fe200078ef80a */
[----:B------:R-:W-:Y:S01]  /*0bb0*/  IMAD.SHL.U32 R9, R4, 0x1000000, RZ ;  /* 0x0100000004097824 */ /* 0x000fe200078e00ff */
[----:B------:R-:W-:Y:S01]  /*0bc0*/  @!P0 LOP3.LUT R7, R6, 0x3f000000, RZ, 0xfc, !PT ;  /* 0x3f00000006078812 */ /* 0x000fe200078efcff */
[----:B------:R-:W-:Y:S01]  /*0bd0*/  @P0 FMUL.FTZ R8, R8, 1.9259299443872358531e-34 ;  /* 0x0780000008080820 */ /* 0x000fe20000410000 */
[----:B------:R-:W-:Y:S03]  /*0be0*/  F2I.FTZ.TRUNC.NTZ R5, R13 ;  /* 0x0000000d00057305 */ /* 0x000fe6000021f100 */
[----:B------:R-:W-:Y:S01]  /*0bf0*/  @!P0 FADD.FTZ R8, R7, -0.5 ;  /* 0xbf00000007088421 */ /* 0x000fe20000010000 */
[----:B------:R-:W-:Y:S01]  /*0c00*/  LOP3.LUT R7, R12, 0x80000000, R9, 0xf8, !PT ;  /* 0x800000000c077812 */ /* 0x000fe200078ef809 */
[----:B------:R-:W-:-:S03]  /*0c10*/  IMAD.SHL.U32 R9, R2, 0x1000000, RZ ;  /* 0x0100000002097824 */ /* 0x000fc600078e00ff */
[----:B------:R-:W-:Y:S02]  /*0c20*/  F2I.FTZ.TRUNC.NTZ R6, R10 ;  /* 0x0000000a00067305 */ /* 0x000fe4000021f100 */
[----:B------:R-:W-:Y:S02]  /*0c30*/  LOP3.LUT R4, R8, 0x80000000, R9, 0xf8, !PT ;  /* 0x8000000008047812 */ /* 0x000fe400078ef809 */
[----:B------:R-:W-:-:S04]  /*0c40*/  LEA R8, P0, R0, UR8, 0x4 ;  /* 0x0000000800087c11 */ /* 0x000fc8000f8020ff */
[----:B------:R-:W-:Y:S01]  /*0c50*/  F2I.FTZ.TRUNC.NTZ R7, R7 ;  /* 0x0000000700077305 */ /* 0x000fe2000021f100 */
[C---:B------:R-:W-:Y:S02]  /*0c60*/  LEA.HI.X R9, R0.reuse, UR9, R3, 0x4, P0 ;  /* 0x0000000900097c11 */ /* 0x040fe400080f2403 */
[----:B------:R-:W-:-:S04]  /*0c70*/  IADD3 R0, P0, R0, UR5, RZ ;  /* 0x0000000500007c10 */ /* 0x000fc8000ff1e0ff */
[C---:B------:R-:W-:Y:S01]  /*0c80*/  ISETP.LT.U32.AND P1, PT, R0.reuse, 0x4000, PT ;  /* 0x000040000000780c */ /* 0x040fe20003f21070 */
[----:B------:R-:W0:Y:S01]  /*0c90*/  F2I.FTZ.TRUNC.NTZ R4, R4 ;  /* 0x0000000400047305 */ /* 0x000e22000021f100 */
[----:B------:R-:W-:Y:S02]  /*0ca0*/  IMAD.SHL.U32 R2, R0, 0x4, RZ ;  /* 0x0000000400027824 */ /* 0x000fe400078e00ff */
[----:B------:R-:W-:-:S03]  /*0cb0*/  IMAD.X R3, RZ, RZ, R3, P0 ;  /* 0x000000ffff037224 */ /* 0x000fc600000e0603 */
[----:B------:R-:W-:Y:S02]  /*0cc0*/  ISETP.GE.U32.AND P0, PT, R2, UR13, PT ;  /* 0x0000000d02007c0c */ /* 0x000fe4000bf06070 */
[----:B------:R-:W-:Y:S02]  /*0cd0*/  SHF.L.U64.HI R2, R0, 0x2, R3 ;  /* 0x0000000200027819 */ /* 0x000fe40000010203 */
[----:B------:R-:W-:Y:S02]  /*0ce0*/  ISETP.LT.U32.AND.EX P1, PT, R3, RZ, PT, P1 ;  /* 0x000000ff0300720c */ /* 0x000fe40003f21110 */
[----:B------:R-:W-:Y:S01]  /*0cf0*/  ISETP.GE.AND.EX P0, PT, R2, UR6, PT, P0 ;  /* 0x0000000602007c0c */ /* 0x000fe2000bf06300 */
[----:B0-----:R0:W-:-:S12]  /*0d00*/  STG.E.128 desc[UR10][R8.64], R4 ;  /* 0x0000000408007986 */ /* 0x0011d8000c101d0a */
[----:B------:R-:W-:Y:S05]  /*0d10*/  @!P0 BRA P1, `(.L_x_3198) ;  /* 0xfffffff800f08947 */ /* 0x000fea000083ffff */
[----:B------:R-:W-:Y:S05]  /*0d20*/  EXIT ;  /* 0x000000000000794d */ /* 0x000fea0003800000 */
.L_x_3199:
        /* <DEDUP_REMOVED lines=13> */
.L_x_7998:


//--------------------- .text._ZN2at6native55_GLOBAL__N__de093ff9_22_ForeachBinaryOpList_cu_a911ec4325multi_tensor_apply_kernelINS1_18TensorListMetadataILi2EEENS1_11CopyFunctorIiN3c1015Float8_e4m3fnuzELi2ELi1ELi1EEEJNS0_4CopyIiS7_EEEEEvT_T0_DpT1_ --------------------------
	.section	.text._ZN2at6native55_GLOBAL__N__de093ff9_22_ForeachBinaryOpList_cu_a911ec4325multi_tensor_apply_kernelINS1_18TensorListMetadataILi2EEENS1_11CopyFunctorIiN3c1015Float8_e4m3fnuzELi2ELi1ELi1EEEJNS0_4CopyIiS7_EEEEEvT_T0_DpT1_,"ax",@progbits
	.align	128
.text._ZN2at6native55_GLOBAL__N__de093ff9_22_ForeachBinaryOpList_cu_a911ec4325multi_tensor_apply_kernelINS1_18TensorListMetadataILi2EEENS1_11CopyFunctorIiN3c1015Float8_e4m3fnuzELi2ELi1ELi1EEEJNS0_4CopyIiS7_EEEEEvT_T0_DpT1_:
        .type           _ZN2at6native55_GLOBAL__N__de093ff9_22_ForeachBinaryOpList_cu_a911ec4325multi_tensor_apply_kernelINS1_18TensorListMetadataILi2EEENS1_11CopyFunctorIiN3c1015Float8_e4m3fnuzELi2ELi1ELi1EEEJNS0_4CopyIiS7_EEEEEvT_T0_DpT1_,@function
        .size           _ZN2at6native55_GLOBAL__N__de093ff9_22_ForeachBinaryOpList_cu_a911ec4325multi_tensor_apply_kernelINS1_18TensorListMetadataILi2EEENS1_11CopyFunctorIiN3c1015Float8_e4m3fnuzELi2ELi1ELi1EEEJNS0_4CopyIiS7_EEEEEvT_T0_DpT1_,(.L_x_7999 - _ZN2at6native55_GLOBAL__N__de093ff9_22_ForeachBinaryOpList_cu_a911ec4325multi_tensor_apply_kernelINS1_18TensorListMetadataILi2EEENS1_11CopyFunctorIiN3c1015Float8_e4m3fnuzELi2ELi1ELi1EEEJNS0_4CopyIiS7_EEEEEvT_T0_DpT1_)
        .other          _ZN2at6native55_GLOBAL__N__de093ff9_22_ForeachBinaryOpList_cu_a911ec4325multi_tensor_apply_kernelINS1_18TensorListMetadataILi2EEENS1_11CopyFunctorIiN3c1015Float8_e4m3fnuzELi2ELi1ELi1EEEJNS0_4CopyIiS7_EEEEEvT_T0_DpT1_,@"STO_CUDA_ENTRY STV_DEFAULT"
_ZN2at6native55_GLOBAL__N__de093ff9_22_ForeachBinaryOpList_cu_a911ec4325multi_tensor_apply_kernelINS1_18TensorListMetadataILi2EEENS1_11CopyFunctorIiN3c1015Float8_e4m3fnuzELi2ELi1ELi1EEEJNS0_4CopyIiS7_EEEEEvT_T0_DpT1_:
        /* <DEDUP_REMOVED lines=29> */
.L_x_3217:
        /* <DEDUP_REMOVED lines=59> */
.L_x_3204:
[----:B------:R-:W-:Y:S05]  /*0580*/  BSYNC B1 ;  /* 0x0000000000017941 */ /* 0x000fea0003800000 */
.L_x_3203:
[----:B------:R-:W-:Y:S01]  /*0590*/  IMAD.SHL.U32 R13, R13, 0x100000, RZ ;  /* 0x001000000d0d7824 */ /* 0x000fe200078e00ff */
[----:B------:R-:W-:-:S04]  /*05a0*/  LEA R15, R12, 0x3b800000, 0x17 ;  /* 0x3b8000000c0f7811 */ /* 0x000fc800078eb8ff */
[----:B------:R-:W-:-:S07]  /*05b0*/  LOP3.LUT R26, R15, R13, R26, 0xfe, !PT ;  /* 0x0000000d0f1a7212 */ /* 0x000fce00078efe1a */
.L_x_3202:
[----:B------:R-:W-:Y:S05]  /*05c0*/  BSYNC B0 ;  /* 0x0000000000007941 */ /* 0x000fea0003800000 */
.L_x_3201:
        /* <DEDUP_REMOVED lines=20> */
.L_x_3208:
[----:B------:R-:W-:Y:S05]  /*0710*/  BSYNC B1 ;  /* 0x0000000000017941 */ /* 0x000fea0003800000 */
.L_x_3207:
[----:B------:R-:W-:Y:S01]  /*0720*/  IMAD.SHL.U32 R13, R13, 0x100000, RZ ;  /* 0x001000000d0d7824 */ /* 0x000fe200078e00ff */
[----:B------:R-:W-:-:S04]  /*0730*/  LEA R15, R12, 0x3b800000, 0x17 ;  /* 0x3b8000000c0f7811 */ /* 0x000fc800078eb8ff */
[----:B------:R-:W-:-:S07]  /*0740*/  LOP3.LUT R24, R15, R13, R24, 0xfe, !PT ;  /* 0x0000000d0f187212 */ /* 0x000fce00078efe18 */
.L_x_3206:
[----:B------:R-:W-:Y:S05]  /*0750*/  BSYNC B0 ;  /* 0x0000000000007941 */ /* 0x000fea0003800000 */
.L_x_3205:
        /* <DEDUP_REMOVED lines=22> */
.L_x_3212:
[----:B------:R-:W-:Y:S05]  /*08c0*/  BSYNC B1 ;  /* 0x0000000000017941 */ /* 0x000fea0003800000 */
.L_x_3211:
[----:B------:R-:W-:Y:S01]  /*08d0*/  IMAD.SHL.U32 R13, R13, 0x100000, RZ ;  /* 0x001000000d0d7824 */ /* 0x000fe200078e00ff */
[----:B------:R-:W-:-:S04]  /*08e0*/  LEA R15, R12, 0x3b800000, 0x17 ;  /* 0x3b8000000c0f7811 */ /* 0x000fc800078eb8ff */
[----:B------:R-:W-:-:S07]  /*08f0*/  LOP3.LUT R28, R15, R13, R28, 0xfe, !PT ;  /* 0x0000000d0f1c7212 */ /* 0x000fce00078efe1c */
.L_x_3210:
[----:B------:R-:W-:Y:S05]  /*0900*/  BSYNC B0 ;  /* 0x0000000000007941 */ /* 0x000fea0003800000 */
.L_x_3209:
        /* <DEDUP_REMOVED lines=21> */
.L_x_3216:
[----:B------:R-:W-:Y:S05]  /*0a60*/  BSYNC B1 ;  /* 0x0000000000017941 */ /* 0x000fea0003800000 */
.L_x_3215:
[----:B------:R-:W-:Y:S01]  /*0a70*/  IMAD.SHL.U32 R13, R13, 0x100000, RZ ;  /* 0x001000000d0d7824 */ /* 0x000fe200078e00ff */
[----:B------:R-:W-:-:S04]  /*0a80*/  LEA R12, R12, 0x3b800000, 0x17 ;  /* 0x3b8000000c0c7811 */ /* 0x000fc800078eb8ff */
[----:B------:R-:W-:-:S07]  /*0a90*/  LOP3.LUT R27, R12, R13, R27, 0xfe, !PT ;  /* 0x0000000d0c1b7212 */ /* 0x000fce00078efe1b */
.L_x_3214:
[----:B------:R-:W-:Y:S05]  /*0aa0*/  BSYNC B0 ;  /* 0x0000000000007941 */ /* 0x000fea0003800000 */
.L_x_3213:
        /* <DEDUP_REMOVED lines=23> */
.L_x_3200:
        /* <DEDUP_REMOVED lines=8> */
.L_x_3234:
        /* <DEDUP_REMOVED lines=30> */
.L_x_3221:
[----:B------:R-:W-:Y:S05]  /*0e80*/  BSYNC B1 ;  /* 0x0000000000017941 */ /* 0x000fea0003800000 */
.L_x_3220:
[----:B------:R-:W-:Y:S01]  /*0e90*/  IMAD.SHL.U32 R7, R7, 0x100000, RZ ;  /* 0x0010000007077824 */ /* 0x000fe200078e00ff */
[----:B------:R-:W-:-:S04]  /*0ea0*/  LEA R9, R6, 0x3b800000, 0x17 ;  /* 0x3b80000006097811 */ /* 0x000fc800078eb8ff */
[----:B------:R-:W-:-:S07]  /*0eb0*/  LOP3.LUT R8, R9, R7, R10, 0xfe, !PT ;  /* 0x0000000709087212 */ /* 0x000fce00078efe0a */
.L_x_3219:
[----:B------:R-:W-:Y:S05]  /*0ec0*/  BSYNC B0 ;  /* 0x0000000000007941 */ /* 0x000fea0003800000 */
.L_x_3218:
        /* <DEDUP_REMOVED lines=21> */
.L_x_3225:
[----:B------:R-:W-:Y:S05]  /*1020*/  BSYNC B1 ;  /* 0x0000000000017941 */ /* 0x000fea0003800000 */
.L_x_3224:
[----:B------:R-:W-:Y:S01]  /*1030*/  LEA R10, R5, 0x3b800000, 0x17 ;  /* 0x3b800000050a7811 */ /* 0x000fe200078eb8ff */
[----:B------:R-:W-:-:S05]  /*1040*/  IMAD.SHL.U32 R5, R6, 0x100000, RZ ;  /* 0x0010000006057824 */ /* 0x000fca00078e00ff */
[----:B------:R-:W-:-:S07]  /*1050*/  LOP3.LUT R5, R10, R5, R9, 0xfe, !PT ;  /* 0x000000050a057212 */ /* 0x000fce00078efe09 */
.L_x_3223:
[----:B------:R-:W-:Y:S05]  /*1060*/  BSYNC B0 ;  /* 0x0000000000007941 */ /* 0x000fea0003800000 */
.L_x_3222:
        /* <DEDUP_REMOVED lines=22> */
.L_x_3229:
[----:B------:R-:W-:Y:S05]  /*11d0*/  BSYNC B1 ;  /* 0x0000000000017941 */ /* 0x000fea0003800000 */
.L_x_3228:
[----:B------:R-:W-:Y:S01]  /*11e0*/  IMAD.SHL.U32 R4, R4, 0x100000, RZ ;  /* 0x0010000004047824 */ /* 0x000fe200078e00ff */
[----:B------:R-:W-:-:S04]  /*11f0*/  LEA R9, R6, 0x3b800000, 0x17 ;  /* 0x3b80000006097811 */ /* 0x000fc800078eb8ff */
[----:B------:R-:W-:-:S07]  /*1200*/  LOP3.LUT R6, R9, R4, R10, 0xfe, !PT ;  /* 0x0000000409067212 */ /* 0x000fce00078efe0a */
.L_x_3227:
[----:B------:R-:W-:Y:S05]  /*1210*/  BSYNC B0 ;  /* 0x0000000000007941 */ /* 0x000fea0003800000 */
.L_x_3226:
        /* <DEDUP_REMOVED lines=21> */
.L_x_3233:
[----:B------:R-:W-:Y:S05]  /*1370*/  BSYNC B1 ;  /* 0x0000000000017941 */ /* 0x000fea0003800000 */
.L_x_3232:
[----:B------:R-:W-:Y:S01]  /*1380*/  IMAD.SHL.U32 R2, R2, 0x100000, RZ ;  /* 0x0010000002027824 */ /* 0x000fe200078e00ff */
[----:B------:R-:W-:-:S04]  /*1390*/  LEA R7, R4, 0x3b800000, 0x17 ;  /* 0x3b80000004077811 */ /* 0x000fc800078eb8ff */
[----:B------:R-:W-:-:S07]  /*13a0*/  LOP3.LUT R7, R7, R2, R10, 0xfe, !PT ;  /* 0x0000000207077212 */ /* 0x000fce00078efe0a */
.L_x_3231:
[----:B------:R-:W-:Y:S05]  /*13b0*/  BSYNC B0 ;  /* 0x0000000000007941 */ /* 0x000fea0003800000 */
.L_x_3230:
        /* <DEDUP_REMOVED lines=17> */
.L_x_3235:
        /* <DEDUP_REMOVED lines=11> */
.L_x_7999:


//--------------------- .text._ZN2at6native55_GLOBAL__N__de093ff9_22_ForeachBinaryOpList_cu_a911ec4325multi_tensor_apply_kernelINS1_18TensorListMetadataILi2EEENS1_11CopyFunctorIiN3c1013Float8_e4m3fnELi2ELi1ELi1EEEJNS0_4CopyIiS7_EEEEEvT_T0_DpT1_ --------------------------
	.section	.text._ZN2at6native55_GLOBAL__N__de093ff9_22_ForeachBinaryOpList_cu_a911ec4325multi_tensor_apply_kernelINS1_18TensorListMetadataILi2EEENS1_11CopyFunctorIiN3c1013Float8_e4m3fnELi2ELi1ELi1EEEJNS0_4CopyIiS7_EEEEEvT_T0_DpT1_,"ax",@progbits
	.align	128
.text._ZN2at6native55_GLOBAL__N__de093ff9_22_ForeachBinaryOpList_cu_a911ec4325multi_tensor_apply_kernelINS1_18TensorListMetadataILi2EEENS1_11CopyFunctorIiN3c1013Float8_e4m3fnELi2ELi1ELi1EEEJNS0_4CopyIiS7_EEEEEvT_T0_DpT1_:
        .type           _ZN2at6native55_GLOBAL__N__de093ff9_22_ForeachBinaryOpList_cu_a911ec4325multi_tensor_apply_kernelINS1_18TensorListMetadataILi2EEENS1_11CopyFunctorIiN3c1013Float8_e4m3fnELi2ELi1ELi1EEEJNS0_4CopyIiS7_EEEEEvT_T0_DpT1_,@function
        .size           _ZN2at6native55_GLOBAL__N__de093ff9_22_ForeachBinaryOpList_cu_a911ec4325multi_tensor_apply_kernelINS1_18TensorListMetadataILi2EEENS1_11CopyFunctorIiN3c1013Float8_e4m3fnELi2ELi1ELi1EEEJNS0_4CopyIiS7_EEEEEvT_T0_DpT1_,(.L_x_8000 - _ZN2at6native55_GLOBAL__N__de093ff9_22_ForeachBinaryOpList_cu_a911ec4325multi_tensor_apply_kernelINS1_18TensorListMetadataILi2EEENS1_11CopyFunctorIiN3c1013Float8_e4m3fnELi2ELi1ELi1EEEJNS0_4CopyIiS7_EEEEEvT_T0_DpT1_)
        .other          _ZN2at6native55_GLOBAL__N__de093ff9_22_ForeachBinaryOpList_cu_a911ec4325multi_tensor_apply_kernelINS1_18TensorListMetadataILi2EEENS1_11CopyFunctorIiN3c1013Float8_e4m3fnELi2ELi1ELi1EEEJNS0_4CopyIiS7_EEEEEvT_T0_DpT1_,@"STO_CUDA_ENTRY STV_DEFAULT"
_ZN2at6native55_GLOBAL__N__de093ff9_22_ForeachBinaryOpList_cu_a911ec4325multi_tensor_apply_kernelINS1_18TensorListMetadataILi2EEENS1_11CopyFunctorIiN3c1013Float8_e4m3fnELi2ELi1ELi1EEEJNS0_4CopyIiS7_EEEEEvT_T0_DpT1_:
        /* <DEDUP_REMOVED lines=29> */
.L_x_3245:
        /* <DEDUP_REMOVED lines=60> */
[----:B0-----:R1:W-:Y:S03]  /*0590*/  STG.E desc[UR10][R2.64], R5 ;  /* 0x0000000502007986 */ /* 0x0013e6000c10190a */
.L_x_3238:
[----:B------:R-:W-:Y:S05]  /*05a0*/  BSYNC B0 ;  /* 0x0000000000007941 */ /* 0x000fea0003800000 */
.L_x_3237:
        /* <DEDUP_REMOVED lines=23> */
[----:B0-----:R2:W-:Y:S04]  /*0720*/  STG.E desc[UR10][R2.64], R5 ;  /* 0x0000000502007986 */ /* 0x0015e8000c10190a */
.L_x_3240:
[----:B------:R-:W-:Y:S05]  /*0730*/  BSYNC B0 ;  /* 0x0000000000007941 */ /* 0x000fea0003800000 */
.L_x_3239:
        /* <DEDUP_REMOVED lines=24> */
.L_x_3242:
[----:B------:R-:W-:Y:S05]  /*08c0*/  BSYNC B0 ;  /* 0x0000000000007941 */ /* 0x000fea0003800000 */
.L_x_3241:
        /* <DEDUP_REMOVED lines=24> */
.L_x_3244:
[----:B------:R-:W-:Y:S05]  /*0a50*/  BSYNC B0 ;  /* 0x0000000000007941 */ /* 0x000fea0003800000 */
.L_x_3243:
[----:B------:R-:W-:-:S03]  /*0a60*/  IMAD.WIDE.U32 R12, R10, 0x4, R12 ;  /* 0x000000040a0c7825 */ /* 0x000fc600078e000c */
[C---:B------:R-:W-:Y:S02]  /*0a70*/  ISETP.GE.U32.AND P0, PT, R12.reuse, 0x10000, PT ;  /* 0x000100000c00780c */ /* 0x040fe40003f06070 */
[----:B------:R-:W-:Y:S02]  /*0a80*/  ISETP.LT.U32.AND P1, PT, R12, UR13, PT ;  /* 0x0000000d0c007c0c */ /* 0x000fe4000bf21070 */
[C---:B------:R-:W-:Y:S02]  /*0a90*/  ISETP.GE.U32.AND.EX P0, PT, R13.reuse, RZ, PT, P0 ;  /* 0x000000ff0d00720c */ /* 0x040fe40003f06100 */
[----:B------:R-:W-:-:S13]  /*0aa0*/  ISETP.LT.AND.EX P1, PT, R13, UR6, PT, P1 ;  /* 0x000000060d007c0c */ /* 0x000fda000bf21310 */
[----:B------:R-:W-:Y:S05]  /*0ab0*/  @!P0 BRA P1, `(.L_x_3245) ;  /* 0xfffffff400c48947 */ /* 0x000fea000083ffff */
[----:B------:R-:W-:Y:S05]  /*0ac0*/  EXIT ;  /* 0x000000000000794d */ /* 0x000fea0003800000 */
.L_x_3236:
        /* <DEDUP_REMOVED lines=8> */
.L_x_3246:
[----:B------:R-:W-:-:S04]  /*0b50*/  LEA R12, P0, R0, UR14, 0x2 ;  /* 0x0000000e000c7c11 */ /* 0x000fc8000f8010ff */
[----:B------:R-:W-:-:S05]  /*0b60*/  LEA.HI.X R13, R0, UR4, R3, 0x2, P0 ;  /* 0x00000004000d7c11 */ /* 0x000fca00080f1403 */
[----:B------:R-:W2:Y:S01]  /*0b70*/  LDG.E R12, desc[UR10][R12.64] ;  /* 0x0000000a0c0c7981 */ /* 0x000ea2000c1e1900 */
[----:B------:R-:W-:Y:S01]  /*0b80*/  IMAD.MOV.U32 R10, RZ, RZ, -0x800000 ;  /* 0xff800000ff0a7424 */ /* 0x000fe200078e00ff */
[C---:B0-2---:R-:W-:Y:S02]  /*0b90*/  PRMT R5, R12.reuse, 0x7771, RZ ;  /* 0x000077710c057816 */ /* 0x045fe400000000ff */
        /* <DEDUP_REMOVED lines=24> */
[----:B------:R-:W-:Y:S02]  /*0d20*/  SHF.L.U32 R15, R9, R15, RZ ;  /* 0x0000000f090f7219 */ /* 0x000fe400000006ff */
[C---:B------:R-:W-:Y:S01]  /*0d30*/  ISETP.GT.U32.AND P2, PT, R13.reuse, 0x4, PT ;  /* 0x000000040d00780c */ /* 0x040fe20003f44070 */
[----:B------:R-:W-:Y:S01]  /*0d40*/  VIADD R13, R13, 0xfffffffc ;  /* 0xfffffffc0d0d7836 */ /* 0x000fe20000000000 */
[----:B------:R-:W-:-:S02]  /*0d50*/  SEL R14, R14, RZ, P0 ;  /* 0x000000ff0e0e7207 */ /* 0x000fc40000000000 */
[----:B-1----:R-:W-:Y:S02]  /*0d60*/  IADD3 R19, -R12, 0x1f, RZ ;  /* 0x0000001f0c137810 */ /* 0x002fe40007ffe1ff */
[----:B------:R-:W-:Y:S02]  /*0d70*/  SEL R17, R13, RZ, P2 ;  /* 0x000000ff0d117207 */ /* 0x000fe40001000000 */
[C---:B------:R-:W-:Y:S01]  /*0d80*/  ISETP.GT.U32.AND P0, PT, R19.reuse, 0x4, PT ;  /* 0x000000041300780c */ /* 0x040fe20003f04070 */
[----:B------:R-:W-:Y:S01]  /*0d90*/  VIADD R19, R19, 0xfffffffc ;  /* 0xfffffffc13137836 */ /* 0x000fe20000000000 */
[----:B------:R-:W-:Y:S01]  /*0da0*/  LEA.HI R16, R15, R16, RZ, 0x1c ;  /* 0x000000100f107211 */ /* 0x000fe200078fe0ff */
[----:B------:R-:W-:Y:S01]  /*0db0*/  VIADD R15, R9, 0x1000000 ;  /* 0x01000000090f7836 */ /* 0x000fe20000000000 */
[----:B------:R-:W-:Y:S01]  /*0dc0*/  SHF.L.U32 R13, R11, R14, RZ ;  /* 0x0000000e0b0d7219 */ /* 0x000fe200000006ff */
[-C--:B------:R-:W-:Y:S01]  /*0dd0*/  IMAD R18, R17, R10.reuse, 0x3c000000 ;  /* 0x3c00000011127424 */ /* 0x080fe200078e020a */
[----:B------:R-:W-:Y:S01]  /*0de0*/  SHF.L.U32 R17, R8, R17, RZ ;  /* 0x0000001108117219 */ /* 0x000fe200000006ff */
[----:B------:R-:W-:Y:S01]  /*0df0*/  VIADD R9, R9, 0xffffffff ;  /* 0xffffffff09097836 */ /* 0x000fe20000000000 */
[----:B------:R-:W-:Y:S01]  /*0e00*/  SEL R19, R19, RZ, P0 ;  /* 0x000000ff13137207 */ /* 0x000fe20000000000 */
[----:B------:R-:W-:Y:S01]  /*0e10*/  IMAD R14, R14, R10, 0x3c000000 ;  /* 0x3c0000000e0e7424 */ /* 0x000fe200078e020a */
[----:B------:R-:W-:-:S02]  /*0e20*/  SHF.R.S32.HI R15, RZ, 0x8, R15 ;  /* 0x00000008ff0f7819 */ /* 0x000fc4000001140f */
[----:B------:R-:W-:Y:S01]  /*0e30*/  LEA.HI R12, R17, R18, RZ, 0x1c ;  /* 0x00000012110c7211 */ /* 0x000fe200078fe0ff */
[----:B------:R-:W-:Y:S01]  /*0e40*/  IMAD R18, R19, R10, 0x3c000000 ;  /* 0x3c00000013127424 */ /* 0x000fe200078e020a */
[----:B------:R-:W-:Y:S01]  /*0e50*/  LOP3.LUT R16, R16, 0x7f800000, R15, 0xf8, !PT ;  /* 0x7f80000010107812 */ /* 0x000fe200078ef80f */
[C---:B------:R-:W-:Y:S01]  /*0e60*/  VIADD R10, R8.reuse, 0x1000000 ;  /* 0x01000000080a7836 */ /* 0x040fe20000000000 */
[----:B------:R-:W-:Y:S01]  /*0e70*/  SHF.R.S32.HI R9, RZ, 0x1f, R9 ;  /* 0x0000001fff097819 */ /* 0x000fe20000011409 */
[----:B------:R-:W-:Y:S01]  /*0e80*/  VIADD R8, R8, 0xffffffff ;  /* 0xffffffff08087836 */ /* 0x000fe20000000000 */
[----:B------:R-:W-:Y:S01]  /*0e90*/  LEA.HI R14, R13, R14, RZ, 0x1c ;  /* 0x0000000e0d0e7211 */ /* 0x000fe200078fe0ff */
[C---:B------:R-:W-:Y:S01]  /*0ea0*/  VIADD R13, R11.reuse, 0x1000000 ;  /* 0x010000000b0d7836 */ /* 0x040fe20000000000 */
[----:B------:R-:W-:Y:S01]  /*0eb0*/  LOP3.LUT R16, R16, R9, RZ, 0x30, !PT ;  /* 0x0000000910107212 */ /* 0x000fe200078e30ff */
[----:B------:R-:W-:Y:S01]  /*0ec0*/  VIADD R11, R11, 0xffffffff ;  /* 0xffffffff0b0b7836 */ /* 0x000fe20000000000 */
[----:B------:R-:W-:Y:S01]  /*0ed0*/  SHF.R.S32.HI R9, RZ, 0x8, R10 ;  /* 0x00000008ff097819 */ /* 0x000fe2000001140a */
[C---:B------:R-:W-:Y:S01]  /*0ee0*/  VIADD R10, R7.reuse, 0x1000000 ;  /* 0x01000000070a7836 */ /* 0x040fe20000000000 */
[C---:B------:R-:W-:Y:S01]  /*0ef0*/  SHF.L.U32 R19, R7.reuse, R19, RZ ;  /* 0x0000001307137219 */ /* 0x040fe200000006ff */
[----:B------:R-:W-:Y:S01]  /*0f00*/  VIADD R7, R7, 0xffffffff ;  /* 0xffffffff07077836 */ /* 0x000fe20000000000 */
[----:B------:R-:W-:-:S02]  /*0f10*/  SHF.R.S32.HI R13, RZ, 0x8, R13 ;  /* 0x00000008ff0d7819 */ /* 0x000fc4000001140d */
[----:B------:R-:W-:Y:S02]  /*0f20*/  LEA.HI R19, R19, R18, RZ, 0x1c ;  /* 0x0000001213137211 */ /* 0x000fe400078fe0ff */
[----:B------:R-:W-:Y:S02]  /*0f30*/  SHF.R.S32.HI R10, RZ, 0x8, R10 ;  /* 0x00000008ff0a7819 */ /* 0x000fe4000001140a */
[----:B------:R-:W-:Y:S02]  /*0f40*/  LOP3.LUT R14, R14, 0x7f800000, R13, 0xf8, !PT ;  /* 0x7f8000000e0e7812 */ /* 0x000fe400078ef80d */
[----:B------:R-:W-:Y:S02]  /*0f50*/  SHF.R.S32.HI R11, RZ, 0x1f, R11 ;  /* 0x0000001fff0b7819 */ /* 0x000fe4000001140b */
[----:B------:R-:W-:Y:S02]  /*0f60*/  LOP3.LUT R9, R12, 0x7f800000, R9, 0xf8, !PT ;  /* 0x7f8000000c097812 */ /* 0x000fe400078ef809 */
[----:B------:R-:W-:-:S02]  /*0f70*/  SHF.R.S32.HI R8, RZ, 0x1f, R8 ;  /* 0x0000001fff087819 */ /* 0x000fc40000011408 */
[----:B------:R-:W-:Y:S02]  /*0f80*/  LOP3.LUT R10, R19, 0x7f800000, R10, 0xf8, !PT ;  /* 0x7f800000130a7812 */ /* 0x000fe400078ef80a */
[----:B------:R-:W-:Y:S02]  /*0f90*/  SHF.R.S32.HI R7, RZ, 0x1f, R7 ;  /* 0x0000001fff077819 */ /* 0x000fe40000011407 */
[----:B------:R-:W-:Y:S02]  /*0fa0*/  LOP3.LUT R11, R14, R11, RZ, 0x30, !PT ;  /* 0x0000000b0e0b7212 */ /* 0x000fe400078e30ff */
[----:B------:R-:W-:Y:S02]  /*0fb0*/  LOP3.LUT R9, R9, R8, RZ, 0x30, !PT ;  /* 0x0000000809097212 */ /* 0x000fe400078e30ff */
[----:B------:R-:W-:Y:S02]  /*0fc0*/  LOP3.LUT R7, R10, R7, RZ, 0x30, !PT ;  /* 0x000000070a077212 */ /* 0x000fe400078e30ff */
[----:B------:R-:W-:-:S02]  /*0fd0*/  LOP3.LUT R4, R11, 0x80000000, R4, 0xf8, !PT ;  /* 0x800000000b047812 */ /* 0x000fc400078ef804 */
[----:B------:R-:W-:Y:S02]  /*0fe0*/  LOP3.LUT R5, R16, 0x80000000, R5, 0xf8, !PT ;  /* 0x8000000010057812 */ /* 0x000fe400078ef805 */
[----:B------:R-:W-:Y:S02]  /*0ff0*/  LOP3.LUT R6, R9, 0x80000000, R6, 0xf8, !PT ;  /* 0x8000000009067812 */ /* 0x000fe400078ef806 */
[----:B------:R-:W-:Y:S01]  /*1000*/  LOP3.LUT R7, R7, 0x80000000, R2, 0xf8, !PT ;  /* 0x8000000007077812 */ /* 0x000fe200078ef802 */
        /* <DEDUP_REMOVED lines=17> */
.L_x_3247:
        /* <DEDUP_REMOVED lines=14> */
.L_x_8000:


//--------------------- .text._ZN2at6native55_GLOBAL__N__de093ff9_22_ForeachBinaryOpList_cu_a911ec4325multi_tensor_apply_kernelINS1_18TensorListMetadataILi2EEENS1_11CopyFunctorIibLi2ELi1ELi1EEEJNS0_4CopyIibEEEEEvT_T0_DpT1_ --------------------------
	.section	.text._ZN2at6native55_GLOBAL__N__de093ff9_22_ForeachBinaryOpList_cu_a911ec4325multi_tensor_apply_kernelINS1_18TensorListMetadataILi2EEENS1_11CopyFunctorIibLi2ELi1ELi1EEEJNS0_4CopyIibEEEEEvT_T0_DpT1_,"ax",@progbits
	.align	128
.text._ZN2at6native55_GLOBAL__N__de093ff9_22_ForeachBinaryOpList_cu_a911ec4325multi_tensor_apply_kernelINS1_18TensorListMetadataILi2EEENS1_11CopyFunctorIibLi2ELi1ELi1EEEJNS0_4CopyIibEEEEEvT_T0_DpT1_:
        .type           _ZN2at6native55_GLOBAL__N__de093ff9_22_ForeachBinaryOpList_cu_a911ec4325multi_tensor_apply_kernelINS1_18TensorListMetadataILi2EEENS1_11CopyFunctorIibLi2ELi1ELi1EEEJNS0_4CopyIibEEEEEvT_T0_DpT1_,@function
        .size           _ZN2at6native55_GLOBAL__N__de093ff9_22_ForeachBinaryOpList_cu_a911ec4325multi_tensor_apply_kernelINS1_18TensorListMetadataILi2EEENS1_11CopyFunctorIibLi2ELi1ELi1EEEJNS0_4CopyIibEEEEEvT_T0_DpT1_,(.L_x_8001 - _ZN2at6native55_GLOBAL__N__de093ff9_22_ForeachBinaryOpList_cu_a911ec4325multi_tensor_apply_kernelINS1_18TensorListMetadataILi2EEENS1_11CopyFunctorIibLi2ELi1ELi1EEEJNS0_4CopyIibEEEEEvT_T0_DpT1_)
        .other          _ZN2at6native55_GLOBAL__N__de093ff9_22_ForeachBinaryOpList_cu_a911ec4325multi_tensor_apply_kernelINS1_18TensorListMetadataILi2EEENS1_11CopyFunctorIibLi2ELi1ELi1EEEJNS0_4CopyIibEEEEEvT_T0_DpT1_,@"STO_CUDA_ENTRY STV_DEFAULT"
_ZN2at6native55_GLOBAL__N__de093ff9_22_ForeachBinaryOpList_cu_a911ec4325multi_tensor_apply_kernelINS1_18TensorListMetadataILi2EEENS1_11CopyFunctorIibLi2ELi1ELi1EEEJNS0_4CopyIibEEEEEvT_T0_DpT1_:
        /* <DEDUP_REMOVED lines=27> */
.L_x_3249:
        /* <DEDUP_REMOVED lines=44> */
[----:B--2---:R-:W-:-:S05]  /*0470*/  @P1 PRMT R29, R9, 0x8880, RZ ;  /* 0x00008880091d1816 */ /* 0x004fca00000000ff */
[----:B------:R2:W-:Y:S01]  /*0480*/  @P1 STG.E desc[UR4][R14.64], R29 ;  /* 0x0000001d0e001986 */ /* 0x0005e2000c101904 */
[----:B---3--:R-:W-:Y:S02]  /*0490*/  @P0 PRMT R25, R10, 0x8880, RZ ;  /* 0x000088800a190816 */ /* 0x008fe400000000ff */
[----:B------:R-:W-:-:S03]  /*04a0*/  @P2 LEA R24, P1, R23, R12, 0x2 ;  /* 0x0000000c17182211 */ /* 0x000fc600078210ff */
[----:B------:R-:W-:Y:S01]  /*04b0*/  @P0 IMAD.MOV.U32 R11, RZ, RZ, R25 ;  /* 0x000000ffff0b0224 */ /* 0x000fe200078e0019 */
[----:B------:R-:W-:Y:S02]  /*04c0*/  @P2 LEA.HI.X R25, R23, R13, R22, 0x2, P1 ;  /* 0x0000000d17192211 */ /* 0x000fe400008f1416 */
[----:B----4-:R-:W-:Y:S02]  /*04d0*/  @P4 PRMT R26, R7, 0x8880, RZ ;  /* 0x00008880071a4816 */ /* 0x010fe400000000ff */
[----:B------:R2:W-:Y:S03]  /*04e0*/  @P0 STG.E desc[UR4][R16.64], R11 ;  /* 0x0000000b10000986 */ /* 0x0005e6000c101904 */
[----:B------:R-:W-:Y:S01]  /*04f0*/  @P4 IMAD.MOV.U32 R23, RZ, RZ, R26 ;  /* 0x000000ffff174224 */ /* 0x000fe200078e001a */
[----:B-----5:R-:W-:Y:S02]  /*0500*/  @P2 PRMT R27, R8, 0x8880, RZ ;  /* 0x00008880081b2816 */ /* 0x020fe400000000ff */
[----:B------:R-:W-:-:S02]  /*0510*/  ISETP.GE.U32.AND P0, PT, R18, 0x10000, PT ;  /* 0x000100001200780c */ /* 0x000fc40003f06070 */
[----:B------:R2:W-:Y:S01]  /*0520*/  @P4 STG.E desc[UR4][R20.64], R23 ;  /* 0x0000001714004986 */ /* 0x0005e2000c101904 */
[----:B------:R-:W-:-:S03]  /*0530*/  ISETP.LT.U32.AND P1, PT, R18, R2, PT ;  /* 0x000000021200720c */ /* 0x000fc60003f21070 */
[----:B------:R2:W-:Y:S01]  /*0540*/  @P2 STG.E desc[UR4][R24.64], R27 ;  /* 0x0000001b18002986 */ /* 0x0005e2000c101904 */
[C---:B------:R-:W-:Y:S02]  /*0550*/  ISETP.GE.U32.AND.EX P0, PT, R19.reuse, RZ, PT, P0 ;  /* 0x000000ff1300720c */ /* 0x040fe40003f06100 */
[----:B------:R-:W-:-:S13]  /*0560*/  ISETP.LT.AND.EX P1, PT, R19, R4, PT, P1 ;  /* 0x000000041300720c */ /* 0x000fda0003f21310 */
[----:B--2---:R-:W-:Y:S05]  /*0570*/  @!P0 BRA P1, `(.L_x_3249) ;  /* 0xfffffffc000c8947 */ /* 0x004fea000083ffff */
[----:B------:R-:W-:Y:S05]  /*0580*/  EXIT ;  /* 0x000000000000794d */ /* 0x000fea0003800000 */
.L_x_3248:
        /* <DEDUP_REMOVED lines=8> */
.L_x_3250:
        /* <DEDUP_REMOVED lines=16> */
[----:B------:R-:W-:-:S05]  /*0710*/  PRMT R8, R14, 0x8880, RZ ;  /* 0x000088800e087816 */ /* 0x000fca00000000ff */
[----:B------:R0:W-:Y:S01]  /*0720*/  STG.E.128 desc[UR4][R6.64], R8 ;  /* 0x0000000806007986 */ /* 0x0001e2000c101d04 */
[----:B------:R-:W-:Y:S05]  /*0730*/  @!P0 BRA P1, `(.L_x_3250) ;  /* 0xfffffffc00b48947 */ /* 0x000fea000083ffff */
[----:B------:R-:W-:Y:S05]  /*0740*/  EXIT ;  /* 0x000000000000794d */ /* 0x000fea0003800000 */
.L_x_3251:
        /* <DEDUP_REMOVED lines=11> */
.L_x_8001:


//--------------------- .text._ZN2at6native55_GLOBAL__N__de093ff9_22_ForeachBinaryOpList_cu_a911ec4325multi_tensor_apply_kernelINS1_18TensorListMetadataILi2EEENS1_11CopyFunctorIiN3c108BFloat16ELi2ELi1ELi1EEEJNS0_4CopyIiS7_EEEEEvT_T0_DpT1_ --------------------------
	.section	.text._ZN2at6native55_GLOBAL__N__de093ff9_22_ForeachBinaryOpList_cu_a911ec4325multi_tensor_apply_kernelINS1_18TensorListMetadataILi2EEENS1_11CopyFunctorIiN3c108BFloat16ELi2ELi1ELi1EEEJNS0_4CopyIiS7_EEEEEvT_T0_DpT1_,"ax",@progbits
	.align	128
.text._ZN2at6native55_GLOBAL__N__de093ff9_22_ForeachBinaryOpList_cu_a911ec4325multi_tensor_apply_kernelINS1_18TensorListMetadataILi2EEENS1_11CopyFunctorIiN3c108BFloat16ELi2ELi1ELi1EEEJNS0_4CopyIiS7_EEEEEvT_T0_DpT1_:
        .type           _ZN2at6native55_GLOBAL__N__de093ff9_22_ForeachBinaryOpList_cu_a911ec4325multi_tensor_apply_kernelINS1_18TensorListMetadataILi2EEENS1_11CopyFunctorIiN3c108BFloat16ELi2ELi1ELi1EEEJNS0_4CopyIiS7_EEEEEvT_T0_DpT1_,@function
        .size           _ZN2at6native55_GLOBAL__N__de093ff9_22_ForeachBinaryOpList_cu_a911ec4325multi_tensor_apply_kernelINS1_18TensorListMetadataILi2EEENS1_11CopyFunctorIiN3c108BFloat16ELi2ELi1ELi1EEEJNS0_4CopyIiS7_EEEEEvT_T0_DpT1_,(.L_x_8002 - _ZN2at6native55_GLOBAL__N__de093ff9_22_ForeachBinaryOpList_cu_a911ec4325multi_tensor_apply_kernelINS1_18TensorListMetadataILi2EEENS1_11CopyFunctorIiN3c108BFloat16ELi2ELi1ELi1EEEJNS0_4CopyIiS7_EEEEEvT_T0_DpT1_)
        .other          _ZN2at6native55_GLOBAL__N__de093ff9_22_ForeachBinaryOpList_cu_a911ec4325multi_tensor_apply_kernelINS1_18TensorListMetadataILi2EEENS1_11CopyFunctorIiN3c108BFloat16ELi2ELi1ELi1EEEJNS0_4CopyIiS7_EEEEEvT_T0_DpT1_,@"STO_CUDA_ENTRY STV_DEFAULT"
_ZN2at6native55_GLOBAL__N__de093ff9_22_ForeachBinaryOpList_cu_a911ec4325multi_tensor_apply_kernelINS1_18TensorListMetadataILi2EEENS1_11CopyFunctorIiN3c108BFloat16ELi2ELi1ELi1EEEJNS0_4CopyIiS7_EEEEEvT_T0_DpT1_:
        /* <DEDUP_REMOVED lines=28> */
.L_x_3253:
        /* <DEDUP_REMOVED lines=46> */
[----:B0-----:R0:W-:Y:S01]  /*04a0*/  @P1 STG.E desc[UR4][R28.64], R20 ;  /* 0x000000141c001986 */ /* 0x0011e2000c101904 */
        /* <DEDUP_REMOVED lines=9> */
[----:B-1----:R4:W-:Y:S04]  /*0540*/  @P0 STG.E desc[UR4][R18.64], R21 ;  /* 0x0000001512000986 */ /* 0x0029e8000c101904 */
[----:B--2---:R4:W-:Y:S01]  /*0550*/  @P4 STG.E desc[UR4][R16.64], R25 ;  /* 0x0000001910004986 */ /* 0x0049e2000c101904 */
[C---:B------:R-:W-:Y:S02]  /*0560*/  ISETP.GE.U32.AND P0, PT, R10.reuse, 0x10000, PT ;  /* 0x000100000a00780c */ /* 0x040fe40003f06070 */
[----:B------:R-:W-:Y:S01]  /*0570*/  ISETP.LT.U32.AND P1, PT, R10, R0, PT ;  /* 0x000000000a00720c */ /* 0x000fe20003f21070 */
[----:B---3--:R4:W-:Y:S01]  /*0580*/  @P2 STG.E desc[UR4][R28.64], R20 ;  /* 0x000000141c002986 */ /* 0x0089e2000c101904 */
[----:B------:R-:W-:-:S02]  /*0590*/  ISETP.GE.U32.AND.EX P0, PT, R11, RZ, PT, P0 ;  /* 0x000000ff0b00720c */ /* 0x000fc40003f06100 */
[----:B------:R-:W-:Y:S01]  /*05a0*/  ISETP.LT.AND.EX P1, PT, R11, R2, PT, P1 ;  /* 0x000000020b00720c */ /* 0x000fe20003f21310 */
[----:B------:R-:W-:-:S12]  /*05b0*/  IMAD.MOV.U32 R23, RZ, RZ, R11 ;  /* 0x000000ffff177224 */ /* 0x000fd800078e000b */
[----:B----4-:R-:W-:Y:S05]  /*05c0*/  @!P0 BRA P1, `(.L_x_3253) ;  /* 0xfffffff800fc8947 */ /* 0x010fea000083ffff */
[----:B------:R-:W-:Y:S05]  /*05d0*/  EXIT ;  /* 0x000000000000794d */ /* 0x000fea0003800000 */
.L_x_3252:
        /* <DEDUP_REMOVED lines=8> */
.L_x_3254:
[----:B0-----:R-:W-:-:S04]  /*0660*/  LEA R8, P0, R17, R12, 0x3 ;  /* 0x0000000c11087211 */ /* 0x001fc800078018ff */
[----:B------:R-:W-:-:S06]  /*0670*/  LEA.HI.X R9, R17, R13, R10, 0x3, P0 ;  /* 0x0000000d11097211 */ /* 0x000fcc00000f1c0a */
[----:B------:R-:W2:Y:S02]  /*0680*/  LDG.E.64 R8, desc[UR4][R8.64] ;  /* 0x0000000408087981 */ /* 0x000ea4000c1e1b00 */
[C---:B--2---:R-:W-:Y:S01]  /*0690*/  PRMT R3, R8.reuse, 0x7632, R3 ;  /* 0x0000763208037816 */ /* 0x044fe20000000003 */
[----:B------:R-:W-:Y:S01]  /*06a0*/  IMAD.U32 R4, R8, 0x10000, RZ ;  /* 0x0001000008047824 */ /* 0x000fe200078e00ff */
[----:B------:R-:W-:Y:S01]  /*06b0*/  LEA R8, P0, R17, R14, 0x4 ;  /* 0x0000000e11087211 */ /* 0x000fe200078020ff */
[----:B------:R-:W-:Y:S02]  /*06c0*/  IMAD.U32 R6, R9, 0x10000, RZ ;  /* 0x0001000009067824 */ /* 0x000fe400078e00ff */
[----:B------:R-:W-:Y:S01]  /*06d0*/  IMAD.U32 R5, R3, 0x10000, RZ ;  /* 0x0001000003057824 */ /* 0x000fe200078e00ff */
[----:B------:R-:W-:Y:S01]  /*06e0*/  PRMT R3, R9, 0x7632, R3 ;  /* 0x0000763209037816 */ /* 0x000fe20000000003 */
[----:B------:R-:W-:Y:S01]  /*06f0*/  F2I.FTZ.TRUNC.NTZ R4, R4 ;  /* 0x0000000400047305 */ /* 0x000fe2000021f100 */
[----:B------:R-:W-:-:S02]  /*0700*/  LEA.HI.X R9, R17, R15, R10, 0x4, P0 ;  /* 0x0000000f11097211 */ /* 0x000fc400000f240a */
[----:B------:R-:W-:Y:S01]  /*0710*/  IADD3 R17, P0, R17, UR6, RZ ;  /* 0x0000000611117c10 */ /* 0x000fe2000ff1e0ff */
[----:B------:R-:W-:-:S03]  /*0720*/  IMAD.U32 R3, R3, 0x10000, RZ ;  /* 0x0001000003037824 */ /* 0x000fc600078e00ff */
[C---:B------:R-:W-:Y:S01]  /*0730*/  ISETP.LT.U32.AND P1, PT, R17.reuse, 0x4000, PT ;  /* 0x000040001100780c */ /* 0x040fe20003f21070 */
[----:B------:R-:W-:Y:S01]  /*0740*/  F2I.FTZ.TRUNC.NTZ R6, R6 ;  /* 0x0000000600067305 */ /* 0x000fe2000021f100 */
[----:B------:R-:W-:Y:S02]  /*0750*/  IMAD.SHL.U32 R11, R17, 0x4, RZ ;  /* 0x00000004110b7824 */ /* 0x000fe400078e00ff */
[----:B------:R-:W-:-:S03]  /*0760*/  IMAD.X R10, RZ, RZ, R10, P0 ;  /* 0x000000ffff0a7224 */ /* 0x000fc600000e060a */
[----:B------:R-:W-:Y:S02]  /*0770*/  ISETP.GE.U32.AND P0, PT, R11, R0, PT ;  /* 0x000000000b00720c */ /* 0x000fe40003f06070 */
[----:B------:R-:W-:Y:S01]  /*0780*/  F2I.FTZ.TRUNC.NTZ R5, R5 ;  /* 0x0000000500057305 */ /* 0x000fe2000021f100 */
[----:B------:R-:W-:Y:S02]  /*0790*/  SHF.L.U64.HI R11, R17, 0x2, R10 ;  /* 0x00000002110b7819 */ /* 0x000fe4000001020a */
[----:B------:R-:W-:Y:S02]  /*07a0*/  ISETP.LT.U32.AND.EX P1, PT, R10, RZ, PT, P1 ;  /* 0x000000ff0a00720c */ /* 0x000fe40003f21110 */
[----:B------:R-:W-:-:S03]  /*07b0*/  ISETP.GE.AND.EX P0, PT, R11, R2, PT, P0 ;  /* 0x000000020b00720c */ /* 0x000fc60003f06300 */
[----:B------:R-:W0:Y:S02]  /*07c0*/  F2I.FTZ.TRUNC.NTZ R7, R3 ;  /* 0x0000000300077305 */ /* 0x000e24000021f100 */
[----:B0-----:R0:W-:Y:S08]  /*07d0*/  STG.E.128 desc[UR4][R8.64], R4 ;  /* 0x0000000408007986 */ /* 0x0011f0000c101d04 */
[----:B------:R-:W-:Y:S05]  /*07e0*/  @!P0 BRA P1, `(.L_x_3254) ;  /* 0xfffffffc009c8947 */ /* 0x000fea000083ffff */
[----:B------:R-:W-:Y:S05]  /*07f0*/  EXIT ;  /* 0x000000000000794d */ /* 0x000fea0003800000 */
.L_x_3255:
        /* <DEDUP_REMOVED lines=16> */
.L_x_8002:


//--------------------- .text._ZN2at6native55_GLOBAL__N__de093ff9_22_ForeachBinaryOpList_cu_a911ec4325multi_tensor_apply_kernelINS1_18TensorListMetadataILi2EEENS1_11CopyFunctorIiN3c104HalfELi2ELi1ELi1EEEJNS0_4CopyIiS7_EEEEEvT_T0_DpT1_ --------------------------
	.section	.text._ZN2at6native55_GLOBAL__N__de093ff9_22_ForeachBinaryOpList_cu_a911ec4325multi_tensor_apply_kernelINS1_18TensorListMetadataILi2EEENS1_11CopyFunctorIiN3c104HalfELi2ELi1ELi1EEEJNS0_4CopyIiS7_EEEEEvT_T0_DpT1_,"ax",@progbits
	.align	128
.text._ZN2at6native55_GLOBAL__N__de093ff9_22_ForeachBinaryOpList_cu_a911ec4325multi_tensor_apply_kernelINS1_18TensorListMetadataILi2EEENS1_11CopyFunctorIiN3c104HalfELi2ELi1ELi1EEEJNS0_4CopyIiS7_EEEEEvT_T0_DpT1_:
        .type           _ZN2at6native55_GLOBAL__N__de093ff9_22_ForeachBinaryOpList_cu_a911ec4325multi_tensor_apply_kernelINS1_18TensorListMetadataILi2EEENS1_11CopyFunctorIiN3c104HalfELi2ELi1ELi1EEEJNS0_4CopyIiS7_EEEEEvT_T0_DpT1_,@function
        .size           _ZN2at6native55_GLOBAL__N__de093ff9_22_ForeachBinaryOpList_cu_a911ec4325multi_tensor_apply_kernelINS1_18TensorListMetadataILi2EEENS1_11CopyFunctorIiN3c104HalfELi2ELi1ELi1EEEJNS0_4CopyIiS7_EEEEEvT_T0_DpT1_,(.L_x_8003 - _ZN2at6native55_GLOBAL__N__de093ff9_22_ForeachBinaryOpList_cu_a911ec4325multi_tensor_apply_kernelINS1_18TensorListMetadataILi2EEENS1_11CopyFunctorIiN3c104HalfELi2ELi1ELi1EEEJNS0_4CopyIiS7_EEEEEvT_T0_DpT1_)
        .other          _ZN2at6native55_GLOBAL__N__de093ff9_22_ForeachBinaryOpList_cu_a911ec4325multi_tensor_apply_kernelINS1_18TensorListMetadataILi2EEENS1_11CopyFunctorIiN3c104HalfELi2ELi1ELi1EEEJNS0_4CopyIiS7_EEEEEvT_T0_DpT1_,@"STO_CUDA_ENTRY STV_DEFAULT"
_ZN2at6native55_GLOBAL__N__de093ff9_22_ForeachBinaryOpList_cu_a911ec4325multi_tensor_apply_kernelINS1_18TensorListMetadataILi2EEENS1_11CopyFunctorIiN3c104HalfELi2ELi1ELi1EEEJNS0_4CopyIiS7_EEEEEvT_T0_DpT1_:
        /* <DEDUP_REMOVED lines=28> */
.L_x_3257:
        /* <DEDUP_REMOVED lines=46> */
[----:B0-----:R0:W-:Y:S01]  /*04a0*/  @P1 STG.E desc[UR4][R28.64], R20 ;  /* 0x000000141c001986 */ /* 0x0011e2000c101904 */
        /* <DEDUP_REMOVED lines=19> */
.L_x_3256:
        /* <DEDUP_REMOVED lines=8> */
.L_x_3258:
        /* <DEDUP_REMOVED lines=17> */
[----:B------:R-:W-:Y:S08]  /*0770*/  F2I.FTZ.TRUNC.NTZ R5, R5 ;  /* 0x0000000500057305 */ /* 0x000ff0000021f100 */
[----:B------:R-:W-:Y:S08]  /*0780*/  F2I.FTZ.TRUNC.NTZ R4, R4 ;  /* 0x0000000400047305 */ /* 0x000ff0000021f100 */
[----:B------:R-:W-:Y:S08]  /*0790*/  F2I.FTZ.TRUNC.NTZ R7, R7 ;  /* 0x0000000700077305 */ /* 0x000ff0000021f100 */
[----:B------:R-:W0:Y:S02]  /*07a0*/  F2I.FTZ.TRUNC.NTZ R6, R6 ;  /* 0x0000000600067305 */ /* 0x000e24000021f100 */
[----:B0-----:R0:W-:Y:S01]  /*07b0*/  STG.E.128 desc[UR4][R10.64], R4 ;  /* 0x000000040a007986 */ /* 0x0011e2000c101d04 */
[----:B------:R-:W-:Y:S05]  /*07c0*/  @!P0 BRA P1, `(.L_x_3258) ;  /* 0xfffffffc00a48947 */ /* 0x000fea000083ffff */
[----:B------:R-:W-:Y:S05]  /*07d0*/  EXIT ;  /* 0x000000000000794d */ /* 0x000fea0003800000 */
.L_x_3259:
        /* <DEDUP_REMOVED lines=10> */
.L_x_8003:


//--------------------- .text._ZN2at6native55_GLOBAL__N__de093ff9_22_ForeachBinaryOpList_cu_a911ec4325multi_tensor_apply_kernelINS1_18TensorListMetadataILi2EEENS1_11CopyFunctorIiN3c107complexIfEELi2ELi1ELi1EEEJNS0_4CopyIiS8_EEEEEvT_T0_DpT1_ --------------------------
	.section	.text._ZN2at6native55_GLOBAL__N__de093ff9_22_ForeachBinaryOpList_cu_a911ec4325multi_tensor_apply_kernelINS1_18TensorListMetadataILi2EEENS1_11CopyFunctorIiN3c107complexIfEELi2ELi1ELi1EEEJNS0_4CopyIiS8_EEEEEvT_T0_DpT1_,"ax",@progbits
	.align	128
.text._ZN2at6native55_GLOBAL__N__de093ff9_22_ForeachBinaryOpList_cu_a911ec4325multi_tensor_apply_kernelINS1_18TensorListMetadataILi2EEENS1_11CopyFunctorIiN3c107complexIfEELi2ELi1ELi1EEEJNS0_4CopyIiS8_EEEEEvT_T0_DpT1_:
        .type           _ZN2at6native55_GLOBAL__N__de093ff9_22_ForeachBinaryOpList_cu_a911ec4325multi_tensor_apply_kernelINS1_18TensorListMetadataILi2EEENS1_11CopyFunctorIiN3c107complexIfEELi2ELi1ELi1EEEJNS0_4CopyIiS8_EEEEEvT_T0_DpT1_,@function
        .size           _ZN2at6native55_GLOBAL__N__de093ff9_22_ForeachBinaryOpList_cu_a911ec4325multi_tensor_apply_kernelINS1_18TensorListMetadataILi2EEENS1_11CopyFunctorIiN3c107complexIfEELi2ELi1ELi1EEEJNS0_4CopyIiS8_EEEEEvT_T0_DpT1_,(.L_x_8004 - _ZN2at6native55_GLOBAL__N__de093ff9_22_ForeachBinaryOpList_cu_a911ec4325multi_tensor_apply_kernelINS1_18TensorListMetadataILi2EEENS1_11CopyFunctorIiN3c107complexIfEELi2ELi1ELi1EEEJNS0_4CopyIiS8_EEEEEvT_T0_DpT1_)
        .other          _ZN2at6native55_GLOBAL__N__de093ff9_22_ForeachBinaryOpList_cu_a911ec4325multi_tensor_apply_kernelINS1_18TensorListMetadataILi2EEENS1_11CopyFunctorIiN3c107complexIfEELi2ELi1ELi1EEEJNS0_4CopyIiS8_EEEEEvT_T0_DpT1_,@"STO_CUDA_ENTRY STV_DEFAULT"
_ZN2at6native55_GLOBAL__N__de093ff9_22_ForeachBinaryOpList_cu_a911ec4325multi_tensor_apply_kernelINS1_18TensorListMetadataILi2EEENS1_11CopyFunctorIiN3c107complexIfEELi2ELi1ELi1EEEJNS0_4CopyIiS8_EEEEEvT_T0_DpT1_:
        /* <DEDUP_REMOVED lines=31> */
.L_x_3261:
        /* <DEDUP_REMOVED lines=43> */
[----:B0-----:R5:W-:Y:S01]  /*04a0*/  @P1 STG.E desc[UR4][R28.64], R20 ;  /* 0x000000141c001986 */ /* 0x001be2000c101904 */
        /* <DEDUP_REMOVED lines=18> */
.L_x_3260:
        /* <DEDUP_REMOVED lines=8> */
.L_x_3262:
[----:B------:R-:W-:-:S04]  /*0650*/  LEA R8, P0, R17, R12, 0x5 ;  /* 0x0000000c11087211 */ /* 0x000fc800078028ff */
[----:B------:R-:W-:-:S05]  /*0660*/  LEA.HI.X R9, R17, R13, R16, 0x5, P0 ;  /* 0x0000000d11097211 */ /* 0x000fca00000f2c10 */
[----:B0-----:R-:W2:Y:S04]  /*0670*/  LDG.E R4, desc[UR4][R8.64] ;  /* 0x0000000408047981 */ /* 0x001ea8000c1e1900 */
[----:B------:R-:W3:Y:S04]  /*0680*/  LDG.E R5, desc[UR4][R8.64+0x8] ;  /* 0x0000080408057981 */ /* 0x000ee8000c1e1900 */
[----:B------:R-:W4:Y:S04]  /*0690*/  LDG.E R6, desc[UR4][R8.64+0x10] ;  /* 0x0000100408067981 */ /* 0x000f28000c1e1900 */
[----:B------:R-:W5:Y:S01]  /*06a0*/  LDG.E R7, desc[UR4][R8.64+0x18] ;  /* 0x0000180408077981 */ /* 0x000f62000c1e1900 */
        /* <DEDUP_REMOVED lines=10> */
[----:B--2---:R-:W-:Y:S08]  /*0750*/  F2I.FTZ.TRUNC.NTZ R4, R4 ;  /* 0x0000000400047305 */ /* 0x004ff0000021f100 */
[----:B---3--:R-:W-:Y:S08]  /*0760*/  F2I.FTZ.TRUNC.NTZ R5, R5 ;  /* 0x0000000500057305 */ /* 0x008ff0000021f100 */
[----:B----4-:R-:W-:Y:S08]  /*0770*/  F2I.FTZ.TRUNC.NTZ R6, R6 ;  /* 0x0000000600067305 */ /* 0x010ff0000021f100 */
[----:B-----5:R-:W0:Y:S02]  /*0780*/  F2I.FTZ.TRUNC.NTZ R7, R7 ;  /* 0x0000000700077305 */ /* 0x020e24000021f100 */
[----:B0-----:R0:W-:Y:S01]  /*0790*/  STG.E.128 desc[UR4][R10.64], R4 ;  /* 0x000000040a007986 */ /* 0x0011e2000c101d04 */
[----:B------:R-:W-:Y:S05]  /*07a0*/  @!P0 BRA P1, `(.L_x_3262) ;  /* 0xfffffffc00a88947 */ /* 0x000fea000083ffff */
[----:B------:R-:W-:Y:S05]  /*07b0*/  EXIT ;  /* 0x000000000000794d */ /* 0x000fea0003800000 */
.L_x_3263:
        /* <DEDUP_REMOVED lines=12> */
.L_x_8004:


//--------------------- .text._ZN2at6native55_GLOBAL__N__de093ff9_22_ForeachBinaryOpList_cu_a911ec4325multi_tensor_apply_kernelINS1_18TensorListMetadataILi2EEENS1_11CopyFunctorIiN3c107complexIdEELi2ELi1ELi1EEEJNS0_4CopyIiS8_EEEEEvT_T0_DpT1_ --------------------------
	.section	.text._ZN2at6native55_GLOBAL__N__de093ff9_22_ForeachBinaryOpList_cu_a911ec4325multi_tensor_apply_kernelINS1_18TensorListMetadataILi2EEENS1_11CopyFunctorIiN3c107complexIdEELi2ELi1ELi1EEEJNS0_4CopyIiS8_EEEEEvT_T0_DpT1_,"ax",@progbits
	.align	128
.text._ZN2at6native55_GLOBAL__N__de093ff9_22_ForeachBinaryOpList_cu_a911ec4325multi_tensor_apply_kernelINS1_18TensorListMetadataILi2EEENS1_11CopyFunctorIiN3c107complexIdEELi2ELi1ELi1EEEJNS0_4CopyIiS8_EEEEEvT_T0_DpT1_:
        .type           _ZN2at6native55_GLOBAL__N__de093ff9_22_ForeachBinaryOpList_cu_a911ec4325multi_tensor_apply_kernelINS1_18TensorListMetadataILi2EEENS1_11CopyFunctorIiN3c107complexIdEELi2ELi1ELi1EEEJNS0_4CopyIiS8_EEEEEvT_T0_DpT1_,@function
        .size           _ZN2at6native55_GLOBAL__N__de093ff9_22_ForeachBinaryOpList_cu_a911ec4325multi_tensor_apply_kernelINS1_18TensorListMetadataILi2EEENS1_11CopyFunctorIiN3c107complexIdEELi2ELi1ELi1EEEJNS0_4CopyIiS8_EEEEEvT_T0_DpT1_,(.L_x_8005 - _ZN2at6native55_GLOBAL__N__de093ff9_22_ForeachBinaryOpList_cu_a911ec4325multi_tensor_apply_kernelINS1_18TensorListMetadataILi2EEENS1_11CopyFunctorIiN3c107complexIdEELi2ELi1ELi1EEEJNS0_4CopyIiS8_EEEEEvT_T0_DpT1_)
        .other          _ZN2at6native55_GLOBAL__N__de093ff9_22_ForeachBinaryOpList_cu_a911ec4325multi_tensor_apply_kernelINS1_18TensorListMetadataILi2EEENS1_11CopyFunctorIiN3c107complexIdEELi2ELi1ELi1EEEJNS0_4CopyIiS8_EEEEEvT_T0_DpT1_,@"STO_CUDA_ENTRY STV_DEFAULT"
_ZN2at6native55_GLOBAL__N__de093ff9_22_ForeachBinaryOpList_cu_a911ec4325multi_tensor_apply_kernelINS1_18TensorListMetadataILi2EEENS1_11CopyFunctorIiN3c107complexIdEELi2ELi1ELi1EEEJNS0_4CopyIiS8_EEEEEvT_T0_DpT1_:
        /* <DEDUP_REMOVED lines=33> */
.L_x_3265:
        /* <DEDUP_REMOVED lines=60> */
.L_x_3264:
        /* <DEDUP_REMOVED lines=8> */
.L_x_3266:
[----:B------:R-:W-:-:S04]  /*0650*/  LEA R2, P0, R18, UR4, 0x6 ;  /* 0x0000000412027c11 */ /* 0x000fc8000f8030ff */
[----:B------:R-:W-:-:S05]  /*0660*/  LEA.HI.X R3, R18, UR5, R19, 0x6, P0 ;  /* 0x0000000512037c11 */ /* 0x000fca00080f3413 */
[----:B------:R-:W2:Y:S04]  /*0670*/  LDG.E.64 R8, desc[UR10][R2.64] ;  /* 0x0000000a02087981 */ /* 0x000ea8000c1e1b00 */
[----:B------:R-:W3:Y:S04]  /*0680*/  LDG.E.64 R10, desc[UR10][R2.64+0x10] ;  /* 0x0000100a020a7981 */ /* 0x000ee8000c1e1b00 */
[----:B------:R-:W4:Y:S04]  /*0690*/  LDG.E.64 R12, desc[UR10][R2.64+0x20] ;  /* 0x0000200a020c7981 */ /* 0x000f28000c1e1b00 */
[----:B------:R-:W5:Y:S01]  /*06a0*/  LDG.E.64 R14, desc[UR10][R2.64+0x30] ;  /* 0x0000300a020e7981 */ /* 0x000f62000c1e1b00 */
        /* <DEDUP_REMOVED lines=11> */
[----:B---3--:R-:W-:Y:S08]  /*0760*/  F2I.F64.TRUNC R5, R10 ;  /* 0x0000000a00057311 */ /* 0x008ff0000030d100 */
[----:B----4-:R-:W-:Y:S08]  /*0770*/  F2I.F64.TRUNC R6, R12 ;  /* 0x0000000c00067311 */ /* 0x010ff0000030d100 */
[----:B-----5:R-:W0:Y:S02]  /*0780*/  F2I.F64.TRUNC R7, R14 ;  /* 0x0000000e00077311 */ /* 0x020e24000030d100 */
[----:B0-----:R0:W-:Y:S01]  /*0790*/  STG.E.128 desc[UR10][R16.64], R4 ;  /* 0x0000000410007986 */ /* 0x0011e2000c101d0a */
[----:B------:R-:W-:Y:S05]  /*07a0*/  @!P0 BRA P1, `(.L_x_3266) ;  /* 0xfffffffc00a88947 */ /* 0x000fea000083ffff */
[----:B------:R-:W-:Y:S05]  /*07b0*/  EXIT ;  /* 0x000000000000794d */ /* 0x000fea0003800000 */
.L_x_3267:
        /* <DEDUP_REMOVED lines=12> */
.L_x_8005:


//--------------------- .text._ZN2at6native55_GLOBAL__N__de093ff9_22_ForeachBinaryOpList_cu_a911ec4325multi_tensor_apply_kernelINS1_18TensorListMetadataILi2EEENS1_11CopyFunctorIifLi2ELi1ELi1EEEJNS0_4CopyIifEEEEEvT_T0_DpT1_ --------------------------
	.section	.text._ZN2at6native55_GLOBAL__N__de093ff9_22_ForeachBinaryOpList_cu_a911ec4325multi_tensor_apply_kernelINS1_18TensorListMetadataILi2EEENS1_11CopyFunctorIifLi2ELi1ELi1EEEJNS0_4CopyIifEEEEEvT_T0_DpT1_,"ax",@progbits
	.align	128
.text._ZN2at6native55_GLOBAL__N__de093ff9_22_ForeachBinaryOpList_cu_a911ec4325multi_tensor_apply_kernelINS1_18TensorListMetadataILi2EEENS1_11CopyFunctorIifLi2ELi1ELi1EEEJNS0_4CopyIifEEEEEvT_T0_DpT1_:
        .type           _ZN2at6native55_GLOBAL__N__de093ff9_22_ForeachBinaryOpList_cu_a911ec4325multi_tensor_apply_kernelINS1_18TensorListMetadataILi2EEENS1_11CopyFunctorIifLi2ELi1ELi1EEEJNS0_4CopyIifEEEEEvT_T0_DpT1_,@function
        .size           _ZN2at6native55_GLOBAL__N__de093ff9_22_ForeachBinaryOpList_cu_a911ec4325multi_tensor_apply_kernelINS1_18TensorListMetadataILi2EEENS1_11CopyFunctorIifLi2ELi1ELi1EEEJNS0_4CopyIifEEEEEvT_T0_DpT1_,(.L_x_8006 - _ZN2at6native55_GLOBAL__N__de093ff9_22_ForeachBinaryOpList_cu_a911ec4325multi_tensor_apply_kernelINS1_18TensorListMetadataILi2EEENS1_11CopyFunctorIifLi2ELi1ELi1EEEJNS0_4CopyIifEEEEEvT_T0_DpT1_)
        .other          _ZN2at6native55_GLOBAL__N__de093ff9_22_ForeachBinaryOpList_cu_a911ec4325multi_tensor_apply_kernelINS1_18TensorListMetadataILi2EEENS1_11CopyFunctorIifLi2ELi1ELi1EEEJNS0_4CopyIifEEEEEvT_T0_DpT1_,@"STO_CUDA_ENTRY STV_DEFAULT"
_ZN2at6native55_GLOBAL__N__de093ff9_22_ForeachBinaryOpList_cu_a911ec4325multi_tensor_apply_kernelINS1_18TensorListMetadataILi2EEENS1_11CopyFunctorIifLi2ELi1ELi1EEEJNS0_4CopyIifEEEEEvT_T0_DpT1_:
        /* <DEDUP_REMOVED lines=27> */
.L_x_3269:
        /* <DEDUP_REMOVED lines=62> */
.L_x_3268:
        /* <DEDUP_REMOVED lines=8> */
.L_x_3270:
        /* <DEDUP_REMOVED lines=16> */
[----:B------:R-:W-:Y:S08]  /*0710*/  F2I.FTZ.TRUNC.NTZ R6, R6 ;  /* 0x0000000600067305 */ /* 0x000ff0000021f100 */
[----:B------:R-:W-:Y:S08]  /*0720*/  F2I.FTZ.TRUNC.NTZ R5, R5 ;  /* 0x0000000500057305 */ /* 0x000ff0000021f100 */
[----:B------:R-:W0:Y:S02]  /*0730*/  F2I.FTZ.TRUNC.NTZ R4, R4 ;  /* 0x0000000400047305 */ /* 0x000e24000021f100 */
[----:B0-----:R0:W-:Y:S01]  /*0740*/  STG.E.128 desc[UR4][R10.64], R4 ;  /* 0x000000040a007986 */ /* 0x0011e2000c101d04 */
[----:B------:R-:W-:Y:S05]  /*0750*/  @!P0 BRA P1, `(.L_x_3270) ;  /* 0xfffffffc00ac8947 */ /* 0x000fea000083ffff */
[----:B------:R-:W-:Y:S05]  /*0760*/  EXIT ;  /* 0x000000000000794d */ /* 0x000fea0003800000 */
.L_x_3271:
        /* <DEDUP_REMOVED lines=9> */
.L_x_8006:


//--------------------- .text._ZN2at6native55_GLOBAL__N__de093ff9_22_ForeachBinaryOpList_cu_a911ec4325multi_tensor_apply_kernelINS1_18TensorListMetadataILi2EEENS1_11CopyFunctorIidLi2ELi1ELi1EEEJNS0_4CopyIidEEEEEvT_T0_DpT1_ --------------------------
	.section	.text._ZN2at6native55_GLOBAL__N__de093ff9_22_ForeachBinaryOpList_cu_a911ec4325multi_tensor_apply_kernelINS1_18TensorListMetadataILi2EEENS1_11CopyFunctorIidLi2ELi1ELi1EEEJNS0_4CopyIidEEEEEvT_T0_DpT1_,"ax",@progbits
	.align	128
.text._ZN2at6native55_GLOBAL__N__de093ff9_22_ForeachBinaryOpList_cu_a911ec4325multi_tensor_apply_kernelINS1_18TensorListMetadataILi2EEENS1_11CopyFunctorIidLi2ELi1ELi1EEEJNS0_4CopyIidEEEEEvT_T0_DpT1_:
        .type           _ZN2at6native55_GLOBAL__N__de093ff9_22_ForeachBinaryOpList_cu_a911ec4325multi_tensor_apply_kernelINS1_18TensorListMetadataILi2EEENS1_11CopyFunctorIidLi2ELi1ELi1EEEJNS0_4CopyIidEEEEEvT_T0_DpT1_,@function
        .size           _ZN2at6native55_GLOBAL__N__de093ff9_22_ForeachBinaryOpList_cu_a911ec4325multi_tensor_apply_kernelINS1_18TensorListMetadataILi2EEENS1_11CopyFunctorIidLi2ELi1ELi1EEEJNS0_4CopyIidEEEEEvT_T0_DpT1_,(.L_x_8007 - _ZN2at6native55_GLOBAL__N__de093ff9_22_ForeachBinaryOpList_cu_a911ec4325multi_tensor_apply_kernelINS1_18TensorListMetadataILi2EEENS1_11CopyFunctorIidLi2ELi1ELi1EEEJNS0_4CopyIidEEEEEvT_T0_DpT1_)
        .other          _ZN2at6native55_GLOBAL__N__de093ff9_22_ForeachBinaryOpList_cu_a911ec4325multi_tensor_apply_kernelINS1_18TensorListMetadataILi2EEENS1_11CopyFunctorIidLi2ELi1ELi1EEEJNS0_4CopyIidEEEEEvT_T0_DpT1_,@"STO_CUDA_ENTRY STV_DEFAULT"
_ZN2at6native55_GLOBAL__N__de093ff9_22_ForeachBinaryOpList_cu_a911ec4325multi_tensor_apply_kernelINS1_18TensorListMetadataILi2EEENS1_11CopyFunctorIidLi2ELi1ELi1EEEJNS0_4CopyIidEEEEEvT_T0_DpT1_:
        /* <DEDUP_REMOVED lines=29> */
.L_x_3273:
        /* <DEDUP_REMOVED lines=60> */
.L_x_3272:
        /* <DEDUP_REMOVED lines=8> */
.L_x_3274:
        /* <DEDUP_REMOVED lines=15> */
[----:B------:R-:W-:Y:S08]  /*0700*/  F2I.F64.TRUNC R16, R4 ;  /* 0x0000000400107311 */ /* 0x000ff0000030d100 */
[----:B---3--:R-:W-:Y:S08]  /*0710*/  F2I.F64.TRUNC R19, R10 ;  /* 0x0000000a00137311 */ /* 0x008ff0000030d100 */
[----:B------:R-:W0:Y:S02]  /*0720*/  F2I.F64.TRUNC R18, R8 ;  /* 0x0000000800127311 */ /* 0x000e24000030d100 */
[----:B0-----:R0:W-:Y:S01]  /*0730*/  STG.E.128 desc[UR10][R12.64], R16 ;  /* 0x000000100c007986 */ /* 0x0011e2000c101d0a */
[----:B------:R-:W-:Y:S05]  /*0740*/  @!P0 BRA P1, `(.L_x_3274) ;  /* 0xfffffffc00b08947 */ /* 0x000fea000083ffff */
[----:B------:R-:W-:Y:S05]  /*0750*/  EXIT ;  /* 0x000000000000794d */ /* 0x000fea0003800000 */
.L_x_3275:
        /* <DEDUP_REMOVED lines=10> */
.L_x_8007:


//--------------------- .text._ZN2at6native55_GLOBAL__N__de093ff9_22_ForeachBinaryOpList_cu_a911ec4325multi_tensor_apply_kernelINS1_18TensorListMetadataILi2EEENS1_11CopyFunctorIisLi2ELi1ELi1EEEJNS0_4CopyIisEEEEEvT_T0_DpT1_ --------------------------
	.section	.text._ZN2at6native55_GLOBAL__N__de093ff9_22_ForeachBinaryOpList_cu_a911ec4325multi_tensor_apply_kernelINS1_18TensorListMetadataILi2EEENS1_11CopyFunctorIisLi2ELi1ELi1EEEJNS0_4CopyIisEEEEEvT_T0_DpT1_,"ax",@progbits
	.align	128
.text._ZN2at6native55_GLOBAL__N__de093ff9_22_ForeachBinaryOpList_cu_a911ec4325multi_tensor_apply_kernelINS1_18TensorListMetadataILi2EEENS1_11CopyFunctorIisLi2ELi1ELi1EEEJNS0_4CopyIisEEEEEvT_T0_DpT1_:
        .type           _ZN2at6native55_GLOBAL__N__de093ff9_22_ForeachBinaryOpList_cu_a911ec4325multi_tensor_apply_kernelINS1_18TensorListMetadataILi2EEENS1_11CopyFunctorIisLi2ELi1ELi1EEEJNS0_4CopyIisEEEEEvT_T0_DpT1_,@function
        .size           _ZN2at6native55_GLOBAL__N__de093ff9_22_ForeachBinaryOpList_cu_a911ec4325multi_tensor_apply_kernelINS1_18TensorListMetadataILi2EEENS1_11CopyFunctorIisLi2ELi1ELi1EEEJNS0_4CopyIisEEEEEvT_T0_DpT1_,(.L_x_8008 - _ZN2at6native55_GLOBAL__N__de093ff9_22_ForeachBinaryOpList_cu_a911ec4325multi_tensor_apply_kernelINS1_18TensorListMetadataILi2EEENS1_11CopyFunctorIisLi2ELi1ELi1EEEJNS0_4CopyIisEEEEEvT_T0_DpT1_)
        .other          _ZN2at6native55_GLOBAL__N__de093ff9_22_ForeachBinaryOpList_cu_a911ec4325multi_tensor_apply_kernelINS1_18TensorListMetadataILi2EEENS1_11CopyFunctorIisLi2ELi1ELi1EEEJNS0_4CopyIisEEEEEvT_T0_DpT1_,@"STO_CUDA_ENTRY STV_DEFAULT"
_ZN2at6native55_GLOBAL__N__de093ff9_22_ForeachBinaryOpList_cu_a911ec4325multi_tensor_apply_kernelINS1_18TensorListMetadataILi2EEENS1_11CopyFunctorIisLi2ELi1ELi1EEEJNS0_4CopyIisEEEEEvT_T0_DpT1_:
        /* <DEDUP_REMOVED lines=28> */
.L_x_3277:
        /* <DEDUP_REMOVED lines=33> */
[----:B-1----:R-:W-:-:S03]  /*03d0*/  @P2 LEA R16, P3, R23, R14, 0x1 ;  /* 0x0000000e17102211 */ /* 0x002fc600078608ff */
[----:B------:R-:W4:Y:S01]  /*03e0*/  @P4 LDG.E.U16 R5, desc[UR4][R26.64] ;  /* 0x000000041a054981 */ /* 0x000f22000c1e1500 */
[----:B------:R-:W-:-:S05]  /*03f0*/  @P2 LEA.HI.X R17, R23, R15, R22, 0x1, P3 ;  /* 0x0000000f17112211 */ /* 0x000fca00018f0c16 */
[----:B------:R0:W5:Y:S01]  /*0400*/  @P2 LDG.E.U16 R6, desc[UR4][R16.64] ;  /* 0x0000000410062981 */ /* 0x000162000c1e1500 */
[-C--:B------:R-:W-:Y:S02]  /*0410*/  @P0 LEA R18, P5, R25, R12.reuse, 0x2 ;  /* 0x0000000c19120211 */ /* 0x080fe400078a10ff */
[----:B0-----:R-:W-:-:S04]  /*0420*/  @P1 LEA R16, P3, R10, R12, 0x2 ;  /* 0x0000000c0a101211 */ /* 0x001fc800078610ff */
[-C--:B------:R-:W-:Y:S02]  /*0430*/  @P1 LEA.HI.X R17, R10, R13.reuse, R19, 0x2, P3 ;  /* 0x0000000d0a111211 */ /* 0x080fe400018f1413 */
[----:B------:R-:W-:Y:S02]  /*0440*/  @P0 LEA.HI.X R19, R25, R13, R24, 0x2, P5 ;  /* 0x0000000d19130211 */ /* 0x000fe400028f1418 */
[----:B------:R-:W-:-:S04]  /*0450*/  @P4 LEA R24, P3, R21, R12, 0x2 ;  /* 0x0000000c15184211 */ /* 0x000fc800078610ff */
[----:B------:R-:W-:Y:S02]  /*0460*/  @P4 LEA.HI.X R25, R21, R13, R9, 0x2, P3 ;  /* 0x0000000d15194211 */ /* 0x000fe400018f1409 */
[----:B--2---:R-:W-:-:S05]  /*0470*/  @P1 PRMT R29, R7, 0x9910, RZ ;  /* 0x00009910071d1816 */ /* 0x004fca00000000ff */
[----:B------:R0:W-:Y:S01]  /*0480*/  @P1 STG.E desc[UR4][R16.64], R29 ;  /* 0x0000001d10001986 */ /* 0x0001e2000c101904 */
[----:B---3--:R-:W-:Y:S02]  /*0490*/  @P0 PRMT R10, R8, 0x9910, RZ ;  /* 0x00009910080a0816 */ /* 0x008fe400000000ff */
[----:B------:R-:W-:-:S03]  /*04a0*/  @P2 LEA R26, P1, R23, R12, 0x2 ;  /* 0x0000000c171a2211 */ /* 0x000fc600078210ff */
[----:B------:R-:W-:Y:S01]  /*04b0*/  @P0 IMAD.MOV.U32 R9, RZ, RZ, R10 ;  /* 0x000000ffff090224 */ /* 0x000fe200078e000a */
[----:B------:R-:W-:Y:S01]  /*04c0*/  @P2 LEA.HI.X R27, R23, R13, R22, 0x2, P1 ;  /* 0x0000000d171b2211 */ /* 0x000fe200008f1416 */
[----:B0-----:R-:W-:Y:S02]  /*04d0*/  IMAD.MOV.U32 R16, RZ, RZ, R11 ;  /* 0x000000ffff107224 */ /* 0x001fe400078e000b */
[----:B------:R-:W-:Y:S01]  /*04e0*/  IMAD.MOV.U32 R17, RZ, RZ, R20 ;  /* 0x000000ffff117224 */ /* 0x000fe200078e0014 */
[----:B----4-:R-:W-:Y:S01]  /*04f0*/  @P4 PRMT R21, R5, 0x9910, RZ ;  /* 0x0000991005154816 */ /* 0x010fe200000000ff */
[----:B------:R2:W-:Y:S01]  /*0500*/  @P0 STG.E desc[UR4][R18.64], R9 ;  /* 0x0000000912000986 */ /* 0x0005e2000c101904 */
[----:B------:R-:W-:Y:S01]  /*0510*/  IMAD.WIDE.U32 R16, R4, 0x4, R16 ;  /* 0x0000000404107825 */ /* 0x000fe200078e0010 */
[----:B-----5:R-:W-:Y:S02]  /*0520*/  @P2 PRMT R23, R6, 0x9910, RZ ;  /* 0x0000991006172816 */ /* 0x020fe400000000ff */
[----:B------:R2:W-:Y:S01]  /*0530*/  @P4 STG.E desc[UR4][R24.64], R21 ;  /* 0x0000001518004986 */ /* 0x0005e2000c101904 */
[----:B------:R-:W-:-:S03]  /*0540*/  ISETP.GE.U32.AND P0, PT, R16, 0x10000, PT ;  /* 0x000100001000780c */ /* 0x000fc60003f06070 */
[----:B------:R2:W-:Y:S01]  /*0550*/  @P2 STG.E desc[UR4][R26.64], R23 ;  /* 0x000000171a002986 */ /* 0x0005e2000c101904 */
[----:B------:R-:W-:Y:S02]  /*0560*/  ISETP.LT.U32.AND P1, PT, R16, R0, PT ;  /* 0x000000001000720c */ /* 0x000fe40003f21070 */
[C---:B------:R-:W-:Y:S02]  /*0570*/  ISETP.GE.U32.AND.EX P0, PT, R17.reuse, RZ, PT, P0 ;  /* 0x000000ff1100720c */ /* 0x040fe40003f06100 */
[----:B------:R-:W-:Y:S01]  /*0580*/  ISETP.LT.AND.EX P1, PT, R17, R2, PT, P1 ;  /* 0x000000021100720c */ /* 0x000fe20003f21310 */
[----:B------:R-:W-:Y:S02]  /*0590*/  IMAD.MOV.U32 R11, RZ, RZ, R16 ;  /* 0x000000ffff0b7224 */ /* 0x000fe400078e0010 */
[----:B------:R-:W-:-:S10]  /*05a0*/  IMAD.MOV.U32 R20, RZ, RZ, R17 ;  /* 0x000000ffff147224 */ /* 0x000fd400078e0011 */
[----:B--2---:R-:W-:Y:S05]  /*05b0*/  @!P0 BRA P1, `(.L_x_3277) ;  /* 0xfffffffc00008947 */ /* 0x004fea000083ffff */
[----:B------:R-:W-:Y:S05]  /*05c0*/  EXIT ;  /* 0x000000000000794d */ /* 0x000fea0003800000 */
.L_x_3276:
        /* <DEDUP_REMOVED lines=8> */
.L_x_3278:
        /* <DEDUP_REMOVED lines=20> */
.L_x_3279:
        /* <DEDUP_REMOVED lines=15> */
.L_x_8008:


//--------------------- .text._ZN2at6native55_GLOBAL__N__de093ff9_22_ForeachBinaryOpList_cu_a911ec4325multi_tensor_apply_kernelINS1_18TensorListMetadataILi2EEENS1_11CopyFunctorIilLi2ELi1ELi1EEEJNS0_4CopyIilEEEEEvT_T0_DpT1_ --------------------------
	.section	.text._ZN2at6native55_GLOBAL__N__de093ff9_22_ForeachBinaryOpList_cu_a911ec4325multi_tensor_apply_kernelINS1_18TensorListMetadataILi2EEENS1_11CopyFunctorIilLi2ELi1ELi1EEEJNS0_4CopyIilEEEEEvT_T0_DpT1_,"ax",@progbits
	.align	128
.text._ZN2at6native55_GLOBAL__N__de093ff9_22_ForeachBinaryOpList_cu_a911ec4325multi_tensor_apply_kernelINS1_18TensorListMetadataILi2EEENS1_11CopyFunctorIilLi2ELi1ELi1EEEJNS0_4CopyIilEEEEEvT_T0_DpT1_:
        .type           _ZN2at6native55_GLOBAL__N__de093ff9_22_ForeachBinaryOpList_cu_a911ec4325multi_tensor_apply_kernelINS1_18TensorListMetadataILi2EEENS1_11CopyFunctorIilLi2ELi1ELi1EEEJNS0_4CopyIilEEEEEvT_T0_DpT1_,@function
        .size           _ZN2at6native55_GLOBAL__N__de093ff9_22_ForeachBinaryOpList_cu_a911ec4325multi_tensor_apply_kernelINS1_18TensorListMetadataILi2EEENS1_11CopyFunctorIilLi2ELi1ELi1EEEJNS0_4CopyIilEEEEEvT_T0_DpT1_,(.L_x_8009 - _ZN2at6native55_GLOBAL__N__de093ff9_22_ForeachBinaryOpList_cu_a911ec4325multi_tensor_apply_kernelINS1_18TensorListMetadataILi2EEENS1_11CopyFunctorIilLi2ELi1ELi1EEEJNS0_4CopyIilEEEEEvT_T0_DpT1_)
        .other          _ZN2at6native55_GLOBAL__N__de093ff9_22_ForeachBinaryOpList_cu_a911ec4325multi_tensor_apply_kernelINS1_18TensorListMetadataILi2EEENS1_11CopyFunctorIilLi2ELi1ELi1EEEJNS0_4CopyIilEEEEEvT_T0_DpT1_,@"STO_CUDA_ENTRY STV_DEFAULT"
_ZN2at6native55_GLOBAL__N__de093ff9_22_ForeachBinaryOpList_cu_a911ec4325multi_tensor_apply_kernelINS1_18TensorListMetadataILi2EEENS1_11CopyFunctorIilLi2ELi1ELi1EEEJNS0_4CopyIilEEEEEvT_T0_DpT1_:
        /* <DEDUP_REMOVED lines=27> */
.L_x_3281:
        /* <DEDUP_REMOVED lines=56> */
.L_x_3280:
        /* <DEDUP_REMOVED lines=8> */
.L_x_3282:
        /* <DEDUP_REMOVED lines=19> */
.L_x_3283:
        /* <DEDUP_REMOVED lines=10> */
.L_x_8009:


//--------------------- .text._ZN2at6native55_GLOBAL__N__de093ff9_22_ForeachBinaryOpList_cu_a911ec4325multi_tensor_apply_kernelINS1_18TensorListMetadataILi2EEENS1_11CopyFunctorIiaLi2ELi1ELi1EEEJNS0_4CopyIiaEEEEEvT_T0_DpT1_ --------------------------
	.section	.text._ZN2at6native55_GLOBAL__N__de093ff9_22_ForeachBinaryOpList_cu_a911ec4325multi_tensor_apply_kernelINS1_18TensorListMetadataILi2EEENS1_11CopyFunctorIiaLi2ELi1ELi1EEEJNS0_4CopyIiaEEEEEvT_T0_DpT1_,"ax",@progbits
	.align	128
.text._ZN2at6native55_GLOBAL__N__de093ff9_22_ForeachBinaryOpList_cu_a911ec4325multi_tensor_apply_kernelINS1_18TensorListMetadataILi2EEENS1_11CopyFunctorIiaLi2ELi1ELi1EEEJNS0_4CopyIiaEEEEEvT_T0_DpT1_:
        .type           _ZN2at6native55_GLOBAL__N__de093ff9_22_ForeachBinaryOpList_cu_a911ec4325multi_tensor_apply_kernelINS1_18TensorListMetadataILi2EEENS1_11CopyFunctorIiaLi2ELi1ELi1EEEJNS0_4CopyIiaEEEEEvT_T0_DpT1_,@function
        .size           _ZN2at6native55_GLOBAL__N__de093ff9_22_ForeachBinaryOpList_cu_a911ec4325multi_tensor_apply_kernelINS1_18TensorListMetadataILi2EEENS1_11CopyFunctorIiaLi2ELi1ELi1EEEJNS0_4CopyIiaEEEEEvT_T0_DpT1_,(.L_x_8010 - _ZN2at6native55_GLOBAL__N__de093ff9_22_ForeachBinaryOpList_cu_a911ec4325multi_tensor_apply_kernelINS1_18TensorListMetadataILi2EEENS1_11CopyFunctorIiaLi2ELi1ELi1EEEJNS0_4CopyIiaEEEEEvT_T0_DpT1_)
        .other          _ZN2at6native55_GLOBAL__N__de093ff9_22_ForeachBinaryOpList_cu_a911ec4325multi_tensor_apply_kernelINS1_18TensorListMetadataILi2EEENS1_11CopyFunctorIiaLi2ELi1ELi1EEEJNS0_4CopyIiaEEEEEvT_T0_DpT1_,@"STO_CUDA_ENTRY STV_DEFAULT"
_ZN2at6native55_GLOBAL__N__de093ff9_22_ForeachBinaryOpList_cu_a911ec4325multi_tensor_apply_kernelINS1_18TensorListMetadataILi2EEENS1_11CopyFunctorIiaLi2ELi1ELi1EEEJNS0_4CopyIiaEEEEEvT_T0_DpT1_:
        /* <DEDUP_REMOVED lines=27> */
.L_x_3285:
        /* <DEDUP_REMOVED lines=62> */
.L_x_3284:
        /* <DEDUP_REMOVED lines=8> */
.L_x_3286:
        /* <DEDUP_REMOVED lines=20> */
.L_x_3287:
        /* <DEDUP_REMOVED lines=11> */
.L_x_8010:


//--------------------- .text._ZN2at6native55_GLOBAL__N__de093ff9_22_ForeachBinaryOpList_cu_a911ec4325multi_tensor_apply_kernelINS1_18TensorListMetadataILi2EEENS1_11CopyFunctorIihLi2ELi1ELi1EEEJNS0_4CopyIihEEEEEvT_T0_DpT1_ --------------------------
	.section	.text._ZN2at6native55_GLOBAL__N__de093ff9_22_ForeachBinaryOpList_cu_a911ec4325multi_tensor_apply_kernelINS1_18TensorListMetadataILi2EEENS1_11CopyFunctorIihLi2ELi1ELi1EEEJNS0_4CopyIihEEEEEvT_T0_DpT1_,"ax",@progbits
	.align	128
.text._ZN2at6native55_GLOBAL__N__de093ff9_22_ForeachBinaryOpList_cu_a911ec4325multi_tensor_apply_kernelINS1_18TensorListMetadataILi2EEENS1_11CopyFunctorIihLi2ELi1ELi1EEEJNS0_4CopyIihEEEEEvT_T0_DpT1_:
        .type           _ZN2at6native55_GLOBAL__N__de093ff9_22_ForeachBinaryOpList_cu_a911ec4325multi_tensor_apply_kernelINS1_18TensorListMetadataILi2EEENS1_11CopyFunctorIihLi2ELi1ELi1EEEJNS0_4CopyIihEEEEEvT_T0_DpT1_,@function
        .size           _ZN2at6native55_GLOBAL__N__de093ff9_22_ForeachBinaryOpList_cu_a911ec4325multi_tensor_apply_kernelINS1_18TensorListMetadataILi2EEENS1_11CopyFunctorIihLi2ELi1ELi1EEEJNS0_4CopyIihEEEEEvT_T0_DpT1_,(.L_x_8011 - _ZN2at6native55_GLOBAL__N__de093ff9_22_ForeachBinaryOpList_cu_a911ec4325multi_tensor_apply_kernelINS1_18TensorListMetadataILi2EEENS1_11CopyFunctorIihLi2ELi1ELi1EEEJNS0_4CopyIihEEEEEvT_T0_DpT1_)
        .other          _ZN2at6native55_GLOBAL__N__de093ff9_22_ForeachBinaryOpList_cu_a911ec4325multi_tensor_apply_kernelINS1_18TensorListMetadataILi2EEENS1_11CopyFunctorIihLi2ELi1ELi1EEEJNS0_4CopyIihEEEEEvT_T0_DpT1_,@"STO_CUDA_ENTRY STV_DEFAULT"
_ZN2at6native55_GLOBAL__N__de093ff9_22_ForeachBinaryOpList_cu_a911ec4325multi_tensor_apply_kernelINS1_18TensorListMetadataILi2EEENS1_11CopyFunctorIihLi2ELi1ELi1EEEJNS0_4CopyIihEEEEEvT_T0_DpT1_:
        /* <DEDUP_REMOVED lines=28> */
.L_x_3289:
        /* <DEDUP_REMOVED lines=58> */
.L_x_3288:
        /* <DEDUP_REMOVED lines=8> */
.L_x_3290:
        /* <DEDUP_REMOVED lines=20> */
.L_x_3291:
        /* <DEDUP_REMOVED lines=14> */
.L_x_8011:


//--------------------- .text._ZN2at6native55_GLOBAL__N__de093ff9_22_ForeachBinaryOpList_cu_a911ec4325multi_tensor_apply_kernelINS1_18TensorListMetadataILi2EEENS1_14UnaryOpFunctorIiLi2ELi1ELi1EEEJNS0_4CopyIiiEEEEEvT_T0_DpT1_ --------------------------
	.section	.text._ZN2at6native55_GLOBAL__N__de093ff9_22_ForeachBinaryOpList_cu_a911ec4325multi_tensor_apply_kernelINS1_18TensorListMetadataILi2EEENS1_14UnaryOpFunctorIiLi2ELi1ELi1EEEJNS0_4CopyIiiEEEEEvT_T0_DpT1_,"ax",@progbits
	.align	128
.text._ZN2at6native55_GLOBAL__N__de093ff9_22_ForeachBinaryOpList_cu_a911ec4325multi_tensor_apply_kernelINS1_18TensorListMetadataILi2EEENS1_14UnaryOpFunctorIiLi2ELi1ELi1EEEJNS0_4CopyIiiEEEEEvT_T0_DpT1_:
        .type           _ZN2at6native55_GLOBAL__N__de093ff9_22_ForeachBinaryOpList_cu_a911ec4325multi_tensor_apply_kernelINS1_18TensorListMetadataILi2EEENS1_14UnaryOpFunctorIiLi2ELi1ELi1EEEJNS0_4CopyIiiEEEEEvT_T0_DpT1_,@function
        .size           _ZN2at6native55_GLOBAL__N__de093ff9_22_ForeachBinaryOpList_cu_a911ec4325multi_tensor_apply_kernelINS1_18TensorListMetadataILi2EEENS1_14UnaryOpFunctorIiLi2ELi1ELi1EEEJNS0_4CopyIiiEEEEEvT_T0_DpT1_,(.L_x_8012 - _ZN2at6native55_GLOBAL__N__de093ff9_22_ForeachBinaryOpList_cu_a911ec4325multi_tensor_apply_kernelINS1_18TensorListMetadataILi2EEENS1_14UnaryOpFunctorIiLi2ELi1ELi1EEEJNS0_4CopyIiiEEEEEvT_T0_DpT1_)
        .other          _ZN2at6native55_GLOBAL__N__de093ff9_22_ForeachBinaryOpList_cu_a911ec4325multi_tensor_apply_kernelINS1_18TensorListMetadataILi2EEENS1_14UnaryOpFunctorIiLi2ELi1ELi1EEEJNS0_4CopyIiiEEEEEvT_T0_DpT1_,@"STO_CUDA_ENTRY STV_DEFAULT"
_ZN2at6native55_GLOBAL__N__de093ff9_22_ForeachBinaryOpList_cu_a911ec4325multi_tensor_apply_kernelINS1_18TensorListMetadataILi2EEENS1_14UnaryOpFunctorIiLi2ELi1ELi1EEEJNS0_4CopyIiiEEEEEvT_T0_DpT1_:
        /* <DEDUP_REMOVED lines=26> */
.L_x_3293:
        /* <DEDUP_REMOVED lines=59> */
.L_x_3292:
        /* <DEDUP_REMOVED lines=8> */
.L_x_3294:
        /* <DEDUP_REMOVED lines=18> */
.L_x_3295:
        /* <DEDUP_REMOVED lines=9> */
.L_x_8012:


//--------------------- .text._ZN2at6native55_GLOBAL__N__de093ff9_22_ForeachBinaryOpList_cu_a911ec4325multi_tensor_apply_kernelINS1_18TensorListMetadataILi2EEENS1_11CopyFunctorIaN3c1015Float8_e5m2fnuzELi2ELi1ELi1EEEJNS0_4CopyIaS7_EEEEEvT_T0_DpT1_ --------------------------
	.section	.text._ZN2at6native55_GLOBAL__N__de093ff9_22_ForeachBinaryOpList_cu_a911ec4325multi_tensor_apply_kernelINS1_18TensorListMetadataILi2EEENS1_11CopyFunctorIaN3c1015Float8_e5m2fnuzELi2ELi1ELi1EEEJNS0_4CopyIaS7_EEEEEvT_T0_DpT1_,"ax",@progbits
	.align	128
.text._ZN2at6native55_GLOBAL__N__de093ff9_22_ForeachBinaryOpList_cu_a911ec4325multi_tensor_apply_kernelINS1_18TensorListMetadataILi2EEENS1_11CopyFunctorIaN3c1015Float8_e5m2fnuzELi2ELi1ELi1EEEJNS0_4CopyIaS7_EEEEEvT_T0_DpT1_:
        .type           _ZN2at6native55_GLOBAL__N__de093ff9_22_ForeachBinaryOpList_cu_a911ec4325multi_tensor_apply_kernelINS1_18TensorListMetadataILi2EEENS1_11CopyFunctorIaN3c1015Float8_e5m2fnuzELi2ELi1ELi1EEEJNS0_4CopyIaS7_EEEEEvT_T0_DpT1_,@function
        .size           _ZN2at6native55_GLOBAL__N__de093ff9_22_ForeachBinaryOpList_cu_a911ec4325multi_tensor_apply_kernelINS1_18TensorListMetadataILi2EEENS1_11CopyFunctorIaN3c1015Float8_e5m2fnuzELi2ELi1ELi1EEEJNS0_4CopyIaS7_EEEEEvT_T0_DpT1_,(.L_x_8013 - _ZN2at6native55_GLOBAL__N__de093ff9_22_ForeachBinaryOpList_cu_a911ec4325multi_tensor_apply_kernelINS1_18TensorListMetadataILi2EEENS1_11CopyFunctorIaN3c1015Float8_e5m2fnuzELi2ELi1ELi1EEEJNS0_4CopyIaS7_EEEEEvT_T0_DpT1_)
        .other          _ZN2at6native55_GLOBAL__N__de093ff9_22_ForeachBinaryOpList_cu_a911ec4325multi_tensor_apply_kernelINS1_18TensorListMetadataILi2EEENS1_11CopyFunctorIaN3c1015Float8_e5m2fnuzELi2ELi1ELi1EEEJNS0_4CopyIaS7_EEEEEvT_T0_DpT1_,@"STO_CUDA_ENTRY STV_DEFAULT"
_ZN2at6native55_GLOBAL__N__de093ff9_22_ForeachBinaryOpList_cu_a911ec4325multi_tensor_apply_kernelINS1_18TensorListMetadataILi2EEENS1_11CopyFunctorIaN3c1015Float8_e5m2fnuzELi2ELi1ELi1EEEJNS0_4CopyIaS7_EEEEEvT_T0_DpT1_:
        /* <DEDUP_REMOVED lines=29> */
.L_x_3313:
        /* <DEDUP_REMOVED lines=59> */
.L_x_3300:
[----:B------:R-:W-:Y:S05]  /*0580*/  BSYNC B1 ;  /* 0x0000000000017941 */ /* 0x000fea0003800000 */
.L_x_3299:
[----:B------:R-:W-:Y:S01]  /*0590*/  IMAD.SHL.U32 R3, R3, 0x200000, RZ ;  /* 0x0020000003037824 */ /* 0x000fe200078e00ff */
[----:B------:R-:W-:-:S04]  /*05a0*/  LEA R5, R2, 0x37800000, 0x17 ;  /* 0x3780000002057811 */ /* 0x000fc800078eb8ff */
[----:B------:R-:W-:-:S07]  /*05b0*/  LOP3.LUT R26, R5, R3, R26, 0xfe, !PT ;  /* 0x00000003051a7212 */ /* 0x000fce00078efe1a */
.L_x_3298:
[----:B------:R-:W-:Y:S05]  /*05c0*/  BSYNC B0 ;  /* 0x0000000000007941 */ /* 0x000fea0003800000 */
.L_x_3297:
        /* <DEDUP_REMOVED lines=20> */
.L_x_3304:
[----:B------:R-:W-:Y:S05]  /*0710*/  BSYNC B1 ;  /* 0x0000000000017941 */ /* 0x000fea0003800000 */
.L_x_3303:
[----:B------:R-:W-:Y:S01]  /*0720*/  IMAD.SHL.U32 R3, R3, 0x200000, RZ ;  /* 0x0020000003037824 */ /* 0x000fe200078e00ff */
[----:B------:R-:W-:-:S04]  /*0730*/  LEA R5, R2, 0x37800000, 0x17 ;  /* 0x3780000002057811 */ /* 0x000fc800078eb8ff */
[----:B------:R-:W-:-:S07]  /*0740*/  LOP3.LUT R24, R5, R3, R24, 0xfe, !PT ;  /* 0x0000000305187212 */ /* 0x000fce00078efe18 */
.L_x_3302:
[----:B------:R-:W-:Y:S05]  /*0750*/  BSYNC B0 ;  /* 0x0000000000007941 */ /* 0x000fea0003800000 */
.L_x_3301:
        /* <DEDUP_REMOVED lines=22> */
.L_x_3308:
[----:B------:R-:W-:Y:S05]  /*08c0*/  BSYNC B1 ;  /* 0x0000000000017941 */ /* 0x000fea0003800000 */
.L_x_3307:
[----:B------:R-:W-:Y:S01]  /*08d0*/  IMAD.SHL.U32 R3, R3, 0x200000, RZ ;  /* 0x0020000003037824 */ /* 0x000fe200078e00ff */
[----:B------:R-:W-:-:S04]  /*08e0*/  LEA R5, R2, 0x37800000, 0x17 ;  /* 0x3780000002057811 */ /* 0x000fc800078eb8ff */
[----:B------:R-:W-:-:S07]  /*08f0*/  LOP3.LUT R28, R5, R3, R28, 0xfe, !PT ;  /* 0x00000003051c7212 */ /* 0x000fce00078efe1c */
.L_x_3306:
[----:B------:R-:W-:Y:S05]  /*0900*/  BSYNC B0 ;  /* 0x0000000000007941 */ /* 0x000fea0003800000 */
.L_x_3305:
        /* <DEDUP_REMOVED lines=21> */
.L_x_3312:
[----:B------:R-:W-:Y:S05]  /*0a60*/  BSYNC B1 ;  /* 0x0000000000017941 */ /* 0x000fea0003800000 */
.L_x_3311:
[----:B------:R-:W-:Y:S01]  /*0a70*/  IMAD.SHL.U32 R3, R3, 0x200000, RZ ;  /* 0x0020000003037824 */ /* 0x000fe200078e00ff */
[----:B------:R-:W-:-:S04]  /*0a80*/  LEA R2, R2, 0x37800000, 0x17 ;  /* 0x3780000002027811 */ /* 0x000fc800078eb8ff */
[----:B------:R-:W-:-:S07]  /*0a90*/  LOP3.LUT R27, R2, R3, R27, 0xfe, !PT ;  /* 0x00000003021b7212 */ /* 0x000fce00078efe1b */
.L_x_3310:
[----:B------:R-:W-:Y:S05]  /*0aa0*/  BSYNC B0 ;  /* 0x0000000000007941 */ /* 0x000fea0003800000 */
.L_x_3309:
[----:B------:R-:W0:Y:S01]  /*0ab0*/  @P0 F2I.FTZ.TRUNC.NTZ R29, R26 ;  /* 0x0000001a001d0305 */ /* 0x000e22000021f100 */
[----:B------:R-:W-:Y:S01]  /*0ac0*/  @P0 IADD3 R2, P6, R25, UR13, RZ ;  /* 0x0000000d19020c10 */ /* 0x000fe2000ffde0ff */
[----:B------:R-:W-:Y:S01]  /*0ad0*/  IMAD.WIDE.U32 R10, R0, 0x4, R10 ;  /* 0x00000004000a7825 */ /* 0x000fe200078e000a */
[----:B------:R-:W-:Y:S02]  /*0ae0*/  @P1 IADD3 R4, P5, R22, UR13, RZ ;  /* 0x0000000d16041c10 */ /* 0x000fe4000ffbe0ff */
[----:B------:R-:W-:Y:S02]  /*0af0*/  @P2 IADD3 R6, P4, R17, UR13, RZ ;  /* 0x0000000d11062c10 */ /* 0x000fe4000ff9e0ff */
[----:B------:R-:W-:Y:S01]  /*0b00*/  @P0 IADD3.X R3, R23, UR8, RZ, P6, !PT ;  /* 0x0000000817030c10 */ /* 0x000fe2000b7fe4ff */
[----:B------:R-:W1:Y:S01]  /*0b10*/  @P1 F2I.FTZ.TRUNC.NTZ R24, R24 ;  /* 0x0000001800181305 */ /* 0x000e62000021f100 */
[----:B------:R-:W-:Y:S02]  /*0b20*/  @P3 IADD3 R8, P6, R16, UR13, RZ ;  /* 0x0000000d10083c10 */ /* 0x000fe4000ffde0ff */
[----:B------:R-:W-:-:S02]  /*0b30*/  @P1 IADD3.X R5, R18, UR8, RZ, P5, !PT ;  /* 0x0000000812051c10 */ /* 0x000fc4000affe4ff */
[----:B------:R-:W-:Y:S02]  /*0b40*/  @P2 IADD3.X R7, R19, UR8, RZ, P4, !PT ;  /* 0x0000000813072c10 */ /* 0x000fe4000a7fe4ff */
[----:B------:R-:W-:Y:S01]  /*0b50*/  @P3 IADD3.X R9, R20, UR8, RZ, P6, !PT ;  /* 0x0000000814093c10 */ /* 0x000fe2000b7fe4ff */
[----:B------:R-:W2:Y:S01]  /*0b60*/  @P2 F2I.FTZ.TRUNC.NTZ R28, R28 ;  /* 0x0000001c001c2305 */ /* 0x000ea2000021f100 */
[----:B0-----:R3:W-:Y:S01]  /*0b70*/  @P0 STG.E.U8 desc[UR10][R2.64], R29 ;  /* 0x0000001d02000986 */ /* 0x0017e2000c10110a */
[----:B------:R-:W-:-:S04]  /*0b80*/  ISETP.GE.U32.AND P0, PT, R10, 0x10000, PT ;  /* 0x000100000a00780c */ /* 0x000fc80003f06070 */
[----:B------:R-:W-:Y:S01]  /*0b90*/  ISETP.GE.U32.AND.EX P0, PT, R11, RZ, PT, P0 ;  /* 0x000000ff0b00720c */ /* 0x000fe20003f06100 */
[----:B-1----:R3:W-:Y:S01]  /*0ba0*/  @P1 STG.E.U8 desc[UR10][R4.64], R24 ;  /* 0x0000001804001986 */ /* 0x0027e2000c10110a */
[----:B------:R-:W0:Y:S01]  /*0bb0*/  @P3 F2I.FTZ.TRUNC.NTZ R27, R27 ;  /* 0x0000001b001b3305 */ /* 0x000e22000021f100 */
[----:B------:R-:W-:-:S04]  /*0bc0*/  ISETP.LT.U32.AND P1, PT, R10, UR12, PT ;  /* 0x0000000c0a007c0c */ /* 0x000fc8000bf21070 */
[----:B------:R-:W-:Y:S01]  /*0bd0*/  ISETP.LT.AND.EX P1, PT, R11, UR6, PT, P1 ;  /* 0x000000060b007c0c */ /* 0x000fe2000bf21310 */
[----:B--2---:R3:W-:Y:S04]  /*0be0*/  @P2 STG.E.U8 desc[UR10][R6.64], R28 ;  /* 0x0000001c06002986 */ /* 0x0047e8000c10110a */
[----:B0-----:R3:W-:Y:S08]  /*0bf0*/  @P3 STG.E.U8 desc[UR10][R8.64], R27 ;  /* 0x0000001b08003986 */ /* 0x0017f0000c10110a */
[----:B------:R-:W-:Y:S05]  /*0c00*/  @!P0 BRA P1, `(.L_x_3313) ;  /* 0xfffffff400708947 */ /* 0x000fea000083ffff */
[----:B------:R-:W-:Y:S05]  /*0c10*/  EXIT ;  /* 0x000000000000794d */ /* 0x000fea0003800000 */
.L_x_3296:
        /* <DEDUP_REMOVED lines=8> */
.L_x_3330:
[C---:B------:R-:W-:Y:S01]  /*0ca0*/  IMAD.SHL.U32 R2, R0.reuse, 0x4, RZ ;  /* 0x0000000400027824 */ /* 0x040fe200078e00ff */
[----:B------:R-:W-:-:S04]  /*0cb0*/  SHF.L.U64.HI R13, R0, 0x2, R3 ;  /* 0x00000002000d7819 */ /* 0x000fc80000010203 */
[----:B------:R-:W-:-:S04]  /*0cc0*/  IADD3 R10, P0, R2, UR14, RZ ;  /* 0x0000000e020a7c10 */ /* 0x000fc8000ff1e0ff */
[----:B0-----:R-:W-:-:S05]  /*0cd0*/  IADD3.X R11, R13, UR4, RZ, P0, !PT ;  /* 0x000000040d0b7c10 */ /* 0x001fca00087fe4ff */
        /* <DEDUP_REMOVED lines=27> */
.L_x_3317:
[----:B------:R-:W-:Y:S05]  /*0e90*/  BSYNC B1 ;  /* 0x0000000000017941 */ /* 0x000fea0003800000 */
.L_x_3316:
[----:B------:R-:W-:Y:S01]  /*0ea0*/  LEA R10, R7, 0x37800000, 0x17 ;  /* 0x37800000070a7811 */ /* 0x000fe200078eb8ff */
[----:B------:R-:W-:-:S05]  /*0eb0*/  IMAD.SHL.U32 R7, R9, 0x200000, RZ ;  /* 0x0020000009077824 */ /* 0x000fca00078e00ff */
[----:B------:R-:W-:-:S07]  /*0ec0*/  LOP3.LUT R7, R10, R7, R11, 0xfe, !PT ;  /* 0x000000070a077212 */ /* 0x000fce00078efe0b */
.L_x_3315:
[----:B------:R-:W-:Y:S05]  /*0ed0*/  BSYNC B0 ;  /* 0x0000000000007941 */ /* 0x000fea0003800000 */
.L_x_3314:
        /* <DEDUP_REMOVED lines=21> */
.L_x_3321:
[----:B------:R-:W-:Y:S05]  /*1030*/  BSYNC B1 ;  /* 0x0000000000017941 */ /* 0x000fea0003800000 */
.L_x_3320:
[----:B------:R-:W-:Y:S01]  /*1040*/  LEA R9, R6, 0x37800000, 0x17 ;  /* 0x3780000006097811 */ /* 0x000fe200078eb8ff */
[----:B------:R-:W-:-:S05]  /*1050*/  IMAD.SHL.U32 R6, R8, 0x200000, RZ ;  /* 0x0020000008067824 */ /* 0x000fca00078e00ff */
[----:B------:R-:W-:-:S07]  /*1060*/  LOP3.LUT R6, R9, R6, R10, 0xfe, !PT ;  /* 0x0000000609067212 */ /* 0x000fce00078efe0a */
.L_x_3319:
[----:B------:R-:W-:Y:S05]  /*1070*/  BSYNC B0 ;  /* 0x0000000000007941 */ /* 0x000fea0003800000 */
.L_x_3318:
        /* <DEDUP_REMOVED lines=22> */
.L_x_3325:
[----:B------:R-:W-:Y:S05]  /*11e0*/  BSYNC B1 ;  /* 0x0000000000017941 */ /* 0x000fea0003800000 */
.L_x_3324:
[----:B------:R-:W-:Y:S01]  /*11f0*/  IMAD.SHL.U32 R4, R4, 0x200000, RZ ;  /* 0x0020000004047824 */ /* 0x000fe200078e00ff */
[----:B------:R-:W-:-:S04]  /*1200*/  LEA R9, R9, 0x37800000, 0x17 ;  /* 0x3780000009097811 */ /* 0x000fc800078eb8ff */
[----:B------:R-:W-:-:S07]  /*1210*/  LOP3.LUT R9, R9, R4, R12, 0xfe, !PT ;  /* 0x0000000409097212 */ /* 0x000fce00078efe0c */
.L_x_3323:
[----:B------:R-:W-:Y:S05]  /*1220*/  BSYNC B0 ;  /* 0x0000000000007941 */ /* 0x000fea0003800000 */
.L_x_3322:
        /* <DEDUP_REMOVED lines=21> */
.L_x_3329:
[----:B------:R-:W-:Y:S05]  /*1380*/  BSYNC B1 ;  /* 0x0000000000017941 */ /* 0x000fea0003800000 */
.L_x_3328:
[----:B------:R-:W-:Y:S01]  /*1390*/  IMAD.SHL.U32 R5, R5, 0x200000, RZ ;  /* 0x0020000005057824 */ /* 0x000fe200078e00ff */
[----:B------:R-:W-:-:S04]  /*13a0*/  LEA R11, R4, 0x37800000, 0x17 ;  /* 0x37800000040b7811 */ /* 0x000fc800078eb8ff */
[----:B------:R-:W-:-:S07]  /*13b0*/  LOP3.LUT R8, R11, R5, R10, 0xfe, !PT ;  /* 0x000000050b087212 */ /* 0x000fce00078efe0a */
.L_x_3327:
[----:B------:R-:W-:Y:S05]  /*13c0*/  BSYNC B0 ;  /* 0x0000000000007941 */ /* 0x000fea0003800000 */
.L_x_3326:
[----:B------:R-:W-:Y:S01]  /*13d0*/  F2I.FTZ.TRUNC.NTZ R7, R7 ;  /* 0x0000000700077305 */ /* 0x000fe2000021f100 */
[----:B------:R-:W-:-:S04]  /*13e0*/  IADD3 R4, P0, R2, UR13, RZ ;  /* 0x0000000d02047c10 */ /* 0x000fc8000ff1e0ff */
[----:B------:R-:W-:Y:S02]  /*13f0*/  IADD3.X R5, R13, UR8, RZ, P0, !PT ;  /* 0x000000080d057c10 */ /* 0x000fe400087fe4ff */
[----:B------:R-:W-:Y:S01]  /*1400*/  IADD3 R0, P0, R0, UR5, RZ ;  /* 0x0000000500007c10 */ /* 0x000fe2000ff1e0ff */
[----:B------:R-:W0:Y:S03]  /*1410*/  F2I.FTZ.TRUNC.NTZ R6, R6 ;  /* 0x0000000600067305 */ /* 0x000e26000021f100 */
[C---:B------:R-:W-:Y:S01]  /*1420*/  ISETP.LT.U32.AND P1, PT, R0.reuse, 0x4000, PT ;  /* 0x000040000000780c */ /* 0x040fe20003f21070 */
[----:B------:R-:W-:Y:S02]  /*1430*/  IMAD.SHL.U32 R2, R0, 0x4, RZ ;  /* 0x0000000400027824 */ /* 0x000fe400078e00ff */
[----:B------:R-:W-:Y:S02]  /*1440*/  IMAD.X R3, RZ, RZ, R3, P0 ;  /* 0x000000ffff037224 */ /* 0x000fe400000e0603 */
[----:B------:R-:W1:Y:S01]  /*1450*/  F2I.FTZ.TRUNC.NTZ R9, R9 ;  /* 0x0000000900097305 */ /* 0x000e62000021f100 */
[----:B------:R-:W-:-:S02]  /*1460*/  ISETP.GE.U32.AND P0, PT, R2, UR12, PT ;  /* 0x0000000c02007c0c */ /* 0x000fc4000bf06070 */
[----:B------:R-:W-:Y:S02]  /*1470*/  SHF.L.U64.HI R2, R0, 0x2, R3 ;  /* 0x0000000200027819 */ /* 0x000fe40000010203 */
[----:B------:R-:W-:Y:S02]  /*1480*/  ISETP.LT.U32.AND.EX P1, PT, R3, RZ, PT, P1 ;  /* 0x000000ff0300720c */ /* 0x000fe40003f21110 */
[----:B0-----:R-:W-:Y:S01]  /*1490*/  PRMT R10, R6, 0x7604, R7 ;  /* 0x00007604060a7816 */ /* 0x001fe20000000007 */
[----:B------:R-:W0:Y:S01]  /*14a0*/  F2I.FTZ.TRUNC.NTZ R8, R8 ;  /* 0x0000000800087305 */ /* 0x000e22000021f100 */
[----:B------:R-:W-:Y:S02]  /*14b0*/  ISETP.GE.AND.EX P0, PT, R2, UR6, PT, P0 ;  /* 0x0000000602007c0c */ /* 0x000fe4000bf06300 */
[----:B-1----:R-:W-:-:S04]  /*14c0*/  PRMT R11, R9, 0x7054, R10 ;  /* 0x00007054090b7816 */ /* 0x002fc8000000000a */
[----:B0-----:R-:W-:-:S05]  /*14d0*/  PRMT R11, R8, 0x654, R11 ;  /* 0x00000654080b7816 */ /* 0x001fca000000000b */
[----:B------:R0:W-:Y:S02]  /*14e0*/  STG.E desc[UR10][R4.64], R11 ;  /* 0x0000000b04007986 */ /* 0x0001e4000c10190a */
[----:B------:R-:W-:Y:S05]  /*14f0*/  @!P0 BRA P1, `(.L_x_3330) ;  /* 0xfffffff400e88947 */ /* 0x000fea000083ffff */
[----:B------:R-:W-:Y:S05]  /*1500*/  EXIT ;  /* 0x000000000000794d */ /* 0x000fea0003800000 */
.L_x_3331:
        /* <DEDUP_REMOVED lines=15> */
.L_x_8013:


//--------------------- .text._ZN2at6native55_GLOBAL__N__de093ff9_22_ForeachBinaryOpList_cu_a911ec4325multi_tensor_apply_kernelINS1_18TensorListMetadataILi2EEENS1_11CopyFunctorIaN3c1011Float8_e5m2ELi2ELi1ELi1EEEJNS0_4CopyIaS7_EEEEEvT_T0_DpT1_ --------------------------
	.section	.text._ZN2at6native55_GLOBAL__N__de093ff9_22_ForeachBinaryOpList_cu_a911ec4325multi_tensor_apply_kernelINS1_18TensorListMetadataILi2EEENS1_11CopyFunctorIaN3c1011Float8_e5m2ELi2ELi1ELi1EEEJNS0_4CopyIaS7_EEEEEvT_T0_DpT1_,"ax",@progbits
	.align	128
.text._ZN2at6native55_GLOBAL__N__de093ff9_22_ForeachBinaryOpList_cu_a911ec4325multi_tensor_apply_kernelINS1_18TensorListMetadataILi2EEENS1_11CopyFunctorIaN3c1011Float8_e5m2ELi2ELi1ELi1EEEJNS0_4CopyIaS7_EEEEEvT_T0_DpT1_:
        .type           _ZN2at6native55_GLOBAL__N__de093ff9_22_ForeachBinaryOpList_cu_a911ec4325multi_tensor_apply_kernelINS1_18TensorListMetadataILi2EEENS1_11CopyFunctorIaN3c1011Float8_e5m2ELi2ELi1ELi1EEEJNS0_4CopyIaS7_EEEEEvT_T0_DpT1_,@function
        .size           _ZN2at6native55_GLOBAL__N__de093ff9_22_ForeachBinaryOpList_cu_a911ec4325multi_tensor_apply_kernelINS1_18TensorListMetadataILi2EEENS1_11CopyFunctorIaN3c1011Float8_e5m2ELi2ELi1ELi1EEEJNS0_4CopyIaS7_EEEEEvT_T0_DpT1_,(.L_x_8014 - _ZN2at6native55_GLOBAL__N__de093ff9_22_ForeachBinaryOpList_cu_a911ec4325multi_tensor_apply_kernelINS1_18TensorListMetadataILi2EEENS1_11CopyFunctorIaN3c1011Float8_e5m2ELi2ELi1ELi1EEEJNS0_4CopyIaS7_EEEEEvT_T0_DpT1_)
        .other          _ZN2at6native55_GLOBAL__N__de093ff9_22_ForeachBinaryOpList_cu_a911ec4325multi_tensor_apply_kernelINS1_18TensorListMetadataILi2EEENS1_11CopyFunctorIaN3c1011Float8_e5m2ELi2ELi1ELi1EEEJNS0_4CopyIaS7_EEEEEvT_T0_DpT1_,@"STO_CUDA_ENTRY STV_DEFAULT"
_ZN2at6native55_GLOBAL__N__de093ff9_22_ForeachBinaryOpList_cu_a911ec4325multi_tensor_apply_kernelINS1_18TensorListMetadataILi2EEENS1_11CopyFunctorIaN3c1011Float8_e5m2ELi2ELi1ELi1EEEJNS0_4CopyIaS7_EEEEEvT_T0_DpT1_:
        /* <DEDUP_REMOVED lines=29> */
.L_x_3333:
        /* <DEDUP_REMOVED lines=26> */
[C---:B------:R-:W-:Y:S02]  /*0370*/  ISETP.GE.U32.AND.EX P2, PT, R9.reuse, RZ, PT, P2 ;  /* 0x000000ff0900720c */ /* 0x040fe40003f46120 */
[----:B------:R-:W-:Y:S02]  /*0380*/  @P0 IADD3 R6, P6, R20, UR14, RZ ;  /* 0x0000000e14060c10 */ /* 0x000fe4000ffde0ff */
[----:B------:R-:W-:-:S02]  /*0390*/  ISETP.LT.AND.EX P2, PT, R9, UR6, !P2, P3 ;  /* 0x0000000609007c0c */ /* 0x000fc4000d741330 */
[----:B------:R-:W-:-:S05]  /*03a0*/  @P0 IADD3.X R7, R19, UR4, RZ, P6, !PT ;  /* 0x0000000413070c10 */ /* 0x000fca000b7fe4ff */
[----:B------:R1:W3:Y:S01]  /*03b0*/  @P0 LDG.E.U8 R17, desc[UR10][R6.64] ;  /* 0x0000000a06110981 */ /* 0x0002e2000c1e1100 */
        /* <DEDUP_REMOVED lines=9> */
[C---:B-1----:R-:W-:Y:S02]  /*0450*/  @!P5 IMAD.SHL.U32 R6, R18.reuse, 0x100, RZ ;  /* 0x000001001206d824 */ /* 0x042fe400078e00ff */
        /* <DEDUP_REMOVED lines=41> */
[----:B------:R-:W-:Y:S01]  /*06f0*/  @P1 IADD3 R2, P3, R21, UR13, RZ ;  /* 0x0000000d15021c10 */ /* 0x000fe2000ff7e0ff */
[----:B------:R-:W0:Y:S03]  /*0700*/  @P1 F2I.FTZ.TRUNC.NTZ R23, R26 ;  /* 0x0000001a00171305 */ /* 0x000e26000021f100 */
[----:B------:R-:W-:-:S05]  /*0710*/  LOP3.LUT R21, R4, 0x80000000, R3, 0xf8, !PT ;  /* 0x8000000004157812 */ /* 0x000fca00078ef803 */
[----:B------:R-:W1:Y:S01]  /*0720*/  @P0 F2I.FTZ.TRUNC.NTZ R25, R25 ;  /* 0x0000001900190305 */ /* 0x000e62000021f100 */
[----:B------:R-:W-:Y:S02]  /*0730*/  @P1 IADD3.X R3, R22, UR8, RZ, P3, !PT ;  /* 0x0000000816031c10 */ /* 0x000fe40009ffe4ff */
[----:B------:R-:W-:-:S05]  /*0740*/  @P0 IADD3 R4, P3, R20, UR13, RZ ;  /* 0x0000000d14040c10 */ /* 0x000fca000ff7e0ff */
[----:B------:R-:W2:Y:S01]  /*0750*/  @P4 F2I.FTZ.TRUNC.NTZ R27, R27 ;  /* 0x0000001b001b4305 */ /* 0x000ea2000021f100 */
[----:B------:R-:W-:-:S07]  /*0760*/  @P4 IADD3 R6, P5, R16, UR13, RZ ;  /* 0x0000000d10064c10 */ /* 0x000fce000ffbe0ff */
[----:B------:R-:W3:Y:S01]  /*0770*/  @P2 F2I.FTZ.TRUNC.NTZ R21, R21 ;  /* 0x0000001500152305 */ /* 0x000ee2000021f100 */
[----:B------:R-:W-:Y:S02]  /*0780*/  @P2 IADD3 R8, P6, R8, UR13, RZ ;  /* 0x0000000d08082c10 */ /* 0x000fe4000ffde0ff */
[----:B------:R-:W-:Y:S02]  /*0790*/  @P0 IADD3.X R5, R19, UR8, RZ, P3, !PT ;  /* 0x0000000813050c10 */ /* 0x000fe40009ffe4ff */
[----:B------:R-:W-:Y:S02]  /*07a0*/  @P4 IADD3.X R7, R13, UR8, RZ, P5, !PT ;  /* 0x000000080d074c10 */ /* 0x000fe4000affe4ff */
[----:B------:R-:W-:Y:S01]  /*07b0*/  @P2 IADD3.X R9, R9, UR8, RZ, P6, !PT ;  /* 0x0000000809092c10 */ /* 0x000fe2000b7fe4ff */
[----:B0-----:R4:W-:Y:S01]  /*07c0*/  @P1 STG.E.U8 desc[UR10][R2.64], R23 ;  /* 0x0000001702001986 */ /* 0x0019e2000c10110a */
[----:B------:R-:W-:-:S03]  /*07d0*/  ISETP.LT.U32.AND P1, PT, R14, UR12, PT ;  /* 0x0000000c0e007c0c */ /* 0x000fc6000bf21070 */
[----:B-1----:R4:W-:Y:S01]  /*07e0*/  @P0 STG.E.U8 desc[UR10][R4.64], R25 ;  /* 0x0000001904000986 */ /* 0x0029e2000c10110a */
[----:B------:R-:W-:-:S03]  /*07f0*/  ISETP.GE.U32.AND P0, PT, R14, 0x10000, PT ;  /* 0x000100000e00780c */ /* 0x000fc60003f06070 */
[----:B--2---:R4:W-:Y:S04]  /*0800*/  @P4 STG.E.U8 desc[UR10][R6.64], R27 ;  /* 0x0000001b06004986 */ /* 0x0049e8000c10110a */
[----:B---3--:R4:W-:Y:S01]  /*0810*/  @P2 STG.E.U8 desc[UR10][R8.64], R21 ;  /* 0x0000001508002986 */ /* 0x0089e2000c10110a */
[C---:B------:R-:W-:Y:S02]  /*0820*/  ISETP.GE.U32.AND.EX P0, PT, R15.reuse, RZ, PT, P0 ;  /* 0x000000ff0f00720c */ /* 0x040fe40003f06100 */
[----:B------:R-:W-:-:S13]  /*0830*/  ISETP.LT.AND.EX P1, PT, R15, UR6, PT, P1 ;  /* 0x000000060f007c0c */ /* 0x000fda000bf21310 */
[----:B----4-:R-:W-:Y:S05]  /*0840*/  @!P0 BRA P1, `(.L_x_3333) ;  /* 0xfffffff800608947 */ /* 0x010fea000083ffff */
[----:B------:R-:W-:Y:S05]  /*0850*/  EXIT ;  /* 0x000000000000794d */ /* 0x000fea0003800000 */
.L_x_3332:
        /* <DEDUP_REMOVED lines=8> */
.L_x_3334:
        /* <DEDUP_REMOVED lines=10> */
[----:B------:R-:W-:Y:S02]  /*0980*/  ISETP.GE.U32.AND P2, PT, R5, 0x8000000, PT ;  /* 0x080000000500780c */ /* 0x000fe40003f46070 */
[----:B------:R-:W-:-:S05]  /*0990*/  PRMT R5, R8, 0x7770, RZ ;  /* 0x0000777008057816 */ /* 0x000fca00000000ff */
[----:B------:R-:W-:-:S04]  /*09a0*/  IMAD.SHL.U32 R4, R5, 0x2000000, RZ ;  /* 0x0200000005047824 */ /* 0x000fc800078e00ff */
[----:B------:R-:W-:Y:S01]  /*09b0*/  @!P1 IMAD.SHL.U32 R7, R14, 0x100, RZ ;  /* 0x000001000e079824 */ /* 0x000fe200078e00ff */
[----:B------:R-:W-:Y:S01]  /*09c0*/  ISETP.GE.U32.AND P0, PT, R4, 0x8000000, PT ;  /* 0x080000000400780c */ /* 0x000fe20003f06070 */
[----:B------:R-:W-:Y:S01]  /*09d0*/  @P2 IMAD.SHL.U32 R10, R6, 0x200000, RZ ;  /* 0x00200000060a2824 */ /* 0x000fe200078e00ff */
[----:B------:R-:W-:Y:S01]  /*09e0*/  PRMT R4, R8, 0x7773, RZ ;  /* 0x0000777308047816 */ /* 0x000fe200000000ff */
[----:B------:R-:W-:Y:S01]  /*09f0*/  @P1 IMAD.SHL.U32 R8, R14, 0x200000, RZ ;  /* 0x002000000e081824 */ /* 0x000fe200078e00ff */
[----:B------:R-:W-:Y:S01]  /*0a00*/  @!P1 LOP3.LUT R7, R7, 0x7f00, RZ, 0xc0, !PT ;  /* 0x00007f0007079812 */ /* 0x000fe200078ec0ff */
[----:B------:R-:W-:Y:S01]  /*0a10*/  @!P2 IMAD.SHL.U32 R9, R6, 0x100, RZ ;  /* 0x000001000609a824 */ /* 0x000fe200078e00ff */
[----:B------:R-:W-:Y:S01]  /*0a20*/  @P2 LOP3.LUT R13, R10, 0x70000000, RZ, 0xfc, !PT ;  /* 0x700000000a0d2812 */ /* 0x000fe200078efcff */
[----:B------:R-:W-:Y:S01]  /*0a30*/  IMAD.SHL.U32 R12, R4, 0x2000000, RZ ;  /* 0x02000000040c7824 */ /* 0x000fe200078e00ff */
[----:B------:R-:W-:Y:S02]  /*0a40*/  @P1 LOP3.LUT R8, R8, 0x70000000, RZ, 0xfc, !PT ;  /* 0x7000000008081812 */ /* 0x000fe400078efcff */
[----:B------:R-:W-:Y:S01]  /*0a50*/  @!P1 LOP3.LUT R7, R7, 0x3f000000, RZ, 0xfc, !PT ;  /* 0x3f00000007079812 */ /* 0x000fe200078efcff */
[----:B------:R-:W-:Y:S01]  /*0a60*/  @P2 FMUL.FTZ R13, R13, 1.9259299443872358531e-34 ;  /* 0x078000000d0d2820 */ /* 0x000fe20000410000 */
[----:B------:R-:W-:-:S02]  /*0a70*/  ISETP.GE.U32.AND P3, PT, R12, 0x8000000, PT ;  /* 0x080000000c00780c */ /* 0x000fc40003f66070 */
[----:B------:R-:W-:Y:S01]  /*0a80*/  @!P2 LOP3.LUT R10, R9, 0x7f00, RZ, 0xc0, !PT ;  /* 0x00007f00090aa812 */ /* 0x000fe200078ec0ff */
[----:B------:R-:W-:Y:S01]  /*0a90*/  @P1 FMUL.FTZ R9, R8, 1.9259299443872358531e-34 ;  /* 0x0780000008091820 */ /* 0x000fe20000410000 */
[----:B------:R-:W-:Y:S01]  /*0aa0*/  @!P1 FADD.FTZ R9, R7, -0.5 ;  /* 0xbf00000007099421 */ /* 0x000fe20000010000 */
[C---:B------:R-:W-:Y:S01]  /*0ab0*/  @P0 IMAD.SHL.U32 R8, R5.reuse, 0x200000, RZ ;  /* 0x0020000005080824 */ /* 0x040fe200078e00ff */
[----:B------:R-:W-:Y:S01]  /*0ac0*/  @!P2 LOP3.LUT R12, R10, 0x3f000000, RZ, 0xfc, !PT ;  /* 0x3f0000000a0ca812 */ /* 0x000fe200078efcff */
[----:B------:R-:W-:Y:S02]  /*0ad0*/  @!P0 IMAD.SHL.U32 R7, R5, 0x100, RZ ;  /* 0x0000010005078824 */ /* 0x000fe400078e00ff */
[----:B------:R-:W-:Y:S01]  /*0ae0*/  IMAD.SHL.U32 R10, R14, 0x1000000, RZ ;  /* 0x010000000e0a7824 */ /* 0x000fe200078e00ff */
[----:B------:R-:W-:Y:S01]  /*0af0*/  @P0 LOP3.LUT R8, R8, 0xfe00000, RZ, 0xc0, !PT ;  /* 0x0fe0000008080812 */ /* 0x000fe200078ec0ff */
[----:B------:R-:W-:Y:S01]  /*0b00*/  @!P2 FADD.FTZ R13, R12, -0.5 ;  /* 0xbf0000000c0da421 */ /* 0x000fe20000010000 */
[----:B------:R-:W-:Y:S01]  /*0b10*/  @!P0 LOP3.LUT R7, R7, 0x7f00, RZ, 0xc0, !PT ;  /* 0x00007f0007078812 */ /* 0x000fe200078ec0ff */
[C---:B------:R-:W-:Y:S01]  /*0b20*/  @P3 IMAD.SHL.U32 R12, R4.reuse, 0x200000, RZ ;  /* 0x00200000040c3824 */ /* 0x040fe200078e00ff */
[----:B------:R-:W-:Y:S01]  /*0b30*/  LOP3.LUT R14, R9, 0x80000000, R10, 0xf8, !PT ;  /* 0x80000000090e7812 */ /* 0x000fe200078ef80a */
[----:B------:R-:W-:Y:S01]  /*0b40*/  @!P3 IMAD.SHL.U32 R9, R4, 0x100, RZ ;  /* 0x000001000409b824 */ /* 0x000fe200078e00ff */
[----:B------:R-:W-:Y:S01]  /*0b50*/  @P0 LOP3.LUT R8, R8, 0x70000000, RZ, 0xfc, !PT ;  /* 0x7000000008080812 */ /* 0x000fe200078efcff */
[----:B------:R-:W-:Y:S01]  /*0b60*/  IMAD.SHL.U32 R10, R6, 0x1000000, RZ ;  /* 0x01000000060a7824 */ /* 0x000fe200078e00ff */
[----:B------:R-:W-:Y:S01]  /*0b70*/  @!P0 LOP3.LUT R7, R7, 0x3f000000, RZ, 0xfc, !PT ;  /* 0x3f00000007078812 */ /* 0x000fe200078efcff */
[----:B------:R-:W-:Y:S01]  /*0b80*/  IMAD.SHL.U32 R5, R5, 0x1000000, RZ ;  /* 0x0100000005057824 */ /* 0x000fe200078e00ff */
[----:B------:R-:W-:Y:S01]  /*0b90*/  @!P3 LOP3.LUT R9, R9, 0x7f00, RZ, 0xc0, !PT ;  /* 0x00007f000909b812 */ /* 0x000fe200078ec0ff */
[----:B------:R-:W-:Y:S01]  /*0ba0*/  @P0 FMUL.FTZ R6, R8, 1.9259299443872358531e-34 ;  /* 0x0780000008060820 */ /* 0x000fe20000410000 */
[----:B------:R-:W-:Y:S01]  /*0bb0*/  @P3 LOP3.LUT R12, R12, 0x70000000, RZ, 0xfc, !PT ;  /* 0x700000000c0c3812 */ /* 0x000fe200078efcff */
[----:B------:R-:W-:Y:S01]  /*0bc0*/  @!P0 FADD.FTZ R6, R7, -0.5 ;  /* 0xbf00000007068421 */ /* 0x000fe20000010000 */
[----:B------:R-:W-:Y:S01]  /*0bd0*/  @!P3 LOP3.LUT R9, R9, 0x3f000000, RZ, 0xfc, !PT ;  /* 0x3f0000000909b812 */ /* 0x000fe200078efcff */
[----:B------:R-:W-:Y:S01]  /*0be0*/  F2I.FTZ.TRUNC.NTZ R14, R14 ;  /* 0x0000000e000e7305 */ /* 0x000fe2000021f100 */
[----:B------:R-:W-:Y:S01]  /*0bf0*/  LOP3.LUT R8, R13, 0x80000000, R10, 0xf8, !PT ;  /* 0x800000000d087812 */ /* 0x000fe200078ef80a */
[----:B------:R-:W-:Y:S01]  /*0c00*/  @P3 FMUL.FTZ R7, R12, 1.9259299443872358531e-34 ;  /* 0x078000000c073820 */ /* 0x000fe20000410000 */
[----:B------:R-:W-:Y:S01]  /*0c10*/  LOP3.LUT R6, R6, 0x80000000, R5, 0xf8, !PT ;  /* 0x8000000006067812 */ /* 0x000fe200078ef805 */
[----:B------:R-:W-:Y:S01]  /*0c20*/  @!P3 FADD.FTZ R7, R9, -0.5 ;  /* 0xbf0000000907b421 */ /* 0x000fe20000010000 */
[----:B------:R-:W-:-:S03]  /*0c30*/  IMAD.SHL.U32 R4, R4, 0x1000000, RZ ;  /* 0x0100000004047824 */ /* 0x000fc600078e00ff */
[----:B------:R-:W0:Y:S02]  /*0c40*/  F2I.FTZ.TRUNC.NTZ R5, R6 ;  /* 0x0000000600057305 */ /* 0x000e24000021f100 */
[----:B------:R-:W-:Y:S02]  /*0c50*/  LOP3.LUT R7, R7, 0x80000000, R4, 0xf8, !PT ;  /* 0x8000000007077812 */ /* 0x000fe400078ef804 */
[----:B------:R-:W-:-:S04]  /*0c60*/  IADD3 R4, P0, R2, UR13, RZ ;  /* 0x0000000d02047c10 */ /* 0x000fc8000ff1e0ff */
[----:B------:R-:W1:Y:S01]  /*0c70*/  F2I.FTZ.TRUNC.NTZ R8, R8 ;  /* 0x0000000800087305 */ /* 0x000e62000021f100 */
[----:B0-----:R-:W-:-:S07]  /*0c80*/  PRMT R5, R14, 0x7604, R5 ;  /* 0x000076040e057816 */ /* 0x001fce0000000005 */
[----:B------:R-:W0:Y:S01]  /*0c90*/  F2I.FTZ.TRUNC.NTZ R7, R7 ;  /* 0x0000000700077305 */ /* 0x000e22000021f100 */
[----:B-1----:R-:W-:Y:S02]  /*0ca0*/  PRMT R8, R8, 0x7054, R5 ;  /* 0x0000705408087816 */ /* 0x002fe40000000005 */
[----:B------:R-:W-:Y:S02]  /*0cb0*/  IADD3.X R5, R11, UR8, RZ, P0, !PT ;  /* 0x000000080b057c10 */ /* 0x000fe400087fe4ff */
[----:B------:R-:W-:Y:S02]  /*0cc0*/  IADD3 R3, P0, R3, UR5, RZ ;  /* 0x0000000503037c10 */ /* 0x000fe4000ff1e0ff */
[----:B0-----:R-:W-:-:S03]  /*0cd0*/  PRMT R9, R7, 0x654, R8 ;  /* 0x0000065407097816 */ /* 0x001fc60000000008 */
[C---:B------:R-:W-:Y:S01]  /*0ce0*/  IMAD.SHL.U32 R2, R3.reuse, 0x4, RZ ;  /* 0x0000000403027824 */ /* 0x040fe200078e00ff */
[C---:B------:R-:W-:Y:S01]  /*0cf0*/  ISETP.LT.U32.AND P1, PT, R3.reuse, 0x4000, PT ;  /* 0x000040000300780c */ /* 0x040fe20003f21070 */
[----:B------:R-:W-:Y:S01]  /*0d00*/  IMAD.X R0, RZ, RZ, R0, P0 ;  /* 0x000000ffff007224 */ /* 0x000fe200000e0600 */
[----:B------:R0:W-:Y:S02]  /*0d10*/  STG.E desc[UR10][R4.64], R9 ;  /* 0x0000000904007986 */ /* 0x0001e4000c10190a */
[----:B------:R-:W-:Y:S02]  /*0d20*/  ISETP.GE.U32.AND P0, PT, R2, UR12, PT ;  /* 0x0000000c02007c0c */ /* 0x000fe4000bf06070 */
[----:B------:R-:W-:Y:S02]  /*0d30*/  SHF.L.U64.HI R2, R3, 0x2, R0 ;  /* 0x0000000203027819 */ /* 0x000fe40000010200 */
[----:B------:R-:W-:Y:S02]  /*0d40*/  ISETP.LT.U32.AND.EX P1, PT, R0, RZ, PT, P1 ;  /* 0x000000ff0000720c */ /* 0x000fe40003f21110 */
[----:B------:R-:W-:-:S13]  /*0d50*/  ISETP.GE.AND.EX P0, PT, R2, UR6, PT, P0 ;  /* 0x0000000602007c0c */ /* 0x000fda000bf06300 */
[----:B0-----:R-:W-:Y:S05]  /*0d60*/  @!P0 BRA P1, `(.L_x_3334) ;  /* 0xfffffff800dc8947 */ /* 0x001fea000083ffff */
[----:B------:R-:W-:Y:S05]  /*0d70*/  EXIT ;  /* 0x000000000000794d */ /* 0x000fea0003800000 */
.L_x_3335:
        /* <DEDUP_REMOVED lines=16> */
.L_x_8014:


//--------------------- .text._ZN2at6native55_GLOBAL__N__de093ff9_22_ForeachBinaryOpList_cu_a911ec4325multi_tensor_apply_kernelINS1_18TensorListMetadataILi2EEENS1_11CopyFunctorIaN3c1015Float8_e4m3fnuzELi2ELi1ELi1EEEJNS0_4CopyIaS7_EEEEEvT_T0_DpT1_ --------------------------
	.section	.text._ZN2at6native55_GLOBAL__N__de093ff9_22_ForeachBinaryOpList_cu_a911ec4325multi_tensor_apply_kernelINS1_18TensorListMetadataILi2EEENS1_11CopyFunctorIaN3c1015Float8_e4m3fnuzELi2ELi1ELi1EEEJNS0_4CopyIaS7_EEEEEvT_T0_DpT1_,"ax",@progbits
	.align	128
.text._ZN2at6native55_GLOBAL__N__de093ff9_22_ForeachBinaryOpList_cu_a911ec4325multi_tensor_apply_kernelINS1_18TensorListMetadataILi2EEENS1_11CopyFunctorIaN3c1015Float8_e4m3fnuzELi2ELi1ELi1EEEJNS0_4CopyIaS7_EEEEEvT_T0_DpT1_:
        .type           _ZN2at6native55_GLOBAL__N__de093ff9_22_ForeachBinaryOpList_cu_a911ec4325multi_tensor_apply_kernelINS1_18TensorListMetadataILi2EEENS1_11CopyFunctorIaN3c1015Float8_e4m3fnuzELi2ELi1ELi1EEEJNS0_4CopyIaS7_EEEEEvT_T0_DpT1_,@function
        .size           _ZN2at6native55_GLOBAL__N__de093ff9_22_ForeachBinaryOpList_cu_a911ec4325multi_tensor_apply_kernelINS1_18TensorListMetadataILi2EEENS1_11CopyFunctorIaN3c1015Float8_e4m3fnuzELi2ELi1ELi1EEEJNS0_4CopyIaS7_EEEEEvT_T0_DpT1_,(.L_x_8015 - _ZN2at6native55_GLOBAL__N__de093ff9_22_ForeachBinaryOpList_cu_a911ec4325multi_tensor_apply_kernelINS1_18TensorListMetadataILi2EEENS1_11CopyFunctorIaN3c1015Float8_e4m3fnuzELi2ELi1ELi1EEEJNS0_4CopyIaS7_EEEEEvT_T0_DpT1_)
        .other          _ZN2at6native55_GLOBAL__N__de093ff9_22_ForeachBinaryOpList_cu_a911ec4325multi_tensor_apply_kernelINS1_18TensorListMetadataILi2EEENS1_11CopyFunctorIaN3c1015Float8_e4m3fnuzELi2ELi1ELi1EEEJNS0_4CopyIaS7_EEEEEvT_T0_DpT1_,@"STO_CUDA_ENTRY STV_DEFAULT"
_ZN2at6native55_GLOBAL__N__de093ff9_22_ForeachBinaryOpList_cu_a911ec4325multi_tensor_apply_kernelINS1_18TensorListMetadataILi2EEENS1_11CopyFunctorIaN3c1015Float8_e4m3fnuzELi2ELi1ELi1EEEJNS0_4CopyIaS7_EEEEEvT_T0_DpT1_:
        /* <DEDUP_REMOVED lines=29> */
.L_x_3353:
        /* <DEDUP_REMOVED lines=59> */
.L_x_3340:
[----:B------:R-:W-:Y:S05]  /*0580*/  BSYNC B1 ;  /* 0x0000000000017941 */ /* 0x000fea0003800000 */
.L_x_3339:
[----:B------:R-:W-:Y:S01]  /*0590*/  IMAD.SHL.U32 R3, R3, 0x100000, RZ ;  /* 0x0010000003037824 */ /* 0x000fe200078e00ff */
[----:B------:R-:W-:-:S04]  /*05a0*/  LEA R5, R2, 0x3b800000, 0x17 ;  /* 0x3b80000002057811 */ /* 0x000fc800078eb8ff */
[----:B------:R-:W-:-:S07]  /*05b0*/  LOP3.LUT R26, R5, R3, R26, 0xfe, !PT ;  /* 0x00000003051a7212 */ /* 0x000fce00078efe1a */
.L_x_3338:
[----:B------:R-:W-:Y:S05]  /*05c0*/  BSYNC B0 ;  /* 0x0000000000007941 */ /* 0x000fea0003800000 */
.L_x_3337:
        /* <DEDUP_REMOVED lines=20> */
.L_x_3344:
[----:B------:R-:W-:Y:S05]  /*0710*/  BSYNC B1 ;  /* 0x0000000000017941 */ /* 0x000fea0003800000 */
.L_x_3343:
[----:B------:R-:W-:Y:S01]  /*0720*/  IMAD.SHL.U32 R3, R3, 0x100000, RZ ;  /* 0x0010000003037824 */ /* 0x000fe200078e00ff */
[----:B------:R-:W-:-:S04]  /*0730*/  LEA R5, R2, 0x3b800000, 0x17 ;  /* 0x3b80000002057811 */ /* 0x000fc800078eb8ff */
[----:B------:R-:W-:-:S07]  /*0740*/  LOP3.LUT R24, R5, R3, R24, 0xfe, !PT ;  /* 0x0000000305187212 */ /* 0x000fce00078efe18 */
.L_x_3342:
[----:B------:R-:W-:Y:S05]  /*0750*/  BSYNC B0 ;  /* 0x0000000000007941 */ /* 0x000fea0003800000 */
.L_x_3341:
        /* <DEDUP_REMOVED lines=22> */
.L_x_3348:
[----:B------:R-:W-:Y:S05]  /*08c0*/  BSYNC B1 ;  /* 0x0000000000017941 */ /* 0x000fea0003800000 */
.L_x_3347:
[----:B------:R-:W-:Y:S01]  /*08d0*/  IMAD.SHL.U32 R3, R3, 0x100000, RZ ;  /* 0x0010000003037824 */ /* 0x000fe200078e00ff */
[----:B------:R-:W-:-:S04]  /*08e0*/  LEA R5, R2, 0x3b800000, 0x17 ;  /* 0x3b80000002057811 */ /* 0x000fc800078eb8ff */
[----:B------:R-:W-:-:S07]  /*08f0*/  LOP3.LUT R28, R5, R3, R28, 0xfe, !PT ;  /* 0x00000003051c7212 */ /* 0x000fce00078efe1c */
.L_x_3346:
[----:B------:R-:W-:Y:S05]  /*0900*/  BSYNC B0 ;  /* 0x0000000000007941 */ /* 0x000fea0003800000 */
.L_x_3345:
        /* <DEDUP_REMOVED lines=21> */
.L_x_3352:
[----:B------:R-:W-:Y:S05]  /*0a60*/  BSYNC B1 ;  /* 0x0000000000017941 */ /* 0x000fea0003800000 */
.L_x_3351:
[----:B------:R-:W-:Y:S01]  /*0a70*/  IMAD.SHL.U32 R3, R3, 0x100000, RZ ;  /* 0x0010000003037824 */ /* 0x000fe200078e00ff */
[----:B------:R-:W-:-:S04]  /*0a80*/  LEA R2, R2, 0x3b800000, 0x17 ;  /* 0x3b80000002027811 */ /* 0x000fc800078eb8ff */
[----:B------:R-:W-:-:S07]  /*0a90*/  LOP3.LUT R27, R2, R3, R27, 0xfe, !PT ;  /* 0x00000003021b7212 */ /* 0x000fce00078efe1b */
.L_x_3350:
[----:B------:R-:W-:Y:S05]  /*0aa0*/  BSYNC B0 ;  /* 0x0000000000007941 */ /* 0x000fea0003800000 */
.L_x_3349:
        /* <DEDUP_REMOVED lines=23> */
.L_x_3336:
        /* <DEDUP_REMOVED lines=8> */
.L_x_3370:
        /* <DEDUP_REMOVED lines=31> */
.L_x_3357:
[----:B------:R-:W-:Y:S05]  /*0e90*/  BSYNC B1 ;  /* 0x0000000000017941 */ /* 0x000fea0003800000 */
.L_x_3356:
[----:B------:R-:W-:Y:S01]  /*0ea0*/  LEA R10, R7, 0x3b800000, 0x17 ;  /* 0x3b800000070a7811 */ /* 0x000fe200078eb8ff */
[----:B------:R-:W-:-:S05]  /*0eb0*/  IMAD.SHL.U32 R7, R9, 0x100000, RZ ;  /* 0x0010000009077824 */ /* 0x000fca00078e00ff */
[----:B------:R-:W-:-:S07]  /*0ec0*/  LOP3.LUT R7, R10, R7, R11, 0xfe, !PT ;  /* 0x000000070a077212 */ /* 0x000fce00078efe0b */
.L_x_3355:
[----:B------:R-:W-:Y:S05]  /*0ed0*/  BSYNC B0 ;  /* 0x0000000000007941 */ /* 0x000fea0003800000 */
.L_x_3354:
        /* <DEDUP_REMOVED lines=21> */
.L_x_3361:
[----:B------:R-:W-:Y:S05]  /*1030*/  BSYNC B1 ;  /* 0x0000000000017941 */ /* 0x000fea0003800000 */
.L_x_3360:
[----:B------:R-:W-:Y:S01]  /*1040*/  LEA R9, R6, 0x3b800000, 0x17 ;  /* 0x3b80000006097811 */ /* 0x000fe200078eb8ff */
[----:B------:R-:W-:-:S05]  /*1050*/  IMAD.SHL.U32 R6, R8, 0x100000, RZ ;  /* 0x0010000008067824 */ /* 0x000fca00078e00ff */
[----:B------:R-:W-:-:S07]  /*1060*/  LOP3.LUT R6, R9, R6, R10, 0xfe, !PT ;  /* 0x0000000609067212 */ /* 0x000fce00078efe0a */
.L_x_3359:
[----:B------:R-:W-:Y:S05]  /*1070*/  BSYNC B0 ;  /* 0x0000000000007941 */ /* 0x000fea0003800000 */
.L_x_3358:
        /* <DEDUP_REMOVED lines=22> */
.L_x_3365:
[----:B------:R-:W-:Y:S05]  /*11e0*/  BSYNC B1 ;  /* 0x0000000000017941 */ /* 0x000fea0003800000 */
.L_x_3364:
[----:B------:R-:W-:Y:S01]  /*11f0*/  IMAD.SHL.U32 R4, R4, 0x100000, RZ ;  /* 0x0010000004047824 */ /* 0x000fe200078e00ff */
[----:B------:R-:W-:-:S04]  /*1200*/  LEA R9, R9, 0x3b800000, 0x17 ;  /* 0x3b80000009097811 */ /* 0x000fc800078eb8ff */
[----:B------:R-:W-:-:S07]  /*1210*/  LOP3.LUT R9, R9, R4, R12, 0xfe, !PT ;  /* 0x0000000409097212 */ /* 0x000fce00078efe0c */
.L_x_3363:
[----:B------:R-:W-:Y:S05]  /*1220*/  BSYNC B0 ;  /* 0x0000000000007941 */ /* 0x000fea0003800000 */
.L_x_3362:
        /* <DEDUP_REMOVED lines=21> */
.L_x_3369:
[----:B------:R-:W-:Y:S05]  /*1380*/  BSYNC B1 ;  /* 0x0000000000017941 */ /* 0x000fea0003800000 */
.L_x_3368:
[----:B------:R-:W-:Y:S01]  /*1390*/  IMAD.SHL.U32 R5, R5, 0x100000, RZ ;  /* 0x0010000005057824 */ /* 0x000fe200078e00ff */
[----:B------:R-:W-:-:S04]  /*13a0*/  LEA R11, R4, 0x3b800000, 0x17 ;  /* 0x3b800000040b7811 */ /* 0x000fc800078eb8ff */
[----:B------:R-:W-:-:S07]  /*13b0*/  LOP3.LUT R8, R11, R5, R10, 0xfe, !PT ;  /* 0x000000050b087212 */ /* 0x000fce00078efe0a */
.L_x_3367:
[----:B------:R-:W-:Y:S05]  /*13c0*/  BSYNC B0 ;  /* 0x0000000000007941 */ /* 0x000fea0003800000 */
.L_x_3366:
        /* <DEDUP_REMOVED lines=20> */
.L_x_3371:
        /* <DEDUP_REMOVED lines=15> */
.L_x_8015:


//--------------------- .text._ZN2at6native55_GLOBAL__N__de093ff9_22_ForeachBinaryOpList_cu_a911ec4325multi_tensor_apply_kernelINS1_18TensorListMetadataILi2EEENS1_11CopyFunctorIaN3c1013Float8_e4m3fnELi2ELi1ELi1EEEJNS0_4CopyIaS7_EEEEEvT_T0_DpT1_ --------------------------
	.section	.text._ZN2at6native55_GLOBAL__N__de093ff9_22_ForeachBinaryOpList_cu_a911ec4325multi_tensor_apply_kernelINS1_18TensorListMetadataILi2EEENS1_11CopyFunctorIaN3c1013Float8_e4m3fnELi2ELi1ELi1EEEJNS0_4CopyIaS7_EEEEEvT_T0_DpT1_,"ax",@progbits
	.align	128
.text._ZN2at6native55_GLOBAL__N__de093ff9_22_ForeachBinaryOpList_cu_a911ec4325multi_tensor_apply_kernelINS1_18TensorListMetadataILi2EEENS1_11CopyFunctorIaN3c1013Float8_e4m3fnELi2ELi1ELi1EEEJNS0_4CopyIaS7_EEEEEvT_T0_DpT1_:
        .type           _ZN2at6native55_GLOBAL__N__de093ff9_22_ForeachBinaryOpList_cu_a911ec4325multi_tensor_apply_kernelINS1_18TensorListMetadataILi2EEENS1_11CopyFunctorIaN3c1013Float8_e4m3fnELi2ELi1ELi1EEEJNS0_4CopyIaS7_EEEEEvT_T0_DpT1_,@function
        .size           _ZN2at6native55_GLOBAL__N__de093ff9_22_ForeachBinaryOpList_cu_a911ec4325multi_tensor_apply_kernelINS1_18TensorListMetadataILi2EEENS1_11CopyFunctorIaN3c1013Float8_e4m3fnELi2ELi1ELi1EEEJNS0_4CopyIaS7_EEEEEvT_T0_DpT1_,(.L_x_8016 - _ZN2at6native55_GLOBAL__N__de093ff9_22_ForeachBinaryOpList_cu_a911ec4325multi_tensor_apply_kernelINS1_18TensorListMetadataILi2EEENS1_11CopyFunctorIaN3c1013Float8_e4m3fnELi2ELi1ELi1EEEJNS0_4CopyIaS7_EEEEEvT_T0_DpT1_)
        .other          _ZN2at6native55_GLOBAL__N__de093ff9_22_ForeachBinaryOpList_cu_a911ec4325multi_tensor_apply_kernelINS1_18TensorListMetadataILi2EEENS1_11CopyFunctorIaN3c1013Float8_e4m3fnELi2ELi1ELi1EEEJNS0_4CopyIaS7_EEEEEvT_T0_DpT1_,@"STO_CUDA_ENTRY STV_DEFAULT"
_ZN2at6native55_GLOBAL__N__de093ff9_22_ForeachBinaryOpList_cu_a911ec4325multi_tensor_apply_kernelINS1_18TensorListMetadataILi2EEENS1_11CopyFunctorIaN3c1013Float8_e4m3fnELi2ELi1ELi1EEEJNS0_4CopyIaS7_EEEEEvT_T0_DpT1_:
        /* <DEDUP_REMOVED lines=30> */
.L_x_3381:
        /* <DEDUP_REMOVED lines=57> */
[----:B------:R-:W-:-:S04]  /*0570*/  IADD3 R2, P0, R19, UR13, RZ ;  /* 0x0000000d13027c10 */ /* 0x000fc8000ff1e0ff */
[----:B------:R-:W0:Y:S01]  /*0580*/  F2I.FTZ.TRUNC.NTZ R5, R5 ;  /* 0x0000000500057305 */ /* 0x000e22000021f100 */
[----:B------:R-:W-:-:S05]  /*0590*/  IADD3.X R3, R24, UR8, RZ, P0, !PT ;  /* 0x0000000818037c10 */ /* 0x000fca00087fe4ff */
[----:B0-----:R1:W-:Y:S03]  /*05a0*/  STG.E.U8 desc[UR10][R2.64], R5 ;  /* 0x0000000502007986 */ /* 0x0013e6000c10110a */
.L_x_3374:
[----:B------:R-:W-:Y:S05]  /*05b0*/  BSYNC B0 ;  /* 0x0000000000007941 */ /* 0x000fea0003800000 */
.L_x_3373:
        /* <DEDUP_REMOVED lines=12> */
[----:B------:R-:W-:Y:S02]  /*0680*/  SEL R4, R4, RZ, P0 ;  /* 0x000000ff04047207 */ /* 0x000fe40000000000 */
[----:B------:R-:W-:-:S03]  /*0690*/  IADD3 R18, P0, R18, UR13, RZ ;  /* 0x0000000d12127c10 */ /* 0x000fc6000ff1e0ff */
[----:B------:R-:W-:Y:S01]  /*06a0*/  IMAD R7, R4, R7, 0x3c000000 ;  /* 0x3c00000004077424 */ /* 0x000fe200078e0207 */
[----:B------:R-:W-:Y:S02]  /*06b0*/  SHF.L.U32 R4, R3, R4, RZ ;  /* 0x0000000403047219 */ /* 0x000fe400000006ff */
[----:B------:R-:W-:Y:S02]  /*06c0*/  SHF.R.S32.HI R3, RZ, 0x1f, R6 ;  /* 0x0000001fff037819 */ /* 0x000fe40000011406 */
[----:B------:R-:W-:Y:S02]  /*06d0*/  LEA.HI R4, R4, R7, RZ, 0x1c ;  /* 0x0000000704047211 */ /* 0x000fe400078fe0ff */
[----:B------:R-:W-:Y:S02]  /*06e0*/  IADD3.X R19, R23, UR8, RZ, P0, !PT ;  /* 0x0000000817137c10 */ /* 0x000fe400087fe4ff */
[----:B------:R-:W-:-:S04]  /*06f0*/  LOP3.LUT R4, R4, 0x7f800000, R5, 0xf8, !PT ;  /* 0x7f80000004047812 */ /* 0x000fc800078ef805 */
[----:B------:R-:W-:-:S04]  /*0700*/  LOP3.LUT R3, R4, R3, RZ, 0x30, !PT ;  /* 0x0000000304037212 */ /* 0x000fc800078e30ff */
[----:B------:R-:W-:-:S06]  /*0710*/  LOP3.LUT R3, R3, 0x80000000, R2, 0xf8, !PT ;  /* 0x8000000003037812 */ /* 0x000fcc00078ef802 */
[----:B------:R-:W0:Y:S02]  /*0720*/  F2I.FTZ.TRUNC.NTZ R3, R3 ;  /* 0x0000000300037305 */ /* 0x000e24000021f100 */
[----:B0-----:R2:W-:Y:S02]  /*0730*/  STG.E.U8 desc[UR10][R18.64], R3 ;  /* 0x0000000312007986 */ /* 0x0015e4000c10110a */
.L_x_3376:
[----:B------:R-:W-:Y:S05]  /*0740*/  BSYNC B0 ;  /* 0x0000000000007941 */ /* 0x000fea0003800000 */
.L_x_3375:
        /* <DEDUP_REMOVED lines=24> */
.L_x_3378:
[----:B------:R-:W-:Y:S05]  /*08d0*/  BSYNC B0 ;  /* 0x0000000000007941 */ /* 0x000fea0003800000 */
.L_x_3377:
[----:B------:R-:W-:Y:S04]  /*08e0*/  BSSY B0, `(.L_x_3379) ;  /* 0x0000018000007945 */ /* 0x000fe80003800000 */
[----:B------:R-:W-:Y:S05]  /*08f0*/  @!P3 BRA `(.L_x_3380) ;  /* 0x000000000058b947 */ /* 0x000fea0003800000 */
[----:B01-3-5:R-:W-:Y:S02]  /*0900*/  IMAD.SHL.U32 R2, R14, 0x1000000, RZ ;  /* 0x010000000e027824 */ /* 0x02bfe400078e00ff */
[----:B------:R-:W-:-:S03]  /*0910*/  IMAD.MOV.U32 R7, RZ, RZ, -0x800000 ;  /* 0xff800000ff077424 */ /* 0x000fc600078e00ff */
[----:B--2---:R-:W-:-:S04]  /*0920*/  LOP3.LUT R3, R2, 0x7f000000, RZ, 0xc0, !PT ;  /* 0x7f00000002037812 */ /* 0x004fc800078ec0ff */
        /* <DEDUP_REMOVED lines=19> */
.L_x_3380:
[----:B------:R-:W-:Y:S05]  /*0a60*/  BSYNC B0 ;  /* 0x0000000000007941 */ /* 0x000fea0003800000 */
.L_x_3379:
        /* <DEDUP_REMOVED lines=11> */
.L_x_3372:
        /* <DEDUP_REMOVED lines=8> */
.L_x_3382:
[C---:B------:R-:W-:Y:S01]  /*0ba0*/  IMAD.SHL.U32 R2, R3.reuse, 0x4, RZ ;  /* 0x0000000403027824 */ /* 0x040fe200078e00ff */
[----:B------:R-:W-:-:S04]  /*0bb0*/  SHF.L.U64.HI R15, R3, 0x2, R0 ;  /* 0x00000002030f7819 */ /* 0x000fc80000010200 */
[----:B------:R-:W-:-:S04]  /*0bc0*/  IADD3 R8, P0, R2, UR14, RZ ;  /* 0x0000000e02087c10 */ /* 0x000fc8000ff1e0ff */
[----:B------:R-:W-:-:S05]  /*0bd0*/  IADD3.X R9, R15, UR4, RZ, P0, !PT ;  /* 0x000000040f097c10 */ /* 0x000fca00087fe4ff */
[----:B------:R-:W2:Y:S01]  /*0be0*/  LDG.E R8, desc[UR10][R8.64] ;  /* 0x0000000a08087981 */ /* 0x000ea2000c1e1900 */
[----:B0-----:R-:W-:Y:S01]  /*0bf0*/  IMAD.MOV.U32 R11, RZ, RZ, -0x800000 ;  /* 0xff800000ff0b7424 */ /* 0x001fe200078e00ff */
        /* <DEDUP_REMOVED lines=23> */
[----:B0-----:R-:W-:Y:S01]  /*0d70*/  IADD3 R17, -R17, 0x1f, RZ ;  /* 0x0000001f11117810 */ /* 0x001fe20007ffe1ff */
[----:B------:R-:W-:Y:S01]  /*0d80*/  IMAD R19, R18, R11, 0x3c000000 ;  /* 0x3c00000012137424 */ /* 0x000fe200078e020b */
[----:B------:R-:W-:Y:S02]  /*0d90*/  SHF.L.U32 R18, R10, R18, RZ ;  /* 0x000000120a127219 */ /* 0x000fe400000006ff */
[C---:B------:R-:W-:Y:S01]  /*0da0*/  ISETP.GT.U32.AND P2, PT, R17.reuse, 0x4, PT ;  /* 0x000000041100780c */ /* 0x040fe20003f44070 */
[----:B------:R-:W-:Y:S01]  /*0db0*/  VIADD R17, R17, 0xfffffffc ;  /* 0xfffffffc11117836 */ /* 0x000fe20000000000 */
[----:B------:R-:W-:-:S02]  /*0dc0*/  SEL R14, R14, RZ, P0 ;  /* 0x000000ff0e0e7207 */ /* 0x000fc40000000000 */
[----:B------:R-:W-:Y:S02]  /*0dd0*/  LEA.HI R19, R18, R19, RZ, 0x1c ;  /* 0x0000001312137211 */ /* 0x000fe400078fe0ff */
[----:B-1----:R-:W-:Y:S02]  /*0de0*/  IADD3 R18, -R13, 0x1f, RZ ;  /* 0x0000001f0d127810 */ /* 0x002fe40007ffe1ff */
[----:B------:R-:W-:Y:S01]  /*0df0*/  SEL R20, R17, RZ, P2 ;  /* 0x000000ff11147207 */ /* 0x000fe20001000000 */
[----:B------:R-:W-:Y:S01]  /*0e00*/  IMAD R17, R14, R11, 0x3c000000 ;  /* 0x3c0000000e117424 */ /* 0x000fe200078e020b */
[C---:B------:R-:W-:Y:S01]  /*0e10*/  SHF.L.U32 R16, R12.reuse, R14, RZ ;  /* 0x0000000e0c107219 */ /* 0x040fe200000006ff */
        /* <DEDUP_REMOVED lines=15> */
[----:B------:R-:W-:Y:S01]  /*0f10*/  LOP3.LUT R17, R17, R12, RZ, 0x30, !PT ;  /* 0x0000000c11117212 */ /* 0x000fe200078e30ff */
[C---:B------:R-:W-:Y:S01]  /*0f20*/  VIADD R11, R7.reuse, 0x1000000 ;  /* 0x01000000070b7836 */ /* 0x040fe20000000000 */
[----:B------:R-:W-:Y:S01]  /*0f30*/  SHF.R.S32.HI R16, RZ, 0x8, R16 ;  /* 0x00000008ff107819 */ /* 0x000fe20000011410 */
[----:B------:R-:W-:Y:S01]  /*0f40*/  VIADD R7, R7, 0xffffffff ;  /* 0xffffffff07077836 */ /* 0x000fe20000000000 */
[----:B------:R-:W-:Y:S02]  /*0f50*/  LOP3.LUT R17, R17, 0x80000000, R4, 0xf8, !PT ;  /* 0x8000000011117812 */ /* 0x000fe400078ef804 */
[----:B------:R-:W-:Y:S01]  /*0f60*/  SHF.R.S32.HI R4, RZ, 0x8, R11 ;  /* 0x00000008ff047819 */ /* 0x000fe2000001140b */
[----:B------:R-:W-:Y:S01]  /*0f70*/  VIADD R11, R9, 0x1000000 ;  /* 0x01000000090b7836 */ /* 0x000fe20000000000 */
[----:B------:R-:W-:-:S02]  /*0f80*/  LOP3.LUT R19, R19, 0x7f800000, R16, 0xf8, !PT ;  /* 0x7f80000013137812 */ /* 0x000fc400078ef810 */
[C---:B------:R-:W-:Y:S01]  /*0f90*/  SHF.L.U32 R18, R9.reuse, R18, RZ ;  /* 0x0000001209127219 */ /* 0x040fe200000006ff */
[----:B------:R-:W-:Y:S01]  /*0fa0*/  VIADD R9, R9, 0xffffffff ;  /* 0xffffffff09097836 */ /* 0x000fe20000000000 */
[----:B------:R-:W-:Y:S01]  /*0fb0*/  SHF.R.S32.HI R10, RZ, 0x1f, R10 ;  /* 0x0000001fff0a7819 */ /* 0x000fe2000001140a */
[----:B------:R-:W-:Y:S01]  /*0fc0*/  F2I.FTZ.TRUNC.NTZ R17, R17 ;  /* 0x0000001100117305 */ /* 0x000fe2000021f100 */
[----:B------:R-:W-:Y:S02]  /*0fd0*/  LEA.HI R18, R18, R21, RZ, 0x1c ;  /* 0x0000001512127211 */ /* 0x000fe400078fe0ff */
[----:B------:R-:W-:Y:S02]  /*0fe0*/  LOP3.LUT R10, R19, R10, RZ, 0x30, !PT ;  /* 0x0000000a130a7212 */ /* 0x000fe400078e30ff */
[----:B------:R-:W-:Y:S02]  /*0ff0*/  LOP3.LUT R4, R13, 0x7f800000, R4, 0xf8, !PT ;  /* 0x7f8000000d047812 */ /* 0x000fe400078ef804 */
[----:B------:R-:W-:-:S02]  /*1000*/  SHF.R.S32.HI R11, RZ, 0x8, R11 ;  /* 0x00000008ff0b7819 */ /* 0x000fc4000001140b */
[----:B------:R-:W-:Y:S02]  /*1010*/  SHF.R.S32.HI R7, RZ, 0x1f, R7 ;  /* 0x0000001fff077819 */ /* 0x000fe40000011407 */
[----:B------:R-:W-:Y:S02]  /*1020*/  LOP3.LUT R10, R10, 0x80000000, R5, 0xf8, !PT ;  /* 0x800000000a0a7812 */ /* 0x000fe400078ef805 */
[----:B------:R-:W-:Y:S02]  /*1030*/  LOP3.LUT R18, R18, 0x7f800000, R11, 0xf8, !PT ;  /* 0x7f80000012127812 */ /* 0x000fe400078ef80b */
[----:B------:R-:W-:Y:S02]  /*1040*/  LOP3.LUT R7, R4, R7, RZ, 0x30, !PT ;  /* 0x0000000704077212 */ /* 0x000fe400078e30ff */
[----:B------:R-:W-:Y:S01]  /*1050*/  SHF.R.S32.HI R9, RZ, 0x1f, R9 ;  /* 0x0000001fff097819 */ /* 0x000fe20000011409 */
[----:B------:R-:W0:Y:S01]  /*1060*/  F2I.FTZ.TRUNC.NTZ R10, R10 ;  /* 0x0000000a000a7305 */ /* 0x000e22000021f100 */
[----:B------:R-:W-:-:S02]  /*1070*/  LOP3.LUT R7, R7, 0x80000000, R6, 0xf8, !PT ;  /* 0x8000000007077812 */ /* 0x000fc400078ef806 */
[----:B------:R-:W-:Y:S02]  /*1080*/  LOP3.LUT R9, R18, R9, RZ, 0x30, !PT ;  /* 0x0000000912097212 */ /* 0x000fe400078e30ff */
[----:B------:R-:W-:Y:S02]  /*1090*/  IADD3 R4, P0, R2, UR13, RZ ;  /* 0x0000000d02047c10 */ /* 0x000fe4000ff1e0ff */
[----:B------:R-:W-:Y:S01]  /*10a0*/  LOP3.LUT R9, R9, 0x80000000, R8, 0xf8, !PT ;  /* 0x8000000009097812 */ /* 0x000fe200078ef808 */
[----:B------:R-:W1:Y:S01]  /*10b0*/  F2I.FTZ.TRUNC.NTZ R7, R7 ;  /* 0x0000000700077305 */ /* 0x000e62000021f100 */
[----:B------:R-:W-:Y:S02]  /*10c0*/  IADD3.X R5, R15, UR8, RZ, P0, !PT ;  /* 0x000000080f057c10 */ /* 0x000fe400087fe4ff */
[----:B------:R-:W-:Y:S02]  /*10d0*/  IADD3 R3, P0, R3, UR5, RZ ;  /* 0x0000000503037c10 */ /* 0x000fe4000ff1e0ff */
[----:B0-----:R-:W-:-:S03]  /*10e0*/  PRMT R6, R10, 0x7604, R17 ;  /* 0x000076040a067816 */ /* 0x001fc60000000011 */
[----:B------:R-:W0:Y:S01]  /*10f0*/  F2I.FTZ.TRUNC.NTZ R9, R9 ;  /* 0x0000000900097305 */ /* 0x000e22000021f100 */
[C---:B------:R-:W-:Y:S01]  /*1100*/  IMAD.SHL.U32 R2, R3.reuse, 0x4, RZ ;  /* 0x0000000403027824 */ /* 0x040fe200078e00ff */
[----:B------:R-:W-:Y:S01]  /*1110*/  ISETP.LT.U32.AND P1, PT, R3, 0x4000, PT ;  /* 0x000040000300780c */ /* 0x000fe20003f21070 */
[----:B------:R-:W-:-:S03]  /*1120*/  IMAD.X R0, RZ, RZ, R0, P0 ;  /* 0x000000ffff007224 */ /* 0x000fc600000e0600 */
[----:B------:R-:W-:Y:S02]  /*1130*/  ISETP.GE.U32.AND P0, PT, R2, UR12, PT ;  /* 0x0000000c02007c0c */ /* 0x000fe4000bf06070 */
[----:B-1----:R-:W-:Y:S02]  /*1140*/  PRMT R6, R7, 0x7054, R6 ;  /* 0x0000705407067816 */ /* 0x002fe40000000006 */
[----:B------:R-:W-:Y:S02]  /*1150*/  SHF.L.U64.HI R2, R3, 0x2, R0 ;  /* 0x0000000203027819 */ /* 0x000fe40000010200 */
[----:B------:R-:W-:Y:S02]  /*1160*/  ISETP.LT.U32.AND.EX P1, PT, R0, RZ, PT, P1 ;  /* 0x000000ff0000720c */ /* 0x000fe40003f21110 */
[----:B------:R-:W-:Y:S02]  /*1170*/  ISETP.GE.AND.EX P0, PT, R2, UR6, PT, P0 ;  /* 0x0000000602007c0c */ /* 0x000fe4000bf06300 */
[----:B0-----:R-:W-:-:S05]  /*1180*/  PRMT R11, R9, 0x654, R6 ;  /* 0x00000654090b7816 */ /* 0x001fca0000000006 */
[----:B------:R0:W-:Y:S06]  /*1190*/  STG.E desc[UR10][R4.64], R11 ;  /* 0x0000000b04007986 */ /* 0x0001ec000c10190a */
[----:B------:R-:W-:Y:S05]  /*11a0*/  @!P0 BRA P1, `(.L_x_3382) ;  /* 0xfffffff8007c8947 */ /* 0x000fea000083ffff */
[----:B------:R-:W-:Y:S05]  /*11b0*/  EXIT ;  /* 0x000000000000794d */ /* 0x000fea0003800000 */
.L_x_3383:
        /* <DEDUP_REMOVED lines=12> */
.L_x_8016:


//--------------------- .text._ZN2at6native55_GLOBAL__N__de093ff9_22_ForeachBinaryOpList_cu_a911ec4325multi_tensor_apply_kernelINS1_18TensorListMetadataILi2EEENS1_11CopyFunctorIabLi2ELi1ELi1EEEJNS0_4CopyIabEEEEEvT_T0_DpT1_ --------------------------
	.section	.text._ZN2at6native55_GLOBAL__N__de093ff9_22_ForeachBinaryOpList_cu_a911ec4325multi_tensor_apply_kernelINS1_18TensorListMetadataILi2EEENS1_11CopyFunctorIabLi2ELi1ELi1EEEJNS0_4CopyIabEEEEEvT_T0_DpT1_,"ax",@progbits
	.align	128
.text._ZN2at6native55_GLOBAL__N__de093ff9_22_ForeachBinaryOpList_cu_a911ec4325multi_tensor_apply_kernelINS1_18TensorListMetadataILi2EEENS1_11CopyFunctorIabLi2ELi1ELi1EEEJNS0_4CopyIabEEEEEvT_T0_DpT1_:
        .type           _ZN2at6native55_GLOBAL__N__de093ff9_22_ForeachBinaryOpList_cu_a911ec4325multi_tensor_apply_kernelINS1_18TensorListMetadataILi2EEENS1_11CopyFunctorIabLi2ELi1ELi1EEEJNS0_4CopyIabEEEEEvT_T0_DpT1_,@function
        .size           _ZN2at6native55_GLOBAL__N__de093ff9_22_ForeachBinaryOpList_cu_a911ec4325multi_tensor_apply_kernelINS1_18TensorListMetadataILi2EEENS1_11CopyFunctorIabLi2ELi1ELi1EEEJNS0_4CopyIabEEEEEvT_T0_DpT1_,(.L_x_8017 - _ZN2at6native55_GLOBAL__N__de093ff9_22_ForeachBinaryOpList_cu_a911ec4325multi_tensor_apply_kernelINS1_18TensorListMetadataILi2EEENS1_11CopyFunctorIabLi2ELi1ELi1EEEJNS0_4CopyIabEEEEEvT_T0_DpT1_)
        .other          _ZN2at6native55_GLOBAL__N__de093ff9_22_ForeachBinaryOpList_cu_a911ec4325multi_tensor_apply_kernelINS1_18TensorListMetadataILi2EEENS1_11CopyFunctorIabLi2ELi1ELi1EEEJNS0_4CopyIabEEEEEvT_T0_DpT1_,@"STO_CUDA_ENTRY STV_DEFAULT"
_ZN2at6native55_GLOBAL__N__de093ff9_22_ForeachBinaryOpList_cu_a911ec4325multi_tensor_apply_kernelINS1_18TensorListMetadataILi2EEENS1_11CopyFunctorIabLi2ELi1ELi1EEEJNS0_4CopyIabEEEEEvT_T0_DpT1_:
        /* <DEDUP_REMOVED lines=28> */
.L_x_3385:
[----:B0-----:R-:W-:Y:S01]  /*01c0*/  IADD3 R26, P0, R7, R20, RZ ;  /* 0x00000014071a7210 */ /* 0x001fe20007f1e0ff */
[----:B-1----:R-:W-:-:S03]  /*01d0*/  IMAD R13, R8, 0x3, RZ ;  /* 0x00000003080d7824 */ /* 0x002fc600078e02ff */
[----:B--2---:R-:W-:Y:S01]  /*01e0*/  IADD3 R24, P1, R8, R26, RZ ;  /* 0x0000001a08187210 */ /* 0x004fe20007f3e0ff */
        /* <DEDUP_REMOVED lines=26> */
[----:B------:R0:W2:Y:S01]  /*0390*/  @P0 LDG.E.U8 R11, desc[UR4][R14.64] ;  /* 0x000000040e0b0981 */ /* 0x0000a2000c1e1100 */
[----:B------:R-:W-:-:S03]  /*03a0*/  @P2 IADD3 R16, P5, R13, R0, RZ ;  /* 0x000000000d102210 */ /* 0x000fc60007fbe0ff */
[----:B------:R-:W3:Y:S02]  /*03b0*/  @P1 LDG.E.U8 R12, desc[UR4][R18.64] ;  /* 0x00000004120c1981 */ /* 0x000ee4000c1e1100 */
[----:B------:R-:W-:Y:S01]  /*03c0*/  @P2 IMAD.X R17, R27, 0x1, R4, P5 ;  /* 0x000000011b112824 */ /* 0x000fe200028e0604 */
[----:B0-----:R-:W-:-:S04]  /*03d0*/  @P4 IADD3 R14, P3, R25, R0, RZ ;  /* 0x00000000190e4210 */ /* 0x001fc80007f7e0ff */
[----:B------:R0:W4:Y:S01]  /*03e0*/  @P2 LDG.E.U8 R10, desc[UR4][R16.64] ;  /* 0x00000004100a2981 */ /* 0x000122000c1e1100 */
[----:B------:R-:W-:-:S05]  /*03f0*/  @P4 IMAD.X R15, R29, 0x1, R4, P3 ;  /* 0x000000011d0f4824 */ /* 0x000fca00018e0604 */
[----:B------:R-:W5:Y:S01]  /*0400*/  @P4 LDG.E.U8 R9, desc[UR4][R14.64] ;  /* 0x000000040e094981 */ /* 0x000f62000c1e1100 */
[----:B0-----:R-:W-:-:S05]  /*0410*/  @P0 IADD3 R16, P3, R26, R3, RZ ;  /* 0x000000031a100210 */ /* 0x001fca0007f7e0ff */
[--C-:B------:R-:W-:Y:S01]  /*0420*/  @P0 IMAD.X R17, R22, 0x1, R5.reuse, P3 ;  /* 0x0000000116110824 */ /* 0x100fe200018e0605 */
[-C--:B------:R-:W-:Y:S02]  /*0430*/  @P1 IADD3 R24, P3, R24, R3.reuse, RZ ;  /* 0x0000000318181210 */ /* 0x080fe40007f7e0ff */
[-C--:B------:R-:W-:Y:S02]  /*0440*/  @P4 IADD3 R28, P5, R25, R3.reuse, RZ ;  /* 0x00000003191c4210 */ /* 0x080fe40007fbe0ff */
[----:B------:R-:W-:Y:S01]  /*0450*/  @P2 IADD3 R18, P6, R13, R3, RZ ;  /* 0x000000030d122210 */ /* 0x000fe20007fde0ff */
[----:B------:R-:W-:Y:S02]  /*0460*/  @P1 IMAD.X R25, R21, 0x1, R5, P3 ;  /* 0x0000000115191824 */ /* 0x000fe400018e0605 */
[----:B------:R-:W-:Y:S02]  /*0470*/  IMAD.MOV.U32 R21, RZ, RZ, R23 ;  /* 0x000000ffff157224 */ /* 0x000fe400078e0017 */
[----:B------:R-:W-:-:S02]  /*0480*/  @P4 IMAD.X R29, R29, 0x1, R5, P5 ;  /* 0x000000011d1d4824 */ /* 0x000fc400028e0605 */
[----:B------:R-:W-:Y:S02]  /*0490*/  @P2 IMAD.X R19, R27, 0x1, R5, P6 ;  /* 0x000000011b132824 */ /* 0x000fe400030e0605 */
[----:B------:R-:W-:-:S04]  /*04a0*/  IMAD.WIDE.U32 R20, R8, 0x4, R20 ;  /* 0x0000000408147825 */ /* 0x000fc800078e0014 */
[----:B------:R-:W-:Y:S01]  /*04b0*/  IMAD.MOV.U32 R23, RZ, RZ, R21 ;  /* 0x000000ffff177224 */ /* 0x000fe200078e0015 */
[----:B--2---:R2:W-:Y:S01]  /*04c0*/  @P0 STG.E.U8 desc[UR4][R16.64], R11 ;  /* 0x0000000b10000986 */ /* 0x0045e2000c101104 */
[----:B------:R-:W-:-:S03]  /*04d0*/  ISETP.GE.U32.AND P0, PT, R20, 0x10000, PT ;  /* 0x000100001400780c */ /* 0x000fc60003f06070 */
[----:B---3--:R2:W-:Y:S01]  /*04e0*/  @P1 STG.E.U8 desc[UR4][R24.64], R12 ;  /* 0x0000000c18001986 */ /* 0x0085e2000c101104 */
[----:B------:R-:W-:Y:S02]  /*04f0*/  ISETP.LT.U32.AND P1, PT, R20, R2, PT ;  /* 0x000000021400720c */ /* 0x000fe40003f21070 */
[C---:B------:R-:W-:Y:S02]  /*0500*/  ISETP.GE.U32.AND.EX P0, PT, R21.reuse, RZ, PT, P0 ;  /* 0x000000ff1500720c */ /* 0x040fe40003f06100 */
[----:B------:R-:W-:Y:S01]  /*0510*/  ISETP.LT.AND.EX P1, PT, R21, R6, PT, P1 ;  /* 0x000000061500720c */ /* 0x000fe20003f21310 */
[----:B-----5:R2:W-:Y:S04]  /*0520*/  @P4 STG.E.U8 desc[UR4][R28.64], R9 ;  /* 0x000000091c004986 */ /* 0x0205e8000c101104 */
[----:B----4-:R2:W-:Y:S08]  /*0530*/  @P2 STG.E.U8 desc[UR4][R18.64], R10 ;  /* 0x0000000a12002986 */ /* 0x0105f0000c101104 */
[----:B------:R-:W-:Y:S05]  /*0540*/  @!P0 BRA P1, `(.L_x_3385) ;  /* 0xfffffffc001c8947 */ /* 0x000fea000083ffff */
[----:B------:R-:W-:Y:S05]  /*0550*/  EXIT ;  /* 0x000000000000794d */ /* 0x000fea0003800000 */
.L_x_3384:
        /* <DEDUP_REMOVED lines=8> */
.L_x_3386:
[C---:B0-----:R-:W-:Y:S01]  /*05e0*/  IMAD.SHL.U32 R10, R12.reuse, 0x4, RZ ;  /* 0x000000040c0a7824 */ /* 0x041fe200078e00ff */
[----:B------:R-:W-:-:S04]  /*05f0*/  SHF.L.U64.HI R7, R12, 0x2, R13 ;  /* 0x000000020c077819 */ /* 0x000fc8000001020d */
[----:B------:R-:W-:-:S05]  /*0600*/  IADD3 R8, P0, R10, R0, RZ ;  /* 0x000000000a087210 */ /* 0x000fca0007f1e0ff */
[----:B------:R-:W-:-:S06]  /*0610*/  IMAD.X R9, R7, 0x1, R4, P0 ;  /* 0x0000000107097824 */ /* 0x000fcc00000e0604 */
[----:B------:R-:W2:Y:S01]  /*0620*/  LDG.E R9, desc[UR4][R8.64] ;  /* 0x0000000408097981 */ /* 0x000ea2000c1e1900 */
        /* <DEDUP_REMOVED lines=10> */
[----:B--2---:R0:W-:-:S12]  /*06d0*/  STG.E desc[UR4][R10.64], R9 ;  /* 0x000000090a007986 */ /* 0x0041d8000c101904 */
[----:B------:R-:W-:Y:S05]  /*06e0*/  @!P0 BRA P1, `(.L_x_3386) ;  /* 0xfffffffc00bc8947 */ /* 0x000fea000083ffff */
[----:B------:R-:W-:Y:S05]  /*06f0*/  EXIT ;  /* 0x000000000000794d */ /* 0x000fea0003800000 */
.L_x_3387:
        /* <DEDUP_REMOVED lines=16> */
.L_x_8017:


//--------------------- .text._ZN2at6native55_GLOBAL__N__de093ff9_22_ForeachBinaryOpList_cu_a911ec4325multi_tensor_apply_kernelINS1_18TensorListMetadataILi2EEENS1_11CopyFunctorIaN3c108BFloat16ELi2ELi1ELi1EEEJNS0_4CopyIaS7_EEEEEvT_T0_DpT1_ --------------------------
	.section	.text._ZN2at6native55_GLOBAL__N__de093ff9_22_ForeachBinaryOpList_cu_a911ec4325multi_tensor_apply_kernelINS1_18TensorListMetadataILi2EEENS1_11CopyFunctorIaN3c108BFloat16ELi2ELi1ELi1EEEJNS0_4CopyIaS7_EEEEEvT_T0_DpT1_,"ax",@progbits
	.align	128
.text._ZN2at6native55_GLOBAL__N__de093ff9_22_ForeachBinaryOpList_cu_a911ec4325multi_tensor_apply_kernelINS1_18TensorListMetadataILi2EEENS1_11CopyFunctorIaN3c108BFloat16ELi2ELi1ELi1EEEJNS0_4CopyIaS7_EEEEEvT_T0_DpT1_:
        .type           _ZN2at6native55_GLOBAL__N__de093ff9_22_ForeachBinaryOpList_cu_a911ec4325multi_tensor_apply_kernelINS1_18TensorListMetadataILi2EEENS1_11CopyFunctorIaN3c108BFloat16ELi2ELi1ELi1EEEJNS0_4CopyIaS7_EEEEEvT_T0_DpT1_,@function
        .size           _ZN2at6native55_GLOBAL__N__de093ff9_22_ForeachBinaryOpList_cu_a911ec4325multi_tensor_apply_kernelINS1_18TensorListMetadataILi2EEENS1_11CopyFunctorIaN3c108BFloat16ELi2ELi1ELi1EEEJNS0_4CopyIaS7_EEEEEvT_T0_DpT1_,(.L_x_8018 - _ZN2at6native55_GLOBAL__N__de093ff9_22_ForeachBinaryOpList_cu_a911ec4325multi_tensor_apply_kernelINS1_18TensorListMetadataILi2EEENS1_11CopyFunctorIaN3c108BFloat16ELi2ELi1ELi1EEEJNS0_4CopyIaS7_EEEEEvT_T0_DpT1_)
        .other          _ZN2at6native55_GLOBAL__N__de093ff9_22_ForeachBinaryOpList_cu_a911ec4325multi_tensor_apply_kernelINS1_18TensorListMetadataILi2EEENS1_11CopyFunctorIaN3c108BFloat16ELi2ELi1ELi1EEEJNS0_4CopyIaS7_EEEEEvT_T0_DpT1_,@"STO_CUDA_ENTRY STV_DEFAULT"
_ZN2at6native55_GLOBAL__N__de093ff9_22_ForeachBinaryOpList_cu_a911ec4325multi_tensor_apply_kernelINS1_18TensorListMetadataILi2EEENS1_11CopyFunctorIaN3c108BFloat16ELi2ELi1ELi1EEEJNS0_4CopyIaS7_EEEEEvT_T0_DpT1_:
        /* <DEDUP_REMOVED lines=29> */
.L_x_3389:
        /* <DEDUP_REMOVED lines=9> */
[----:B------:R-:W-:-:S02]  /*0260*/  ISETP.LT.AND.EX P1, PT, R22, R4, !P1, P0 ;  /* 0x000000041600720c */ /* 0x000fc40004f21300 */
[C---:B------:R-:W-:Y:S01]  /*0270*/  ISETP.GE.U32.AND P2, PT, R29.reuse, 0x10000, PT ;  /* 0x000100001d00780c */ /* 0x040fe20003f46070 */
[--C-:B------:R-:W-:Y:S01]  /*0280*/  IMAD.X R26, RZ, RZ, R22.reuse, P4 ;  /* 0x000000ffff1a7224 */ /* 0x100fe200020e0616 */
[----:B------:R-:W-:Y:S02]  /*0290*/  IADD3 R27, P5, R14, R25, RZ ;  /* 0x000000190e1b7210 */ /* 0x000fe40007fbe0ff */
[----:B------:R-:W-:Y:S02]  /*02a0*/  ISETP.LT.U32.AND P0, PT, R29, R0, PT ;  /* 0x000000001d00720c */ /* 0x000fe40003f01070 */
[----:B------:R-:W-:Y:S01]  /*02b0*/  ISETP.GE.U32.AND.EX P2, PT, R11, RZ, PT, P2 ;  /* 0x000000ff0b00720c */ /* 0x000fe20003f46120 */
[----:B------:R-:W-:Y:S01]  /*02c0*/  IMAD.X R24, RZ, RZ, R22, P5 ;  /* 0x000000ffff187224 */ /* 0x000fe200028e0616 */
[----:B------:R-:W-:Y:S02]  /*02d0*/  ISETP.GE.U32.AND P3, PT, R21, 0x10000, PT ;  /* 0x000100001500780c */ /* 0x000fe40003f66070 */
[----:B------:R-:W-:-:S02]  /*02e0*/  ISETP.LT.AND.EX P0, PT, R11, R4, !P2, P0 ;  /* 0x000000040b00720c */ /* 0x000fc40005701300 */
[----:B------:R-:W-:Y:S02]  /*02f0*/  ISETP.LT.U32.AND P4, PT, R21, R0, PT ;  /* 0x000000001500720c */ /* 0x000fe40003f81070 */
[C---:B------:R-:W-:Y:S02]  /*0300*/  ISETP.GE.U32.AND.EX P3, PT, R26.reuse, RZ, PT, P3 ;  /* 0x000000ff1a00720c */ /* 0x040fe40003f66130 */
[----:B------:R-:W-:Y:S02]  /*0310*/  ISETP.GE.U32.AND P2, PT, R27, 0x10000, PT ;  /* 0x000100001b00780c */ /* 0x000fe40003f46070 */
        /* <DEDUP_REMOVED lines=12> */
[----:B------:R-:W-:-:S03]  /*03e0*/  @P2 LEA R18, P3, R27, R12, 0x1 ;  /* 0x0000000c1b122211 */ /* 0x000fc600078608ff */
[----:B------:R-:W4:Y:S01]  /*03f0*/  @P4 LDG.E.U16 R7, desc[UR4][R14.64] ;  /* 0x000000040e074981 */ /* 0x000f22000c1e1500 */
[----:B------:R-:W-:-:S05]  /*0400*/  @P2 LEA.HI.X R19, R27, R13, R24, 0x1, P3 ;  /* 0x0000000d1b132211 */ /* 0x000fca00018f0c18 */
[----:B------:R0:W5:Y:S01]  /*0410*/  @P2 LDG.E.U16 R8, desc[UR4][R18.64] ;  /* 0x0000000412082981 */ /* 0x000162000c1e1500 */
[----:B-1----:R-:W-:-:S05]  /*0420*/  @P1 IADD3 R16, P3, R25, R2, RZ ;  /* 0x0000000219101210 */ /* 0x002fca0007f7e0ff */
[----:B------:R-:W-:Y:S01]  /*0430*/  @P1 IMAD.X R17, R22, 0x1, R3, P3 ;  /* 0x0000000116111824 */ /* 0x000fe200018e0603 */
[----:B0-----:R-:W-:Y:S01]  /*0440*/  @P4 IADD3 R18, P3, R21, R2, RZ ;  /* 0x0000000215124210 */ /* 0x001fe20007f7e0ff */
[----:B------:R-:W-:Y:S02]  /*0450*/  IMAD.MOV.U32 R21, RZ, RZ, R23 ;  /* 0x000000ffff157224 */ /* 0x000fe400078e0017 */
[----:B------:R-:W-:-:S04]  /*0460*/  IMAD.WIDE.U32 R20, R6, 0x4, R20 ;  /* 0x0000000406147825 */ /* 0x000fc800078e0014 */
[----:B------:R-:W-:Y:S02]  /*0470*/  IMAD.MOV.U32 R23, RZ, RZ, R21 ;  /* 0x000000ffff177224 */ /* 0x000fe400078e0015 */
[----:B--2---:R-:W-:-:S06]  /*0480*/  IMAD.U32 R19, R9, 0x10000, RZ ;  /* 0x0001000009137824 */ /* 0x004fcc00078e00ff */
[----:B------:R-:W0:Y:S01]  /*0490*/  @P1 F2I.FTZ.TRUNC.NTZ R19, R19 ;  /* 0x0000001300131305 */ /* 0x000e22000021f100 */
[----:B---3--:R-:W-:-:S07]  /*04a0*/  IMAD.U32 R28, R10, 0x10000, RZ ;  /* 0x000100000a1c7824 */ /* 0x008fce00078e00ff */
[----:B------:R-:W1:Y:S01]  /*04b0*/  @P0 F2I.FTZ.TRUNC.NTZ R28, R28 ;  /* 0x0000001c001c0305 */ /* 0x000e62000021f100 */
[----:B----4-:R-:W-:Y:S01]  /*04c0*/  IMAD.U32 R25, R7, 0x10000, RZ ;  /* 0x0001000007197824 */ /* 0x010fe200078e00ff */
[----:B0-----:R0:W-:Y:S01]  /*04d0*/  @P1 STG.E.U8 desc[UR4][R16.64], R19 ;  /* 0x0000001310001986 */ /* 0x0011e2000c101104 */
[----:B------:R-:W-:Y:S01]  /*04e0*/  @P0 IADD3 R14, P1, R29, R2, RZ ;  /* 0x000000021d0e0210 */ /* 0x000fe20007f3e0ff */
[----:B-----5:R-:W-:-:S04]  /*04f0*/  IMAD.U32 R22, R8, 0x10000, RZ ;  /* 0x0001000008167824 */ /* 0x020fc800078e00ff */
[----:B------:R-:W2:Y:S08]  /*0500*/  @P4 F2I.FTZ.TRUNC.NTZ R25, R25 ;  /* 0x0000001900194305 */ /* 0x000eb0000021f100 */
[----:B------:R-:W3:Y:S01]  /*0510*/  @P2 F2I.FTZ.TRUNC.NTZ R29, R22 ;  /* 0x00000016001d2305 */ /* 0x000ee2000021f100 */
[----:B0-----:R-:W-:Y:S01]  /*0520*/  @P2 IADD3 R16, P5, R27, R2, RZ ;  /* 0x000000021b102210 */ /* 0x001fe20007fbe0ff */
[----:B------:R-:W-:-:S02]  /*0530*/  @P0 IMAD.X R15, R11, 0x1, R3, P1 ;  /* 0x000000010b0f0824 */ /* 0x000fc400008e0603 */
[--C-:B------:R-:W-:Y:S02]  /*0540*/  @P4 IMAD.X R19, R26, 0x1, R3.reuse, P3 ;  /* 0x000000011a134824 */ /* 0x100fe400018e0603 */
[----:B------:R-:W-:Y:S01]  /*0550*/  @P2 IMAD.X R17, R24, 0x1, R3, P5 ;  /* 0x0000000118112824 */ /* 0x000fe200028e0603 */
[----:B-1----:R4:W-:Y:S01]  /*0560*/  @P0 STG.E.U8 desc[UR4][R14.64], R28 ;  /* 0x0000001c0e000986 */ /* 0x0029e2000c101104 */
[----:B------:R-:W-:-:S03]  /*0570*/  ISETP.GE.U32.AND P0, PT, R20, 0x10000, PT ;  /* 0x000100001400780c */ /* 0x000fc60003f06070 */
[----:B--2---:R4:W-:Y:S01]  /*0580*/  @P4 STG.E.U8 desc[UR4][R18.64], R25 ;  /* 0x0000001912004986 */ /* 0x0049e2000c101104 */
[----:B------:R-:W-:-:S03]  /*0590*/  ISETP.LT.U32.AND P1, PT, R20, R0, PT ;  /* 0x000000001400720c */ /* 0x000fc60003f21070 */
[----:B---3--:R4:W-:Y:S01]  /*05a0*/  @P2 STG.E.U8 desc[UR4][R16.64], R29 ;  /* 0x0000001d10002986 */ /* 0x0089e2000c101104 */
[C---:B------:R-:W-:Y:S02]  /*05b0*/  ISETP.GE.U32.AND.EX P0, PT, R21.reuse, RZ, PT, P0 ;  /* 0x000000ff1500720c */ /* 0x040fe40003f06100 */
[----:B------:R-:W-:-:S13]  /*05c0*/  ISETP.LT.AND.EX P1, PT, R21, R4, PT, P1 ;  /* 0x000000041500720c */ /* 0x000fda0003f21310 */
[----:B----4-:R-:W-:Y:S05]  /*05d0*/  @!P0 BRA P1, `(.L_x_3389) ;  /* 0xfffffff800fc8947 */ /* 0x010fea000083ffff */
[----:B------:R-:W-:Y:S05]  /*05e0*/  EXIT ;  /* 0x000000000000794d */ /* 0x000fea0003800000 */
.L_x_3388:
        /* <DEDUP_REMOVED lines=8> */
.L_x_3390:
[----:B------:R-:W-:-:S04]  /*0670*/  LEA R6, P0, R17, R12, 0x3 ;  /* 0x0000000c11067211 */ /* 0x000fc800078018ff */
        /* <DEDUP_REMOVED lines=8> */
[----:B------:R-:W-:Y:S04]  /*0700*/  F2I.FTZ.TRUNC.NTZ R8, R8 ;  /* 0x0000000800087305 */ /* 0x000fe8000021f100 */
[----:B------:R-:W-:-:S04]  /*0710*/  IMAD.U32 R5, R5, 0x10000, RZ ;  /* 0x0001000005057824 */ /* 0x000fc800078e00ff */
[----:B------:R-:W0:Y:S08]  /*0720*/  F2I.FTZ.TRUNC.NTZ R9, R9 ;  /* 0x0000000900097305 */ /* 0x000e30000021f100 */
[----:B------:R-:W1:Y:S01]  /*0730*/  F2I.FTZ.TRUNC.NTZ R10, R10 ;  /* 0x0000000a000a7305 */ /* 0x000e62000021f100 */
[----:B0-----:R-:W-:-:S07]  /*0740*/  PRMT R7, R9, 0x7604, R8 ;  /* 0x0000760409077816 */ /* 0x001fce0000000008 */
[----:B------:R-:W0:Y:S01]  /*0750*/  F2I.FTZ.TRUNC.NTZ R5, R5 ;  /* 0x0000000500057305 */ /* 0x000e22000021f100 */
[----:B-1----:R-:W-:Y:S02]  /*0760*/  PRMT R8, R10, 0x7054, R7 ;  /* 0x000070540a087816 */ /* 0x002fe40000000007 */
[C---:B------:R-:W-:Y:S02]  /*0770*/  LEA.HI.X R7, R17.reuse, R3, R14, 0x2, P0 ;  /* 0x0000000311077211 */ /* 0x040fe400000f140e */
[----:B------:R-:W-:Y:S02]  /*0780*/  IADD3 R17, P0, R17, UR6, RZ ;  /* 0x0000000611117c10 */ /* 0x000fe4000ff1e0ff */
[----:B0-----:R-:W-:-:S03]  /*0790*/  PRMT R11, R5, 0x654, R8 ;  /* 0x00000654050b7816 */ /* 0x001fc60000000008 */
[C---:B------:R-:W-:Y:S01]  /*07a0*/  IMAD.SHL.U32 R15, R17.reuse, 0x4, RZ ;  /* 0x00000004110f7824 */ /* 0x040fe200078e00ff */
[----:B------:R-:W-:Y:S01]  /*07b0*/  ISETP.LT.U32.AND P1, PT, R17, 0x4000, PT ;  /* 0x000040001100780c */ /* 0x000fe20003f21070 */
        /* <DEDUP_REMOVED lines=8> */
.L_x_3391:
        /* <DEDUP_REMOVED lines=12> */
.L_x_8018:


//--------------------- .text._ZN2at6native55_GLOBAL__N__de093ff9_22_ForeachBinaryOpList_cu_a911ec4325multi_tensor_apply_kernelINS1_18TensorListMetadataILi2EEENS1_11CopyFunctorIaN3c104HalfELi2ELi1ELi1EEEJNS0_4CopyIaS7_EEEEEvT_T0_DpT1_ --------------------------
	.section	.text._ZN2at6native55_GLOBAL__N__de093ff9_22_ForeachBinaryOpList_cu_a911ec4325multi_tensor_apply_kernelINS1_18TensorListMetadataILi2EEENS1_11CopyFunctorIaN3c104HalfELi2ELi1ELi1EEEJNS0_4CopyIaS7_EEEEEvT_T0_DpT1_,"ax",@progbits
	.align	128
.text._ZN2at6native55_GLOBAL__N__de093ff9_22_ForeachBinaryOpList_cu_a911ec4325multi_tensor_apply_kernelINS1_18TensorListMetadataILi2EEENS1_11CopyFunctorIaN3c104HalfELi2ELi1ELi1EEEJNS0_4CopyIaS7_EEEEEvT_T0_DpT1_:
        .type           _ZN2at6native55_GLOBAL__N__de093ff9_22_ForeachBinaryOpList_cu_a911ec4325multi_tensor_apply_kernelINS1_18TensorListMetadataILi2EEENS1_11CopyFunctorIaN3c104HalfELi2ELi1ELi1EEEJNS0_4CopyIaS7_EEEEEvT_T0_DpT1_,@function
        .size           _ZN2at6native55_GLOBAL__N__de093ff9_22_ForeachBinaryOpList_cu_a911ec4325multi_tensor_apply_kernelINS1_18TensorListMetadataILi2EEENS1_11CopyFunctorIaN3c104HalfELi2ELi1ELi1EEEJNS0_4CopyIaS7_EEEEEvT_T0_DpT1_,(.L_x_8019 - _ZN2at6native55_GLOBAL__N__de093ff9_22_ForeachBinaryOpList_cu_a911ec4325multi_tensor_apply_kernelINS1_18TensorListMetadataILi2EEENS1_11CopyFunctorIaN3c104HalfELi2ELi1ELi1EEEJNS0_4CopyIaS7_EEEEEvT_T0_DpT1_)
        .other          _ZN2at6native55_GLOBAL__N__de093ff9_22_ForeachBinaryOpList_cu_a911ec4325multi_tensor_apply_kernelINS1_18TensorListMetadataILi2EEENS1_11CopyFunctorIaN3c104HalfELi2ELi1ELi1EEEJNS0_4CopyIaS7_EEEEEvT_T0_DpT1_,@"STO_CUDA_ENTRY STV_DEFAULT"
_ZN2at6native55_GLOBAL__N__de093ff9_22_ForeachBinaryOpList_cu_a911ec4325multi_tensor_apply_kernelINS1_18TensorListMetadataILi2EEENS1_11CopyFunctorIaN3c104HalfELi2ELi1ELi1EEEJNS0_4CopyIaS7_EEEEEvT_T0_DpT1_:
        /* <DEDUP_REMOVED lines=29> */
.L_x_3393:
        /* <DEDUP_REMOVED lines=43> */
[----:B--2---:R-:W-:-:S06]  /*0480*/  HADD2.F32 R19, -RZ, R9.H0_H0 ;  /* 0x20000009ff137230 */ /* 0x004fcc0000004100 */
[----:B------:R-:W0:Y:S01]  /*0490*/  @P1 F2I.FTZ.TRUNC.NTZ R19, R19 ;  /* 0x0000001300131305 */ /* 0x000e22000021f100 */
[----:B---3--:R-:W-:-:S07]  /*04a0*/  HADD2.F32 R28, -RZ, R10.H0_H0 ;  /* 0x2000000aff1c7230 */ /* 0x008fce0000004100 */
[----:B------:R-:W1:Y:S01]  /*04b0*/  @P0 F2I.FTZ.TRUNC.NTZ R28, R28 ;  /* 0x0000001c001c0305 */ /* 0x000e62000021f100 */
[----:B----4-:R-:W-:Y:S01]  /*04c0*/  HADD2.F32 R25, -RZ, R7.H0_H0 ;  /* 0x20000007ff197230 */ /* 0x010fe20000004100 */
[----:B0-----:R0:W-:Y:S01]  /*04d0*/  @P1 STG.E.U8 desc[UR4][R16.64], R19 ;  /* 0x0000001310001986 */ /* 0x0011e2000c101104 */
[----:B------:R-:W-:Y:S01]  /*04e0*/  @P0 IADD3 R14, P1, R29, R2, RZ ;  /* 0x000000021d0e0210 */ /* 0x000fe20007f3e0ff */
[----:B-----5:R-:W-:-:S04]  /*04f0*/  HADD2.F32 R22, -RZ, R8.H0_H0 ;  /* 0x20000008ff167230 */ /* 0x020fc80000004100 */
        /* <DEDUP_REMOVED lines=15> */
.L_x_3392:
        /* <DEDUP_REMOVED lines=8> */
.L_x_3394:
[----:B------:R-:W-:-:S04]  /*0670*/  LEA R6, P0, R15, R12, 0x3 ;  /* 0x0000000c0f067211 */ /* 0x000fc800078018ff */
[----:B0-----:R-:W-:-:S06]  /*0680*/  LEA.HI.X R7, R15, R13, R18, 0x3, P0 ;  /* 0x0000000d0f077211 */ /* 0x001fcc00000f1c12 */
[----:B------:R-:W2:Y:S01]  /*0690*/  LDG.E.64 R6, desc[UR4][R6.64] ;  /* 0x0000000406067981 */ /* 0x000ea2000c1e1b00 */
[----:B------:R-:W-:-:S04]  /*06a0*/  LEA R8, P0, R15, R2, 0x2 ;  /* 0x000000020f087211 */ /* 0x000fc800078010ff */
[C---:B------:R-:W-:Y:S02]  /*06b0*/  LEA.HI.X R9, R15.reuse, R3, R18, 0x2, P0 ;  /* 0x000000030f097211 */ /* 0x040fe400000f1412 */
[----:B------:R-:W-:-:S04]  /*06c0*/  IADD3 R15, P0, R15, UR6, RZ ;  /* 0x000000060f0f7c10 */ /* 0x000fc8000ff1e0ff */
[----:B------:R-:W-:Y:S01]  /*06d0*/  ISETP.LT.U32.AND P1, PT, R15, 0x4000, PT ;  /* 0x000040000f00780c */ /* 0x000fe20003f21070 */
[----:B------:R-:W-:-:S05]  /*06e0*/  IMAD.X R18, RZ, RZ, R18, P0 ;  /* 0x000000ffff127224 */ /* 0x000fca00000e0612 */
[----:B------:R-:W-:Y:S01]  /*06f0*/  ISETP.LT.U32.AND.EX P1, PT, R18, RZ, PT, P1 ;  /* 0x000000ff1200720c */ /* 0x000fe20003f21110 */
[--C-:B--2---:R-:W-:Y:S02]  /*0700*/  HADD2.F32 R5, -RZ, R6.reuse.H0_H0 ;  /* 0x20000006ff057230 */ /* 0x104fe40000004100 */
[----:B------:R-:W-:Y:S02]  /*0710*/  HADD2.F32 R10, -RZ, R6.H1_H1 ;  /* 0x30000006ff0a7230 */ /* 0x000fe40000004100 */
[--C-:B------:R-:W-:Y:S02]  /*0720*/  HADD2.F32 R11, -RZ, R7.reuse.H0_H0 ;  /* 0x20000007ff0b7230 */ /* 0x100fe40000004100 */
[----:B------:R-:W-:Y:S01]  /*0730*/  F2I.FTZ.TRUNC.NTZ R5, R5 ;  /* 0x0000000500057305 */ /* 0x000fe2000021f100 */
[----:B------:R-:W-:-:S07]  /*0740*/  HADD2.F32 R14, -RZ, R7.H1_H1 ;  /* 0x30000007ff0e7230 */ /* 0x000fce0000004100 */
[----:B------:R-:W0:Y:S08]  /*0750*/  F2I.FTZ.TRUNC.NTZ R10, R10 ;  /* 0x0000000a000a7305 */ /* 0x000e30000021f100 */
[----:B------:R-:W1:Y:S01]  /*0760*/  F2I.FTZ.TRUNC.NTZ R11, R11 ;  /* 0x0000000b000b7305 */ /* 0x000e62000021f100 */
[----:B0-----:R-:W-:-:S07]  /*0770*/  PRMT R16, R10, 0x7604, R5 ;  /* 0x000076040a107816 */ /* 0x001fce0000000005 */
[----:B------:R-:W0:Y:S01]  /*0780*/  F2I.FTZ.TRUNC.NTZ R14, R14 ;  /* 0x0000000e000e7305 */ /* 0x000e22000021f100 */
[----:B------:R-:W-:-:S05]  /*0790*/  IMAD.SHL.U32 R5, R15, 0x4, RZ ;  /* 0x000000040f057824 */ /* 0x000fca00078e00ff */
[----:B------:R-:W-:Y:S02]  /*07a0*/  ISETP.GE.U32.AND P0, PT, R5, R0, PT ;  /* 0x000000000500720c */ /* 0x000fe40003f06070 */
[----:B-1----:R-:W-:Y:S02]  /*07b0*/  PRMT R7, R11, 0x7054, R16 ;  /* 0x000070540b077816 */ /* 0x002fe40000000010 */
[----:B------:R-:W-:-:S04]  /*07c0*/  SHF.L.U64.HI R5, R15, 0x2, R18 ;  /* 0x000000020f057819 */ /* 0x000fc80000010212 */
[----:B------:R-:W-:Y:S02]  /*07d0*/  ISETP.GE.AND.EX P0, PT, R5, R4, PT, P0 ;  /* 0x000000040500720c */ /* 0x000fe40003f06300 */
[----:B0-----:R-:W-:-:S05]  /*07e0*/  PRMT R7, R14, 0x654, R7 ;  /* 0x000006540e077816 */ /* 0x001fca0000000007 */
[----:B------:R0:W-:Y:S06]  /*07f0*/  STG.E desc[UR4][R8.64], R7 ;  /* 0x0000000708007986 */ /* 0x0001ec000c101904 */
[----:B------:R-:W-:Y:S05]  /*0800*/  @!P0 BRA P1, `(.L_x_3394) ;  /* 0xfffffffc00988947 */ /* 0x000fea000083ffff */
[----:B------:R-:W-:Y:S05]  /*0810*/  EXIT ;  /* 0x000000000000794d */ /* 0x000fea0003800000 */
.L_x_3395:
        /* <DEDUP_REMOVED lines=14> */
.L_x_8019:


//--------------------- .text._ZN2at6native55_GLOBAL__N__de093ff9_22_ForeachBinaryOpList_cu_a911ec4325multi_tensor_apply_kernelINS1_18TensorListMetadataILi2EEENS1_11CopyFunctorIaN3c107complexIfEELi2ELi1ELi1EEEJNS0_4CopyIaS8_EEEEEvT_T0_DpT1_ --------------------------
	.section	.text._ZN2at6native55_GLOBAL__N__de093ff9_22_ForeachBinaryOpList_cu_a911ec4325multi_tensor_apply_kernelINS1_18TensorListMetadataILi2EEENS1_11CopyFunctorIaN3c107complexIfEELi2ELi1ELi1EEEJNS0_4CopyIaS8_EEEEEvT_T0_DpT1_,"ax",@progbits
	.align	128
.text._ZN2at6native55_GLOBAL__N__de093ff9_22_ForeachBinaryOpList_cu_a911ec4325multi_tensor_apply_kernelINS1_18TensorListMetadataILi2EEENS1_11CopyFunctorIaN3c107complexIfEELi2ELi1ELi1EEEJNS0_4CopyIaS8_EEEEEvT_T0_DpT1_:
        .type           _ZN2at6native55_GLOBAL__N__de093ff9_22_ForeachBinaryOpList_cu_a911ec4325multi_tensor_apply_kernelINS1_18TensorListMetadataILi2EEENS1_11CopyFunctorIaN3c107complexIfEELi2ELi1ELi1EEEJNS0_4CopyIaS8_EEEEEvT_T0_DpT1_,@function
        .size           _ZN2at6native55_GLOBAL__N__de093ff9_22_ForeachBinaryOpList_cu_a911ec4325multi_tensor_apply_kernelINS1_18TensorListMetadataILi2EEENS1_11CopyFunctorIaN3c107complexIfEELi2ELi1ELi1EEEJNS0_4CopyIaS8_EEEEEvT_T0_DpT1_,(.L_x_8020 - _ZN2at6native55_GLOBAL__N__de093ff9_22_ForeachBinaryOpList_cu_a911ec4325multi_tensor_apply_kernelINS1_18TensorListMetadataILi2EEENS1_11CopyFunctorIaN3c107complexIfEELi2ELi1ELi1EEEJNS0_4CopyIaS8_EEEEEvT_T0_DpT1_)
        .other          _ZN2at6native55_GLOBAL__N__de093ff9_22_ForeachBinaryOpList_cu_a911ec4325multi_tensor_apply_kernelINS1_18TensorListMetadataILi2EEENS1_11CopyFunctorIaN3c107complexIfEELi2ELi1ELi1EEEJNS0_4CopyIaS8_EEEEEvT_T0_DpT1_,@"STO_CUDA_ENTRY STV_DEFAULT"
_ZN2at6native55_GLOBAL__N__de093ff9_22_ForeachBinaryOpList_cu_a911ec4325multi_tensor_apply_kernelINS1_18TensorListMetadataILi2EEENS1_11CopyFunctorIaN3c107complexIfEELi2ELi1ELi1EEEJNS0_4CopyIaS8_EEEEEvT_T0_DpT1_:
        /* <DEDUP_REMOVED lines=32> */
.L_x_3397:
        /* <DEDUP_REMOVED lines=36> */
[----:B------:R2:W5:Y:S01]  /*0440*/  @P2 LDG.E R9, desc[UR4][R18.64] ;  /* 0x0000000412092981 */ /* 0x000562000c1e1900 */
[----:B-1----:R-:W-:-:S05]  /*0450*/  @P1 IADD3 R16, P3, R25, R2, RZ ;  /* 0x0000000219101210 */ /* 0x002fca0007f7e0ff */
[----:B------:R-:W-:Y:S01]  /*0460*/  @P1 IMAD.X R17, R22, 0x1, R3, P3 ;  /* 0x0000000116111824 */ /* 0x000fe200018e0603 */
[----:B0-----:R-:W-:Y:S01]  /*0470*/  @P4 IADD3 R14, P3, R21, R2, RZ ;  /* 0x00000002150e4210 */ /* 0x001fe20007f7e0ff */
[----:B------:R-:W-:-:S04]  /*0480*/  IMAD.MOV.U32 R21, RZ, RZ, R23 ;  /* 0x000000ffff157224 */ /* 0x000fc800078e0017 */
[----:B------:R-:W-:Y:S02]  /*0490*/  @P4 IMAD.X R15, R24, 0x1, R3, P3 ;  /* 0x00000001180f4824 */ /* 0x000fe400018e0603 */
[----:B------:R-:W-:-:S04]  /*04a0*/  IMAD.WIDE.U32 R20, R6, 0x4, R20 ;  /* 0x0000000406147825 */ /* 0x000fc800078e0014 */
[----:B------:R-:W-:Y:S01]  /*04b0*/  IMAD.MOV.U32 R23, RZ, RZ, R21 ;  /* 0x000000ffff177224 */ /* 0x000fe200078e0015 */
[----:B--2---:R-:W0:Y:S08]  /*04c0*/  @P1 F2I.FTZ.TRUNC.NTZ R18, R8 ;  /* 0x0000000800121305 */ /* 0x004e30000021f100 */
[----:B---3--:R-:W1:Y:S01]  /*04d0*/  @P0 F2I.FTZ.TRUNC.NTZ R19, R7 ;  /* 0x0000000700130305 */ /* 0x008e62000021f100 */
[----:B0-----:R0:W-:Y:S07]  /*04e0*/  @P1 STG.E.U8 desc[UR4][R16.64], R18 ;  /* 0x0000001210001986 */ /* 0x0011ee000c101104 */
[----:B----4-:R-:W2:Y:S01]  /*04f0*/  @P4 F2I.FTZ.TRUNC.NTZ R25, R10 ;  /* 0x0000000a00194305 */ /* 0x010ea2000021f100 */
[----:B------:R-:W-:-:S07]  /*0500*/  @P0 IADD3 R28, P1, R29, R2, RZ ;  /* 0x000000021d1c0210 */ /* 0x000fce0007f3e0ff */
[----:B-----5:R-:W3:Y:S01]  /*0510*/  @P2 F2I.FTZ.TRUNC.NTZ R22, R9 ;  /* 0x0000000900162305 */ /* 0x020ee2000021f100 */
[----:B0-----:R-:W-:Y:S01]  /*0520*/  @P2 IADD3 R16, P5, R27, R2, RZ ;  /* 0x000000021b102210 */ /* 0x001fe20007fbe0ff */
[----:B------:R-:W-:-:S04]  /*0530*/  @P0 IMAD.X R29, R11, 0x1, R3, P1 ;  /* 0x000000010b1d0824 */ /* 0x000fc800008e0603 */
        /* <DEDUP_REMOVED lines=10> */
.L_x_3396:
        /* <DEDUP_REMOVED lines=8> */
.L_x_3398:
[----:B------:R-:W-:-:S04]  /*0660*/  LEA R6, P0, R17, R12, 0x5 ;  /* 0x0000000c11067211 */ /* 0x000fc800078028ff */
[----:B------:R-:W-:-:S05]  /*0670*/  LEA.HI.X R7, R17, R13, R18, 0x5, P0 ;  /* 0x0000000d11077211 */ /* 0x000fca00000f2c12 */
[----:B------:R-:W2:Y:S04]  /*0680*/  LDG.E R5, desc[UR4][R6.64] ;  /* 0x0000000406057981 */ /* 0x000ea8000c1e1900 */
[----:B------:R-:W3:Y:S04]  /*0690*/  LDG.E R10, desc[UR4][R6.64+0x8] ;  /* 0x00000804060a7981 */ /* 0x000ee8000c1e1900 */
[----:B------:R-:W4:Y:S04]  /*06a0*/  LDG.E R11, desc[UR4][R6.64+0x10] ;  /* 0x00001004060b7981 */ /* 0x000f28000c1e1900 */
[----:B------:R-:W5:Y:S01]  /*06b0*/  LDG.E R14, desc[UR4][R6.64+0x18] ;  /* 0x00001804060e7981 */ /* 0x000f62000c1e1900 */
[----:B0-----:R-:W-:-:S04]  /*06c0*/  LEA R8, P0, R17, R2, 0x2 ;  /* 0x0000000211087211 */ /* 0x001fc800078010ff */
[C---:B------:R-:W-:Y:S02]  /*06d0*/  LEA.HI.X R9, R17.reuse, R3, R18, 0x2, P0 ;  /* 0x0000000311097211 */ /* 0x040fe400000f1412 */
[----:B------:R-:W-:-:S04]  /*06e0*/  IADD3 R17, P0, R17, UR6, RZ ;  /* 0x0000000611117c10 */ /* 0x000fc8000ff1e0ff */
[----:B------:R-:W-:Y:S01]  /*06f0*/  ISETP.LT.U32.AND P1, PT, R17, 0x4000, PT ;  /* 0x000040001100780c */ /* 0x000fe20003f21070 */
[----:B------:R-:W-:-:S05]  /*0700*/  IMAD.X R18, RZ, RZ, R18, P0 ;  /* 0x000000ffff127224 */ /* 0x000fca00000e0612 */
[----:B------:R-:W-:Y:S01]  /*0710*/  ISETP.LT.U32.AND.EX P1, PT, R18, RZ, PT, P1 ;  /* 0x000000ff1200720c */ /* 0x000fe20003f21110 */
[----:B--2---:R-:W-:Y:S08]  /*0720*/  F2I.FTZ.TRUNC.NTZ R5, R5 ;  /* 0x0000000500057305 */ /* 0x004ff0000021f100 */
[----:B---3--:R-:W0:Y:S08]  /*0730*/  F2I.FTZ.TRUNC.NTZ R10, R10 ;  /* 0x0000000a000a7305 */ /* 0x008e30000021f100 */
[----:B----4-:R-:W1:Y:S01]  /*0740*/  F2I.FTZ.TRUNC.NTZ R11, R11 ;  /* 0x0000000b000b7305 */ /* 0x010e62000021f100 */
[----:B0-----:R-:W-:-:S07]  /*0750*/  PRMT R16, R10, 0x7604, R5 ;  /* 0x000076040a107816 */ /* 0x001fce0000000005 */
[----:B-----5:R-:W0:Y:S01]  /*0760*/  F2I.FTZ.TRUNC.NTZ R14, R14 ;  /* 0x0000000e000e7305 */ /* 0x020e22000021f100 */
        /* <DEDUP_REMOVED lines=9> */
.L_x_3399:
        /* <DEDUP_REMOVED lines=16> */
.L_x_8020:


//--------------------- .text._ZN2at6native55_GLOBAL__N__de093ff9_22_ForeachBinaryOpList_cu_a911ec4325multi_tensor_apply_kernelINS1_18TensorListMetadataILi2EEENS1_11CopyFunctorIaN3c107complexIdEELi2ELi1ELi1EEEJNS0_4CopyIaS8_EEEEEvT_T0_DpT1_ --------------------------
	.section	.text._ZN2at6native55_GLOBAL__N__de093ff9_22_ForeachBinaryOpList_cu_a911ec4325multi_tensor_apply_kernelINS1_18TensorListMetadataILi2EEENS1_11CopyFunctorIaN3c107complexIdEELi2ELi1ELi1EEEJNS0_4CopyIaS8_EEEEEvT_T0_DpT1_,"ax",@progbits
	.align	128
.text._ZN2at6native55_GLOBAL__N__de093ff9_22_ForeachBinaryOpList_cu_a911ec4325multi_tensor_apply_kernelINS1_18TensorListMetadataILi2EEENS1_11CopyFunctorIaN3c107complexIdEELi2ELi1ELi1EEEJNS0_4CopyIaS8_EEEEEvT_T0_DpT1_:
        .type           _ZN2at6native55_GLOBAL__N__de093ff9_22_ForeachBinaryOpList_cu_a911ec4325multi_tensor_apply_kernelINS1_18TensorListMetadataILi2EEENS1_11CopyFunctorIaN3c107complexIdEELi2ELi1ELi1EEEJNS0_4CopyIaS8_EEEEEvT_T0_DpT1_,@function
        .size           _ZN2at6native55_GLOBAL__N__de093ff9_22_ForeachBinaryOpList_cu_a911ec4325multi_tensor_apply_kernelINS1_18TensorListMetadataILi2EEENS1_11CopyFunctorIaN3c107complexIdEELi2ELi1ELi1EEEJNS0_4CopyIaS8_EEEEEvT_T0_DpT1_,(.L_x_8021 - _ZN2at6native55_GLOBAL__N__de093ff9_22_ForeachBinaryOpList_cu_a911ec4325multi_tensor_apply_kernelINS1_18TensorListMetadataILi2EEENS1_11CopyFunctorIaN3c107complexIdEELi2ELi1ELi1EEEJNS0_4CopyIaS8_EEEEEvT_T0_DpT1_)
        .other          _ZN2at6native55_GLOBAL__N__de093ff9_22_ForeachBinaryOpList_cu_a911ec4325multi_tensor_apply_kernelINS1_18TensorListMetadataILi2EEENS1_11CopyFunctorIaN3c107complexIdEELi2ELi1ELi1EEEJNS0_4CopyIaS8_EEEEEvT_T0_DpT1_,@"STO_CUDA_ENTRY STV_DEFAULT"
_ZN2at6native55_GLOBAL__N__de093ff9_22_ForeachBinaryOpList_cu_a911ec4325multi_tensor_apply_kernelINS1_18TensorListMetadataILi2EEENS1_11CopyFunctorIaN3c107complexIdEELi2ELi1ELi1EEEJNS0_4CopyIaS8_EEEEEvT_T0_DpT1_:
        /* <DEDUP_REMOVED lines=34> */
.L_x_3401:
[----:B0-2---:R-:W-:Y:S01]  /*0220*/  IADD3 R23, P2, R0, R4, RZ ;  /* 0x0000000400177210 */ /* 0x005fe20007f5e0ff */
        /* <DEDUP_REMOVED lines=13> */
[----:B------:R-:W-:Y:S02]  /*0300*/  ISETP.GE.U32.AND P4, PT, R19, 0x10000, PT ;  /* 0x000100001300780c */ /* 0x000fe40003f86070 */
[----:B------:R-:W-:Y:S02]  /*0310*/  ISETP.GE.U32.AND.EX P3, PT, R3, RZ, PT, P3 ;  /* 0x000000ff0300720c */ /* 0x000fe40003f66130 */
[----:B------:R-:W-:Y:S02]  /*0320*/  ISETP.LT.AND.EX P0, PT, R17, UR6, !P1, P0 ;  /* 0x0000000611007c0c */ /* 0x000fe4000cf01300 */
[----:B------:R-:W-:-:S02]  /*0330*/  ISETP.LT.U32.AND P1, PT, R19, UR12, PT ;  /* 0x0000000c13007c0c */ /* 0x000fc4000bf21070 */
[----:B------:R-:W-:Y:S02]  /*0340*/  ISETP.GE.U32.AND.EX P4, PT, R6, RZ, PT, P4 ;  /* 0x000000ff0600720c */ /* 0x000fe40003f86140 */
[----:B------:R-:W-:Y:S02]  /*0350*/  ISETP.LT.AND.EX P2, PT, R3, UR6, !P3, P2 ;  /* 0x0000000603007c0c */ /* 0x000fe4000df41320 */
[----:B------:R-:W-:Y:S02]  /*0360*/  ISETP.GE.U32.AND P3, PT, R22, 0x10000, PT ;  /* 0x000100001600780c */ /* 0x000fe40003f66070 */
[----:B------:R-:W-:Y:S02]  /*0370*/  ISETP.LT.AND.EX P1, PT, R6, UR6, !P4, P1 ;  /* 0x0000000606007c0c */ /* 0x000fe4000e721310 */
[----:B------:R-:W-:Y:S02]  /*0380*/  ISETP.LT.U32.AND P4, PT, R22, UR12, PT ;  /* 0x0000000c16007c0c */ /* 0x000fe4000bf81070 */
[----:B------:R-:W-:-:S02]  /*0390*/  ISETP.GE.U32.AND.EX P3, PT, R7, RZ, PT, P3 ;  /* 0x000000ff0700720c */ /* 0x000fc40003f66130 */
[----:B------:R-:W-:Y:S02]  /*03a0*/  @P0 LEA R28, P5, R23, UR4, 0x4 ;  /* 0x00000004171c0c11 */ /* 0x000fe4000f8a20ff */
[----:B------:R-:W-:Y:S02]  /*03b0*/  ISETP.LT.AND.EX P3, PT, R7, UR6, !P3, P4 ;  /* 0x0000000607007c0c */ /* 0x000fe4000df61340 */
[C---:B------:R-:W-:Y:S02]  /*03c0*/  @P2 LEA R20, P4, R18.reuse, UR4, 0x4 ;  /* 0x0000000412142c11 */ /* 0x040fe4000f8820ff */
[----:B------:R-:W-:Y:S02]  /*03d0*/  @P0 LEA.HI.X R29, R23, UR5, R17, 0x4, P5 ;  /* 0x00000005171d0c11 */ /* 0x000fe4000a8f2411 */
[C---:B------:R-:W-:Y:S02]  /*03e0*/  @P1 LEA R24, P5, R19.reuse, UR4, 0x4 ;  /* 0x0000000413181c11 */ /* 0x040fe4000f8a20ff */
[----:B------:R-:W-:Y:S01]  /*03f0*/  @P2 LEA.HI.X R21, R18, UR5, R3, 0x4, P4 ;  /* 0x0000000512152c11 */ /* 0x000fe2000a0f2403 */
[----:B------:R-:W2:Y:S01]  /*0400*/  @P0 LDG.E.64 R14, desc[UR10][R28.64] ;  /* 0x0000000a1c0e0981 */ /* 0x000ea2000c1e1b00 */
[----:B------:R-:W-:-:S03]  /*0410*/  @P1 LEA.HI.X R25, R19, UR5, R6, 0x4, P5 ;  /* 0x0000000513191c11 */ /* 0x000fc6000a8f2406 */
[C---:B------:R-:W-:Y:S01]  /*0420*/  @P3 LEA R26, P4, R22.reuse, UR4, 0x4 ;  /* 0x00000004161a3c11 */ /* 0x040fe2000f8820ff */
[----:B------:R0:W3:Y:S03]  /*0430*/  @P2 LDG.E.64 R12, desc[UR10][R20.64] ;  /* 0x0000000a140c2981 */ /* 0x0000e6000c1e1b00 */
[----:B------:R-:W-:Y:S01]  /*0440*/  @P3 LEA.HI.X R27, R22, UR5, R7, 0x4, P4 ;  /* 0x00000005161b3c11 */ /* 0x000fe2000a0f2407 */
[----:B------:R-:W4:Y:S04]  /*0450*/  @P1 LDG.E.64 R10, desc[UR10][R24.64] ;  /* 0x0000000a180a1981 */ /* 0x000f28000c1e1b00 */
[----:B------:R2:W5:Y:S01]  /*0460*/  @P3 LDG.E.64 R8, desc[UR10][R26.64] ;  /* 0x0000000a1a083981 */ /* 0x000562000c1e1b00 */
[----:B------:R-:W-:Y:S01]  /*0470*/  @P0 IADD3 R16, P4, R23, UR13, RZ ;  /* 0x0000000d17100c10 */ /* 0x000fe2000ff9e0ff */
[----:B------:R-:W-:Y:S01]  /*0480*/  IMAD.WIDE.U32 R4, R2, 0x4, R4 ;  /* 0x0000000402047825 */ /* 0x000fe200078e0004 */
[----:B0-----:R-:W-:-:S02]  /*0490*/  @P1 IADD3 R20, P5, R19, UR13, RZ ;  /* 0x0000000d13141c10 */ /* 0x001fc4000ffbe0ff */
[----:B------:R-:W-:Y:S02]  /*04a0*/  @P0 IADD3.X R17, R17, UR8, RZ, P4, !PT ;  /* 0x0000000811110c10 */ /* 0x000fe4000a7fe4ff */
[----:B------:R-:W-:Y:S02]  /*04b0*/  @P2 IADD3 R18, P4, R18, UR13, RZ ;  /* 0x0000000d12122c10 */ /* 0x000fe4000ff9e0ff */
[----:B------:R-:W-:Y:S02]  /*04c0*/  @P3 IADD3 R22, P6, R22, UR13, RZ ;  /* 0x0000000d16163c10 */ /* 0x000fe4000ffde0ff */
[----:B------:R-:W-:Y:S02]  /*04d0*/  @P2 IADD3.X R19, R3, UR8, RZ, P4, !PT ;  /* 0x0000000803132c10 */ /* 0x000fe4000a7fe4ff */
[----:B------:R-:W-:Y:S02]  /*04e0*/  @P1 IADD3.X R21, R6, UR8, RZ, P5, !PT ;  /* 0x0000000806151c10 */ /* 0x000fe4000affe4ff */
[----:B------:R-:W-:Y:S01]  /*04f0*/  @P3 IADD3.X R23, R7, UR8, RZ, P6, !PT ;  /* 0x0000000807173c10 */ /* 0x000fe2000b7fe4ff */
[----:B--2---:R-:W0:Y:S08]  /*0500*/  @P0 F2I.F64.TRUNC R27, R14 ;  /* 0x0000000e001b0311 */ /* 0x004e30000030d100 */
[----:B---3--:R-:W1:Y:S01]  /*0510*/  @P2 F2I.F64.TRUNC R29, R12 ;  /* 0x0000000c001d2311 */ /* 0x008e62000030d100 */
[----:B0-----:R2:W-:Y:S07]  /*0520*/  @P0 STG.E.U8 desc[UR10][R16.64], R27 ;  /* 0x0000001b10000986 */ /* 0x0015ee000c10110a */
[----:B----4-:R-:W0:Y:S01]  /*0530*/  @P1 F2I.F64.TRUNC R26, R10 ;  /* 0x0000000a001a1311 */ /* 0x010e22000030d100 */
[----:B------:R-:W-:-:S04]  /*0540*/  ISETP.GE.U32.AND P0, PT, R4, 0x10000, PT ;  /* 0x000100000400780c */ /* 0x000fc80003f06070 */
[----:B------:R-:W-:Y:S01]  /*0550*/  ISETP.GE.U32.AND.EX P0, PT, R5, RZ, PT, P0 ;  /* 0x000000ff0500720c */ /* 0x000fe20003f06100 */
[----:B-1----:R2:W-:Y:S02]  /*0560*/  @P2 STG.E.U8 desc[UR10][R18.64], R29 ;  /* 0x0000001d12002986 */ /* 0x0025e4000c10110a */
[----:B-----5:R-:W1:Y:S02]  /*0570*/  @P3 F2I.F64.TRUNC R28, R8 ;  /* 0x00000008001c3311 */ /* 0x020e64000030d100 */
[----:B0-----:R2:W-:Y:S01]  /*0580*/  @P1 STG.E.U8 desc[UR10][R20.64], R26 ;  /* 0x0000001a14001986 */ /* 0x0015e2000c10110a */
[----:B------:R-:W-:-:S04]  /*0590*/  ISETP.LT.U32.AND P1, PT, R4, UR12, PT ;  /* 0x0000000c04007c0c */ /* 0x000fc8000bf21070 */
[----:B------:R-:W-:Y:S01]  /*05a0*/  ISETP.LT.AND.EX P1, PT, R5, UR6, PT, P1 ;  /* 0x0000000605007c0c */ /* 0x000fe2000bf21310 */
[----:B-1----:R2:W-:-:S12]  /*05b0*/  @P3 STG.E.U8 desc[UR10][R22.64], R28 ;  /* 0x0000001c16003986 */ /* 0x0025d8000c10110a */
[----:B------:R-:W-:Y:S05]  /*05c0*/  @!P0 BRA P1, `(.L_x_3401) ;  /* 0xfffffffc00148947 */ /* 0x000fea000083ffff */
[----:B------:R-:W-:Y:S05]  /*05d0*/  EXIT ;  /* 0x000000000000794d */ /* 0x000fea0003800000 */
.L_x_3400:
        /* <DEDUP_REMOVED lines=8> */
.L_x_3402:
[----:B------:R-:W-:-:S04]  /*0660*/  LEA R2, P0, R14, UR4, 0x6 ;  /* 0x000000040e027c11 */ /* 0x000fc8000f8030ff */
[----:B------:R-:W-:-:S05]  /*0670*/  LEA.HI.X R3, R14, UR5, R17, 0x6, P0 ;  /* 0x000000050e037c11 */ /* 0x000fca00080f3411 */
[----:B------:R-:W2:Y:S04]  /*0680*/  LDG.E.64 R4, desc[UR10][R2.64] ;  /* 0x0000000a02047981 */ /* 0x000ea8000c1e1b00 */
[----:B------:R-:W3:Y:S04]  /*0690*/  LDG.E.64 R6, desc[UR10][R2.64+0x10] ;  /* 0x0000100a02067981 */ /* 0x000ee8000c1e1b00 */
[----:B------:R-:W4:Y:S04]  /*06a0*/  LDG.E.64 R8, desc[UR10][R2.64+0x20] ;  /* 0x0000200a02087981 */ /* 0x000f28000c1e1b00 */
[----:B------:R-:W5:Y:S01]  /*06b0*/  LDG.E.64 R10, desc[UR10][R2.64+0x30] ;  /* 0x0000300a020a7981 */ /* 0x000f62000c1e1b00 */
[----:B------:R-:W-:Y:S01]  /*06c0*/  LEA R12, P0, R14, UR13, 0x2 ;  /* 0x0000000d0e0c7c11 */ /* 0x000fe2000f8010ff */
[----:B--2---:R-:W-:Y:S08]  /*06d0*/  F2I.F64.TRUNC R4, R4 ;  /* 0x0000000400047311 */ /* 0x004ff0000030d100 */
[----:B---3--:R-:W0:Y:S08]  /*06e0*/  F2I.F64.TRUNC R7, R6 ;  /* 0x0000000600077311 */ /* 0x008e30000030d100 */
[----:B----4-:R-:W1:Y:S01]  /*06f0*/  F2I.F64.TRUNC R8, R8 ;  /* 0x0000000800087311 */ /* 0x010e62000030d100 */
[----:B0-----:R-:W-:-:S07]  /*0700*/  PRMT R13, R7, 0x7604, R4 ;  /* 0x00007604070d7816 */ /* 0x001fce0000000004 */
[----:B-----5:R-:W0:Y:S01]  /*0710*/  F2I.F64.TRUNC R10, R10 ;  /* 0x0000000a000a7311 */ /* 0x020e22000030d100 */
[----:B-1----:R-:W-:Y:S02]  /*0720*/  PRMT R15, R8, 0x7054, R13 ;  /* 0x00007054080f7816 */ /* 0x002fe4000000000d */
[C---:B------:R-:W-:Y:S02]  /*0730*/  LEA.HI.X R13, R14.reuse, UR8, R17, 0x2, P0 ;  /* 0x000000080e0d7c11 */ /* 0x040fe400080f1411 */
[----:B------:R-:W-:Y:S02]  /*0740*/  IADD3 R14, P0, R14, UR7, RZ ;  /* 0x000000070e0e7c10 */ /* 0x000fe4000ff1e0ff */
[----:B0-----:R-:W-:-:S03]  /*0750*/  PRMT R15, R10, 0x654, R15 ;  /* 0x000006540a0f7816 */ /* 0x001fc6000000000f */
[C---:B------:R-:W-:Y:S01]  /*0760*/  IMAD.SHL.U32 R0, R14.reuse, 0x4, RZ ;  /* 0x000000040e007824 */ /* 0x040fe200078e00ff */
[----:B------:R-:W-:Y:S01]  /*0770*/  ISETP.LT.U32.AND P1, PT, R14, 0x4000, PT ;  /* 0x000040000e00780c */ /* 0x000fe20003f21070 */
        /* <DEDUP_REMOVED lines=8> */
.L_x_3403:
        /* <DEDUP_REMOVED lines=16> */
.L_x_8021:


//--------------------- .text._ZN2at6native55_GLOBAL__N__de093ff9_22_ForeachBinaryOpList_cu_a911ec4325multi_tensor_apply_kernelINS1_18TensorListMetadataILi2EEENS1_11CopyFunctorIafLi2ELi1ELi1EEEJNS0_4CopyIafEEEEEvT_T0_DpT1_ --------------------------
	.section	.text._ZN2at6native55_GLOBAL__N__de093ff9_22_ForeachBinaryOpList_cu_a911ec4325multi_tensor_apply_kernelINS1_18TensorListMetadataILi2EEENS1_11CopyFunctorIafLi2ELi1ELi1EEEJNS0_4CopyIafEEEEEvT_T0_DpT1_,"ax",@progbits
	.align	128
.text._ZN2at6native55_GLOBAL__N__de093ff9_22_ForeachBinaryOpList_cu_a911ec4325multi_tensor_apply_kernelINS1_18TensorListMetadataILi2EEENS1_11CopyFunctorIafLi2ELi1ELi1EEEJNS0_4CopyIafEEEEEvT_T0_DpT1_:
        .type           _ZN2at6native55_GLOBAL__N__de093ff9_22_ForeachBinaryOpList_cu_a911ec4325multi_tensor_apply_kernelINS1_18TensorListMetadataILi2EEENS1_11CopyFunctorIafLi2ELi1ELi1EEEJNS0_4CopyIafEEEEEvT_T0_DpT1_,@function
        .size           _ZN2at6native55_GLOBAL__N__de093ff9_22_ForeachBinaryOpList_cu_a911ec4325multi_tensor_apply_kernelINS1_18TensorListMetadataILi2EEENS1_11CopyFunctorIafLi2ELi1ELi1EEEJNS0_4CopyIafEEEEEvT_T0_DpT1_,(.L_x_8022 - _ZN2at6native55_GLOBAL__N__de093ff9_22_ForeachBinaryOpList_cu_a911ec4325multi_tensor_apply_kernelINS1_18TensorListMetadataILi2EEENS1_11CopyFunctorIafLi2ELi1ELi1EEEJNS0_4CopyIafEEEEEvT_T0_DpT1_)
        .other          _ZN2at6native55_GLOBAL__N__de093ff9_22_ForeachBinaryOpList_cu_a911ec4325multi_tensor_apply_kernelINS1_18TensorListMetadataILi2EEENS1_11CopyFunctorIafLi2ELi1ELi1EEEJNS0_4CopyIafEEEEEvT_T0_DpT1_,@"STO_CUDA_ENTRY STV_DEFAULT"
_ZN2at6native55_GLOBAL__N__de093ff9_22_ForeachBinaryOpList_cu_a911ec4325multi_tensor_apply_kernelINS1_18TensorListMetadataILi2EEENS1_11CopyFunctorIafLi2ELi1ELi1EEEJNS0_4CopyIafEEEEEvT_T0_DpT1_:
        /* <DEDUP_REMOVED lines=29> */
.L_x_3405:
        /* <DEDUP_REMOVED lines=62> */
.L_x_3404:
        /* <DEDUP_REMOVED lines=8> */
.L_x_3406:
[----:B------:R-:W-:-:S04]  /*0630*/  LEA R8, P0, R17, R12, 0x4 ;  /* 0x0000000c11087211 */ /* 0x000fc800078020ff */
[----:B------:R-:W-:-:S06]  /*0640*/  LEA.HI.X R9, R17, R13, R16, 0x4, P0 ;  /* 0x0000000d11097211 */ /* 0x000fcc00000f2410 */
[----:B------:R-:W2:Y:S02]  /*0650*/  LDG.E.128 R8, desc[UR4][R8.64] ;  /* 0x0000000408087981 */ /* 0x000ea4000c1e1d00 */
[----:B--2---:R-:W-:Y:S08]  /*0660*/  F2I.FTZ.TRUNC.NTZ R5, R8 ;  /* 0x0000000800057305 */ /* 0x004ff0000021f100 */
[----:B------:R-:W0:Y:S08]  /*0670*/  F2I.FTZ.TRUNC.NTZ R6, R9 ;  /* 0x0000000900067305 */ /* 0x000e30000021f100 */
[----:B------:R-:W1:Y:S01]  /*0680*/  F2I.FTZ.TRUNC.NTZ R10, R10 ;  /* 0x0000000a000a7305 */ /* 0x000e62000021f100 */
[----:B0-----:R-:W-:-:S07]  /*0690*/  PRMT R5, R6, 0x7604, R5 ;  /* 0x0000760406057816 */ /* 0x001fce0000000005 */
[----:B------:R-:W0:Y:S01]  /*06a0*/  F2I.FTZ.TRUNC.NTZ R11, R11 ;  /* 0x0000000b000b7305 */ /* 0x000e22000021f100 */
[----:B------:R-:W-:-:S04]  /*06b0*/  LEA R6, P0, R17, R2, 0x2 ;  /* 0x0000000211067211 */ /* 0x000fc800078010ff */
[C---:B------:R-:W-:Y:S02]  /*06c0*/  LEA.HI.X R7, R17.reuse, R3, R16, 0x2, P0 ;  /* 0x0000000311077211 */ /* 0x040fe400000f1410 */
[----:B-1----:R-:W-:Y:S02]  /*06d0*/  PRMT R14, R10, 0x7054, R5 ;  /* 0x000070540a0e7816 */ /* 0x002fe40000000005 */
[----:B------:R-:W-:-:S04]  /*06e0*/  IADD3 R17, P0, R17, UR6, RZ ;  /* 0x0000000611117c10 */ /* 0x000fc8000ff1e0ff */
[C---:B------:R-:W-:Y:S01]  /*06f0*/  ISETP.LT.U32.AND P1, PT, R17.reuse, 0x4000, PT ;  /* 0x000040001100780c */ /* 0x040fe20003f21070 */
[----:B------:R-:W-:Y:S01]  /*0700*/  IMAD.SHL.U32 R15, R17, 0x4, RZ ;  /* 0x00000004110f7824 */ /* 0x000fe200078e00ff */
[----:B0-----:R-:W-:Y:S01]  /*0710*/  PRMT R5, R11, 0x654, R14 ;  /* 0x000006540b057816 */ /* 0x001fe2000000000e */
        /* <DEDUP_REMOVED lines=8> */
.L_x_3407:
        /* <DEDUP_REMOVED lines=14> */
.L_x_8022:


//--------------------- .text._ZN2at6native55_GLOBAL__N__de093ff9_22_ForeachBinaryOpList_cu_a911ec4325multi_tensor_apply_kernelINS1_18TensorListMetadataILi2EEENS1_11CopyFunctorIadLi2ELi1ELi1EEEJNS0_4CopyIadEEEEEvT_T0_DpT1_ --------------------------
	.section	.text._ZN2at6native55_GLOBAL__N__de093ff9_22_ForeachBinaryOpList_cu_a911ec4325multi_tensor_apply_kernelINS1_18TensorListMetadataILi2EEENS1_11CopyFunctorIadLi2ELi1ELi1EEEJNS0_4CopyIadEEEEEvT_T0_DpT1_,"ax",@progbits
	.align	128
.text._ZN2at6native55_GLOBAL__N__de093ff9_22_ForeachBinaryOpList_cu_a911ec4325multi_tensor_apply_kernelINS1_18TensorListMetadataILi2EEENS1_11CopyFunctorIadLi2ELi1ELi1EEEJNS0_4CopyIadEEEEEvT_T0_DpT1_:
        .type           _ZN2at6native55_GLOBAL__N__de093ff9_22_ForeachBinaryOpList_cu_a911ec4325multi_tensor_apply_kernelINS1_18TensorListMetadataILi2EEENS1_11CopyFunctorIadLi2ELi1ELi1EEEJNS0_4CopyIadEEEEEvT_T0_DpT1_,@function
        .size           _ZN2at6native55_GLOBAL__N__de093ff9_22_ForeachBinaryOpList_cu_a911ec4325multi_tensor_apply_kernelINS1_18TensorListMetadataILi2EEENS1_11CopyFunctorIadLi2ELi1ELi1EEEJNS0_4CopyIadEEEEEvT_T0_DpT1_,(.L_x_8023 - _ZN2at6native55_GLOBAL__N__de093ff9_22_ForeachBinaryOpList_cu_a911ec4325multi_tensor_apply_kernelINS1_18TensorListMetadataILi2EEENS1_11CopyFunctorIadLi2ELi1ELi1EEEJNS0_4CopyIadEEEEEvT_T0_DpT1_)
        .other          _ZN2at6native55_GLOBAL__N__de093ff9_22_ForeachBinaryOpList_cu_a911ec4325multi_tensor_apply_kernelINS1_18TensorListMetadataILi2EEENS1_11CopyFunctorIadLi2ELi1ELi1EEEJNS0_4CopyIadEEEEEvT_T0_DpT1_,@"STO_CUDA_ENTRY STV_DEFAULT"
_ZN2at6native55_GLOBAL__N__de093ff9_22_ForeachBinaryOpList_cu_a911ec4325multi_tensor_apply_kernelINS1_18TensorListMetadataILi2EEENS1_11CopyFunctorIadLi2ELi1ELi1EEEJNS0_4CopyIadEEEEEvT_T0_DpT1_:
        /* <DEDUP_REMOVED lines=30> */
.L_x_3409:
        /* <DEDUP_REMOVED lines=60> */
.L_x_3408:
        /* <DEDUP_REMOVED lines=8> */
.L_x_3410:
[----:B------:R-:W-:-:S04]  /*0620*/  LEA R2, P0, R14, UR4, 0x5 ;  /* 0x000000040e027c11 */ /* 0x000fc8000f8028ff */
[----:B------:R-:W-:-:S05]  /*0630*/  LEA.HI.X R3, R14, UR5, R17, 0x5, P0 ;  /* 0x000000050e037c11 */ /* 0x000fca00080f2c11 */
[----:B------:R-:W2:Y:S04]  /*0640*/  LDG.E.128 R8, desc[UR10][R2.64] ;  /* 0x0000000a02087981 */ /* 0x000ea8000c1e1d00 */
[----:B------:R-:W3:Y:S01]  /*0650*/  LDG.E.128 R4, desc[UR10][R2.64+0x10] ;  /* 0x0000100a02047981 */ /* 0x000ee2000c1e1d00 */
[----:B------:R-:W-:Y:S01]  /*0660*/  LEA R12, P0, R14, UR13, 0x2 ;  /* 0x0000000d0e0c7c11 */ /* 0x000fe2000f8010ff */
[----:B--2---:R-:W-:Y:S08]  /*0670*/  F2I.F64.TRUNC R8, R8 ;  /* 0x0000000800087311 */ /* 0x004ff0000030d100 */
[----:B------:R-:W0:Y:S08]  /*0680*/  F2I.F64.TRUNC R11, R10 ;  /* 0x0000000a000b7311 */ /* 0x000e30000030d100 */
[----:B---3--:R-:W1:Y:S01]  /*0690*/  F2I.F64.TRUNC R4, R4 ;  /* 0x0000000400047311 */ /* 0x008e62000030d100 */
[----:B0-----:R-:W-:-:S07]  /*06a0*/  PRMT R13, R11, 0x7604, R8 ;  /* 0x000076040b0d7816 */ /* 0x001fce0000000008 */
[----:B------:R-:W0:Y:S01]  /*06b0*/  F2I.F64.TRUNC R6, R6 ;  /* 0x0000000600067311 */ /* 0x000e22000030d100 */
        /* <DEDUP_REMOVED lines=14> */
.L_x_3411:
        /* <DEDUP_REMOVED lines=14> */
.L_x_8023:


//--------------------- .text._ZN2at6native55_GLOBAL__N__de093ff9_22_ForeachBinaryOpList_cu_a911ec4325multi_tensor_apply_kernelINS1_18TensorListMetadataILi2EEENS1_11CopyFunctorIaiLi2ELi1ELi1EEEJNS0_4CopyIaiEEEEEvT_T0_DpT1_ --------------------------
	.section	.text._ZN2at6native55_GLOBAL__N__de093ff9_22_ForeachBinaryOpList_cu_a911ec4325multi_tensor_apply_kernelINS1_18TensorListMetadataILi2EEENS1_11CopyFunctorIaiLi2ELi1ELi1EEEJNS0_4CopyIaiEEEEEvT_T0_DpT1_,"ax",@progbits
	.align	128
.text._ZN2at6native55_GLOBAL__N__de093ff9_22_ForeachBinaryOpList_cu_a911ec4325multi_tensor_apply_kernelINS1_18TensorListMetadataILi2EEENS1_11CopyFunctorIaiLi2ELi1ELi1EEEJNS0_4CopyIaiEEEEEvT_T0_DpT1_:
        .type           _ZN2at6native55_GLOBAL__N__de093ff9_22_ForeachBinaryOpList_cu_a911ec4325multi_tensor_apply_kernelINS1_18TensorListMetadataILi2EEENS1_11CopyFunctorIaiLi2ELi1ELi1EEEJNS0_4CopyIaiEEEEEvT_T0_DpT1_,@function
        .size           _ZN2at6native55_GLOBAL__N__de093ff9_22_ForeachBinaryOpList_cu_a911ec4325multi_tensor_apply_kernelINS1_18TensorListMetadataILi2EEENS1_11CopyFunctorIaiLi2ELi1ELi1EEEJNS0_4CopyIaiEEEEEvT_T0_DpT1_,(.L_x_8024 - _ZN2at6native55_GLOBAL__N__de093ff9_22_ForeachBinaryOpList_cu_a911ec4325multi_tensor_apply_kernelINS1_18TensorListMetadataILi2EEENS1_11CopyFunctorIaiLi2ELi1ELi1EEEJNS0_4CopyIaiEEEEEvT_T0_DpT1_)
        .other          _ZN2at6native55_GLOBAL__N__de093ff9_22_ForeachBinaryOpList_cu_a911ec4325multi_tensor_apply_kernelINS1_18TensorListMetadataILi2EEENS1_11CopyFunctorIaiLi2ELi1ELi1EEEJNS0_4CopyIaiEEEEEvT_T0_DpT1_,@"STO_CUDA_ENTRY STV_DEFAULT"
_ZN2at6native55_GLOBAL__N__de093ff9_22_ForeachBinaryOpList_cu_a911ec4325multi_tensor_apply_kernelINS1_18TensorListMetadataILi2EEENS1_11CopyFunctorIaiLi2ELi1ELi1EEEJNS0_4CopyIaiEEEEEvT_T0_DpT1_:
        /* <DEDUP_REMOVED lines=29> */
.L_x_3413:
[----:B0-2---:R-:W-:Y:S01]  /*01d0*/  IADD3 R26, P0, R5, R18, RZ ;  /* 0x00000012051a7210 */ /* 0x005fe20007f1e0ff */
        /* <DEDUP_REMOVED lines=24> */
[CC--:B------:R-:W-:Y:S02]  /*0360*/  @P0 LEA R14, P5, R26.reuse, R12.reuse, 0x2 ;  /* 0x0000000c1a0e0211 */ /* 0x0c0fe400078a10ff */
[C---:B------:R-:W-:Y:S02]  /*0370*/  @P1 LEA R20, P3, R29.reuse, R12, 0x2 ;  /* 0x0000000c1d141211 */ /* 0x040fe400078610ff */
[-C--:B------:R-:W-:Y:S02]  /*0380*/  @P0 LEA.HI.X R15, R26, R13.reuse, R27, 0x2, P5 ;  /* 0x0000000d1a0f0211 */ /* 0x080fe400028f141b */
[----:B------:R-:W-:-:S03]  /*0390*/  @P1 LEA.HI.X R21, R29, R13, R19, 0x2, P3 ;  /* 0x0000000d1d151211 */ /* 0x000fc600018f1413 */
[----:B------:R0:W2:Y:S02]  /*03a0*/  @P0 LDG.E R9, desc[UR4][R14.64] ;  /* 0x000000040e090981 */ /* 0x0000a4000c1e1900 */
[CC--:B------:R-:W-:Y:S02]  /*03b0*/  @P2 LEA R16, P5, R11.reuse, R12.reuse, 0x2 ;  /* 0x0000000c0b102211 */ /* 0x0c0fe400078a10ff */
[----:B------:R1:W3:Y:S02]  /*03c0*/  @P1 LDG.E R10, desc[UR4][R20.64] ;  /* 0x00000004140a1981 */ /* 0x0002e4000c1e1900 */
[----:B------:R-:W-:Y:S02]  /*03d0*/  @P2 LEA.HI.X R17, R11, R13, R22, 0x2, P5 ;  /* 0x0000000d0b112211 */ /* 0x000fe400028f1416 */
[----:B0-----:R-:W-:-:S03]  /*03e0*/  @P4 LEA R14, P3, R25, R12, 0x2 ;  /* 0x0000000c190e4211 */ /* 0x001fc600078610ff */
[----:B------:R-:W4:Y:S01]  /*03f0*/  @P2 LDG.E R8, desc[UR4][R16.64] ;  /* 0x0000000410082981 */ /* 0x000f22000c1e1900 */
[----:B------:R-:W-:-:S05]  /*0400*/  @P4 LEA.HI.X R15, R25, R13, R24, 0x2, P3 ;  /* 0x0000000d190f4211 */ /* 0x000fca00018f1418 */
[----:B------:R0:W5:Y:S01]  /*0410*/  @P4 LDG.E R7, desc[UR4][R14.64] ;  /* 0x000000040e074981 */ /* 0x000162000c1e1900 */
[----:B------:R-:W-:-:S05]  /*0420*/  @P0 IADD3 R26, P3, R26, R2, RZ ;  /* 0x000000021a1a0210 */ /* 0x000fca0007f7e0ff */
[--C-:B------:R-:W-:Y:S01]  /*0430*/  @P0 IMAD.X R27, R27, 0x1, R3.reuse, P3 ;  /* 0x000000011b1b0824 */ /* 0x100fe200018e0603 */
[-C--:B------:R-:W-:Y:S02]  /*0440*/  @P1 IADD3 R28, P3, R29, R2.reuse, RZ ;  /* 0x000000021d1c1210 */ /* 0x080fe40007f7e0ff */
[-C--:B-1----:R-:W-:Y:S02]  /*0450*/  @P4 IADD3 R20, P5, R25, R2.reuse, RZ ;  /* 0x0000000219144210 */ /* 0x082fe40007fbe0ff */
[----:B0-----:R-:W-:Y:S01]  /*0460*/  @P2 IADD3 R14, P6, R11, R2, RZ ;  /* 0x000000020b0e2210 */ /* 0x001fe20007fde0ff */
        /* <DEDUP_REMOVED lines=16> */
.L_x_3412:
        /* <DEDUP_REMOVED lines=8> */
.L_x_3414:
        /* <DEDUP_REMOVED lines=9> */
[----:B--2---:R-:W-:-:S04]  /*0680*/  PRMT R5, R9, 0x7604, R8 ;  /* 0x0000760409057816 */ /* 0x004fc80000000008 */
[----:B------:R-:W-:Y:S01]  /*0690*/  PRMT R10, R10, 0x7054, R5 ;  /* 0x000070540a0a7816 */ /* 0x000fe20000000005 */
[----:B------:R-:W-:-:S03]  /*06a0*/  IMAD.SHL.U32 R5, R15, 0x4, RZ ;  /* 0x000000040f057824 */ /* 0x000fc600078e00ff */
[----:B------:R-:W-:Y:S02]  /*06b0*/  PRMT R11, R11, 0x654, R10 ;  /* 0x000006540b0b7816 */ /* 0x000fe4000000000a */
[----:B------:R-:W-:Y:S02]  /*06c0*/  ISETP.GE.U32.AND P0, PT, R5, R0, PT ;  /* 0x000000000500720c */ /* 0x000fe40003f06070 */
[----:B------:R-:W-:Y:S01]  /*06d0*/  SHF.L.U64.HI R5, R15, 0x2, R14 ;  /* 0x000000020f057819 */ /* 0x000fe2000001020e */
[----:B------:R0:W-:Y:S03]  /*06e0*/  STG.E desc[UR4][R6.64], R11 ;  /* 0x0000000b06007986 */ /* 0x0001e6000c101904 */
[----:B------:R-:W-:-:S13]  /*06f0*/  ISETP.GE.AND.EX P0, PT, R5, R4, PT, P0 ;  /* 0x000000040500720c */ /* 0x000fda0003f06300 */
[----:B0-----:R-:W-:Y:S05]  /*0700*/  @!P0 BRA P1, `(.L_x_3414) ;  /* 0xfffffffc00b88947 */ /* 0x001fea000083ffff */
[----:B------:R-:W-:Y:S05]  /*0710*/  EXIT ;  /* 0x000000000000794d */ /* 0x000fea0003800000 */
.L_x_3415:
        /* <DEDUP_REMOVED lines=14> */
.L_x_8024:


//--------------------- .text._ZN2at6native55_GLOBAL__N__de093ff9_22_ForeachBinaryOpList_cu_a911ec4325multi_tensor_apply_kernelINS1_18TensorListMetadataILi2EEENS1_11CopyFunctorIasLi2ELi1ELi1EEEJNS0_4CopyIasEEEEEvT_T0_DpT1_ --------------------------
	.section	.text._ZN2at6native55_GLOBAL__N__de093ff9_22_ForeachBinaryOpList_cu_a911ec4325multi_tensor_apply_kernelINS1_18TensorListMetadataILi2EEENS1_11CopyFunctorIasLi2ELi1ELi1EEEJNS0_4CopyIasEEEEEvT_T0_DpT1_,"ax",@progbits
	.align	128
.text._ZN2at6native55_GLOBAL__N__de093ff9_22_ForeachBinaryOpList_cu_a911ec4325multi_tensor_apply_kernelINS1_18TensorListMetadataILi2EEENS1_11CopyFunctorIasLi2ELi1ELi1EEEJNS0_4CopyIasEEEEEvT_T0_DpT1_:
        .type           _ZN2at6native55_GLOBAL__N__de093ff9_22_ForeachBinaryOpList_cu_a911ec4325multi_tensor_apply_kernelINS1_18TensorListMetadataILi2EEENS1_11CopyFunctorIasLi2ELi1ELi1EEEJNS0_4CopyIasEEEEEvT_T0_DpT1_,@function
        .size           _ZN2at6native55_GLOBAL__N__de093ff9_22_ForeachBinaryOpList_cu_a911ec4325multi_tensor_apply_kernelINS1_18TensorListMetadataILi2EEENS1_11CopyFunctorIasLi2ELi1ELi1EEEJNS0_4CopyIasEEEEEvT_T0_DpT1_,(.L_x_8025 - _ZN2at6native55_GLOBAL__N__de093ff9_22_ForeachBinaryOpList_cu_a911ec4325multi_tensor_apply_kernelINS1_18TensorListMetadataILi2EEENS1_11CopyFunctorIasLi2ELi1ELi1EEEJNS0_4CopyIasEEEEEvT_T0_DpT1_)
        .other          _ZN2at6native55_GLOBAL__N__de093ff9_22_ForeachBinaryOpList_cu_a911ec4325multi_tensor_apply_kernelINS1_18TensorListMetadataILi2EEENS1_11CopyFunctorIasLi2ELi1ELi1EEEJNS0_4CopyIasEEEEEvT_T0_DpT1_,@"STO_CUDA_ENTRY STV_DEFAULT"
_ZN2at6native55_GLOBAL__N__de093ff9_22_ForeachBinaryOpList_cu_a911ec4325multi_tensor_apply_kernelINS1_18TensorListMetadataILi2EEENS1_11CopyFunctorIasLi2ELi1ELi1EEEJNS0_4CopyIasEEEEEvT_T0_DpT1_:
        /* <DEDUP_REMOVED lines=29> */
.L_x_3417:
        /* <DEDUP_REMOVED lines=29> */
[----:B------:R0:W2:Y:S02]  /*03a0*/  @P0 LDG.E.U16 R9, desc[UR4][R14.64] ;  /* 0x000000040e090981 */ /* 0x0000a4000c1e1500 */
[CC--:B------:R-:W-:Y:S02]  /*03b0*/  @P2 LEA R16, P5, R11.reuse, R12.reuse, 0x1 ;  /* 0x0000000c0b102211 */ /* 0x0c0fe400078a08ff */
[----:B------:R1:W3:Y:S02]  /*03c0*/  @P1 LDG.E.U16 R10, desc[UR4][R20.64] ;  /* 0x00000004140a1981 */ /* 0x0002e4000c1e1500 */
[----:B------:R-:W-:Y:S02]  /*03d0*/  @P2 LEA.HI.X R17, R11, R13, R22, 0x1, P5 ;  /* 0x0000000d0b112211 */ /* 0x000fe400028f0c16 */
[----:B0-----:R-:W-:-:S03]  /*03e0*/  @P4 LEA R14, P3, R25, R12, 0x1 ;  /* 0x0000000c190e4211 */ /* 0x001fc600078608ff */
[----:B------:R-:W4:Y:S01]  /*03f0*/  @P2 LDG.E.U16 R8, desc[UR4][R16.64] ;  /* 0x0000000410082981 */ /* 0x000f22000c1e1500 */
[----:B------:R-:W-:-:S05]  /*0400*/  @P4 LEA.HI.X R15, R25, R13, R24, 0x1, P3 ;  /* 0x0000000d190f4211 */ /* 0x000fca00018f0c18 */
[----:B------:R0:W5:Y:S01]  /*0410*/  @P4 LDG.E.U16 R7, desc[UR4][R14.64] ;  /* 0x000000040e074981 */ /* 0x000162000c1e1500 */
        /* <DEDUP_REMOVED lines=21> */
.L_x_3416:
        /* <DEDUP_REMOVED lines=8> */
.L_x_3418:
        /* <DEDUP_REMOVED lines=10> */
[----:B------:R-:W-:Y:S02]  /*0690*/  ISETP.LT.U32.AND.EX P1, PT, R14, RZ, PT, P1 ;  /* 0x000000ff0e00720c */ /* 0x000fe40003f21110 */
[----:B--2---:R-:W-:-:S04]  /*06a0*/  PRMT R5, R6, 0x7632, R5 ;  /* 0x0000763206057816 */ /* 0x004fc80000000005 */
[----:B------:R-:W-:Y:S02]  /*06b0*/  PRMT R10, R5, 0x7604, R6 ;  /* 0x00007604050a7816 */ /* 0x000fe40000000006 */
[C---:B------:R-:W-:Y:S02]  /*06c0*/  PRMT R5, R7.reuse, 0x7632, R5 ;  /* 0x0000763207057816 */ /* 0x040fe40000000005 */
[----:B------:R-:W-:Y:S02]  /*06d0*/  PRMT R10, R7, 0x7054, R10 ;  /* 0x00007054070a7816 */ /* 0x000fe4000000000a */
[----:B------:R-:W-:Y:S02]  /*06e0*/  SHF.L.U64.HI R7, R15, 0x2, R14 ;  /* 0x000000020f077819 */ /* 0x000fe4000001020e */
[----:B------:R-:W-:Y:S02]  /*06f0*/  PRMT R5, R5, 0x654, R10 ;  /* 0x0000065405057816 */ /* 0x000fe4000000000a */
[----:B------:R-:W-:-:S03]  /*0700*/  ISETP.GE.AND.EX P0, PT, R7, R4, PT, P0 ;  /* 0x000000040700720c */ /* 0x000fc60003f06300 */
[----:B------:R0:W-:Y:S10]  /*0710*/  STG.E desc[UR4][R8.64], R5 ;  /* 0x0000000508007986 */ /* 0x0001f4000c101904 */
[----:B------:R-:W-:Y:S05]  /*0720*/  @!P0 BRA P1, `(.L_x_3418) ;  /* 0xfffffffc00b08947 */ /* 0x000fea000083ffff */
[----:B------:R-:W-:Y:S05]  /*0730*/  EXIT ;  /* 0x000000000000794d */ /* 0x000fea0003800000 */
.L_x_3419:
        /* <DEDUP_REMOVED lines=12> */
.L_x_8025:


//--------------------- .text._ZN2at6native55_GLOBAL__N__de093ff9_22_ForeachBinaryOpList_cu_a911ec4325multi_tensor_apply_kernelINS1_18TensorListMetadataILi2EEENS1_11CopyFunctorIalLi2ELi1ELi1EEEJNS0_4CopyIalEEEEEvT_T0_DpT1_ --------------------------
	.section	.text._ZN2at6native55_GLOBAL__N__de093ff9_22_ForeachBinaryOpList_cu_a911ec4325multi_tensor_apply_kernelINS1_18TensorListMetadataILi2EEENS1_11CopyFunctorIalLi2ELi1ELi1EEEJNS0_4CopyIalEEEEEvT_T0_DpT1_,"ax",@progbits
	.align	128
.text._ZN2at6native55_GLOBAL__N__de093ff9_22_ForeachBinaryOpList_cu_a911ec4325multi_tensor_apply_kernelINS1_18TensorListMetadataILi2EEENS1_11CopyFunctorIalLi2ELi1ELi1EEEJNS0_4CopyIalEEEEEvT_T0_DpT1_:
        .type           _ZN2at6native55_GLOBAL__N__de093ff9_22_ForeachBinaryOpList_cu_a911ec4325multi_tensor_apply_kernelINS1_18TensorListMetadataILi2EEENS1_11CopyFunctorIalLi2ELi1ELi1EEEJNS0_4CopyIalEEEEEvT_T0_DpT1_,@function
        .size           _ZN2at6native55_GLOBAL__N__de093ff9_22_ForeachBinaryOpList_cu_a911ec4325multi_tensor_apply_kernelINS1_18TensorListMetadataILi2EEENS1_11CopyFunctorIalLi2ELi1ELi1EEEJNS0_4CopyIalEEEEEvT_T0_DpT1_,(.L_x_8026 - _ZN2at6native55_GLOBAL__N__de093ff9_22_ForeachBinaryOpList_cu_a911ec4325multi_tensor_apply_kernelINS1_18TensorListMetadataILi2EEENS1_11CopyFunctorIalLi2ELi1ELi1EEEJNS0_4CopyIalEEEEEvT_T0_DpT1_)
        .other          _ZN2at6native55_GLOBAL__N__de093ff9_22_ForeachBinaryOpList_cu_a911ec4325multi_tensor_apply_kernelINS1_18TensorListMetadataILi2EEENS1_11CopyFunctorIalLi2ELi1ELi1EEEJNS0_4CopyIalEEEEEvT_T0_DpT1_,@"STO_CUDA_ENTRY STV_DEFAULT"
_ZN2at6native55_GLOBAL__N__de093ff9_22_ForeachBinaryOpList_cu_a911ec4325multi_tensor_apply_kernelINS1_18TensorListMetadataILi2EEENS1_11CopyFunctorIalLi2ELi1ELi1EEEJNS0_4CopyIalEEEEEvT_T0_DpT1_:
        /* <DEDUP_REMOVED lines=29> */
.L_x_3421:
        /* <DEDUP_REMOVED lines=58> */
.L_x_3420:
        /* <DEDUP_REMOVED lines=8> */
.L_x_3422:
[----:B------:R-:W-:-:S04]  /*05f0*/  LEA R6, P0, R15, R12, 0x5 ;  /* 0x0000000c0f067211 */ /* 0x000fc800078028ff */
[----:B------:R-:W-:-:S05]  /*0600*/  LEA.HI.X R7, R15, R13, R10, 0x5, P0 ;  /* 0x0000000d0f077211 */ /* 0x000fca00000f2c0a */
[----:B------:R-:W2:Y:S04]  /*0610*/  LDG.E.U16 R5, desc[UR4][R6.64] ;  /* 0x0000000406057981 */ /* 0x000ea8000c1e1500 */
[----:B------:R-:W2:Y:S04]  /*0620*/  LDG.E.U16 R8, desc[UR4][R6.64+0x8] ;  /* 0x0000080406087981 */ /* 0x000ea8000c1e1500 */
[----:B------:R-:W3:Y:S04]  /*0630*/  LDG.E.U16 R14, desc[UR4][R6.64+0x10] ;  /* 0x00001004060e7981 */ /* 0x000ee8000c1e1500 */
[----:B------:R-:W4:Y:S01]  /*0640*/  LDG.E.U16 R16, desc[UR4][R6.64+0x18] ;  /* 0x0000180406107981 */ /* 0x000f22000c1e1500 */
[----:B--2---:R-:W-:-:S02]  /*0650*/  PRMT R5, R8, 0x7604, R5 ;  /* 0x0000760408057816 */ /* 0x004fc40000000005 */
[C---:B------:R-:W-:Y:S02]  /*0660*/  LEA R8, P0, R15.reuse, R2, 0x2 ;  /* 0x000000020f087211 */ /* 0x040fe400078010ff */
[----:B---3--:R-:W-:Y:S02]  /*0670*/  PRMT R5, R14, 0x7054, R5 ;  /* 0x000070540e057816 */ /* 0x008fe40000000005 */
[C---:B------:R-:W-:Y:S02]  /*0680*/  LEA.HI.X R9, R15.reuse, R3, R10, 0x2, P0 ;  /* 0x000000030f097211 */ /* 0x040fe400000f140a */
[----:B------:R-:W-:Y:S02]  /*0690*/  IADD3 R15, P0, R15, UR6, RZ ;  /* 0x000000060f0f7c10 */ /* 0x000fe4000ff1e0ff */
[----:B----4-:R-:W-:Y:S02]  /*06a0*/  PRMT R5, R16, 0x654, R5 ;  /* 0x0000065410057816 */ /* 0x010fe40000000005 */
        /* <DEDUP_REMOVED lines=10> */
.L_x_3423:
        /* <DEDUP_REMOVED lines=11> */
.L_x_8026:


//--------------------- .text._ZN2at6native55_GLOBAL__N__de093ff9_22_ForeachBinaryOpList_cu_a911ec4325multi_tensor_apply_kernelINS1_18TensorListMetadataILi2EEENS1_11CopyFunctorIahLi2ELi1ELi1EEEJNS0_4CopyIahEEEEEvT_T0_DpT1_ --------------------------
	.section	.text._ZN2at6native55_GLOBAL__N__de093ff9_22_ForeachBinaryOpList_cu_a911ec4325multi_tensor_apply_kernelINS1_18TensorListMetadataILi2EEENS1_11CopyFunctorIahLi2ELi1ELi1EEEJNS0_4CopyIahEEEEEvT_T0_DpT1_,"ax",@progbits
	.align	128
.text._ZN2at6native55_GLOBAL__N__de093ff9_22_ForeachBinaryOpList_cu_a911ec4325multi_tensor_apply_kernelINS1_18TensorListMetadataILi2EEENS1_11CopyFunctorIahLi2ELi1ELi1EEEJNS0_4CopyIahEEEEEvT_T0_DpT1_:
        .type           _ZN2at6native55_GLOBAL__N__de093ff9_22_ForeachBinaryOpList_cu_a911ec4325multi_tensor_apply_kernelINS1_18TensorListMetadataILi2EEENS1_11CopyFunctorIahLi2ELi1ELi1EEEJNS0_4CopyIahEEEEEvT_T0_DpT1_,@function
        .size           _ZN2at6native55_GLOBAL__N__de093ff9_22_ForeachBinaryOpList_cu_a911ec4325multi_tensor_apply_kernelINS1_18TensorListMetadataILi2EEENS1_11CopyFunctorIahLi2ELi1ELi1EEEJNS0_4CopyIahEEEEEvT_T0_DpT1_,(.L_x_8027 - _ZN2at6native55_GLOBAL__N__de093ff9_22_ForeachBinaryOpList_cu_a911ec4325multi_tensor_apply_kernelINS1_18TensorListMetadataILi2EEENS1_11CopyFunctorIahLi2ELi1ELi1EEEJNS0_4CopyIahEEEEEvT_T0_DpT1_)
        .other          _ZN2at6native55_GLOBAL__N__de093ff9_22_ForeachBinaryOpList_cu_a911ec4325multi_tensor_apply_kernelINS1_18TensorListMetadataILi2EEENS1_11CopyFunctorIahLi2ELi1ELi1EEEJNS0_4CopyIahEEEEEvT_T0_DpT1_,@"STO_CUDA_ENTRY STV_DEFAULT"
_ZN2at6native55_GLOBAL__N__de093ff9_22_ForeachBinaryOpList_cu_a911ec4325multi_tensor_apply_kernelINS1_18TensorListMetadataILi2EEENS1_11CopyFunctorIahLi2ELi1ELi1EEEJNS0_4CopyIahEEEEEvT_T0_DpT1_:
        /* <DEDUP_REMOVED lines=28> */
.L_x_3425:
        /* <DEDUP_REMOVED lines=58> */
.L_x_3424:
        /* <DEDUP_REMOVED lines=8> */
.L_x_3426:
        /* <DEDUP_REMOVED lines=18> */
.L_x_3427:
        /* <DEDUP_REMOVED lines=16> */
.L_x_8027:


//--------------------- .text._ZN2at6native55_GLOBAL__N__de093ff9_22_ForeachBinaryOpList_cu_a911ec4325multi_tensor_apply_kernelINS1_18TensorListMetadataILi2EEENS1_14UnaryOpFunctorIaLi2ELi1ELi1EEEJNS0_4CopyIaaEEEEEvT_T0_DpT1_ --------------------------
	.section	.text._ZN2at6native55_GLOBAL__N__de093ff9_22_ForeachBinaryOpList_cu_a911ec4325multi_tensor_apply_kernelINS1_18TensorListMetadataILi2EEENS1_14UnaryOpFunctorIaLi2ELi1ELi1EEEJNS0_4CopyIaaEEEEEvT_T0_DpT1_,"ax",@progbits
	.align	128
.text._ZN2at6native55_GLOBAL__N__de093ff9_22_ForeachBinaryOpList_cu_a911ec4325multi_tensor_apply_kernelINS1_18TensorListMetadataILi2EEENS1_14UnaryOpFunctorIaLi2ELi1ELi1EEEJNS0_4CopyIaaEEEEEvT_T0_DpT1_:
        .type           _ZN2at6native55_GLOBAL__N__de093ff9_22_ForeachBinaryOpList_cu_a911ec4325multi_tensor_apply_kernelINS1_18TensorListMetadataILi2EEENS1_14UnaryOpFunctorIaLi2ELi1ELi1EEEJNS0_4CopyIaaEEEEEvT_T0_DpT1_,@function
        .size           _ZN2at6native55_GLOBAL__N__de093ff9_22_ForeachBinaryOpList_cu_a911ec4325multi_tensor_apply_kernelINS1_18TensorListMetadataILi2EEENS1_14UnaryOpFunctorIaLi2ELi1ELi1EEEJNS0_4CopyIaaEEEEEvT_T0_DpT1_,(.L_x_8028 - _ZN2at6native55_GLOBAL__N__de093ff9_22_ForeachBinaryOpList_cu_a911ec4325multi_tensor_apply_kernelINS1_18TensorListMetadataILi2EEENS1_14UnaryOpFunctorIaLi2ELi1ELi1EEEJNS0_4CopyIaaEEEEEvT_T0_DpT1_)
        .other          _ZN2at6native55_GLOBAL__N__de093ff9_22_ForeachBinaryOpList_cu_a911ec4325multi_tensor_apply_kernelINS1_18TensorListMetadataILi2EEENS1_14UnaryOpFunctorIaLi2ELi1ELi1EEEJNS0_4CopyIaaEEEEEvT_T0_DpT1_,@"STO_CUDA_ENTRY STV_DEFAULT"
_ZN2at6native55_GLOBAL__N__de093ff9_22_ForeachBinaryOpList_cu_a911ec4325multi_tensor_apply_kernelINS1_18TensorListMetadataILi2EEENS1_14UnaryOpFunctorIaLi2ELi1ELi1EEEJNS0_4CopyIaaEEEEEvT_T0_DpT1_:
        /* <DEDUP_REMOVED lines=28> */
.L_x_3429:
        /* <DEDUP_REMOVED lines=10> */
[----:B------:R-:W-:Y:S02]  /*0260*/  ISETP.GE.U32.AND P0, PT, R26, 0x10000, PT ;  /* 0x000100001a00780c */ /* 0x000fe40003f06070 */
[----:B------:R-:W-:Y:S01]  /*0270*/  ISETP.LT.AND.EX P3, PT, R21, R6, !P4, P3 ;  /* 0x000000061500720c */ /* 0x000fe20006761330 */
[----:B------:R-:W-:Y:S01]  /*0280*/  IMAD.X R27, RZ, RZ, R21, P1 ;  /* 0x000000ffff1b7224 */ /* 0x000fe200008e0615 */
[----:B------:R-:W-:Y:S02]  /*0290*/  ISETP.GE.U32.AND.EX P4, PT, R9, RZ, PT, P0 ;  /* 0x000000ff0900720c */ /* 0x000fe40003f86100 */
[----:B------:R-:W-:Y:S02]  /*02a0*/  ISETP.GE.U32.AND P0, PT, R11, 0x10000, PT ;  /* 0x000100000b00780c */ /* 0x000fe40003f06070 */
[----:B------:R-:W-:-:S02]  /*02b0*/  IADD3 R29, P5, R29, R20, RZ ;  /* 0x000000141d1d7210 */ /* 0x000fc40007fbe0ff */
[-C--:B------:R-:W-:Y:S02]  /*02c0*/  ISETP.LT.U32.AND P2, PT, R26, R2.reuse, PT ;  /* 0x000000021a00720c */ /* 0x080fe40003f41070 */
[----:B------:R-:W-:Y:S01]  /*02d0*/  ISETP.LT.U32.AND P1, PT, R11, R2, PT ;  /* 0x000000020b00720c */ /* 0x000fe20003f21070 */
[----:B------:R-:W-:Y:S01]  /*02e0*/  IMAD.X R25, RZ, RZ, R21, P5 ;  /* 0x000000ffff197224 */ /* 0x000fe200028e0615 */
[----:B------:R-:W-:Y:S02]  /*02f0*/  ISETP.GE.U32.AND.EX P0, PT, R27, RZ, PT, P0 ;  /* 0x000000ff1b00720c */ /* 0x000fe40003f06100 */
[-C--:B------:R-:W-:Y:S02]  /*0300*/  ISETP.LT.AND.EX P2, PT, R9, R6.reuse, !P4, P2 ;  /* 0x000000060900720c */ /* 0x080fe40006741320 */
[----:B------:R-:W-:Y:S02]  /*0310*/  ISETP.GE.U32.AND P4, PT, R29, 0x10000, PT ;  /* 0x000100001d00780c */ /* 0x000fe40003f86070 */
[----:B------:R-:W-:-:S02]  /*0320*/  ISETP.LT.AND.EX P1, PT, R27, R6, !P0, P1 ;  /* 0x000000061b00720c */ /* 0x000fc40004721310 */
[----:B------:R-:W-:Y:S02]  /*0330*/  ISETP.LT.U32.AND P0, PT, R29, R2, PT ;  /* 0x000000021d00720c */ /* 0x000fe40003f01070 */
[C---:B------:R-:W-:Y:S02]  /*0340*/  ISETP.GE.U32.AND.EX P4, PT, R25.reuse, RZ, PT, P4 ;  /* 0x000000ff1900720c */ /* 0x040fe40003f86140 */
[----:B------:R-:W-:Y:S02]  /*0350*/  @P3 IADD3 R22, P5, R20, R0, RZ ;  /* 0x0000000014163210 */ /* 0x000fe40007fbe0ff */
[----:B------:R-:W-:Y:S02]  /*0360*/  ISETP.LT.AND.EX P0, PT, R25, R6, !P4, P0 ;  /* 0x000000061900720c */ /* 0x000fe40006701300 */
[----:B------:R-:W-:Y:S01]  /*0370*/  PRMT R28, RZ, 0x7610, R28 ;  /* 0x00007610ff1c7816 */ /* 0x000fe2000000001c */
[----:B------:R-:W-:Y:S01]  /*0380*/  @P3 IMAD.X R23, R21, 0x1, R4, P5 ;  /* 0x0000000115173824 */ /* 0x000fe200028e0604 */
[----:B------:R-:W-:-:S02]  /*0390*/  @P2 IADD3 R16, P5, R26, R0, RZ ;  /* 0x000000001a102210 */ /* 0x000fc40007fbe0ff */
[-C--:B------:R-:W-:Y:S02]  /*03a0*/  @P1 IADD3 R14, P4, R11, R0.reuse, RZ ;  /* 0x000000000b0e1210 */ /* 0x080fe40007f9e0ff */
[----:B------:R-:W-:Y:S01]  /*03b0*/  PRMT R24, RZ, 0x7610, R24 ;  /* 0x00007610ff187816 */ /* 0x000fe20000000018 */
[--C-:B------:R-:W-:Y:S01]  /*03c0*/  @P2 IMAD.X R17, R9, 0x1, R4.reuse, P5 ;  /* 0x0000000109112824 */ /* 0x100fe200028e0604 */
[----:B------:R-:W2:Y:S01]  /*03d0*/  @P3 LDG.E.U8 R12, desc[UR4][R22.64] ;  /* 0x00000004160c3981 */ /* 0x000ea2000c1e1100 */
[--C-:B------:R-:W-:Y:S02]  /*03e0*/  @P1 IMAD.X R15, R27, 0x1, R4.reuse, P4 ;  /* 0x000000011b0f1824 */ /* 0x100fe400020e0604 */
[----:B------:R-:W-:Y:S01]  /*03f0*/  @P0 IADD3 R18, P4, R29, R0, RZ ;  /* 0x000000001d120210 */ /* 0x000fe20007f9e0ff */
[----:B------:R-:W3:Y:S04]  /*0400*/  @P2 LDG.E.U8 R24, desc[UR4][R16.64] ;  /* 0x0000000410182981 */ /* 0x000ee8000c1e1100 */
[----:B------:R0:W4:Y:S01]  /*0410*/  @P1 LDG.E.U8 R28, desc[UR4][R14.64] ;  /* 0x000000040e1c1981 */ /* 0x000122000c1e1100 */
[----:B------:R-:W-:Y:S01]  /*0420*/  @P0 IMAD.X R19, R25, 0x1, R4, P4 ;  /* 0x0000000119130824 */ /* 0x000fe200020e0604 */
[----:B0-----:R-:W-:-:S06]  /*0430*/  PRMT R14, RZ, 0x7610, R14 ;  /* 0x00007610ff0e7816 */ /* 0x001fcc000000000e */
[----:B------:R-:W5:Y:S01]  /*0440*/  @P0 LDG.E.U8 R14, desc[UR4][R18.64] ;  /* 0x00000004120e0981 */ /* 0x000f62000c1e1100 */
[-C--:B------:R-:W-:Y:S02]  /*0450*/  @P3 IADD3 R20, P5, R20, R3.reuse, RZ ;  /* 0x0000000314143210 */ /* 0x080fe40007fbe0ff */
[----:B------:R-:W-:-:S03]  /*0460*/  @P2 IADD3 R22, P4, R26, R3, RZ ;  /* 0x000000031a162210 */ /* 0x000fc60007f9e0ff */
[--C-:B------:R-:W-:Y:S01]  /*0470*/  @P3 IMAD.X R21, R21, 0x1, R5.reuse, P5 ;  /* 0x0000000115153824 */ /* 0x100fe200028e0605 */
[-C--:B------:R-:W-:Y:S01]  /*0480*/  @P1 IADD3 R16, P5, R11, R3.reuse, RZ ;  /* 0x000000030b101210 */ /* 0x080fe20007fbe0ff */
[----:B------:R-:W-:Y:S01]  /*0490*/  @P2 IMAD.X R23, R9, 0x1, R5, P4 ;  /* 0x0000000109172824 */ /* 0x000fe200020e0605 */
[----:B------:R-:W-:Y:S01]  /*04a0*/  @P0 IADD3 R26, P4, R29, R3, RZ ;  /* 0x000000031d1a0210 */ /* 0x000fe20007f9e0ff */
[----:B------:R-:W-:Y:S02]  /*04b0*/  IMAD.MOV.U32 R11, RZ, RZ, R13 ;  /* 0x000000ffff0b7224 */ /* 0x000fe400078e000d */
[--C-:B------:R-:W-:Y:S02]  /*04c0*/  @P1 IMAD.X R17, R27, 0x1, R5.reuse, P5 ;  /* 0x000000011b111824 */ /* 0x100fe400028e0605 */
[----:B------:R-:W-:Y:S02]  /*04d0*/  @P0 IMAD.X R27, R25, 0x1, R5, P4 ;  /* 0x00000001191b0824 */ /* 0x000fe400020e0605 */
[----:B------:R-:W-:-:S04]  /*04e0*/  IMAD.WIDE.U32 R10, R8, 0x4, R10 ;  /* 0x00000004080a7825 */ /* 0x000fc800078e000a */
[----:B------:R-:W-:Y:S01]  /*04f0*/  IMAD.MOV.U32 R13, RZ, RZ, R11 ;  /* 0x000000ffff0d7224 */ /* 0x000fe200078e000b */
[----:B--2---:R2:W-:Y:S04]  /*0500*/  @P3 STG.E.U8 desc[UR4][R20.64], R12 ;  /* 0x0000000c14003986 */ /* 0x0045e8000c101104 */
[----:B---3--:R2:W-:Y:S04]  /*0510*/  @P2 STG.E.U8 desc[UR4][R22.64], R24 ;  /* 0x0000001816002986 */ /* 0x0085e8000c101104 */
[----:B----4-:R2:W-:Y:S01]  /*0520*/  @P1 STG.E.U8 desc[UR4][R16.64], R28 ;  /* 0x0000001c10001986 */ /* 0x0105e2000c101104 */
[----:B------:R-:W-:-:S04]  /*0530*/  ISETP.LT.U32.AND P1, PT, R10, R2, PT ;  /* 0x000000020a00720c */ /* 0x000fc80003f21070 */
[----:B------:R-:W-:Y:S01]  /*0540*/  ISETP.LT.AND.EX P1, PT, R11, R6, PT, P1 ;  /* 0x000000060b00720c */ /* 0x000fe20003f21310 */
[----:B-----5:R2:W-:Y:S01]  /*0550*/  @P0 STG.E.U8 desc[UR4][R26.64], R14 ;  /* 0x0000000e1a000986 */ /* 0x0205e2000c101104 */
[----:B------:R-:W-:-:S04]  /*0560*/  ISETP.GE.U32.AND P0, PT, R10, 0x10000, PT ;  /* 0x000100000a00780c */ /* 0x000fc80003f06070 */
[----:B------:R-:W-:-:S13]  /*0570*/  ISETP.GE.U32.AND.EX P0, PT, R11, RZ, PT, P0 ;  /* 0x000000ff0b00720c */ /* 0x000fda0003f06100 */
[----:B--2---:R-:W-:Y:S05]  /*0580*/  @!P0 BRA P1, `(.L_x_3429) ;  /* 0xfffffffc000c8947 */ /* 0x004fea000083ffff */
[----:B------:R-:W-:Y:S05]  /*0590*/  EXIT ;  /* 0x000000000000794d */ /* 0x000fea0003800000 */
.L_x_3428:
        /* <DEDUP_REMOVED lines=8> */
.L_x_3430:
        /* <DEDUP_REMOVED lines=18> */
.L_x_3431:
        /* <DEDUP_REMOVED lines=12> */
.L_x_8028:


//--------------------- .text._ZN2at6native55_GLOBAL__N__de093ff9_22_ForeachBinaryOpList_cu_a911ec4325multi_tensor_apply_kernelINS1_18TensorListMetadataILi2EEENS1_11CopyFunctorIhN3c1015Float8_e5m2fnuzELi2ELi1ELi1EEEJNS0_4CopyIhS7_EEEEEvT_T0_DpT1_ --------------------------
	.section	.text._ZN2at6native55_GLOBAL__N__de093ff9_22_ForeachBinaryOpList_cu_a911ec4325multi_tensor_apply_kernelINS1_18TensorListMetadataILi2EEENS1_11CopyFunctorIhN3c1015Float8_e5m2fnuzELi2ELi1ELi1EEEJNS0_4CopyIhS7_EEEEEvT_T0_DpT1_,"ax",@progbits
	.align	128
.text._ZN2at6native55_GLOBAL__N__de093ff9_22_ForeachBinaryOpList_cu_a911ec4325multi_tensor_apply_kernelINS1_18TensorListMetadataILi2EEENS1_11CopyFunctorIhN3c1015Float8_e5m2fnuzELi2ELi1ELi1EEEJNS0_4CopyIhS7_EEEEEvT_T0_DpT1_:
        .type           _ZN2at6native55_GLOBAL__N__de093ff9_22_ForeachBinaryOpList_cu_a911ec4325multi_tensor_apply_kernelINS1_18TensorListMetadataILi2EEENS1_11CopyFunctorIhN3c1015Float8_e5m2fnuzELi2ELi1ELi1EEEJNS0_4CopyIhS7_EEEEEvT_T0_DpT1_,@function
        .size           _ZN2at6native55_GLOBAL__N__de093ff9_22_ForeachBinaryOpList_cu_a911ec4325multi_tensor_apply_kernelINS1_18TensorListMetadataILi2EEENS1_11CopyFunctorIhN3c1015Float8_e5m2fnuzELi2ELi1ELi1EEEJNS0_4CopyIhS7_EEEEEvT_T0_DpT1_,(.L_x_8029 - _ZN2at6native55_GLOBAL__N__de093ff9_22_ForeachBinaryOpList_cu_a911ec4325multi_tensor_apply_kernelINS1_18TensorListMetadataILi2EEENS1_11CopyFunctorIhN3c1015Float8_e5m2fnuzELi2ELi1ELi1EEEJNS0_4CopyIhS7_EEEEEvT_T0_DpT1_)
        .other          _ZN2at6native55_GLOBAL__N__de093ff9_22_ForeachBinaryOpList_cu_a911ec4325multi_tensor_apply_kernelINS1_18TensorListMetadataILi2EEENS1_11CopyFunctorIhN3c1015Float8_e5m2fnuzELi2ELi1ELi1EEEJNS0_4CopyIhS7_EEEEEvT_T0_DpT1_,@"STO_CUDA_ENTRY STV_DEFAULT"
_ZN2at6native55_GLOBAL__N__de093ff9_22_ForeachBinaryOpList_cu_a911ec4325multi_tensor_apply_kernelINS1_18TensorListMetadataILi2EEENS1_11CopyFunctorIhN3c1015Float8_e5m2fnuzELi2ELi1ELi1EEEJNS0_4CopyIhS7_EEEEEvT_T0_DpT1_:
        /* <DEDUP_REMOVED lines=29> */
.L_x_3449:
        /* <DEDUP_REMOVED lines=59> */
.L_x_3436:
[----:B------:R-:W-:Y:S05]  /*0580*/  BSYNC B1 ;  /* 0x0000000000017941 */ /* 0x000fea0003800000 */
.L_x_3435:
[----:B------:R-:W-:Y:S01]  /*0590*/  IMAD.SHL.U32 R3, R3, 0x200000, RZ ;  /* 0x0020000003037824 */ /* 0x000fe200078e00ff */
[----:B------:R-:W-:-:S04]  /*05a0*/  LEA R5, R2, 0x37800000, 0x17 ;  /* 0x3780000002057811 */ /* 0x000fc800078eb8ff */
[----:B------:R-:W-:-:S07]  /*05b0*/  LOP3.LUT R26, R5, R3, R26, 0xfe, !PT ;  /* 0x00000003051a7212 */ /* 0x000fce00078efe1a */
.L_x_3434:
[----:B------:R-:W-:Y:S05]  /*05c0*/  BSYNC B0 ;  /* 0x0000000000007941 */ /* 0x000fea0003800000 */
.L_x_3433:
        /* <DEDUP_REMOVED lines=20> */
.L_x_3440:
[----:B------:R-:W-:Y:S05]  /*0710*/  BSYNC B1 ;  /* 0x0000000000017941 */ /* 0x000fea0003800000 */
.L_x_3439:
[----:B------:R-:W-:Y:S01]  /*0720*/  IMAD.SHL.U32 R3, R3, 0x200000, RZ ;  /* 0x0020000003037824 */ /* 0x000fe200078e00ff */
[----:B------:R-:W-:-:S04]  /*0730*/  LEA R5, R2, 0x37800000, 0x17 ;  /* 0x3780000002057811 */ /* 0x000fc800078eb8ff */
[----:B------:R-:W-:-:S07]  /*0740*/  LOP3.LUT R24, R5, R3, R24, 0xfe, !PT ;  /* 0x0000000305187212 */ /* 0x000fce00078efe18 */
.L_x_3438:
[----:B------:R-:W-:Y:S05]  /*0750*/  BSYNC B0 ;  /* 0x0000000000007941 */ /* 0x000fea0003800000 */
.L_x_3437:
        /* <DEDUP_REMOVED lines=22> */
.L_x_3444:
[----:B------:R-:W-:Y:S05]  /*08c0*/  BSYNC B1 ;  /* 0x0000000000017941 */ /* 0x000fea0003800000 */
.L_x_3443:
[----:B------:R-:W-:Y:S01]  /*08d0*/  IMAD.SHL.U32 R3, R3, 0x200000, RZ ;  /* 0x0020000003037824 */ /* 0x000fe200078e00ff */
[----:B------:R-:W-:-:S04]  /*08e0*/  LEA R5, R2, 0x37800000, 0x17 ;  /* 0x3780000002057811 */ /* 0x000fc800078eb8ff */
[----:B------:R-:W-:-:S07]  /*08f0*/  LOP3.LUT R28, R5, R3, R28, 0xfe, !PT ;  /* 0x00000003051c7212 */ /* 0x000fce00078efe1c */
.L_x_3442:
[----:B------:R-:W-:Y:S05]  /*0900*/  BSYNC B0 ;  /* 0x0000000000007941 */ /* 0x000fea0003800000 */
.L_x_3441:
        /* <DEDUP_REMOVED lines=21> */
.L_x_3448:
[----:B------:R-:W-:Y:S05]  /*0a60*/  BSYNC B1 ;  /* 0x0000000000017941 */ /* 0x000fea0003800000 */
.L_x_3447:
[----:B------:R-:W-:Y:S01]  /*0a70*/  IMAD.SHL.U32 R3, R3, 0x200000, RZ ;  /* 0x0020000003037824 */ /* 0x000fe200078e00ff */
[----:B------:R-:W-:-:S04]  /*0a80*/  LEA R2, R2, 0x37800000, 0x17 ;  /* 0x3780000002027811 */ /* 0x000fc800078eb8ff */
[----:B------:R-:W-:-:S07]  /*0a90*/  LOP3.LUT R27, R2, R3, R27, 0xfe, !PT ;  /* 0x00000003021b7212 */ /* 0x000fce00078efe1b */
.L_x_3446:
[----:B------:R-:W-:Y:S05]  /*0aa0*/  BSYNC B0 ;  /* 0x0000000000007941 */ /* 0x000fea0003800000 */
.L_x_3445:
[----:B------:R-:W0:Y:S01]  /*0ab0*/  @P0 F2I.FTZ.U32.TRUNC.NTZ R29, R26 ;  /* 0x0000001a001d0305 */ /* 0x000e22000021f000 */
[----:B------:R-:W-:Y:S01]  /*0ac0*/  @P0 IADD3 R2, P6, R25, UR13, RZ ;  /* 0x0000000d19020c10 */ /* 0x000fe2000ffde0ff */
[----:B------:R-:W-:Y:S01]  /*0ad0*/  IMAD.WIDE.U32 R10, R0, 0x4, R10 ;  /* 0x00000004000a7825 */ /* 0x000fe200078e000a */
[----:B------:R-:W-:Y:S02]  /*0ae0*/  @P1 IADD3 R4, P5, R22, UR13, RZ ;  /* 0x0000000d16041c10 */ /* 0x000fe4000ffbe0ff */
[----:B------:R-:W-:Y:S02]  /*0af0*/  @P2 IADD3 R6, P4, R17, UR13, RZ ;  /* 0x0000000d11062c10 */ /* 0x000fe4000ff9e0ff */
[----:B------:R-:W-:Y:S01]  /*0b00*/  @P0 IADD3.X R3, R23, UR8, RZ, P6, !PT ;  /* 0x0000000817030c10 */ /* 0x000fe2000b7fe4ff */
[----:B------:R-:W1:Y:S01]  /*0b10*/  @P1 F2I.FTZ.U32.TRUNC.NTZ R24, R24 ;  /* 0x0000001800181305 */ /* 0x000e62000021f000 */
[----:B------:R-:W-:Y:S02]  /*0b20*/  @P3 IADD3 R8, P6, R16, UR13, RZ ;  /* 0x0000000d10083c10 */ /* 0x000fe4000ffde0ff */
[----:B------:R-:W-:-:S02]  /*0b30*/  @P1 IADD3.X R5, R18, UR8, RZ, P5, !PT ;  /* 0x0000000812051c10 */ /* 0x000fc4000affe4ff */
[----:B------:R-:W-:Y:S02]  /*0b40*/  @P2 IADD3.X R7, R19, UR8, RZ, P4, !PT ;  /* 0x0000000813072c10 */ /* 0x000fe4000a7fe4ff */
[----:B------:R-:W-:Y:S01]  /*0b50*/  @P3 IADD3.X R9, R20, UR8, RZ, P6, !PT ;  /* 0x0000000814093c10 */ /* 0x000fe2000b7fe4ff */
[----:B------:R-:W2:Y:S01]  /*0b60*/  @P2 F2I.FTZ.U32.TRUNC.NTZ R28, R28 ;  /* 0x0000001c001c2305 */ /* 0x000ea2000021f000 */
[----:B0-----:R3:W-:Y:S01]  /*0b70*/  @P0 STG.E.U8 desc[UR10][R2.64], R29 ;  /* 0x0000001d02000986 */ /* 0x0017e2000c10110a */
[----:B------:R-:W-:-:S04]  /*0b80*/  ISETP.GE.U32.AND P0, PT, R10, 0x10000, PT ;  /* 0x000100000a00780c */ /* 0x000fc80003f06070 */
[----:B------:R-:W-:Y:S01]  /*0b90*/  ISETP.GE.U32.AND.EX P0, PT, R11, RZ, PT, P0 ;  /* 0x000000ff0b00720c */ /* 0x000fe20003f06100 */
[----:B-1----:R3:W-:Y:S01]  /*0ba0*/  @P1 STG.E.U8 desc[UR10][R4.64], R24 ;  /* 0x0000001804001986 */ /* 0x0027e2000c10110a */
[----:B------:R-:W0:Y:S01]  /*0bb0*/  @P3 F2I.FTZ.U32.TRUNC.NTZ R27, R27 ;  /* 0x0000001b001b3305 */ /* 0x000e22000021f000 */
[----:B------:R-:W-:-:S04]  /*0bc0*/  ISETP.LT.U32.AND P1, PT, R10, UR12, PT ;  /* 0x0000000c0a007c0c */ /* 0x000fc8000bf21070 */
[----:B------:R-:W-:Y:S01]  /*0bd0*/  ISETP.LT.AND.EX P1, PT, R11, UR6, PT, P1 ;  /* 0x000000060b007c0c */ /* 0x000fe2000bf21310 */
[----:B--2---:R3:W-:Y:S04]  /*0be0*/  @P2 STG.E.U8 desc[UR10][R6.64], R28 ;  /* 0x0000001c06002986 */ /* 0x0047e8000c10110a */
[----:B0-----:R3:W-:Y:S08]  /*0bf0*/  @P3 STG.E.U8 desc[UR10][R8.64], R27 ;  /* 0x0000001b08003986 */ /* 0x0017f0000c10110a */
[----:B------:R-:W-:Y:S05]  /*0c00*/  @!P0 BRA P1, `(.L_x_3449) ;  /* 0xfffffff400708947 */ /* 0x000fea000083ffff */
[----:B------:R-:W-:Y:S05]  /*0c10*/  EXIT ;  /* 0x000000000000794d */ /* 0x000fea0003800000 */
.L_x_3432:
        /* <DEDUP_REMOVED lines=8> */
.L_x_3466:
        /* <DEDUP_REMOVED lines=31> */
.L_x_3453:
[----:B------:R-:W-:Y:S05]  /*0e90*/  BSYNC B1 ;  /* 0x0000000000017941 */ /* 0x000fea0003800000 */
.L_x_3452:
[----:B------:R-:W-:Y:S01]  /*0ea0*/  LEA R10, R7, 0x37800000, 0x17 ;  /* 0x37800000070a7811 */ /* 0x000fe200078eb8ff */
[----:B------:R-:W-:-:S05]  /*0eb0*/  IMAD.SHL.U32 R7, R9, 0x200000, RZ ;  /* 0x0020000009077824 */ /* 0x000fca00078e00ff */
[----:B------:R-:W-:-:S07]  /*0ec0*/  LOP3.LUT R7, R10, R7, R11, 0xfe, !PT ;  /* 0x000000070a077212 */ /* 0x000fce00078efe0b */
.L_x_3451:
[----:B------:R-:W-:Y:S05]  /*0ed0*/  BSYNC B0 ;  /* 0x0000000000007941 */ /* 0x000fea0003800000 */
.L_x_3450:
        /* <DEDUP_REMOVED lines=21> */
.L_x_3457:
[----:B------:R-:W-:Y:S05]  /*1030*/  BSYNC B1 ;  /* 0x0000000000017941 */ /* 0x000fea0003800000 */
.L_x_3456:
[----:B------:R-:W-:Y:S01]  /*1040*/  LEA R9, R6, 0x37800000, 0x17 ;  /* 0x3780000006097811 */ /* 0x000fe200078eb8ff */
[----:B------:R-:W-:-:S05]  /*1050*/  IMAD.SHL.U32 R6, R8, 0x200000, RZ ;  /* 0x0020000008067824 */ /* 0x000fca00078e00ff */
[----:B------:R-:W-:-:S07]  /*1060*/  LOP3.LUT R6, R9, R6, R10, 0xfe, !PT ;  /* 0x0000000609067212 */ /* 0x000fce00078efe0a */
.L_x_3455:
[----:B------:R-:W-:Y:S05]  /*1070*/  BSYNC B0 ;  /* 0x0000000000007941 */ /* 0x000fea0003800000 */
.L_x_3454:
        /* <DEDUP_REMOVED lines=22> */
.L_x_3461:
[----:B------:R-:W-:Y:S05]  /*11e0*/  BSYNC B1 ;  /* 0x0000000000017941 */ /* 0x000fea0003800000 */
.L_x_3460:
[----:B------:R-:W-:Y:S01]  /*11f0*/  IMAD.SHL.U32 R4, R4, 0x200000, RZ ;  /* 0x0020000004047824 */ /* 0x000fe200078e00ff */
[----:B------:R-:W-:-:S04]  /*1200*/  LEA R9, R9, 0x37800000, 0x17 ;  /* 0x3780000009097811 */ /* 0x000fc800078eb8ff */
[----:B------:R-:W-:-:S07]  /*1210*/  LOP3.LUT R9, R9, R4, R12, 0xfe, !PT ;  /* 0x0000000409097212 */ /* 0x000fce00078efe0c */
.L_x_3459:
[----:B------:R-:W-:Y:S05]  /*1220*/  BSYNC B0 ;  /* 0x0000000000007941 */ /* 0x000fea0003800000 */
.L_x_3458:
        /* <DEDUP_REMOVED lines=21> */
.L_x_3465:
[----:B------:R-:W-:Y:S05]  /*1380*/  BSYNC B1 ;  /* 0x0000000000017941 */ /* 0x000fea0003800000 */
.L_x_3464:
[----:B------:R-:W-:Y:S01]  /*1390*/  IMAD.SHL.U32 R5, R5, 0x200000, RZ ;  /* 0x0020000005057824 */ /* 0x000fe200078e00ff */
[----:B------:R-:W-:-:S04]  /*13a0*/  LEA R11, R4, 0x37800000, 0x17 ;  /* 0x37800000040b7811 */ /* 0x000fc800078eb8ff */
[----:B------:R-:W-:-:S07]  /*13b0*/  LOP3.LUT R8, R11, R5, R10, 0xfe, !PT ;  /* 0x000000050b087212 */ /* 0x000fce00078efe0a */
.L_x_3463:
[----:B------:R-:W-:Y:S05]  /*13c0*/  BSYNC B0 ;  /* 0x0000000000007941 */ /* 0x000fea0003800000 */
.L_x_3462:
[----:B------:R-:W-:Y:S01]  /*13d0*/  F2I.FTZ.U32.TRUNC.NTZ R7, R7 ;  /* 0x0000000700077305 */ /* 0x000fe2000021f000 */
[----:B------:R-:W-:-:S04]  /*13e0*/  IADD3 R4, P0, R2, UR13, RZ ;  /* 0x0000000d02047c10 */ /* 0x000fc8000ff1e0ff */
[----:B------:R-:W-:Y:S02]  /*13f0*/  IADD3.X R5, R13, UR8, RZ, P0, !PT ;  /* 0x000000080d057c10 */ /* 0x000fe400087fe4ff */
[----:B------:R-:W-:Y:S01]  /*1400*/  IADD3 R0, P0, R0, UR5, RZ ;  /* 0x0000000500007c10 */ /* 0x000fe2000ff1e0ff */
[----:B------:R-:W0:Y:S03]  /*1410*/  F2I.FTZ.U32.TRUNC.NTZ R6, R6 ;  /* 0x0000000600067305 */ /* 0x000e26000021f000 */
[C---:B------:R-:W-:Y:S01]  /*1420*/  ISETP.LT.U32.AND P1, PT, R0.reuse, 0x4000, PT ;  /* 0x000040000000780c */ /* 0x040fe20003f21070 */
[----:B------:R-:W-:Y:S02]  /*1430*/  IMAD.SHL.U32 R2, R0, 0x4, RZ ;  /* 0x0000000400027824 */ /* 0x000fe400078e00ff */
[----:B------:R-:W-:Y:S02]  /*1440*/  IMAD.X R3, RZ, RZ, R3, P0 ;  /* 0x000000ffff037224 */ /* 0x000fe400000e0603 */
[----:B------:R-:W1:Y:S01]  /*1450*/  F2I.FTZ.U32.TRUNC.NTZ R9, R9 ;  /* 0x0000000900097305 */ /* 0x000e62000021f000 */
[----:B------:R-:W-:-:S02]  /*1460*/  ISETP.GE.U32.AND P0, PT, R2, UR12, PT ;  /* 0x0000000c02007c0c */ /* 0x000fc4000bf06070 */
[----:B------:R-:W-:Y:S02]  /*1470*/  SHF.L.U64.HI R2, R0, 0x2, R3 ;  /* 0x0000000200027819 */ /* 0x000fe40000010203 */
[----:B------:R-:W-:Y:S02]  /*1480*/  ISETP.LT.U32.AND.EX P1, PT, R3, RZ, PT, P1 ;  /* 0x000000ff0300720c */ /* 0x000fe40003f21110 */
[----:B0-----:R-:W-:Y:S01]  /*1490*/  PRMT R10, R6, 0x7604, R7 ;  /* 0x00007604060a7816 */ /* 0x001fe20000000007 */
[----:B------:R-:W0:Y:S01]  /*14a0*/  F2I.FTZ.U32.TRUNC.NTZ R8, R8 ;  /* 0x0000000800087305 */ /* 0x000e22000021f000 */
[----:B------:R-:W-:Y:S02]  /*14b0*/  ISETP.GE.AND.EX P0, PT, R2, UR6, PT, P0 ;  /* 0x0000000602007c0c */ /* 0x000fe4000bf06300 */
[----:B-1----:R-:W-:-:S04]  /*14c0*/  PRMT R11, R9, 0x7054, R10 ;  /* 0x00007054090b7816 */ /* 0x002fc8000000000a */
[----:B0-----:R-:W-:-:S05]  /*14d0*/  PRMT R11, R8, 0x654, R11 ;  /* 0x00000654080b7816 */ /* 0x001fca000000000b */
[----:B------:R0:W-:Y:S02]  /*14e0*/  STG.E desc[UR10][R4.64], R11 ;  /* 0x0000000b04007986 */ /* 0x0001e4000c10190a */
[----:B------:R-:W-:Y:S05]  /*14f0*/  @!P0 BRA P1, `(.L_x_3466) ;  /* 0xfffffff400e88947 */ /* 0x000fea000083ffff */
[----:B------:R-:W-:Y:S05]  /*1500*/  EXIT ;  /* 0x000000000000794d */ /* 0x000fea0003800000 */
.L_x_3467:
        /* <DEDUP_REMOVED lines=15> */
.L_x_8029:


//--------------------- .text._ZN2at6native55_GLOBAL__N__de093ff9_22_ForeachBinaryOpList_cu_a911ec4325multi_tensor_apply_kernelINS1_18TensorListMetadataILi2EEENS1_11CopyFunctorIhN3c1011Float8_e5m2ELi2ELi1ELi1EEEJNS0_4CopyIhS7_EEEEEvT_T0_DpT1_ --------------------------
	.section	.text._ZN2at6native55_GLOBAL__N__de093ff9_22_ForeachBinaryOpList_cu_a911ec4325multi_tensor_apply_kernelINS1_18TensorListMetadataILi2EEENS1_11CopyFunctorIhN3c1011Float8_e5m2ELi2ELi1ELi1EEEJNS0_4CopyIhS7_EEEEEvT_T0_DpT1_,"ax",@progbits
	.align	128
.text._ZN2at6native55_GLOBAL__N__de093ff9_22_ForeachBinaryOpList_cu_a911ec4325multi_tensor_apply_kernelINS1_18TensorListMetadataILi2EEENS1_11CopyFunctorIhN3c1011Float8_e5m2ELi2ELi1ELi1EEEJNS0_4CopyIhS7_EEEEEvT_T0_DpT1_:
        .type           _ZN2at6native55_GLOBAL__N__de093ff9_22_ForeachBinaryOpList_cu_a911ec4325multi_tensor_apply_kernelINS1_18TensorListMetadataILi2EEENS1_11CopyFunctorIhN3c1011Float8_e5m2ELi2ELi1ELi1EEEJNS0_4CopyIhS7_EEEEEvT_T0_DpT1_,@function
        .size           _ZN2at6native55_GLOBAL__N__de093ff9_22_ForeachBinaryOpList_cu_a911ec4325multi_tensor_apply_kernelINS1_18TensorListMetadataILi2EEENS1_11CopyFunctorIhN3c1011Float8_e5m2ELi2ELi1ELi1EEEJNS0_4CopyIhS7_EEEEEvT_T0_DpT1_,(.L_x_8030 - _ZN2at6native55_GLOBAL__N__de093ff9_22_ForeachBinaryOpList_cu_a911ec4325multi_tensor_apply_kernelINS1_18TensorListMetadataILi2EEENS1_11CopyFunctorIhN3c1011Float8_e5m2ELi2ELi1ELi1EEEJNS0_4CopyIhS7_EEEEEvT_T0_DpT1_)
        .other          _ZN2at6native55_GLOBAL__N__de093ff9_22_ForeachBinaryOpList_cu_a911ec4325multi_tensor_apply_kernelINS1_18TensorListMetadataILi2EEENS1_11CopyFunctorIhN3c1011Float8_e5m2ELi2ELi1ELi1EEEJNS0_4CopyIhS7_EEEEEvT_T0_DpT1_,@"STO_CUDA_ENTRY STV_DEFAULT"
_ZN2at6native55_GLOBAL__N__de093ff9_22_ForeachBinaryOpList_cu_a911ec4325multi_tensor_apply_kernelINS1_18TensorListMetadataILi2EEENS1_11CopyFunctorIhN3c1011Float8_e5m2ELi2ELi1ELi1EEEJNS0_4CopyIhS7_EEEEEvT_T0_DpT1_:
        /* <DEDUP_REMOVED lines=29> */
.L_x_3469:
        /* <DEDUP_REMOVED lines=83> */
[----:B------:R-:W0:Y:S03]  /*0700*/  @P1 F2I.FTZ.U32.TRUNC.NTZ R23, R26 ;  /* 0x0000001a00171305 */ /* 0x000e26000021f000 */
[----:B------:R-:W-:-:S05]  /*0710*/  LOP3.LUT R21, R4, 0x80000000, R3, 0xf8, !PT ;  /* 0x8000000004157812 */ /* 0x000fca00078ef803 */
[----:B------:R-:W1:Y:S01]  /*0720*/  @P0 F2I.FTZ.U32.TRUNC.NTZ R25, R25 ;  /* 0x0000001900190305 */ /* 0x000e62000021f000 */
[----:B------:R-:W-:Y:S02]  /*0730*/  @P1 IADD3.X R3, R22, UR8, RZ, P3, !PT ;  /* 0x0000000816031c10 */ /* 0x000fe40009ffe4ff */
[----:B------:R-:W-:-:S05]  /*0740*/  @P0 IADD3 R4, P3, R20, UR13, RZ ;  /* 0x0000000d14040c10 */ /* 0x000fca000ff7e0ff */
[----:B------:R-:W2:Y:S01]  /*0750*/  @P4 F2I.FTZ.U32.TRUNC.NTZ R27, R27 ;  /* 0x0000001b001b4305 */ /* 0x000ea2000021f000 */
[----:B------:R-:W-:-:S07]  /*0760*/  @P4 IADD3 R6, P5, R16, UR13, RZ ;  /* 0x0000000d10064c10 */ /* 0x000fce000ffbe0ff */
[----:B------:R-:W3:Y:S01]  /*0770*/  @P2 F2I.FTZ.U32.TRUNC.NTZ R21, R21 ;  /* 0x0000001500152305 */ /* 0x000ee2000021f000 */
        /* <DEDUP_REMOVED lines=14> */
.L_x_3468:
        /* <DEDUP_REMOVED lines=8> */
.L_x_3470:
        /* <DEDUP_REMOVED lines=48> */
[----:B------:R-:W-:Y:S01]  /*0be0*/  F2I.FTZ.U32.TRUNC.NTZ R14, R14 ;  /* 0x0000000e000e7305 */ /* 0x000fe2000021f000 */
[----:B------:R-:W-:Y:S01]  /*0bf0*/  LOP3.LUT R8, R13, 0x80000000, R10, 0xf8, !PT ;  /* 0x800000000d087812 */ /* 0x000fe200078ef80a */
[----:B------:R-:W-:Y:S01]  /*0c00*/  @P3 FMUL.FTZ R7, R12, 1.9259299443872358531e-34 ;  /* 0x078000000c073820 */ /* 0x000fe20000410000 */
[----:B------:R-:W-:Y:S01]  /*0c10*/  LOP3.LUT R6, R6, 0x80000000, R5, 0xf8, !PT ;  /* 0x8000000006067812 */ /* 0x000fe200078ef805 */
[----:B------:R-:W-:Y:S01]  /*0c20*/  @!P3 FADD.FTZ R7, R9, -0.5 ;  /* 0xbf0000000907b421 */ /* 0x000fe20000010000 */
[----:B------:R-:W-:-:S03]  /*0c30*/  IMAD.SHL.U32 R4, R4, 0x1000000, RZ ;  /* 0x0100000004047824 */ /* 0x000fc600078e00ff */
[----:B------:R-:W0:Y:S02]  /*0c40*/  F2I.FTZ.U32.TRUNC.NTZ R5, R6 ;  /* 0x0000000600057305 */ /* 0x000e24000021f000 */
[----:B------:R-:W-:Y:S02]  /*0c50*/  LOP3.LUT R7, R7, 0x80000000, R4, 0xf8, !PT ;  /* 0x8000000007077812 */ /* 0x000fe400078ef804 */
[----:B------:R-:W-:-:S04]  /*0c60*/  IADD3 R4, P0, R2, UR13, RZ ;  /* 0x0000000d02047c10 */ /* 0x000fc8000ff1e0ff */
[----:B------:R-:W1:Y:S01]  /*0c70*/  F2I.FTZ.U32.TRUNC.NTZ R8, R8 ;  /* 0x0000000800087305 */ /* 0x000e62000021f000 */
[----:B0-----:R-:W-:-:S07]  /*0c80*/  PRMT R5, R14, 0x7604, R5 ;  /* 0x000076040e057816 */ /* 0x001fce0000000005 */
[----:B------:R-:W0:Y:S01]  /*0c90*/  F2I.FTZ.U32.TRUNC.NTZ R7, R7 ;  /* 0x0000000700077305 */ /* 0x000e22000021f000 */
        /* <DEDUP_REMOVED lines=14> */
.L_x_3471:
        /* <DEDUP_REMOVED lines=16> */
.L_x_8030:


//--------------------- .text._ZN2at6native55_GLOBAL__N__de093ff9_22_ForeachBinaryOpList_cu_a911ec4325multi_tensor_apply_kernelINS1_18TensorListMetadataILi2EEENS1_11CopyFunctorIhN3c1015Float8_e4m3fnuzELi2ELi1ELi1EEEJNS0_4CopyIhS7_EEEEEvT_T0_DpT1_ --------------------------
	.section	.text._ZN2at6native55_GLOBAL__N__de093ff9_22_ForeachBinaryOpList_cu_a911ec4325multi_tensor_apply_kernelINS1_18TensorListMetadataILi2EEENS1_11CopyFunctorIhN3c1015Float8_e4m3fnuzELi2ELi1ELi1EEEJNS0_4CopyIhS7_EEEEEvT_T0_DpT1_,"ax",@progbits
	.align	128
.text._ZN2at6native55_GLOBAL__N__de093ff9_22_ForeachBinaryOpList_cu_a911ec4325multi_tensor_apply_kernelINS1_18TensorListMetadataILi2EEENS1_11CopyFunctorIhN3c1015Float8_e4m3fnuzELi2ELi1ELi1EEEJNS0_4CopyIhS7_EEEEEvT_T0_DpT1_:
        .type           _ZN2at6native55_GLOBAL__N__de093ff9_22_ForeachBinaryOpList_cu_a911ec4325multi_tensor_apply_kernelINS1_18TensorListMetadataILi2EEENS1_11CopyFunctorIhN3c1015Float8_e4m3fnuzELi2ELi1ELi1EEEJNS0_4CopyIhS7_EEEEEvT_T0_DpT1_,@function
        .size           _ZN2at6native55_GLOBAL__N__de093ff9_22_ForeachBinaryOpList_cu_a911ec4325multi_tensor_apply_kernelINS1_18TensorListMetadataILi2EEENS1_11CopyFunctorIhN3c1015Float8_e4m3fnuzELi2ELi1ELi1EEEJNS0_4CopyIhS7_EEEEEvT_T0_DpT1_,(.L_x_8031 - _ZN2at6native55_GLOBAL__N__de093ff9_22_ForeachBinaryOpList_cu_a911ec4325multi_tensor_apply_kernelINS1_18TensorListMetadataILi2EEENS1_11CopyFunctorIhN3c1015Float8_e4m3fnuzELi2ELi1ELi1EEEJNS0_4CopyIhS7_EEEEEvT_T0_DpT1_)
        .other          _ZN2at6native55_GLOBAL__N__de093ff9_22_ForeachBinaryOpList_cu_a911ec4325multi_tensor_apply_kernelINS1_18TensorListMetadataILi2EEENS1_11CopyFunctorIhN3c1015Float8_e4m3fnuzELi2ELi1ELi1EEEJNS0_4CopyIhS7_EEEEEvT_T0_DpT1_,@"STO_CUDA_ENTRY STV_DEFAULT"
_ZN2at6native55_GLOBAL__N__de093ff9_22_ForeachBinaryOpList_cu_a911ec4325multi_tensor_apply_kernelINS1_18TensorListMetadataILi2EEENS1_11CopyFunctorIhN3c1015Float8_e4m3fnuzELi2ELi1ELi1EEEJNS0_4CopyIhS7_EEEEEvT_T0_DpT1_:
        /* <DEDUP_REMOVED lines=29> */
.L_x_3489:
        /* <DEDUP_REMOVED lines=59> */
.L_x_3476:
[----:B------:R-:W-:Y:S05]  /*0580*/  BSYNC B1 ;  /* 0x0000000000017941 */ /* 0x000fea0003800000 */
.L_x_3475:
[----:B------:R-:W-:Y:S01]  /*0590*/  IMAD.SHL.U32 R3, R3, 0x100000, RZ ;  /* 0x0010000003037824 */ /* 0x000fe200078e00ff */
[----:B------:R-:W-:-:S04]  /*05a0*/  LEA R5, R2, 0x3b800000, 0x17 ;  /* 0x3b80000002057811 */ /* 0x000fc800078eb8ff */
[----:B------:R-:W-:-:S07]  /*05b0*/  LOP3.LUT R26, R5, R3, R26, 0xfe, !PT ;  /* 0x00000003051a7212 */ /* 0x000fce00078efe1a */
.L_x_3474:
[----:B------:R-:W-:Y:S05]  /*05c0*/  BSYNC B0 ;  /* 0x0000000000007941 */ /* 0x000fea0003800000 */
.L_x_3473:
        /* <DEDUP_REMOVED lines=20> */
.L_x_3480:
[----:B------:R-:W-:Y:S05]  /*0710*/  BSYNC B1 ;  /* 0x0000000000017941 */ /* 0x000fea0003800000 */
.L_x_3479:
[----:B------:R-:W-:Y:S01]  /*0720*/  IMAD.SHL.U32 R3, R3, 0x100000, RZ ;  /* 0x0010000003037824 */ /* 0x000fe200078e00ff */
[----:B------:R-:W-:-:S04]  /*0730*/  LEA R5, R2, 0x3b800000, 0x17 ;  /* 0x3b80000002057811 */ /* 0x000fc800078eb8ff */
[----:B------:R-:W-:-:S07]  /*0740*/  LOP3.LUT R24, R5, R3, R24, 0xfe, !PT ;  /* 0x0000000305187212 */ /* 0x000fce00078efe18 */
.L_x_3478:
[----:B------:R-:W-:Y:S05]  /*0750*/  BSYNC B0 ;  /* 0x0000000000007941 */ /* 0x000fea0003800000 */
.L_x_3477:
        /* <DEDUP_REMOVED lines=22> */
.L_x_3484:
[----:B------:R-:W-:Y:S05]  /*08c0*/  BSYNC B1 ;  /* 0x0000000000017941 */ /* 0x000fea0003800000 */
.L_x_3483:
[----:B------:R-:W-:Y:S01]  /*08d0*/  IMAD.SHL.U32 R3, R3, 0x100000, RZ ;  /* 0x0010000003037824 */ /* 0x000fe200078e00ff */
[----:B------:R-:W-:-:S04]  /*08e0*/  LEA R5, R2, 0x3b800000, 0x17 ;  /* 0x3b80000002057811 */ /* 0x000fc800078eb8ff */
[----:B------:R-:W-:-:S07]  /*08f0*/  LOP3.LUT R28, R5, R3, R28, 0xfe, !PT ;  /* 0x00000003051c7212 */ /* 0x000fce00078efe1c */
.L_x_3482:
[----:B------:R-:W-:Y:S05]  /*0900*/  BSYNC B0 ;  /* 0x0000000000007941 */ /* 0x000fea0003800000 */
.L_x_3481:
        /* <DEDUP_REMOVED lines=21> */
.L_x_3488:
[----:B------:R-:W-:Y:S05]  /*0a60*/  BSYNC B1 ;  /* 0x0000000000017941 */ /* 0x000fea0003800000 */
.L_x_3487:
[----:B------:R-:W-:Y:S01]  /*0a70*/  IMAD.SHL.U32 R3, R3, 0x100000, RZ ;  /* 0x0010000003037824 */ /* 0x000fe200078e00ff */
[----:B------:R-:W-:-:S04]  /*0a80*/  LEA R2, R2, 0x3b800000, 0x17 ;  /* 0x3b80000002027811 */ /* 0x000fc800078eb8ff */
[----:B------:R-:W-:-:S07]  /*0a90*/  LOP3.LUT R27, R2, R3, R27, 0xfe, !PT ;  /* 0x00000003021b7212 */ /* 0x000fce00078efe1b */
.L_x_3486:
[----:B------:R-:W-:Y:S05]  /*0aa0*/  BSYNC B0 ;  /* 0x0000000000007941 */ /* 0x000fea0003800000 */
.L_x_3485:
        /* <DEDUP_REMOVED lines=23> */
.L_x_3472:
        /* <DEDUP_REMOVED lines=8> */
.L_x_3506:
        /* <DEDUP_REMOVED lines=31> */
.L_x_3493:
[----:B------:R-:W-:Y:S05]  /*0e90*/  BSYNC B1 ;  /* 0x0000000000017941 */ /* 0x000fea0003800000 */
.L_x_3492:
[----:B------:R-:W-:Y:S01]  /*0ea0*/  LEA R10, R7, 0x3b800000, 0x17 ;  /* 0x3b800000070a7811 */ /* 0x000fe200078eb8ff */
[----:B------:R-:W-:-:S05]  /*0eb0*/  IMAD.SHL.U32 R7, R9, 0x100000, RZ ;  /* 0x0010000009077824 */ /* 0x000fca00078e00ff */
[----:B------:R-:W-:-:S07]  /*0ec0*/  LOP3.LUT R7, R10, R7, R11, 0xfe, !PT ;  /* 0x000000070a077212 */ /* 0x000fce00078efe0b */
.L_x_3491:
[----:B------:R-:W-:Y:S05]  /*0ed0*/  BSYNC B0 ;  /* 0x0000000000007941 */ /* 0x000fea0003800000 */
.L_x_3490:
        /* <DEDUP_REMOVED lines=21> */
.L_x_3497:
[----:B------:R-:W-:Y:S05]  /*1030*/  BSYNC B1 ;  /* 0x0000000000017941 */ /* 0x000fea0003800000 */
.L_x_3496:
[----:B------:R-:W-:Y:S01]  /*1040*/  LEA R9, R6, 0x3b800000, 0x17 ;  /* 0x3b80000006097811 */ /* 0x000fe200078eb8ff */
[----:B------:R-:W-:-:S05]  /*1050*/  IMAD.SHL.U32 R6, R8, 0x100000, RZ ;  /* 0x0010000008067824 */ /* 0x000fca00078e00ff */
[----:B------:R-:W-:-:S07]  /*1060*/  LOP3.LUT R6, R9, R6, R10, 0xfe, !PT ;  /* 0x0000000609067212 */ /* 0x000fce00078efe0a */
.L_x_3495:
[----:B------:R-:W-:Y:S05]  /*1070*/  BSYNC B0 ;  /* 0x0000000000007941 */ /* 0x000fea0003800000 */
.L_x_3494:
        /* <DEDUP_REMOVED lines=22> */
.L_x_3501:
[----:B------:R-:W-:Y:S05]  /*11e0*/  BSYNC B1 ;  /* 0x0000000000017941 */ /* 0x000fea0003800000 */
.L_x_3500:
[----:B------:R-:W-:Y:S01]  /*11f0*/  IMAD.SHL.U32 R4, R4, 0x100000, RZ ;  /* 0x0010000004047824 */ /* 0x000fe200078e00ff */
[----:B------:R-:W-:-:S04]  /*1200*/  LEA R9, R9, 0x3b800000, 0x17 ;  /* 0x3b80000009097811 */ /* 0x000fc800078eb8ff */
[----:B------:R-:W-:-:S07]  /*1210*/  LOP3.LUT R9, R9, R4, R12, 0xfe, !PT ;  /* 0x0000000409097212 */ /* 0x000fce00078efe0c */
.L_x_3499:
[----:B------:R-:W-:Y:S05]  /*1220*/  BSYNC B0 ;  /* 0x0000000000007941 */ /* 0x000fea0003800000 */
.L_x_3498:
        /* <DEDUP_REMOVED lines=21> */
.L_x_3505:
[----:B------:R-:W-:Y:S05]  /*1380*/  BSYNC B1 ;  /* 0x0000000000017941 */ /* 0x000fea0003800000 */
.L_x_3504:
[----:B------:R-:W-:Y:S01]  /*1390*/  IMAD.SHL.U32 R5, R5, 0x100000, RZ ;  /* 0x0010000005057824 */ /* 0x000fe200078e00ff */
[----:B------:R-:W-:-:S04]  /*13a0*/  LEA R11, R4, 0x3b800000, 0x17 ;  /* 0x3b800000040b7811 */ /* 0x000fc800078eb8ff */
[----:B------:R-:W-:-:S07]  /*13b0*/  LOP3.LUT R8, R11, R5, R10, 0xfe, !PT ;  /* 0x000000050b087212 */ /* 0x000fce00078efe0a */
.L_x_3503:
[----:B------:R-:W-:Y:S05]  /*13c0*/  BSYNC B0 ;  /* 0x0000000000007941 */ /* 0x000fea0003800000 */
.L_x_3502:
        /* <DEDUP_REMOVED lines=20> */
.L_x_3507:
        /* <DEDUP_REMOVED lines=15> */
.L_x_8031:


//--------------------- .text._ZN2at6native55_GLOBAL__N__de093ff9_22_ForeachBinaryOpList_cu_a911ec4325multi_tensor_apply_kernelINS1_18TensorListMetadataILi2EEENS1_11CopyFunctorIhN3c1013Float8_e4m3fnELi2ELi1ELi1EEEJNS0_4CopyIhS7_EEEEEvT_T0_DpT1_ --------------------------
	.section	.text._ZN2at6native55_GLOBAL__N__de093ff9_22_ForeachBinaryOpList_cu_a911ec4325multi_tensor_apply_kernelINS1_18TensorListMetadataILi2EEENS1_11CopyFunctorIhN3c1013Float8_e4m3fnELi2ELi1ELi1EEEJNS0_4CopyIhS7_EEEEEvT_T0_DpT1_,"ax",@progbits
	.align	128
.text._ZN2at6native55_GLOBAL__N__de093ff9_22_ForeachBinaryOpList_cu_a911ec4325multi_tensor_apply_kernelINS1_18TensorListMetadataILi2EEENS1_11CopyFunctorIhN3c1013Float8_e4m3fnELi2ELi1ELi1EEEJNS0_4CopyIhS7_EEEEEvT_T0_DpT1_:
        .type           _ZN2at6native55_GLOBAL__N__de093ff9_22_ForeachBinaryOpList_cu_a911ec4325multi_tensor_apply_kernelINS1_18TensorListMetadataILi2EEENS1_11CopyFunctorIhN3c1013Float8_e4m3fnELi2ELi1ELi1EEEJNS0_4CopyIhS7_EEEEEvT_T0_DpT1_,@function
        .size           _ZN2at6native55_GLOBAL__N__de093ff9_22_ForeachBinaryOpList_cu_a911ec4325multi_tensor_apply_kernelINS1_18TensorListMetadataILi2EEENS1_11CopyFunctorIhN3c1013Float8_e4m3fnELi2ELi1ELi1EEEJNS0_4CopyIhS7_EEEEEvT_T0_DpT1_,(.L_x_8032 - _ZN2at6native55_GLOBAL__N__de093ff9_22_ForeachBinaryOpList_cu_a911ec4325multi_tensor_apply_kernelINS1_18TensorListMetadataILi2EEENS1_11CopyFunctorIhN3c1013Float8_e4m3fnELi2ELi1ELi1EEEJNS0_4CopyIhS7_EEEEEvT_T0_DpT1_)
        .other          _ZN2at6native55_GLOBAL__N__de093ff9_22_ForeachBinaryOpList_cu_a911ec4325multi_tensor_apply_kernelINS1_18TensorListMetadataILi2EEENS1_11CopyFunctorIhN3c1013Float8_e4m3fnELi2ELi1ELi1EEEJNS0_4CopyIhS7_EEEEEvT_T0_DpT1_,@"STO_CUDA_ENTRY STV_DEFAULT"
_ZN2at6native55_GLOBAL__N__de093ff9_22_ForeachBinaryOpList_cu_a911ec4325multi_tensor_apply_kernelINS1_18TensorListMetadataILi2EEENS1_11CopyFunctorIhN3c1013Float8_e4m3fnELi2ELi1ELi1EEEJNS0_4CopyIhS7_EEEEEvT_T0_DpT1_:
        /* <DEDUP_REMOVED lines=30> */
.L_x_3517:
        /* <DEDUP_REMOVED lines=58> */
[----:B------:R-:W0:Y:S01]  /*0580*/  F2I.FTZ.U32.TRUNC.NTZ R5, R5 ;  /* 0x0000000500057305 */ /* 0x000e22000021f000 */
[----:B------:R-:W-:-:S05]  /*0590*/  IADD3.X R3, R24, UR8, RZ, P0, !PT ;  /* 0x0000000818037c10 */ /* 0x000fca00087fe4ff */
[----:B0-----:R1:W-:Y:S03]  /*05a0*/  STG.E.U8 desc[UR10][R2.64], R5 ;  /* 0x0000000502007986 */ /* 0x0013e6000c10110a */
.L_x_3510:
[----:B------:R-:W-:Y:S05]  /*05b0*/  BSYNC B0 ;  /* 0x0000000000007941 */ /* 0x000fea0003800000 */
.L_x_3509:
        /* <DEDUP_REMOVED lines=22> */
[----:B------:R-:W0:Y:S02]  /*0720*/  F2I.FTZ.U32.TRUNC.NTZ R3, R3 ;  /* 0x0000000300037305 */ /* 0x000e24000021f000 */
[----:B0-----:R2:W-:Y:S02]  /*0730*/  STG.E.U8 desc[UR10][R18.64], R3 ;  /* 0x0000000312007986 */ /* 0x0015e4000c10110a */
.L_x_3512:
[----:B------:R-:W-:Y:S05]  /*0740*/  BSYNC B0 ;  /* 0x0000000000007941 */ /* 0x000fea0003800000 */
.L_x_3511:
        /* <DEDUP_REMOVED lines=24> */
.L_x_3514:
[----:B------:R-:W-:Y:S05]  /*08d0*/  BSYNC B0 ;  /* 0x0000000000007941 */ /* 0x000fea0003800000 */
.L_x_3513:
        /* <DEDUP_REMOVED lines=24> */
.L_x_3516:
[----:B------:R-:W-:Y:S05]  /*0a60*/  BSYNC B0 ;  /* 0x0000000000007941 */ /* 0x000fea0003800000 */
.L_x_3515:
        /* <DEDUP_REMOVED lines=11> */
.L_x_3508:
        /* <DEDUP_REMOVED lines=8> */
.L_x_3518:
        /* <DEDUP_REMOVED lines=66> */
[----:B------:R-:W-:Y:S01]  /*0fc0*/  F2I.FTZ.U32.TRUNC.NTZ R17, R17 ;  /* 0x0000001100117305 */ /* 0x000fe2000021f000 */
        /* <DEDUP_REMOVED lines=9> */
[----:B------:R-:W0:Y:S01]  /*1060*/  F2I.FTZ.U32.TRUNC.NTZ R10, R10 ;  /* 0x0000000a000a7305 */ /* 0x000e22000021f000 */
[----:B------:R-:W-:-:S02]  /*1070*/  LOP3.LUT R7, R7, 0x80000000, R6, 0xf8, !PT ;  /* 0x8000000007077812 */ /* 0x000fc400078ef806 */
[----:B------:R-:W-:Y:S02]  /*1080*/  LOP3.LUT R9, R18, R9, RZ, 0x30, !PT ;  /* 0x0000000912097212 */ /* 0x000fe400078e30ff */
[----:B------:R-:W-:Y:S02]  /*1090*/  IADD3 R4, P0, R2, UR13, RZ ;  /* 0x0000000d02047c10 */ /* 0x000fe4000ff1e0ff */
[----:B------:R-:W-:Y:S01]  /*10a0*/  LOP3.LUT R9, R9, 0x80000000, R8, 0xf8, !PT ;  /* 0x8000000009097812 */ /* 0x000fe200078ef808 */
[----:B------:R-:W1:Y:S01]  /*10b0*/  F2I.FTZ.U32.TRUNC.NTZ R7, R7 ;  /* 0x0000000700077305 */ /* 0x000e62000021f000 */
[----:B------:R-:W-:Y:S02]  /*10c0*/  IADD3.X R5, R15, UR8, RZ, P0, !PT ;  /* 0x000000080f057c10 */ /* 0x000fe400087fe4ff */
[----:B------:R-:W-:Y:S02]  /*10d0*/  IADD3 R3, P0, R3, UR5, RZ ;  /* 0x0000000503037c10 */ /* 0x000fe4000ff1e0ff */
[----:B0-----:R-:W-:-:S03]  /*10e0*/  PRMT R6, R10, 0x7604, R17 ;  /* 0x000076040a067816 */ /* 0x001fc60000000011 */
[----:B------:R-:W0:Y:S01]  /*10f0*/  F2I.FTZ.U32.TRUNC.NTZ R9, R9 ;  /* 0x0000000900097305 */ /* 0x000e22000021f000 */
        /* <DEDUP_REMOVED lines=12> */
.L_x_3519:
        /* <DEDUP_REMOVED lines=12> */
.L_x_8032:


//--------------------- .text._ZN2at6native55_GLOBAL__N__de093ff9_22_ForeachBinaryOpList_cu_a911ec4325multi_tensor_apply_kernelINS1_18TensorListMetadataILi2EEENS1_11CopyFunctorIhbLi2ELi1ELi1EEEJNS0_4CopyIhbEEEEEvT_T0_DpT1_ --------------------------
	.section	.text._ZN2at6native55_GLOBAL__N__de093ff9_22_ForeachBinaryOpList_cu_a911ec4325multi_tensor_apply_kernelINS1_18TensorListMetadataILi2EEENS1_11CopyFunctorIhbLi2ELi1ELi1EEEJNS0_4CopyIhbEEEEEvT_T0_DpT1_,"ax",@progbits
	.align	128
.text._ZN2at6native55_GLOBAL__N__de093ff9_22_ForeachBinaryOpList_cu_a911ec4325multi_tensor_apply_kernelINS1_18TensorListMetadataILi2EEENS1_11CopyFunctorIhbLi2ELi1ELi1EEEJNS0_4CopyIhbEEEEEvT_T0_DpT1_:
        .type           _ZN2at6native55_GLOBAL__N__de093ff9_22_ForeachBinaryOpList_cu_a911ec4325multi_tensor_apply_kernelINS1_18TensorListMetadataILi2EEENS1_11CopyFunctorIhbLi2ELi1ELi1EEEJNS0_4CopyIhbEEEEEvT_T0_DpT1_,@function
        .size           _ZN2at6native55_GLOBAL__N__de093ff9_22_ForeachBinaryOpList_cu_a911ec4325multi_tensor_apply_kernelINS1_18TensorListMetadataILi2EEENS1_11CopyFunctorIhbLi2ELi1ELi1EEEJNS0_4CopyIhbEEEEEvT_T0_DpT1_,(.L_x_8033 - _ZN2at6native55_GLOBAL__N__de093ff9_22_ForeachBinaryOpList_cu_a911ec4325multi_tensor_apply_kernelINS1_18TensorListMetadataILi2EEENS1_11CopyFunctorIhbLi2ELi1ELi1EEEJNS0_4CopyIhbEEEEEvT_T0_DpT1_)
        .other          _ZN2at6native55_GLOBAL__N__de093ff9_22_ForeachBinaryOpList_cu_a911ec4325multi_tensor_apply_kernelINS1_18TensorListMetadataILi2EEENS1_11CopyFunctorIhbLi2ELi1ELi1EEEJNS0_4CopyIhbEEEEEvT_T0_DpT1_,@"STO_CUDA_ENTRY STV_DEFAULT"
_ZN2at6native55_GLOBAL__N__de093ff9_22_ForeachBinaryOpList_cu_a911ec4325multi_tensor_apply_kernelINS1_18TensorListMetadataILi2EEENS1_11CopyFunctorIhbLi2ELi1ELi1EEEJNS0_4CopyIhbEEEEEvT_T0_DpT1_:
        /* <DEDUP_REMOVED lines=28> */
.L_x_3521:
        /* <DEDUP_REMOVED lines=58> */
.L_x_3520:
        /* <DEDUP_REMOVED lines=8> */
.L_x_3522:
        /* <DEDUP_REMOVED lines=18> */
.L_x_3523:
        /* <DEDUP_REMOVED lines=16> */
.L_x_8033:


//--------------------- .text._ZN2at6native55_GLOBAL__N__de093ff9_22_ForeachBinaryOpList_cu_a911ec4325multi_tensor_apply_kernelINS1_18TensorListMetadataILi2EEENS1_11CopyFunctorIhN3c108BFloat16ELi2ELi1ELi1EEEJNS0_4CopyIhS7_EEEEEvT_T0_DpT1_ --------------------------
	.section	.text._ZN2at6native55_GLOBAL__N__de093ff9_22_ForeachBinaryOpList_cu_a911ec4325multi_tensor_apply_kernelINS1_18TensorListMetadataILi2EEENS1_11CopyFunctorIhN3c108BFloat16ELi2ELi1ELi1EEEJNS0_4CopyIhS7_EEEEEvT_T0_DpT1_,"ax",@progbits
	.align	128
.text._ZN2at6native55_GLOBAL__N__de093ff9_22_ForeachBinaryOpList_cu_a911ec4325multi_tensor_apply_kernelINS1_18TensorListMetadataILi2EEENS1_11CopyFunctorIhN3c108BFloat16ELi2ELi1ELi1EEEJNS0_4CopyIhS7_EEEEEvT_T0_DpT1_:
        .type           _ZN2at6native55_GLOBAL__N__de093ff9_22_ForeachBinaryOpList_cu_a911ec4325multi_tensor_apply_kernelINS1_18TensorListMetadataILi2EEENS1_11CopyFunctorIhN3c108BFloat16ELi2ELi1ELi1EEEJNS0_4CopyIhS7_EEEEEvT_T0_DpT1_,@function
        .size           _ZN2at6native55_GLOBAL__N__de093ff9_22_ForeachBinaryOpList_cu_a911ec4325multi_tensor_apply_kernelINS1_18TensorListMetadataILi2EEENS1_11CopyFunctorIhN3c108BFloat16ELi2ELi1ELi1EEEJNS0_4CopyIhS7_EEEEEvT_T0_DpT1_,(.L_x_8034 - _ZN2at6native55_GLOBAL__N__de093ff9_22_ForeachBinaryOpList_cu_a911ec4325multi_tensor_apply_kernelINS1_18TensorListMetadataILi2EEENS1_11CopyFunctorIhN3c108BFloat16ELi2ELi1ELi1EEEJNS0_4CopyIhS7_EEEEEvT_T0_DpT1_)
        .other          _ZN2at6native55_GLOBAL__N__de093ff9_22_ForeachBinaryOpList_cu_a911ec4325multi_tensor_apply_kernelINS1_18TensorListMetadataILi2EEENS1_11CopyFunctorIhN3c108BFloat16ELi2ELi1ELi1EEEJNS0_4CopyIhS7_EEEEEvT_T0_DpT1_,@"STO_CUDA_ENTRY STV_DEFAULT"
_ZN2at6native55_GLOBAL__N__de093ff9_22_ForeachBinaryOpList_cu_a911ec4325multi_tensor_apply_kernelINS1_18TensorListMetadataILi2EEENS1_11CopyFunctorIhN3c108BFloat16ELi2ELi1ELi1EEEJNS0_4CopyIhS7_EEEEEvT_T0_DpT1_:
        /* <DEDUP_REMOVED lines=29> */
.L_x_3525:
        /* <DEDUP_REMOVED lines=44> */
[----:B------:R-:W0:Y:S01]  /*0490*/  @P1 F2I.FTZ.U32.TRUNC.NTZ R19, R19 ;  /* 0x0000001300131305 */ /* 0x000e22000021f000 */
[----:B---3--:R-:W-:-:S07]  /*04a0*/  IMAD.U32 R28, R10, 0x10000, RZ ;  /* 0x000100000a1c7824 */ /* 0x008fce00078e00ff */
[----:B------:R-:W1:Y:S01]  /*04b0*/  @P0 F2I.FTZ.U32.TRUNC.NTZ R28, R28 ;  /* 0x0000001c001c0305 */ /* 0x000e62000021f000 */
[----:B----4-:R-:W-:Y:S01]  /*04c0*/  IMAD.U32 R25, R7, 0x10000, RZ ;  /* 0x0001000007197824 */ /* 0x010fe200078e00ff */
[----:B0-----:R0:W-:Y:S01]  /*04d0*/  @P1 STG.E.U8 desc[UR4][R16.64], R19 ;  /* 0x0000001310001986 */ /* 0x0011e2000c101104 */
[----:B------:R-:W-:Y:S01]  /*04e0*/  @P0 IADD3 R14, P1, R29, R2, RZ ;  /* 0x000000021d0e0210 */ /* 0x000fe20007f3e0ff */
[----:B-----5:R-:W-:-:S04]  /*04f0*/  IMAD.U32 R22, R8, 0x10000, RZ ;  /* 0x0001000008167824 */ /* 0x020fc800078e00ff */
[----:B------:R-:W2:Y:S08]  /*0500*/  @P4 F2I.FTZ.U32.TRUNC.NTZ R25, R25 ;  /* 0x0000001900194305 */ /* 0x000eb0000021f000 */
[----:B------:R-:W3:Y:S01]  /*0510*/  @P2 F2I.FTZ.U32.TRUNC.NTZ R29, R22 ;  /* 0x00000016001d2305 */ /* 0x000ee2000021f000 */
        /* <DEDUP_REMOVED lines=13> */
.L_x_3524:
        /* <DEDUP_REMOVED lines=8> */
.L_x_3526:
        /* <DEDUP_REMOVED lines=9> */
[----:B------:R-:W-:Y:S04]  /*0700*/  F2I.FTZ.U32.TRUNC.NTZ R8, R8 ;  /* 0x0000000800087305 */ /* 0x000fe8000021f000 */
[----:B------:R-:W-:-:S04]  /*0710*/  IMAD.U32 R5, R5, 0x10000, RZ ;  /* 0x0001000005057824 */ /* 0x000fc800078e00ff */
[----:B------:R-:W0:Y:S08]  /*0720*/  F2I.FTZ.U32.TRUNC.NTZ R9, R9 ;  /* 0x0000000900097305 */ /* 0x000e30000021f000 */
[----:B------:R-:W1:Y:S01]  /*0730*/  F2I.FTZ.U32.TRUNC.NTZ R10, R10 ;  /* 0x0000000a000a7305 */ /* 0x000e62000021f000 */
[----:B0-----:R-:W-:-:S07]  /*0740*/  PRMT R7, R9, 0x7604, R8 ;  /* 0x0000760409077816 */ /* 0x001fce0000000008 */
[----:B------:R-:W0:Y:S01]  /*0750*/  F2I.FTZ.U32.TRUNC.NTZ R5, R5 ;  /* 0x0000000500057305 */ /* 0x000e22000021f000 */
        /* <DEDUP_REMOVED lines=14> */
.L_x_3527:
        /* <DEDUP_REMOVED lines=12> */
.L_x_8034:


//--------------------- .text._ZN2at6native55_GLOBAL__N__de093ff9_22_ForeachBinaryOpList_cu_a911ec4325multi_tensor_apply_kernelINS1_18TensorListMetadataILi2EEENS1_11CopyFunctorIhN3c104HalfELi2ELi1ELi1EEEJNS0_4CopyIhS7_EEEEEvT_T0_DpT1_ --------------------------
	.section	.text._ZN2at6native55_GLOBAL__N__de093ff9_22_ForeachBinaryOpList_cu_a911ec4325multi_tensor_apply_kernelINS1_18TensorListMetadataILi2EEENS1_11CopyFunctorIhN3c104HalfELi2ELi1ELi1EEEJNS0_4CopyIhS7_EEEEEvT_T0_DpT1_,"ax",@progbits
	.align	128
.text._ZN2at6native55_GLOBAL__N__de093ff9_22_ForeachBinaryOpList_cu_a911ec4325multi_tensor_apply_kernelINS1_18TensorListMetadataILi2EEENS1_11CopyFunctorIhN3c104HalfELi2ELi1ELi1EEEJNS0_4CopyIhS7_EEEEEvT_T0_DpT1_:
        .type           _ZN2at6native55_GLOBAL__N__de093ff9_22_ForeachBinaryOpList_cu_a911ec4325multi_tensor_apply_kernelINS1_18TensorListMetadataILi2EEENS1_11CopyFunctorIhN3c104HalfELi2ELi1ELi1EEEJNS0_4CopyIhS7_EEEEEvT_T0_DpT1_,@function
        .size           _ZN2at6native55_GLOBAL__N__de093ff9_22_ForeachBinaryOpList_cu_a911ec4325multi_tensor_apply_kernelINS1_18TensorListMetadataILi2EEENS1_11CopyFunctorIhN3c104HalfELi2ELi1ELi1EEEJNS0_4CopyIhS7_EEEEEvT_T0_DpT1_,(.L_x_8035 - _ZN2at6native55_GLOBAL__N__de093ff9_22_ForeachBinaryOpList_cu_a911ec4325multi_tensor_apply_kernelINS1_18TensorListMetadataILi2EEENS1_11CopyFunctorIhN3c104HalfELi2ELi1ELi1EEEJNS0_4CopyIhS7_EEEEEvT_T0_DpT1_)
        .other          _ZN2at6native55_GLOBAL__N__de093ff9_22_ForeachBinaryOpList_cu_a911ec4325multi_tensor_apply_kernelINS1_18TensorListMetadataILi2EEENS1_11CopyFunctorIhN3c104HalfELi2ELi1ELi1EEEJNS0_4CopyIhS7_EEEEEvT_T0_DpT1_,@"STO_CUDA_ENTRY STV_DEFAULT"
_ZN2at6native55_GLOBAL__N__de093ff9_22_ForeachBinaryOpList_cu_a911ec4325multi_tensor_apply_kernelINS1_18TensorListMetadataILi2EEENS1_11CopyFunctorIhN3c104HalfELi2ELi1ELi1EEEJNS0_4CopyIhS7_EEEEEvT_T0_DpT1_:
        /* <DEDUP_REMOVED lines=29> */
.L_x_3529:
        /* <DEDUP_REMOVED lines=44> */
[----:B------:R-:W0:Y:S01]  /*0490*/  @P1 F2I.FTZ.U32.TRUNC.NTZ R19, R19 ;  /* 0x0000001300131305 */ /* 0x000e22000021f000 */
[----:B---3--:R-:W-:-:S07]  /*04a0*/  HADD2.F32 R28, -RZ, R10.H0_H0 ;  /* 0x2000000aff1c7230 */ /* 0x008fce0000004100 */
[----:B------:R-:W1:Y:S01]  /*04b0*/  @P0 F2I.FTZ.U32.TRUNC.NTZ R28, R28 ;  /* 0x0000001c001c0305 */ /* 0x000e62000021f000 */
[----:B----4-:R-:W-:Y:S01]  /*04c0*/  HADD2.F32 R25, -RZ, R7.H0_H0 ;  /* 0x20000007ff197230 */ /* 0x010fe20000004100 */
[----:B0-----:R0:W-:Y:S01]  /*04d0*/  @P1 STG.E.U8 desc[UR4][R16.64], R19 ;  /* 0x0000001310001986 */ /* 0x0011e2000c101104 */
[----:B------:R-:W-:Y:S01]  /*04e0*/  @P0 IADD3 R14, P1, R29, R2, RZ ;  /* 0x000000021d0e0210 */ /* 0x000fe20007f3e0ff */
[----:B-----5:R-:W-:-:S04]  /*04f0*/  HADD2.F32 R22, -RZ, R8.H0_H0 ;  /* 0x20000008ff167230 */ /* 0x020fc80000004100 */
        /* <DEDUP_REMOVED lines=15> */
.L_x_3528:
        /* <DEDUP_REMOVED lines=8> */
.L_x_3530:
        /* <DEDUP_REMOVED lines=12> */
[----:B------:R-:W-:Y:S01]  /*0730*/  F2I.FTZ.U32.TRUNC.NTZ R5, R5 ;  /* 0x0000000500057305 */ /* 0x000fe2000021f000 */
[----:B------:R-:W-:-:S07]  /*0740*/  HADD2.F32 R14, -RZ, R7.H1_H1 ;  /* 0x30000007ff0e7230 */ /* 0x000fce0000004100 */
[----:B------:R-:W0:Y:S08]  /*0750*/  F2I.FTZ.U32.TRUNC.NTZ R10, R10 ;  /* 0x0000000a000a7305 */ /* 0x000e30000021f000 */
[----:B------:R-:W1:Y:S01]  /*0760*/  F2I.FTZ.U32.TRUNC.NTZ R11, R11 ;  /* 0x0000000b000b7305 */ /* 0x000e62000021f000 */
[----:B0-----:R-:W-:-:S07]  /*0770*/  PRMT R16, R10, 0x7604, R5 ;  /* 0x000076040a107816 */ /* 0x001fce0000000005 */
[----:B------:R-:W0:Y:S01]  /*0780*/  F2I.FTZ.U32.TRUNC.NTZ R14, R14 ;  /* 0x0000000e000e7305 */ /* 0x000e22000021f000 */
        /* <DEDUP_REMOVED lines=9> */
.L_x_3531:
        /* <DEDUP_REMOVED lines=14> */
.L_x_8035:


//--------------------- .text._ZN2at6native55_GLOBAL__N__de093ff9_22_ForeachBinaryOpList_cu_a911ec4325multi_tensor_apply_kernelINS1_18TensorListMetadataILi2EEENS1_11CopyFunctorIhN3c107complexIfEELi2ELi1ELi1EEEJNS0_4CopyIhS8_EEEEEvT_T0_DpT1_ --------------------------
	.section	.text._ZN2at6native55_GLOBAL__N__de093ff9_22_ForeachBinaryOpList_cu_a911ec4325multi_tensor_apply_kernelINS1_18TensorListMetadataILi2EEENS1_11CopyFunctorIhN3c107complexIfEELi2ELi1ELi1EEEJNS0_4CopyIhS8_EEEEEvT_T0_DpT1_,"ax",@progbits
	.align	128
.text._ZN2at6native55_GLOBAL__N__de093ff9_22_ForeachBinaryOpList_cu_a911ec4325multi_tensor_apply_kernelINS1_18TensorListMetadataILi2EEENS1_11CopyFunctorIhN3c107complexIfEELi2ELi1ELi1EEEJNS0_4CopyIhS8_EEEEEvT_T0_DpT1_:
        .type           _ZN2at6native55_GLOBAL__N__de093ff9_22_ForeachBinaryOpList_cu_a911ec4325multi_tensor_apply_kernelINS1_18TensorListMetadataILi2EEENS1_11CopyFunctorIhN3c107complexIfEELi2ELi1ELi1EEEJNS0_4CopyIhS8_EEEEEvT_T0_DpT1_,@function
        .size           _ZN2at6native55_GLOBAL__N__de093ff9_22_ForeachBinaryOpList_cu_a911ec4325multi_tensor_apply_kernelINS1_18TensorListMetadataILi2EEENS1_11CopyFunctorIhN3c107complexIfEELi2ELi1ELi1EEEJNS0_4CopyIhS8_EEEEEvT_T0_DpT1_,(.L_x_8036 - _ZN2at6native55_GLOBAL__N__de093ff9_22_ForeachBinaryOpList_cu_a911ec4325multi_tensor_apply_kernelINS1_18TensorListMetadataILi2EEENS1_11CopyFunctorIhN3c107complexIfEELi2ELi1ELi1EEEJNS0_4CopyIhS8_EEEEEvT_T0_DpT1_)
        .other          _ZN2at6native55_GLOBAL__N__de093ff9_22_ForeachBinaryOpList_cu_a911ec4325multi_tensor_apply_kernelINS1_18TensorListMetadataILi2EEENS1_11CopyFunctorIhN3c107complexIfEELi2ELi1ELi1EEEJNS0_4CopyIhS8_EEEEEvT_T0_DpT1_,@"STO_CUDA_ENTRY STV_DEFAULT"
_ZN2at6native55_GLOBAL__N__de093ff9_22_ForeachBinaryOpList_cu_a911ec4325multi_tensor_apply_kernelINS1_18TensorListMetadataILi2EEENS1_11CopyFunctorIhN3c107complexIfEELi2ELi1ELi1EEEJNS0_4CopyIhS8_EEEEEvT_T0_DpT1_:
        /* <DEDUP_REMOVED lines=32> */
.L_x_3533:
        /* <DEDUP_REMOVED lines=44> */
[----:B--2---:R-:W0:Y:S08]  /*04c0*/  @P1 F2I.FTZ.U32.TRUNC.NTZ R18, R8 ;  /* 0x0000000800121305 */ /* 0x004e30000021f000 */
[----:B---3--:R-:W1:Y:S01]  /*04d0*/  @P0 F2I.FTZ.U32.TRUNC.NTZ R19, R7 ;  /* 0x0000000700130305 */ /* 0x008e62000021f000 */
[----:B0-----:R0:W-:Y:S07]  /*04e0*/  @P1 STG.E.U8 desc[UR4][R16.64], R18 ;  /* 0x0000001210001986 */ /* 0x0011ee000c101104 */
[----:B----4-:R-:W2:Y:S01]  /*04f0*/  @P4 F2I.FTZ.U32.TRUNC.NTZ R25, R10 ;  /* 0x0000000a00194305 */ /* 0x010ea2000021f000 */
[----:B------:R-:W-:-:S07]  /*0500*/  @P0 IADD3 R28, P1, R29, R2, RZ ;  /* 0x000000021d1c0210 */ /* 0x000fce0007f3e0ff */
[----:B-----5:R-:W3:Y:S01]  /*0510*/  @P2 F2I.FTZ.U32.TRUNC.NTZ R22, R9 ;  /* 0x0000000900162305 */ /* 0x020ee2000021f000 */
        /* <DEDUP_REMOVED lines=12> */
.L_x_3532:
        /* <DEDUP_REMOVED lines=8> */
.L_x_3534:
        /* <DEDUP_REMOVED lines=12> */
[----:B--2---:R-:W-:Y:S08]  /*0720*/  F2I.FTZ.U32.TRUNC.NTZ R5, R5 ;  /* 0x0000000500057305 */ /* 0x004ff0000021f000 */
[----:B---3--:R-:W0:Y:S08]  /*0730*/  F2I.FTZ.U32.TRUNC.NTZ R10, R10 ;  /* 0x0000000a000a7305 */ /* 0x008e30000021f000 */
[----:B----4-:R-:W1:Y:S01]  /*0740*/  F2I.FTZ.U32.TRUNC.NTZ R11, R11 ;  /* 0x0000000b000b7305 */ /* 0x010e62000021f000 */
[----:B0-----:R-:W-:-:S07]  /*0750*/  PRMT R16, R10, 0x7604, R5 ;  /* 0x000076040a107816 */ /* 0x001fce0000000005 */
[----:B-----5:R-:W0:Y:S01]  /*0760*/  F2I.FTZ.U32.TRUNC.NTZ R14, R14 ;  /* 0x0000000e000e7305 */ /* 0x020e22000021f000 */
        /* <DEDUP_REMOVED lines=9> */
.L_x_3535:
        /* <DEDUP_REMOVED lines=16> */
.L_x_8036:


//--------------------- .text._ZN2at6native55_GLOBAL__N__de093ff9_22_ForeachBinaryOpList_cu_a911ec4325multi_tensor_apply_kernelINS1_18TensorListMetadataILi2EEENS1_11CopyFunctorIhN3c107complexIdEELi2ELi1ELi1EEEJNS0_4CopyIhS8_EEEEEvT_T0_DpT1_ --------------------------
	.section	.text._ZN2at6native55_GLOBAL__N__de093ff9_22_ForeachBinaryOpList_cu_a911ec4325multi_tensor_apply_kernelINS1_18TensorListMetadataILi2EEENS1_11CopyFunctorIhN3c107complexIdEELi2ELi1ELi1EEEJNS0_4CopyIhS8_EEEEEvT_T0_DpT1_,"ax",@progbits
	.align	128
.text._ZN2at6native55_GLOBAL__N__de093ff9_22_ForeachBinaryOpList_cu_a911ec4325multi_tensor_apply_kernelINS1_18TensorListMetadataILi2EEENS1_11CopyFunctorIhN3c107complexIdEELi2ELi1ELi1EEEJNS0_4CopyIhS8_EEEEEvT_T0_DpT1_:
        .type           _ZN2at6native55_GLOBAL__N__de093ff9_22_ForeachBinaryOpList_cu_a911ec4325multi_tensor_apply_kernelINS1_18TensorListMetadataILi2EEENS1_11CopyFunctorIhN3c107complexIdEELi2ELi1ELi1EEEJNS0_4CopyIhS8_EEEEEvT_T0_DpT1_,@function
        .size           _ZN2at6native55_GLOBAL__N__de093ff9_22_ForeachBinaryOpList_cu_a911ec4325multi_tensor_apply_kernelINS1_18TensorListMetadataILi2EEENS1_11CopyFunctorIhN3c107complexIdEELi2ELi1ELi1EEEJNS0_4CopyIhS8_EEEEEvT_T0_DpT1_,(.L_x_8037 - _ZN2at6native55_GLOBAL__N__de093ff9_22_ForeachBinaryOpList_cu_a911ec4325multi_tensor_apply_kernelINS1_18TensorListMetadataILi2EEENS1_11CopyFunctorIhN3c107complexIdEELi2ELi1ELi1EEEJNS0_4CopyIhS8_EEEEEvT_T0_DpT1_)
        .other          _ZN2at6native55_GLOBAL__N__de093ff9_22_ForeachBinaryOpList_cu_a911ec4325multi_tensor_apply_kernelINS1_18TensorListMetadataILi2EEENS1_11CopyFunctorIhN3c107complexIdEELi2ELi1ELi1EEEJNS0_4CopyIhS8_EEEEEvT_T0_DpT1_,@"STO_CUDA_ENTRY STV_DEFAULT"
_ZN2at6native55_GLOBAL__N__de093ff9_22_ForeachBinaryOpList_cu_a911ec4325multi_tensor_apply_kernelINS1_18TensorListMetadataILi2EEENS1_11CopyFunctorIhN3c107complexIdEELi2ELi1ELi1EEEJNS0_4CopyIhS8_EEEEEvT_T0_DpT1_:
        /* <DEDUP_REMOVED lines=34> */
.L_x_3537:
        /* <DEDUP_REMOVED lines=46> */
[----:B--2---:R-:W0:Y:S08]  /*0500*/  @P0 F2I.U32.F64.TRUNC R27, R14 ;  /* 0x0000000e001b0311 */ /* 0x004e30000030d000 */
[----:B---3--:R-:W1:Y:S01]  /*0510*/  @P2 F2I.U32.F64.TRUNC R29, R12 ;  /* 0x0000000c001d2311 */ /* 0x008e62000030d000 */
[----:B0-----:R2:W-:Y:S07]  /*0520*/  @P0 STG.E.U8 desc[UR10][R16.64], R27 ;  /* 0x0000001b10000986 */ /* 0x0015ee000c10110a */
[----:B----4-:R-:W0:Y:S01]  /*0530*/  @P1 F2I.U32.F64.TRUNC R26, R10 ;  /* 0x0000000a001a1311 */ /* 0x010e22000030d000 */
[----:B------:R-:W-:-:S04]  /*0540*/  ISETP.GE.U32.AND P0, PT, R4, 0x10000, PT ;  /* 0x000100000400780c */ /* 0x000fc80003f06070 */
[----:B------:R-:W-:Y:S01]  /*0550*/  ISETP.GE.U32.AND.EX P0, PT, R5, RZ, PT, P0 ;  /* 0x000000ff0500720c */ /* 0x000fe20003f06100 */
[----:B-1----:R2:W-:Y:S02]  /*0560*/  @P2 STG.E.U8 desc[UR10][R18.64], R29 ;  /* 0x0000001d12002986 */ /* 0x0025e4000c10110a */
[----:B-----5:R-:W1:Y:S02]  /*0570*/  @P3 F2I.U32.F64.TRUNC R28, R8 ;  /* 0x00000008001c3311 */ /* 0x020e64000030d000 */
[----:B0-----:R2:W-:Y:S01]  /*0580*/  @P1 STG.E.U8 desc[UR10][R20.64], R26 ;  /* 0x0000001a14001986 */ /* 0x0015e2000c10110a */
[----:B------:R-:W-:-:S04]  /*0590*/  ISETP.LT.U32.AND P1, PT, R4, UR12, PT ;  /* 0x0000000c04007c0c */ /* 0x000fc8000bf21070 */
[----:B------:R-:W-:Y:S01]  /*05a0*/  ISETP.LT.AND.EX P1, PT, R5, UR6, PT, P1 ;  /* 0x0000000605007c0c */ /* 0x000fe2000bf21310 */
[----:B-1----:R2:W-:-:S12]  /*05b0*/  @P3 STG.E.U8 desc[UR10][R22.64], R28 ;  /* 0x0000001c16003986 */ /* 0x0025d8000c10110a */
[----:B------:R-:W-:Y:S05]  /*05c0*/  @!P0 BRA P1, `(.L_x_3537) ;  /* 0xfffffffc00148947 */ /* 0x000fea000083ffff */
[----:B------:R-:W-:Y:S05]  /*05d0*/  EXIT ;  /* 0x000000000000794d */ /* 0x000fea0003800000 */
.L_x_3536:
        /* <DEDUP_REMOVED lines=8> */
.L_x_3538:
[----:B------:R-:W-:-:S04]  /*0660*/  LEA R2, P0, R14, UR4, 0x6 ;  /* 0x000000040e027c11 */ /* 0x000fc8000f8030ff */
[----:B------:R-:W-:-:S05]  /*0670*/  LEA.HI.X R3, R14, UR5, R17, 0x6, P0 ;  /* 0x000000050e037c11 */ /* 0x000fca00080f3411 */
[----:B------:R-:W2:Y:S04]  /*0680*/  LDG.E.64 R4, desc[UR10][R2.64] ;  /* 0x0000000a02047981 */ /* 0x000ea8000c1e1b00 */
[----:B------:R-:W3:Y:S04]  /*0690*/  LDG.E.64 R6, desc[UR10][R2.64+0x10] ;  /* 0x0000100a02067981 */ /* 0x000ee8000c1e1b00 */
[----:B------:R-:W4:Y:S04]  /*06a0*/  LDG.E.64 R8, desc[UR10][R2.64+0x20] ;  /* 0x0000200a02087981 */ /* 0x000f28000c1e1b00 */
[----:B------:R-:W5:Y:S01]  /*06b0*/  LDG.E.64 R10, desc[UR10][R2.64+0x30] ;  /* 0x0000300a020a7981 */ /* 0x000f62000c1e1b00 */
[----:B------:R-:W-:Y:S01]  /*06c0*/  LEA R12, P0, R14, UR13, 0x2 ;  /* 0x0000000d0e0c7c11 */ /* 0x000fe2000f8010ff */
[----:B--2---:R-:W-:Y:S08]  /*06d0*/  F2I.U32.F64.TRUNC R4, R4 ;  /* 0x0000000400047311 */ /* 0x004ff0000030d000 */
[----:B---3--:R-:W0:Y:S08]  /*06e0*/  F2I.U32.F64.TRUNC R7, R6 ;  /* 0x0000000600077311 */ /* 0x008e30000030d000 */
[----:B----4-:R-:W1:Y:S01]  /*06f0*/  F2I.U32.F64.TRUNC R8, R8 ;  /* 0x0000000800087311 */ /* 0x010e62000030d000 */
[----:B0-----:R-:W-:-:S07]  /*0700*/  PRMT R13, R7, 0x7604, R4 ;  /* 0x00007604070d7816 */ /* 0x001fce0000000004 */
[----:B-----5:R-:W0:Y:S01]  /*0710*/  F2I.U32.F64.TRUNC R10, R10 ;  /* 0x0000000a000a7311 */ /* 0x020e22000030d000 */
        /* <DEDUP_REMOVED lines=14> */
.L_x_3539:
        /* <DEDUP_REMOVED lines=16> */
.L_x_8037:


//--------------------- .text._ZN2at6native55_GLOBAL__N__de093ff9_22_ForeachBinaryOpList_cu_a911ec4325multi_tensor_apply_kernelINS1_18TensorListMetadataILi2EEENS1_11CopyFunctorIhfLi2ELi1ELi1EEEJNS0_4CopyIhfEEEEEvT_T0_DpT1_ --------------------------
	.section	.text._ZN2at6native55_GLOBAL__N__de093ff9_22_ForeachBinaryOpList_cu_a911ec4325multi_tensor_apply_kernelINS1_18TensorListMetadataILi2EEENS1_11CopyFunctorIhfLi2ELi1ELi1EEEJNS0_4CopyIhfEEEEEvT_T0_DpT1_,"ax",@progbits
	.align	128
.text._ZN2at6native55_GLOBAL__N__de093ff9_22_ForeachBinaryOpList_cu_a911ec4325multi_tensor_apply_kernelINS1_18TensorListMetadataILi2EEENS1_11CopyFunctorIhfLi2ELi1ELi1EEEJNS0_4CopyIhfEEEEEvT_T0_DpT1_:
        .type           _ZN2at6native55_GLOBAL__N__de093ff9_22_ForeachBinaryOpList_cu_a911ec4325multi_tensor_apply_kernelINS1_18TensorListMetadataILi2EEENS1_11CopyFunctorIhfLi2ELi1ELi1EEEJNS0_4CopyIhfEEEEEvT_T0_DpT1_,@function
        .size           _ZN2at6native55_GLOBAL__N__de093ff9_22_ForeachBinaryOpList_cu_a911ec4325multi_tensor_apply_kernelINS1_18TensorListMetadataILi2EEENS1_11CopyFunctorIhfLi2ELi1ELi1EEEJNS0_4CopyIhfEEEEEvT_T0_DpT1_,(.L_x_8038 - _ZN2at6native55_GLOBAL__N__de093ff9_22_ForeachBinaryOpList_cu_a911ec4325multi_tensor_apply_kernelINS1_18TensorListMetadataILi2EEENS1_11CopyFunctorIhfLi2ELi1ELi1EEEJNS0_4CopyIhfEEEEEvT_T0_DpT1_)
        .other          _ZN2at6native55_GLOBAL__N__de093ff9_22_ForeachBinaryOpList_cu_a911ec4325multi_tensor_apply_kernelINS1_18TensorListMetadataILi2EEENS1_11CopyFunctorIhfLi2ELi1ELi1EEEJNS0_4CopyIhfEEEEEvT_T0_DpT1_,@"STO_CUDA_ENTRY STV_DEFAULT"
_ZN2at6native55_GLOBAL__N__de093ff9_22_ForeachBinaryOpList_cu_a911ec4325multi_tensor_apply_kernelINS1_18TensorListMetadataILi2EEENS1_11CopyFunctorIhfLi2ELi1ELi1EEEJNS0_4CopyIhfEEEEEvT_T0_DpT1_:
        /* <DEDUP_REMOVED lines=29> */
.L_x_3541:
        /* <DEDUP_REMOVED lines=62> */
.L_x_3540:
        /* <DEDUP_REMOVED lines=8> */
.L_x_3542:
[----:B------:R-:W-:-:S04]  /*0630*/  LEA R8, P0, R17, R12, 0x4 ;  /* 0x0000000c11087211 */ /* 0x000fc800078020ff */
[----:B------:R-:W-:-:S06]  /*0640*/  LEA.HI.X R9, R17, R13, R16, 0x4, P0 ;  /* 0x0000000d11097211 */ /* 0x000fcc00000f2410 */
[----:B------:R-:W2:Y:S02]  /*0650*/  LDG.E.128 R8, desc[UR4][R8.64] ;  /* 0x0000000408087981 */ /* 0x000ea4000c1e1d00 */
[----:B--2---:R-:W-:Y:S08]  /*0660*/  F2I.FTZ.U32.TRUNC.NTZ R5, R8 ;  /* 0x0000000800057305 */ /* 0x004ff0000021f000 */
[----:B------:R-:W0:Y:S08]  /*0670*/  F2I.FTZ.U32.TRUNC.NTZ R6, R9 ;  /* 0x0000000900067305 */ /* 0x000e30000021f000 */
[----:B------:R-:W1:Y:S01]  /*0680*/  F2I.FTZ.U32.TRUNC.NTZ R10, R10 ;  /* 0x0000000a000a7305 */ /* 0x000e62000021f000 */
[----:B0-----:R-:W-:-:S07]  /*0690*/  PRMT R5, R6, 0x7604, R5 ;  /* 0x0000760406057816 */ /* 0x001fce0000000005 */
[----:B------:R-:W0:Y:S01]  /*06a0*/  F2I.FTZ.U32.TRUNC.NTZ R11, R11 ;  /* 0x0000000b000b7305 */ /* 0x000e22000021f000 */
        /* <DEDUP_REMOVED lines=15> */
.L_x_3543:
        /* <DEDUP_REMOVED lines=14> */
.L_x_8038:


//--------------------- .text._ZN2at6native55_GLOBAL__N__de093ff9_22_ForeachBinaryOpList_cu_a911ec4325multi_tensor_apply_kernelINS1_18TensorListMetadataILi2EEENS1_11CopyFunctorIhdLi2ELi1ELi1EEEJNS0_4CopyIhdEEEEEvT_T0_DpT1_ --------------------------
	.section	.text._ZN2at6native55_GLOBAL__N__de093ff9_22_ForeachBinaryOpList_cu_a911ec4325multi_tensor_apply_kernelINS1_18TensorListMetadataILi2EEENS1_11CopyFunctorIhdLi2ELi1ELi1EEEJNS0_4CopyIhdEEEEEvT_T0_DpT1_,"ax",@progbits
	.align	128
.text._ZN2at6native55_GLOBAL__N__de093ff9_22_ForeachBinaryOpList_cu_a911ec4325multi_tensor_apply_kernelINS1_18TensorListMetadataILi2EEENS1_11CopyFunctorIhdLi2ELi1ELi1EEEJNS0_4CopyIhdEEEEEvT_T0_DpT1_:
        .type           _ZN2at6native55_GLOBAL__N__de093ff9_22_ForeachBinaryOpList_cu_a911ec4325multi_tensor_apply_kernelINS1_18TensorListMetadataILi2EEENS1_11CopyFunctorIhdLi2ELi1ELi1EEEJNS0_4CopyIhdEEEEEvT_T0_DpT1_,@function
        .size           _ZN2at6native55_GLOBAL__N__de093ff9_22_ForeachBinaryOpList_cu_a911ec4325multi_tensor_apply_kernelINS1_18TensorListMetadataILi2EEENS1_11CopyFunctorIhdLi2ELi1ELi1EEEJNS0_4CopyIhdEEEEEvT_T0_DpT1_,(.L_x_8039 - _ZN2at6native55_GLOBAL__N__de093ff9_22_ForeachBinaryOpList_cu_a911ec4325multi_tensor_apply_kernelINS1_18TensorListMetadataILi2EEENS1_11CopyFunctorIhdLi2ELi1ELi1EEEJNS0_4CopyIhdEEEEEvT_T0_DpT1_)
        .other          _ZN2at6native55_GLOBAL__N__de093ff9_22_ForeachBinaryOpList_cu_a911ec4325multi_tensor_apply_kernelINS1_18TensorListMetadataILi2EEENS1_11CopyFunctorIhdLi2ELi1ELi1EEEJNS0_4CopyIhdEEEEEvT_T0_DpT1_,@"STO_CUDA_ENTRY STV_DEFAULT"
_ZN2at6native55_GLOBAL__N__de093ff9_22_ForeachBinaryOpList_cu_a911ec4325multi_tensor_apply_kernelINS1_18TensorListMetadataILi2EEENS1_11CopyFunctorIhdLi2ELi1ELi1EEEJNS0_4CopyIhdEEEEEvT_T0_DpT1_:
        /* <DEDUP_REMOVED lines=30> */
.L_x_3545:
        /* <DEDUP_REMOVED lines=60> */
.L_x_3544:
        /* <DEDUP_REMOVED lines=8> */
.L_x_3546:
[----:B------:R-:W-:-:S04]  /*0620*/  LEA R2, P0, R14, UR4, 0x5 ;  /* 0x000000040e027c11 */ /* 0x000fc8000f8028ff */
[----:B------:R-:W-:-:S05]  /*0630*/  LEA.HI.X R3, R14, UR5, R17, 0x5, P0 ;  /* 0x000000050e037c11 */ /* 0x000fca00080f2c11 */
[----:B------:R-:W2:Y:S04]  /*0640*/  LDG.E.128 R8, desc[UR10][R2.64] ;  /* 0x0000000a02087981 */ /* 0x000ea8000c1e1d00 */
[----:B------:R-:W3:Y:S01]  /*0650*/  LDG.E.128 R4, desc[UR10][R2.64+0x10] ;  /* 0x0000100a02047981 */ /* 0x000ee2000c1e1d00 */
[----:B------:R-:W-:Y:S01]  /*0660*/  LEA R12, P0, R14, UR13, 0x2 ;  /* 0x0000000d0e0c7c11 */ /* 0x000fe2000f8010ff */
[----:B--2---:R-:W-:Y:S08]  /*0670*/  F2I.U32.F64.TRUNC R8, R8 ;  /* 0x0000000800087311 */ /* 0x004ff0000030d000 */
[----:B------:R-:W0:Y:S08]  /*0680*/  F2I.U32.F64.TRUNC R11, R10 ;  /* 0x0000000a000b7311 */ /* 0x000e30000030d000 */
[----:B---3--:R-:W1:Y:S01]  /*0690*/  F2I.U32.F64.TRUNC R4, R4 ;  /* 0x0000000400047311 */ /* 0x008e62000030d000 */
[----:B0-----:R-:W-:-:S07]  /*06a0*/  PRMT R13, R11, 0x7604, R8 ;  /* 0x000076040b0d7816 */ /* 0x001fce0000000008 */
[----:B------:R-:W0:Y:S01]  /*06b0*/  F2I.U32.F64.TRUNC R6, R6 ;  /* 0x0000000600067311 */ /* 0x000e22000030d000 */
        /* <DEDUP_REMOVED lines=14> */
.L_x_3547:
        /* <DEDUP_REMOVED lines=14> */
.L_x_8039:


//--------------------- .text._ZN2at6native55_GLOBAL__N__de093ff9_22_ForeachBinaryOpList_cu_a911ec4325multi_tensor_apply_kernelINS1_18TensorListMetadataILi2EEENS1_11CopyFunctorIhiLi2ELi1ELi1EEEJNS0_4CopyIhiEEEEEvT_T0_DpT1_ --------------------------
	.section	.text._ZN2at6native55_GLOBAL__N__de093ff9_22_ForeachBinaryOpList_cu_a911ec4325multi_tensor_apply_kernelINS1_18TensorListMetadataILi2EEENS1_11CopyFunctorIhiLi2ELi1ELi1EEEJNS0_4CopyIhiEEEEEvT_T0_DpT1_,"ax",@progbits
	.align	128
.text._ZN2at6native55_GLOBAL__N__de093ff9_22_ForeachBinaryOpList_cu_a911ec4325multi_tensor_apply_kernelINS1_18TensorListMetadataILi2EEENS1_11CopyFunctorIhiLi2ELi1ELi1EEEJNS0_4CopyIhiEEEEEvT_T0_DpT1_:
        .type           _ZN2at6native55_GLOBAL__N__de093ff9_22_ForeachBinaryOpList_cu_a911ec4325multi_tensor_apply_kernelINS1_18TensorListMetadataILi2EEENS1_11CopyFunctorIhiLi2ELi1ELi1EEEJNS0_4CopyIhiEEEEEvT_T0_DpT1_,@function
        .size           _ZN2at6native55_GLOBAL__N__de093ff9_22_ForeachBinaryOpList_cu_a911ec4325multi_tensor_apply_kernelINS1_18TensorListMetadataILi2EEENS1_11CopyFunctorIhiLi2ELi1ELi1EEEJNS0_4CopyIhiEEEEEvT_T0_DpT1_,(.L_x_8040 - _ZN2at6native55_GLOBAL__N__de093ff9_22_ForeachBinaryOpList_cu_a911ec4325multi_tensor_apply_kernelINS1_18TensorListMetadataILi2EEENS1_11CopyFunctorIhiLi2ELi1ELi1EEEJNS0_4CopyIhiEEEEEvT_T0_DpT1_)
        .other          _ZN2at6native55_GLOBAL__N__de093ff9_22_ForeachBinaryOpList_cu_a911ec4325multi_tensor_apply_kernelINS1_18TensorListMetadataILi2EEENS1_11CopyFunctorIhiLi2ELi1ELi1EEEJNS0_4CopyIhiEEEEEvT_T0_DpT1_,@"STO_CUDA_ENTRY STV_DEFAULT"
_ZN2at6native55_GLOBAL__N__de093ff9_22_ForeachBinaryOpList_cu_a911ec4325multi_tensor_apply_kernelINS1_18TensorListMetadataILi2EEENS1_11CopyFunctorIhiLi2ELi1ELi1EEEJNS0_4CopyIhiEEEEEvT_T0_DpT1_:
        /* <DEDUP_REMOVED lines=29> */
.L_x_3549:
        /* <DEDUP_REMOVED lines=58> */
.L_x_3548:
        /* <DEDUP_REMOVED lines=8> */
.L_x_3550:
        /* <DEDUP_REMOVED lines=19> */
.L_x_3551:
        /* <DEDUP_REMOVED lines=14> */
.L_x_8040:


//--------------------- .text._ZN2at6native55_GLOBAL__N__de093ff9_22_ForeachBinaryOpList_cu_a911ec4325multi_tensor_apply_kernelINS1_18TensorListMetadataILi2EEENS1_11CopyFunctorIhsLi2ELi1ELi1EEEJNS0_4CopyIhsEEEEEvT_T0_DpT1_ --------------------------
	.section	.text._ZN2at6native55_GLOBAL__N__de093ff9_22_ForeachBinaryOpList_cu_a911ec4325multi_tensor_apply_kernelINS1_18TensorListMetadataILi2EEENS1_11CopyFunctorIhsLi2ELi1ELi1EEEJNS0_4CopyIhsEEEEEvT_T0_DpT1_,"ax",@progbits
	.align	128
.text._ZN2at6native55_GLOBAL__N__de093ff9_22_ForeachBinaryOpList_cu_a911ec4325multi_tensor_apply_kernelINS1_18TensorListMetadataILi2EEENS1_11CopyFunctorIhsLi2ELi1ELi1EEEJNS0_4CopyIhsEEEEEvT_T0_DpT1_:
        .type           _ZN2at6native55_GLOBAL__N__de093ff9_22_ForeachBinaryOpList_cu_a911ec4325multi_tensor_apply_kernelINS1_18TensorListMetadataILi2EEENS1_11CopyFunctorIhsLi2ELi1ELi1EEEJNS0_4CopyIhsEEEEEvT_T0_DpT1_,@function
        .size           _ZN2at6native55_GLOBAL__N__de093ff9_22_ForeachBinaryOpList_cu_a911ec4325multi_tensor_apply_kernelINS1_18TensorListMetadataILi2EEENS1_11CopyFunctorIhsLi2ELi1ELi1EEEJNS0_4CopyIhsEEEEEvT_T0_DpT1_,(.L_x_8041 - _ZN2at6native55_GLOBAL__N__de093ff9_22_ForeachBinaryOpList_cu_a911ec4325multi_tensor_apply_kernelINS1_18TensorListMetadataILi2EEENS1_11CopyFunctorIhsLi2ELi1ELi1EEEJNS0_4CopyIhsEEEEEvT_T0_DpT1_)
        .other          _ZN2at6native55_GLOBAL__N__de093ff9_22_ForeachBinaryOpList_cu_a911ec4325multi_tensor_apply_kernelINS1_18TensorListMetadataILi2EEENS1_11CopyFunctorIhsLi2ELi1ELi1EEEJNS0_4CopyIhsEEEEEvT_T0_DpT1_,@"STO_CUDA_ENTRY STV_DEFAULT"
_ZN2at6native55_GLOBAL__N__de093ff9_22_ForeachBinaryOpList_cu_a911ec4325multi_tensor_apply_kernelINS1_18TensorListMetadataILi2EEENS1_11CopyFunctorIhsLi2ELi1ELi1EEEJNS0_4CopyIhsEEEEEvT_T0_DpT1_:
        /* <DEDUP_REMOVED lines=29> */
.L_x_3553:
        /* <DEDUP_REMOVED lines=58> */
.L_x_3552:
        /* <DEDUP_REMOVED lines=8> */
.L_x_3554:
        /* <DEDUP_REMOVED lines=21> */
.L_x_3555:
        /* <DEDUP_REMOVED lines=12> */
.L_x_8041:


//--------------------- .text._ZN2at6native55_GLOBAL__N__de093ff9_22_ForeachBinaryOpList_cu_a911ec4325multi_tensor_apply_kernelINS1_18TensorListMetadataILi2EEENS1_11CopyFunctorIhlLi2ELi1ELi1EEEJNS0_4CopyIhlEEEEEvT_T0_DpT1_ --------------------------
	.section	.text._ZN2at6native55_GLOBAL__N__de093ff9_22_ForeachBinaryOpList_cu_a911ec4325multi_tensor_apply_kernelINS1_18TensorListMetadataILi2EEENS1_11CopyFunctorIhlLi2ELi1ELi1EEEJNS0_4CopyIhlEEEEEvT_T0_DpT1_,"ax",@progbits
	.align	128
.text._ZN2at6native55_GLOBAL__N__de093ff9_22_ForeachBinaryOpList_cu_a911ec4325multi_tensor_apply_kernelINS1_18TensorListMetadataILi2EEENS1_11CopyFunctorIhlLi2ELi1ELi1EEEJNS0_4CopyIhlEEEEEvT_T0_DpT1_:
        .type           _ZN2at6native55_GLOBAL__N__de093ff9_22_ForeachBinaryOpList_cu_a911ec4325multi_tensor_apply_kernelINS1_18TensorListMetadataILi2EEENS1_11CopyFunctorIhlLi2ELi1ELi1EEEJNS0_4CopyIhlEEEEEvT_T0_DpT1_,@function
        .size           _ZN2at6native55_GLOBAL__N__de093ff9_22_ForeachBinaryOpList_cu_a911ec4325multi_tensor_apply_kernelINS1_18TensorListMetadataILi2EEENS1_11CopyFunctorIhlLi2ELi1ELi1EEEJNS0_4CopyIhlEEEEEvT_T0_DpT1_,(.L_x_8042 - _ZN2at6native55_GLOBAL__N__de093ff9_22_ForeachBinaryOpList_cu_a911ec4325multi_tensor_apply_kernelINS1_18TensorListMetadataILi2EEENS1_11CopyFunctorIhlLi2ELi1ELi1EEEJNS0_4CopyIhlEEEEEvT_T0_DpT1_)
        .other          _ZN2at6native55_GLOBAL__N__de093ff9_22_ForeachBinaryOpList_cu_a911ec4325multi_tensor_apply_kernelINS1_18TensorListMetadataILi2EEENS1_11CopyFunctorIhlLi2ELi1ELi1EEEJNS0_4CopyIhlEEEEEvT_T0_DpT1_,@"STO_CUDA_ENTRY STV_DEFAULT"
_ZN2at6native55_GLOBAL__N__de093ff9_22_ForeachBinaryOpList_cu_a911ec4325multi_tensor_apply_kernelINS1_18TensorListMetadataILi2EEENS1_11CopyFunctorIhlLi2ELi1ELi1EEEJNS0_4CopyIhlEEEEEvT_T0_DpT1_:
        /* <DEDUP_REMOVED lines=29> */
.L_x_3557:
        /* <DEDUP_REMOVED lines=58> */
.L_x_3556:
        /* <DEDUP_REMOVED lines=8> */
.L_x_3558:
        /* <DEDUP_REMOVED lines=22> */
.L_x_3559:
        /* <DEDUP_REMOVED lines=11> */
.L_x_8042:


//--------------------- .text._ZN2at6native55_GLOBAL__N__de093ff9_22_ForeachBinaryOpList_cu_a911ec4325multi_tensor_apply_kernelINS1_18TensorListMetadataILi2EEENS1_11CopyFunctorIhaLi2ELi1ELi1EEEJNS0_4CopyIhaEEEEEvT_T0_DpT1_ --------------------------
	.section	.text._ZN2at6native55_GLOBAL__N__de093ff9_22_ForeachBinaryOpList_cu_a911ec4325multi_tensor_apply_kernelINS1_18TensorListMetadataILi2EEENS1_11CopyFunctorIhaLi2ELi1ELi1EEEJNS0_4CopyIhaEEEEEvT_T0_DpT1_,"ax",@progbits
	.align	128
.text._ZN2at6native55_GLOBAL__N__de093ff9_22_ForeachBinaryOpList_cu_a911ec4325multi_tensor_apply_kernelINS1_18TensorListMetadataILi2EEENS1_11CopyFunctorIhaLi2ELi1ELi1EEEJNS0_4CopyIhaEEEEEvT_T0_DpT1_:
        .type           _ZN2at6native55_GLOBAL__N__de093ff9_22_ForeachBinaryOpList_cu_a911ec4325multi_tensor_apply_kernelINS1_18TensorListMetadataILi2EEENS1_11CopyFunctorIhaLi2ELi1ELi1EEEJNS0_4CopyIhaEEEEEvT_T0_DpT1_,@function
        .size           _ZN2at6native55_GLOBAL__N__de093ff9_22_ForeachBinaryOpList_cu_a911ec4325multi_tensor_apply_kernelINS1_18TensorListMetadataILi2EEENS1_11CopyFunctorIhaLi2ELi1ELi1EEEJNS0_4CopyIhaEEEEEvT_T0_DpT1_,(.L_x_8043 - _ZN2at6native55_GLOBAL__N__de093ff9_22_ForeachBinaryOpList_cu_a911ec4325multi_tensor_apply_kernelINS1_18TensorListMetadataILi2EEENS1_11CopyFunctorIhaLi2ELi1ELi1EEEJNS0_4CopyIhaEEEEEvT_T0_DpT1_)
        .other          _ZN2at6native55_GLOBAL__N__de093ff9_22_ForeachBinaryOpList_cu_a911ec4325multi_tensor_apply_kernelINS1_18TensorListMetadataILi2EEENS1_11CopyFunctorIhaLi2ELi1ELi1EEEJNS0_4CopyIhaEEEEEvT_T0_DpT1_,@"STO_CUDA_ENTRY STV_DEFAULT"
_ZN2at6native55_GLOBAL__N__de093ff9_22_ForeachBinaryOpList_cu_a911ec4325multi_tensor_apply_kernelINS1_18TensorListMetadataILi2EEENS1_11CopyFunctorIhaLi2ELi1ELi1EEEJNS0_4CopyIhaEEEEEvT_T0_DpT1_:
        /* <DEDUP_REMOVED lines=28> */
.L_x_3561:
        /* <DEDUP_REMOVED lines=58> */
.L_x_3560:
        /* <DEDUP_REMOVED lines=8> */
.L_x_3562:
        /* <DEDUP_REMOVED lines=18> */
.L_x_3563:
        /* <DEDUP_REMOVED lines=16> */
.L_x_8043:


//--------------------- .text._ZN2at6native55_GLOBAL__N__de093ff9_22_ForeachBinaryOpList_cu_a911ec4325multi_tensor_apply_kernelINS1_18TensorListMetadataILi2EEENS1_14UnaryOpFunctorIhLi2ELi1ELi1EEEJNS0_4CopyIhhEEEEEvT_T0_DpT1_ --------------------------
	.section	.text._ZN2at6native55_GLOBAL__N__de093ff9_22_ForeachBinaryOpList_cu_a911ec4325multi_tensor_apply_kernelINS1_18TensorListMetadataILi2EEENS1_14UnaryOpFunctorIhLi2ELi1ELi1EEEJNS0_4CopyIhhEEEEEvT_T0_DpT1_,"ax",@progbits
	.align	128
.text._ZN2at6native55_GLOBAL__N__de093ff9_22_ForeachBinaryOpList_cu_a911ec4325multi_tensor_apply_kernelINS1_18TensorListMetadataILi2EEENS1_14UnaryOpFunctorIhLi2ELi1ELi1EEEJNS0_4CopyIhhEEEEEvT_T0_DpT1_:
        .type           _ZN2at6native55_GLOBAL__N__de093ff9_22_ForeachBinaryOpList_cu_a911ec4325multi_tensor_apply_kernelINS1_18TensorListMetadataILi2EEENS1_14UnaryOpFunctorIhLi2ELi1ELi1EEEJNS0_4CopyIhhEEEEEvT_T0_DpT1_,@function
        .size           _ZN2at6native55_GLOBAL__N__de093ff9_22_ForeachBinaryOpList_cu_a911ec4325multi_tensor_apply_kernelINS1_18TensorListMetadataILi2EEENS1_14UnaryOpFunctorIhLi2ELi1ELi1EEEJNS0_4CopyIhhEEEEEvT_T0_DpT1_,(.L_x_8044 - _ZN2at6native55_GLOBAL__N__de093ff9_22_ForeachBinaryOpList_cu_a911ec4325multi_tensor_apply_kernelINS1_18TensorListMetadataILi2EEENS1_14UnaryOpFunctorIhLi2ELi1ELi1EEEJNS0_4CopyIhhEEEEEvT_T0_DpT1_)
        .other          _ZN2at6native55_GLOBAL__N__de093ff9_22_ForeachBinaryOpList_cu_a911ec4325multi_tensor_apply_kernelINS1_18TensorListMetadataILi2EEENS1_14UnaryOpFunctorIhLi2ELi1ELi1EEEJNS0_4CopyIhhEEEEEvT_T0_DpT1_,@"STO_CUDA_ENTRY STV_DEFAULT"
_ZN2at6native55_GLOBAL__N__de093ff9_22_ForeachBinaryOpList_cu_a911ec4325multi_tensor_apply_kernelINS1_18TensorListMetadataILi2EEENS1_14UnaryOpFunctorIhLi2ELi1ELi1EEEJNS0_4CopyIhhEEEEEvT_T0_DpT1_:
        /* <DEDUP_REMOVED lines=28> */
.L_x_3565:
        /* <DEDUP_REMOVED lines=62> */
.L_x_3564:
        /* <DEDUP_REMOVED lines=8> */
.L_x_3566:
        /* <DEDUP_REMOVED lines=18> */
.L_x_3567:
        /* <DEDUP_REMOVED lines=12> */
.L_x_8044:


//--------------------- .text._ZN2at6native55_GLOBAL__N__de093ff9_22_ForeachBinaryOpList_cu_a911ec4325multi_tensor_apply_kernelINS1_18TensorListMetadataILi3EEENS1_24BinaryOpListAlphaFunctorIN3c104HalfELi3ELi2ELi2EEEJNS1_13power_functorIfEEfEEEvT_T0_DpT1_ --------------------------
	.section	.text._ZN2at6native55_GLOBAL__N__de093ff9_22_ForeachBinaryOpList_cu_a911ec4325multi_tensor_apply_kernelINS1_18TensorListMetadataILi3EEENS1_24BinaryOpListAlphaFunctorIN3c104HalfELi3ELi2ELi2EEEJNS1_13power_functorIfEEfEEEvT_T0_DpT1_,"ax",@progbits
	.align	128
.text._ZN2at6native55_GLOBAL__N__de093ff9_22_ForeachBinaryOpList_cu_a911ec4325multi_tensor_apply_kernelINS1_18TensorListMetadataILi3EEENS1_24BinaryOpListAlphaFunctorIN3c104HalfELi3ELi2ELi2EEEJNS1_13power_functorIfEEfEEEvT_T0_DpT1_:
        .type           _ZN2at6native55_GLOBAL__N__de093ff9_22_ForeachBinaryOpList_cu_a911ec4325multi_tensor_apply_kernelINS1_18TensorListMetadataILi3EEENS1_24BinaryOpListAlphaFunctorIN3c104HalfELi3ELi2ELi2EEEJNS1_13power_functorIfEEfEEEvT_T0_DpT1_,@function
        .size           _ZN2at6native55_GLOBAL__N__de093ff9_22_ForeachBinaryOpList_cu_a911ec4325multi_tensor_apply_kernelINS1_18TensorListMetadataILi3EEENS1_24BinaryOpListAlphaFunctorIN3c104HalfELi3ELi2ELi2EEEJNS1_13power_functorIfEEfEEEvT_T0_DpT1_,(.L_x_8045 - _ZN2at6native55_GLOBAL__N__de093ff9_22_ForeachBinaryOpList_cu_a911ec4325multi_tensor_apply_kernelINS1_18TensorListMetadataILi3EEENS1_24BinaryOpListAlphaFunctorIN3c104HalfELi3ELi2ELi2EEEJNS1_13power_functorIfEEfEEEvT_T0_DpT1_)
        .other          _ZN2at6native55_GLOBAL__N__de093ff9_22_ForeachBinaryOpList_cu_a911ec4325multi_tensor_apply_kernelINS1_18TensorListMetadataILi3EEENS1_24BinaryOpListAlphaFunctorIN3c104HalfELi3ELi2ELi2EEEJNS1_13power_functorIfEEfEEEvT_T0_DpT1_,@"STO_CUDA_ENTRY STV_DEFAULT"
_ZN2at6native55_GLOBAL__N__de093ff9_22_ForeachBinaryOpList_cu_a911ec4325multi_tensor_apply_kernelINS1_18TensorListMetadataILi3EEENS1_24BinaryOpListAlphaFunctorIN3c104HalfELi3ELi2ELi2EEEJNS1_13power_functorIfEEfEEEvT_T0_DpT1_:
        /* <DEDUP_REMOVED lines=11> */
[----:B------:R-:W-:Y:S01]  /*00b0*/  ULDC.64 UR12, c[0x0][UR12+0x690] ;  /* 0x0001a4000c0c7abb */ /* 0x000fe20008000a00 */
[----:B------:R-:W-:Y:S02]  /*00c0*/  UIMAD.WIDE UR6, UR14, 0x20000, UR6 ;  /* 0x000200000e0678a5 */ /* 0x000fe4000f8e0206 */
[----:B------:R-:W-:Y:S02]  /*00d0*/  UIMAD.WIDE UR8, UR14, 0x20000, UR8 ;  /* 0x000200000e0878a5 */ /* 0x000fe4000f8e0208 */
[----:B------:R-:W-:Y:S02]  /*00e0*/  UIMAD.WIDE UR10, UR14, 0x20000, UR10 ;  /* 0x000200000e0a78a5 */ /* 0x000fe4000f8e020a */
[----:B------:R-:W-:-:S02]  /*00f0*/  UIADD3 UR14, UP1, -UR4, UR12, URZ ;  /* 0x0000000c040e7290 */ /* 0x000fc4000ff3e13f */
[----:B------:R-:W-:Y:S02]  /*0100*/  ULOP3.LUT UR12, UR10, UR8, UR6, 0xfe, !UPT ;  /* 0x000000080a0c7292 */ /* 0x000fe4000f8efe06 */
[----:B------:R-:W-:-:S04]  /*0110*/  ULOP3.LUT UR4, UR14, 0x3, URZ, 0xc0, !UPT ;  /* 0x000000030e047892 */ /* 0x000fc8000f8ec03f */
        /* <DEDUP_REMOVED lines=13> */
[----:B------:R-:W-:-:S06]  /*01f0*/  ULDC UR5, c[0x0][0xe5c] ;  /* 0x0003970000057ab9 */ /* 0x000fcc0000000800 */
.L_x_3569:
[----:B0-----:R-:W-:Y:S01]  /*0200*/  IADD3 R10, P0, R0, R6, RZ ;  /* 0x00000006000a7210 */ /* 0x001fe20007f1e0ff */
[C---:B-1----:R-:W-:Y:S01]  /*0210*/  IMAD R3, R2.reuse, 0x3, RZ ;  /* 0x0000000302037824 */ /* 0x042fe200078e02ff */
[----:B------:R-:W-:Y:S02]  /*0220*/  PRMT R26, RZ, 0x7610, R26 ;  /* 0x00007610ff1a7816 */ /* 0x000fe4000000001a */
[----:B------:R-:W-:Y:S01]  /*0230*/  IADD3 R9, P3, R2, R10, RZ ;  /* 0x0000000a02097210 */ /* 0x000fe20007f7e0ff */
[----:B------:R-:W-:Y:S01]  /*0240*/  IMAD.X R5, RZ, RZ, R7, P0 ;  /* 0x000000ffff057224 */ /* 0x000fe200000e0607 */
[C---:B------:R-:W-:Y:S02]  /*0250*/  ISETP.GE.U32.AND P2, PT, R10.reuse, 0x10000, PT ;  /* 0x000100000a00780c */ /* 0x040fe40003f46070 */
[----:B------:R-:W-:Y:S01]  /*0260*/  ISETP.LT.U32.AND P0, PT, R10, UR14, PT ;  /* 0x0000000e0a007c0c */ /* 0x000fe2000bf01070 */
[----:B------:R-:W-:Y:S01]  /*0270*/  IMAD.X R4, RZ, RZ, R5, P3 ;  /* 0x000000ffff047224 */ /* 0x000fe200018e0605 */
[----:B------:R-:W-:-:S02]  /*0280*/  ISETP.GE.U32.AND.EX P2, PT, R5, RZ, PT, P2 ;  /* 0x000000ff0500720c */ /* 0x000fc40003f46120 */
[----:B------:R-:W-:Y:S02]  /*0290*/  ISETP.GE.U32.AND P1, PT, R9, 0x10000, PT ;  /* 0x000100000900780c */ /* 0x000fe40003f26070 */
[-C--:B------:R-:W-:Y:S02]  /*02a0*/  LEA R8, P5, R2, R10.reuse, 0x1 ;  /* 0x0000000a02087211 */ /* 0x080fe400078a08ff */
[----:B------:R-:W-:Y:S02]  /*02b0*/  ISETP.LT.AND.EX P2, PT, R5, UR4, !P2, P0 ;  /* 0x0000000405007c0c */ /* 0x000fe4000d741300 */
[----:B------:R-:W-:Y:S02]  /*02c0*/  ISETP.LT.U32.AND P4, PT, R9, UR14, PT ;  /* 0x0000000e09007c0c */ /* 0x000fe4000bf81070 */
[----:B------:R-:W-:Y:S02]  /*02d0*/  ISETP.GE.U32.AND.EX P1, PT, R4, RZ, PT, P1 ;  /* 0x000000ff0400720c */ /* 0x000fe40003f26110 */
[----:B------:R-:W-:Y:S01]  /*02e0*/  IADD3 R24, P0, R3, R10, RZ ;  /* 0x0000000a03187210 */ /* 0x000fe20007f1e0ff */
[----:B------:R-:W-:Y:S01]  /*02f0*/  IMAD.X R3, RZ, RZ, R5, P5 ;  /* 0x000000ffff037224 */ /* 0x000fe200028e0605 */
[----:B------:R-:W-:-:S02]  /*0300*/  ISETP.GE.U32.AND P3, PT, R8, 0x10000, PT ;  /* 0x000100000800780c */ /* 0x000fc40003f66070 */
[----:B------:R-:W-:Y:S01]  /*0310*/  ISETP.LT.AND.EX P1, PT, R4, UR4, !P1, P4 ;  /* 0x0000000404007c0c */ /* 0x000fe2000cf21340 */
[----:B------:R-:W-:Y:S01]  /*0320*/  IMAD.X R11, RZ, RZ, R5, P0 ;  /* 0x000000ffff0b7224 */ /* 0x000fe200000e0605 */
[----:B------:R-:W-:Y:S02]  /*0330*/  ISETP.LT.U32.AND P4, PT, R8, UR14, PT ;  /* 0x0000000e08007c0c */ /* 0x000fe4000bf81070 */
[C---:B------:R-:W-:Y:S02]  /*0340*/  ISETP.GE.U32.AND.EX P3, PT, R3.reuse, RZ, PT, P3 ;  /* 0x000000ff0300720c */ /* 0x040fe40003f66130 */
[C---:B------:R-:W-:Y:S02]  /*0350*/  ISETP.GE.U32.AND P5, PT, R24.reuse, 0x10000, PT ;  /* 0x000100001800780c */ /* 0x040fe40003fa6070 */
[----:B------:R-:W-:Y:S02]  /*0360*/  ISETP.LT.AND.EX P3, PT, R3, UR4, !P3, P4 ;  /* 0x0000000403007c0c */ /* 0x000fe4000df61340 */
[----:B------:R-:W-:-:S02]  /*0370*/  ISETP.LT.U32.AND P0, PT, R24, UR14, PT ;  /* 0x0000000e18007c0c */ /* 0x000fc4000bf01070 */
[C---:B------:R-:W-:Y:S02]  /*0380*/  ISETP.GE.U32.AND.EX P5, PT, R11.reuse, RZ, PT, P5 ;  /* 0x000000ff0b00720c */ /* 0x040fe40003fa6150 */
[----:B------:R-:W-:Y:S02]  /*0390*/  @P2 LEA R16, P6, R10, UR6, 0x1 ;  /* 0x000000060a102c11 */ /* 0x000fe4000f8c08ff */
[----:B------:R-:W-:Y:S02]  /*03a0*/  ISETP.LT.AND.EX P0, PT, R11, UR4, !P5, P0 ;  /* 0x000000040b007c0c */ /* 0x000fe4000ef01300 */
[C---:B------:R-:W-:Y:S02]  /*03b0*/  @P1 LEA R12, P5, R9.reuse, UR6, 0x1 ;  /* 0x00000006090c1c11 */ /* 0x040fe4000f8a08ff */
[----:B------:R-:W-:Y:S02]  /*03c0*/  PRMT R27, RZ, 0x7610, R27 ;  /* 0x00007610ff1b7816 */ /* 0x000fe4000000001b */
[----:B------:R-:W-:-:S02]  /*03d0*/  @P1 LEA.HI.X R13, R9, UR7, R4, 0x1, P5 ;  /* 0x00000007090d1c11 */ /* 0x000fc4000a8f0c04 */
[C---:B------:R-:W-:Y:S02]  /*03e0*/  @P2 LEA R18, P4, R10.reuse, UR8, 0x1 ;  /* 0x000000080a122c11 */ /* 0x040fe4000f8808ff */
[----:B------:R-:W-:Y:S01]  /*03f0*/  @P2 LEA.HI.X R17, R10, UR7, R5, 0x1, P6 ;  /* 0x000000070a112c11 */ /* 0x000fe2000b0f0c05 */
[----:B------:R-:W2:Y:S01]  /*0400*/  @P1 LDG.E.U16 R27, desc[UR12][R12.64] ;  /* 0x0000000c0c1b1981 */ /* 0x000ea2000c1e1500 */
[----:B------:R-:W-:Y:S02]  /*0410*/  @P3 LEA R14, P5, R8, UR6, 0x1 ;  /* 0x00000006080e3c11 */ /* 0x000fe4000f8a08ff */
[----:B------:R-:W-:Y:S01]  /*0420*/  PRMT R25, RZ, 0x7610, R25 ;  /* 0x00007610ff197816 */ /* 0x000fe20000000019 */
[----:B------:R-:W3:Y:S01]  /*0430*/  @P2 LDG.E.U16 R26, desc[UR12][R16.64] ;  /* 0x0000000c101a2981 */ /* 0x000ee2000c1e1500 */
[----:B------:R-:W-:Y:S02]  /*0440*/  @P2 LEA.HI.X R19, R10, UR9, R5, 0x1, P4 ;  /* 0x000000090a132c11 */ /* 0x000fe4000a0f0c05 */
[----:B------:R-:W-:-:S02]  /*0450*/  @P3 LEA.HI.X R15, R8, UR7, R3, 0x1, P5 ;  /* 0x00000007080f3c11 */ /* 0x000fc4000a8f0c03 */
[----:B------:R-:W-:Y:S01]  /*0460*/  PRMT R28, RZ, 0x7610, R28 ;  /* 0x00007610ff1c7816 */ /* 0x000fe2000000001c */
[----:B------:R0:W4:Y:S01]  /*0470*/  @P2 LDG.E.U16 R25, desc[UR12][R18.64] ;  /* 0x0000000c12192981 */ /* 0x000122000c1e1500 */
[C---:B------:R-:W-:Y:S02]  /*0480*/  @P0 LEA R22, P5, R24.reuse, UR6, 0x1 ;  /* 0x0000000618160c11 */ /* 0x040fe4000f8a08ff */
[----:B------:R-:W-:Y:S02]  /*0490*/  @P1 LEA R20, P4, R9, UR8, 0x1 ;  /* 0x0000000809141c11 */ /* 0x000fe4000f8808ff */
[----:B------:R-:W-:Y:S01]  /*04a0*/  @P0 LEA.HI.X R23, R24, UR7, R11, 0x1, P5 ;  /* 0x0000000718170c11 */ /* 0x000fe2000a8f0c0b */
[----:B------:R1:W5:Y:S01]  /*04b0*/  @P3 LDG.E.U16 R28, desc[UR12][R14.64] ;  /* 0x0000000c0e1c3981 */ /* 0x000362000c1e1500 */
[----:B------:R-:W-:Y:S02]  /*04c0*/  PRMT R29, RZ, 0x7610, R29 ;  /* 0x00007610ff1d7816 */ /* 0x000fe4000000001d */
[----:B0-----:R-:W-:-:S02]  /*04d0*/  PRMT R18, RZ, 0x7610, R18 ;  /* 0x00007610ff127816 */ /* 0x001fc40000000012 */
[----:B------:R-:W-:Y:S02]  /*04e0*/  @P1 LEA.HI.X R21, R9, UR9, R4, 0x1, P4 ;  /* 0x0000000909151c11 */ /* 0x000fe4000a0f0c04 */
[----:B------:R-:W-:Y:S02]  /*04f0*/  @P3 LEA R12, P4, R8, UR8, 0x1 ;  /* 0x00000008080c3c11 */ /* 0x000fe4000f8808ff */
[----:B------:R-:W4:Y:S01]  /*0500*/  @P0 LDG.E.U16 R18, desc[UR12][R22.64] ;  /* 0x0000000c16120981 */ /* 0x000f22000c1e1500 */
[----:B------:R-:W-:-:S03]  /*0510*/  @P0 LEA R16, P5, R24, UR8, 0x1 ;  /* 0x0000000818100c11 */ /* 0x000fc6000f8a08ff */
[----:B------:R5:W4:Y:S01]  /*0520*/  @P1 LDG.E.U16 R29, desc[UR12][R20.64] ;  /* 0x0000000c141d1981 */ /* 0x000b22000c1e1500 */
[----:B-1----:R-:W-:Y:S02]  /*0530*/  PRMT R14, RZ, 0x7610, R14 ;  /* 0x00007610ff0e7816 */ /* 0x002fe4000000000e */
[----:B------:R-:W-:Y:S02]  /*0540*/  @P3 LEA.HI.X R13, R8, UR9, R3, 0x1, P4 ;  /* 0x00000009080d3c11 */ /* 0x000fe4000a0f0c03 */
[----:B------:R-:W-:Y:S02]  /*0550*/  PRMT R19, RZ, 0x7610, R19 ;  /* 0x00007610ff137816 */ /* 0x000fe40000000013 */
[----:B------:R-:W-:Y:S01]  /*0560*/  @P0 LEA.HI.X R17, R24, UR9, R11, 0x1, P5 ;  /* 0x0000000918110c11 */ /* 0x000fe2000a8f0c0b */
[----:B------:R0:W4:Y:S04]  /*0570*/  @P3 LDG.E.U16 R14, desc[UR12][R12.64] ;  /* 0x0000000c0c0e3981 */ /* 0x000128000c1e1500 */
[----:B------:R1:W4:Y:S01]  /*0580*/  @P0 LDG.E.U16 R19, desc[UR12][R16.64] ;  /* 0x0000000c10130981 */ /* 0x000322000c1e1500 */
[----:B------:R-:W-:-:S04]  /*0590*/  IMAD.WIDE.U32 R6, R2, 0x4, R6 ;  /* 0x0000000402067825 */ /* 0x000fc800078e0006 */
[----:B--2---:R-:W-:Y:S02]  /*05a0*/  HADD2.F32 R15, -RZ, R27.H0_H0 ;  /* 0x2000001bff0f7230 */ /* 0x004fe40000004100 */
[----:B---3--:R-:W-:-:S04]  /*05b0*/  HADD2.F32 R26, -RZ, R26.H0_H0 ;  /* 0x2000001aff1a7230 */ /* 0x008fc80000004100 */
[----:B------:R-:W2:Y:S08]  /*05c0*/  MUFU.LG2 R15, R15 ;  /* 0x0000000f000f7308 */ /* 0x000eb00000000c00 */
[----:B------:R-:W3:Y:S01]  /*05d0*/  MUFU.LG2 R26, R26 ;  /* 0x0000001a001a7308 */ /* 0x000ee20000000c00 */
[----:B-----5:R-:W-:Y:S02]  /*05e0*/  HADD2.F32 R20, -RZ, R28.H0_H0 ;  /* 0x2000001cff147230 */ /* 0x020fe40000004100 */
[----:B----4-:R-:W-:-:S05]  /*05f0*/  HADD2.F32 R25, -RZ, R25.H0_H0 ;  /* 0x20000019ff197230 */ /* 0x010fca0000004100 */
[----:B------:R-:W4:Y:S01]  /*0600*/  MUFU.LG2 R20, R20 ;  /* 0x0000001400147308 */ /* 0x000f220000000c00 */
[----:B------:R-:W-:Y:S02]  /*0610*/  HADD2.F32 R21, -RZ, R18.H0_H0 ;  /* 0x20000012ff157230 */ /* 0x000fe40000004100 */
[----:B------:R-:W-:-:S05]  /*0620*/  HADD2.F32 R29, -RZ, R29.H0_H0 ;  /* 0x2000001dff1d7230 */ /* 0x000fca0000004100 */
[----:B0-----:R-:W0:Y:S01]  /*0630*/  MUFU.LG2 R12, R21 ;  /* 0x00000015000c7308 */ /* 0x001e220000000c00 */
[----:B------:R-:W-:Y:S01]  /*0640*/  FMUL.FTZ R25, R25, UR5 ;  /* 0x0000000519197c20 */ /* 0x000fe20008410000 */
[----:B-1----:R-:W-:Y:S01]  /*0650*/  FMUL.FTZ R16, R29, UR5 ;  /* 0x000000051d107c20 */ /* 0x002fe20008410000 */
[----:B------:R-:W-:-:S03]  /*0660*/  HADD2.F32 R14, -RZ, R14.H0_H0 ;  /* 0x2000000eff0e7230 */ /* 0x000fc60000004100 */
[----:B--2---:R-:W-:Y:S01]  /*0670*/  FMUL.FTZ R18, R16, R15 ;  /* 0x0000000f10127220 */ /* 0x004fe20000410000 */
[----:B---3--:R-:W-:Y:S01]  /*0680*/  FMUL.FTZ R17, R25, R26 ;  /* 0x0000001a19117220 */ /* 0x008fe20000410000 */
[----:B------:R-:W-:Y:S02]  /*0690*/  HADD2.F32 R15, -RZ, R19.H0_H0 ;  /* 0x20000013ff0f7230 */ /* 0x000fe40000004100 */
[----:B------:R-:W-:-:S03]  /*06a0*/  FMUL.FTZ R13, R14, UR5 ;  /* 0x000000050e0d7c20 */ /* 0x000fc60008410000 */
[----:B------:R-:W-:Y:S01]  /*06b0*/  FMUL.FTZ R15, R15, UR5 ;  /* 0x000000050f0f7c20 */ /* 0x000fe20008410000 */
[----:B------:R-:W1:Y:S01]  /*06c0*/  MUFU.EX2 R17, R17 ;  /* 0x0000001100117308 */ /* 0x000e620000000800 */
[----:B----4-:R-:W-:Y:S02]  /*06d0*/  FMUL.FTZ R19, R13, R20 ;  /* 0x000000140d137220 */ /* 0x010fe40000410000 */
[----:B0-----:R-:W-:-:S05]  /*06e0*/  FMUL.FTZ R20, R15, R12 ;  /* 0x0000000c0f147220 */ /* 0x001fca0000410000 */
[----:B------:R-:W0:Y:S01]  /*06f0*/  MUFU.EX2 R18, R18 ;  /* 0x0000001200127308 */ /* 0x000e220000000800 */
[----:B------:R-:W-:-:S07]  /*0700*/  @P2 LEA R14, P4, R10, UR10, 0x1 ;  /* 0x0000000a0a0e2c11 */ /* 0x000fce000f8808ff */
[----:B------:R-:W2:Y:S08]  /*0710*/  MUFU.EX2 R19, R19 ;  /* 0x0000001300137308 */ /* 0x000eb00000000800 */
[----:B------:R-:W3:Y:S01]  /*0720*/  MUFU.EX2 R20, R20 ;  /* 0x0000001400147308 */ /* 0x000ee20000000800 */
[----:B------:R-:W-:Y:S02]  /*0730*/  @P1 LEA R12, P5, R9, UR10, 0x1 ;  /* 0x0000000a090c1c11 */ /* 0x000fe4000f8a08ff */
[----:B------:R-:W-:-:S02]  /*0740*/  @P2 LEA.HI.X R15, R10, UR11, R5, 0x1, P4 ;  /* 0x0000000b0a0f2c11 */ /* 0x000fc4000a0f0c05 */
[----:B------:R-:W-:Y:S02]  /*0750*/  @P3 LEA R16, P4, R8, UR10, 0x1 ;  /* 0x0000000a08103c11 */ /* 0x000fe4000f8808ff */
[----:B-1----:R-:W-:Y:S02]  /*0760*/  F2FP.F16.F32.PACK_AB R5, RZ, R17 ;  /* 0x00000011ff05723e */ /* 0x002fe400000000ff */
[----:B------:R-:W-:Y:S02]  /*0770*/  @P1 LEA.HI.X R13, R9, UR11, R4, 0x1, P5 ;  /* 0x0000000b090d1c11 */ /* 0x000fe4000a8f0c04 */
[----:B------:R-:W-:Y:S02]  /*0780*/  @P0 LEA R4, P5, R24, UR10, 0x1 ;  /* 0x0000000a18040c11 */ /* 0x000fe4000f8a08ff */
[--C-:B------:R-:W-:Y:S02]  /*0790*/  @P3 LEA.HI.X R17, R8, UR11, R3.reuse, 0x1, P4 ;  /* 0x0000000b08113c11 */ /* 0x100fe4000a0f0c03 */
[----:B------:R-:W-:-:S02]  /*07a0*/  PRMT R3, R5, 0x7610, R3 ;  /* 0x0000761005037816 */ /* 0x000fc40000000003 */
[----:B0-----:R-:W-:Y:S02]  /*07b0*/  F2FP.F16.F32.PACK_AB R18, RZ, R18 ;  /* 0x00000012ff12723e */ /* 0x001fe400000000ff */
[----:B--2---:R-:W-:Y:S02]  /*07c0*/  F2FP.F16.F32.PACK_AB R19, RZ, R19 ;  /* 0x00000013ff13723e */ /* 0x004fe400000000ff */
[----:B------:R-:W-:Y:S02]  /*07d0*/  @P0 LEA.HI.X R5, R24, UR11, R11, 0x1, P5 ;  /* 0x0000000b18050c11 */ /* 0x000fe4000a8f0c0b */
[----:B---3--:R-:W-:Y:S01]  /*07e0*/  F2FP.F16.F32.PACK_AB R20, RZ, R20 ;  /* 0x00000014ff14723e */ /* 0x008fe200000000ff */
[----:B------:R2:W-:Y:S04]  /*07f0*/  @P2 STG.E.U16 desc[UR12][R14.64], R3 ;  /* 0x000000030e002986 */ /* 0x0005e8000c10150c */
[----:B------:R2:W-:Y:S01]  /*0800*/  @P1 STG.E.U16 desc[UR12][R12.64], R18 ;  /* 0x000000120c001986 */ /* 0x0005e2000c10150c */
[----:B------:R-:W-:-:S03]  /*0810*/  ISETP.LT.U32.AND P1, PT, R6, UR14, PT ;  /* 0x0000000e06007c0c */ /* 0x000fc6000bf21070 */
[----:B------:R2:W-:Y:S04]  /*0820*/  @P3 STG.E.U16 desc[UR12][R16.64], R19 ;  /* 0x0000001310003986 */ /* 0x0005e8000c10150c */
[----:B------:R2:W-:Y:S01]  /*0830*/  @P0 STG.E.U16 desc[UR12][R4.64], R20 ;  /* 0x0000001404000986 */ /* 0x0005e2000c10150c */
[----:B------:R-:W-:Y:S02]  /*0840*/  ISETP.GE.U32.AND P0, PT, R6, 0x10000, PT ;  /* 0x000100000600780c */ /* 0x000fe40003f06070 */
[C---:B------:R-:W-:Y:S02]  /*0850*/  ISETP.LT.AND.EX P1, PT, R7.reuse, UR4, PT, P1 ;  /* 0x0000000407007c0c */ /* 0x040fe4000bf21310 */
[----:B------:R-:W-:-:S13]  /*0860*/  ISETP.GE.U32.AND.EX P0, PT, R7, RZ, PT, P0 ;  /* 0x000000ff0700720c */ /* 0x000fda0003f06100 */
[----:B--2---:R-:W-:Y:S05]  /*0870*/  @!P0 BRA P1, `(.L_x_3569) ;  /* 0xfffffff800608947 */ /* 0x004fea000083ffff */
[----:B------:R-:W-:Y:S05]  /*0880*/  EXIT ;  /* 0x000000000000794d */ /* 0x000fea0003800000 */
.L_x_3568:
[----:B------:R-:W0:Y:S02]  /*0890*/  S2R R5, SR_TID.X ;  /* 0x0000000000057919 */ /* 0x000e240000002100 */
[----:B0-----:R-:W-:-:S03]  /*08a0*/  IMAD.WIDE.U32 R2, R5, 0x4, RZ ;  /* 0x0000000405027825 */ /* 0x001fc600078e00ff */
[----:B------:R-:W-:-:S04]  /*08b0*/  ISETP.GE.U32.AND P0, PT, R2, UR14, PT ;  /* 0x0000000e02007c0c */ /* 0x000fc8000bf06070 */
[----:B------:R-:W-:-:S04]  /*08c0*/  ISETP.GE.AND.EX P0, PT, R3, UR4, PT, P0 ;  /* 0x0000000403007c0c */ /* 0x000fc8000bf06300 */
[----:B------:R-:W-:-:S13]  /*08d0*/  ISETP.GT.U32.OR P0, PT, R5, 0x3fff, P0 ;  /* 0x00003fff0500780c */ /* 0x000fda0000704470 */
[----:B------:R-:W-:Y:S05]  /*08e0*/  @P0 EXIT ;  /* 0x000000000000094d */ /* 0x000fea0003800000 */
[----:B------:R-:W-:Y:S01]  /*08f0*/  IMAD.MOV.U32 R0, RZ, RZ, RZ ;  /* 0x000000ffff007224 */ /* 0x000fe200078e00ff */
[----:B------:R-:W-:Y:S01]  /*0900*/  ULDC UR5, c[0x0][0x0] ;  /* 0x0000000000057ab9 */ /* 0x000fe20000000800 */
[----:B------:R-:W-:-:S05]  /*0910*/  ULDC UR15, c[0x0][0xe5c] ;  /* 0x00039700000f7ab9 */ /* 0x000fca0000000800 */
.L_x_3570:
[C---:B------:R-:W-:Y:S01]  /*0920*/  IMAD.SHL.U32 R4, R5.reuse, 0x8, RZ ;  /* 0x0000000805047824 */ /* 0x040fe200078e00ff */
[----:B------:R-:W-:-:S04]  /*0930*/  SHF.L.U64.HI R12, R5, 0x3, R0 ;  /* 0x00000003050c7819 */ /* 0x000fc80000010200 */
[----:B------:R-:W-:-:S04]  /*0940*/  IADD3 R6, P0, R4, UR6, RZ ;  /* 0x0000000604067c10 */ /* 0x000fc8000ff1e0ff */
[----:B------:R-:W-:Y:S02]  /*0950*/  IADD3.X R7, R12, UR7, RZ, P0, !PT ;  /* 0x000000070c077c10 */ /* 0x000fe400087fe4ff */
[----:B0-----:R-:W-:-:S04]  /*0960*/  IADD3 R2, P0, R4, UR8, RZ ;  /* 0x0000000804027c10 */ /* 0x001fc8000ff1e0ff */
[----:B------:R-:W2:Y:S01]  /*0970*/  LDG.E.64 R6, desc[UR12][R6.64] ;  /* 0x0000000c06067981 */ /* 0x000ea2000c1e1b00 */
[----:B------:R-:W-:-:S06]  /*0980*/  IADD3.X R3, R12, UR9, RZ, P0, !PT ;  /* 0x000000090c037c10 */ /* 0x000fcc00087fe4ff */
[----:B------:R-:W3:Y:S01]  /*0990*/  LDG.E.64 R2, desc[UR12][R2.64] ;  /* 0x0000000c02027981 */ /* 0x000ee2000c1e1b00 */
[--C-:B--2---:R-:W-:Y:S02]  /*09a0*/  HADD2.F32 R10, -RZ, R6.reuse.H1_H1 ;  /* 0x30000006ff0a7230 */ /* 0x104fe40000004100 */
[--C-:B------:R-:W-:Y:S02]  /*09b0*/  HADD2.F32 R11, -RZ, R7.reuse.H0_H0 ;  /* 0x20000007ff0b7230 */ /* 0x100fe40000004100 */
[----:B------:R-:W-:Y:S02]  /*09c0*/  HADD2.F32 R8, -RZ, R6.H0_H0 ;  /* 0x20000006ff087230 */ /* 0x000fe40000004100 */
[----:B------:R-:W-:Y:S01]  /*09d0*/  HADD2.F32 R13, -RZ, R7.H1_H1 ;  /* 0x30000007ff0d7230 */ /* 0x000fe20000004100 */
[----:B------:R-:W0:Y:S01]  /*09e0*/  MUFU.LG2 R10, R10 ;  /* 0x0000000a000a7308 */ /* 0x000e220000000c00 */
[--C-:B---3--:R-:W-:Y:S02]  /*09f0*/  HADD2.F32 R6, -RZ, R2.reuse.H0_H0 ;  /* 0x20000002ff067230 */ /* 0x108fe40000004100 */
[----:B------:R-:W-:-:S02]  /*0a00*/  HADD2.F32 R7, -RZ, R2.H1_H1 ;  /* 0x30000002ff077230 */ /* 0x000fc40000004100 */
[--C-:B------:R-:W-:Y:S02]  /*0a10*/  HADD2.F32 R2, -RZ, R3.reuse.H0_H0 ;  /* 0x20000003ff027230 */ /* 0x100fe40000004100 */
[----:B------:R-:W-:Y:S01]  /*0a20*/  FMUL.FTZ R6, R6, UR15 ;  /* 0x0000000f06067c20 */ /* 0x000fe20008410000 */
[----:B------:R-:W-:Y:S01]  /*0a30*/  HADD2.F32 R3, -RZ, R3.H1_H1 ;  /* 0x30000003ff037230 */ /* 0x000fe20000004100 */
[----:B------:R-:W1:Y:S01]  /*0a40*/  MUFU.LG2 R9, R8 ;  /* 0x0000000800097308 */ /* 0x000e620000000c00 */
[----:B------:R-:W-:Y:S01]  /*0a50*/  FMUL.FTZ R7, R7, UR15 ;  /* 0x0000000f07077c20 */ /* 0x000fe20008410000 */
[----:B------:R-:W-:Y:S02]  /*0a60*/  FMUL.FTZ R2, R2, UR15 ;  /* 0x0000000f02027c20 */ /* 0x000fe40008410000 */
[----:B------:R-:W-:-:S04]  /*0a70*/  FMUL.FTZ R3, R3, UR15 ;  /* 0x0000000f03037c20 */ /* 0x000fc80008410000 */
[----:B------:R-:W2:Y:S01]  /*0a80*/  MUFU.LG2 R11, R11 ;  /* 0x0000000b000b7308 */ /* 0x000ea20000000c00 */
[----:B0-----:R-:W-:-:S07]  /*0a90*/  FMUL.FTZ R7, R7, R10 ;  /* 0x0000000a07077220 */ /* 0x001fce0000410000 */
[----:B------:R-:W0:Y:S01]  /*0aa0*/  MUFU.LG2 R14, R13 ;  /* 0x0000000d000e7308 */ /* 0x000e220000000c00 */
[----:B-1----:R-:W-:-:S07]  /*0ab0*/  FMUL.FTZ R6, R6, R9 ;  /* 0x0000000906067220 */ /* 0x002fce0000410000 */
[----:B------:R-:W-:Y:S01]  /*0ac0*/  MUFU.EX2 R6, R6 ;  /* 0x0000000600067308 */ /* 0x000fe20000000800 */
[----:B--2---:R-:W-:Y:S01]  /*0ad0*/  FMUL.FTZ R11, R2, R11 ;  /* 0x0000000b020b7220 */ /* 0x004fe20000410000 */
[----:B------:R-:W-:-:S06]  /*0ae0*/  IADD3 R2, P0, R4, UR10, RZ ;  /* 0x0000000a04027c10 */ /* 0x000fcc000ff1e0ff */
[----:B------:R-:W1:Y:S01]  /*0af0*/  MUFU.EX2 R7, R7 ;  /* 0x0000000700077308 */ /* 0x000e620000000800 */
[----:B0-----:R-:W-:Y:S01]  /*0b00*/  FMUL.FTZ R14, R3, R14 ;  /* 0x0000000e030e7220 */ /* 0x001fe20000410000 */
[----:B------:R-:W-:Y:S02]  /*0b10*/  IADD3.X R3, R12, UR11, RZ, P0, !PT ;  /* 0x0000000b0c037c10 */ /* 0x000fe400087fe4ff */
[----:B------:R-:W-:-:S04]  /*0b20*/  IADD3 R5, P0, R5, UR5, RZ ;  /* 0x0000000505057c10 */ /* 0x000fc8000ff1e0ff */
[----:B------:R-:W-:Y:S01]  /*0b30*/  MUFU.EX2 R11, R11 ;  /* 0x0000000b000b7308 */ /* 0x000fe20000000800 */
[C---:B------:R-:W-:Y:S01]  /*0b40*/  IMAD.SHL.U32 R4, R5.reuse, 0x4, RZ ;  /* 0x0000000405047824 */ /* 0x040fe200078e00ff */
[----:B------:R-:W-:Y:S01]  /*0b50*/  ISETP.LT.U32.AND P1, PT, R5, 0x4000, PT ;  /* 0x000040000500780c */ /* 0x000fe20003f21070 */
[----:B------:R-:W-:-:S03]  /*0b60*/  IMAD.X R0, RZ, RZ, R0, P0 ;  /* 0x000000ffff007224 */ /* 0x000fc600000e0600 */
[----:B------:R-:W-:Y:S02]  /*0b70*/  ISETP.GE.U32.AND P0, PT, R4, UR14, PT ;  /* 0x0000000e04007c0c */ /* 0x000fe4000bf06070 */
[----:B------:R-:W0:Y:S01]  /*0b80*/  MUFU.EX2 R14, R14 ;  /* 0x0000000e000e7308 */ /* 0x000e220000000800 */
[----:B-1----:R-:W-:Y:S02]  /*0b90*/  F2FP.F16.F32.PACK_AB R8, R7, R6 ;  /* 0x000000060708723e */ /* 0x002fe400000000ff */
[----:B------:R-:W-:Y:S02]  /*0ba0*/  SHF.L.U64.HI R4, R5, 0x2, R0 ;  /* 0x0000000205047819 */ /* 0x000fe40000010200 */
[----:B------:R-:W-:Y:S02]  /*0bb0*/  ISETP.LT.U32.AND.EX P1, PT, R0, RZ, PT, P1 ;  /* 0x000000ff0000720c */ /* 0x000fe40003f21110 */
[----:B------:R-:W-:Y:S02]  /*0bc0*/  ISETP.GE.AND.EX P0, PT, R4, UR4, PT, P0 ;  /* 0x0000000404007c0c */ /* 0x000fe4000bf06300 */
[----:B0-----:R-:W-:-:S05]  /*0bd0*/  F2FP.F16.F32.PACK_AB R9, R14, R11 ;  /* 0x0000000b0e09723e */ /* 0x001fca00000000ff */
[----:B------:R0:W-:Y:S06]  /*0be0*/  STG.E.64 desc[UR12][R2.64], R8 ;  /* 0x0000000802007986 */ /* 0x0001ec000c101b0c */
[----:B------:R-:W-:Y:S05]  /*0bf0*/  @!P0 BRA P1, `(.L_x_3570) ;  /* 0xfffffffc00488947 */ /* 0x000fea000083ffff */
[----:B------:R-:W-:Y:S05]  /*0c00*/  EXIT ;  /* 0x000000000000794d */ /* 0x000fea0003800000 */
.L_x_3571:
        /* <DEDUP_REMOVED lines=15> */
.L_x_8045:


//--------------------- .text._ZN2at6native55_GLOBAL__N__de093ff9_22_ForeachBinaryOpList_cu_a911ec4325multi_tensor_apply_kernelINS1_18TensorListMetadataILi3EEENS1_24BinaryOpListAlphaFunctorIN3c108BFloat16ELi3ELi2ELi2EEEJNS1_13power_functorIfEEfEEEvT_T0_DpT1_ --------------------------
	.section	.text._ZN2at6native55_GLOBAL__N__de093ff9_22_ForeachBinaryOpList_cu_a911ec4325multi_tensor_apply_kernelINS1_18TensorListMetadataILi3EEENS1_24BinaryOpListAlphaFunctorIN3c108BFloat16ELi3ELi2ELi2EEEJNS1_13power_functorIfEEfEEEvT_T0_DpT1_,"ax",@progbits
	.align	128
.text._ZN2at6native55_GLOBAL__N__de093ff9_22_ForeachBinaryOpList_cu_a911ec4325multi_tensor_apply_kernelINS1_18TensorListMetadataILi3EEENS1_24BinaryOpListAlphaFunctorIN3c108BFloat16ELi3ELi2ELi2EEEJNS1_13power_functorIfEEfEEEvT_T0_DpT1_:
        .type           _ZN2at6native55_GLOBAL__N__de093ff9_22_ForeachBinaryOpList_cu_a911ec4325multi_tensor_apply_kernelINS1_18TensorListMetadataILi3EEENS1_24BinaryOpListAlphaFunctorIN3c108BFloat16ELi3ELi2ELi2EEEJNS1_13power_functorIfEEfEEEvT_T0_DpT1_,@function
        .size           _ZN2at6native55_GLOBAL__N__de093ff9_22_ForeachBinaryOpList_cu_a911ec4325multi_tensor_apply_kernelINS1_18TensorListMetadataILi3EEENS1_24BinaryOpListAlphaFunctorIN3c108BFloat16ELi3ELi2ELi2EEEJNS1_13power_functorIfEEfEEEvT_T0_DpT1_,(.L_x_8046 - _ZN2at6native55_GLOBAL__N__de093ff9_22_ForeachBinaryOpList_cu_a911ec4325multi_tensor_apply_kernelINS1_18TensorListMetadataILi3EEENS1_24BinaryOpListAlphaFunctorIN3c108BFloat16ELi3ELi2ELi2EEEJNS1_13power_functorIfEEfEEEvT_T0_DpT1_)
        .other          _ZN2at6native55_GLOBAL__N__de093ff9_22_ForeachBinaryOpList_cu_a911ec4325multi_tensor_apply_kernelINS1_18TensorListMetadataILi3EEENS1_24BinaryOpListAlphaFunctorIN3c108BFloat16ELi3ELi2ELi2EEEJNS1_13power_functorIfEEfEEEvT_T0_DpT1_,@"STO_CUDA_ENTRY STV_DEFAULT"
_ZN2at6native55_GLOBAL__N__de093ff9_22_ForeachBinaryOpList_cu_a911ec4325multi_tensor_apply_kernelINS1_18TensorListMetadataILi3EEENS1_24BinaryOpListAlphaFunctorIN3c108BFloat16ELi3ELi2ELi2EEEJNS1_13power_functorIfEEfEEEvT_T0_DpT1_:
        /* <DEDUP_REMOVED lines=32> */
.L_x_3573:
        /* <DEDUP_REMOVED lines=25> */
[C---:B------:R-:W-:Y:S02]  /*0390*/  @P2 LEA R16, P6, R10.reuse, UR6, 0x1 ;  /* 0x000000060a102c11 */ /* 0x040fe4000f8c08ff */
[----:B------:R-:W-:Y:S02]  /*03a0*/  ISETP.LT.AND.EX P0, PT, R11, UR4, !P5, P0 ;  /* 0x000000040b007c0c */ /* 0x000fe4000ef01300 */
[----:B------:R-:W-:Y:S02]  /*03b0*/  @P1 LEA R12, P5, R9, UR6, 0x1 ;  /* 0x00000006090c1c11 */ /* 0x000fe4000f8a08ff */
[----:B------:R-:W-:Y:S02]  /*03c0*/  PRMT R27, RZ, 0x7610, R27 ;  /* 0x00007610ff1b7816 */ /* 0x000fe4000000001b */
[----:B------:R-:W-:-:S02]  /*03d0*/  @P2 LEA R18, P4, R10, UR8, 0x1 ;  /* 0x000000080a122c11 */ /* 0x000fc4000f8808ff */
[----:B------:R-:W-:Y:S02]  /*03e0*/  @P1 LEA.HI.X R13, R9, UR7, R4, 0x1, P5 ;  /* 0x00000007090d1c11 */ /* 0x000fe4000a8f0c04 */
[----:B------:R-:W-:Y:S02]  /*03f0*/  @P2 LEA.HI.X R17, R10, UR7, R5, 0x1, P6 ;  /* 0x000000070a112c11 */ /* 0x000fe4000b0f0c05 */
[----:B------:R-:W-:Y:S01]  /*0400*/  @P3 LEA R14, P5, R8, UR6, 0x1 ;  /* 0x00000006080e3c11 */ /* 0x000fe2000f8a08ff */
[----:B------:R-:W2:Y:S01]  /*0410*/  @P1 LDG.E.U16 R27, desc[UR12][R12.64] ;  /* 0x0000000c0c1b1981 */ /* 0x000ea2000c1e1500 */
[----:B------:R-:W-:Y:S02]  /*0420*/  PRMT R25, RZ, 0x7610, R25 ;  /* 0x00007610ff197816 */ /* 0x000fe40000000019 */
[----:B------:R-:W-:Y:S01]  /*0430*/  @P2 LEA.HI.X R19, R10, UR9, R5, 0x1, P4 ;  /* 0x000000090a132c11 */ /* 0x000fe2000a0f0c05 */
[----:B------:R-:W3:Y:S01]  /*0440*/  @P2 LDG.E.U16 R26, desc[UR12][R16.64] ;  /* 0x0000000c101a2981 */ /* 0x000ee2000c1e1500 */
[----:B------:R-:W-:-:S02]  /*0450*/  @P3 LEA.HI.X R15, R8, UR7, R3, 0x1, P5 ;  /* 0x00000007080f3c11 */ /* 0x000fc4000a8f0c03 */
[----:B------:R-:W-:Y:S01]  /*0460*/  PRMT R28, RZ, 0x7610, R28 ;  /* 0x00007610ff1c7816 */ /* 0x000fe2000000001c */
[----:B------:R0:W4:Y:S01]  /*0470*/  @P2 LDG.E.U16 R25, desc[UR12][R18.64] ;  /* 0x0000000c12192981 */ /* 0x000122000c1e1500 */
[C---:B------:R-:W-:Y:S02]  /*0480*/  @P0 LEA R22, P5, R24.reuse, UR6, 0x1 ;  /* 0x0000000618160c11 */ /* 0x040fe4000f8a08ff */
[----:B------:R-:W-:Y:S02]  /*0490*/  @P1 LEA R20, P4, R9, UR8, 0x1 ;  /* 0x0000000809141c11 */ /* 0x000fe4000f8808ff */
[----:B------:R-:W-:Y:S01]  /*04a0*/  @P0 LEA.HI.X R23, R24, UR7, R11, 0x1, P5 ;  /* 0x0000000718170c11 */ /* 0x000fe2000a8f0c0b */
[----:B------:R1:W5:Y:S01]  /*04b0*/  @P3 LDG.E.U16 R28, desc[UR12][R14.64] ;  /* 0x0000000c0e1c3981 */ /* 0x000362000c1e1500 */
[----:B0-----:R-:W-:Y:S02]  /*04c0*/  PRMT R18, RZ, 0x7610, R18 ;  /* 0x00007610ff127816 */ /* 0x001fe40000000012 */
[----:B------:R-:W-:-:S02]  /*04d0*/  PRMT R29, RZ, 0x7610, R29 ;  /* 0x00007610ff1d7816 */ /* 0x000fc4000000001d */
[----:B------:R-:W-:Y:S02]  /*04e0*/  @P1 LEA.HI.X R21, R9, UR9, R4, 0x1, P4 ;  /* 0x0000000909151c11 */ /* 0x000fe4000a0f0c04 */
[----:B------:R-:W4:Y:S01]  /*04f0*/  @P0 LDG.E.U16 R18, desc[UR12][R22.64] ;  /* 0x0000000c16120981 */ /* 0x000f22000c1e1500 */
[----:B------:R-:W-:Y:S02]  /*0500*/  @P3 LEA R12, P4, R8, UR8, 0x1 ;  /* 0x00000008080c3c11 */ /* 0x000fe4000f8808ff */
[----:B------:R-:W-:Y:S01]  /*0510*/  @P0 LEA R16, P5, R24, UR8, 0x1 ;  /* 0x0000000818100c11 */ /* 0x000fe2000f8a08ff */
[----:B------:R5:W4:Y:S01]  /*0520*/  @P1 LDG.E.U16 R29, desc[UR12][R20.64] ;  /* 0x0000000c141d1981 */ /* 0x000b22000c1e1500 */
[----:B-1----:R-:W-:Y:S02]  /*0530*/  PRMT R14, RZ, 0x7610, R14 ;  /* 0x00007610ff0e7816 */ /* 0x002fe4000000000e */
[----:B------:R-:W-:Y:S02]  /*0540*/  @P3 LEA.HI.X R13, R8, UR9, R3, 0x1, P4 ;  /* 0x00000009080d3c11 */ /* 0x000fe4000a0f0c03 */
[----:B------:R-:W-:-:S02]  /*0550*/  PRMT R19, RZ, 0x7610, R19 ;  /* 0x00007610ff137816 */ /* 0x000fc40000000013 */
[----:B------:R-:W-:Y:S01]  /*0560*/  @P0 LEA.HI.X R17, R24, UR9, R11, 0x1, P5 ;  /* 0x0000000918110c11 */ /* 0x000fe2000a8f0c0b */
[----:B------:R0:W4:Y:S04]  /*0570*/  @P3 LDG.E.U16 R14, desc[UR12][R12.64] ;  /* 0x0000000c0c0e3981 */ /* 0x000128000c1e1500 */
[----:B------:R1:W4:Y:S01]  /*0580*/  @P0 LDG.E.U16 R19, desc[UR12][R16.64] ;  /* 0x0000000c10130981 */ /* 0x000322000c1e1500 */
[----:B------:R-:W-:-:S04]  /*0590*/  IMAD.WIDE.U32 R6, R2, 0x4, R6 ;  /* 0x0000000402067825 */ /* 0x000fc800078e0006 */
[----:B--2---:R-:W-:Y:S02]  /*05a0*/  IMAD.U32 R15, R27, 0x10000, RZ ;  /* 0x000100001b0f7824 */ /* 0x004fe400078e00ff */
[----:B---3--:R-:W-:-:S04]  /*05b0*/  IMAD.U32 R26, R26, 0x10000, RZ ;  /* 0x000100001a1a7824 */ /* 0x008fc800078e00ff */
[----:B------:R-:W2:Y:S08]  /*05c0*/  MUFU.LG2 R15, R15 ;  /* 0x0000000f000f7308 */ /* 0x000eb00000000c00 */
[----:B------:R-:W3:Y:S01]  /*05d0*/  MUFU.LG2 R26, R26 ;  /* 0x0000001a001a7308 */ /* 0x000ee20000000c00 */
[----:B-----5:R-:W-:Y:S02]  /*05e0*/  IMAD.U32 R20, R28, 0x10000, RZ ;  /* 0x000100001c147824 */ /* 0x020fe400078e00ff */
[----:B----4-:R-:W-:-:S02]  /*05f0*/  IMAD.U32 R25, R25, 0x10000, RZ ;  /* 0x0001000019197824 */ /* 0x010fc400078e00ff */
[----:B------:R-:W-:-:S03]  /*0600*/  IMAD.U32 R21, R18, 0x10000, RZ ;  /* 0x0001000012157824 */ /* 0x000fc600078e00ff */
[----:B------:R-:W4:Y:S01]  /*0610*/  MUFU.LG2 R20, R20 ;  /* 0x0000001400147308 */ /* 0x000f220000000c00 */
[----:B------:R-:W-:-:S07]  /*0620*/  IMAD.U32 R29, R29, 0x10000, RZ ;  /* 0x000100001d1d7824 */ /* 0x000fce00078e00ff */
[----:B0-----:R-:W0:Y:S01]  /*0630*/  MUFU.LG2 R12, R21 ;  /* 0x00000015000c7308 */ /* 0x001e220000000c00 */
[----:B-1----:R-:W-:Y:S01]  /*0640*/  FMUL.FTZ R16, R29, UR5 ;  /* 0x000000051d107c20 */ /* 0x002fe20008410000 */
[----:B------:R-:W-:Y:S01]  /*0650*/  FMUL.FTZ R25, R25, UR5 ;  /* 0x0000000519197c20 */ /* 0x000fe20008410000 */
[----:B------:R-:W-:Y:S02]  /*0660*/  IMAD.U32 R14, R14, 0x10000, RZ ;  /* 0x000100000e0e7824 */ /* 0x000fe400078e00ff */
[----:B--2---:R-:W-:Y:S01]  /*0670*/  FMUL.FTZ R18, R16, R15 ;  /* 0x0000000f10127220 */ /* 0x004fe20000410000 */
[----:B---3--:R-:W-:Y:S01]  /*0680*/  FMUL.FTZ R17, R25, R26 ;  /* 0x0000001a19117220 */ /* 0x008fe20000410000 */
[----:B------:R-:W-:Y:S02]  /*0690*/  IMAD.U32 R15, R19, 0x10000, RZ ;  /* 0x00010000130f7824 */ /* 0x000fe400078e00ff */
[----:B------:R-:W-:Y:S02]  /*06a0*/  FMUL.FTZ R13, R14, UR5 ;  /* 0x000000050e0d7c20 */ /* 0x000fe40008410000 */
[----:B------:R-:W-:Y:S01]  /*06b0*/  FMUL.FTZ R15, R15, UR5 ;  /* 0x000000050f0f7c20 */ /* 0x000fe20008410000 */
[----:B------:R-:W1:Y:S01]  /*06c0*/  MUFU.EX2 R17, R17 ;  /* 0x0000001100117308 */ /* 0x000e620000000800 */
[----:B----4-:R-:W-:-:S02]  /*06d0*/  FMUL.FTZ R19, R13, R20 ;  /* 0x000000140d137220 */ /* 0x010fc40000410000 */
        /* <DEDUP_REMOVED lines=8> */
[----:B-1----:R-:W-:Y:S02]  /*0760*/  F2FP.BF16.F32.PACK_AB R5, RZ, R17 ;  /* 0x00000011ff05723e */ /* 0x002fe400000010ff */
[----:B------:R-:W-:Y:S02]  /*0770*/  @P1 LEA.HI.X R13, R9, UR11, R4, 0x1, P5 ;  /* 0x0000000b090d1c11 */ /* 0x000fe4000a8f0c04 */
[----:B------:R-:W-:Y:S02]  /*0780*/  @P0 LEA R4, P5, R24, UR10, 0x1 ;  /* 0x0000000a18040c11 */ /* 0x000fe4000f8a08ff */
[--C-:B------:R-:W-:Y:S02]  /*0790*/  @P3 LEA.HI.X R17, R8, UR11, R3.reuse, 0x1, P4 ;  /* 0x0000000b08113c11 */ /* 0x100fe4000a0f0c03 */
[----:B------:R-:W-:-:S02]  /*07a0*/  PRMT R3, R5, 0x7610, R3 ;  /* 0x0000761005037816 */ /* 0x000fc40000000003 */
[----:B0-----:R-:W-:Y:S02]  /*07b0*/  F2FP.BF16.F32.PACK_AB R18, RZ, R18 ;  /* 0x00000012ff12723e */ /* 0x001fe400000010ff */
[----:B--2---:R-:W-:Y:S02]  /*07c0*/  F2FP.BF16.F32.PACK_AB R19, RZ, R19 ;  /* 0x00000013ff13723e */ /* 0x004fe400000010ff */
[----:B------:R-:W-:Y:S02]  /*07d0*/  @P0 LEA.HI.X R5, R24, UR11, R11, 0x1, P5 ;  /* 0x0000000b18050c11 */ /* 0x000fe4000a8f0c0b */
[----:B---3--:R-:W-:Y:S01]  /*07e0*/  F2FP.BF16.F32.PACK_AB R20, RZ, R20 ;  /* 0x00000014ff14723e */ /* 0x008fe200000010ff */
        /* <DEDUP_REMOVED lines=10> */
.L_x_3572:
        /* <DEDUP_REMOVED lines=9> */
.L_x_3574:
[C---:B------:R-:W-:Y:S01]  /*0920*/  IMAD.SHL.U32 R4, R5.reuse, 0x8, RZ ;  /* 0x0000000805047824 */ /* 0x040fe200078e00ff */
[----:B------:R-:W-:-:S04]  /*0930*/  SHF.L.U64.HI R12, R5, 0x3, R0 ;  /* 0x00000003050c7819 */ /* 0x000fc80000010200 */
[----:B------:R-:W-:-:S04]  /*0940*/  IADD3 R6, P0, R4, UR6, RZ ;  /* 0x0000000604067c10 */ /* 0x000fc8000ff1e0ff */
[----:B------:R-:W-:-:S06]  /*0950*/  IADD3.X R7, R12, UR7, RZ, P0, !PT ;  /* 0x000000070c077c10 */ /* 0x000fcc00087fe4ff */
[----:B------:R-:W2:Y:S01]  /*0960*/  LDG.E.64 R6, desc[UR12][R6.64] ;  /* 0x0000000c06067981 */ /* 0x000ea2000c1e1b00 */
[----:B0-----:R-:W-:-:S04]  /*0970*/  IADD3 R2, P0, R4, UR8, RZ ;  /* 0x0000000804027c10 */ /* 0x001fc8000ff1e0ff */
[----:B------:R-:W-:-:S06]  /*0980*/  IADD3.X R3, R12, UR9, RZ, P0, !PT ;  /* 0x000000090c037c10 */ /* 0x000fcc00087fe4ff */
[----:B------:R-:W3:Y:S01]  /*0990*/  LDG.E.64 R2, desc[UR12][R2.64] ;  /* 0x0000000c02027981 */ /* 0x000ee2000c1e1b00 */
[C---:B--2---:R-:W-:Y:S01]  /*09a0*/  PRMT R8, R6.reuse, 0x7632, R8 ;  /* 0x0000763206087816 */ /* 0x044fe20000000008 */
[----:B------:R-:W-:Y:S02]  /*09b0*/  IMAD.U32 R9, R6, 0x10000, RZ ;  /* 0x0001000006097824 */ /* 0x000fe400078e00ff */
[C---:B------:R-:W-:Y:S02]  /*09c0*/  IMAD.U32 R11, R7.reuse, 0x10000, RZ ;  /* 0x00010000070b7824 */ /* 0x040fe400078e00ff */
[----:B------:R-:W-:Y:S01]  /*09d0*/  IMAD.U32 R10, R8, 0x10000, RZ ;  /* 0x00010000080a7824 */ /* 0x000fe200078e00ff */
[----:B------:R-:W-:Y:S01]  /*09e0*/  PRMT R8, R7, 0x7632, R8 ;  /* 0x0000763207087816 */ /* 0x000fe20000000008 */
[----:B------:R-:W0:Y:S04]  /*09f0*/  MUFU.LG2 R9, R9 ;  /* 0x0000000900097308 */ /* 0x000e280000000c00 */
[----:B------:R-:W-:-:S02]  /*0a00*/  IMAD.U32 R13, R8, 0x10000, RZ ;  /* 0x00010000080d7824 */ /* 0x000fc400078e00ff */
[C---:B---3--:R-:W-:Y:S01]  /*0a10*/  IMAD.U32 R6, R2.reuse, 0x10000, RZ ;  /* 0x0001000002067824 */ /* 0x048fe200078e00ff */
[----:B------:R-:W-:Y:S01]  /*0a20*/  PRMT R2, R2, 0x7632, R2 ;  /* 0x0000763202027816 */ /* 0x000fe20000000002 */
[----:B------:R-:W1:Y:S01]  /*0a30*/  MUFU.LG2 R11, R11 ;  /* 0x0000000b000b7308 */ /* 0x000e620000000c00 */
[C---:B------:R-:W-:Y:S01]  /*0a40*/  IMAD.U32 R8, R3.reuse, 0x10000, RZ ;  /* 0x0001000003087824 */ /* 0x040fe200078e00ff */
[----:B------:R-:W-:Y:S01]  /*0a50*/  PRMT R3, R3, 0x7632, R3 ;  /* 0x0000763203037816 */ /* 0x000fe20000000003 */
[----:B------:R-:W-:Y:S01]  /*0a60*/  FMUL.FTZ R6, R6, UR15 ;  /* 0x0000000f06067c20 */ /* 0x000fe20008410000 */
[----:B------:R-:W-:Y:S02]  /*0a70*/  IMAD.U32 R2, R2, 0x10000, RZ ;  /* 0x0001000002027824 */ /* 0x000fe400078e00ff */
[----:B------:R-:W-:Y:S01]  /*0a80*/  FMUL.FTZ R8, R8, UR15 ;  /* 0x0000000f08087c20 */ /* 0x000fe20008410000 */
[----:B------:R-:W-:Y:S01]  /*0a90*/  IMAD.U32 R3, R3, 0x10000, RZ ;  /* 0x0001000003037824 */ /* 0x000fe200078e00ff */
[----:B------:R-:W2:Y:S01]  /*0aa0*/  MUFU.LG2 R7, R10 ;  /* 0x0000000a00077308 */ /* 0x000ea20000000c00 */
[----:B------:R-:W-:Y:S01]  /*0ab0*/  FMUL.FTZ R2, R2, UR15 ;  /* 0x0000000f02027c20 */ /* 0x000fe20008410000 */
[----:B0-----:R-:W-:Y:S01]  /*0ac0*/  FMUL.FTZ R6, R6, R9 ;  /* 0x0000000906067220 */ /* 0x001fe20000410000 */
[----:B------:R-:W-:-:S05]  /*0ad0*/  FMUL.FTZ R3, R3, UR15 ;  /* 0x0000000f03037c20 */ /* 0x000fca0008410000 */
[----:B------:R-:W0:Y:S01]  /*0ae0*/  MUFU.LG2 R14, R13 ;  /* 0x0000000d000e7308 */ /* 0x000e220000000c00 */
[----:B-1----:R-:W-:-:S07]  /*0af0*/  FMUL.FTZ R8, R8, R11 ;  /* 0x0000000b08087220 */ /* 0x002fce0000410000 */
[----:B------:R-:W-:Y:S01]  /*0b00*/  MUFU.EX2 R6, R6 ;  /* 0x0000000600067308 */ /* 0x000fe20000000800 */
[----:B--2---:R-:W-:Y:S01]  /*0b10*/  FMUL.FTZ R7, R2, R7 ;  /* 0x0000000702077220 */ /* 0x004fe20000410000 */
[----:B------:R-:W-:-:S06]  /*0b20*/  IADD3 R2, P0, R4, UR10, RZ ;  /* 0x0000000a04027c10 */ /* 0x000fcc000ff1e0ff */
[----:B------:R-:W-:Y:S01]  /*0b30*/  MUFU.EX2 R8, R8 ;  /* 0x0000000800087308 */ /* 0x000fe20000000800 */
[----:B0-----:R-:W-:Y:S01]  /*0b40*/  FMUL.FTZ R14, R3, R14 ;  /* 0x0000000e030e7220 */ /* 0x001fe20000410000 */
[----:B------:R-:W-:Y:S02]  /*0b50*/  IADD3.X R3, R12, UR11, RZ, P0, !PT ;  /* 0x0000000b0c037c10 */ /* 0x000fe400087fe4ff */
[----:B------:R-:W-:-:S04]  /*0b60*/  IADD3 R5, P0, R5, UR5, RZ ;  /* 0x0000000505057c10 */ /* 0x000fc8000ff1e0ff */
[----:B------:R-:W0:Y:S01]  /*0b70*/  MUFU.EX2 R7, R7 ;  /* 0x0000000700077308 */ /* 0x000e220000000800 */
[C---:B------:R-:W-:Y:S01]  /*0b80*/  IMAD.SHL.U32 R4, R5.reuse, 0x4, RZ ;  /* 0x0000000405047824 */ /* 0x040fe200078e00ff */
[----:B------:R-:W-:Y:S01]  /*0b90*/  ISETP.LT.U32.AND P1, PT, R5, 0x4000, PT ;  /* 0x000040000500780c */ /* 0x000fe20003f21070 */
[----:B------:R-:W-:-:S03]  /*0ba0*/  IMAD.X R0, RZ, RZ, R0, P0 ;  /* 0x000000ffff007224 */ /* 0x000fc600000e0600 */
[----:B------:R-:W-:Y:S02]  /*0bb0*/  ISETP.GE.U32.AND P0, PT, R4, UR14, PT ;  /* 0x0000000e04007c0c */ /* 0x000fe4000bf06070 */
[----:B------:R-:W1:Y:S01]  /*0bc0*/  MUFU.EX2 R9, R14 ;  /* 0x0000000e00097308 */ /* 0x000e620000000800 */
[----:B------:R-:W-:Y:S02]  /*0bd0*/  SHF.L.U64.HI R4, R5, 0x2, R0 ;  /* 0x0000000205047819 */ /* 0x000fe40000010200 */
[----:B------:R-:W-:Y:S02]  /*0be0*/  ISETP.LT.U32.AND.EX P1, PT, R0, RZ, PT, P1 ;  /* 0x000000ff0000720c */ /* 0x000fe40003f21110 */
[----:B------:R-:W-:Y:S02]  /*0bf0*/  ISETP.GE.AND.EX P0, PT, R4, UR4, PT, P0 ;  /* 0x0000000404007c0c */ /* 0x000fe4000bf06300 */
[----:B0-----:R-:W-:Y:S02]  /*0c00*/  F2FP.BF16.F32.PACK_AB R10, R7, R6 ;  /* 0x00000006070a723e */ /* 0x001fe400000010ff */
[----:B-1----:R-:W-:-:S05]  /*0c10*/  F2FP.BF16.F32.PACK_AB R11, R9, R8 ;  /* 0x00000008090b723e */ /* 0x002fca00000010ff */
[----:B------:R0:W-:Y:S04]  /*0c20*/  STG.E.64 desc[UR12][R2.64], R10 ;  /* 0x0000000a02007986 */ /* 0x0001e8000c101b0c */
[----:B------:R-:W-:Y:S05]  /*0c30*/  @!P0 BRA P1, `(.L_x_3574) ;  /* 0xfffffffc00388947 */ /* 0x000fea000083ffff */
[----:B------:R-:W-:Y:S05]  /*0c40*/  EXIT ;  /* 0x000000000000794d */ /* 0x000fea0003800000 */
.L_x_3575:
        /* <DEDUP_REMOVED lines=11> */
.L_x_8046:


//--------------------- .text._ZN2at6native55_GLOBAL__N__de093ff9_22_ForeachBinaryOpList_cu_a911ec4325multi_tensor_apply_kernelINS1_18TensorListMetadataILi3EEENS1_24BinaryOpListAlphaFunctorIN3c107complexIfEELi3ELi2ELi2EEEJNS1_13power_functorIS8_EES8_EEEvT_T0_DpT1_ --------------------------
	.section	.text._ZN2at6native55_GLOBAL__N__de093ff9_22_ForeachBinaryOpList_cu_a911ec4325multi_tensor_apply_kernelINS1_18TensorListMetadataILi3EEENS1_24BinaryOpListAlphaFunctorIN3c107complexIfEELi3ELi2ELi2EEEJNS1_13power_functorIS8_EES8_EEEvT_T0_DpT1_,"ax",@progbits
	.align	128
.text._ZN2at6native55_GLOBAL__N__de093ff9_22_ForeachBinaryOpList_cu_a911ec4325multi_tensor_apply_kernelINS1_18TensorListMetadataILi3EEENS1_24BinaryOpListAlphaFunctorIN3c107complexIfEELi3ELi2ELi2EEEJNS1_13power_functorIS8_EES8_EEEvT_T0_DpT1_:
        .type           _ZN2at6native55_GLOBAL__N__de093ff9_22_ForeachBinaryOpList_cu_a911ec4325multi_tensor_apply_kernelINS1_18TensorListMetadataILi3EEENS1_24BinaryOpListAlphaFunctorIN3c107complexIfEELi3ELi2ELi2EEEJNS1_13power_functorIS8_EES8_EEEvT_T0_DpT1_,@function
        .size           _ZN2at6native55_GLOBAL__N__de093ff9_22_ForeachBinaryOpList_cu_a911ec4325multi_tensor_apply_kernelINS1_18TensorListMetadataILi3EEENS1_24BinaryOpListAlphaFunctorIN3c107complexIfEELi3ELi2ELi2EEEJNS1_13power_functorIS8_EES8_EEEvT_T0_DpT1_,(.L_x_8047 - _ZN2at6native55_GLOBAL__N__de093ff9_22_ForeachBinaryOpList_cu_a911ec4325multi_tensor_apply_kernelINS1_18TensorListMetadataILi3EEENS1_24BinaryOpListAlphaFunctorIN3c107complexIfEELi3ELi2ELi2EEEJNS1_13power_functorIS8_EES8_EEEvT_T0_DpT1_)
        .other          _ZN2at6native55_GLOBAL__N__de093ff9_22_ForeachBinaryOpList_cu_a911ec4325multi_tensor_apply_kernelINS1_18TensorListMetadataILi3EEENS1_24BinaryOpListAlphaFunctorIN3c107complexIfEELi3ELi2ELi2EEEJNS1_13power_functorIS8_EES8_EEEvT_T0_DpT1_,@"STO_CUDA_ENTRY STV_DEFAULT"
_ZN2at6native55_GLOBAL__N__de093ff9_22_ForeachBinaryOpList_cu_a911ec4325multi_tensor_apply_kernelINS1_18TensorListMetadataILi3EEENS1_24BinaryOpListAlphaFunctorIN3c107complexIfEELi3ELi2ELi2EEEJNS1_13power_functorIS8_EES8_EEEvT_T0_DpT1_:
        /* <DEDUP_REMOVED lines=17> */
[----:B------:R-:W-:Y:S01]  /*0110*/  ULOP3.LUT UR4, UR16, 0x3, URZ, 0xc0, !UPT ;  /* 0x0000000310047892 */ /* 0x000fe2000f8ec03f */
[----:B------:R-:W-:-:S03]  /*0120*/  ULDC.64 UR14, c[0x0][0x208] ;  /* 0x00008200000e7ab9 */ /* 0x000fc60000000a00 */
[----:B------:R-:W-:Y:S02]  /*0130*/  ULOP3.LUT UP0, URZ, UR4, 0x1f, UR12, 0xf8, !UPT ;  /* 0x0000001f043f7892 */ /* 0x000fe4000f80f80c */
[----:B------:R-:W-:Y:S02]  /*0140*/  UIADD3.X UR12, ~UR5, UR13, URZ, UP1, !UPT ;  /* 0x0000000d050c7290 */ /* 0x000fe40008ffe53f */
        /* <DEDUP_REMOVED lines=11> */
.L_x_3825:
[----:B0-----:R-:W-:Y:S02]  /*0200*/  IADD3 R0, P0, R34, UR4, RZ ;  /* 0x0000000422007c10 */ /* 0x001fe4000ff1e0ff */
[----:B--2---:R-:W-:Y:S02]  /*0210*/  CS2R R18, SRZ ;  /* 0x0000000000127805 */ /* 0x004fe4000001ff00 */
[----:B------:R-:W-:Y:S02]  /*0220*/  MOV R3, UR13 ;  /* 0x0000000d00037c02 */ /* 0x000fe40008000f00 */
[----:B------:R-:W-:Y:S02]  /*0230*/  CS2R R38, SRZ ;  /* 0x0000000000267805 */ /* 0x000fe4000001ff00 */
[----:B------:R-:W-:Y:S02]  /*0240*/  ISETP.GE.U32.AND P3, PT, R0, 0x10000, PT ;  /* 0x000100000000780c */ /* 0x000fe40003f66070 */
[----:B------:R-:W-:-:S02]  /*0250*/  MOV R31, UR13 ;  /* 0x0000000d001f7c02 */ /* 0x000fc40008000f00 */
[----:B------:R-:W-:Y:S02]  /*0260*/  CS2R R16, SRZ ;  /* 0x0000000000107805 */ /* 0x000fe4000001ff00 */
[----:B------:R-:W-:Y:S02]  /*0270*/  IADD3.X R7, RZ, UR5, RZ, P0, !PT ;  /* 0x00000005ff077c10 */ /* 0x000fe400087fe4ff */
[----:B------:R-:W-:Y:S02]  /*0280*/  CS2R R12, SRZ ;  /* 0x00000000000c7805 */ /* 0x000fe4000001ff00 */
[----:B------:R-:W-:Y:S02]  /*0290*/  ISETP.LT.U32.AND P0, PT, R0, UR16, PT ;  /* 0x0000001000007c0c */ /* 0x000fe4000bf01070 */
[----:B------:R-:W-:Y:S02]  /*02a0*/  CS2R R10, SRZ ;  /* 0x00000000000a7805 */ /* 0x000fe4000001ff00 */
[----:B------:R-:W-:-:S02]  /*02b0*/  ISETP.GE.U32.AND.EX P3, PT, R7, RZ, PT, P3 ;  /* 0x000000ff0700720c */ /* 0x000fc40003f66130 */
[----:B------:R-:W-:Y:S02]  /*02c0*/  CS2R R14, SRZ ;  /* 0x00000000000e7805 */ /* 0x000fe4000001ff00 */
[----:B------:R-:W-:Y:S01]  /*02d0*/  LEA R32, P6, R3, R0, 0x1 ;  /* 0x0000000003207211 */ /* 0x000fe200078c08ff */
[----:B------:R-:W-:Y:S01]  /*02e0*/  ULDC.64 UR18, c[0x0][0xe60] ;  /* 0x0003980000127ab9 */ /* 0x000fe20000000a00 */
[----:B------:R-:W-:Y:S02]  /*02f0*/  ISETP.LT.AND.EX P3, PT, R7, UR12, !P3, P0 ;  /* 0x0000000c07007c0c */ /* 0x000fe4000df61300 */
[----:B------:R-:W-:Y:S02]  /*0300*/  IADD3 R33, P0, R0, UR13, RZ ;  /* 0x0000000d00217c10 */ /* 0x000fe4000ff1e0ff */
[----:B------:R-:W-:Y:S02]  /*0310*/  IADD3.X R29, RZ, R7, RZ, P6, !PT ;  /* 0x00000007ff1d7210 */ /* 0x000fe400037fe4ff */
[----:B------:R-:W-:-:S02]  /*0320*/  ISETP.GE.U32.AND P2, PT, R33, 0x10000, PT ;  /* 0x000100002100780c */ /* 0x000fc40003f46070 */
[----:B------:R-:W-:Y:S02]  /*0330*/  IADD3.X R30, RZ, R7, RZ, P0, !PT ;  /* 0x00000007ff1e7210 */ /* 0x000fe400007fe4ff */
[----:B------:R-:W-:Y:S02]  /*0340*/  ISETP.GE.U32.AND P0, PT, R32, 0x10000, PT ;  /* 0x000100002000780c */ /* 0x000fe40003f06070 */
[----:B------:R-:W-:Y:S02]  /*0350*/  LEA R31, R31, R31, 0x1 ;  /* 0x0000001f1f1f7211 */ /* 0x000fe400078e08ff */
[C---:B------:R-:W-:Y:S02]  /*0360*/  @P3 LEA R4, P5, R0.reuse, UR8, 0x3 ;  /* 0x0000000800043c11 */ /* 0x040fe4000f8a18ff */
[----:B------:R-:W-:Y:S02]  /*0370*/  @P3 LEA R2, P4, R0, UR6, 0x3 ;  /* 0x0000000600023c11 */ /* 0x000fe4000f8818ff */
[----:B------:R-:W-:-:S02]  /*0380*/  ISETP.LT.U32.AND P1, PT, R33, UR16, PT ;  /* 0x0000001021007c0c */ /* 0x000fc4000bf21070 */
[----:B------:R-:W-:Y:S02]  /*0390*/  ISETP.GE.U32.AND.EX P2, PT, R30, RZ, PT, P2 ;  /* 0x000000ff1e00720c */ /* 0x000fe40003f46120 */
[C-C-:B------:R-:W-:Y:S02]  /*03a0*/  @P3 LEA.HI.X R5, R0.reuse, UR9, R7.reuse, 0x3, P5 ;  /* 0x0000000900053c11 */ /* 0x140fe4000a8f1c07 */
[----:B------:R-:W-:Y:S02]  /*03b0*/  @P3 LEA.HI.X R3, R0, UR7, R7, 0x3, P4 ;  /* 0x0000000700033c11 */ /* 0x000fe4000a0f1c07 */
[----:B------:R-:W-:Y:S01]  /*03c0*/  ISETP.LT.U32.AND P5, PT, R32, UR16, PT ;  /* 0x0000001020007c0c */ /* 0x000fe2000bfa1070 */
[----:B------:R0:W2:Y:S01]  /*03d0*/  @P3 LDG.E.64 R38, desc[UR14][R4.64] ;  /* 0x0000000e04263981 */ /* 0x0000a2000c1e1b00 */
[----:B------:R-:W-:Y:S02]  /*03e0*/  ISETP.GE.U32.AND.EX P0, PT, R29, RZ, PT, P0 ;  /* 0x000000ff1d00720c */ /* 0x000fe40003f06100 */
[----:B------:R-:W-:Y:S01]  /*03f0*/  IADD3 R31, P4, R31, R0, RZ ;  /* 0x000000001f1f7210 */ /* 0x000fe20007f9e0ff */
[----:B------:R-:W3:Y:S01]  /*0400*/  @P3 LDG.E.64 R18, desc[UR14][R2.64] ;  /* 0x0000000e02123981 */ /* 0x000ee2000c1e1b00 */
[----:B------:R-:W-:-:S02]  /*0410*/  ISETP.LT.AND.EX P6, PT, R30, UR12, !P2, P1 ;  /* 0x0000000c1e007c0c */ /* 0x000fc4000d7c1310 */
[----:B------:R-:W-:Y:S02]  /*0420*/  ISETP.LT.AND.EX P5, PT, R29, UR12, !P0, P5 ;  /* 0x0000000c1d007c0c */ /* 0x000fe4000c7a1350 */
[----:B------:R-:W-:Y:S02]  /*0430*/  IADD3.X R28, RZ, R7, RZ, P4, !PT ;  /* 0x00000007ff1c7210 */ /* 0x000fe400027fe4ff */
[C---:B------:R-:W-:Y:S02]  /*0440*/  ISETP.GE.U32.AND P0, PT, R31.reuse, 0x10000, PT ;  /* 0x000100001f00780c */ /* 0x040fe40003f06070 */
[----:B------:R-:W-:Y:S02]  /*0450*/  ISETP.LT.U32.AND P4, PT, R31, UR16, PT ;  /* 0x000000101f007c0c */ /* 0x000fe4000bf81070 */
[----:B------:R-:W-:Y:S02]  /*0460*/  ISETP.GE.U32.AND.EX P0, PT, R28, RZ, PT, P0 ;  /* 0x000000ff1c00720c */ /* 0x000fe40003f06100 */
[----:B------:R-:W-:-:S02]  /*0470*/  LOP3.LUT R20, R20, 0xfffffffd, RZ, 0xc0, !PT ;  /* 0xfffffffd14147812 */ /* 0x000fc400078ec0ff */
[----:B------:R-:W-:Y:S02]  /*0480*/  ISETP.LT.AND.EX P4, PT, R28, UR12, !P0, P4 ;  /* 0x0000000c1c007c0c */ /* 0x000fe4000c781340 */
[C---:B------:R-:W-:Y:S02]  /*0490*/  @P6 LEA R8, P1, R33.reuse, UR6, 0x3 ;  /* 0x0000000621086c11 */ /* 0x040fe4000f8218ff */
[C---:B------:R-:W-:Y:S02]  /*04a0*/  @P5 LEA R22, P0, R32.reuse, UR8, 0x3 ;  /* 0x0000000820165c11 */ /* 0x040fe4000f8018ff */
[----:B------:R-:W-:Y:S02]  /*04b0*/  @P6 LEA.HI.X R9, R33, UR7, R30, 0x3, P1 ;  /* 0x0000000721096c11 */ /* 0x000fe400088f1c1e */
[C---:B0-----:R-:W-:Y:S02]  /*04c0*/  @P5 LEA R4, P1, R32.reuse, UR6, 0x3 ;  /* 0x0000000620045c11 */ /* 0x041fe4000f8218ff */
[C-C-:B------:R-:W-:Y:S01]  /*04d0*/  @P5 LEA.HI.X R23, R32.reuse, UR9, R29.reuse, 0x3, P0 ;  /* 0x0000000920175c11 */ /* 0x140fe200080f1c1d */
[----:B------:R0:W5:Y:S01]  /*04e0*/  @P6 LDG.E.64 R16, desc[UR14][R8.64] ;  /* 0x0000000e08106981 */ /* 0x000162000c1e1b00 */
[----:B------:R-:W-:-:S02]  /*04f0*/  @P5 LEA.HI.X R5, R32, UR7, R29, 0x3, P1 ;  /* 0x0000000720055c11 */ /* 0x000fc400088f1c1d */
[C---:B------:R-:W-:Y:S02]  /*0500*/  @P4 LEA R24, P1, R31.reuse, UR6, 0x3 ;  /* 0x000000061f184c11 */ /* 0x040fe4000f8218ff */
[----:B------:R-:W-:Y:S02]  /*0510*/  CS2R R6, SRZ ;  /* 0x0000000000067805 */ /* 0x000fe4000001ff00 */
[C---:B------:R-:W-:Y:S01]  /*0520*/  @P4 LEA R26, P0, R31.reuse, UR8, 0x3 ;  /* 0x000000081f1a4c11 */ /* 0x040fe2000f8018ff */
[----:B------:R-:W5:Y:S01]  /*0530*/  @P5 LDG.E.64 R12, desc[UR14][R4.64] ;  /* 0x0000000e040c5981 */ /* 0x000f62000c1e1b00 */
[C-C-:B------:R-:W-:Y:S02]  /*0540*/  @P4 LEA.HI.X R25, R31.reuse, UR7, R28.reuse, 0x3, P1 ;  /* 0x000000071f194c11 */ /* 0x140fe400088f1c1c */
[----:B------:R-:W-:Y:S02]  /*0550*/  @P4 LEA.HI.X R27, R31, UR9, R28, 0x3, P0 ;  /* 0x000000091f1b4c11 */ /* 0x000fe400080f1c1c */
[----:B0-----:R-:W-:Y:S01]  /*0560*/  CS2R R8, SRZ ;  /* 0x0000000000087805 */ /* 0x001fe2000001ff00 */
[----:B------:R-:W5:Y:S01]  /*0570*/  @P5 LDG.E.64 R10, desc[UR14][R22.64] ;  /* 0x0000000e160a5981 */ /* 0x000f62000c1e1b00 */
[C---:B------:R-:W-:Y:S01]  /*0580*/  @P6 LEA R2, P2, R33.reuse, UR8, 0x3 ;  /* 0x0000000821026c11 */ /* 0x040fe2000f8418ff */
[----:B------:R-:W-:Y:S01]  /*0590*/  BSSY B2, `(.L_x_3577) ;  /* 0x0000289000027945 */ /* 0x000fe20003800000 */
[----:B------:R-:W-:Y:S01]  /*05a0*/  @P6 LOP3.LUT R20, R20, 0x2, RZ, 0xfc, !PT ;  /* 0x0000000214146812 */ /* 0x000fe200078efcff */
[----:B------:R-:W5:Y:S04]  /*05b0*/  @P4 LDG.E.64 R6, desc[UR14][R24.64] ;  /* 0x0000000e18064981 */ /* 0x000f68000c1e1b00 */
[----:B------:R-:W5:Y:S01]  /*05c0*/  @P4 LDG.E.64 R8, desc[UR14][R26.64] ;  /* 0x0000000e1a084981 */ /* 0x000f62000c1e1b00 */
[----:B------:R-:W-:-:S05]  /*05d0*/  @P6 LEA.HI.X R3, R33, UR9, R30, 0x3, P2 ;  /* 0x0000000921036c11 */ /* 0x000fca00090f1c1e */
[----:B------:R2:W5:Y:S01]  /*05e0*/  @P6 LDG.E.64 R14, desc[UR14][R2.64] ;  /* 0x0000000e020e6981 */ /* 0x000562000c1e1b00 */
[----:B---3--:R-:W-:Y:S01]  /*05f0*/  FSETP.NAN.FTZ.AND P0, PT, R18, R19, PT ;  /* 0x000000131200720b */ /* 0x008fe20003f18000 */
[----:B--2---:R-:W-:Y:S01]  /*0600*/  FMUL.FTZ R3, R39, UR19 ;  /* 0x0000001327037c20 */ /* 0x004fe20008410000 */
[----:B------:R-:W-:-:S03]  /*0610*/  FMUL.FTZ R36, R38, UR19 ;  /* 0x0000001326247c20 */ /* 0x000fc60008410000 */
[----:B------:R-:W-:Y:S01]  /*0620*/  FFMA.FTZ R38, R38, UR18, -R3 ;  /* 0x0000001226267c23 */ /* 0x000fe20008010803 */
[----:B------:R-:W-:Y:S01]  /*0630*/  FFMA.FTZ R36, R39, UR18, R36 ;  /* 0x0000001227247c23 */ /* 0x000fe20008010024 */
[----:B------:R-:W-:-:S06]  /*0640*/  FADD.FTZ R3, |R18|, -RZ ;  /* 0x800000ff12037221 */ /* 0x000fcc0000010200 */
[----:B------:R-:W-:Y:S05]  /*0650*/  @P0 BRA `(.L_x_3578) ;  /* 0x0000002000f80947 */ /* 0x000fea0003800000 */
[----:B------:R-:W-:Y:S01]  /*0660*/  FADD.FTZ R4, |R19|, -RZ ;  /* 0x800000ff13047221 */ /* 0x000fe20000010200 */
[----:B------:R-:W-:-:S04]  /*0670*/  FSETP.GEU.FTZ.AND P2, PT, |R18|, |R19|, PT ;  /* 0x400000131200720b */ /* 0x000fc80003f5e200 */
[----:B------:R-:W-:Y:S02]  /*0680*/  FSEL R2, R3, R4, !P2 ;  /* 0x0000000403027208 */ /* 0x000fe40005000000 */
[----:B------:R-:W-:Y:S02]  /*0690*/  FSEL R5, R4, R3, !P2 ;  /* 0x0000000304057208 */ /* 0x000fe40005000000 */
[----:B------:R-:W-:-:S13]  /*06a0*/  FSETP.GT.FTZ.AND P0, PT, R2, 9.99999979021476795361e+33, PT ;  /* 0x77f684df0200780b */ /* 0x000fda0003f14000 */
[----:B------:R-:W-:Y:S05]  /*06b0*/  @P0 BRA `(.L_x_3579) ;  /* 0x0000001c00cc0947 */ /* 0x000fea0003800000 */
[----:B------:R-:W-:-:S13]  /*06c0*/  FSETP.NEU.FTZ.AND P0, PT, R5, 1, PT ;  /* 0x3f8000000500780b */ /* 0x000fda0003f1d000 */
[----:B------:R-:W-:Y:S05]  /*06d0*/  @!P0 BRA `(.L_x_3580) ;  /* 0x0000001400c08947 */ /* 0x000fea0003800000 */
[C---:B------:R-:W-:Y:S02]  /*06e0*/  FSETP.GEU.FTZ.AND P0, PT, R5.reuse, 9.9999999747524270788e-07, PT ;  /* 0x358637bd0500780b */ /* 0x040fe40003f1e000 */
[----:B------:R-:W-:Y:S02]  /*06f0*/  FSETP.GEU.FTZ.AND P1, PT, R2, 9.9999999747524270788e-07, PT ;  /* 0x358637bd0200780b */ /* 0x000fe40003f3e000 */
[----:B------:R-:W-:-:S04]  /*0700*/  FSETP.GT.FTZ.AND P6, PT, R5, 1000000, PT ;  /* 0x497424000500780b */ /* 0x000fc80003fd4000 */
[----:B------:R-:W-:Y:S02]  /*0710*/  PLOP3.LUT P0, PT, P6, P0, P1, 0xf7, 0x0 ;  /* 0x000000000000781c */ /* 0x000fe40003701e17 */
[----:B------:R-:W-:-:S04]  /*0720*/  FSETP.GT.FTZ.AND P1, PT, R2, 1000000, PT ;  /* 0x497424000200780b */ /* 0x000fc80003f34000 */
[----:B------:R-:W-:-:S13]  /*0730*/  PLOP3.LUT P0, PT, P1, P0, PT, 0xa8, 0x0 ;  /* 0x000000000000781c */ /* 0x000fda0000f01570 */
[----:B------:R-:W-:Y:S05]  /*0740*/  @P0 BRA `(.L_x_3581) ;  /* 0x0000001000a40947 */ /* 0x000fea0003800000 */
[----:B------:R-:W-:-:S13]  /*0750*/  FSETP.GE.FTZ.AND P0, PT, R5, 1, PT ;  /* 0x3f8000000500780b */ /* 0x000fda0003f16000 */
[----:B------:R-:W-:Y:S05]  /*0760*/  @!P0 BRA `(.L_x_3582) ;  /* 0x0000000400508947 */ /* 0x000fea0003800000 */
[C---:B------:R-:W-:Y:S01]  /*0770*/  FADD.FTZ R0, R5.reuse, -1 ;  /* 0xbf80000005007421 */ /* 0x040fe20000010000 */
[----:B------:R-:W-:Y:S01]  /*0780*/  FADD.FTZ R3, R5, 1 ;  /* 0x3f80000005037421 */ /* 0x000fe20000010000 */
[----:B------:R-:W-:Y:S01]  /*0790*/  HFMA2.MMA R21, -RZ, RZ, 1.625, 0 ;  /* 0x3e800000ff157435 */ /* 0x000fe200000001ff */
[----:B------:R-:W-:Y:S01]  /*07a0*/  MOV R22, 0x3d39bf78 ;  /* 0x3d39bf7800167802 */ /* 0x000fe20000000f00 */
[----:B------:R-:W-:Y:S01]  /*07b0*/  FCHK P0, R2, R5 ;  /* 0x0000000502007302 */ /* 0x000fe20000000000 */
[----:B------:R-:W-:Y:S01]  /*07c0*/  FMUL.FTZ R3, R0, R3 ;  /* 0x0000000300037220 */ /* 0x000fe20000410000 */
[----:B------:R-:W-:Y:S03]  /*07d0*/  BSSY B0, `(.L_x_3583) ;  /* 0x0000022000007945 */ /* 0x000fe60003800000 */
[----:B------:R-:W-:-:S04]  /*07e0*/  FFMA.FTZ R23, R2, R2, R3 ;  /* 0x0000000202177223 */ /* 0x000fc80000010003 */
[C---:B------:R-:W-:Y:S01]  /*07f0*/  FADD.FTZ.RZ R0, R23.reuse, 1 ;  /* 0x3f80000017007421 */ /* 0x040fe2000001c000 */
[----:B------:R-:W-:-:S04]  /*0800*/  ISETP.GE.U32.AND P1, PT, R23, 0x7f800000, PT ;  /* 0x7f8000001700780c */ /* 0x000fc80003f26070 */
[----:B------:R-:W-:-:S04]  /*0810*/  IADD3 R0, R0, -0x3f400000, RZ ;  /* 0xc0c0000000007810 */ /* 0x000fc80007ffe0ff */
[----:B------:R-:W-:-:S04]  /*0820*/  LOP3.LUT R0, R0, 0xff800000, RZ, 0xc0, !PT ;  /* 0xff80000000007812 */ /* 0x000fc800078ec0ff */
[----:B------:R-:W-:Y:S02]  /*0830*/  IADD3 R4, -R0, 0x40800000, RZ ;  /* 0x4080000000047810 */ /* 0x000fe40007ffe1ff */
[-C--:B------:R-:W-:Y:S02]  /*0840*/  IADD3 R3, R23, -R0.reuse, RZ ;  /* 0x8000000017037210 */ /* 0x080fe40007ffe0ff */
[----:B------:R-:W-:Y:S01]  /*0850*/  I2FP.F32.S32 R0, R0 ;  /* 0x0000000000007245 */ /* 0x000fe20000201400 */
[----:B------:R-:W-:-:S04]  /*0860*/  FFMA.FTZ R4, R4, R21, -1 ;  /* 0xbf80000004047423 */ /* 0x000fc80000010015 */
[----:B------:R-:W-:Y:S01]  /*0870*/  FADD.FTZ R3, R3, R4 ;  /* 0x0000000403037221 */ /* 0x000fe20000010000 */
[----:B------:R-:W-:-:S03]  /*0880*/  FMUL.FTZ R0, R0, 1.1920928955078125e-07 ;  /* 0x3400000000007820 */ /* 0x000fc60000410000 */
[C---:B------:R-:W-:Y:S02]  /*0890*/  FFMA.FTZ R4, R3.reuse, -R22, 0.10546888411045074463 ;  /* 0x3dd8001203047423 */ /* 0x040fe40000010816 */
[----:B------:R-:W0:Y:S02]  /*08a0*/  MUFU.RCP R22, R5 ;  /* 0x0000000500167308 */ /* 0x000e240000001000 */
[----:B------:R-:W-:-:S04]  /*08b0*/  FFMA.FTZ R4, R3, R4, -0.13229703903198242188 ;  /* 0xbe0778e003047423 */ /* 0x000fc80000010004 */
[----:B------:R-:W-:-:S04]  /*08c0*/  FFMA.FTZ R4, R3, R4, 0.14491446316242218018 ;  /* 0x3e14647503047423 */ /* 0x000fc80000010004 */
[----:B------:R-:W-:-:S04]  /*08d0*/  FFMA.FTZ R4, R3, R4, -0.16641564667224884033 ;  /* 0xbe2a68dd03047423 */ /* 0x000fc80000010004 */
[----:B------:R-:W-:Y:S01]  /*08e0*/  FFMA.FTZ R4, R3, R4, 0.19988867640495300293 ;  /* 0x3e4caf9e03047423 */ /* 0x000fe20000010004 */
[----:B0-----:R-:W-:-:S03]  /*08f0*/  FFMA R21, -R5, R22, 1 ;  /* 0x3f80000005157423 */ /* 0x001fc60000000116 */
[----:B------:R-:W-:Y:S01]  /*0900*/  FFMA.FTZ R4, R3, R4, -0.25000196695327758789 ;  /* 0xbe80004203047423 */ /* 0x000fe20000010004 */
[----:B------:R-:W-:-:S03]  /*0910*/  FFMA R21, R22, R21, R22 ;  /* 0x0000001516157223 */ /* 0x000fc60000000016 */
[----:B------:R-:W-:-:S04]  /*0920*/  FFMA.FTZ R4, R3, R4, 0.33333510160446166992 ;  /* 0x3eaaaae603047423 */ /* 0x000fc80000010004 */
[----:B------:R-:W-:-:S04]  /*0930*/  FFMA.FTZ R4, R3, R4, -0.5 ;  /* 0xbf00000003047423 */ /* 0x000fc80000010004 */
[----:B------:R-:W-:-:S04]  /*0940*/  FMUL.FTZ R4, R3, R4 ;  /* 0x0000000403047220 */ /* 0x000fc80000410000 */
[----:B------:R-:W-:Y:S01]  /*0950*/  FFMA.FTZ R3, R3, R4, R3 ;  /* 0x0000000403037223 */ /* 0x000fe20000010003 */
[----:B------:R-:W-:-:S03]  /*0960*/  FFMA R4, R2, R21, RZ ;  /* 0x0000001502047223 */ /* 0x000fc600000000ff */
[----:B------:R-:W-:Y:S01]  /*0970*/  FFMA.FTZ R3, R0, 0.69314718246459960938, R3 ;  /* 0x3f31721800037823 */ /* 0x000fe20000010003 */
[----:B------:R-:W-:Y:S01]  /*0980*/  FFMA R22, -R5, R4, R2 ;  /* 0x0000000405167223 */ /* 0x000fe20000000102 */
[----:B------:R-:W-:Y:S06]  /*0990*/  @!P1 BRA `(.L_x_3584) ;  /* 0x0000000000149947 */ /* 0x000fec0003800000 */
[----:B------:R-:W-:-:S13]  /*09a0*/  ISETP.GE.AND P1, PT, R23, -0x407fffff, PT ;  /* 0xbf8000011700780c */ /* 0x000fda0003f26270 */
[----:B------:R-:W-:-:S05]  /*09b0*/  @P1 MOV R0, 0x7f800000 ;  /* 0x7f80000000001802 */ /* 0x000fca0000000f00 */
[C---:B------:R-:W-:Y:S01]  /*09c0*/  @P1 FFMA.FTZ R3, R23.reuse, R0, +INF ;  /* 0x7f80000017031423 */ /* 0x040fe20000010000 */
[----:B------:R-:W-:-:S04]  /*09d0*/  FSETP.NEU.FTZ.AND P1, PT, R23, RZ, PT ;  /* 0x000000ff1700720b */ /* 0x000fc80003f3d000 */
[----:B------:R-:W-:-:S09]  /*09e0*/  FSEL R3, R3, -RZ, P1 ;  /* 0x800000ff03037208 */ /* 0x000fd20000800000 */
.L_x_3584:
[----:B------:R-:W-:Y:S05]  /*09f0*/  BSYNC B0 ;  /* 0x0000000000007941 */ /* 0x000fea0003800000 */
.L_x_3583:
[----:B------:R-:W-:Y:S01]  /*0a00*/  BSSY B3, `(.L_x_3585) ;  /* 0x0000007000037945 */ /* 0x000fe20003800000 */
[----:B------:R-:W-:-:S03]  /*0a10*/  FFMA R0, R21, R22, R4 ;  /* 0x0000001615007223 */ /* 0x000fc60000000004 */
[----:B------:R-:W-:Y:S05]  /*0a20*/  @!P0 BRA `(.L_x_3586) ;  /* 0x0000000000108947 */ /* 0x000fea0003800000 */
[----:B------:R-:W-:Y:S02]  /*0a30*/  MOV R25, R2 ;  /* 0x0000000200197202 */ /* 0x000fe40000000f00 */
[----:B------:R-:W-:Y:S02]  /*0a40*/  MOV R0, R5 ;  /* 0x0000000500007202 */ /* 0x000fe40000000f00 */
[----:B------:R-:W-:-:S07]  /*0a50*/  MOV R22, 0xa70 ;  /* 0x00000a7000167802 */ /* 0x000fce0000000f00 */
[----:B-----5:R-:W-:Y:S05]  /*0a60*/  CALL.REL.NOINC `($__internal_0_$__cuda_sm3x_div_rn_ftz_f32_slowpath) ;  /* 0x0000016000087944 */ /* 0x020fea0003c00000 */
.L_x_3586:
[----:B------:R-:W-:Y:S05]  /*0a70*/  BSYNC B3 ;  /* 0x0000000000037941 */ /* 0x000fea0003800000 */
.L_x_3585:
[----:B------:R-:W-:Y:S01]  /*0a80*/  HFMA2.MMA R21, -RZ, RZ, 0.89990234375, 10328 ;  /* 0x3b33710bff157435 */ /* 0x000fe200000001ff */
[----:B------:R-:W-:Y:S01]  /*0a90*/  FMUL.FTZ R2, R0, R0 ;  /* 0x0000000000027220 */ /* 0x000fe20000410000 */
[----:B------:R-:W-:Y:S08]  /*0aa0*/  BSSY B0, `(.L_x_3587) ;  /* 0x0000014000007945 */ /* 0x000ff00003800000 */
[----:B------:R-:W-:-:S04]  /*0ab0*/  FFMA.FTZ R21, R2, R21, -0.015681877732276916504 ;  /* 0xbc80774802157423 */ /* 0x000fc80000010015 */
[----:B------:R-:W-:-:S04]  /*0ac0*/  FFMA.FTZ R21, R2, R21, 0.042200751602649688721 ;  /* 0x3d2cdab202157423 */ /* 0x000fc80000010015 */
[----:B------:R-:W-:-:S04]  /*0ad0*/  FFMA.FTZ R21, R2, R21, -0.074792981147766113281 ;  /* 0xbd992d1002157423 */ /* 0x000fc80000010015 */
[----:B------:R-:W-:-:S04]  /*0ae0*/  FFMA.FTZ R21, R2, R21, 0.10640415549278259277 ;  /* 0x3dd9ea6c02157423 */ /* 0x000fc80000010015 */
[----:B------:R-:W-:-:S04]  /*0af0*/  FFMA.FTZ R21, R2, R21, -0.14207722246646881104 ;  /* 0xbe117cb102157423 */ /* 0x000fc80000010015 */
[----:B------:R-:W-:-:S04]  /*0b00*/  FFMA.FTZ R21, R2, R21, 0.19993925094604492188 ;  /* 0x3e4cbce002157423 */ /* 0x000fc80000010015 */
[----:B------:R-:W-:-:S04]  /*0b10*/  FFMA.FTZ R21, R2, R21, -0.33333197236061096191 ;  /* 0xbeaaaa7d02157423 */ /* 0x000fc80000010015 */
[----:B------:R-:W-:-:S04]  /*0b20*/  FMUL.FTZ R21, R2, R21 ;  /* 0x0000001502157220 */ /* 0x000fc80000410000 */
[----:B------:R-:W-:Y:S01]  /*0b30*/  FFMA.FTZ R0, R21, R0, R0 ;  /* 0x0000000015007223 */ /* 0x000fe20000010000 */
[----:B------:R-:W-:Y:S06]  /*0b40*/  @!P2 BRA `(.L_x_3588) ;  /* 0x000000000014a947 */ /* 0x000fec0003800000 */
[----:B------:R-:W-:-:S13]  /*0b50*/  ISETP.GT.AND P0, PT, R18, -0x1, PT ;  /* 0xffffffff1200780c */ /* 0x000fda0003f04270 */
[----:B------:R-:W-:Y:S05]  /*0b60*/  @P0 BRA `(.L_x_3589) ;  /* 0x00000000001c0947 */ /* 0x000fea0003800000 */
[----:B------:R-:W-:-:S05]  /*0b70*/  MOV R21, 0x3fd774eb ;  /* 0x3fd774eb00157802 */ /* 0x000fca0000000f00 */
[----:B------:R-:W-:Y:S01]  /*0b80*/  FFMA.FTZ R0, R21, 1.8663789033889770508, -R0 ;  /* 0x3feee58115007823 */ /* 0x000fe20000010800 */
[----:B------:R-:W-:Y:S06]  /*0b90*/  BRA `(.L_x_3589) ;  /* 0x0000000000107947 */ /* 0x000fec0003800000 */
.L_x_3588:
[----:B------:R-:W-:Y:S02]  /*0ba0*/  ISETP.GE.AND P0, PT, R18, RZ, PT ;  /* 0x000000ff1200720c */ /* 0x000fe40003f06270 */
[----:B------:R-:W-:-:S11]  /*0bb0*/  MOV R21, 0x3fd774eb ;  /* 0x3fd774eb00157802 */ /* 0x000fd60000000f00 */
[----:B------:R-:W-:-:S04]  /*0bc0*/  @P0 FFMA.FTZ R0, R21, 0.93318945169448852539, -R0 ;  /* 0x3f6ee58115000823 */ /* 0x000fc80000010800 */
[----:B------:R-:W-:-:S07]  /*0bd0*/  @!P0 FFMA.FTZ R0, R21, 0.93318945169448852539, R0 ;  /* 0x3f6ee58115008823 */ /* 0x000fce0000010000 */
.L_x_3589:
[----:B------:R-:W-:Y:S05]  /*0be0*/  BSYNC B0 ;  /* 0x0000000000007941 */ /* 0x000fea0003800000 */
.L_x_3587:
[C---:B------:R-:W-:Y:S01]  /*0bf0*/  FSETP.NEU.FTZ.AND P0, PT, |R18|.reuse, |R19|, PT ;  /* 0x400000131200720b */ /* 0x040fe20003f1d200 */
[----:B------:R-:W-:Y:S01]  /*0c00*/  HFMA2.MMA R2, -RZ, RZ, 2.04296875, -15.78125 ;  /* 0x4016cbe4ff027435 */ /* 0x000fe200000001ff */
[----:B------:R-:W-:Y:S01]  /*0c10*/  FSETP.NEU.FTZ.AND P1, PT, R5, RZ, PT ;  /* 0x000000ff0500720b */ /* 0x000fe20003f3d000 */
[C---:B------:R-:W-:Y:S01]  /*0c20*/  FADD.FTZ R5, |R18|.reuse, |R19| ;  /* 0x4000001312057221 */ /* 0x040fe20000010200 */
[----:B------:R-:W-:Y:S01]  /*0c30*/  ISETP.GE.AND P2, PT, R18, RZ, PT ;  /* 0x000000ff1200720c */ /* 0x000fe20003f46270 */
[----:B------:R-:W-:-:S08]  /*0c40*/  FMUL.FTZ R3, R3, 0.5 ;  /* 0x3f00000003037820 */ /* 0x000fd00000410000 */
[----:B------:R-:W-:Y:S02]  /*0c50*/  @!P0 FSEL R0, R2, 0.78539818525314331055, !P2 ;  /* 0x3f490fdb02008808 */ /* 0x000fe40005000000 */
[----:B------:R-:W-:Y:S02]  /*0c60*/  @!P1 FSEL R0, RZ, 3.1415927410125732422, P2 ;  /* 0x40490fdbff009808 */ /* 0x000fe40001000000 */
[----:B------:R-:W-:Y:S02]  /*0c70*/  FSETP.GTU.FTZ.AND P0, PT, |R5|, +INF , PT ;  /* 0x7f8000000500780b */ /* 0x000fe40003f1c200 */
[----:B------:R-:W-:-:S04]  /*0c80*/  LOP3.LUT R0, R0, 0x80000000, R19, 0xb8, !PT ;  /* 0x8000000000007812 */ /* 0x000fc800078eb813 */
[----:B------:R-:W-:Y:S01]  /*0c90*/  FSEL R5, R5, R0, P0 ;  /* 0x0000000005057208 */ /* 0x000fe20000000000 */
[----:B------:R-:W-:Y:S06]  /*0ca0*/  BRA `(.L_x_3590) ;  /* 0x00000020005c7947 */ /* 0x000fec0003800000 */
.L_x_3582:
[----:B------:R-:W-:-:S04]  /*0cb0*/  FMUL.FTZ R4, R2, R2 ;  /* 0x0000000202047220 */ /* 0x000fc80000410000 */
[----:B------:R-:W-:-:S05]  /*0cc0*/  FFMA.FTZ R4, R5, R5, R4 ;  /* 0x0000000505047223 */ /* 0x000fca0000010004 */
[----:B------:R-:W-:-:S13]  /*0cd0*/  FSETP.GTU.FTZ.AND P0, PT, R4, 0.69999998807907104492, PT ;  /* 0x3f3333330400780b */ /* 0x000fda0003f1c000 */
[----:B------:R-:W-:Y:S05]  /*0ce0*/  @P0 BRA `(.L_x_3591) ;  /* 0x0000000000c80947 */ /* 0x000fea0003800000 */
[----:B------:R-:W0:Y:S01]  /*0cf0*/  MUFU.RCP R0, R5 ;  /* 0x0000000500007308 */ /* 0x000e220000001000 */
[----:B------:R-:W-:Y:S07]  /*0d00*/  BSSY B3, `(.L_x_3592) ;  /* 0x000000c000037945 */ /* 0x000fee0003800000 */
[----:B------:R-:W1:Y:S01]  /*0d10*/  FCHK P0, R2, R5 ;  /* 0x0000000502007302 */ /* 0x000e620000000000 */
[----:B0-----:R-:W-:-:S04]  /*0d20*/  FFMA R3, -R5, R0, 1 ;  /* 0x3f80000005037423 */ /* 0x001fc80000000100 */
[----:B------:R-:W-:-:S04]  /*0d30*/  FFMA R3, R0, R3, R0 ;  /* 0x0000000300037223 */ /* 0x000fc80000000000 */
[----:B------:R-:W-:-:S04]  /*0d40*/  FFMA R0, R2, R3, RZ ;  /* 0x0000000302007223 */ /* 0x000fc800000000ff */
[----:B------:R-:W-:-:S04]  /*0d50*/  FFMA R21, -R5, R0, R2 ;  /* 0x0000000005157223 */ /* 0x000fc80000000102 */
[----:B------:R-:W-:Y:S01]  /*0d60*/  FFMA R0, R3, R21, R0 ;  /* 0x0000001503007223 */ /* 0x000fe20000000000 */
[----:B-1----:R-:W-:Y:S06]  /*0d70*/  @!P0 BRA `(.L_x_3593) ;  /* 0x0000000000108947 */ /* 0x002fec0003800000 */
[----:B------:R-:W-:Y:S02]  /*0d80*/  MOV R25, R2 ;  /* 0x0000000200197202 */ /* 0x000fe40000000f00 */
[----:B------:R-:W-:Y:S02]  /*0d90*/  MOV R0, R5 ;  /* 0x0000000500007202 */ /* 0x000fe40000000f00 */
[----:B------:R-:W-:-:S07]  /*0da0*/  MOV R22, 0xdc0 ;  /* 0x00000dc000167802 */ /* 0x000fce0000000f00 */
[----:B-----5:R-:W-:Y:S05]  /*0db0*/  CALL.REL.NOINC `($__internal_0_$__cuda_sm3x_div_rn_ftz_f32_slowpath) ;  /* 0x0000015c00347944 */ /* 0x020fea0003c00000 */
.L_x_3593:
[----:B------:R-:W-:Y:S05]  /*0dc0*/  BSYNC B3 ;  /* 0x0000000000037941 */ /* 0x000fea0003800000 */
.L_x_3592:
        /* <DEDUP_REMOVED lines=18> */
.L_x_3595:
[----:B------:R-:W-:Y:S02]  /*0ef0*/  ISETP.GE.AND P0, PT, R18, RZ, PT ;  /* 0x000000ff1200720c */ /* 0x000fe40003f06270 */
[----:B------:R-:W-:-:S11]  /*0f00*/  MOV R3, 0x3fd774eb ;  /* 0x3fd774eb00037802 */ /* 0x000fd60000000f00 */
[----:B------:R-:W-:-:S04]  /*0f10*/  @P0 FFMA.FTZ R0, R3, 0.93318945169448852539, -R0 ;  /* 0x3f6ee58103000823 */ /* 0x000fc80000010800 */
[----:B------:R-:W-:-:S07]  /*0f20*/  @!P0 FFMA.FTZ R0, R3, 0.93318945169448852539, R0 ;  /* 0x3f6ee58103008823 */ /* 0x000fce0000010000 */
.L_x_3596:
[----:B------:R-:W-:Y:S05]  /*0f30*/  BSYNC B0 ;  /* 0x0000000000007941 */ /* 0x000fea0003800000 */
.L_x_3594:
[C---:B------:R-:W-:Y:S01]  /*0f40*/  FSETP.NEU.FTZ.AND P1, PT, |R18|.reuse, |R19|, PT ;  /* 0x400000131200720b */ /* 0x040fe20003f3d200 */
[----:B------:R-:W-:Y:S01]  /*0f50*/  HFMA2.MMA R2, -RZ, RZ, 2.04296875, -15.78125 ;  /* 0x4016cbe4ff027435 */ /* 0x000fe200000001ff */
[----:B------:R-:W-:Y:S01]  /*0f60*/  FSETP.NEU.FTZ.AND P2, PT, R5, RZ, PT ;  /* 0x000000ff0500720b */ /* 0x000fe20003f5d000 */
[----:B------:R-:W0:Y:S01]  /*0f70*/  MUFU.LG2 R3, R4 ;  /* 0x0000000400037308 */ /* 0x000e220000000c00 */
[C---:B------:R-:W-:Y:S01]  /*0f80*/  ISETP.GE.AND P0, PT, R18.reuse, RZ, PT ;  /* 0x000000ff1200720c */ /* 0x040fe20003f06270 */
[----:B------:R-:W-:-:S08]  /*0f90*/  FADD.FTZ R5, |R18|, |R19| ;  /* 0x4000001312057221 */ /* 0x000fd00000010200 */
[----:B------:R-:W-:Y:S02]  /*0fa0*/  @!P1 FSEL R0, R2, 0.78539818525314331055, !P0 ;  /* 0x3f490fdb02009808 */ /* 0x000fe40004000000 */
[----:B------:R-:W-:Y:S02]  /*0fb0*/  @!P2 FSEL R0, RZ, 3.1415927410125732422, P0 ;  /* 0x40490fdbff00a808 */ /* 0x000fe40000000000 */
[----:B------:R-:W-:Y:S02]  /*0fc0*/  FSETP.GTU.FTZ.AND P0, PT, |R5|, +INF , PT ;  /* 0x7f8000000500780b */ /* 0x000fe40003f1c200 */
[----:B------:R-:W-:Y:S01]  /*0fd0*/  LOP3.LUT R0, R0, 0x80000000, R19, 0xb8, !PT ;  /* 0x8000000000007812 */ /* 0x000fe200078eb813 */
[----:B0-----:R-:W-:-:S03]  /*0fe0*/  FMUL.FTZ.D2 R3, R3, 0.69314718246459960938 ;  /* 0x3f31721803037820 */ /* 0x001fc60000310000 */
[----:B------:R-:W-:Y:S01]  /*0ff0*/  FSEL R5, R5, R0, P0 ;  /* 0x0000000005057208 */ /* 0x000fe20000000000 */
[----:B------:R-:W-:Y:S06]  /*1000*/  BRA `(.L_x_3590) ;  /* 0x0000001c00847947 */ /* 0x000fec0003800000 */
.L_x_3591:
[----:B------:R-:W-:Y:S01]  /*1010*/  LOP3.LUT R0, R5, 0xffff0000, RZ, 0xc0, !PT ;  /* 0xffff000005007812 */ /* 0x000fe200078ec0ff */
[----:B------:R-:W-:Y:S01]  /*1020*/  BSSY B0, `(.L_x_3597) ;  /* 0x000003f000007945 */ /* 0x000fe20003800000 */
[----:B------:R-:W-:-:S03]  /*1030*/  LOP3.LUT R21, R2, 0xffff0000, RZ, 0xc0, !PT ;  /* 0xffff000002157812 */ /* 0x000fc600078ec0ff */
[--C-:B------:R-:W-:Y:S01]  /*1040*/  FADD.FTZ R3, R5, -R0.reuse ;  /* 0x8000000005037221 */ /* 0x100fe20000010000 */
[----:B------:R-:W-:Y:S01]  /*1050*/  FMUL.FTZ R24, R0, R0 ;  /* 0x0000000000187220 */ /* 0x000fe20000410000 */
[--C-:B------:R-:W-:Y:S01]  /*1060*/  FADD.FTZ R22, R2, -R21.reuse ;  /* 0x8000001502167221 */ /* 0x100fe20000010000 */
[----:B------:R-:W-:Y:S01]  /*1070*/  FMUL.FTZ R25, R21, R21 ;  /* 0x0000001515197220 */ /* 0x000fe20000410000 */
[----:B------:R-:W-:Y:S01]  /*1080*/  FADD.FTZ R0, R0, R0 ;  /* 0x0000000000007221 */ /* 0x000fe20000010000 */
[----:B------:R-:W-:Y:S01]  /*1090*/  LOP3.LUT R4, R3, 0xffff0000, RZ, 0xc0, !PT ;  /* 0xffff000003047812 */ /* 0x000fe200078ec0ff */
[----:B------:R-:W-:Y:S01]  /*10a0*/  FADD.FTZ R21, R21, R21 ;  /* 0x0000001515157221 */ /* 0x000fe20000010000 */
[----:B------:R-:W-:-:S03]  /*10b0*/  LOP3.LUT R23, R22, 0xffff0000, RZ, 0xc0, !PT ;  /* 0xffff000016177812 */ /* 0x000fc600078ec0ff */
[--C-:B------:R-:W-:Y:S01]  /*10c0*/  FADD.FTZ R3, R3, -R4.reuse ;  /* 0x8000000403037221 */ /* 0x100fe20000010000 */
[----:B------:R-:W-:Y:S01]  /*10d0*/  FMUL.FTZ R26, R4, R0 ;  /* 0x00000000041a7220 */ /* 0x000fe20000410000 */
[--C-:B------:R-:W-:Y:S01]  /*10e0*/  FADD.FTZ R22, R22, -R23.reuse ;  /* 0x8000001716167221 */ /* 0x100fe20000010000 */
[C---:B------:R-:W-:Y:S01]  /*10f0*/  FMUL.FTZ R35, R4.reuse, R4 ;  /* 0x0000000404237220 */ /* 0x040fe20000410000 */
[C---:B------:R-:W-:Y:S01]  /*1100*/  FMUL.FTZ R27, R23.reuse, R21 ;  /* 0x00000015171b7220 */ /* 0x040fe20000410000 */
[C---:B------:R-:W-:Y:S01]  /*1110*/  FMUL.FTZ R37, R23.reuse, R23 ;  /* 0x0000001717257220 */ /* 0x040fe20000410000 */
[----:B------:R-:W-:Y:S01]  /*1120*/  FADD.FTZ R4, R4, R4 ;  /* 0x0000000404047221 */ /* 0x000fe20000010000 */
[----:B------:R-:W-:Y:S01]  /*1130*/  FADD.FTZ R23, R23, R23 ;  /* 0x0000001717177221 */ /* 0x000fe20000010000 */
[C---:B------:R-:W-:Y:S01]  /*1140*/  FMUL.FTZ R0, R3.reuse, R0 ;  /* 0x0000000003007220 */ /* 0x040fe20000410000 */
[C---:B------:R-:W-:Y:S01]  /*1150*/  FMUL.FTZ R21, R22.reuse, R21 ;  /* 0x0000001516157220 */ /* 0x040fe20000410000 */
[C---:B------:R-:W-:Y:S01]  /*1160*/  FMUL.FTZ R4, R3.reuse, R4 ;  /* 0x0000000403047220 */ /* 0x040fe20000410000 */
[C---:B------:R-:W-:Y:S01]  /*1170*/  FMUL.FTZ R23, R22.reuse, R23 ;  /* 0x0000001716177220 */ /* 0x040fe20000410000 */
[----:B------:R-:W-:Y:S01]  /*1180*/  FMUL.FTZ R3, R3, R3 ;  /* 0x0000000303037220 */ /* 0x000fe20000410000 */
[----:B------:R-:W-:-:S07]  /*1190*/  FMUL.FTZ R22, R22, R22 ;  /* 0x0000001616167220 */ /* 0x000fce0000410000 */
.L_x_3598:
[----:B------:R-:W-:-:S04]  /*11a0*/  FSETP.GEU.FTZ.AND P0, PT, R24, R25, PT ;  /* 0x000000191800720b */ /* 0x000fc80003f1e000 */
[----:B------:R-:W-:Y:S02]  /*11b0*/  FSEL R39, R24, R25, !P0 ;  /* 0x0000001918277208 */ /* 0x000fe40004000000 */
[----:B------:R-:W-:Y:S02]  /*11c0*/  FSEL R24, R25, R24, !P0 ;  /* 0x0000001819187208 */ /* 0x000fe40004000000 */
[----:B------:R-:W-:-:S04]  /*11d0*/  FSETP.GEU.FTZ.AND P6, PT, R39, R26, PT ;  /* 0x0000001a2700720b */ /* 0x000fc80003fde000 */
[----:B------:R-:W-:Y:S02]  /*11e0*/  FSEL R40, R39, R26, !P6 ;  /* 0x0000001a27287208 */ /* 0x000fe40007000000 */
[----:B------:R-:W-:Y:S02]  /*11f0*/  FSEL R25, R26, R39, !P6 ;  /* 0x000000271a197208 */ /* 0x000fe40007000000 */
[----:B------:R-:W-:-:S04]  /*1200*/  FSETP.GEU.FTZ.AND P1, PT, R40, R27, PT ;  /* 0x0000001b2800720b */ /* 0x000fc80003f3e000 */
[----:B------:R-:W-:Y:S02]  /*1210*/  FSEL R42, R40, R27, !P1 ;  /* 0x0000001b282a7208 */ /* 0x000fe40004800000 */
[----:B------:R-:W-:Y:S02]  /*1220*/  PLOP3.LUT P0, PT, P1, P6, P0, 0x7f, 0x0 ;  /* 0x000000000000781c */ /* 0x000fe40000f0cf07 */
[CC--:B------:R-:W-:Y:S02]  /*1230*/  FSETP.GEU.FTZ.AND P6, PT, R42.reuse, R35.reuse, PT ;  /* 0x000000232a00720b */ /* 0x0c0fe40003fde000 */
[----:B------:R-:W-:Y:S02]  /*1240*/  FSEL R26, R27, R40, !P1 ;  /* 0x000000281b1a7208 */ /* 0x000fe40004800000 */
[----:B------:R-:W-:Y:S02]  /*1250*/  FSEL R40, R42, R35, !P6 ;  /* 0x000000232a287208 */ /* 0x000fe40007000000 */
[----:B------:R-:W-:-:S02]  /*1260*/  FSEL R27, R35, R42, !P6 ;  /* 0x0000002a231b7208 */ /* 0x000fc40007000000 */
[----:B------:R-:W-:-:S04]  /*1270*/  FSETP.GEU.FTZ.AND P1, PT, R40, R37, PT ;  /* 0x000000252800720b */ /* 0x000fc80003f3e000 */
[----:B------:R-:W-:Y:S02]  /*1280*/  FSEL R39, R40, R37, !P1 ;  /* 0x0000002528277208 */ /* 0x000fe40004800000 */
[----:B------:R-:W-:Y:S02]  /*1290*/  PLOP3.LUT P0, PT, P1, P6, P0, 0xbf, 0x0 ;  /* 0x000000000000781c */ /* 0x000fe40000f0d707 */
[----:B------:R-:W-:Y:S02]  /*12a0*/  FSETP.GEU.FTZ.AND P6, PT, R39, R0, PT ;  /* 0x000000002700720b */ /* 0x000fe40003fde000 */
        /* <DEDUP_REMOVED lines=12> */
[----:B------:R-:W-:Y:S02]  /*1370*/  FSEL R40, R40, R23, !P1 ;  /* 0x0000001728287208 */ /* 0x000fe40004800000 */
[----:B------:R-:W-:Y:S02]  /*1380*/  PLOP3.LUT P0, PT, P1, P6, P0, 0xbf, 0x0 ;  /* 0x000000000000781c */ /* 0x000fe40000f0d707 */
[----:B------:R-:W-:-:S04]  /*1390*/  FSETP.GEU.FTZ.AND P6, PT, R40, R3, PT ;  /* 0x000000032800720b */ /* 0x000fc80003fde000 */
[----:B------:R-:W-:Y:S02]  /*13a0*/  FSEL R39, R40, R3, !P6 ;  /* 0x0000000328277208 */ /* 0x000fe40007000000 */
[----:B------:R-:W-:Y:S02]  /*13b0*/  FSEL R23, R3, R40, !P6 ;  /* 0x0000002803177208 */ /* 0x000fe40007000000 */
[----:B------:R-:W-:-:S04]  /*13c0*/  FSETP.GEU.FTZ.AND P1, PT, R39, R22, PT ;  /* 0x000000162700720b */ /* 0x000fc80003f3e000 */
[----:B------:R-:W-:Y:S02]  /*13d0*/  PLOP3.LUT P0, PT, P1, P6, P0, 0xbf, 0x0 ;  /* 0x000000000000781c */ /* 0x000fe40000f0d707 */
[----:B------:R-:W-:Y:S02]  /*13e0*/  FSEL R3, R22, R39, !P1 ;  /* 0x0000002716037208 */ /* 0x000fe40004800000 */
[----:B------:R-:W-:-:S09]  /*13f0*/  FSEL R22, R39, R22, !P1 ;  /* 0x0000001627167208 */ /* 0x000fd20004800000 */
[----:B------:R-:W-:Y:S05]  /*1400*/  @P0 BRA `(.L_x_3598) ;  /* 0xfffffffc00640947 */ /* 0x000fea000383ffff */
[----:B------:R-:W-:Y:S05]  /*1410*/  BSYNC B0 ;  /* 0x0000000000007941 */ /* 0x000fea0003800000 */
.L_x_3597:
[----:B------:R-:W-:Y:S01]  /*1420*/  FADD.FTZ R24, R24, -1 ;  /* 0xbf80000018187421 */ /* 0x000fe20000010000 */
[----:B------:R-:W-:Y:S01]  /*1430*/  FCHK P0, R2, R5 ;  /* 0x0000000502007302 */ /* 0x000fe20000000000 */
[----:B------:R-:W-:Y:S02]  /*1440*/  BSSY B0, `(.L_x_3599) ;  /* 0x000002e000007945 */ /* 0x000fe40003800000 */
[----:B------:R-:W-:-:S04]  /*1450*/  FADD.FTZ R25, R25, R24 ;  /* 0x0000001819197221 */ /* 0x000fc80000010000 */
[----:B------:R-:W-:-:S04]  /*1460*/  FADD.FTZ R26, R26, R25 ;  /* 0x000000191a1a7221 */ /* 0x000fc80000010000 */
[----:B------:R-:W-:-:S04]  /*1470*/  FADD.FTZ R26, R27, R26 ;  /* 0x0000001a1b1a7221 */ /* 0x000fc80000010000 */
[----:B------:R-:W-:-:S04]  /*1480*/  FADD.FTZ R26, R35, R26 ;  /* 0x0000001a231a7221 */ /* 0x000fc80000010000 */
[----:B------:R-:W-:-:S04]  /*1490*/  FADD.FTZ R37, R37, R26 ;  /* 0x0000001a25257221 */ /* 0x000fc80000010000 */
[----:B------:R-:W-:-:S04]  /*14a0*/  FADD.FTZ R0, R0, R37 ;  /* 0x0000002500007221 */ /* 0x000fc80000010000 */
[----:B------:R-:W-:-:S04]  /*14b0*/  FADD.FTZ R21, R21, R0 ;  /* 0x0000000015157221 */ /* 0x000fc80000010000 */
[----:B------:R-:W-:-:S04]  /*14c0*/  FADD.FTZ R4, R4, R21 ;  /* 0x0000001504047221 */ /* 0x000fc80000010000 */
[----:B------:R-:W-:Y:S01]  /*14d0*/  FADD.FTZ R4, R23, R4 ;  /* 0x0000000417047221 */ /* 0x000fe20000010000 */
[----:B------:R-:W-:-:S03]  /*14e0*/  MOV R23, 0x3e800000 ;  /* 0x3e80000000177802 */ /* 0x000fc60000000f00 */
[----:B------:R-:W-:-:S04]  /*14f0*/  FADD.FTZ R3, R3, R4 ;  /* 0x0000000403037221 */ /* 0x000fc80000010000 */
[----:B------:R-:W-:Y:S01]  /*1500*/  FADD.FTZ R21, R22, R3 ;  /* 0x0000000316157221 */ /* 0x000fe20000010000 */
[----:B------:R-:W-:-:S03]  /*1510*/  HFMA2.MMA R22, -RZ, RZ, 1.3056640625, -1.8671875 ;  /* 0x3d39bf78ff167435 */ /* 0x000fc600000001ff */
        /* <DEDUP_REMOVED lines=32> */
.L_x_3600:
[----:B------:R-:W-:Y:S05]  /*1720*/  BSYNC B0 ;  /* 0x0000000000007941 */ /* 0x000fea0003800000 */
.L_x_3599:
[----:B------:R-:W-:Y:S01]  /*1730*/  BSSY B3, `(.L_x_3601) ;  /* 0x0000007000037945 */ /* 0x000fe20003800000 */
[----:B------:R-:W-:-:S03]  /*1740*/  FFMA R0, R23, R22, R4 ;  /* 0x0000001617007223 */ /* 0x000fc60000000004 */
[----:B------:R-:W-:Y:S05]  /*1750*/  @!P0 BRA `(.L_x_3602) ;  /* 0x0000000000108947 */ /* 0x000fea0003800000 */
[----:B------:R-:W-:Y:S02]  /*1760*/  MOV R25, R2 ;  /* 0x0000000200197202 */ /* 0x000fe40000000f00 */
[----:B------:R-:W-:Y:S02]  /*1770*/  MOV R0, R5 ;  /* 0x0000000500007202 */ /* 0x000fe40000000f00 */
[----:B------:R-:W-:-:S07]  /*1780*/  MOV R22, 0x17a0 ;  /* 0x000017a000167802 */ /* 0x000fce0000000f00 */
[----:B-----5:R-:W-:Y:S05]  /*1790*/  CALL.REL.NOINC `($__internal_0_$__cuda_sm3x_div_rn_ftz_f32_slowpath) ;  /* 0x0000015000bc7944 */ /* 0x020fea0003c00000 */
.L_x_3602:
[----:B------:R-:W-:Y:S05]  /*17a0*/  BSYNC B3 ;  /* 0x0000000000037941 */ /* 0x000fea0003800000 */
.L_x_3601:
        /* <DEDUP_REMOVED lines=18> */
.L_x_3604:
[----:B------:R-:W-:Y:S02]  /*18d0*/  ISETP.GE.AND P0, PT, R18, RZ, PT ;  /* 0x000000ff1200720c */ /* 0x000fe40003f06270 */
[----:B------:R-:W-:-:S11]  /*18e0*/  MOV R21, 0x3fd774eb ;  /* 0x3fd774eb00157802 */ /* 0x000fd60000000f00 */
[----:B------:R-:W-:-:S04]  /*18f0*/  @P0 FFMA.FTZ R0, R21, 0.93318945169448852539, -R0 ;  /* 0x3f6ee58115000823 */ /* 0x000fc80000010800 */
[----:B------:R-:W-:-:S07]  /*1900*/  @!P0 FFMA.FTZ R0, R21, 0.93318945169448852539, R0 ;  /* 0x3f6ee58115008823 */ /* 0x000fce0000010000 */
.L_x_3605:
[----:B------:R-:W-:Y:S05]  /*1910*/  BSYNC B0 ;  /* 0x0000000000007941 */ /* 0x000fea0003800000 */
.L_x_3603:
        /* <DEDUP_REMOVED lines=12> */
.L_x_3581:
        /* <DEDUP_REMOVED lines=13> */
.L_x_3607:
[----:B------:R-:W-:Y:S05]  /*1ab0*/  BSYNC B3 ;  /* 0x0000000000037941 */ /* 0x000fea0003800000 */
.L_x_3606:
        /* <DEDUP_REMOVED lines=18> */
.L_x_3609:
[----:B------:R-:W-:Y:S02]  /*1be0*/  ISETP.GE.AND P0, PT, R18, RZ, PT ;  /* 0x000000ff1200720c */ /* 0x000fe40003f06270 */
[----:B------:R-:W-:-:S11]  /*1bf0*/  MOV R21, 0x3fd774eb ;  /* 0x3fd774eb00157802 */ /* 0x000fd60000000f00 */
[----:B------:R-:W-:-:S04]  /*1c00*/  @P0 FFMA.FTZ R0, R21, 0.93318945169448852539, -R0 ;  /* 0x3f6ee58115000823 */ /* 0x000fc80000010800 */
[----:B------:R-:W-:-:S07]  /*1c10*/  @!P0 FFMA.FTZ R0, R21, 0.93318945169448852539, R0 ;  /* 0x3f6ee58115008823 */ /* 0x000fce0000010000 */
.L_x_3610:
[----:B------:R-:W-:Y:S05]  /*1c20*/  BSYNC B0 ;  /* 0x0000000000007941 */ /* 0x000fea0003800000 */
.L_x_3608:
[CC--:B------:R-:W-:Y:S02]  /*1c30*/  VIMNMX R2, R3.reuse, R4.reuse, !PT ;  /* 0x0000000403027248 */ /* 0x0c0fe40007fe0100 */
[----:B------:R-:W-:Y:S02]  /*1c40*/  VIMNMX R3, R3, R4, PT ;  /* 0x0000000403037248 */ /* 0x000fe40003fe0100 */
[----:B------:R-:W-:Y:S02]  /*1c50*/  LOP3.LUT R21, R2, 0xfe000000, RZ, 0xc0, !PT ;  /* 0xfe00000002157812 */ /* 0x000fe400078ec0ff */
[----:B------:R-:W-:Y:S02]  /*1c60*/  FSETP.NEU.FTZ.AND P1, PT, R3, RZ, PT ;  /* 0x000000ff0300720b */ /* 0x000fe40003f3d000 */
[C---:B------:R-:W-:Y:S02]  /*1c70*/  IADD3 R4, -R21.reuse, 0x7e800000, RZ ;  /* 0x7e80000015047810 */ /* 0x040fe40007ffe1ff */
[----:B------:R-:W-:-:S02]  /*1c80*/  LOP3.LUT R21, R21, 0x800000, RZ, 0xfc, !PT ;  /* 0x0080000015157812 */ /* 0x000fc400078efcff */
[C---:B------:R-:W-:Y:S01]  /*1c90*/  FSETP.NEU.FTZ.AND P2, PT, R3.reuse, +INF , PT ;  /* 0x7f8000000300780b */ /* 0x040fe20003f5d000 */
[-C--:B------:R-:W-:Y:S01]  /*1ca0*/  FMUL.FTZ R22, R3, R4.reuse ;  /* 0x0000000403167220 */ /* 0x080fe20000410000 */
[----:B------:R-:W-:Y:S01]  /*1cb0*/  FMUL.FTZ R4, R2, R4 ;  /* 0x0000000402047220 */ /* 0x000fe20000410000 */
[----:B------:R-:W-:Y:S01]  /*1cc0*/  FSETP.NEU.FTZ.AND P0, PT, |R18|, |R19|, PT ;  /* 0x400000131200720b */ /* 0x000fe20003f1d200 */
[----:B------:R-:W-:Y:S01]  /*1cd0*/  HFMA2.MMA R3, -RZ, RZ, 2.04296875, -15.78125 ;  /* 0x4016cbe4ff037435 */ /* 0x000fe200000001ff */
[----:B------:R-:W-:-:S04]  /*1ce0*/  FMUL.FTZ R23, R22, R22 ;  /* 0x0000001616177220 */ /* 0x000fc80000410000 */
[----:B------:R-:W-:-:S04]  /*1cf0*/  FFMA.FTZ R23, R4, R4, R23 ;  /* 0x0000000404177223 */ /* 0x000fc80000010017 */
[----:B------:R-:W0:Y:S02]  /*1d00*/  MUFU.SQRT R4, R23 ;  /* 0x0000001700047308 */ /* 0x000e240000002000 */
[----:B0-----:R-:W-:Y:S01]  /*1d10*/  @P1 FMUL.FTZ R2, R21, R4 ;  /* 0x0000000415021220 */ /* 0x001fe20000410000 */
[----:B------:R-:W-:Y:S01]  /*1d20*/  FSETP.NEU.FTZ.AND P1, PT, R5, RZ, PT ;  /* 0x000000ff0500720b */ /* 0x000fe20003f3d000 */
[----:B------:R-:W-:-:S03]  /*1d30*/  FADD.FTZ R5, |R18|, |R19| ;  /* 0x4000001312057221 */ /* 0x000fc60000010200 */
[----:B------:R-:W-:Y:S02]  /*1d40*/  FSEL R2, R2, +INF , P2 ;  /* 0x7f80000002027808 */ /* 0x000fe40001000000 */
[----:B------:R-:W-:-:S04]  /*1d50*/  ISETP.GE.AND P2, PT, R18, RZ, PT ;  /* 0x000000ff1200720c */ /* 0x000fc80003f46270 */
[----:B------:R-:W0:Y:S01]  /*1d60*/  MUFU.LG2 R2, R2 ;  /* 0x0000000200027308 */ /* 0x000e220000000c00 */
[----:B------:R-:W-:Y:S02]  /*1d70*/  @!P0 FSEL R0, R3, 0.78539818525314331055, !P2 ;  /* 0x3f490fdb03008808 */ /* 0x000fe40005000000 */
[----:B------:R-:W-:Y:S02]  /*1d80*/  @!P1 FSEL R0, RZ, 3.1415927410125732422, P2 ;  /* 0x40490fdbff009808 */ /* 0x000fe40001000000 */
[----:B------:R-:W-:Y:S02]  /*1d90*/  FSETP.GTU.FTZ.AND P0, PT, |R5|, +INF , PT ;  /* 0x7f8000000500780b */ /* 0x000fe40003f1c200 */
[----:B------:R-:W-:-:S04]  /*1da0*/  LOP3.LUT R0, R0, 0x80000000, R19, 0xb8, !PT ;  /* 0x8000000000007812 */ /* 0x000fc800078eb813 */
[----:B------:R-:W-:Y:S01]  /*1db0*/  FSEL R5, R5, R0, P0 ;  /* 0x0000000005057208 */ /* 0x000fe20000000000 */
[----:B0-----:R-:W-:Y:S01]  /*1dc0*/  FMUL.FTZ R3, R2, 0.69314718246459960938 ;  /* 0x3f31721802037820 */ /* 0x001fe20000410000 */
[----:B------:R-:W-:Y:S06]  /*1dd0*/  BRA `(.L_x_3590) ;  /* 0x0000001000107947 */ /* 0x000fec0003800000 */
.L_x_3580:
[----:B------:R-:W-:-:S13]  /*1de0*/  FSETP.GEU.FTZ.AND P0, PT, R2, 9.999999682655225389e-20, PT ;  /* 0x1fec1e4a0200780b */ /* 0x000fda0003f1e000 */
[----:B------:R-:W-:Y:S05]  /*1df0*/  @!P0 BRA `(.L_x_3611) ;  /* 0x00000004003c8947 */ /* 0x000fea0003800000 */
[----:B------:R-:W-:Y:S01]  /*1e00*/  FMUL.FTZ R23, R2, R2 ;  /* 0x0000000202177220 */ /* 0x000fe20000410000 */
[----:B------:R-:W-:Y:S01]  /*1e10*/  MOV R5, 0x3e800000 ;  /* 0x3e80000000057802 */ /* 0x000fe20000000f00 */
[----:B------:R-:W-:Y:S01]  /*1e20*/  HFMA2.MMA R22, -RZ, RZ, 1.3056640625, -1.8671875 ;  /* 0x3d39bf78ff167435 */ /* 0x000fe200000001ff */
[----:B------:R0:W1:Y:S01]  /*1e30*/  FCHK P0, R2, 1 ;  /* 0x3f80000002007902 */ /* 0x0000620000000000 */
[C---:B------:R-:W-:Y:S01]  /*1e40*/  FADD.FTZ.RZ R0, R23.reuse, 1 ;  /* 0x3f80000017007421 */ /* 0x040fe2000001c000 */
[----:B------:R-:W-:Y:S01]  /*1e50*/  ISETP.GE.U32.AND P1, PT, R23, 0x7f800000, PT ;  /* 0x7f8000001700780c */ /* 0x000fe20003f26070 */
[----:B------:R-:W-:Y:S03]  /*1e60*/  BSSY B0, `(.L_x_3612) ;  /* 0x000001f000007945 */ /* 0x000fe60003800000 */
        /* <DEDUP_REMOVED lines=8> */
[----:B------:R-:W-:Y:S01]  /*1ef0*/  FFMA.FTZ R4, R3, -R22, 0.10546888411045074463 ;  /* 0x3dd8001203047423 */ /* 0x000fe20000010816 */
[----:B------:R-:W-:-:S03]  /*1f00*/  MOV R22, 0x3f800000 ;  /* 0x3f80000000167802 */ /* 0x000fc60000000f00 */
[C---:B------:R-:W-:Y:S02]  /*1f10*/  FFMA.FTZ R4, R3.reuse, R4, -0.13229703903198242188 ;  /* 0xbe0778e003047423 */ /* 0x040fe40000010004 */
[----:B------:R-:W-:Y:S02]  /*1f20*/  FFMA R5, R22, -1, R22 ;  /* 0xbf80000016057823 */ /* 0x000fe40000000016 */
[----:B------:R-:W-:Y:S02]  /*1f30*/  FFMA.FTZ R4, R3, R4, 0.14491446316242218018 ;  /* 0x3e14647503047423 */ /* 0x000fe40000010004 */
[----:B------:R-:W-:Y:S02]  /*1f40*/  FFMA R5, R5, R22, 1 ;  /* 0x3f80000005057423 */ /* 0x000fe40000000016 */
[----:B------:R-:W-:-:S04]  /*1f50*/  FFMA.FTZ R4, R3, R4, -0.16641564667224884033 ;  /* 0xbe2a68dd03047423 */ /* 0x000fc80000010004 */
[----:B------:R-:W-:-:S04]  /*1f60*/  FFMA.FTZ R4, R3, R4, 0.19988867640495300293 ;  /* 0x3e4caf9e03047423 */ /* 0x000fc80000010004 */
[----:B------:R-:W-:-:S04]  /*1f70*/  FFMA.FTZ R4, R3, R4, -0.25000196695327758789 ;  /* 0xbe80004203047423 */ /* 0x000fc80000010004 */
[----:B------:R-:W-:-:S04]  /*1f80*/  FFMA.FTZ R4, R3, R4, 0.33333510160446166992 ;  /* 0x3eaaaae603047423 */ /* 0x000fc80000010004 */
[----:B------:R-:W-:-:S04]  /*1f90*/  FFMA.FTZ R4, R3, R4, -0.5 ;  /* 0xbf00000003047423 */ /* 0x000fc80000010004 */
[----:B------:R-:W-:-:S04]  /*1fa0*/  FMUL.FTZ R4, R3, R4 ;  /* 0x0000000403047220 */ /* 0x000fc80000410000 */
[----:B------:R-:W-:Y:S01]  /*1fb0*/  FFMA.FTZ R3, R3, R4, R3 ;  /* 0x0000000403037223 */ /* 0x000fe20000010003 */
[----:B------:R-:W-:-:S03]  /*1fc0*/  FFMA R4, R2, R5, RZ ;  /* 0x0000000502047223 */ /* 0x000fc600000000ff */
[----:B------:R-:W-:Y:S01]  /*1fd0*/  FFMA.FTZ R3, R0, 0.69314718246459960938, R3 ;  /* 0x3f31721800037823 */ /* 0x000fe20000010003 */
[----:B------:R-:W-:Y:S01]  /*1fe0*/  FFMA R21, R4, -1, R2 ;  /* 0xbf80000004157823 */ /* 0x000fe20000000002 */
[----:B01----:R-:W-:Y:S06]  /*1ff0*/  @!P1 BRA `(.L_x_3613) ;  /* 0x0000000000149947 */ /* 0x003fec0003800000 */
[----:B------:R-:W-:-:S13]  /*2000*/  ISETP.GE.AND P1, PT, R23, -0x407fffff, PT ;  /* 0xbf8000011700780c */ /* 0x000fda0003f26270 */
[----:B------:R-:W-:-:S05]  /*2010*/  @P1 MOV R0, 0x7f800000 ;  /* 0x7f80000000001802 */ /* 0x000fca0000000f00 */
[C---:B------:R-:W-:Y:S01]  /*2020*/  @P1 FFMA.FTZ R3, R23.reuse, R0, +INF ;  /* 0x7f80000017031423 */ /* 0x040fe20000010000 */
[----:B------:R-:W-:-:S04]  /*2030*/  FSETP.NEU.FTZ.AND P1, PT, R23, RZ, PT ;  /* 0x000000ff1700720b */ /* 0x000fc80003f3d000 */
[----:B------:R-:W-:-:S09]  /*2040*/  FSEL R3, R3, -RZ, P1 ;  /* 0x800000ff03037208 */ /* 0x000fd20000800000 */
.L_x_3613:
[----:B------:R-:W-:Y:S05]  /*2050*/  BSYNC B0 ;  /* 0x0000000000007941 */ /* 0x000fea0003800000 */
.L_x_3612:
[----:B------:R-:W-:Y:S01]  /*2060*/  BSSY B3, `(.L_x_3614) ;  /* 0x0000007000037945 */ /* 0x000fe20003800000 */
[----:B------:R-:W-:-:S03]  /*2070*/  FFMA R0, R5, R21, R4 ;  /* 0x0000001505007223 */ /* 0x000fc60000000004 */
[----:B------:R-:W-:Y:S05]  /*2080*/  @!P0 BRA `(.L_x_3615) ;  /* 0x0000000000108947 */ /* 0x000fea0003800000 */
[----:B------:R-:W-:Y:S01]  /*2090*/  HFMA2.MMA R0, -RZ, RZ, 1.875, 0 ;  /* 0x3f800000ff007435 */ /* 0x000fe200000001ff */
[----:B------:R-:W-:Y:S02]  /*20a0*/  MOV R25, R2 ;  /* 0x0000000200197202 */ /* 0x000fe40000000f00 */
[----:B------:R-:W-:-:S08]  /*20b0*/  MOV R22, 0x20d0 ;  /* 0x000020d000167802 */ /* 0x000fd00000000f00 */
[----:B-----5:R-:W-:Y:S05]  /*20c0*/  CALL.REL.NOINC `($__internal_0_$__cuda_sm3x_div_rn_ftz_f32_slowpath) ;  /* 0x0000014800707944 */ /* 0x020fea0003c00000 */
.L_x_3615:
[----:B------:R-:W-:Y:S05]  /*20d0*/  BSYNC B3 ;  /* 0x0000000000037941 */ /* 0x000fea0003800000 */
.L_x_3614:
[----:B------:R-:W-:Y:S01]  /*20e0*/  MOV R5, 0x3b33710b ;  /* 0x3b33710b00057802 */ /* 0x000fe20000000f00 */
[----:B------:R-:W-:Y:S01]  /*20f0*/  FMUL.FTZ R2, R0, R0 ;  /* 0x0000000000027220 */ /* 0x000fe20000410000 */
[----:B------:R-:W-:Y:S03]  /*2100*/  BSSY B0, `(.L_x_3616) ;  /* 0x0000014000007945 */ /* 0x000fe60003800000 */
        /* <DEDUP_REMOVED lines=12> */
[----:B------:R-:W-:-:S10]  /*21d0*/  HFMA2.MMA R5, -RZ, RZ, 1.9599609375, 20144 ;  /* 0x3fd774ebff057435 */ /* 0x000fd400000001ff */
[----:B------:R-:W-:Y:S01]  /*21e0*/  FFMA.FTZ R0, R5, 1.8663789033889770508, -R0 ;  /* 0x3feee58105007823 */ /* 0x000fe20000010800 */
[----:B------:R-:W-:Y:S06]  /*21f0*/  BRA `(.L_x_3618) ;  /* 0x0000000000107947 */ /* 0x000fec0003800000 */
.L_x_3617:
[----:B------:R-:W-:Y:S02]  /*2200*/  ISETP.GE.AND P0, PT, R18, RZ, PT ;  /* 0x000000ff1200720c */ /* 0x000fe40003f06270 */
[----:B------:R-:W-:-:S11]  /*2210*/  MOV R5, 0x3fd774eb ;  /* 0x3fd774eb00057802 */ /* 0x000fd60000000f00 */
[----:B------:R-:W-:-:S04]  /*2220*/  @P0 FFMA.FTZ R0, R5, 0.93318945169448852539, -R0 ;  /* 0x3f6ee58105000823 */ /* 0x000fc80000010800 */
[----:B------:R-:W-:-:S07]  /*2230*/  @!P0 FFMA.FTZ R0, R5, 0.93318945169448852539, R0 ;  /* 0x3f6ee58105008823 */ /* 0x000fce0000010000 */
.L_x_3618:
[----:B------:R-:W-:Y:S05]  /*2240*/  BSYNC B0 ;  /* 0x0000000000007941 */ /* 0x000fea0003800000 */
.L_x_3616:
[C---:B------:R-:W-:Y:S01]  /*2250*/  FSETP.NEU.FTZ.AND P1, PT, |R18|.reuse, |R19|, PT ;  /* 0x400000131200720b */ /* 0x040fe20003f3d200 */
[----:B------:R-:W-:Y:S01]  /*2260*/  HFMA2.MMA R2, -RZ, RZ, 2.04296875, -15.78125 ;  /* 0x4016cbe4ff027435 */ /* 0x000fe200000001ff */
[C---:B------:R-:W-:Y:S01]  /*2270*/  ISETP.GE.AND P0, PT, R18.reuse, RZ, PT ;  /* 0x000000ff1200720c */ /* 0x040fe20003f06270 */
[----:B------:R-:W-:Y:S01]  /*2280*/  FADD.FTZ R5, |R18|, |R19| ;  /* 0x4000001312057221 */ /* 0x000fe20000010200 */
[----:B------:R-:W-:-:S09]  /*2290*/  FMUL.FTZ R3, R3, 0.5 ;  /* 0x3f00000003037820 */ /* 0x000fd20000410000 */
[----:B------:R-:W-:Y:S02]  /*22a0*/  @!P1 FSEL R0, R2, 0.78539818525314331055, !P0 ;  /* 0x3f490fdb02009808 */ /* 0x000fe40004000000 */
[----:B------:R-:W-:Y:S02]  /*22b0*/  FSETP.GTU.FTZ.AND P0, PT, |R5|, +INF , PT ;  /* 0x7f8000000500780b */ /* 0x000fe40003f1c200 */
[----:B------:R-:W-:-:S04]  /*22c0*/  LOP3.LUT R0, R0, 0x80000000, R19, 0xb8, !PT ;  /* 0x8000000000007812 */ /* 0x000fc800078eb813 */
[----:B------:R-:W-:Y:S01]  /*22d0*/  FSEL R5, R5, R0, P0 ;  /* 0x0000000005057208 */ /* 0x000fe20000000000 */
[----:B------:R-:W-:Y:S06]  /*22e0*/  BRA `(.L_x_3590) ;  /* 0x0000000800cc7947 */ /* 0x000fec0003800000 */
.L_x_3611:
[----:B------:R-:W-:Y:S01]  /*22f0*/  MOV R3, 0x3f800000 ;  /* 0x3f80000000037802 */ /* 0x000fe20000000f00 */
[----:B------:R-:W0:Y:S01]  /*2300*/  FCHK P0, R2, 1 ;  /* 0x3f80000002007902 */ /* 0x000e220000000000 */
[----:B------:R-:W-:Y:S03]  /*2310*/  BSSY B3, `(.L_x_3619) ;  /* 0x000000b000037945 */ /* 0x000fe60003800000 */
[----:B------:R-:W-:-:S04]  /*2320*/  FFMA R0, R3, -R3, 1 ;  /* 0x3f80000003007423 */ /* 0x000fc80000000803 */
[----:B------:R-:W-:-:S04]  /*2330*/  FFMA R3, R0, R3, 1 ;  /* 0x3f80000000037423 */ /* 0x000fc80000000003 */
[----:B------:R-:W-:-:S04]  /*2340*/  FFMA R0, R2, R3, RZ ;  /* 0x0000000302007223 */ /* 0x000fc800000000ff */
[----:B------:R-:W-:-:S04]  /*2350*/  FFMA R4, R0, -1, R2 ;  /* 0xbf80000000047823 */ /* 0x000fc80000000002 */
[----:B------:R-:W-:Y:S01]  /*2360*/  FFMA R0, R3, R4, R0 ;  /* 0x0000000403007223 */ /* 0x000fe20000000000 */
[----:B0-----:R-:W-:Y:S06]  /*2370*/  @!P0 BRA `(.L_x_3620) ;  /* 0x0000000000108947 */ /* 0x001fec0003800000 */
[----:B------:R-:W-:Y:S01]  /*2380*/  HFMA2.MMA R0, -RZ, RZ, 1.875, 0 ;  /* 0x3f800000ff007435 */ /* 0x000fe200000001ff */
[----:B------:R-:W-:Y:S02]  /*2390*/  MOV R25, R2 ;  /* 0x0000000200197202 */ /* 0x000fe40000000f00 */
[----:B------:R-:W-:-:S08]  /*23a0*/  MOV R22, 0x23c0 ;  /* 0x000023c000167802 */ /* 0x000fd00000000f00 */
[----:B-----5:R-:W-:Y:S05]  /*23b0*/  CALL.REL.NOINC `($__internal_0_$__cuda_sm3x_div_rn_ftz_f32_slowpath) ;  /* 0x0000014400b47944 */ /* 0x020fea0003c00000 */
.L_x_3620:
[----:B------:R-:W-:Y:S05]  /*23c0*/  BSYNC B3 ;  /* 0x0000000000037941 */ /* 0x000fea0003800000 */
.L_x_3619:
        /* <DEDUP_REMOVED lines=18> */
.L_x_3622:
[----:B------:R-:W-:Y:S02]  /*24f0*/  ISETP.GE.AND P0, PT, R18, RZ, PT ;  /* 0x000000ff1200720c */ /* 0x000fe40003f06270 */
[----:B------:R-:W-:-:S11]  /*2500*/  MOV R3, 0x3fd774eb ;  /* 0x3fd774eb00037802 */ /* 0x000fd60000000f00 */
[----:B------:R-:W-:-:S04]  /*2510*/  @P0 FFMA.FTZ R0, R3, 0.93318945169448852539, -R0 ;  /* 0x3f6ee58103000823 */ /* 0x000fc80000010800 */
[----:B------:R-:W-:-:S07]  /*2520*/  @!P0 FFMA.FTZ R0, R3, 0.93318945169448852539, R0 ;  /* 0x3f6ee58103008823 */ /* 0x000fce0000010000 */
.L_x_3623:
[----:B------:R-:W-:Y:S05]  /*2530*/  BSYNC B0 ;  /* 0x0000000000007941 */ /* 0x000fea0003800000 */
.L_x_3621:
[C---:B------:R-:W-:Y:S01]  /*2540*/  FSETP.NEU.FTZ.AND P1, PT, |R18|.reuse, |R19|, PT ;  /* 0x400000131200720b */ /* 0x040fe20003f3d200 */
[----:B------:R-:W-:Y:S01]  /*2550*/  HFMA2.MMA R3, -RZ, RZ, 2.04296875, -15.78125 ;  /* 0x4016cbe4ff037435 */ /* 0x000fe200000001ff */
[C---:B------:R-:W-:Y:S01]  /*2560*/  ISETP.GE.AND P0, PT, R18.reuse, RZ, PT ;  /* 0x000000ff1200720c */ /* 0x040fe20003f06270 */
[----:B------:R-:W-:-:S10]  /*2570*/  FADD.FTZ R5, |R18|, |R19| ;  /* 0x4000001312057221 */ /* 0x000fd40000010200 */
[----:B------:R-:W-:Y:S01]  /*2580*/  @!P1 FSEL R0, R3, 0.78539818525314331055, !P0 ;  /* 0x3f490fdb03009808 */ /* 0x000fe20004000000 */
[----:B------:R-:W-:Y:S01]  /*2590*/  FMUL.FTZ R3, R2, 0.5 ;  /* 0x3f00000002037820 */ /* 0x000fe20000410000 */
[----:B------:R-:W-:Y:S02]  /*25a0*/  FSETP.GTU.FTZ.AND P0, PT, |R5|, +INF , PT ;  /* 0x7f8000000500780b */ /* 0x000fe40003f1c200 */
[----:B------:R-:W-:Y:S01]  /*25b0*/  LOP3.LUT R0, R0, 0x80000000, R19, 0xb8, !PT ;  /* 0x8000000000007812 */ /* 0x000fe200078eb813 */
[----:B------:R-:W-:-:S03]  /*25c0*/  FMUL.FTZ R3, R2, R3 ;  /* 0x0000000302037220 */ /* 0x000fc60000410000 */
[----:B------:R-:W-:Y:S01]  /*25d0*/  FSEL R5, R5, R0, P0 ;  /* 0x0000000005057208 */ /* 0x000fe20000000000 */
[----:B------:R-:W-:Y:S06]  /*25e0*/  BRA `(.L_x_3590) ;  /* 0x00000008000c7947 */ /* 0x000fec0003800000 */
.L_x_3579:
[----:B------:R-:W-:Y:S01]  /*25f0*/  FMUL.FTZ R0, R18, 0.36787945032119750977 ;  /* 0x3ebc5ab212007820 */ /* 0x000fe20000410000 */
[----:B------:R-:W-:Y:S01]  /*2600*/  FMUL.FTZ R3, R19, 0.36787945032119750977 ;  /* 0x3ebc5ab213037820 */ /* 0x000fe20000410000 */
[----:B------:R-:W0:Y:S01]  /*2610*/  MUFU.RCP R24, R5 ;  /* 0x0000000500187308 */ /* 0x000e220000001000 */
[----:B------:R-:W-:Y:S01]  /*2620*/  BSSY B3, `(.L_x_3624) ;  /* 0x000001f000037945 */ /* 0x000fe20003800000 */
[----:B------:R-:W-:Y:S01]  /*2630*/  FADD.FTZ R0, |R0|, -RZ ;  /* 0x800000ff00007221 */ /* 0x000fe20000010200 */
[----:B------:R-:W-:-:S05]  /*2640*/  FADD.FTZ R3, |R3|, -RZ ;  /* 0x800000ff03037221 */ /* 0x000fca0000010200 */
[CC--:B------:R-:W-:Y:S02]  /*2650*/  VIMNMX R4, R0.reuse, R3.reuse, !PT ;  /* 0x0000000300047248 */ /* 0x0c0fe40007fe0100 */
[----:B------:R-:W-:Y:S02]  /*2660*/  VIMNMX R0, R0, R3, PT ;  /* 0x0000000300007248 */ /* 0x000fe40003fe0100 */
[----:B------:R-:W-:Y:S02]  /*2670*/  LOP3.LUT R21, R4, 0xfe000000, RZ, 0xc0, !PT ;  /* 0xfe00000004157812 */ /* 0x000fe400078ec0ff */
[----:B------:R-:W-:Y:S02]  /*2680*/  FSETP.NEU.FTZ.AND P0, PT, R0, RZ, PT ;  /* 0x000000ff0000720b */ /* 0x000fe40003f1d000 */
[C---:B------:R-:W-:Y:S02]  /*2690*/  IADD3 R3, -R21.reuse, 0x7e800000, RZ ;  /* 0x7e80000015037810 */ /* 0x040fe40007ffe1ff */
[----:B------:R-:W-:-:S03]  /*26a0*/  LOP3.LUT R21, R21, 0x800000, RZ, 0xfc, !PT ;  /* 0x0080000015157812 */ /* 0x000fc600078efcff */
[-C--:B------:R-:W-:Y:S01]  /*26b0*/  FMUL.FTZ R22, R0, R3.reuse ;  /* 0x0000000300167220 */ /* 0x080fe20000410000 */
[----:B------:R-:W-:-:S03]  /*26c0*/  FMUL.FTZ R3, R4, R3 ;  /* 0x0000000304037220 */ /* 0x000fc60000410000 */
[----:B------:R-:W-:-:S04]  /*26d0*/  FMUL.FTZ R22, R22, R22 ;  /* 0x0000001616167220 */ /* 0x000fc80000410000 */
[----:B------:R-:W-:Y:S01]  /*26e0*/  FFMA.FTZ R22, R3, R3, R22 ;  /* 0x0000000303167223 */ /* 0x000fe20000010016 */
[----:B0-----:R-:W-:-:S05]  /*26f0*/  FFMA R3, -R5, R24, 1 ;  /* 0x3f80000005037423 */ /* 0x001fca0000000118 */
[----:B------:R-:W0:Y:S02]  /*2700*/  MUFU.SQRT R22, R22 ;  /* 0x0000001600167308 */ /* 0x000e240000002000 */
[----:B0-----:R-:W-:Y:S01]  /*2710*/  @P0 FMUL.FTZ R4, R22, R21 ;  /* 0x0000001516040220 */ /* 0x001fe20000410000 */
[----:B------:R-:W-:Y:S01]  /*2720*/  FSETP.NEU.FTZ.AND P0, PT, R0, +INF , PT ;  /* 0x7f8000000000780b */ /* 0x000fe20003f1d000 */
[----:B------:R-:W-:Y:S01]  /*2730*/  FFMA R21, R24, R3, R24 ;  /* 0x0000000318157223 */ /* 0x000fe20000000018 */
[----:B------:R-:W-:Y:S02]  /*2740*/  MOV R3, 0x3f800000 ;  /* 0x3f80000000037802 */ /* 0x000fe40000000f00 */
[----:B------:R-:W-:Y:S01]  /*2750*/  FSEL R4, R4, +INF , P0 ;  /* 0x7f80000004047808 */ /* 0x000fe20000000000 */
[----:B------:R-:W-:-:S04]  /*2760*/  FFMA R0, R2, R21, RZ ;  /* 0x0000001502007223 */ /* 0x000fc800000000ff */
[----:B------:R-:W-:Y:S01]  /*2770*/  FFMA R22, -R5, R0, R2 ;  /* 0x0000000005167223 */ /* 0x000fe20000000102 */
[----:B------:R-:W0:Y:S03]  /*2780*/  MUFU.LG2 R4, R4 ;  /* 0x0000000400047308 */ /* 0x000e260000000c00 */
[----:B------:R-:W-:-:S05]  /*2790*/  FFMA R0, R21, R22, R0 ;  /* 0x0000001615007223 */ /* 0x000fca0000000000 */
[----:B------:R-:W1:Y:S01]  /*27a0*/  FCHK P0, R2, R5 ;  /* 0x0000000502007302 */ /* 0x000e620000000000 */
[----:B0-----:R-:W-:Y:S01]  /*27b0*/  FFMA.FTZ R3, R4, 0.69314718246459960938, R3 ;  /* 0x3f31721804037823 */ /* 0x001fe20000010003 */
[----:B-1----:R-:W-:Y:S06]  /*27c0*/  @!P0 BRA `(.L_x_3625) ;  /* 0x0000000000108947 */ /* 0x002fec0003800000 */
[----:B------:R-:W-:Y:S02]  /*27d0*/  MOV R25, R2 ;  /* 0x0000000200197202 */ /* 0x000fe40000000f00 */
[----:B------:R-:W-:Y:S02]  /*27e0*/  MOV R0, R5 ;  /* 0x0000000500007202 */ /* 0x000fe40000000f00 */
[----:B------:R-:W-:-:S07]  /*27f0*/  MOV R22, 0x2810 ;  /* 0x0000281000167802 */ /* 0x000fce0000000f00 */
[----:B-----5:R-:W-:Y:S05]  /*2800*/  CALL.REL.NOINC `($__internal_0_$__cuda_sm3x_div_rn_ftz_f32_slowpath) ;  /* 0x0000014000a07944 */ /* 0x020fea0003c00000 */
.L_x_3625:
[----:B------:R-:W-:Y:S05]  /*2810*/  BSYNC B3 ;  /* 0x0000000000037941 */ /* 0x000fea0003800000 */
.L_x_3624:
        /* <DEDUP_REMOVED lines=18> */
.L_x_3627:
[----:B------:R-:W-:Y:S02]  /*2940*/  ISETP.GE.AND P0, PT, R18, RZ, PT ;  /* 0x000000ff1200720c */ /* 0x000fe40003f06270 */
[----:B------:R-:W-:-:S11]  /*2950*/  MOV R21, 0x3fd774eb ;  /* 0x3fd774eb00157802 */ /* 0x000fd60000000f00 */
[----:B------:R-:W-:-:S04]  /*2960*/  @P0 FFMA.FTZ R0, R21, 0.93318945169448852539, -R0 ;  /* 0x3f6ee58115000823 */ /* 0x000fc80000010800 */
[----:B------:R-:W-:-:S07]  /*2970*/  @!P0 FFMA.FTZ R0, R21, 0.93318945169448852539, R0 ;  /* 0x3f6ee58115008823 */ /* 0x000fce0000010000 */
.L_x_3628:
[----:B------:R-:W-:Y:S05]  /*2980*/  BSYNC B0 ;  /* 0x0000000000007941 */ /* 0x000fea0003800000 */
.L_x_3626:
[C---:B------:R-:W-:Y:S01]  /*2990*/  FSETP.NEU.FTZ.AND P1, PT, |R18|.reuse, |R19|, PT ;  /* 0x400000131200720b */ /* 0x040fe20003f3d200 */
[----:B------:R-:W-:Y:S01]  /*29a0*/  HFMA2.MMA R2, -RZ, RZ, 2.04296875, -15.78125 ;  /* 0x4016cbe4ff027435 */ /* 0x000fe200000001ff */
[----:B------:R-:W-:Y:S01]  /*29b0*/  FSETP.NEU.FTZ.AND P2, PT, R5, RZ, PT ;  /* 0x000000ff0500720b */ /* 0x000fe20003f5d000 */
[C---:B------:R-:W-:Y:S01]  /*29c0*/  FADD.FTZ R5, |R18|.reuse, |R19| ;  /* 0x4000001312057221 */ /* 0x040fe20000010200 */
[----:B------:R-:W-:-:S09]  /*29d0*/  ISETP.GE.AND P0, PT, R18, RZ, PT ;  /* 0x000000ff1200720c */ /* 0x000fd20003f06270 */
[----:B------:R-:W-:Y:S02]  /*29e0*/  @!P1 FSEL R0, R2, 0.78539818525314331055, !P0 ;  /* 0x3f490fdb02009808 */ /* 0x000fe40004000000 */
[----:B------:R-:W-:Y:S02]  /*29f0*/  @!P2 FSEL R0, RZ, 3.1415927410125732422, P0 ;  /* 0x40490fdbff00a808 */ /* 0x000fe40000000000 */
[----:B------:R-:W-:Y:S02]  /*2a00*/  FSETP.GTU.FTZ.AND P0, PT, |R5|, +INF , PT ;  /* 0x7f8000000500780b */ /* 0x000fe40003f1c200 */
[----:B------:R-:W-:-:S04]  /*2a10*/  LOP3.LUT R0, R0, 0x80000000, R19, 0xb8, !PT ;  /* 0x8000000000007812 */ /* 0x000fc800078eb813 */
[----:B------:R-:W-:Y:S01]  /*2a20*/  FSEL R5, R5, R0, P0 ;  /* 0x0000000005057208 */ /* 0x000fe20000000000 */
[----:B------:R-:W-:Y:S06]  /*2a30*/  BRA `(.L_x_3590) ;  /* 0x0000000000f87947 */ /* 0x000fec0003800000 */
.L_x_3578:
[C---:B------:R-:W-:Y:S01]  /*2a40*/  FADD.FTZ R0, |R19|.reuse, -RZ ;  /* 0x800000ff13007221 */ /* 0x040fe20000010200 */
[C---:B------:R-:W-:Y:S01]  /*2a50*/  FSETP.GT.FTZ.AND P2, PT, |R19|.reuse, |R18|, PT ;  /* 0x400000121300720b */ /* 0x040fe20003f54200 */
[----:B------:R-:W-:Y:S01]  /*2a60*/  BSSY B3, `(.L_x_3629) ;  /* 0x0000018000037945 */ /* 0x000fe20003800000 */
[----:B------:R-:W-:Y:S02]  /*2a70*/  FSETP.GEU.FTZ.AND P0, PT, |R18|, 1.084202172485504434e-19, PT ;  /* 0x200000001200780b */ /* 0x000fe40003f1e200 */
[----:B------:R-:W-:Y:S02]  /*2a80*/  FSEL R2, R0, R3, P2 ;  /* 0x0000000300027208 */ /* 0x000fe40001000000 */
[----:B------:R-:W-:Y:S02]  /*2a90*/  FSETP.GEU.FTZ.AND P1, PT, |R19|, 1.084202172485504434e-19, PT ;  /* 0x200000001300780b */ /* 0x000fe40003f3e200 */
[----:B------:R-:W0:Y:S01]  /*2aa0*/  MUFU.RCP R5, R2 ;  /* 0x0000000200057308 */ /* 0x000e220000001000 */
[----:B------:R-:W-:-:S02]  /*2ab0*/  FSEL R25, R3, R0, P2 ;  /* 0x0000000003197208 */ /* 0x000fc40001000000 */
[----:B------:R-:W-:-:S07]  /*2ac0*/  PLOP3.LUT P0, PT, P0, P1, PT, 0x2, 0x0 ;  /* 0x000000000000781c */ /* 0x000fce0000702072 */
[----:B------:R-:W1:Y:S06]  /*2ad0*/  FCHK P1, R25, R2 ;  /* 0x0000000219007302 */ /* 0x000e6c0000020000 */
[----:B------:R-:W-:Y:S01]  /*2ae0*/  @P0 FMUL.FTZ R3, R19, 4 ;  /* 0x4080000013030820 */ /* 0x000fe20000410000 */
[----:B0-----:R-:W-:-:S03]  /*2af0*/  FFMA R0, -R2, R5, 1 ;  /* 0x3f80000002007423 */ /* 0x001fc60000000105 */
[----:B------:R-:W-:Y:S01]  /*2b00*/  @P0 FMUL.FTZ R3, R3, R3 ;  /* 0x0000000303030220 */ /* 0x000fe20000410000 */
[----:B------:R-:W-:Y:S01]  /*2b10*/  FFMA R22, R5, R0, R5 ;  /* 0x0000000005167223 */ /* 0x000fe20000000005 */
[----:B------:R-:W-:Y:S01]  /*2b20*/  @P0 FMUL.FTZ R0, R18, 4 ;  /* 0x4080000012000820 */ /* 0x000fe20000410000 */
[----:B------:R-:W-:Y:S02]  /*2b30*/  @!P0 FMUL.FTZ R5, R19, R19 ;  /* 0x0000001313058220 */ /* 0x000fe40000410000 */
[----:B------:R-:W-:Y:S01]  /*2b40*/  FFMA R21, R25, R22, RZ ;  /* 0x0000001619157223 */ /* 0x000fe200000000ff */
[----:B------:R-:W-:Y:S01]  /*2b50*/  @P0 FFMA.FTZ R3, R0, R0, R3 ;  /* 0x0000000000030223 */ /* 0x000fe20000010003 */
[----:B------:R-:W-:Y:S02]  /*2b60*/  @!P0 FFMA.FTZ R4, R18, R18, R5 ;  /* 0x0000001212048223 */ /* 0x000fe40000010005 */
[----:B------:R-:W-:Y:S01]  /*2b70*/  FFMA R0, -R2, R21, R25 ;  /* 0x0000001502007223 */ /* 0x000fe20000000119 */
[----:B------:R-:W-:-:S03]  /*2b80*/  @P0 FMUL.FTZ R4, R3, 0.0625 ;  /* 0x3d80000003040820 */ /* 0x000fc60000410000 */
[----:B------:R-:W-:Y:S01]  /*2b90*/  FFMA R0, R22, R0, R21 ;  /* 0x0000000016007223 */ /* 0x000fe20000000015 */
[----:B-1----:R-:W-:Y:S06]  /*2ba0*/  @!P1 BRA `(.L_x_3630) ;  /* 0x00000000000c9947 */ /* 0x002fec0003800000 */
[----:B------:R-:W-:Y:S02]  /*2bb0*/  MOV R0, R2 ;  /* 0x0000000200007202 */ /* 0x000fe40000000f00 */
[----:B------:R-:W-:-:S07]  /*2bc0*/  MOV R22, 0x2be0 ;  /* 0x00002be000167802 */ /* 0x000fce0000000f00 */
[----:B-----5:R-:W-:Y:S05]  /*2bd0*/  CALL.REL.NOINC `($__internal_0_$__cuda_sm3x_div_rn_ftz_f32_slowpath) ;  /* 0x0000013c00ac7944 */ /* 0x020fea0003c00000 */
.L_x_3630:
[----:B------:R-:W-:Y:S05]  /*2be0*/  BSYNC B3 ;  /* 0x0000000000037941 */ /* 0x000fea0003800000 */
.L_x_3629:
        /* <DEDUP_REMOVED lines=12> */
[----:B------:R-:W-:Y:S06]  /*2cb0*/  @P2 BRA `(.L_x_3632) ;  /* 0x0000000000142947 */ /* 0x000fec0003800000 */
[----:B------:R-:W-:-:S13]  /*2cc0*/  ISETP.GT.AND P0, PT, R18, -0x1, PT ;  /* 0xffffffff1200780c */ /* 0x000fda0003f04270 */
[----:B------:R-:W-:Y:S05]  /*2cd0*/  @P0 BRA `(.L_x_3633) ;  /* 0x00000000001c0947 */ /* 0x000fea0003800000 */
[----:B------:R-:W-:-:S05]  /*2ce0*/  MOV R3, 0x3fd774eb ;  /* 0x3fd774eb00037802 */ /* 0x000fca0000000f00 */
[----:B------:R-:W-:Y:S01]  /*2cf0*/  FFMA.FTZ R0, R3, 1.8663789033889770508, -R0 ;  /* 0x3feee58103007823 */ /* 0x000fe20000010800 */
[----:B------:R-:W-:Y:S06]  /*2d00*/  BRA `(.L_x_3633) ;  /* 0x0000000000107947 */ /* 0x000fec0003800000 */
.L_x_3632:
[----:B------:R-:W-:Y:S02]  /*2d10*/  ISETP.GE.AND P0, PT, R18, RZ, PT ;  /* 0x000000ff1200720c */ /* 0x000fe40003f06270 */
[----:B------:R-:W-:-:S11]  /*2d20*/  MOV R3, 0x3fd774eb ;  /* 0x3fd774eb00037802 */ /* 0x000fd60000000f00 */
[----:B------:R-:W-:-:S04]  /*2d30*/  @P0 FFMA.FTZ R0, R3, 0.93318945169448852539, -R0 ;  /* 0x3f6ee58103000823 */ /* 0x000fc80000010800 */
[----:B------:R-:W-:-:S07]  /*2d40*/  @!P0 FFMA.FTZ R0, R3, 0.93318945169448852539, R0 ;  /* 0x3f6ee58103008823 */ /* 0x000fce0000010000 */
.L_x_3633:
[----:B------:R-:W-:Y:S05]  /*2d50*/  BSYNC B0 ;  /* 0x0000000000007941 */ /* 0x000fea0003800000 */
.L_x_3631:
[----:B------:R-:W-:Y:S01]  /*2d60*/  FSETP.NEU.FTZ.AND P2, PT, |R18|, |R19|, PT ;  /* 0x400000131200720b */ /* 0x000fe20003f5d200 */
[----:B------:R-:W0:Y:S01]  /*2d70*/  MUFU.LG2 R4, R4 ;  /* 0x0000000400047308 */ /* 0x000e220000000c00 */
[----:B------:R-:W-:Y:S01]  /*2d80*/  FSETP.NEU.FTZ.AND P0, PT, R2, RZ, PT ;  /* 0x000000ff0200720b */ /* 0x000fe20003f1d000 */
[----:B------:R-:W-:Y:S01]  /*2d90*/  HFMA2.MMA R2, -RZ, RZ, 2.04296875, -15.78125 ;  /* 0x4016cbe4ff027435 */ /* 0x000fe200000001ff */
[C---:B------:R-:W-:Y:S01]  /*2da0*/  ISETP.GE.AND P1, PT, R18.reuse, RZ, PT ;  /* 0x000000ff1200720c */ /* 0x040fe20003f26270 */
[----:B------:R-:W-:-:S08]  /*2db0*/  FADD.FTZ R5, |R18|, |R19| ;  /* 0x4000001312057221 */ /* 0x000fd00000010200 */
[----:B------:R-:W-:Y:S02]  /*2dc0*/  @!P2 FSEL R0, R2, 0.78539818525314331055, !P1 ;  /* 0x3f490fdb0200a808 */ /* 0x000fe40004800000 */
[----:B------:R-:W-:Y:S02]  /*2dd0*/  @!P0 FSEL R0, RZ, 3.1415927410125732422, P1 ;  /* 0x40490fdbff008808 */ /* 0x000fe40000800000 */
[----:B------:R-:W-:Y:S01]  /*2de0*/  FSETP.GTU.FTZ.AND P0, PT, |R5|, +INF , PT ;  /* 0x7f8000000500780b */ /* 0x000fe20003f1c200 */
[----:B0-----:R-:W-:Y:S01]  /*2df0*/  FMUL.FTZ R3, R4, 0.69314718246459960938 ;  /* 0x3f31721804037820 */ /* 0x001fe20000410000 */
[----:B------:R-:W-:-:S04]  /*2e00*/  LOP3.LUT R0, R0, 0x80000000, R19, 0xb8, !PT ;  /* 0x8000000000007812 */ /* 0x000fc800078eb813 */
[----:B------:R-:W-:-:S07]  /*2e10*/  FSEL R5, R5, R0, P0 ;  /* 0x0000000005057208 */ /* 0x000fce0000000000 */
.L_x_3590:
[----:B------:R-:W-:Y:S05]  /*2e20*/  BSYNC B2 ;  /* 0x0000000000027941 */ /* 0x000fea0003800000 */
.L_x_3577:
[-C--:B------:R-:W-:Y:S01]  /*2e30*/  FMUL.FTZ R19, R38, R5.reuse ;  /* 0x0000000526137220 */ /* 0x080fe20000410000 */
[C---:B------:R-:W-:Y:S01]  /*2e40*/  FMUL.FTZ R5, R36.reuse, R5 ;  /* 0x0000000524057220 */ /* 0x040fe20000410000 */
[----:B------:R-:W-:Y:S02]  /*2e50*/  BSSY B0, `(.L_x_3634) ;  /* 0x0000039000007945 */ /* 0x000fe40003800000 */
[-C--:B------:R-:W-:Y:S01]  /*2e60*/  FFMA.FTZ R19, R36, R3.reuse, R19 ;  /* 0x0000000324137223 */ /* 0x080fe20000010013 */
[----:B------:R-:W-:-:S04]  /*2e70*/  FFMA.FTZ R38, R38, R3, -R5 ;  /* 0x0000000326267223 */ /* 0x000fc80000010805 */
[----:B------:R-:W-:-:S13]  /*2e80*/  LOP3.LUT P0, R0, R19, 0x7fffffff, RZ, 0xc0, !PT ;  /* 0x7fffffff13007812 */ /* 0x000fda000780c0ff */
[----:B------:R-:W-:Y:S05]  /*2e90*/  @!P0 BRA `(.L_x_3635) ;  /* 0x0000000000c48947 */ /* 0x000fea0003800000 */
[----:B------:R-:W-:-:S13]  /*2ea0*/  LOP3.LUT P0, R2, R38, 0x7fffffff, RZ, 0xc0, !PT ;  /* 0x7fffffff26027812 */ /* 0x000fda000780c0ff */
[----:B------:R-:W-:Y:S05]  /*2eb0*/  @!P0 BRA `(.L_x_3636) ;  /* 0x0000000000ac8947 */ /* 0x000fea0003800000 */
[----:B------:R-:W-:-:S13]  /*2ec0*/  ISETP.GT.U32.AND P0, PT, R0, 0x7f7fffff, PT ;  /* 0x7f7fffff0000780c */ /* 0x000fda0003f04070 */
[----:B------:R-:W-:Y:S05]  /*2ed0*/  @P0 BRA `(.L_x_3637) ;  /* 0x00000000007c0947 */ /* 0x000fea0003800000 */
[----:B------:R-:W-:-:S04]  /*2ee0*/  IADD3 R0, R38, -0x42b17218, RZ ;  /* 0xbd4e8de826007810 */ /* 0x000fc80007ffe0ff */
[----:B------:R-:W-:-:S13]  /*2ef0*/  ISETP.GE.U32.AND P0, PT, R0, 0x8e8e5d, PT ;  /* 0x008e8e5d0000780c */ /* 0x000fda0003f06070 */
[----:B------:R-:W-:Y:S01]  /*2f00*/  @P0 FMUL.FTZ R0, R38, 1.4426950216293334961 ;  /* 0x3fb8aa3b26000820 */ /* 0x000fe20000410000 */
[----:B------:R-:W-:-:S04]  /*2f10*/  @P0 FMUL.RZ R4, R19, 0.15915493667125701904 ;  /* 0x3e22f98313040820 */ /* 0x000fc8000040c000 */
[----:B------:R-:W-:Y:S08]  /*2f20*/  @P0 MUFU.SIN R3, R4 ;  /* 0x0000000400030308 */ /* 0x000ff00000000400 */
[----:B------:R-:W0:Y:S08]  /*2f30*/  @P0 MUFU.EX2 R0, R0 ;  /* 0x0000000000000308 */ /* 0x000e300000000800 */
[----:B------:R-:W1:Y:S01]  /*2f40*/  @P0 MUFU.COS R5, R4 ;  /* 0x0000000400050308 */ /* 0x000e620000000000 */
[C---:B0-----:R-:W-:Y:S01]  /*2f50*/  @P0 FMUL.FTZ R3, R0.reuse, R3 ;  /* 0x0000000300030220 */ /* 0x041fe20000410000 */
[----:B-1----:R-:W-:Y:S01]  /*2f60*/  @P0 FMUL.FTZ R2, R0, R5 ;  /* 0x0000000500020220 */ /* 0x002fe20000410000 */
[----:B------:R-:W-:Y:S06]  /*2f70*/  @P0 BRA `(.L_x_3638) ;  /* 0x0000000000980947 */ /* 0x000fec0003800000 */
[----:B------:R-:W-:Y:S01]  /*2f80*/  FADD.FTZ R0, R38, -162.88958740234375 ;  /* 0xc322e3bc26007421 */ /* 0x000fe20000010000 */
[----:B------:R-:W-:-:S03]  /*2f90*/  FMUL.RZ R18, R19, 0.15915493667125701904 ;  /* 0x3e22f98313127820 */ /* 0x000fc6000040c000 */
[----:B------:R-:W-:Y:S01]  /*2fa0*/  FMUL.FTZ R0, R0, 1.4426950216293334961 ;  /* 0x3fb8aa3b00007820 */ /* 0x000fe20000410000 */
[----:B------:R-:W-:Y:S08]  /*2fb0*/  MUFU.SIN R19, R18 ;  /* 0x0000001200137308 */ /* 0x000ff00000000400 */
[----:B------:R-:W0:Y:S08]  /*2fc0*/  MUFU.EX2 R0, R0 ;  /* 0x0000000000007308 */ /* 0x000e300000000800 */
[----:B------:R-:W1:Y:S01]  /*2fd0*/  MUFU.COS R5, R18 ;  /* 0x0000001200057308 */ /* 0x000e620000000000 */
[----:B0-----:R-:W-:-:S02]  /*2fe0*/  LEA.HI R3, R0, 0xffffffed, RZ, 0x9 ;  /* 0xffffffed00037811 */ /* 0x001fc400078f48ff */
[----:B------:R-:W-:Y:S02]  /*2ff0*/  LOP3.LUT R2, R0, 0x7fffff, RZ, 0xc0, !PT ;  /* 0x007fffff00027812 */ /* 0x000fe400078ec0ff */
[----:B------:R-:W-:Y:S02]  /*3000*/  LEA.HI R4, R3, R3, RZ, 0x1 ;  /* 0x0000000303047211 */ /* 0x000fe400078f08ff */
[----:B------:R-:W-:Y:S02]  /*3010*/  LOP3.LUT R2, R2, 0x7f000000, RZ, 0xfc, !PT ;  /* 0x7f00000002027812 */ /* 0x000fe400078efcff */
[----:B------:R-:W-:-:S03]  /*3020*/  SHF.R.S32.HI R4, RZ, 0x1, R4 ;  /* 0x00000001ff047819 */ /* 0x000fc60000011404 */
[C---:B------:R-:W-:Y:S01]  /*3030*/  FMUL.FTZ R19, R2.reuse, R19 ;  /* 0x0000001302137220 */ /* 0x040fe20000410000 */
[----:B------:R-:W-:Y:S01]  /*3040*/  IADD3 R3, R3, -R4, RZ ;  /* 0x8000000403037210 */ /* 0x000fe20007ffe0ff */
[----:B-1----:R-:W-:Y:S01]  /*3050*/  FMUL.FTZ R5, R2, R5 ;  /* 0x0000000502057220 */ /* 0x002fe20000410000 */
[----:B------:R-:W-:Y:S02]  /*3060*/  LEA R4, R4, 0x3f800000, 0x17 ;  /* 0x3f80000004047811 */ /* 0x000fe400078eb8ff */
[----:B------:R-:W-:-:S03]  /*3070*/  LEA R2, R3, 0x3f800000, 0x17 ;  /* 0x3f80000003027811 */ /* 0x000fc600078eb8ff */
[C---:B------:R-:W-:Y:S01]  /*3080*/  FMUL.FTZ R19, R4.reuse, R19 ;  /* 0x0000001304137220 */ /* 0x040fe20000410000 */
[----:B------:R-:W-:-:S03]  /*3090*/  FMUL.FTZ R5, R4, R5 ;  /* 0x0000000504057220 */ /* 0x000fc60000410000 */
[C---:B------:R-:W-:Y:S01]  /*30a0*/  FMUL.FTZ R3, R2.reuse, R19 ;  /* 0x0000001302037220 */ /* 0x040fe20000410000 */
[----:B------:R-:W-:Y:S01]  /*30b0*/  FMUL.FTZ R2, R2, R5 ;  /* 0x0000000502027220 */ /* 0x000fe20000410000 */
[----:B------:R-:W-:Y:S06]  /*30c0*/  BRA `(.L_x_3638) ;  /* 0x0000000000447947 */ /* 0x000fec0003800000 */
.L_x_3637:
[----:B------:R-:W-:-:S13]  /*30d0*/  ISETP.NE.AND P0, PT, R2, 0x7f800000, PT ;  /* 0x7f8000000200780c */ /* 0x000fda0003f05270 */
[----:B------:R-:W-:-:S05]  /*30e0*/  @P0 FADD.FTZ R2, R19, -R19 ;  /* 0x8000001313020221 */ /* 0x000fca0000010000 */
[----:B------:R-:W-:Y:S01]  /*30f0*/  @P0 MOV R3, R2 ;  /* 0x0000000200030202 */ /* 0x000fe20000000f00 */
[----:B------:R-:W-:Y:S06]  /*3100*/  @P0 BRA `(.L_x_3638) ;  /* 0x0000000000340947 */ /* 0x000fec0003800000 */
[----:B------:R-:W-:Y:S02]  /*3110*/  ISETP.GE.AND P0, PT, R38, RZ, PT ;  /* 0x000000ff2600720c */ /* 0x000fe40003f06270 */
[----:B------:R-:W-:-:S11]  /*3120*/  CS2R R2, SRZ ;  /* 0x0000000000027805 */ /* 0x000fd6000001ff00 */
[----:B------:R-:W-:Y:S05]  /*3130*/  @!P0 BRA `(.L_x_3638) ;  /* 0x0000000000288947 */ /* 0x000fea0003800000 */
[----:B------:R-:W-:Y:S01]  /*3140*/  FADD.FTZ R3, R19, -R19 ;  /* 0x8000001313037221 */ /* 0x000fe20000010000 */
[----:B------:R-:W-:Y:S01]  /*3150*/  MOV R2, R38 ;  /* 0x0000002600027202 */ /* 0x000fe20000000f00 */
[----:B------:R-:W-:Y:S06]  /*3160*/  BRA `(.L_x_3638) ;  /* 0x00000000001c7947 */ /* 0x000fec0003800000 */
.L_x_3636:
[----:B------:R-:W-:-:S04]  /*3170*/  FMUL.RZ R19, R19, 0.15915493667125701904 ;  /* 0x3e22f98313137820 */ /* 0x000fc8000040c000 */
[----:B------:R1:W2:Y:S08]  /*3180*/  MUFU.SIN R3, R19 ;  /* 0x0000001300037308 */ /* 0x0002b00000000400 */
[----:B------:R1:W3:Y:S01]  /*3190*/  MUFU.COS R2, R19 ;  /* 0x0000001300027308 */ /* 0x0002e20000000000 */
[----:B------:R-:W-:Y:S05]  /*31a0*/  BRA `(.L_x_3638) ;  /* 0x00000000000c7947 */ /* 0x000fea0003800000 */
.L_x_3635:
[----:B------:R-:W-:Y:S01]  /*31b0*/  FMUL.FTZ R2, R38, 1.4426950216293334961 ;  /* 0x3fb8aa3b26027820 */ /* 0x000fe20000410000 */
[----:B------:R-:W-:-:S05]  /*31c0*/  MOV R3, R19 ;  /* 0x0000001300037202 */ /* 0x000fca0000000f00 */
[----:B------:R-:W0:Y:S02]  /*31d0*/  MUFU.EX2 R2, R2 ;  /* 0x0000000200027308 */ /* 0x000e240000000800 */
.L_x_3638:
[----:B------:R-:W-:Y:S05]  /*31e0*/  BSYNC B0 ;  /* 0x0000000000007941 */ /* 0x000fea0003800000 */
.L_x_3634:
[----:B-----5:R-:W-:Y:S01]  /*31f0*/  FSETP.NAN.FTZ.AND P0, PT, R16, R17, PT ;  /* 0x000000111000720b */ /* 0x020fe20003f18000 */
[----:B------:R-:W-:Y:S01]  /*3200*/  ULDC.64 UR18, c[0x0][0xe60] ;  /* 0x0003980000127ab9 */ /* 0x000fe20000000a00 */
[----:B------:R-:W-:Y:S01]  /*3210*/  BSSY B2, `(.L_x_3639) ;  /* 0x0000283000027945 */ /* 0x000fe20003800000 */
[C---:B------:R-:W-:Y:S01]  /*3220*/  FMUL.FTZ R5, R15.reuse, UR19 ;  /* 0x000000130f057c20 */ /* 0x040fe20008410000 */
[----:B------:R-:W-:Y:S01]  /*3230*/  FMUL.FTZ R0, R14, UR19 ;  /* 0x000000130e007c20 */ /* 0x000fe20008410000 */
[----:B------:R-:W-:Y:S02]  /*3240*/  FADD.FTZ R18, |R16|, -RZ ;  /* 0x800000ff10127221 */ /* 0x000fe40000010200 */
[----:B------:R-:W-:Y:S01]  /*3250*/  FFMA.FTZ R14, R14, UR18, -R5 ;  /* 0x000000120e0e7c23 */ /* 0x000fe20008010805 */
[----:B------:R-:W-:-:S05]  /*3260*/  FFMA.FTZ R15, R15, UR18, R0 ;  /* 0x000000120f0f7c23 */ /* 0x000fca0008010000 */
[----:B------:R-:W-:Y:S05]  /*3270*/  @P0 BRA `(.L_x_3640) ;  /* 0x0000002000f80947 */ /* 0x000fea0003800000 */
[----:B------:R-:W-:Y:S01]  /*3280*/  FADD.FTZ R5, |R17|, -RZ ;  /* 0x800000ff11057221 */ /* 0x000fe20000010200 */
[----:B------:R-:W-:-:S04]  /*3290*/  FSETP.GEU.FTZ.AND P2, PT, |R16|, |R17|, PT ;  /* 0x400000111000720b */ /* 0x000fc80003f5e200 */
[----:B------:R-:W-:Y:S02]  /*32a0*/  FSEL R4, R18, R5, !P2 ;  /* 0x0000000512047208 */ /* 0x000fe40005000000 */
[----:B-1----:R-:W-:Y:S02]  /*32b0*/  FSEL R19, R5, R18, !P2 ;  /* 0x0000001205137208 */ /* 0x002fe40005000000 */
        /* <DEDUP_REMOVED lines=15> */
[----:B------:R-:W-:Y:S01]  /*33b0*/  HFMA2.MMA R21, -RZ, RZ, 1.875, 0 ;  /* 0x3f800000ff157435 */ /* 0x000fe200000001ff */
        /* <DEDUP_REMOVED lines=12> */
[----:B------:R-:W-:-:S04]  /*3480*/  FFMA.FTZ R18, R18, 0.25, -R21 ;  /* 0x3e80000012127823 */ /* 0x000fc80000010815 */
[----:B------:R-:W-:Y:S01]  /*3490*/  FADD.FTZ R5, R5, R18 ;  /* 0x0000001205057221 */ /* 0x000fe20000010000 */
[----:B------:R-:W-:-:S03]  /*34a0*/  FMUL.FTZ R0, R0, 1.1920928955078125e-07 ;  /* 0x3400000000007820 */ /* 0x000fc60000410000 */
[C---:B------:R-:W-:Y:S02]  /*34b0*/  FFMA.FTZ R18, R5.reuse, -R22, 0.10546888411045074463 ;  /* 0x3dd8001205127423 */ /* 0x040fe40000010816 */
[----:B------:R-:W1:Y:S02]  /*34c0*/  MUFU.RCP R22, R19 ;  /* 0x0000001300167308 */ /* 0x000e640000001000 */
[----:B------:R-:W-:-:S04]  /*34d0*/  FFMA.FTZ R18, R5, R18, -0.13229703903198242188 ;  /* 0xbe0778e005127423 */ /* 0x000fc80000010012 */
[----:B------:R-:W-:-:S04]  /*34e0*/  FFMA.FTZ R18, R5, R18, 0.14491446316242218018 ;  /* 0x3e14647505127423 */ /* 0x000fc80000010012 */
[----:B------:R-:W-:-:S04]  /*34f0*/  FFMA.FTZ R18, R5, R18, -0.16641564667224884033 ;  /* 0xbe2a68dd05127423 */ /* 0x000fc80000010012 */
[----:B------:R-:W-:Y:S01]  /*3500*/  FFMA.FTZ R18, R5, R18, 0.19988867640495300293 ;  /* 0x3e4caf9e05127423 */ /* 0x000fe20000010012 */
[----:B-1----:R-:W-:-:S03]  /*3510*/  FFMA R21, -R19, R22, 1 ;  /* 0x3f80000013157423 */ /* 0x002fc60000000116 */
        /* <DEDUP_REMOVED lines=15> */
.L_x_3646:
[----:B------:R-:W-:Y:S05]  /*3610*/  BSYNC B0 ;  /* 0x0000000000007941 */ /* 0x000fea0003800000 */
.L_x_3645:
[----:B------:R-:W-:Y:S01]  /*3620*/  BSSY B3, `(.L_x_3647) ;  /* 0x0000007000037945 */ /* 0x000fe20003800000 */
[----:B------:R-:W-:-:S03]  /*3630*/  FFMA R0, R21, R22, R18 ;  /* 0x0000001615007223 */ /* 0x000fc60000000012 */
[----:B------:R-:W-:Y:S05]  /*3640*/  @!P0 BRA `(.L_x_3648) ;  /* 0x0000000000108947 */ /* 0x000fea0003800000 */
[----:B------:R-:W-:Y:S02]  /*3650*/  MOV R25, R4 ;  /* 0x0000000400197202 */ /* 0x000fe40000000f00 */
[----:B------:R-:W-:Y:S02]  /*3660*/  MOV R0, R19 ;  /* 0x0000001300007202 */ /* 0x000fe40000000f00 */
[----:B------:R-:W-:-:S07]  /*3670*/  MOV R22, 0x3690 ;  /* 0x0000369000167802 */ /* 0x000fce0000000f00 */
[----:B0-23--:R-:W-:Y:S05]  /*3680*/  CALL.REL.NOINC `($__internal_0_$__cuda_sm3x_div_rn_ftz_f32_slowpath) ;  /* 0x0000013400007944 */ /* 0x00dfea0003c00000 */
.L_x_3648:
[----:B------:R-:W-:Y:S05]  /*3690*/  BSYNC B3 ;  /* 0x0000000000037941 */ /* 0x000fea0003800000 */
.L_x_3647:
        /* <DEDUP_REMOVED lines=18> */
.L_x_3650:
[----:B------:R-:W-:Y:S02]  /*37c0*/  ISETP.GE.AND P0, PT, R16, RZ, PT ;  /* 0x000000ff1000720c */ /* 0x000fe40003f06270 */
[----:B------:R-:W-:-:S11]  /*37d0*/  MOV R21, 0x3fd774eb ;  /* 0x3fd774eb00157802 */ /* 0x000fd60000000f00 */
[----:B------:R-:W-:-:S04]  /*37e0*/  @P0 FFMA.FTZ R0, R21, 0.93318945169448852539, -R0 ;  /* 0x3f6ee58115000823 */ /* 0x000fc80000010800 */
[----:B------:R-:W-:-:S07]  /*37f0*/  @!P0 FFMA.FTZ R0, R21, 0.93318945169448852539, R0 ;  /* 0x3f6ee58115008823 */ /* 0x000fce0000010000 */
.L_x_3651:
[----:B------:R-:W-:Y:S05]  /*3800*/  BSYNC B0 ;  /* 0x0000000000007941 */ /* 0x000fea0003800000 */
.L_x_3649:
[C---:B------:R-:W-:Y:S01]  /*3810*/  FSETP.NEU.FTZ.AND P0, PT, |R16|.reuse, |R17|, PT ;  /* 0x400000111000720b */ /* 0x040fe20003f1d200 */
[----:B------:R-:W-:Y:S01]  /*3820*/  HFMA2.MMA R4, -RZ, RZ, 2.04296875, -15.78125 ;  /* 0x4016cbe4ff047435 */ /* 0x000fe200000001ff */
[----:B------:R-:W-:Y:S01]  /*3830*/  FSETP.NEU.FTZ.AND P1, PT, R19, RZ, PT ;  /* 0x000000ff1300720b */ /* 0x000fe20003f3d000 */
[----:B------:R-:W-:Y:S01]  /*3840*/  FMUL.FTZ R5, R5, 0.5 ;  /* 0x3f00000005057820 */ /* 0x000fe20000410000 */
[C---:B------:R-:W-:Y:S01]  /*3850*/  ISETP.GE.AND P2, PT, R16.reuse, RZ, PT ;  /* 0x000000ff1000720c */ /* 0x040fe20003f46270 */
[----:B------:R-:W-:-:S08]  /*3860*/  FADD.FTZ R16, |R16|, |R17| ;  /* 0x4000001110107221 */ /* 0x000fd00000010200 */
[----:B------:R-:W-:Y:S02]  /*3870*/  @!P0 FSEL R0, R4, 0.78539818525314331055, !P2 ;  /* 0x3f490fdb04008808 */ /* 0x000fe40005000000 */
[----:B------:R-:W-:Y:S02]  /*3880*/  @!P1 FSEL R0, RZ, 3.1415927410125732422, P2 ;  /* 0x40490fdbff009808 */ /* 0x000fe40001000000 */
[----:B------:R-:W-:Y:S02]  /*3890*/  FSETP.GTU.FTZ.AND P0, PT, |R16|, +INF , PT ;  /* 0x7f8000001000780b */ /* 0x000fe40003f1c200 */
[----:B------:R-:W-:-:S04]  /*38a0*/  LOP3.LUT R17, R0, 0x80000000, R17, 0xb8, !PT ;  /* 0x8000000000117812 */ /* 0x000fc800078eb811 */
[----:B------:R-:W-:Y:S01]  /*38b0*/  FSEL R0, R16, R17, P0 ;  /* 0x0000001110007208 */ /* 0x000fe20000000000 */
[----:B------:R-:W-:Y:S06]  /*38c0*/  BRA `(.L_x_3652) ;  /* 0x00000020005c7947 */ /* 0x000fec0003800000 */
.L_x_3644:
[----:B------:R-:W-:-:S04]  /*38d0*/  FMUL.FTZ R18, R4, R4 ;  /* 0x0000000404127220 */ /* 0x000fc80000410000 */
[----:B------:R-:W-:-:S05]  /*38e0*/  FFMA.FTZ R18, R19, R19, R18 ;  /* 0x0000001313127223 */ /* 0x000fca0000010012 */
[----:B------:R-:W-:-:S13]  /*38f0*/  FSETP.GTU.FTZ.AND P0, PT, R18, 0.69999998807907104492, PT ;  /* 0x3f3333331200780b */ /* 0x000fda0003f1c000 */
[----:B------:R-:W-:Y:S05]  /*3900*/  @P0 BRA `(.L_x_3653) ;  /* 0x0000000000c80947 */ /* 0x000fea0003800000 */
[----:B------:R-:W1:Y:S01]  /*3910*/  MUFU.RCP R0, R19 ;  /* 0x0000001300007308 */ /* 0x000e620000001000 */
[----:B------:R-:W-:Y:S07]  /*3920*/  BSSY B3, `(.L_x_3654) ;  /* 0x000000c000037945 */ /* 0x000fee0003800000 */
[----:B------:R-:W4:Y:S01]  /*3930*/  FCHK P0, R4, R19 ;  /* 0x0000001304007302 */ /* 0x000f220000000000 */
[----:B-1----:R-:W-:-:S04]  /*3940*/  FFMA R5, -R19, R0, 1 ;  /* 0x3f80000013057423 */ /* 0x002fc80000000100 */
[----:B------:R-:W-:-:S04]  /*3950*/  FFMA R5, R0, R5, R0 ;  /* 0x0000000500057223 */ /* 0x000fc80000000000 */
[----:B------:R-:W-:-:S04]  /*3960*/  FFMA R0, R4, R5, RZ ;  /* 0x0000000504007223 */ /* 0x000fc800000000ff */
[----:B------:R-:W-:-:S04]  /*3970*/  FFMA R21, -R19, R0, R4 ;  /* 0x0000000013157223 */ /* 0x000fc80000000104 */
[----:B------:R-:W-:Y:S01]  /*3980*/  FFMA R0, R5, R21, R0 ;  /* 0x0000001505007223 */ /* 0x000fe20000000000 */
[----:B----4-:R-:W-:Y:S06]  /*3990*/  @!P0 BRA `(.L_x_3655) ;  /* 0x0000000000108947 */ /* 0x010fec0003800000 */
[----:B------:R-:W-:Y:S02]  /*39a0*/  MOV R25, R4 ;  /* 0x0000000400197202 */ /* 0x000fe40000000f00 */
[----:B------:R-:W-:Y:S02]  /*39b0*/  MOV R0, R19 ;  /* 0x0000001300007202 */ /* 0x000fe40000000f00 */
[----:B------:R-:W-:-:S07]  /*39c0*/  MOV R22, 0x39e0 ;  /* 0x000039e000167802 */ /* 0x000fce0000000f00 */
[----:B0-23--:R-:W-:Y:S05]  /*39d0*/  CALL.REL.NOINC `($__internal_0_$__cuda_sm3x_div_rn_ftz_f32_slowpath) ;  /* 0x00000130002c7944 */ /* 0x00dfea0003c00000 */
.L_x_3655:
[----:B------:R-:W-:Y:S05]  /*39e0*/  BSYNC B3 ;  /* 0x0000000000037941 */ /* 0x000fea0003800000 */
.L_x_3654:
        /* <DEDUP_REMOVED lines=18> */
.L_x_3657:
[----:B------:R-:W-:Y:S02]  /*3b10*/  ISETP.GE.AND P0, PT, R16, RZ, PT ;  /* 0x000000ff1000720c */ /* 0x000fe40003f06270 */
[----:B------:R-:W-:-:S11]  /*3b20*/  MOV R5, 0x3fd774eb ;  /* 0x3fd774eb00057802 */ /* 0x000fd60000000f00 */
[----:B------:R-:W-:-:S04]  /*3b30*/  @P0 FFMA.FTZ R0, R5, 0.93318945169448852539, -R0 ;  /* 0x3f6ee58105000823 */ /* 0x000fc80000010800 */
[----:B------:R-:W-:-:S07]  /*3b40*/  @!P0 FFMA.FTZ R0, R5, 0.93318945169448852539, R0 ;  /* 0x3f6ee58105008823 */ /* 0x000fce0000010000 */
.L_x_3658:
[----:B------:R-:W-:Y:S05]  /*3b50*/  BSYNC B0 ;  /* 0x0000000000007941 */ /* 0x000fea0003800000 */
.L_x_3656:
[C---:B------:R-:W-:Y:S01]  /*3b60*/  FSETP.NEU.FTZ.AND P1, PT, |R16|.reuse, |R17|, PT ;  /* 0x400000111000720b */ /* 0x040fe20003f3d200 */
[----:B------:R-:W-:Y:S01]  /*3b70*/  HFMA2.MMA R4, -RZ, RZ, 2.04296875, -15.78125 ;  /* 0x4016cbe4ff047435 */ /* 0x000fe200000001ff */
[----:B------:R-:W-:Y:S01]  /*3b80*/  FSETP.NEU.FTZ.AND P2, PT, R19, RZ, PT ;  /* 0x000000ff1300720b */ /* 0x000fe20003f5d000 */
[----:B------:R-:W1:Y:S01]  /*3b90*/  MUFU.LG2 R5, R18 ;  /* 0x0000001200057308 */ /* 0x000e620000000c00 */
[C---:B------:R-:W-:Y:S01]  /*3ba0*/  ISETP.GE.AND P0, PT, R16.reuse, RZ, PT ;  /* 0x000000ff1000720c */ /* 0x040fe20003f06270 */
[----:B------:R-:W-:-:S08]  /*3bb0*/  FADD.FTZ R19, |R16|, |R17| ;  /* 0x4000001110137221 */ /* 0x000fd00000010200 */
[----:B------:R-:W-:Y:S02]  /*3bc0*/  @!P1 FSEL R0, R4, 0.78539818525314331055, !P0 ;  /* 0x3f490fdb04009808 */ /* 0x000fe40004000000 */
[----:B------:R-:W-:Y:S02]  /*3bd0*/  @!P2 FSEL R0, RZ, 3.1415927410125732422, P0 ;  /* 0x40490fdbff00a808 */ /* 0x000fe40000000000 */
[----:B------:R-:W-:Y:S02]  /*3be0*/  FSETP.GTU.FTZ.AND P0, PT, |R19|, +INF , PT ;  /* 0x7f8000001300780b */ /* 0x000fe40003f1c200 */
[----:B------:R-:W-:Y:S01]  /*3bf0*/  LOP3.LUT R0, R0, 0x80000000, R17, 0xb8, !PT ;  /* 0x8000000000007812 */ /* 0x000fe200078eb811 */
[----:B-1----:R-:W-:-:S03]  /*3c00*/  FMUL.FTZ.D2 R5, R5, 0.69314718246459960938 ;  /* 0x3f31721805057820 */ /* 0x002fc60000310000 */
[----:B------:R-:W-:Y:S01]  /*3c10*/  FSEL R0, R19, R0, P0 ;  /* 0x0000000013007208 */ /* 0x000fe20000000000 */
[----:B------:R-:W-:Y:S06]  /*3c20*/  BRA `(.L_x_3652) ;  /* 0x0000001c00847947 */ /* 0x000fec0003800000 */
.L_x_3653:
        /* <DEDUP_REMOVED lines=25> */
.L_x_3660:
        /* <DEDUP_REMOVED lines=40> */
.L_x_3659:
        /* <DEDUP_REMOVED lines=48> */
.L_x_3662:
[----:B------:R-:W-:Y:S05]  /*4340*/  BSYNC B0 ;  /* 0x0000000000007941 */ /* 0x000fea0003800000 */
.L_x_3661:
[----:B------:R-:W-:Y:S01]  /*4350*/  BSSY B3, `(.L_x_3663) ;  /* 0x0000007000037945 */ /* 0x000fe20003800000 */
[----:B------:R-:W-:-:S03]  /*4360*/  FFMA R0, R23, R22, R18 ;  /* 0x0000001617007223 */ /* 0x000fc60000000012 */
[----:B------:R-:W-:Y:S05]  /*4370*/  @!P0 BRA `(.L_x_3664) ;  /* 0x0000000000108947 */ /* 0x000fea0003800000 */
[----:B------:R-:W-:Y:S02]  /*4380*/  MOV R25, R4 ;  /* 0x0000000400197202 */ /* 0x000fe40000000f00 */
[----:B------:R-:W-:Y:S02]  /*4390*/  MOV R0, R19 ;  /* 0x0000001300007202 */ /* 0x000fe40000000f00 */
[----:B------:R-:W-:-:S07]  /*43a0*/  MOV R22, 0x43c0 ;  /* 0x000043c000167802 */ /* 0x000fce0000000f00 */
[----:B0-23--:R-:W-:Y:S05]  /*43b0*/  CALL.REL.NOINC `($__internal_0_$__cuda_sm3x_div_rn_ftz_f32_slowpath) ;  /* 0x0000012400b47944 */ /* 0x00dfea0003c00000 */
.L_x_3664:
[----:B------:R-:W-:Y:S05]  /*43c0*/  BSYNC B3 ;  /* 0x0000000000037941 */ /* 0x000fea0003800000 */
.L_x_3663:
        /* <DEDUP_REMOVED lines=18> */
.L_x_3666:
[----:B------:R-:W-:Y:S02]  /*44f0*/  ISETP.GE.AND P0, PT, R16, RZ, PT ;  /* 0x000000ff1000720c */ /* 0x000fe40003f06270 */
[----:B------:R-:W-:-:S11]  /*4500*/  MOV R21, 0x3fd774eb ;  /* 0x3fd774eb00157802 */ /* 0x000fd60000000f00 */
[----:B------:R-:W-:-:S04]  /*4510*/  @P0 FFMA.FTZ R0, R21, 0.93318945169448852539, -R0 ;  /* 0x3f6ee58115000823 */ /* 0x000fc80000010800 */
[----:B------:R-:W-:-:S07]  /*4520*/  @!P0 FFMA.FTZ R0, R21, 0.93318945169448852539, R0 ;  /* 0x3f6ee58115008823 */ /* 0x000fce0000010000 */
.L_x_3667:
[----:B------:R-:W-:Y:S05]  /*4530*/  BSYNC B0 ;  /* 0x0000000000007941 */ /* 0x000fea0003800000 */
.L_x_3665:
        /* <DEDUP_REMOVED lines=12> */
.L_x_3643:
        /* <DEDUP_REMOVED lines=13> */
.L_x_3669:
[----:B------:R-:W-:Y:S05]  /*46d0*/  BSYNC B3 ;  /* 0x0000000000037941 */ /* 0x000fea0003800000 */
.L_x_3668:
        /* <DEDUP_REMOVED lines=18> */
.L_x_3671:
[----:B------:R-:W-:Y:S02]  /*4800*/  ISETP.GE.AND P0, PT, R16, RZ, PT ;  /* 0x000000ff1000720c */ /* 0x000fe40003f06270 */
[----:B------:R-:W-:-:S11]  /*4810*/  MOV R21, 0x3fd774eb ;  /* 0x3fd774eb00157802 */ /* 0x000fd60000000f00 */
[----:B------:R-:W-:-:S04]  /*4820*/  @P0 FFMA.FTZ R0, R21, 0.93318945169448852539, -R0 ;  /* 0x3f6ee58115000823 */ /* 0x000fc80000010800 */
[----:B------:R-:W-:-:S07]  /*4830*/  @!P0 FFMA.FTZ R0, R21, 0.93318945169448852539, R0 ;  /* 0x3f6ee58115008823 */ /* 0x000fce0000010000 */
.L_x_3672:
[----:B------:R-:W-:Y:S05]  /*4840*/  BSYNC B0 ;  /* 0x0000000000007941 */ /* 0x000fea0003800000 */
.L_x_3670:
        /* <DEDUP_REMOVED lines=13> */
[----:B------:R-:W1:Y:S02]  /*4920*/  MUFU.SQRT R18, R23 ;  /* 0x0000001700127308 */ /* 0x000e640000002000 */
[----:B-1----:R-:W-:Y:S01]  /*4930*/  @P1 FMUL.FTZ R4, R21, R18 ;  /* 0x0000001215041220 */ /* 0x002fe20000410000 */
[----:B------:R-:W-:-:S04]  /*4940*/  FSETP.NEU.FTZ.AND P1, PT, R19, RZ, PT ;  /* 0x000000ff1300720b */ /* 0x000fc80003f3d000 */
[----:B------:R-:W-:Y:S02]  /*4950*/  FSEL R4, R4, +INF , P2 ;  /* 0x7f80000004047808 */ /* 0x000fe40001000000 */
[----:B------:R-:W-:-:S04]  /*4960*/  ISETP.GE.AND P2, PT, R16, RZ, PT ;  /* 0x000000ff1000720c */ /* 0x000fc80003f46270 */
[----:B------:R-:W1:Y:S01]  /*4970*/  MUFU.LG2 R4, R4 ;  /* 0x0000000400047308 */ /* 0x000e620000000c00 */
[----:B------:R-:W-:Y:S01]  /*4980*/  @!P0 FSEL R0, R5, 0.78539818525314331055, !P2 ;  /* 0x3f490fdb05008808 */ /* 0x000fe20005000000 */
[----:B------:R-:W-:Y:S01]  /*4990*/  FADD.FTZ R5, |R16|, |R17| ;  /* 0x4000001110057221 */ /* 0x000fe20000010200 */
[----:B------:R-:W-:-:S04]  /*49a0*/  @!P1 FSEL R0, RZ, 3.1415927410125732422, P2 ;  /* 0x40490fdbff009808 */ /* 0x000fc80001000000 */
[----:B------:R-:W-:Y:S02]  /*49b0*/  FSETP.GTU.FTZ.AND P0, PT, |R5|, +INF , PT ;  /* 0x7f8000000500780b */ /* 0x000fe40003f1c200 */
[----:B------:R-:W-:-:S04]  /*49c0*/  LOP3.LUT R0, R0, 0x80000000, R17, 0xb8, !PT ;  /* 0x8000000000007812 */ /* 0x000fc800078eb811 */
[----:B------:R-:W-:Y:S01]  /*49d0*/  FSEL R0, R5, R0, P0 ;  /* 0x0000000005007208 */ /* 0x000fe20000000000 */
[----:B-1----:R-:W-:Y:S01]  /*49e0*/  FMUL.FTZ R5, R4, 0.69314718246459960938 ;  /* 0x3f31721804057820 */ /* 0x002fe20000410000 */
[----:B------:R-:W-:Y:S06]  /*49f0*/  BRA `(.L_x_3652) ;  /* 0x0000001000107947 */ /* 0x000fec0003800000 */
.L_x_3642:
[----:B------:R-:W-:-:S13]  /*4a00*/  FSETP.GEU.FTZ.AND P0, PT, R4, 9.999999682655225389e-20, PT ;  /* 0x1fec1e4a0400780b */ /* 0x000fda0003f1e000 */
[----:B------:R-:W-:Y:S05]  /*4a10*/  @!P0 BRA `(.L_x_3673) ;  /* 0x00000004003c8947 */ /* 0x000fea0003800000 */
[----:B------:R-:W-:Y:S01]  /*4a20*/  FMUL.FTZ R23, R4, R4 ;  /* 0x0000000404177220 */ /* 0x000fe20000410000 */
[----:B------:R-:W-:Y:S01]  /*4a30*/  MOV R19, 0x3e800000 ;  /* 0x3e80000000137802 */ /* 0x000fe20000000f00 */
[----:B------:R1:W4:Y:S01]  /*4a40*/  FCHK P0, R4, 1 ;  /* 0x3f80000004007902 */ /* 0x0003220000000000 */
[----:B------:R-:W-:Y:S01]  /*4a50*/  MOV R21, 0x3f800000 ;  /* 0x3f80000000157802 */ /* 0x000fe20000000f00 */
[C---:B------:R-:W-:Y:S01]  /*4a60*/  FADD.FTZ.RZ R0, R23.reuse, 1 ;  /* 0x3f80000017007421 */ /* 0x040fe2000001c000 */
[----:B------:R-:W-:Y:S01]  /*4a70*/  ISETP.GE.U32.AND P1, PT, R23, 0x7f800000, PT ;  /* 0x7f8000001700780c */ /* 0x000fe20003f26070 */
[----:B------:R-:W-:Y:S02]  /*4a80*/  BSSY B0, `(.L_x_3674) ;  /* 0x000001f000007945 */ /* 0x000fe40003800000 */
[----:B------:R-:W-:Y:S01]  /*4a90*/  FFMA R22, R21, -1, R21 ;  /* 0xbf80000015167823 */ /* 0x000fe20000000015 */
[----:B------:R-:W-:-:S04]  /*4aa0*/  IADD3 R0, R0, -0x3f400000, RZ ;  /* 0xc0c0000000007810 */ /* 0x000fc80007ffe0ff */
[----:B------:R-:W-:-:S04]  /*4ab0*/  LOP3.LUT R0, R0, 0xff800000, RZ, 0xc0, !PT ;  /* 0xff80000000007812 */ /* 0x000fc800078ec0ff */
[----:B------:R-:W-:Y:S02]  /*4ac0*/  IADD3 R18, -R0, 0x40800000, RZ ;  /* 0x4080000000127810 */ /* 0x000fe40007ffe1ff */
[-C--:B------:R-:W-:Y:S02]  /*4ad0*/  IADD3 R5, R23, -R0.reuse, RZ ;  /* 0x8000000017057210 */ /* 0x080fe40007ffe0ff */
[----:B------:R-:W-:Y:S01]  /*4ae0*/  I2FP.F32.S32 R0, R0 ;  /* 0x0000000000007245 */ /* 0x000fe20000201400 */
[----:B------:R-:W-:Y:S01]  /*4af0*/  FFMA.FTZ R18, R18, R19, -1 ;  /* 0xbf80000012127423 */ /* 0x000fe20000010013 */
[----:B------:R-:W-:-:S03]  /*4b00*/  HFMA2.MMA R19, -RZ, RZ, 1.3056640625, -1.8671875 ;  /* 0x3d39bf78ff137435 */ /* 0x000fc600000001ff */
[----:B------:R-:W-:Y:S01]  /*4b10*/  FADD.FTZ R18, R5, R18 ;  /* 0x0000001205127221 */ /* 0x000fe20000010000 */
[----:B------:R-:W-:-:S06]  /*4b20*/  FMUL.FTZ R0, R0, 1.1920928955078125e-07 ;  /* 0x3400000000007820 */ /* 0x000fcc0000410000 */
[----:B------:R-:W-:-:S04]  /*4b30*/  FFMA.FTZ R5, R18, -R19, 0.10546888411045074463 ;  /* 0x3dd8001212057423 */ /* 0x000fc80000010813 */
[----:B------:R-:W-:-:S04]  /*4b40*/  FFMA.FTZ R5, R18, R5, -0.13229703903198242188 ;  /* 0xbe0778e012057423 */ /* 0x000fc80000010005 */
[----:B------:R-:W-:-:S04]  /*4b50*/  FFMA.FTZ R5, R18, R5, 0.14491446316242218018 ;  /* 0x3e14647512057423 */ /* 0x000fc80000010005 */
[----:B------:R-:W-:-:S04]  /*4b60*/  FFMA.FTZ R5, R18, R5, -0.16641564667224884033 ;  /* 0xbe2a68dd12057423 */ /* 0x000fc80000010005 */
[----:B------:R-:W-:-:S04]  /*4b70*/  FFMA.FTZ R5, R18, R5, 0.19988867640495300293 ;  /* 0x3e4caf9e12057423 */ /* 0x000fc80000010005 */
[----:B------:R-:W-:-:S04]  /*4b80*/  FFMA.FTZ R5, R18, R5, -0.25000196695327758789 ;  /* 0xbe80004212057423 */ /* 0x000fc80000010005 */
[----:B------:R-:W-:-:S04]  /*4b90*/  FFMA.FTZ R5, R18, R5, 0.33333510160446166992 ;  /* 0x3eaaaae612057423 */ /* 0x000fc80000010005 */
[----:B------:R-:W-:Y:S01]  /*4ba0*/  FFMA.FTZ R19, R18, R5, -0.5 ;  /* 0xbf00000012137423 */ /* 0x000fe20000010005 */
[----:B------:R-:W-:-:S03]  /*4bb0*/  FFMA R5, R22, R21, 1 ;  /* 0x3f80000016057423 */ /* 0x000fc60000000015 */
[----:B------:R-:W-:Y:S01]  /*4bc0*/  FMUL.FTZ R19, R18, R19 ;  /* 0x0000001312137220 */ /* 0x000fe20000410000 */
[----:B------:R-:W-:-:S03]  /*4bd0*/  FFMA R21, R5, R4, RZ ;  /* 0x0000000405157223 */ /* 0x000fc600000000ff */
[----:B------:R-:W-:Y:S01]  /*4be0*/  FFMA.FTZ R19, R18, R19, R18 ;  /* 0x0000001312137223 */ /* 0x000fe20000010012 */
[----:B------:R-:W-:-:S03]  /*4bf0*/  FFMA R22, R21, -1, R4 ;  /* 0xbf80000015167823 */ /* 0x000fc60000000004 */
[----:B------:R-:W-:Y:S01]  /*4c00*/  FFMA.FTZ R18, R0, 0.69314718246459960938, R19 ;  /* 0x3f31721800127823 */ /* 0x000fe20000010013 */
[----:B-1--4-:R-:W-:Y:S06]  /*4c10*/  @!P1 BRA `(.L_x_3675) ;  /* 0x0000000000149947 */ /* 0x012fec0003800000 */
[----:B------:R-:W-:-:S13]  /*4c20*/  ISETP.GE.AND P1, PT, R23, -0x407fffff, PT ;  /* 0xbf8000011700780c */ /* 0x000fda0003f26270 */
[----:B------:R-:W-:-:S05]  /*4c30*/  @P1 MOV R0, 0x7f800000 ;  /* 0x7f80000000001802 */ /* 0x000fca0000000f00 */
[C---:B------:R-:W-:Y:S01]  /*4c40*/  @P1 FFMA.FTZ R18, R23.reuse, R0, +INF ;  /* 0x7f80000017121423 */ /* 0x040fe20000010000 */
[----:B------:R-:W-:-:S04]  /*4c50*/  FSETP.NEU.FTZ.AND P1, PT, R23, RZ, PT ;  /* 0x000000ff1700720b */ /* 0x000fc80003f3d000 */
[----:B------:R-:W-:-:S09]  /*4c60*/  FSEL R18, R18, -RZ, P1 ;  /* 0x800000ff12127208 */ /* 0x000fd20000800000 */
.L_x_3675:
[----:B------:R-:W-:Y:S05]  /*4c70*/  BSYNC B0 ;  /* 0x0000000000007941 */ /* 0x000fea0003800000 */
.L_x_3674:
[----:B------:R-:W-:Y:S01]  /*4c80*/  BSSY B3, `(.L_x_3676) ;  /* 0x0000007000037945 */ /* 0x000fe20003800000 */
[----:B------:R-:W-:-:S03]  /*4c90*/  FFMA R0, R5, R22, R21 ;  /* 0x0000001605007223 */ /* 0x000fc60000000015 */
[----:B------:R-:W-:Y:S05]  /*4ca0*/  @!P0 BRA `(.L_x_3677) ;  /* 0x0000000000108947 */ /* 0x000fea0003800000 */
[----:B------:R-:W-:Y:S01]  /*4cb0*/  HFMA2.MMA R0, -RZ, RZ, 1.875, 0 ;  /* 0x3f800000ff007435 */ /* 0x000fe200000001ff */
[----:B------:R-:W-:Y:S02]  /*4cc0*/  MOV R25, R4 ;  /* 0x0000000400197202 */ /* 0x000fe40000000f00 */
[----:B------:R-:W-:-:S08]  /*4cd0*/  MOV R22, 0x4cf0 ;  /* 0x00004cf000167802 */ /* 0x000fd00000000f00 */
[----:B0-23--:R-:W-:Y:S05]  /*4ce0*/  CALL.REL.NOINC `($__internal_0_$__cuda_sm3x_div_rn_ftz_f32_slowpath) ;  /* 0x0000011c00687944 */ /* 0x00dfea0003c00000 */
.L_x_3677:
[----:B------:R-:W-:Y:S05]  /*4cf0*/  BSYNC B3 ;  /* 0x0000000000037941 */ /* 0x000fea0003800000 */
.L_x_3676:
        /* <DEDUP_REMOVED lines=18> */
.L_x_3679:
[----:B------:R-:W-:Y:S02]  /*4e20*/  ISETP.GE.AND P0, PT, R16, RZ, PT ;  /* 0x000000ff1000720c */ /* 0x000fe40003f06270 */
[----:B------:R-:W-:-:S11]  /*4e30*/  MOV R5, 0x3fd774eb ;  /* 0x3fd774eb00057802 */ /* 0x000fd60000000f00 */
[----:B------:R-:W-:-:S04]  /*4e40*/  @P0 FFMA.FTZ R0, R5, 0.93318945169448852539, -R0 ;  /* 0x3f6ee58105000823 */ /* 0x000fc80000010800 */
[----:B------:R-:W-:-:S07]  /*4e50*/  @!P0 FFMA.FTZ R0, R5, 0.93318945169448852539, R0 ;  /* 0x3f6ee58105008823 */ /* 0x000fce0000010000 */
.L_x_3680:
[----:B------:R-:W-:Y:S05]  /*4e60*/  BSYNC B0 ;  /* 0x0000000000007941 */ /* 0x000fea0003800000 */
.L_x_3678:
        /* <DEDUP_REMOVED lines=10> */
.L_x_3673:
[----:B------:R-:W-:Y:S01]  /*4f10*/  MOV R5, 0x3f800000 ;  /* 0x3f80000000057802 */ /* 0x000fe20000000f00 */
[----:B------:R-:W1:Y:S01]  /*4f20*/  FCHK P0, R4, 1 ;  /* 0x3f80000004007902 */ /* 0x000e620000000000 */
[----:B------:R-:W-:Y:S03]  /*4f30*/  BSSY B3, `(.L_x_3681) ;  /* 0x000000b000037945 */ /* 0x000fe60003800000 */
[----:B------:R-:W-:-:S04]  /*4f40*/  FFMA R0, R5, -R5, 1 ;  /* 0x3f80000005007423 */ /* 0x000fc80000000805 */
[----:B------:R-:W-:-:S04]  /*4f50*/  FFMA R5, R0, R5, 1 ;  /* 0x3f80000000057423 */ /* 0x000fc80000000005 */
[----:B------:R-:W-:-:S04]  /*4f60*/  FFMA R19, R5, R4, RZ ;  /* 0x0000000405137223 */ /* 0x000fc800000000ff */
[----:B------:R-:W-:-:S04]  /*4f70*/  FFMA R0, R19, -1, R4 ;  /* 0xbf80000013007823 */ /* 0x000fc80000000004 */
[----:B------:R-:W-:Y:S01]  /*4f80*/  FFMA R0, R5, R0, R19 ;  /* 0x0000000005007223 */ /* 0x000fe20000000013 */
[----:B-1----:R-:W-:Y:S06]  /*4f90*/  @!P0 BRA `(.L_x_3682) ;  /* 0x0000000000108947 */ /* 0x002fec0003800000 */
[----:B------:R-:W-:Y:S01]  /*4fa0*/  HFMA2.MMA R0, -RZ, RZ, 1.875, 0 ;  /* 0x3f800000ff007435 */ /* 0x000fe200000001ff */
[----:B------:R-:W-:Y:S02]  /*4fb0*/  MOV R25, R4 ;  /* 0x0000000400197202 */ /* 0x000fe40000000f00 */
[----:B------:R-:W-:-:S08]  /*4fc0*/  MOV R22, 0x4fe0 ;  /* 0x00004fe000167802 */ /* 0x000fd00000000f00 */
[----:B0-23--:R-:W-:Y:S05]  /*4fd0*/  CALL.REL.NOINC `($__internal_0_$__cuda_sm3x_div_rn_ftz_f32_slowpath) ;  /* 0x0000011800ac7944 */ /* 0x00dfea0003c00000 */
.L_x_3682:
[----:B------:R-:W-:Y:S05]  /*4fe0*/  BSYNC B3 ;  /* 0x0000000000037941 */ /* 0x000fea0003800000 */
.L_x_3681:
        /* <DEDUP_REMOVED lines=18> */
.L_x_3684:
[----:B------:R-:W-:Y:S02]  /*5110*/  ISETP.GE.AND P0, PT, R16, RZ, PT ;  /* 0x000000ff1000720c */ /* 0x000fe40003f06270 */
[----:B------:R-:W-:-:S11]  /*5120*/  MOV R5, 0x3fd774eb ;  /* 0x3fd774eb00057802 */ /* 0x000fd60000000f00 */
[----:B------:R-:W-:-:S04]  /*5130*/  @P0 FFMA.FTZ R0, R5, 0.93318945169448852539, -R0 ;  /* 0x3f6ee58105000823 */ /* 0x000fc80000010800 */
[----:B------:R-:W-:-:S07]  /*5140*/  @!P0 FFMA.FTZ R0, R5, 0.93318945169448852539, R0 ;  /* 0x3f6ee58105008823 */ /* 0x000fce0000010000 */
.L_x_3685:
[----:B------:R-:W-:Y:S05]  /*5150*/  BSYNC B0 ;  /* 0x0000000000007941 */ /* 0x000fea0003800000 */
.L_x_3683:
        /* <DEDUP_REMOVED lines=11> */
.L_x_3641:
[----:B------:R-:W-:Y:S01]  /*5210*/  FMUL.FTZ R0, R16, 0.36787945032119750977 ;  /* 0x3ebc5ab210007820 */ /* 0x000fe20000410000 */
[----:B------:R-:W-:Y:S01]  /*5220*/  FMUL.FTZ R5, R17, 0.36787945032119750977 ;  /* 0x3ebc5ab211057820 */ /* 0x000fe20000410000 */
[----:B------:R-:W1:Y:S01]  /*5230*/  MUFU.RCP R24, R19 ;  /* 0x0000001300187308 */ /* 0x000e620000001000 */
        /* <DEDUP_REMOVED lines=13> */
[----:B-1----:R-:W-:-:S05]  /*5310*/  FFMA R5, -R19, R24, 1 ;  /* 0x3f80000013057423 */ /* 0x002fca0000000118 */
[----:B------:R-:W1:Y:S02]  /*5320*/  MUFU.SQRT R22, R22 ;  /* 0x0000001600167308 */ /* 0x000e640000002000 */
[----:B-1----:R-:W-:Y:S01]  /*5330*/  @P0 FMUL.FTZ R18, R22, R21 ;  /* 0x0000001516120220 */ /* 0x002fe20000410000 */
[----:B------:R-:W-:Y:S01]  /*5340*/  FSETP.NEU.FTZ.AND P0, PT, R0, +INF , PT ;  /* 0x7f8000000000780b */ /* 0x000fe20003f1d000 */
[----:B------:R-:W-:Y:S01]  /*5350*/  FFMA R21, R24, R5, R24 ;  /* 0x0000000518157223 */ /* 0x000fe20000000018 */
[----:B------:R-:W-:Y:S02]  /*5360*/  MOV R5, 0x3f800000 ;  /* 0x3f80000000057802 */ /* 0x000fe40000000f00 */
[----:B------:R-:W-:Y:S01]  /*5370*/  FSEL R18, R18, +INF , P0 ;  /* 0x7f80000012127808 */ /* 0x000fe20000000000 */
[----:B------:R-:W-:-:S04]  /*5380*/  FFMA R0, R4, R21, RZ ;  /* 0x0000001504007223 */ /* 0x000fc800000000ff */
[----:B------:R-:W-:Y:S01]  /*5390*/  FFMA R22, -R19, R0, R4 ;  /* 0x0000000013167223 */ /* 0x000fe20000000104 */
[----:B------:R-:W1:Y:S03]  /*53a0*/  MUFU.LG2 R18, R18 ;  /* 0x0000001200127308 */ /* 0x000e660000000c00 */
[----:B------:R-:W-:-:S05]  /*53b0*/  FFMA R0, R21, R22, R0 ;  /* 0x0000001615007223 */ /* 0x000fca0000000000 */
[----:B------:R-:W4:Y:S01]  /*53c0*/  FCHK P0, R4, R19 ;  /* 0x0000001304007302 */ /* 0x000f220000000000 */
[----:B-1----:R-:W-:Y:S01]  /*53d0*/  FFMA.FTZ R5, R18, 0.69314718246459960938, R5 ;  /* 0x3f31721812057823 */ /* 0x002fe20000010005 */
[----:B----4-:R-:W-:Y:S06]  /*53e0*/  @!P0 BRA `(.L_x_3687) ;  /* 0x0000000000108947 */ /* 0x010fec0003800000 */
[----:B------:R-:W-:Y:S02]  /*53f0*/  MOV R25, R4 ;  /* 0x0000000400197202 */ /* 0x000fe40000000f00 */
[----:B------:R-:W-:Y:S02]  /*5400*/  MOV R0, R19 ;  /* 0x0000001300007202 */ /* 0x000fe40000000f00 */
[----:B------:R-:W-:-:S07]  /*5410*/  MOV R22, 0x5430 ;  /* 0x0000543000167802 */ /* 0x000fce0000000f00 */
[----:B0-23--:R-:W-:Y:S05]  /*5420*/  CALL.REL.NOINC `($__internal_0_$__cuda_sm3x_div_rn_ftz_f32_slowpath) ;  /* 0x0000011400987944 */ /* 0x00dfea0003c00000 */
.L_x_3687:
[----:B------:R-:W-:Y:S05]  /*5430*/  BSYNC B3 ;  /* 0x0000000000037941 */ /* 0x000fea0003800000 */
.L_x_3686:
        /* <DEDUP_REMOVED lines=18> */
.L_x_3689:
[----:B------:R-:W-:Y:S02]  /*5560*/  ISETP.GE.AND P0, PT, R16, RZ, PT ;  /* 0x000000ff1000720c */ /* 0x000fe40003f06270 */
[----:B------:R-:W-:-:S11]  /*5570*/  MOV R21, 0x3fd774eb ;  /* 0x3fd774eb00157802 */ /* 0x000fd60000000f00 */
[----:B------:R-:W-:-:S04]  /*5580*/  @P0 FFMA.FTZ R0, R21, 0.93318945169448852539, -R0 ;  /* 0x3f6ee58115000823 */ /* 0x000fc80000010800 */
[----:B------:R-:W-:-:S07]  /*5590*/  @!P0 FFMA.FTZ R0, R21, 0.93318945169448852539, R0 ;  /* 0x3f6ee58115008823 */ /* 0x000fce0000010000 */
.L_x_3690:
[----:B------:R-:W-:Y:S05]  /*55a0*/  BSYNC B0 ;  /* 0x0000000000007941 */ /* 0x000fea0003800000 */
.L_x_3688:
        /* <DEDUP_REMOVED lines=11> */
.L_x_3640:
[C---:B------:R-:W-:Y:S01]  /*5660*/  FADD.FTZ R25, |R17|.reuse, -RZ ;  /* 0x800000ff11197221 */ /* 0x040fe20000010200 */
[----:B------:R-:W-:Y:S01]  /*5670*/  FSETP.GT.FTZ.AND P2, PT, |R17|, |R16|, PT ;  /* 0x400000101100720b */ /* 0x000fe20003f54200 */
[----:B------:R-:W-:Y:S01]  /*5680*/  BSSY B3, `(.L_x_3691) ;  /* 0x0000018000037945 */ /* 0x000fe20003800000 */
[----:B------:R-:W-:Y:S02]  /*5690*/  FSETP.GEU.FTZ.AND P0, PT, |R16|, 1.084202172485504434e-19, PT ;  /* 0x200000001000780b */ /* 0x000fe40003f1e200 */
[----:B------:R-:W-:Y:S02]  /*56a0*/  FSEL R4, R25, R18, P2 ;  /* 0x0000001219047208 */ /* 0x000fe40001000000 */
[----:B------:R-:W-:Y:S02]  /*56b0*/  FSETP.GEU.FTZ.AND P1, PT, |R17|, 1.084202172485504434e-19, PT ;  /* 0x200000001100780b */ /* 0x000fe40003f3e200 */
[----:B-1----:R-:W1:Y:S01]  /*56c0*/  MUFU.RCP R19, R4 ;  /* 0x0000000400137308 */ /* 0x002e620000001000 */
[----:B------:R-:W-:-:S02]  /*56d0*/  FSEL R25, R18, R25, P2 ;  /* 0x0000001912197208 */ /* 0x000fc40001000000 */
[----:B------:R-:W-:-:S07]  /*56e0*/  PLOP3.LUT P0, PT, P0, P1, PT, 0x2, 0x0 ;  /* 0x000000000000781c */ /* 0x000fce0000702072 */
[----:B------:R-:W4:Y:S06]  /*56f0*/  FCHK P1, R25, R4 ;  /* 0x0000000419007302 */ /* 0x000f2c0000020000 */
[----:B------:R-:W-:Y:S01]  /*5700*/  @P0 FMUL.FTZ R5, R17, 4 ;  /* 0x4080000011050820 */ /* 0x000fe20000410000 */
[----:B-1----:R-:W-:-:S03]  /*5710*/  FFMA R0, -R4, R19, 1 ;  /* 0x3f80000004007423 */ /* 0x002fc60000000113 */
        /* <DEDUP_REMOVED lines=10> */
[----:B----4-:R-:W-:Y:S06]  /*57c0*/  @!P1 BRA `(.L_x_3692) ;  /* 0x00000000000c9947 */ /* 0x010fec0003800000 */
[----:B------:R-:W-:Y:S02]  /*57d0*/  MOV R0, R4 ;  /* 0x0000000400007202 */ /* 0x000fe40000000f00 */
[----:B------:R-:W-:-:S07]  /*57e0*/  MOV R22, 0x5800 ;  /* 0x0000580000167802 */ /* 0x000fce0000000f00 */
[----:B0-23--:R-:W-:Y:S05]  /*57f0*/  CALL.REL.NOINC `($__internal_0_$__cuda_sm3x_div_rn_ftz_f32_slowpath) ;  /* 0x0000011000a47944 */ /* 0x00dfea0003c00000 */
.L_x_3692:
[----:B------:R-:W-:Y:S05]  /*5800*/  BSYNC B3 ;  /* 0x0000000000037941 */ /* 0x000fea0003800000 */
.L_x_3691:
        /* <DEDUP_REMOVED lines=18> */
.L_x_3694:
[----:B------:R-:W-:Y:S02]  /*5930*/  ISETP.GE.AND P0, PT, R16, RZ, PT ;  /* 0x000000ff1000720c */ /* 0x000fe40003f06270 */
[----:B------:R-:W-:-:S11]  /*5940*/  MOV R5, 0x3fd774eb ;  /* 0x3fd774eb00057802 */ /* 0x000fd60000000f00 */
[----:B------:R-:W-:-:S04]  /*5950*/  @P0 FFMA.FTZ R0, R5, 0.93318945169448852539, -R0 ;  /* 0x3f6ee58105000823 */ /* 0x000fc80000010800 */
[----:B------:R-:W-:-:S07]  /*5960*/  @!P0 FFMA.FTZ R0, R5, 0.93318945169448852539, R0 ;  /* 0x3f6ee58105008823 */ /* 0x000fce0000010000 */
.L_x_3695:
[----:B------:R-:W-:Y:S05]  /*5970*/  BSYNC B0 ;  /* 0x0000000000007941 */ /* 0x000fea0003800000 */
.L_x_3693:
[----:B------:R-:W-:Y:S01]  /*5980*/  FSETP.NEU.FTZ.AND P2, PT, |R16|, |R17|, PT ;  /* 0x400000111000720b */ /* 0x000fe20003f5d200 */
[----:B------:R-:W1:Y:S01]  /*5990*/  MUFU.LG2 R18, R18 ;  /* 0x0000001200127308 */ /* 0x000e620000000c00 */
[----:B------:R-:W-:Y:S01]  /*59a0*/  FSETP.NEU.FTZ.AND P0, PT, R4, RZ, PT ;  /* 0x000000ff0400720b */ /* 0x000fe20003f1d000 */
[----:B------:R-:W-:Y:S01]  /*59b0*/  HFMA2.MMA R4, -RZ, RZ, 2.04296875, -15.78125 ;  /* 0x4016cbe4ff047435 */ /* 0x000fe200000001ff */
[C---:B------:R-:W-:Y:S01]  /*59c0*/  ISETP.GE.AND P1, PT, R16.reuse, RZ, PT ;  /* 0x000000ff1000720c */ /* 0x040fe20003f26270 */
[----:B------:R-:W-:-:S08]  /*59d0*/  FADD.FTZ R19, |R16|, |R17| ;  /* 0x4000001110137221 */ /* 0x000fd00000010200 */
[----:B------:R-:W-:Y:S02]  /*59e0*/  @!P2 FSEL R0, R4, 0.78539818525314331055, !P1 ;  /* 0x3f490fdb0400a808 */ /* 0x000fe40004800000 */
[----:B------:R-:W-:Y:S02]  /*59f0*/  @!P0 FSEL R0, RZ, 3.1415927410125732422, P1 ;  /* 0x40490fdbff008808 */ /* 0x000fe40000800000 */
[----:B------:R-:W-:Y:S01]  /*5a00*/  FSETP.GTU.FTZ.AND P0, PT, |R19|, +INF , PT ;  /* 0x7f8000001300780b */ /* 0x000fe20003f1c200 */
[----:B-1----:R-:W-:Y:S01]  /*5a10*/  FMUL.FTZ R5, R18, 0.69314718246459960938 ;  /* 0x3f31721812057820 */ /* 0x002fe20000410000 */
[----:B------:R-:W-:-:S04]  /*5a20*/  LOP3.LUT R0, R0, 0x80000000, R17, 0xb8, !PT ;  /* 0x8000000000007812 */ /* 0x000fc800078eb811 */
[----:B------:R-:W-:-:S07]  /*5a30*/  FSEL R0, R19, R0, P0 ;  /* 0x0000000013007208 */ /* 0x000fce0000000000 */
.L_x_3652:
[----:B------:R-:W-:Y:S05]  /*5a40*/  BSYNC B2 ;  /* 0x0000000000027941 */ /* 0x000fea0003800000 */
.L_x_3639:
[-C--:B------:R-:W-:Y:S01]  /*5a50*/  FMUL.FTZ R4, R14, R0.reuse ;  /* 0x000000000e047220 */ /* 0x080fe20000410000 */
[----:B------:R-:W-:Y:S03]  /*5a60*/  BSSY B0, `(.L_x_3696) ;  /* 0x000003a000007945 */ /* 0x000fe60003800000 */
[C---:B------:R-:W-:Y:S01]  /*5a70*/  FFMA.FTZ R17, R15.reuse, R5, R4 ;  /* 0x000000050f117223 */ /* 0x040fe20000010004 */
[----:B------:R-:W-:-:S04]  /*5a80*/  FMUL.FTZ R15, R15, R0 ;  /* 0x000000000f0f7220 */ /* 0x000fc80000410000 */
[----:B------:R-:W-:Y:S01]  /*5a90*/  LOP3.LUT P0, R4, R17, 0x7fffffff, RZ, 0xc0, !PT ;  /* 0x7fffffff11047812 */ /* 0x000fe2000780c0ff */
[----:B------:R-:W-:-:S12]  /*5aa0*/  FFMA.FTZ R16, R14, R5, -R15 ;  /* 0x000000050e107223 */ /* 0x000fd8000001080f */
        /* <DEDUP_REMOVED lines=10> */
[----:B------:R-:W1:Y:S08]  /*5b50*/  @P0 MUFU.EX2 R0, R0 ;  /* 0x0000000000000308 */ /* 0x000e700000000800 */
[----:B------:R-:W4:Y:S01]  /*5b60*/  @P0 MUFU.COS R15, R14 ;  /* 0x0000000e000f0308 */ /* 0x000f220000000000 */
[C---:B-1----:R-:W-:Y:S01]  /*5b70*/  @P0 FMUL.FTZ R5, R0.reuse, R5 ;  /* 0x0000000500050220 */ /* 0x042fe20000410000 */
[----:B----4-:R-:W-:Y:S01]  /*5b80*/  @P0 FMUL.FTZ R4, R0, R15 ;  /* 0x0000000f00040220 */ /* 0x010fe20000410000 */
[----:B------:R-:W-:Y:S06]  /*5b90*/  @P0 BRA `(.L_x_3700) ;  /* 0x0000000000980947 */ /* 0x000fec0003800000 */
[----:B------:R-:W-:Y:S01]  /*5ba0*/  FADD.FTZ R0, R16, -162.88958740234375 ;  /* 0xc322e3bc10007421 */ /* 0x000fe20000010000 */
[----:B------:R-:W-:-:S03]  /*5bb0*/  FMUL.RZ R16, R17, 0.15915493667125701904 ;  /* 0x3e22f98311107820 */ /* 0x000fc6000040c000 */
[----:B------:R-:W-:Y:S01]  /*5bc0*/  FMUL.FTZ R0, R0, 1.4426950216293334961 ;  /* 0x3fb8aa3b00007820 */ /* 0x000fe20000410000 */
[----:B------:R-:W-:Y:S08]  /*5bd0*/  MUFU.SIN R17, R16 ;  /* 0x0000001000117308 */ /* 0x000ff00000000400 */
[----:B------:R-:W1:Y:S08]  /*5be0*/  MUFU.EX2 R0, R0 ;  /* 0x0000000000007308 */ /* 0x000e700000000800 */
[----:B------:R-:W4:Y:S01]  /*5bf0*/  MUFU.COS R15, R16 ;  /* 0x00000010000f7308 */ /* 0x000f220000000000 */
[----:B-1----:R-:W-:-:S02]  /*5c00*/  LEA.HI R5, R0, 0xffffffed, RZ, 0x9 ;  /* 0xffffffed00057811 */ /* 0x002fc400078f48ff */
[----:B------:R-:W-:Y:S02]  /*5c10*/  LOP3.LUT R4, R0, 0x7fffff, RZ, 0xc0, !PT ;  /* 0x007fffff00047812 */ /* 0x000fe400078ec0ff */
[----:B------:R-:W-:Y:S02]  /*5c20*/  LEA.HI R14, R5, R5, RZ, 0x1 ;  /* 0x00000005050e7211 */ /* 0x000fe400078f08ff */
[----:B------:R-:W-:Y:S02]  /*5c30*/  LOP3.LUT R4, R4, 0x7f000000, RZ, 0xfc, !PT ;  /* 0x7f00000004047812 */ /* 0x000fe400078efcff */
[----:B------:R-:W-:-:S03]  /*5c40*/  SHF.R.S32.HI R14, RZ, 0x1, R14 ;  /* 0x00000001ff0e7819 */ /* 0x000fc6000001140e */
[C---:B------:R-:W-:Y:S01]  /*5c50*/  FMUL.FTZ R17, R4.reuse, R17 ;  /* 0x0000001104117220 */ /* 0x040fe20000410000 */
[----:B------:R-:W-:Y:S01]  /*5c60*/  IADD3 R5, R5, -R14, RZ ;  /* 0x8000000e05057210 */ /* 0x000fe20007ffe0ff */
[----:B----4-:R-:W-:Y:S01]  /*5c70*/  FMUL.FTZ R15, R4, R15 ;  /* 0x0000000f040f7220 */ /* 0x010fe20000410000 */
[----:B------:R-:W-:Y:S02]  /*5c80*/  LEA R14, R14, 0x3f800000, 0x17 ;  /* 0x3f8000000e0e7811 */ /* 0x000fe400078eb8ff */
[----:B------:R-:W-:-:S03]  /*5c90*/  LEA R4, R5, 0x3f800000, 0x17 ;  /* 0x3f80000005047811 */ /* 0x000fc600078eb8ff */
[C---:B------:R-:W-:Y:S01]  /*5ca0*/  FMUL.FTZ R17, R14.reuse, R17 ;  /* 0x000000110e117220 */ /* 0x040fe20000410000 */
[----:B------:R-:W-:-:S03]  /*5cb0*/  FMUL.FTZ R15, R14, R15 ;  /* 0x0000000f0e0f7220 */ /* 0x000fc60000410000 */
[C---:B------:R-:W-:Y:S01]  /*5cc0*/  FMUL.FTZ R5, R4.reuse, R17 ;  /* 0x0000001104057220 */ /* 0x040fe20000410000 */
[----:B------:R-:W-:Y:S01]  /*5cd0*/  FMUL.FTZ R4, R4, R15 ;  /* 0x0000000f04047220 */ /* 0x000fe20000410000 */
[----:B------:R-:W-:Y:S06]  /*5ce0*/  BRA `(.L_x_3700) ;  /* 0x0000000000447947 */ /* 0x000fec0003800000 */
.L_x_3699:
        /* <DEDUP_REMOVED lines=10> */
.L_x_3698:
[----:B------:R-:W-:-:S04]  /*5d90*/  FMUL.RZ R17, R17, 0.15915493667125701904 ;  /* 0x3e22f98311117820 */ /* 0x000fc8000040c000 */
[----:B------:R4:W1:Y:S08]  /*5da0*/  MUFU.SIN R5, R17 ;  /* 0x0000001100057308 */ /* 0x0008700000000400 */
[----:B------:R4:W0:Y:S01]  /*5db0*/  MUFU.COS R4, R17 ;  /* 0x0000001100047308 */ /* 0x0008220000000000 */
[----:B------:R-:W-:Y:S05]  /*5dc0*/  BRA `(.L_x_3700) ;  /* 0x00000000000c7947 */ /* 0x000fea0003800000 */
.L_x_3697:
[----:B------:R-:W-:Y:S01]  /*5dd0*/  FMUL.FTZ R4, R16, 1.4426950216293334961 ;  /* 0x3fb8aa3b10047820 */ /* 0x000fe20000410000 */
[----:B------:R-:W-:-:S05]  /*5de0*/  MOV R5, R17 ;  /* 0x0000001100057202 */ /* 0x000fca0000000f00 */
[----:B------:R-:W1:Y:S02]  /*5df0*/  MUFU.EX2 R4, R4 ;  /* 0x0000000400047308 */ /* 0x000e640000000800 */
.L_x_3700:
[----:B------:R-:W-:Y:S05]  /*5e00*/  BSYNC B0 ;  /* 0x0000000000007941 */ /* 0x000fea0003800000 */
.L_x_3696:
[----:B------:R-:W-:Y:S01]  /*5e10*/  FSETP.NAN.FTZ.AND P0, PT, R12, R13, PT ;  /* 0x0000000d0c00720b */ /* 0x000fe20003f18000 */
        /* <DEDUP_REMOVED lines=8> */
[----:B----4-:R-:W-:Y:S01]  /*5ea0*/  FADD.FTZ R17, |R13|, -RZ ;  /* 0x800000ff0d117221 */ /* 0x010fe20000010200 */
        /* <DEDUP_REMOVED lines=31> */
[----:B------:R-:W-:Y:S02]  /*60a0*/  FFMA.FTZ R17, R17, 0.25, -R18 ;  /* 0x3e80000011117823 */ /* 0x000fe40000010812 */
[----:B------:R-:W4:Y:S02]  /*60b0*/  MUFU.RCP R18, R11 ;  /* 0x0000000b00127308 */ /* 0x000f240000001000 */
[----:B------:R-:W-:Y:S01]  /*60c0*/  FADD.FTZ R16, R16, R17 ;  /* 0x0000001110107221 */ /* 0x000fe20000010000 */
[----:B------:R-:W-:-:S03]  /*60d0*/  FMUL.FTZ R0, R0, 1.1920928955078125e-07 ;  /* 0x3400000000007820 */ /* 0x000fc60000410000 */
[----:B------:R-:W-:-:S04]  /*60e0*/  FFMA.FTZ R17, R16, -R19, 0.10546888411045074463 ;  /* 0x3dd8001210117423 */ /* 0x000fc80000010813 */
[----:B------:R-:W-:-:S04]  /*60f0*/  FFMA.FTZ R17, R16, R17, -0.13229703903198242188 ;  /* 0xbe0778e010117423 */ /* 0x000fc80000010011 */
[----:B------:R-:W-:Y:S01]  /*6100*/  FFMA.FTZ R17, R16, R17, 0.14491446316242218018 ;  /* 0x3e14647510117423 */ /* 0x000fe20000010011 */
[----:B----4-:R-:W-:-:S03]  /*6110*/  FFMA R19, -R11, R18, 1 ;  /* 0x3f8000000b137423 */ /* 0x010fc60000000112 */
[----:B------:R-:W-:Y:S01]  /*6120*/  FFMA.FTZ R17, R16, R17, -0.16641564667224884033 ;  /* 0xbe2a68dd10117423 */ /* 0x000fe20000010011 */
[----:B------:R-:W-:-:S03]  /*6130*/  FFMA R19, R18, R19, R18 ;  /* 0x0000001312137223 */ /* 0x000fc60000000012 */
[----:B------:R-:W-:Y:S01]  /*6140*/  FFMA.FTZ R17, R16, R17, 0.19988867640495300293 ;  /* 0x3e4caf9e10117423 */ /* 0x000fe20000010011 */
[----:B------:R-:W-:-:S03]  /*6150*/  FFMA R18, R10, R19, RZ ;  /* 0x000000130a127223 */ /* 0x000fc600000000ff */
[----:B------:R-:W-:Y:S01]  /*6160*/  FFMA.FTZ R17, R16, R17, -0.25000196695327758789 ;  /* 0xbe80004210117423 */ /* 0x000fe20000010011 */
[----:B------:R-:W-:-:S03]  /*6170*/  FFMA R21, -R11, R18, R10 ;  /* 0x000000120b157223 */ /* 0x000fc6000000010a */
[----:B------:R-:W-:-:S04]  /*6180*/  FFMA.FTZ R17, R16, R17, 0.33333510160446166992 ;  /* 0x3eaaaae610117423 */ /* 0x000fc80000010011 */
[----:B------:R-:W-:-:S04]  /*6190*/  FFMA.FTZ R17, R16, R17, -0.5 ;  /* 0xbf00000010117423 */ /* 0x000fc80000010011 */
[----:B------:R-:W-:-:S04]  /*61a0*/  FMUL.FTZ R17, R16, R17 ;  /* 0x0000001110117220 */ /* 0x000fc80000410000 */
[----:B------:R-:W-:-:S04]  /*61b0*/  FFMA.FTZ R17, R16, R17, R16 ;  /* 0x0000001110117223 */ /* 0x000fc80000010010 */
[----:B------:R-:W-:Y:S01]  /*61c0*/  FFMA.FTZ R16, R0, 0.69314718246459960938, R17 ;  /* 0x3f31721800107823 */ /* 0x000fe20000010011 */
[----:B------:R-:W-:Y:S06]  /*61d0*/  @!P1 BRA `(.L_x_3708) ;  /* 0x0000000000149947 */ /* 0x000fec0003800000 */
[----:B------:R-:W-:-:S13]  /*61e0*/  ISETP.GE.AND P1, PT, R23, -0x407fffff, PT ;  /* 0xbf8000011700780c */ /* 0x000fda0003f26270 */
[----:B------:R-:W-:-:S05]  /*61f0*/  @P1 MOV R0, 0x7f800000 ;  /* 0x7f80000000001802 */ /* 0x000fca0000000f00 */
[C---:B------:R-:W-:Y:S01]  /*6200*/  @P1 FFMA.FTZ R16, R23.reuse, R0, +INF ;  /* 0x7f80000017101423 */ /* 0x040fe20000010000 */
[----:B------:R-:W-:-:S04]  /*6210*/  FSETP.NEU.FTZ.AND P1, PT, R23, RZ, PT ;  /* 0x000000ff1700720b */ /* 0x000fc80003f3d000 */
[----:B------:R-:W-:-:S09]  /*6220*/  FSEL R16, R16, -RZ, P1 ;  /* 0x800000ff10107208 */ /* 0x000fd20000800000 */
.L_x_3708:
[----:B------:R-:W-:Y:S05]  /*6230*/  BSYNC B0 ;  /* 0x0000000000007941 */ /* 0x000fea0003800000 */
.L_x_3707:
[----:B------:R-:W-:Y:S01]  /*6240*/  BSSY B3, `(.L_x_3709) ;  /* 0x0000007000037945 */ /* 0x000fe20003800000 */
[----:B------:R-:W-:-:S03]  /*6250*/  FFMA R0, R19, R21, R18 ;  /* 0x0000001513007223 */ /* 0x000fc60000000012 */
[----:B------:R-:W-:Y:S05]  /*6260*/  @!P0 BRA `(.L_x_3710) ;  /* 0x0000000000108947 */ /* 0x000fea0003800000 */
[----:B------:R-:W-:Y:S02]  /*6270*/  MOV R25, R10 ;  /* 0x0000000a00197202 */ /* 0x000fe40000000f00 */
[----:B------:R-:W-:Y:S02]  /*6280*/  MOV R0, R11 ;  /* 0x0000000b00007202 */ /* 0x000fe40000000f00 */
[----:B------:R-:W-:-:S07]  /*6290*/  MOV R22, 0x62b0 ;  /* 0x000062b000167802 */ /* 0x000fce0000000f00 */
[----:B0123--:R-:W-:Y:S05]  /*62a0*/  CALL.REL.NOINC `($__internal_0_$__cuda_sm3x_div_rn_ftz_f32_slowpath) ;  /* 0x0000010400f87944 */ /* 0x00ffea0003c00000 */
.L_x_3710:
[----:B------:R-:W-:Y:S05]  /*62b0*/  BSYNC B3 ;  /* 0x0000000000037941 */ /* 0x000fea0003800000 */
.L_x_3709:
        /* <DEDUP_REMOVED lines=18> */
.L_x_3712:
[----:B------:R-:W-:Y:S02]  /*63e0*/  ISETP.GE.AND P0, PT, R12, RZ, PT ;  /* 0x000000ff0c00720c */ /* 0x000fe40003f06270 */
[----:B------:R-:W-:-:S11]  /*63f0*/  MOV R17, 0x3fd774eb ;  /* 0x3fd774eb00117802 */ /* 0x000fd60000000f00 */
[----:B------:R-:W-:-:S04]  /*6400*/  @P0 FFMA.FTZ R0, R17, 0.93318945169448852539, -R0 ;  /* 0x3f6ee58111000823 */ /* 0x000fc80000010800 */
[----:B------:R-:W-:-:S07]  /*6410*/  @!P0 FFMA.FTZ R0, R17, 0.93318945169448852539, R0 ;  /* 0x3f6ee58111008823 */ /* 0x000fce0000010000 */
.L_x_3713:
[----:B------:R-:W-:Y:S05]  /*6420*/  BSYNC B0 ;  /* 0x0000000000007941 */ /* 0x000fea0003800000 */
.L_x_3711:
[----:B------:R-:W-:Y:S01]  /*6430*/  FSETP.NEU.FTZ.AND P0, PT, |R12|, |R13|, PT ;  /* 0x4000000d0c00720b */ /* 0x000fe20003f1d200 */
        /* <DEDUP_REMOVED lines=11> */
.L_x_3706:
[----:B------:R-:W-:-:S04]  /*64f0*/  FMUL.FTZ R0, R10, R10 ;  /* 0x0000000a0a007220 */ /* 0x000fc80000410000 */
[----:B------:R-:W-:-:S05]  /*6500*/  FFMA.FTZ R17, R11, R11, R0 ;  /* 0x0000000b0b117223 */ /* 0x000fca0000010000 */
[----:B------:R-:W-:-:S13]  /*6510*/  FSETP.GTU.FTZ.AND P0, PT, R17, 0.69999998807907104492, PT ;  /* 0x3f3333331100780b */ /* 0x000fda0003f1c000 */
[----:B------:R-:W-:Y:S05]  /*6520*/  @P0 BRA `(.L_x_3715) ;  /* 0x0000000000c80947 */ /* 0x000fea0003800000 */
[----:B------:R-:W4:Y:S01]  /*6530*/  MUFU.RCP R0, R11 ;  /* 0x0000000b00007308 */ /* 0x000f220000001000 */
[----:B------:R-:W-:Y:S07]  /*6540*/  BSSY B3, `(.L_x_3716) ;  /* 0x000000c000037945 */ /* 0x000fee0003800000 */
[----:B------:R-:W5:Y:S01]  /*6550*/  FCHK P0, R10, R11 ;  /* 0x0000000b0a007302 */ /* 0x000f620000000000 */
[----:B----4-:R-:W-:-:S04]  /*6560*/  FFMA R19, -R11, R0, 1 ;  /* 0x3f8000000b137423 */ /* 0x010fc80000000100 */
[----:B------:R-:W-:-:S04]  /*6570*/  FFMA R19, R0, R19, R0 ;  /* 0x0000001300137223 */ /* 0x000fc80000000000 */
[----:B------:R-:W-:-:S04]  /*6580*/  FFMA R0, R10, R19, RZ ;  /* 0x000000130a007223 */ /* 0x000fc800000000ff */
[----:B------:R-:W-:-:S04]  /*6590*/  FFMA R16, -R11, R0, R10 ;  /* 0x000000000b107223 */ /* 0x000fc8000000010a */
[----:B------:R-:W-:Y:S01]  /*65a0*/  FFMA R0, R19, R16, R0 ;  /* 0x0000001013007223 */ /* 0x000fe20000000000 */
[----:B-----5:R-:W-:Y:S06]  /*65b0*/  @!P0 BRA `(.L_x_3717) ;  /* 0x0000000000108947 */ /* 0x020fec0003800000 */
[----:B------:R-:W-:Y:S02]  /*65c0*/  MOV R25, R10 ;  /* 0x0000000a00197202 */ /* 0x000fe40000000f00 */
[----:B------:R-:W-:Y:S02]  /*65d0*/  MOV R0, R11 ;  /* 0x0000000b00007202 */ /* 0x000fe40000000f00 */
[----:B------:R-:W-:-:S07]  /*65e0*/  MOV R22, 0x6600 ;  /* 0x0000660000167802 */ /* 0x000fce0000000f00 */
[----:B0123--:R-:W-:Y:S05]  /*65f0*/  CALL.REL.NOINC `($__internal_0_$__cuda_sm3x_div_rn_ftz_f32_slowpath) ;  /* 0x0000010400247944 */ /* 0x00ffea0003c00000 */
.L_x_3717:
[----:B------:R-:W-:Y:S05]  /*6600*/  BSYNC B3 ;  /* 0x0000000000037941 */ /* 0x000fea0003800000 */
.L_x_3716:
        /* <DEDUP_REMOVED lines=18> */
.L_x_3719:
[----:B------:R-:W-:Y:S02]  /*6730*/  ISETP.GE.AND P0, PT, R12, RZ, PT ;  /* 0x000000ff0c00720c */ /* 0x000fe40003f06270 */
[----:B------:R-:W-:-:S11]  /*6740*/  MOV R19, 0x3fd774eb ;  /* 0x3fd774eb00137802 */ /* 0x000fd60000000f00 */
[----:B------:R-:W-:-:S04]  /*6750*/  @P0 FFMA.FTZ R0, R19, 0.93318945169448852539, -R0 ;  /* 0x3f6ee58113000823 */ /* 0x000fc80000010800 */
[----:B------:R-:W-:-:S07]  /*6760*/  @!P0 FFMA.FTZ R0, R19, 0.93318945169448852539, R0 ;  /* 0x3f6ee58113008823 */ /* 0x000fce0000010000 */
.L_x_3720:
[----:B------:R-:W-:Y:S05]  /*6770*/  BSYNC B0 ;  /* 0x0000000000007941 */ /* 0x000fea0003800000 */
.L_x_3718:
[C---:B------:R-:W-:Y:S01]  /*6780*/  FSETP.NEU.FTZ.AND P1, PT, |R12|.reuse, |R13|, PT ;  /* 0x4000000d0c00720b */ /* 0x040fe20003f3d200 */
[----:B------:R-:W-:Y:S01]  /*6790*/  HFMA2.MMA R10, -RZ, RZ, 2.04296875, -15.78125 ;  /* 0x4016cbe4ff0a7435 */ /* 0x000fe200000001ff */
[----:B------:R-:W-:Y:S01]  /*67a0*/  FSETP.NEU.FTZ.AND P2, PT, R11, RZ, PT ;  /* 0x000000ff0b00720b */ /* 0x000fe20003f5d000 */
[----:B------:R-:W4:Y:S01]  /*67b0*/  MUFU.LG2 R16, R17 ;  /* 0x0000001100107308 */ /* 0x000f220000000c00 */
[C---:B------:R-:W-:Y:S01]  /*67c0*/  ISETP.GE.AND P0, PT, R12.reuse, RZ, PT ;  /* 0x000000ff0c00720c */ /* 0x040fe20003f06270 */
[----:B------:R-:W-:-:S08]  /*67d0*/  FADD.FTZ R11, |R12|, |R13| ;  /* 0x4000000d0c0b7221 */ /* 0x000fd00000010200 */
[----:B------:R-:W-:Y:S02]  /*67e0*/  @!P1 FSEL R0, R10, 0.78539818525314331055, !P0 ;  /* 0x3f490fdb0a009808 */ /* 0x000fe40004000000 */
[----:B------:R-:W-:Y:S02]  /*67f0*/  @!P2 FSEL R0, RZ, 3.1415927410125732422, P0 ;  /* 0x40490fdbff00a808 */ /* 0x000fe40000000000 */
[----:B------:R-:W-:Y:S02]  /*6800*/  FSETP.GTU.FTZ.AND P0, PT, |R11|, +INF , PT ;  /* 0x7f8000000b00780b */ /* 0x000fe40003f1c200 */
[----:B------:R-:W-:Y:S01]  /*6810*/  LOP3.LUT R0, R0, 0x80000000, R13, 0xb8, !PT ;  /* 0x8000000000007812 */ /* 0x000fe200078eb80d */
[----:B----4-:R-:W-:-:S03]  /*6820*/  FMUL.FTZ.D2 R16, R16, 0.69314718246459960938 ;  /* 0x3f31721810107820 */ /* 0x010fc60000310000 */
[----:B------:R-:W-:Y:S01]  /*6830*/  FSEL R0, R11, R0, P0 ;  /* 0x000000000b007208 */ /* 0x000fe20000000000 */
[----:B------:R-:W-:Y:S06]  /*6840*/  BRA `(.L_x_3714) ;  /* 0x0000001c00887947 */ /* 0x000fec0003800000 */
.L_x_3715:
[----:B------:R-:W-:Y:S01]  /*6850*/  LOP3.LUT R0, R11, 0xffff0000, RZ, 0xc0, !PT ;  /* 0xffff00000b007812 */ /* 0x000fe200078ec0ff */
[----:B------:R-:W-:Y:S01]  /*6860*/  BSSY B0, `(.L_x_3721) ;  /* 0x000003f000007945 */ /* 0x000fe20003800000 */
[----:B------:R-:W-:-:S03]  /*6870*/  LOP3.LUT R19, R10, 0xffff0000, RZ, 0xc0, !PT ;  /* 0xffff00000a137812 */ /* 0x000fc600078ec0ff */
[--C-:B------:R-:W-:Y:S01]  /*6880*/  FADD.FTZ R16, R11, -R0.reuse ;  /* 0x800000000b107221 */ /* 0x100fe20000010000 */
[----:B------:R-:W-:Y:S01]  /*6890*/  FMUL.FTZ R22, R0, R0 ;  /* 0x0000000000167220 */ /* 0x000fe20000410000 */
[--C-:B------:R-:W-:Y:S01]  /*68a0*/  FADD.FTZ R18, R10, -R19.reuse ;  /* 0x800000130a127221 */ /* 0x100fe20000010000 */
[C---:B------:R-:W-:Y:S01]  /*68b0*/  FMUL.FTZ R23, R19.reuse, R19 ;  /* 0x0000001313177220 */ /* 0x040fe20000410000 */
[----:B------:R-:W-:Y:S01]  /*68c0*/  FADD.FTZ R0, R0, R0 ;  /* 0x0000000000007221 */ /* 0x000fe20000010000 */
[----:B------:R-:W-:Y:S01]  /*68d0*/  LOP3.LUT R17, R16, 0xffff0000, RZ, 0xc0, !PT ;  /* 0xffff000010117812 */ /* 0x000fe200078ec0ff */
[----:B------:R-:W-:Y:S01]  /*68e0*/  FADD.FTZ R19, R19, R19 ;  /* 0x0000001313137221 */ /* 0x000fe20000010000 */
[----:B------:R-:W-:-:S03]  /*68f0*/  LOP3.LUT R21, R18, 0xffff0000, RZ, 0xc0, !PT ;  /* 0xffff000012157812 */ /* 0x000fc600078ec0ff */
[----:B------:R-:W-:Y:S01]  /*6900*/  FADD.FTZ R16, R16, -R17 ;  /* 0x8000001110107221 */ /* 0x000fe20000010000 */
[CC--:B------:R-:W-:Y:S01]  /*6910*/  FMUL.FTZ R24, R17.reuse, R0.reuse ;  /* 0x0000000011187220 */ /* 0x0c0fe20000410000 */
[----:B------:R-:W-:Y:S01]  /*6920*/  FADD.FTZ R18, R18, -R21 ;  /* 0x8000001512127221 */ /* 0x000fe20000010000 */
[----:B------:R-:W-:Y:S01]  /*6930*/  FMUL.FTZ R26, R17, R17 ;  /* 0x00000011111a7220 */ /* 0x000fe20000410000 */
[C---:B------:R-:W-:Y:S01]  /*6940*/  FMUL.FTZ R25, R21.reuse, R19 ;  /* 0x0000001315197220 */ /* 0x040fe20000410000 */
[----:B------:R-:W-:Y:S01]  /*6950*/  FMUL.FTZ R27, R21, R21 ;  /* 0x00000015151b7220 */ /* 0x000fe20000410000 */
[----:B------:R-:W-:Y:S01]  /*6960*/  FADD.FTZ R17, R17, R17 ;  /* 0x0000001111117221 */ /* 0x000fe20000010000 */
[----:B------:R-:W-:Y:S01]  /*6970*/  FADD.FTZ R21, R21, R21 ;  /* 0x0000001515157221 */ /* 0x000fe20000010000 */
[----:B------:R-:W-:Y:S01]  /*6980*/  FMUL.FTZ R0, R16, R0 ;  /* 0x0000000010007220 */ /* 0x000fe20000410000 */
[----:B------:R-:W-:Y:S01]  /*6990*/  FMUL.FTZ R19, R18, R19 ;  /* 0x0000001312137220 */ /* 0x000fe20000410000 */
[----:B------:R-:W-:Y:S01]  /*69a0*/  FMUL.FTZ R17, R16, R17 ;  /* 0x0000001110117220 */ /* 0x000fe20000410000 */
[----:B------:R-:W-:Y:S01]  /*69b0*/  FMUL.FTZ R21, R18, R21 ;  /* 0x0000001512157220 */ /* 0x000fe20000410000 */
[----:B------:R-:W-:Y:S01]  /*69c0*/  FMUL.FTZ R16, R16, R16 ;  /* 0x0000001010107220 */ /* 0x000fe20000410000 */
[----:B------:R-:W-:-:S07]  /*69d0*/  FMUL.FTZ R18, R18, R18 ;  /* 0x0000001212127220 */ /* 0x000fce0000410000 */
.L_x_3722:
        /* <DEDUP_REMOVED lines=40> */
.L_x_3721:
        /* <DEDUP_REMOVED lines=9> */
[----:B------:R-:W-:Y:S01]  /*6cf0*/  FADD.FTZ R0, R19, R0 ;  /* 0x0000000013007221 */ /* 0x000fe20000010000 */
[----:B------:R-:W-:-:S03]  /*6d00*/  HFMA2.MMA R19, -RZ, RZ, 1.3056640625, -1.8671875 ;  /* 0x3d39bf78ff137435 */ /* 0x000fc600000001ff */
[----:B------:R-:W-:-:S04]  /*6d10*/  FADD.FTZ R0, R17, R0 ;  /* 0x0000000011007221 */ /* 0x000fc80000010000 */
[----:B------:R-:W-:-:S04]  /*6d20*/  FADD.FTZ R21, R21, R0 ;  /* 0x0000000015157221 */ /* 0x000fc80000010000 */
[----:B------:R-:W-:-:S04]  /*6d30*/  FADD.FTZ R21, R16, R21 ;  /* 0x0000001510157221 */ /* 0x000fc80000010000 */
[----:B------:R-:W-:Y:S01]  /*6d40*/  FADD.FTZ R21, R18, R21 ;  /* 0x0000001512157221 */ /* 0x000fe20000010000 */
[----:B------:R-:W-:-:S03]  /*6d50*/  MOV R18, 0x3e800000 ;  /* 0x3e80000000127802 */ /* 0x000fc60000000f00 */
[C---:B------:R-:W-:Y:S01]  /*6d60*/  FADD.FTZ.RZ R0, R21.reuse, 1 ;  /* 0x3f80000015007421 */ /* 0x040fe2000001c000 */
[----:B------:R-:W-:-:S04]  /*6d70*/  ISETP.GE.U32.AND P1, PT, R21, 0x7f800000, PT ;  /* 0x7f8000001500780c */ /* 0x000fc80003f26070 */
[----:B------:R-:W-:-:S04]  /*6d80*/  IADD3 R0, R0, -0x3f400000, RZ ;  /* 0xc0c0000000007810 */ /* 0x000fc80007ffe0ff */
[----:B------:R-:W-:-:S04]  /*6d90*/  LOP3.LUT R0, R0, 0xff800000, RZ, 0xc0, !PT ;  /* 0xff80000000007812 */ /* 0x000fc800078ec0ff */
[----:B------:R-:W-:Y:S02]  /*6da0*/  IADD3 R17, -R0, 0x40800000, RZ ;  /* 0x4080000000117810 */ /* 0x000fe40007ffe1ff */
[-C--:B------:R-:W-:Y:S02]  /*6db0*/  IADD3 R16, R21, -R0.reuse, RZ ;  /* 0x8000000015107210 */ /* 0x080fe40007ffe0ff */
[----:B------:R-:W-:Y:S01]  /*6dc0*/  I2FP.F32.S32 R0, R0 ;  /* 0x0000000000007245 */ /* 0x000fe20000201400 */
[----:B------:R-:W-:Y:S02]  /*6dd0*/  FFMA.FTZ R17, R17, R18, -1 ;  /* 0xbf80000011117423 */ /* 0x000fe40000010012 */
        /* <DEDUP_REMOVED lines=24> */
.L_x_3724:
[----:B------:R-:W-:Y:S05]  /*6f60*/  BSYNC B0 ;  /* 0x0000000000007941 */ /* 0x000fea0003800000 */
.L_x_3723:
[----:B------:R-:W-:Y:S01]  /*6f70*/  BSSY B3, `(.L_x_3725) ;  /* 0x0000007000037945 */ /* 0x000fe20003800000 */
[----:B------:R-:W-:-:S03]  /*6f80*/  FFMA R0, R19, R22, R18 ;  /* 0x0000001613007223 */ /* 0x000fc60000000012 */
[----:B------:R-:W-:Y:S05]  /*6f90*/  @!P0 BRA `(.L_x_3726) ;  /* 0x0000000000108947 */ /* 0x000fea0003800000 */
[----:B------:R-:W-:Y:S02]  /*6fa0*/  MOV R25, R10 ;  /* 0x0000000a00197202 */ /* 0x000fe40000000f00 */
[----:B------:R-:W-:Y:S02]  /*6fb0*/  MOV R0, R11 ;  /* 0x0000000b00007202 */ /* 0x000fe40000000f00 */
[----:B------:R-:W-:-:S07]  /*6fc0*/  MOV R22, 0x6fe0 ;  /* 0x00006fe000167802 */ /* 0x000fce0000000f00 */
[----:B0123--:R-:W-:Y:S05]  /*6fd0*/  CALL.REL.NOINC `($__internal_0_$__cuda_sm3x_div_rn_ftz_f32_slowpath) ;  /* 0x000000f800ac7944 */ /* 0x00ffea0003c00000 */
.L_x_3726:
[----:B------:R-:W-:Y:S05]  /*6fe0*/  BSYNC B3 ;  /* 0x0000000000037941 */ /* 0x000fea0003800000 */
.L_x_3725:
        /* <DEDUP_REMOVED lines=18> */
.L_x_3728:
[----:B------:R-:W-:Y:S02]  /*7110*/  ISETP.GE.AND P0, PT, R12, RZ, PT ;  /* 0x000000ff0c00720c */ /* 0x000fe40003f06270 */
[----:B------:R-:W-:-:S11]  /*7120*/  MOV R17, 0x3fd774eb ;  /* 0x3fd774eb00117802 */ /* 0x000fd60000000f00 */
[----:B------:R-:W-:-:S04]  /*7130*/  @P0 FFMA.FTZ R0, R17, 0.93318945169448852539, -R0 ;  /* 0x3f6ee58111000823 */ /* 0x000fc80000010800 */
[----:B------:R-:W-:-:S07]  /*7140*/  @!P0 FFMA.FTZ R0, R17, 0.93318945169448852539, R0 ;  /* 0x3f6ee58111008823 */ /* 0x000fce0000010000 */
.L_x_3729:
[----:B------:R-:W-:Y:S05]  /*7150*/  BSYNC B0 ;  /* 0x0000000000007941 */ /* 0x000fea0003800000 */
.L_x_3727:
        /* <DEDUP_REMOVED lines=12> */
.L_x_3705:
        /* <DEDUP_REMOVED lines=13> */
.L_x_3731:
[----:B------:R-:W-:Y:S05]  /*72f0*/  BSYNC B3 ;  /* 0x0000000000037941 */ /* 0x000fea0003800000 */
.L_x_3730:
        /* <DEDUP_REMOVED lines=18> */
.L_x_3733:
[----:B------:R-:W-:Y:S02]  /*7420*/  ISETP.GE.AND P0, PT, R12, RZ, PT ;  /* 0x000000ff0c00720c */ /* 0x000fe40003f06270 */
[----:B------:R-:W-:-:S11]  /*7430*/  MOV R19, 0x3fd774eb ;  /* 0x3fd774eb00137802 */ /* 0x000fd60000000f00 */
[----:B------:R-:W-:-:S04]  /*7440*/  @P0 FFMA.FTZ R0, R19, 0.93318945169448852539, -R0 ;  /* 0x3f6ee58113000823 */ /* 0x000fc80000010800 */
[----:B------:R-:W-:-:S07]  /*7450*/  @!P0 FFMA.FTZ R0, R19, 0.93318945169448852539, R0 ;  /* 0x3f6ee58113008823 */ /* 0x000fce0000010000 */
.L_x_3734:
[----:B------:R-:W-:Y:S05]  /*7460*/  BSYNC B0 ;  /* 0x0000000000007941 */ /* 0x000fea0003800000 */
.L_x_3732:
        /* <DEDUP_REMOVED lines=9> */
[----:B------:R-:W-:Y:S02]  /*7500*/  FSETP.NEU.FTZ.AND P0, PT, |R12|, |R13|, PT ;  /* 0x4000000d0c00720b */ /* 0x000fe40003f1d200 */
[----:B------:R-:W-:-:S04]  /*7510*/  FMUL.FTZ R22, R19, R19 ;  /* 0x0000001313167220 */ /* 0x000fc80000410000 */
[----:B------:R-:W-:-:S04]  /*7520*/  FFMA.FTZ R22, R17, R17, R22 ;  /* 0x0000001111167223 */ /* 0x000fc80000010016 */
[----:B------:R-:W4:Y:S02]  /*7530*/  MUFU.SQRT R17, R22 ;  /* 0x0000001600117308 */ /* 0x000f240000002000 */
[----:B----4-:R-:W-:Y:S01]  /*7540*/  @P1 FMUL.FTZ R10, R18, R17 ;  /* 0x00000011120a1220 */ /* 0x010fe20000410000 */
[----:B------:R-:W-:Y:S01]  /*7550*/  FSETP.NEU.FTZ.AND P1, PT, R11, RZ, PT ;  /* 0x000000ff0b00720b */ /* 0x000fe20003f3d000 */
[----:B------:R-:W-:-:S03]  /*7560*/  HFMA2.MMA R11, -RZ, RZ, 2.04296875, -15.78125 ;  /* 0x4016cbe4ff0b7435 */ /* 0x000fc600000001ff */
[----:B------:R-:W-:Y:S02]  /*7570*/  FSEL R10, R10, +INF , P2 ;  /* 0x7f8000000a0a7808 */ /* 0x000fe40001000000 */
[----:B------:R-:W-:-:S04]  /*7580*/  ISETP.GE.AND P2, PT, R12, RZ, PT ;  /* 0x000000ff0c00720c */ /* 0x000fc80003f46270 */
[----:B------:R-:W4:Y:S01]  /*7590*/  MUFU.LG2 R10, R10 ;  /* 0x0000000a000a7308 */ /* 0x000f220000000c00 */
[----:B------:R-:W-:Y:S01]  /*75a0*/  @!P0 FSEL R0, R11, 0.78539818525314331055, !P2 ;  /* 0x3f490fdb0b008808 */ /* 0x000fe20005000000 */
[----:B------:R-:W-:Y:S01]  /*75b0*/  FADD.FTZ R11, |R12|, |R13| ;  /* 0x4000000d0c0b7221 */ /* 0x000fe20000010200 */
[----:B------:R-:W-:-:S04]  /*75c0*/  @!P1 FSEL R0, RZ, 3.1415927410125732422, P2 ;  /* 0x40490fdbff009808 */ /* 0x000fc80001000000 */
[----:B------:R-:W-:Y:S02]  /*75d0*/  FSETP.GTU.FTZ.AND P0, PT, |R11|, +INF , PT ;  /* 0x7f8000000b00780b */ /* 0x000fe40003f1c200 */
[----:B------:R-:W-:-:S04]  /*75e0*/  LOP3.LUT R0, R0, 0x80000000, R13, 0xb8, !PT ;  /* 0x8000000000007812 */ /* 0x000fc800078eb80d */
[----:B------:R-:W-:Y:S01]  /*75f0*/  FSEL R0, R11, R0, P0 ;  /* 0x000000000b007208 */ /* 0x000fe20000000000 */
[----:B----4-:R-:W-:Y:S01]  /*7600*/  FMUL.FTZ R16, R10, 0.69314718246459960938 ;  /* 0x3f3172180a107820 */ /* 0x010fe20000410000 */
[----:B------:R-:W-:Y:S06]  /*7610*/  BRA `(.L_x_3714) ;  /* 0x0000001000147947 */ /* 0x000fec0003800000 */
.L_x_3704:
[----:B------:R-:W-:-:S13]  /*7620*/  FSETP.GEU.FTZ.AND P0, PT, R10, 9.999999682655225389e-20, PT ;  /* 0x1fec1e4a0a00780b */ /* 0x000fda0003f1e000 */
[----:B------:R-:W-:Y:S05]  /*7630*/  @!P0 BRA `(.L_x_3735) ;  /* 0x00000004003c8947 */ /* 0x000fea0003800000 */
[----:B------:R-:W-:Y:S01]  /*7640*/  FMUL.FTZ R21, R10, R10 ;  /* 0x0000000a0a157220 */ /* 0x000fe20000410000 */
[----:B------:R-:W-:Y:S01]  /*7650*/  MOV R17, 0x3e800000 ;  /* 0x3e80000000117802 */ /* 0x000fe20000000f00 */
[----:B------:R4:W0:Y:S01]  /*7660*/  FCHK P0, R10, 1 ;  /* 0x3f8000000a007902 */ /* 0x0008220000000000 */
        /* <DEDUP_REMOVED lines=28> */
[----:B0---4-:R-:W-:Y:S06]  /*7830*/  @!P1 BRA `(.L_x_3737) ;  /* 0x0000000000149947 */ /* 0x011fec0003800000 */
[----:B------:R-:W-:-:S13]  /*7840*/  ISETP.GE.AND P1, PT, R21, -0x407fffff, PT ;  /* 0xbf8000011500780c */ /* 0x000fda0003f26270 */
[----:B------:R-:W-:-:S05]  /*7850*/  @P1 MOV R0, 0x7f800000 ;  /* 0x7f80000000001802 */ /* 0x000fca0000000f00 */
[C---:B------:R-:W-:Y:S01]  /*7860*/  @P1 FFMA.FTZ R16, R21.reuse, R0, +INF ;  /* 0x7f80000015101423 */ /* 0x040fe20000010000 */
[----:B------:R-:W-:-:S04]  /*7870*/  FSETP.NEU.FTZ.AND P1, PT, R21, RZ, PT ;  /* 0x000000ff1500720b */ /* 0x000fc80003f3d000 */
[----:B------:R-:W-:-:S09]  /*7880*/  FSEL R16, R16, -RZ, P1 ;  /* 0x800000ff10107208 */ /* 0x000fd20000800000 */
.L_x_3737:
[----:B------:R-:W-:Y:S05]  /*7890*/  BSYNC B0 ;  /* 0x0000000000007941 */ /* 0x000fea0003800000 */
.L_x_3736:
[----:B------:R-:W-:Y:S01]  /*78a0*/  BSSY B3, `(.L_x_3738) ;  /* 0x0000007000037945 */ /* 0x000fe20003800000 */
[----:B------:R-:W-:-:S03]  /*78b0*/  FFMA R0, R11, R19, R18 ;  /* 0x000000130b007223 */ /* 0x000fc60000000012 */
[----:B------:R-:W-:Y:S05]  /*78c0*/  @!P0 BRA `(.L_x_3739) ;  /* 0x0000000000108947 */ /* 0x000fea0003800000 */
[----:B------:R-:W-:Y:S01]  /*78d0*/  HFMA2.MMA R0, -RZ, RZ, 1.875, 0 ;  /* 0x3f800000ff007435 */ /* 0x000fe200000001ff */
[----:B------:R-:W-:Y:S02]  /*78e0*/  MOV R25, R10 ;  /* 0x0000000a00197202 */ /* 0x000fe40000000f00 */
[----:B------:R-:W-:-:S08]  /*78f0*/  MOV R22, 0x7910 ;  /* 0x0000791000167802 */ /* 0x000fd00000000f00 */
[----:B-123--:R-:W-:Y:S05]  /*7900*/  CALL.REL.NOINC `($__internal_0_$__cuda_sm3x_div_rn_ftz_f32_slowpath) ;  /* 0x000000f000607944 */ /* 0x00efea0003c00000 */
.L_x_3739:
[----:B------:R-:W-:Y:S05]  /*7910*/  BSYNC B3 ;  /* 0x0000000000037941 */ /* 0x000fea0003800000 */
.L_x_3738:
        /* <DEDUP_REMOVED lines=18> */
.L_x_3741:
[----:B------:R-:W-:Y:S02]  /*7a40*/  ISETP.GE.AND P0, PT, R12, RZ, PT ;  /* 0x000000ff0c00720c */ /* 0x000fe40003f06270 */
[----:B------:R-:W-:-:S11]  /*7a50*/  MOV R11, 0x3fd774eb ;  /* 0x3fd774eb000b7802 */ /* 0x000fd60000000f00 */
[----:B------:R-:W-:-:S04]  /*7a60*/  @P0 FFMA.FTZ R0, R11, 0.93318945169448852539, -R0 ;  /* 0x3f6ee5810b000823 */ /* 0x000fc80000010800 */
[----:B------:R-:W-:-:S07]  /*7a70*/  @!P0 FFMA.FTZ R0, R11, 0.93318945169448852539, R0 ;  /* 0x3f6ee5810b008823 */ /* 0x000fce0000010000 */
.L_x_3742:
[----:B------:R-:W-:Y:S05]  /*7a80*/  BSYNC B0 ;  /* 0x0000000000007941 */ /* 0x000fea0003800000 */
.L_x_3740:
        /* <DEDUP_REMOVED lines=10> */
.L_x_3735:
[----:B------:R-:W-:Y:S01]  /*7b30*/  MOV R11, 0x3f800000 ;  /* 0x3f800000000b7802 */ /* 0x000fe20000000f00 */
[----:B------:R-:W4:Y:S01]  /*7b40*/  FCHK P0, R10, 1 ;  /* 0x3f8000000a007902 */ /* 0x000f220000000000 */
[----:B------:R-:W-:Y:S03]  /*7b50*/  BSSY B3, `(.L_x_3743) ;  /* 0x000000b000037945 */ /* 0x000fe60003800000 */
[----:B------:R-:W-:-:S04]  /*7b60*/  FFMA R0, R11, -R11, 1 ;  /* 0x3f8000000b007423 */ /* 0x000fc8000000080b */
[----:B------:R-:W-:-:S04]  /*7b70*/  FFMA R11, R0, R11, 1 ;  /* 0x3f800000000b7423 */ /* 0x000fc8000000000b */
[----:B------:R-:W-:-:S04]  /*7b80*/  FFMA R17, R11, R10, RZ ;  /* 0x0000000a0b117223 */ /* 0x000fc800000000ff */
[----:B------:R-:W-:-:S04]  /*7b90*/  FFMA R0, R17, -1, R10 ;  /* 0xbf80000011007823 */ /* 0x000fc8000000000a */
[----:B------:R-:W-:Y:S01]  /*7ba0*/  FFMA R0, R11, R0, R17 ;  /* 0x000000000b007223 */ /* 0x000fe20000000011 */
[----:B----4-:R-:W-:Y:S06]  /*7bb0*/  @!P0 BRA `(.L_x_3744) ;  /* 0x0000000000108947 */ /* 0x010fec0003800000 */
[----:B------:R-:W-:Y:S01]  /*7bc0*/  HFMA2.MMA R0, -RZ, RZ, 1.875, 0 ;  /* 0x3f800000ff007435 */ /* 0x000fe200000001ff */
[----:B------:R-:W-:Y:S02]  /*7bd0*/  MOV R25, R10 ;  /* 0x0000000a00197202 */ /* 0x000fe40000000f00 */
[----:B------:R-:W-:-:S08]  /*7be0*/  MOV R22, 0x7c00 ;  /* 0x00007c0000167802 */ /* 0x000fd00000000f00 */
[----:B0123--:R-:W-:Y:S05]  /*7bf0*/  CALL.REL.NOINC `($__internal_0_$__cuda_sm3x_div_rn_ftz_f32_slowpath) ;  /* 0x000000ec00a47944 */ /* 0x00ffea0003c00000 */
.L_x_3744:
[----:B------:R-:W-:Y:S05]  /*7c00*/  BSYNC B3 ;  /* 0x0000000000037941 */ /* 0x000fea0003800000 */
.L_x_3743:
        /* <DEDUP_REMOVED lines=18> */
.L_x_3746:
[----:B------:R-:W-:Y:S02]  /*7d30*/  ISETP.GE.AND P0, PT, R12, RZ, PT ;  /* 0x000000ff0c00720c */ /* 0x000fe40003f06270 */
[----:B------:R-:W-:-:S11]  /*7d40*/  MOV R11, 0x3fd774eb ;  /* 0x3fd774eb000b7802 */ /* 0x000fd60000000f00 */
[----:B------:R-:W-:-:S04]  /*7d50*/  @P0 FFMA.FTZ R0, R11, 0.93318945169448852539, -R0 ;  /* 0x3f6ee5810b000823 */ /* 0x000fc80000010800 */
[----:B------:R-:W-:-:S07]  /*7d60*/  @!P0 FFMA.FTZ R0, R11, 0.93318945169448852539, R0 ;  /* 0x3f6ee5810b008823 */ /* 0x000fce0000010000 */
.L_x_3747:
[----:B------:R-:W-:Y:S05]  /*7d70*/  BSYNC B0 ;  /* 0x0000000000007941 */ /* 0x000fea0003800000 */
.L_x_3745:
        /* <DEDUP_REMOVED lines=11> */
.L_x_3703:
[----:B------:R-:W-:Y:S01]  /*7e30*/  FMUL.FTZ R0, R12, 0.36787945032119750977 ;  /* 0x3ebc5ab20c007820 */ /* 0x000fe20000410000 */
[----:B------:R-:W-:Y:S01]  /*7e40*/  FMUL.FTZ R16, R13, 0.36787945032119750977 ;  /* 0x3ebc5ab20d107820 */ /* 0x000fe20000410000 */
[----:B------:R-:W-:Y:S01]  /*7e50*/  MUFU.RCP R24, R11 ;  /* 0x0000000b00187308 */ /* 0x000fe20000001000 */
[----:B------:R-:W-:Y:S01]  /*7e60*/  BSSY B3, `(.L_x_3748) ;  /* 0x0000020000037945 */ /* 0x000fe20003800000 */
[----:B------:R-:W-:Y:S01]  /*7e70*/  FADD.FTZ R0, |R0|, -RZ ;  /* 0x800000ff00007221 */ /* 0x000fe20000010200 */
[----:B------:R-:W-:-:S05]  /*7e80*/  FADD.FTZ R17, |R16|, -RZ ;  /* 0x800000ff10117221 */ /* 0x000fca0000010200 */
[CC--:B------:R-:W-:Y:S02]  /*7e90*/  VIMNMX R16, R0.reuse, R17.reuse, !PT ;  /* 0x0000001100107248 */ /* 0x0c0fe40007fe0100 */
[----:B------:R-:W-:Y:S02]  /*7ea0*/  VIMNMX R0, R0, R17, PT ;  /* 0x0000001100007248 */ /* 0x000fe40003fe0100 */
[----:B------:R-:W-:Y:S02]  /*7eb0*/  LOP3.LUT R18, R16, 0xfe000000, RZ, 0xc0, !PT ;  /* 0xfe00000010127812 */ /* 0x000fe400078ec0ff */
[----:B------:R-:W-:Y:S02]  /*7ec0*/  FSETP.NEU.FTZ.AND P0, PT, R0, RZ, PT ;  /* 0x000000ff0000720b */ /* 0x000fe40003f1d000 */
[----:B------:R-:W-:-:S05]  /*7ed0*/  IADD3 R17, -R18, 0x7e800000, RZ ;  /* 0x7e80000012117810 */ /* 0x000fca0007ffe1ff */
[-C--:B------:R-:W-:Y:S01]  /*7ee0*/  FMUL.FTZ R19, R0, R17.reuse ;  /* 0x0000001100137220 */ /* 0x080fe20000410000 */
[----:B------:R-:W-:-:S03]  /*7ef0*/  FMUL.FTZ R17, R16, R17 ;  /* 0x0000001110117220 */ /* 0x000fc60000410000 */
[----:B------:R-:W-:Y:S01]  /*7f00*/  FMUL.FTZ R22, R19, R19 ;  /* 0x0000001313167220 */ /* 0x000fe20000410000 */
[----:B------:R-:W-:-:S03]  /*7f10*/  MOV R19, 0x3f800000 ;  /* 0x3f80000000137802 */ /* 0x000fc60000000f00 */
[----:B------:R-:W-:Y:S01]  /*7f20*/  FFMA.FTZ R22, R17, R17, R22 ;  /* 0x0000001111167223 */ /* 0x000fe20000010016 */
[----:B------:R-:W-:-:S05]  /*7f30*/  LOP3.LUT R17, R18, 0x800000, RZ, 0xfc, !PT ;  /* 0x0080000012117812 */ /* 0x000fca00078efcff */
[----:B------:R-:W4:Y:S02]  /*7f40*/  MUFU.SQRT R22, R22 ;  /* 0x0000001600167308 */ /* 0x000f240000002000 */
[----:B----4-:R-:W-:Y:S01]  /*7f50*/  @P0 FMUL.FTZ R16, R22, R17 ;  /* 0x0000001116100220 */ /* 0x010fe20000410000 */
[----:B------:R-:W-:Y:S01]  /*7f60*/  FSETP.NEU.FTZ.AND P0, PT, R0, +INF , PT ;  /* 0x7f8000000000780b */ /* 0x000fe20003f1d000 */
[----:B------:R-:W-:-:S03]  /*7f70*/  FFMA R17, -R11, R24, 1 ;  /* 0x3f8000000b117423 */ /* 0x000fc60000000118 */
[----:B------:R-:W-:Y:S01]  /*7f80*/  FSEL R0, R16, +INF , P0 ;  /* 0x7f80000010007808 */ /* 0x000fe20000000000 */
[----:B------:R-:W-:-:S04]  /*7f90*/  FFMA R17, R24, R17, R24 ;  /* 0x0000001118117223 */ /* 0x000fc80000000018 */
[----:B------:R-:W-:Y:S01]  /*7fa0*/  FFMA R16, R10, R17, RZ ;  /* 0x000000110a107223 */ /* 0x000fe200000000ff */
[----:B------:R-:W4:Y:S03]  /*7fb0*/  MUFU.LG2 R0, R0 ;  /* 0x0000000000007308 */ /* 0x000f260000000c00 */
[----:B------:R-:W-:-:S04]  /*7fc0*/  FFMA R18, -R11, R16, R10 ;  /* 0x000000100b127223 */ /* 0x000fc8000000010a */
[----:B------:R-:W-:Y:S01]  /*7fd0*/  FFMA R17, R17, R18, R16 ;  /* 0x0000001211117223 */ /* 0x000fe20000000010 */
[----:B------:R-:W5:Y:S01]  /*7fe0*/  FCHK P0, R10, R11 ;  /* 0x0000000b0a007302 */ /* 0x000f620000000000 */
[----:B----4-:R-:W-:Y:S01]  /*7ff0*/  FFMA.FTZ R16, R0, 0.69314718246459960938, R19 ;  /* 0x3f31721800107823 */ /* 0x010fe20000010013 */
[----:B-----5:R-:W-:Y:S06]  /*8000*/  @!P0 BRA `(.L_x_3749) ;  /* 0x0000000000148947 */ /* 0x020fec0003800000 */
[----:B------:R-:W-:Y:S02]  /*8010*/  MOV R25, R10 ;  /* 0x0000000a00197202 */ /* 0x000fe40000000f00 */
[----:B------:R-:W-:Y:S02]  /*8020*/  MOV R0, R11 ;  /* 0x0000000b00007202 */ /* 0x000fe40000000f00 */
[----:B------:R-:W-:-:S07]  /*8030*/  MOV R22, 0x8050 ;  /* 0x0000805000167802 */ /* 0x000fce0000000f00 */
[----:B0123--:R-:W-:Y:S05]  /*8040*/  CALL.REL.NOINC `($__internal_0_$__cuda_sm3x_div_rn_ftz_f32_slowpath) ;  /* 0x000000e800907944 */ /* 0x00ffea0003c00000 */
[----:B------:R-:W-:-:S07]  /*8050*/  MOV R17, R0 ;  /* 0x0000000000117202 */ /* 0x000fce0000000f00 */
.L_x_3749:
[----:B------:R-:W-:Y:S05]  /*8060*/  BSYNC B3 ;  /* 0x0000000000037941 */ /* 0x000fea0003800000 */
.L_x_3748:
        /* <DEDUP_REMOVED lines=18> */
.L_x_3751:
[----:B------:R-:W-:Y:S02]  /*8190*/  ISETP.GE.AND P0, PT, R12, RZ, PT ;  /* 0x000000ff0c00720c */ /* 0x000fe40003f06270 */
[----:B------:R-:W-:-:S11]  /*81a0*/  MOV R17, 0x3fd774eb ;  /* 0x3fd774eb00117802 */ /* 0x000fd60000000f00 */
[----:B------:R-:W-:-:S04]  /*81b0*/  @P0 FFMA.FTZ R0, R17, 0.93318945169448852539, -R0 ;  /* 0x3f6ee58111000823 */ /* 0x000fc80000010800 */
[----:B------:R-:W-:-:S07]  /*81c0*/  @!P0 FFMA.FTZ R0, R17, 0.93318945169448852539, R0 ;  /* 0x3f6ee58111008823 */ /* 0x000fce0000010000 */
.L_x_3752:
[----:B------:R-:W-:Y:S05]  /*81d0*/  BSYNC B0 ;  /* 0x0000000000007941 */ /* 0x000fea0003800000 */
.L_x_3750:
        /* <DEDUP_REMOVED lines=11> */
.L_x_3702:
[C---:B------:R-:W-:Y:S01]  /*8290*/  FADD.FTZ R25, |R13|.reuse, -RZ ;  /* 0x800000ff0d197221 */ /* 0x040fe20000010200 */
[----:B------:R-:W-:Y:S01]  /*82a0*/  FSETP.GT.FTZ.AND P2, PT, |R13|, |R12|, PT ;  /* 0x4000000c0d00720b */ /* 0x000fe20003f54200 */
[----:B------:R-:W-:Y:S01]  /*82b0*/  BSSY B3, `(.L_x_3753) ;  /* 0x0000018000037945 */ /* 0x000fe20003800000 */
[----:B------:R-:W-:Y:S02]  /*82c0*/  FSETP.GEU.FTZ.AND P0, PT, |R12|, 1.084202172485504434e-19, PT ;  /* 0x200000000c00780b */ /* 0x000fe40003f1e200 */
[----:B------:R-:W-:Y:S02]  /*82d0*/  FSEL R10, R25, R16, P2 ;  /* 0x00000010190a7208 */ /* 0x000fe40001000000 */
[----:B------:R-:W-:Y:S02]  /*82e0*/  FSETP.GEU.FTZ.AND P1, PT, |R13|, 1.084202172485504434e-19, PT ;  /* 0x200000000d00780b */ /* 0x000fe40003f3e200 */
[----:B----4-:R-:W4:Y:S01]  /*82f0*/  MUFU.RCP R17, R10 ;  /* 0x0000000a00117308 */ /* 0x010f220000001000 */
[----:B------:R-:W-:-:S02]  /*8300*/  FSEL R25, R16, R25, P2 ;  /* 0x0000001910197208 */ /* 0x000fc40001000000 */
[----:B------:R-:W-:-:S07]  /*8310*/  PLOP3.LUT P0, PT, P0, P1, PT, 0x2, 0x0 ;  /* 0x000000000000781c */ /* 0x000fce0000702072 */
[----:B------:R-:W5:Y:S06]  /*8320*/  FCHK P1, R25, R10 ;  /* 0x0000000a19007302 */ /* 0x000f6c0000020000 */
[----:B------:R-:W-:Y:S01]  /*8330*/  @P0 FMUL.FTZ R11, R13, 4 ;  /* 0x408000000d0b0820 */ /* 0x000fe20000410000 */
[----:B----4-:R-:W-:-:S03]  /*8340*/  FFMA R0, -R10, R17, 1 ;  /* 0x3f8000000a007423 */ /* 0x010fc60000000111 */
        /* <DEDUP_REMOVED lines=10> */
[----:B-----5:R-:W-:Y:S06]  /*83f0*/  @!P1 BRA `(.L_x_3754) ;  /* 0x00000000000c9947 */ /* 0x020fec0003800000 */
[----:B------:R-:W-:Y:S02]  /*8400*/  MOV R0, R10 ;  /* 0x0000000a00007202 */ /* 0x000fe40000000f00 */
[----:B------:R-:W-:-:S07]  /*8410*/  MOV R22, 0x8430 ;  /* 0x0000843000167802 */ /* 0x000fce0000000f00 */
[----:B0123--:R-:W-:Y:S05]  /*8420*/  CALL.REL.NOINC `($__internal_0_$__cuda_sm3x_div_rn_ftz_f32_slowpath) ;  /* 0x000000e400987944 */ /* 0x00ffea0003c00000 */
.L_x_3754:
[----:B------:R-:W-:Y:S05]  /*8430*/  BSYNC B3 ;  /* 0x0000000000037941 */ /* 0x000fea0003800000 */
.L_x_3753:
        /* <DEDUP_REMOVED lines=18> */
.L_x_3756:
[----:B------:R-:W-:Y:S02]  /*8560*/  ISETP.GE.AND P0, PT, R12, RZ, PT ;  /* 0x000000ff0c00720c */ /* 0x000fe40003f06270 */
[----:B------:R-:W-:-:S11]  /*8570*/  MOV R17, 0x3fd774eb ;  /* 0x3fd774eb00117802 */ /* 0x000fd60000000f00 */
[----:B------:R-:W-:-:S04]  /*8580*/  @P0 FFMA.FTZ R0, R17, 0.93318945169448852539, -R0 ;  /* 0x3f6ee58111000823 */ /* 0x000fc80000010800 */
[----:B------:R-:W-:-:S07]  /*8590*/  @!P0 FFMA.FTZ R0, R17, 0.93318945169448852539, R0 ;  /* 0x3f6ee58111008823 */ /* 0x000fce0000010000 */
.L_x_3757:
[----:B------:R-:W-:Y:S05]  /*85a0*/  BSYNC B0 ;  /* 0x0000000000007941 */ /* 0x000fea0003800000 */
.L_x_3755:
[----:B------:R-:W-:Y:S01]  /*85b0*/  FSETP.NEU.FTZ.AND P2, PT, |R12|, |R13|, PT ;  /* 0x4000000d0c00720b */ /* 0x000fe20003f5d200 */
[----:B------:R-:W4:Y:S01]  /*85c0*/  MUFU.LG2 R11, R11 ;  /* 0x0000000b000b7308 */ /* 0x000f220000000c00 */
[----:B------:R-:W-:Y:S01]  /*85d0*/  FSETP.NEU.FTZ.AND P0, PT, R10, RZ, PT ;  /* 0x000000ff0a00720b */ /* 0x000fe20003f1d000 */
[----:B------:R-:W-:Y:S01]  /*85e0*/  HFMA2.MMA R10, -RZ, RZ, 2.04296875, -15.78125 ;  /* 0x4016cbe4ff0a7435 */ /* 0x000fe200000001ff */
[C---:B------:R-:W-:Y:S01]  /*85f0*/  ISETP.GE.AND P1, PT, R12.reuse, RZ, PT ;  /* 0x000000ff0c00720c */ /* 0x040fe20003f26270 */
[----:B------:R-:W-:-:S08]  /*8600*/  FADD.FTZ R17, |R12|, |R13| ;  /* 0x4000000d0c117221 */ /* 0x000fd00000010200 */
[----:B------:R-:W-:Y:S02]  /*8610*/  @!P2 FSEL R0, R10, 0.78539818525314331055, !P1 ;  /* 0x3f490fdb0a00a808 */ /* 0x000fe40004800000 */
[----:B------:R-:W-:Y:S02]  /*8620*/  @!P0 FSEL R0, RZ, 3.1415927410125732422, P1 ;  /* 0x40490fdbff008808 */ /* 0x000fe40000800000 */
[----:B------:R-:W-:Y:S01]  /*8630*/  FSETP.GTU.FTZ.AND P0, PT, |R17|, +INF , PT ;  /* 0x7f8000001100780b */ /* 0x000fe20003f1c200 */
[----:B----4-:R-:W-:Y:S01]  /*8640*/  FMUL.FTZ R16, R11, 0.69314718246459960938 ;  /* 0x3f3172180b107820 */ /* 0x010fe20000410000 */
[----:B------:R-:W-:-:S04]  /*8650*/  LOP3.LUT R0, R0, 0x80000000, R13, 0xb8, !PT ;  /* 0x8000000000007812 */ /* 0x000fc800078eb80d */
[----:B------:R-:W-:-:S07]  /*8660*/  FSEL R0, R17, R0, P0 ;  /* 0x0000000011007208 */ /* 0x000fce0000000000 */
.L_x_3714:
[----:B------:R-:W-:Y:S05]  /*8670*/  BSYNC B2 ;  /* 0x0000000000027941 */ /* 0x000fea0003800000 */
.L_x_3701:
[----:B------:R-:W-:Y:S01]  /*8680*/  FMUL.FTZ R10, R14, R0 ;  /* 0x000000000e0a7220 */ /* 0x000fe20000410000 */
        /* <DEDUP_REMOVED lines=15> */
[----:B------:R-:W4:Y:S08]  /*8780*/  @P0 MUFU.EX2 R0, R0 ;  /* 0x0000000000000308 */ /* 0x000f300000000800 */
[----:B------:R-:W5:Y:S01]  /*8790*/  @P0 MUFU.COS R13, R12 ;  /* 0x0000000c000d0308 */ /* 0x000f620000000000 */
[C---:B----4-:R-:W-:Y:S01]  /*87a0*/  @P0 FMUL.FTZ R11, R0.reuse, R11 ;  /* 0x0000000b000b0220 */ /* 0x050fe20000410000 */
[----:B-----5:R-:W-:Y:S01]  /*87b0*/  @P0 FMUL.FTZ R10, R0, R13 ;  /* 0x0000000d000a0220 */ /* 0x020fe20000410000 */
[----:B------:R-:W-:Y:S06]  /*87c0*/  @P0 BRA `(.L_x_3762) ;  /* 0x0000000000980947 */ /* 0x000fec0003800000 */
[----:B------:R-:W-:Y:S01]  /*87d0*/  FADD.FTZ R0, R15, -162.88958740234375 ;  /* 0xc322e3bc0f007421 */ /* 0x000fe20000010000 */
[----:B------:R-:W-:-:S03]  /*87e0*/  FMUL.RZ R17, R17, 0.15915493667125701904 ;  /* 0x3e22f98311117820 */ /* 0x000fc6000040c000 */
[----:B------:R-:W-:Y:S01]  /*87f0*/  FMUL.FTZ R0, R0, 1.4426950216293334961 ;  /* 0x3fb8aa3b00007820 */ /* 0x000fe20000410000 */
[----:B------:R-:W-:Y:S08]  /*8800*/  MUFU.SIN R15, R17 ;  /* 0x00000011000f7308 */ /* 0x000ff00000000400 */
[----:B------:R-:W4:Y:S08]  /*8810*/  MUFU.EX2 R0, R0 ;  /* 0x0000000000007308 */ /* 0x000f300000000800 */
[----:B------:R-:W5:Y:S01]  /*8820*/  MUFU.COS R13, R17 ;  /* 0x00000011000d7308 */ /* 0x000f620000000000 */
[----:B----4-:R-:W-:-:S02]  /*8830*/  LEA.HI R11, R0, 0xffffffed, RZ, 0x9 ;  /* 0xffffffed000b7811 */ /* 0x010fc400078f48ff */
[----:B------:R-:W-:Y:S02]  /*8840*/  LOP3.LUT R10, R0, 0x7fffff, RZ, 0xc0, !PT ;  /* 0x007fffff000a7812 */ /* 0x000fe400078ec0ff */
[----:B------:R-:W-:Y:S02]  /*8850*/  LEA.HI R12, R11, R11, RZ, 0x1 ;  /* 0x0000000b0b0c7211 */ /* 0x000fe400078f08ff */
[----:B------:R-:W-:Y:S02]  /*8860*/  LOP3.LUT R10, R10, 0x7f000000, RZ, 0xfc, !PT ;  /* 0x7f0000000a0a7812 */ /* 0x000fe400078efcff */
[----:B------:R-:W-:-:S03]  /*8870*/  SHF.R.S32.HI R12, RZ, 0x1, R12 ;  /* 0x00000001ff0c7819 */ /* 0x000fc6000001140c */
[C---:B------:R-:W-:Y:S01]  /*8880*/  FMUL.FTZ R15, R10.reuse, R15 ;  /* 0x0000000f0a0f7220 */ /* 0x040fe20000410000 */
[----:B------:R-:W-:Y:S01]  /*8890*/  IADD3 R11, R11, -R12, RZ ;  /* 0x8000000c0b0b7210 */ /* 0x000fe20007ffe0ff */
[----:B-----5:R-:W-:Y:S01]  /*88a0*/  FMUL.FTZ R13, R10, R13 ;  /* 0x0000000d0a0d7220 */ /* 0x020fe20000410000 */
[----:B------:R-:W-:Y:S02]  /*88b0*/  LEA R12, R12, 0x3f800000, 0x17 ;  /* 0x3f8000000c0c7811 */ /* 0x000fe400078eb8ff */
[----:B------:R-:W-:-:S03]  /*88c0*/  LEA R10, R11, 0x3f800000, 0x17 ;  /* 0x3f8000000b0a7811 */ /* 0x000fc600078eb8ff */
[C---:B------:R-:W-:Y:S01]  /*88d0*/  FMUL.FTZ R15, R12.reuse, R15 ;  /* 0x0000000f0c0f7220 */ /* 0x040fe20000410000 */
[----:B------:R-:W-:-:S03]  /*88e0*/  FMUL.FTZ R13, R12, R13 ;  /* 0x0000000d0c0d7220 */ /* 0x000fc60000410000 */
[C---:B------:R-:W-:Y:S01]  /*88f0*/  FMUL.FTZ R11, R10.reuse, R15 ;  /* 0x0000000f0a0b7220 */ /* 0x040fe20000410000 */
[----:B------:R-:W-:Y:S01]  /*8900*/  FMUL.FTZ R10, R10, R13 ;  /* 0x0000000d0a0a7220 */ /* 0x000fe20000410000 */
[----:B------:R-:W-:Y:S06]  /*8910*/  BRA `(.L_x_3762) ;  /* 0x0000000000447947 */ /* 0x000fec0003800000 */
.L_x_3761:
        /* <DEDUP_REMOVED lines=10> */
.L_x_3760:
[----:B------:R-:W-:-:S04]  /*89c0*/  FMUL.RZ R17, R17, 0.15915493667125701904 ;  /* 0x3e22f98311117820 */ /* 0x000fc8000040c000 */
[----:B------:R4:W0:Y:S08]  /*89d0*/  MUFU.SIN R11, R17 ;  /* 0x00000011000b7308 */ /* 0x0008300000000400 */
[----:B------:R4:W0:Y:S01]  /*89e0*/  MUFU.COS R10, R17 ;  /* 0x00000011000a7308 */ /* 0x0008220000000000 */
[----:B------:R-:W-:Y:S05]  /*89f0*/  BRA `(.L_x_3762) ;  /* 0x00000000000c7947 */ /* 0x000fea0003800000 */
.L_x_3759:
[----:B------:R-:W-:Y:S01]  /*8a00*/  FMUL.FTZ R10, R15, 1.4426950216293334961 ;  /* 0x3fb8aa3b0f0a7820 */ /* 0x000fe20000410000 */
[----:B------:R-:W-:-:S05]  /*8a10*/  MOV R11, R17 ;  /* 0x00000011000b7202 */ /* 0x000fca0000000f00 */
[----:B------:R-:W4:Y:S02]  /*8a20*/  MUFU.EX2 R10, R10 ;  /* 0x0000000a000a7308 */ /* 0x000f240000000800 */
.L_x_3762:
[----:B------:R-:W-:Y:S05]  /*8a30*/  BSYNC B0 ;  /* 0x0000000000007941 */ /* 0x000fea0003800000 */
.L_x_3758:
        /* <DEDUP_REMOVED lines=29> */
[----:B----4-:R-:W-:Y:S01]  /*8c10*/  MOV R17, 0x3d39bf78 ;  /* 0x3d39bf7800117802 */ /* 0x010fe20000000f00 */
        /* <DEDUP_REMOVED lines=36> */
.L_x_3770:
[----:B------:R-:W-:Y:S05]  /*8e60*/  BSYNC B0 ;  /* 0x0000000000007941 */ /* 0x000fea0003800000 */
.L_x_3769:
[----:B------:R-:W-:Y:S01]  /*8e70*/  BSSY B3, `(.L_x_3771) ;  /* 0x0000007000037945 */ /* 0x000fe20003800000 */
[----:B------:R-:W-:-:S03]  /*8e80*/  FFMA R0, R17, R18, R16 ;  /* 0x0000001211007223 */ /* 0x000fc60000000010 */
[----:B------:R-:W-:Y:S05]  /*8e90*/  @!P0 BRA `(.L_x_3772) ;  /* 0x0000000000108947 */ /* 0x000fea0003800000 */
[----:B------:R-:W-:Y:S02]  /*8ea0*/  MOV R25, R8 ;  /* 0x0000000800197202 */ /* 0x000fe40000000f00 */
[----:B------:R-:W-:Y:S02]  /*8eb0*/  MOV R0, R9 ;  /* 0x0000000900007202 */ /* 0x000fe40000000f00 */
[----:B------:R-:W-:-:S07]  /*8ec0*/  MOV R22, 0x8ee0 ;  /* 0x00008ee000167802 */ /* 0x000fce0000000f00 */
[----:B0123--:R-:W-:Y:S05]  /*8ed0*/  CALL.REL.NOINC `($__internal_0_$__cuda_sm3x_div_rn_ftz_f32_slowpath) ;  /* 0x000000d800ec7944 */ /* 0x00ffea0003c00000 */
.L_x_3772:
[----:B------:R-:W-:Y:S05]  /*8ee0*/  BSYNC B3 ;  /* 0x0000000000037941 */ /* 0x000fea0003800000 */
.L_x_3771:
        /* <DEDUP_REMOVED lines=18> */
.L_x_3774:
[----:B------:R-:W-:Y:S02]  /*9010*/  ISETP.GE.AND P0, PT, R6, RZ, PT ;  /* 0x000000ff0600720c */ /* 0x000fe40003f06270 */
[----:B------:R-:W-:-:S11]  /*9020*/  MOV R15, 0x3fd774eb ;  /* 0x3fd774eb000f7802 */ /* 0x000fd60000000f00 */
[----:B------:R-:W-:-:S04]  /*9030*/  @P0 FFMA.FTZ R0, R15, 0.93318945169448852539, -R0 ;  /* 0x3f6ee5810f000823 */ /* 0x000fc80000010800 */
[----:B------:R-:W-:-:S07]  /*9040*/  @!P0 FFMA.FTZ R0, R15, 0.93318945169448852539, R0 ;  /* 0x3f6ee5810f008823 */ /* 0x000fce0000010000 */
.L_x_3775:
[----:B------:R-:W-:Y:S05]  /*9050*/  BSYNC B0 ;  /* 0x0000000000007941 */ /* 0x000fea0003800000 */
.L_x_3773:
        /* <DEDUP_REMOVED lines=12> */
.L_x_3768:
        /* <DEDUP_REMOVED lines=17> */
.L_x_3779:
[----:B------:R-:W-:Y:S05]  /*9230*/  BSYNC B3 ;  /* 0x0000000000037941 */ /* 0x000fea0003800000 */
.L_x_3778:
        /* <DEDUP_REMOVED lines=18> */
.L_x_3781:
[----:B------:R-:W-:Y:S02]  /*9360*/  ISETP.GE.AND P0, PT, R6, RZ, PT ;  /* 0x000000ff0600720c */ /* 0x000fe40003f06270 */
[----:B------:R-:W-:-:S11]  /*9370*/  MOV R17, 0x3fd774eb ;  /* 0x3fd774eb00117802 */ /* 0x000fd60000000f00 */
[----:B------:R-:W-:-:S04]  /*9380*/  @P0 FFMA.FTZ R0, R17, 0.93318945169448852539, -R0 ;  /* 0x3f6ee58111000823 */ /* 0x000fc80000010800 */
[----:B------:R-:W-:-:S07]  /*9390*/  @!P0 FFMA.FTZ R0, R17, 0.93318945169448852539, R0 ;  /* 0x3f6ee58111008823 */ /* 0x000fce0000010000 */
.L_x_3782:
[----:B------:R-:W-:Y:S05]  /*93a0*/  BSYNC B0 ;  /* 0x0000000000007941 */ /* 0x000fea0003800000 */
.L_x_3780:
        /* <DEDUP_REMOVED lines=13> */
.L_x_3777:
[----:B------:R-:W-:Y:S01]  /*9480*/  LOP3.LUT R0, R9, 0xffff0000, RZ, 0xc0, !PT ;  /* 0xffff000009007812 */ /* 0x000fe200078ec0ff */
[----:B------:R-:W-:Y:S01]  /*9490*/  BSSY B0, `(.L_x_3783) ;  /* 0x000003f000007945 */ /* 0x000fe20003800000 */
[----:B----4-:R-:W-:-:S03]  /*94a0*/  LOP3.LUT R17, R8, 0xffff0000, RZ, 0xc0, !PT ;  /* 0xffff000008117812 */ /* 0x010fc600078ec0ff */
        /* <DEDUP_REMOVED lines=22> */
.L_x_3784:
        /* <DEDUP_REMOVED lines=40> */
.L_x_3783:
        /* <DEDUP_REMOVED lines=48> */
.L_x_3786:
[----:B------:R-:W-:Y:S05]  /*9b90*/  BSYNC B0 ;  /* 0x0000000000007941 */ /* 0x000fea0003800000 */
.L_x_3785:
[----:B------:R-:W-:Y:S01]  /*9ba0*/  BSSY B3, `(.L_x_3787) ;  /* 0x0000007000037945 */ /* 0x000fe20003800000 */
[----:B------:R-:W-:-:S03]  /*9bb0*/  FFMA R0, R17, R18, R16 ;  /* 0x0000001211007223 */ /* 0x000fc60000000010 */
[----:B------:R-:W-:Y:S05]  /*9bc0*/  @!P0 BRA `(.L_x_3788) ;  /* 0x0000000000108947 */ /* 0x000fea0003800000 */
[----:B------:R-:W-:Y:S02]  /*9bd0*/  MOV R25, R8 ;  /* 0x0000000800197202 */ /* 0x000fe40000000f00 */
[----:B------:R-:W-:Y:S02]  /*9be0*/  MOV R0, R9 ;  /* 0x0000000900007202 */ /* 0x000fe40000000f00 */
[----:B------:R-:W-:-:S07]  /*9bf0*/  MOV R22, 0x9c10 ;  /* 0x00009c1000167802 */ /* 0x000fce0000000f00 */
[----:B0123--:R-:W-:Y:S05]  /*9c00*/  CALL.REL.NOINC `($__internal_0_$__cuda_sm3x_div_rn_ftz_f32_slowpath) ;  /* 0x000000cc00a07944 */ /* 0x00ffea0003c00000 */
.L_x_3788:
[----:B------:R-:W-:Y:S05]  /*9c10*/  BSYNC B3 ;  /* 0x0000000000037941 */ /* 0x000fea0003800000 */
.L_x_3787:
        /* <DEDUP_REMOVED lines=18> */
.L_x_3790:
[----:B------:R-:W-:Y:S02]  /*9d40*/  ISETP.GE.AND P0, PT, R6, RZ, PT ;  /* 0x000000ff0600720c */ /* 0x000fe40003f06270 */
[----:B------:R-:W-:-:S11]  /*9d50*/  MOV R15, 0x3fd774eb ;  /* 0x3fd774eb000f7802 */ /* 0x000fd60000000f00 */
[----:B------:R-:W-:-:S04]  /*9d60*/  @P0 FFMA.FTZ R0, R15, 0.93318945169448852539, -R0 ;  /* 0x3f6ee5810f000823 */ /* 0x000fc80000010800 */
[----:B------:R-:W-:-:S07]  /*9d70*/  @!P0 FFMA.FTZ R0, R15, 0.93318945169448852539, R0 ;  /* 0x3f6ee5810f008823 */ /* 0x000fce0000010000 */
.L_x_3791:
[----:B------:R-:W-:Y:S05]  /*9d80*/  BSYNC B0 ;  /* 0x0000000000007941 */ /* 0x000fea0003800000 */
.L_x_3789:
        /* <DEDUP_REMOVED lines=12> */
.L_x_3767:
        /* <DEDUP_REMOVED lines=13> */
.L_x_3793:
[----:B------:R-:W-:Y:S05]  /*9f20*/  BSYNC B3 ;  /* 0x0000000000037941 */ /* 0x000fea0003800000 */
.L_x_3792:
        /* <DEDUP_REMOVED lines=18> */
.L_x_3795:
[----:B------:R-:W-:Y:S02]  /*a050*/  ISETP.GE.AND P0, PT, R6, RZ, PT ;  /* 0x000000ff0600720c */ /* 0x000fe40003f06270 */
[----:B------:R-:W-:-:S11]  /*a060*/  MOV R17, 0x3fd774eb ;  /* 0x3fd774eb00117802 */ /* 0x000fd60000000f00 */
[----:B------:R-:W-:-:S04]  /*a070*/  @P0 FFMA.FTZ R0, R17, 0.93318945169448852539, -R0 ;  /* 0x3f6ee58111000823 */ /* 0x000fc80000010800 */
[----:B------:R-:W-:-:S07]  /*a080*/  @!P0 FFMA.FTZ R0, R17, 0.93318945169448852539, R0 ;  /* 0x3f6ee58111008823 */ /* 0x000fce0000010000 */
.L_x_3796:
[----:B------:R-:W-:Y:S05]  /*a090*/  BSYNC B0 ;  /* 0x0000000000007941 */ /* 0x000fea0003800000 */
.L_x_3794:
        /* <DEDUP_REMOVED lines=27> */
.L_x_3766:
        /* <DEDUP_REMOVED lines=9> */
[----:B----4-:R-:W-:Y:S01]  /*a2e0*/  FFMA R17, R16, -1, R16 ;  /* 0xbf80000010117823 */ /* 0x010fe20000000010 */
        /* <DEDUP_REMOVED lines=23> */
[----:B0-----:R-:W-:Y:S06]  /*a460*/  @!P1 BRA `(.L_x_3799) ;  /* 0x0000000000149947 */ /* 0x001fec0003800000 */
[----:B------:R-:W-:-:S13]  /*a470*/  ISETP.GE.AND P1, PT, R19, -0x407fffff, PT ;  /* 0xbf8000011300780c */ /* 0x000fda0003f26270 */
[----:B------:R-:W-:-:S05]  /*a480*/  @P1 MOV R0, 0x7f800000 ;  /* 0x7f80000000001802 */ /* 0x000fca0000000f00 */
[C---:B------:R-:W-:Y:S01]  /*a490*/  @P1 FFMA.FTZ R14, R19.reuse, R0, +INF ;  /* 0x7f800000130e1423 */ /* 0x040fe20000010000 */
[----:B------:R-:W-:-:S04]  /*a4a0*/  FSETP.NEU.FTZ.AND P1, PT, R19, RZ, PT ;  /* 0x000000ff1300720b */ /* 0x000fc80003f3d000 */
[----:B------:R-:W-:-:S09]  /*a4b0*/  FSEL R14, R14, -RZ, P1 ;  /* 0x800000ff0e0e7208 */ /* 0x000fd20000800000 */
.L_x_3799:
[----:B------:R-:W-:Y:S05]  /*a4c0*/  BSYNC B0 ;  /* 0x0000000000007941 */ /* 0x000fea0003800000 */
.L_x_3798:
[----:B------:R-:W-:Y:S01]  /*a4d0*/  BSSY B3, `(.L_x_3800) ;  /* 0x0000007000037945 */ /* 0x000fe20003800000 */
[----:B------:R-:W-:-:S03]  /*a4e0*/  FFMA R0, R9, R17, R16 ;  /* 0x0000001109007223 */ /* 0x000fc60000000010 */
[----:B------:R-:W-:Y:S05]  /*a4f0*/  @!P0 BRA `(.L_x_3801) ;  /* 0x0000000000108947 */ /* 0x000fea0003800000 */
[----:B------:R-:W-:Y:S01]  /*a500*/  HFMA2.MMA R0, -RZ, RZ, 1.875, 0 ;  /* 0x3f800000ff007435 */ /* 0x000fe200000001ff */
[----:B------:R-:W-:Y:S02]  /*a510*/  MOV R25, R8 ;  /* 0x0000000800197202 */ /* 0x000fe40000000f00 */
[----:B------:R-:W-:-:S08]  /*a520*/  MOV R22, 0xa540 ;  /* 0x0000a54000167802 */ /* 0x000fd00000000f00 */
[----:B-123--:R-:W-:Y:S05]  /*a530*/  CALL.REL.NOINC `($__internal_0_$__cuda_sm3x_div_rn_ftz_f32_slowpath) ;  /* 0x000000c400547944 */ /* 0x00efea0003c00000 */
.L_x_3801:
[----:B------:R-:W-:Y:S05]  /*a540*/  BSYNC B3 ;  /* 0x0000000000037941 */ /* 0x000fea0003800000 */
.L_x_3800:
        /* <DEDUP_REMOVED lines=18> */
.L_x_3803:
[----:B------:R-:W-:Y:S02]  /*a670*/  ISETP.GE.AND P0, PT, R6, RZ, PT ;  /* 0x000000ff0600720c */ /* 0x000fe40003f06270 */
[----:B------:R-:W-:-:S11]  /*a680*/  MOV R9, 0x3fd774eb ;  /* 0x3fd774eb00097802 */ /* 0x000fd60000000f00 */
[----:B------:R-:W-:-:S04]  /*a690*/  @P0 FFMA.FTZ R0, R9, 0.93318945169448852539, -R0 ;  /* 0x3f6ee58109000823 */ /* 0x000fc80000010800 */
[----:B------:R-:W-:-:S07]  /*a6a0*/  @!P0 FFMA.FTZ R0, R9, 0.93318945169448852539, R0 ;  /* 0x3f6ee58109008823 */ /* 0x000fce0000010000 */
.L_x_3804:
[----:B------:R-:W-:Y:S05]  /*a6b0*/  BSYNC B0 ;  /* 0x0000000000007941 */ /* 0x000fea0003800000 */
.L_x_3802:
        /* <DEDUP_REMOVED lines=10> */
.L_x_3797:
[----:B------:R-:W-:Y:S01]  /*a760*/  MOV R9, 0x3f800000 ;  /* 0x3f80000000097802 */ /* 0x000fe20000000f00 */
[----:B------:R-:W5:Y:S01]  /*a770*/  FCHK P0, R8, 1 ;  /* 0x3f80000008007902 */ /* 0x000f620000000000 */
[----:B------:R-:W-:Y:S03]  /*a780*/  BSSY B3, `(.L_x_3805) ;  /* 0x000000b000037945 */ /* 0x000fe60003800000 */
[----:B------:R-:W-:-:S04]  /*a790*/  FFMA R0, R9, -R9, 1 ;  /* 0x3f80000009007423 */ /* 0x000fc80000000809 */
[----:B------:R-:W-:-:S04]  /*a7a0*/  FFMA R9, R0, R9, 1 ;  /* 0x3f80000000097423 */ /* 0x000fc80000000009 */
[----:B------:R-:W-:-:S04]  /*a7b0*/  FFMA R15, R9, R8, RZ ;  /* 0x00000008090f7223 */ /* 0x000fc800000000ff */
[----:B------:R-:W-:-:S04]  /*a7c0*/  FFMA R0, R15, -1, R8 ;  /* 0xbf8000000f007823 */ /* 0x000fc80000000008 */
[----:B------:R-:W-:Y:S01]  /*a7d0*/  FFMA R0, R9, R0, R15 ;  /* 0x0000000009007223 */ /* 0x000fe2000000000f */
[----:B-----5:R-:W-:Y:S06]  /*a7e0*/  @!P0 BRA `(.L_x_3806) ;  /* 0x0000000000108947 */ /* 0x020fec0003800000 */
[----:B------:R-:W-:Y:S01]  /*a7f0*/  HFMA2.MMA R0, -RZ, RZ, 1.875, 0 ;  /* 0x3f800000ff007435 */ /* 0x000fe200000001ff */
[----:B------:R-:W-:Y:S02]  /*a800*/  MOV R25, R8 ;  /* 0x0000000800197202 */ /* 0x000fe40000000f00 */
[----:B------:R-:W-:-:S08]  /*a810*/  MOV R22, 0xa830 ;  /* 0x0000a83000167802 */ /* 0x000fd00000000f00 */
[----:B01234-:R-:W-:Y:S05]  /*a820*/  CALL.REL.NOINC `($__internal_0_$__cuda_sm3x_div_rn_ftz_f32_slowpath) ;  /* 0x000000c000987944 */ /* 0x01ffea0003c00000 */
.L_x_3806:
[----:B------:R-:W-:Y:S05]  /*a830*/  BSYNC B3 ;  /* 0x0000000000037941 */ /* 0x000fea0003800000 */
.L_x_3805:
        /* <DEDUP_REMOVED lines=18> */
.L_x_3808:
[----:B------:R-:W-:Y:S02]  /*a960*/  ISETP.GE.AND P0, PT, R6, RZ, PT ;  /* 0x000000ff0600720c */ /* 0x000fe40003f06270 */
[----:B------:R-:W-:-:S11]  /*a970*/  MOV R9, 0x3fd774eb ;  /* 0x3fd774eb00097802 */ /* 0x000fd60000000f00 */
[----:B------:R-:W-:-:S04]  /*a980*/  @P0 FFMA.FTZ R0, R9, 0.93318945169448852539, -R0 ;  /* 0x3f6ee58109000823 */ /* 0x000fc80000010800 */
[----:B------:R-:W-:-:S07]  /*a990*/  @!P0 FFMA.FTZ R0, R9, 0.93318945169448852539, R0 ;  /* 0x3f6ee58109008823 */ /* 0x000fce0000010000 */
.L_x_3809:
[----:B------:R-:W-:Y:S05]  /*a9a0*/  BSYNC B0 ;  /* 0x0000000000007941 */ /* 0x000fea0003800000 */
.L_x_3807:
        /* <DEDUP_REMOVED lines=11> */
.L_x_3765:
        /* <DEDUP_REMOVED lines=11> */
[-C--:B----4-:R-:W-:Y:S01]  /*ab10*/  FMUL.FTZ R17, R0, R15.reuse ;  /* 0x0000000f00117220 */ /* 0x090fe20000410000 */
        /* <DEDUP_REMOVED lines=23> */
.L_x_3811:
[----:B------:R-:W-:Y:S05]  /*ac90*/  BSYNC B3 ;  /* 0x0000000000037941 */ /* 0x000fea0003800000 */
.L_x_3810:
        /* <DEDUP_REMOVED lines=18> */
.L_x_3813:
[----:B------:R-:W-:Y:S02]  /*adc0*/  ISETP.GE.AND P0, PT, R6, RZ, PT ;  /* 0x000000ff0600720c */ /* 0x000fe40003f06270 */
[----:B------:R-:W-:-:S11]  /*add0*/  MOV R15, 0x3fd774eb ;  /* 0x3fd774eb000f7802 */ /* 0x000fd60000000f00 */
[----:B------:R-:W-:-:S04]  /*ade0*/  @P0 FFMA.FTZ R0, R15, 0.93318945169448852539, -R0 ;  /* 0x3f6ee5810f000823 */ /* 0x000fc80000010800 */
[----:B------:R-:W-:-:S07]  /*adf0*/  @!P0 FFMA.FTZ R0, R15, 0.93318945169448852539, R0 ;  /* 0x3f6ee5810f008823 */ /* 0x000fce0000010000 */
.L_x_3814:
[----:B------:R-:W-:Y:S05]  /*ae00*/  BSYNC B0 ;  /* 0x0000000000007941 */ /* 0x000fea0003800000 */
.L_x_3812:
        /* <DEDUP_REMOVED lines=11> */
.L_x_3764:
[C---:B------:R-:W-:Y:S01]  /*aec0*/  FADD.FTZ R25, |R7|.reuse, -RZ ;  /* 0x800000ff07197221 */ /* 0x040fe20000010200 */
[----:B------:R-:W-:Y:S01]  /*aed0*/  FSETP.GT.FTZ.AND P2, PT, |R7|, |R6|, PT ;  /* 0x400000060700720b */ /* 0x000fe20003f54200 */
[----:B------:R-:W-:Y:S01]  /*aee0*/  BSSY B3, `(.L_x_3815) ;  /* 0x0000018000037945 */ /* 0x000fe20003800000 */
[----:B------:R-:W-:Y:S02]  /*aef0*/  FSETP.GEU.FTZ.AND P0, PT, |R6|, 1.084202172485504434e-19, PT ;  /* 0x200000000600780b */ /* 0x000fe40003f1e200 */
[----:B------:R-:W-:Y:S02]  /*af00*/  FSEL R8, R25, R14, P2 ;  /* 0x0000000e19087208 */ /* 0x000fe40001000000 */
[----:B------:R-:W-:Y:S02]  /*af10*/  FSETP.GEU.FTZ.AND P1, PT, |R7|, 1.084202172485504434e-19, PT ;  /* 0x200000000700780b */ /* 0x000fe40003f3e200 */
[----:B------:R-:W5:Y:S01]  /*af20*/  MUFU.RCP R15, R8 ;  /* 0x00000008000f7308 */ /* 0x000f620000001000 */
[----:B------:R-:W-:-:S02]  /*af30*/  FSEL R25, R14, R25, P2 ;  /* 0x000000190e197208 */ /* 0x000fc40001000000 */
[----:B------:R-:W-:-:S07]  /*af40*/  PLOP3.LUT P0, PT, P0, P1, PT, 0x2, 0x0 ;  /* 0x000000000000781c */ /* 0x000fce0000702072 */
[----:B------:R-:W0:Y:S06]  /*af50*/  FCHK P1, R25, R8 ;  /* 0x0000000819007302 */ /* 0x000e2c0000020000 */
[----:B------:R-:W-:Y:S01]  /*af60*/  @P0 FMUL.FTZ R9, R7, 4 ;  /* 0x4080000007090820 */ /* 0x000fe20000410000 */
[----:B-----5:R-:W-:-:S03]  /*af70*/  FFMA R0, -R8, R15, 1 ;  /* 0x3f80000008007423 */ /* 0x020fc6000000010f */
[----:B------:R-:W-:Y:S01]  /*af80*/  @P0 FMUL.FTZ R9, R9, R9 ;  /* 0x0000000909090220 */ /* 0x000fe20000410000 */
[----:B------:R-:W-:Y:S01]  /*af90*/  FFMA R14, R15, R0, R15 ;  /* 0x000000000f0e7223 */ /* 0x000fe2000000000f */
[----:B------:R-:W-:Y:S01]  /*afa0*/  @P0 FMUL.FTZ R0, R6, 4 ;  /* 0x4080000006000820 */ /* 0x000fe20000410000 */
[----:B------:R-:W-:Y:S02]  /*afb0*/  @!P0 FMUL.FTZ R15, R7, R7 ;  /* 0x00000007070f8220 */ /* 0x000fe40000410000 */
[----:B----4-:R-:W-:Y:S01]  /*afc0*/  FFMA R17, R25, R14, RZ ;  /* 0x0000000e19117223 */ /* 0x010fe200000000ff */
[----:B------:R-:W-:Y:S01]  /*afd0*/  @P0 FFMA.FTZ R0, R0, R0, R9 ;  /* 0x0000000000000223 */ /* 0x000fe20000010009 */
[----:B------:R-:W-:Y:S02]  /*afe0*/  @!P0 FFMA.FTZ R9, R6, R6, R15 ;  /* 0x0000000606098223 */ /* 0x000fe4000001000f */
[----:B------:R-:W-:Y:S01]  /*aff0*/  FFMA R15, -R8, R17, R25 ;  /* 0x00000011080f7223 */ /* 0x000fe20000000119 */
[----:B------:R-:W-:-:S03]  /*b000*/  @P0 FMUL.FTZ R9, R0, 0.0625 ;  /* 0x3d80000000090820 */ /* 0x000fc60000410000 */
[----:B------:R-:W-:Y:S01]  /*b010*/  FFMA R0, R14, R15, R17 ;  /* 0x0000000f0e007223 */ /* 0x000fe20000000011 */
[----:B0-----:R-:W-:Y:S06]  /*b020*/  @!P1 BRA `(.L_x_3816) ;  /* 0x00000000000c9947 */ /* 0x001fec0003800000 */
[----:B------:R-:W-:Y:S02]  /*b030*/  MOV R0, R8 ;  /* 0x0000000800007202 */ /* 0x000fe40000000f00 */
[----:B------:R-:W-:-:S07]  /*b040*/  MOV R22, 0xb060 ;  /* 0x0000b06000167802 */ /* 0x000fce0000000f00 */
[----:B-123--:R-:W-:Y:S05]  /*b050*/  CALL.REL.NOINC `($__internal_0_$__cuda_sm3x_div_rn_ftz_f32_slowpath) ;  /* 0x000000b8008c7944 */ /* 0x00efea0003c00000 */
.L_x_3816:
[----:B------:R-:W-:Y:S05]  /*b060*/  BSYNC B3 ;  /* 0x0000000000037941 */ /* 0x000fea0003800000 */
.L_x_3815:
        /* <DEDUP_REMOVED lines=18> */
.L_x_3818:
[----:B------:R-:W-:Y:S02]  /*b190*/  ISETP.GE.AND P0, PT, R6, RZ, PT ;  /* 0x000000ff0600720c */ /* 0x000fe40003f06270 */
[----:B------:R-:W-:-:S11]  /*b1a0*/  MOV R15, 0x3fd774eb ;  /* 0x3fd774eb000f7802 */ /* 0x000fd60000000f00 */
[----:B------:R-:W-:-:S04]  /*b1b0*/  @P0 FFMA.FTZ R0, R15, 0.93318945169448852539, -R0 ;  /* 0x3f6ee5810f000823 */ /* 0x000fc80000010800 */
[----:B------:R-:W-:-:S07]  /*b1c0*/  @!P0 FFMA.FTZ R0, R15, 0.93318945169448852539, R0 ;  /* 0x3f6ee5810f008823 */ /* 0x000fce0000010000 */
.L_x_3819:
[----:B------:R-:W-:Y:S05]  /*b1d0*/  BSYNC B0 ;  /* 0x0000000000007941 */ /* 0x000fea0003800000 */
.L_x_3817:
        /* <DEDUP_REMOVED lines=12> */
.L_x_3776:
[----:B------:R-:W-:Y:S05]  /*b2a0*/  BSYNC B2 ;  /* 0x0000000000027941 */ /* 0x000fea0003800000 */
.L_x_3763:
        /* <DEDUP_REMOVED lines=16> */
[----:B------:R-:W5:Y:S08]  /*b3b0*/  @P0 MUFU.EX2 R0, R0 ;  /* 0x0000000000000308 */ /* 0x000f700000000800 */
[----:B------:R-:W0:Y:S01]  /*b3c0*/  @P0 MUFU.COS R7, R6 ;  /* 0x0000000600070308 */ /* 0x000e220000000000 */
[C---:B-----5:R-:W-:Y:S01]  /*b3d0*/  @P0 FMUL.FTZ R19, R0.reuse, R19 ;  /* 0x0000001300130220 */ /* 0x060fe20000410000 */
[----:B0-----:R-:W-:Y:S01]  /*b3e0*/  @P0 FMUL.FTZ R18, R0, R7 ;  /* 0x0000000700120220 */ /* 0x001fe20000410000 */
[----:B------:R-:W-:Y:S06]  /*b3f0*/  @P0 BRA `(.L_x_3824) ;  /* 0x0000000000980947 */ /* 0x000fec0003800000 */
[----:B------:R-:W-:Y:S01]  /*b400*/  FADD.FTZ R0, R13, -162.88958740234375 ;  /* 0xc322e3bc0d007421 */ /* 0x000fe20000010000 */
[----:B------:R-:W-:-:S03]  /*b410*/  FMUL.RZ R12, R8, 0.15915493667125701904 ;  /* 0x3e22f983080c7820 */ /* 0x000fc6000040c000 */
[----:B------:R-:W-:Y:S01]  /*b420*/  FMUL.FTZ R0, R0, 1.4426950216293334961 ;  /* 0x3fb8aa3b00007820 */ /* 0x000fe20000410000 */
[----:B------:R-:W-:Y:S08]  /*b430*/  MUFU.SIN R13, R12 ;  /* 0x0000000c000d7308 */ /* 0x000ff00000000400 */
[----:B------:R-:W0:Y:S08]  /*b440*/  MUFU.EX2 R0, R0 ;  /* 0x0000000000007308 */ /* 0x000e300000000800 */
[----:B------:R-:W5:Y:S01]  /*b450*/  MUFU.COS R9, R12 ;  /* 0x0000000c00097308 */ /* 0x000f620000000000 */
[----:B0-----:R-:W-:-:S02]  /*b460*/  LEA.HI R7, R0, 0xffffffed, RZ, 0x9 ;  /* 0xffffffed00077811 */ /* 0x001fc400078f48ff */
        /* <DEDUP_REMOVED lines=14> */
.L_x_3823:
        /* <DEDUP_REMOVED lines=10> */
.L_x_3822:
[----:B------:R-:W-:-:S04]  /*b5f0*/  FMUL.RZ R8, R8, 0.15915493667125701904 ;  /* 0x3e22f98308087820 */ /* 0x000fc8000040c000 */
[----:B------:R0:W0:Y:S08]  /*b600*/  MUFU.SIN R19, R8 ;  /* 0x0000000800137308 */ /* 0x0000300000000400 */
[----:B------:R0:W0:Y:S01]  /*b610*/  MUFU.COS R18, R8 ;  /* 0x0000000800127308 */ /* 0x0000220000000000 */
[----:B------:R-:W-:Y:S05]  /*b620*/  BRA `(.L_x_3824) ;  /* 0x00000000000c7947 */ /* 0x000fea0003800000 */
.L_x_3821:
[----:B------:R-:W-:Y:S01]  /*b630*/  FMUL.FTZ R13, R13, 1.4426950216293334961 ;  /* 0x3fb8aa3b0d0d7820 */ /* 0x000fe20000410000 */
[----:B------:R-:W-:-:S03]  /*b640*/  MOV R19, R8 ;  /* 0x0000000800137202 */ /* 0x000fc60000000f00 */
[----:B------:R0:W0:Y:S04]  /*b650*/  MUFU.EX2 R18, R13 ;  /* 0x0000000d00127308 */ /* 0x0000280000000800 */
.L_x_3824:
[----:B------:R-:W-:Y:S05]  /*b660*/  BSYNC B0 ;  /* 0x0000000000007941 */ /* 0x000fea0003800000 */
.L_x_3820:
[----:B------:R-:W-:Y:S02]  /*b670*/  LOP3.LUT P6, RZ, R20, 0x2, RZ, 0xc0, !PT ;  /* 0x0000000214ff7812 */ /* 0x000fe400078cc0ff */
[----:B------:R-:W-:-:S04]  /*b680*/  @P3 IADD3 R0, P0, R34, UR4, RZ ;  /* 0x0000000422003c10 */ /* 0x000fc8000ff1e0ff */
[----:B------:R-:W-:Y:S01]  /*b690*/  @P3 IADD3.X R7, RZ, UR5, RZ, P0, !PT ;  /* 0x00000005ff073c10 */ /* 0x000fe200087fe4ff */
[----:B------:R-:W-:Y:S01]  /*b6a0*/  UIMAD.WIDE.U32 UR4, UR13, 0x4, UR4 ;  /* 0x000000040d0478a5 */ /* 0x000fe2000f8e0004 */
[----:B------:R-:W-:Y:S02]  /*b6b0*/  @P3 LEA R6, P2, R0, UR10, 0x3 ;  /* 0x0000000a00063c11 */ /* 0x000fe4000f8418ff */
[----:B------:R-:W-:Y:S01]  /*b6c0*/  @P5 LEA R12, P0, R32, UR10, 0x3 ;  /* 0x0000000a200c5c11 */ /* 0x000fe2000f8018ff */
[----:B------:R-:W-:Y:S01]  /*b6d0*/  UISETP.LT.U32.AND UP1, UPT, UR4, UR16, UPT ;  /* 0x000000100400728c */ /* 0x000fe2000bf21070 */
[----:B------:R-:W-:Y:S01]  /*b6e0*/  @P3 LEA.HI.X R7, R0, UR11, R7, 0x3, P2 ;  /* 0x0000000b00073c11 */ /* 0x000fe200090f1c07 */
[----:B------:R-:W-:Y:S01]  /*b6f0*/  UISETP.GE.U32.AND UP0, UPT, UR4, 0x10000, UPT ;  /* 0x000100000400788c */ /* 0x000fe2000bf06070 */
[----:B0-----:R-:W-:Y:S02]  /*b700*/  @P6 LEA R8, P1, R33, UR10, 0x3 ;  /* 0x0000000a21086c11 */ /* 0x001fe4000f8218ff */
[----:B------:R-:W-:Y:S01]  /*b710*/  @P4 LEA R14, P2, R31, UR10, 0x3 ;  /* 0x0000000a1f0e4c11 */ /* 0x000fe2000f8418ff */
[----:B--23--:R2:W-:Y:S01]  /*b720*/  @P3 STG.E.64 desc[UR14][R6.64], R2 ;  /* 0x0000000206003986 */ /* 0x00c5e2000c101b0e */
[----:B------:R-:W-:Y:S01]  /*b730*/  @P6 LEA.HI.X R9, R33, UR11, R30, 0x3, P1 ;  /* 0x0000000b21096c11 */ /* 0x000fe200088f1c1e */
[----:B------:R-:W-:Y:S01]  /*b740*/  UISETP.GE.U32.AND.EX UP0, UPT, UR5, URZ, UPT, UP0 ;  /* 0x0000003f0500728c */ /* 0x000fe2000bf06100 */
[----:B------:R-:W-:-:S02]  /*b750*/  @P5 LEA.HI.X R13, R32, UR11, R29, 0x3, P0 ;  /* 0x0000000b200d5c11 */ /* 0x000fc400080f1c1d */
[----:B------:R-:W-:Y:S01]  /*b760*/  @P4 LEA.HI.X R15, R31, UR11, R28, 0x3, P2 ;  /* 0x0000000b1f0f4c11 */ /* 0x000fe200090f1c1c */
[----:B-1----:R2:W-:Y:S01]  /*b770*/  @P6 STG.E.64 desc[UR14][R8.64], R4 ;  /* 0x0000000408006986 */ /* 0x0025e2000c101b0e */
[----:B----4-:R-:W-:Y:S02]  /*b780*/  MOV R17, UR5 ;  /* 0x0000000500117c02 */ /* 0x010fe40008000f00 */
[----:B------:R-:W-:Y:S01]  /*b790*/  PLOP3.LUT P0, PT, PT, PT, UP1, 0x80, 0x0 ;  /* 0x000000000000781c */ /* 0x000fe20003f0f018 */
[----:B------:R2:W-:Y:S01]  /*b7a0*/  @P5 STG.E.64 desc[UR14][R12.64], R10 ;  /* 0x0000000a0c005986 */ /* 0x0005e2000c101b0e */
[----:B------:R-:W-:Y:S02]  /*b7b0*/  PLOP3.LUT P1, PT, PT, PT, UP0, 0x80, 0x0 ;  /* 0x000000000000781c */ /* 0x000fe40003f2f008 */
[----:B------:R-:W-:Y:S01]  /*b7c0*/  ISETP.LT.AND.EX P0, PT, R17, UR12, PT, P0 ;  /* 0x0000000c11007c0c */ /* 0x000fe2000bf01300 */
[----:B------:R2:W-:Y:S01]  /*b7d0*/  @P4 STG.E.64 desc[UR14][R14.64], R18 ;  /* 0x000000120e004986 */ /* 0x0005e2000c101b0e */
[----:B------:R-:W-:-:S11]  /*b7e0*/  MOV R16, UR4 ;  /* 0x0000000400107c02 */ /* 0x000fd60008000f00 */
[----:B------:R-:W-:Y:S05]  /*b7f0*/  @!P1 BRA P0, `(.L_x_3825) ;  /* 0xffffff4800809947 */ /* 0x000fea000003ffff */
[----:B------:R-:W-:Y:S05]  /*b800*/  EXIT ;  /* 0x000000000000794d */ /* 0x000fea0003800000 */
.L_x_3576:
[----:B------:R-:W0:Y:S02]  /*b810*/  S2R R2, SR_TID.X ;  /* 0x0000000000027919 */ /* 0x000e240000002100 */
[----:B0-----:R-:W-:-:S03]  /*b820*/  IMAD.WIDE.U32 R4, R2, 0x4, RZ ;  /* 0x0000000402047825 */ /* 0x001fc600078e00ff */
[----:B------:R-:W-:-:S04]  /*b830*/  ISETP.GE.U32.AND P0, PT, R4, UR16, PT ;  /* 0x0000001004007c0c */ /* 0x000fc8000bf06070 */
[----:B------:R-:W-:-:S04]  /*b840*/  ISETP.GE.AND.EX P0, PT, R5, UR12, PT, P0 ;  /* 0x0000000c05007c0c */ /* 0x000fc8000bf06300 */
[----:B------:R-:W-:-:S13]  /*b850*/  ISETP.GT.U32.OR P0, PT, R2, 0x3fff, P0 ;  /* 0x00003fff0200780c */ /* 0x000fda0000704470 */
[----:B------:R-:W-:Y:S05]  /*b860*/  @P0 EXIT ;  /* 0x000000000000094d */ /* 0x000fea0003800000 */
[----:B------:R-:W-:Y:S01]  /*b870*/  HFMA2.MMA R3, -RZ, RZ, 0, 0 ;  /* 0x00000000ff037435 */ /* 0x000fe200000001ff */
[----:B------:R-:W-:-:S10]  /*b880*/  ULDC UR4, c[0x0][0x0] ;  /* 0x0000000000047ab9 */ /* 0x000fd40000000800 */
.L_x_4074:
[C---:B------:R-:W-:Y:S02]  /*b890*/  SHF.L.U32 R22, R2.reuse, 0x5, RZ ;  /* 0x0000000502167819 */ /* 0x040fe400000006ff */
[----:B------:R-:W-:Y:S02]  /*b8a0*/  SHF.L.U64.HI R0, R2, 0x5, R3 ;  /* 0x0000000502007819 */ /* 0x000fe40000010203 */
[----:B------:R-:W-:-:S04]  /*b8b0*/  IADD3 R20, P0, R22, UR6, RZ ;  /* 0x0000000616147c10 */ /* 0x000fc8000ff1e0ff */
[----:B------:R-:W-:-:S05]  /*b8c0*/  IADD3.X R21, R0, UR7, RZ, P0, !PT ;  /* 0x0000000700157c10 */ /* 0x000fca00087fe4ff */
[----:B------:R-:W2:Y:S01]  /*b8d0*/  LDG.E.128 R16, desc[UR14][R20.64] ;  /* 0x0000000e14107981 */ /* 0x000ea2000c1e1d00 */
[----:B------:R-:W-:-:S03]  /*b8e0*/  IADD3 R22, P0, R22, UR8, RZ ;  /* 0x0000000816167c10 */ /* 0x000fc6000ff1e0ff */
[----:B------:R0:W5:Y:S01]  /*b8f0*/  LDG.E.128 R4, desc[UR14][R20.64+0x10] ;  /* 0x0000100e14047981 */ /* 0x000162000c1e1d00 */
[----:B------:R-:W-:-:S05]  /*b900*/  IADD3.X R23, R0, UR9, RZ, P0, !PT ;  /* 0x0000000900177c10 */ /* 0x000fca00087fe4ff */
[----:B------:R0:W5:Y:S04]  /*b910*/  LDG.E.128 R12, desc[UR14][R22.64] ;  /* 0x0000000e160c7981 */ /* 0x000168000c1e1d00 */
[----:B------:R0:W5:Y:S01]  /*b920*/  LDG.E.128 R8, desc[UR14][R22.64+0x10] ;  /* 0x0000100e16087981 */ /* 0x000162000c1e1d00 */
[----:B------:R-:W-:Y:S01]  /*b930*/  BSSY B2, `(.L_x_3826) ;  /* 0x0000280000027945 */ /* 0x000fe20003800000 */
[C---:B--2---:R-:W-:Y:S01]  /*b940*/  FSETP.NAN.FTZ.AND P0, PT, R16.reuse, R17, PT ;  /* 0x000000111000720b */ /* 0x044fe20003f18000 */
[----:B------:R-:W-:-:S12]  /*b950*/  FADD.FTZ R30, |R16|, -RZ ;  /* 0x800000ff101e7221 */ /* 0x000fd80000010200 */
[----:B0-----:R-:W-:Y:S05]  /*b960*/  @P0 BRA `(.L_x_3827) ;  /* 0x0000002000f80947 */ /* 0x001fea0003800000 */
        /* <DEDUP_REMOVED lines=9> */
[C---:B------:R-:W-:Y:S02]  /*ba00*/  FSETP.GEU.FTZ.AND P4, PT, R28.reuse, 9.9999999747524270788e-07, PT ;  /* 0x358637bd1c00780b */ /* 0x040fe40003f9e000 */
[----:B------:R-:W-:Y:S02]  /*ba10*/  FSETP.GT.FTZ.AND P0, PT, R29, 1000000, PT ;  /* 0x497424001d00780b */ /* 0x000fe40003f14000 */
[----:B------:R-:W-:Y:S02]  /*ba20*/  FSETP.GT.FTZ.AND P1, PT, R28, 1000000, PT ;  /* 0x497424001c00780b */ /* 0x000fe40003f34000 */
[----:B------:R-:W-:-:S04]  /*ba30*/  PLOP3.LUT P0, PT, P0, P3, P4, 0xf7, 0x0 ;  /* 0x000000000000781c */ /* 0x000fc80000707e47 */
[----:B------:R-:W-:-:S13]  /*ba40*/  PLOP3.LUT P0, PT, P1, P0, PT, 0xa8, 0x0 ;  /* 0x000000000000781c */ /* 0x000fda0000f01570 */
[----:B------:R-:W-:Y:S05]  /*ba50*/  @P0 BRA `(.L_x_3830) ;  /* 0x0000001000a40947 */ /* 0x000fea0003800000 */
[----:B------:R-:W-:-:S13]  /*ba60*/  FSETP.GE.FTZ.AND P0, PT, R29, 1, PT ;  /* 0x3f8000001d00780b */ /* 0x000fda0003f16000 */
[----:B------:R-:W-:Y:S05]  /*ba70*/  @!P0 BRA `(.L_x_3831) ;  /* 0x0000000400508947 */ /* 0x000fea0003800000 */
[C---:B------:R-:W-:Y:S01]  /*ba80*/  FADD.FTZ R0, R29.reuse, -1 ;  /* 0xbf8000001d007421 */ /* 0x040fe20000010000 */
[----:B------:R-:W-:Y:S01]  /*ba90*/  FADD.FTZ R21, R29, 1 ;  /* 0x3f8000001d157421 */ /* 0x000fe20000010000 */
[----:B------:R-:W-:Y:S01]  /*baa0*/  MOV R22, 0x3f800000 ;  /* 0x3f80000000167802 */ /* 0x000fe20000000f00 */
[----:B------:R-:W-:Y:S01]  /*bab0*/  HFMA2.MMA R23, -RZ, RZ, 1.3056640625, -1.8671875 ;  /* 0x3d39bf78ff177435 */ /* 0x000fe200000001ff */
        /* <DEDUP_REMOVED lines=12> */
[----:B------:R-:W0:Y:S02]  /*bb80*/  MUFU.RCP R22, R29 ;  /* 0x0000001d00167308 */ /* 0x000e240000001000 */
[----:B------:R-:W-:Y:S01]  /*bb90*/  FADD.FTZ R20, R20, R21 ;  /* 0x0000001514147221 */ /* 0x000fe20000010000 */
[----:B------:R-:W-:-:S03]  /*bba0*/  FMUL.FTZ R0, R0, 1.1920928955078125e-07 ;  /* 0x3400000000007820 */ /* 0x000fc60000410000 */
[----:B------:R-:W-:-:S04]  /*bbb0*/  FFMA.FTZ R21, R20, -R23, 0.10546888411045074463 ;  /* 0x3dd8001214157423 */ /* 0x000fc80000010817 */
[----:B------:R-:W-:-:S04]  /*bbc0*/  FFMA.FTZ R21, R20, R21, -0.13229703903198242188 ;  /* 0xbe0778e014157423 */ /* 0x000fc80000010015 */
[----:B------:R-:W-:Y:S01]  /*bbd0*/  FFMA.FTZ R21, R20, R21, 0.14491446316242218018 ;  /* 0x3e14647514157423 */ /* 0x000fe20000010015 */
[----:B0-----:R-:W-:-:S03]  /*bbe0*/  FFMA R23, -R29, R22, 1 ;  /* 0x3f8000001d177423 */ /* 0x001fc60000000116 */
[----:B------:R-:W-:Y:S01]  /*bbf0*/  FFMA.FTZ R21, R20, R21, -0.16641564667224884033 ;  /* 0xbe2a68dd14157423 */ /* 0x000fe20000010015 */
[----:B------:R-:W-:-:S03]  /*bc00*/  FFMA R23, R22, R23, R22 ;  /* 0x0000001716177223 */ /* 0x000fc60000000016 */
        /* <DEDUP_REMOVED lines=10> */
[C---:B------:R-:W-:Y:S02]  /*bcb0*/  ISETP.GE.AND P1, PT, R25.reuse, -0x407fffff, PT ;  /* 0xbf8000011900780c */ /* 0x040fe40003f26270 */
[----:B------:R-:W-:-:S11]  /*bcc0*/  FSETP.NEU.FTZ.AND P3, PT, R25, RZ, PT ;  /* 0x000000ff1900720b */ /* 0x000fd60003f7d000 */
[----:B------:R-:W-:-:S05]  /*bcd0*/  @P1 MOV R0, 0x7f800000 ;  /* 0x7f80000000001802 */ /* 0x000fca0000000f00 */
[----:B------:R-:W-:-:S05]  /*bce0*/  @P1 FFMA.FTZ R30, R25, R0, +INF ;  /* 0x7f800000191e1423 */ /* 0x000fca0000010000 */
[----:B------:R-:W-:-:S07]  /*bcf0*/  FSEL R30, R30, -RZ, P3 ;  /* 0x800000ff1e1e7208 */ /* 0x000fce0001800000 */
.L_x_3833:
[----:B------:R-:W-:Y:S05]  /*bd00*/  BSYNC B0 ;  /* 0x0000000000007941 */ /* 0x000fea0003800000 */
.L_x_3832:
[----:B------:R-:W-:Y:S01]  /*bd10*/  BSSY B3, `(.L_x_3834) ;  /* 0x0000007000037945 */ /* 0x000fe20003800000 */
[----:B------:R-:W-:-:S03]  /*bd20*/  FFMA R0, R23, R22, R20 ;  /* 0x0000001617007223 */ /* 0x000fc60000000014 */
[----:B------:R-:W-:Y:S05]  /*bd30*/  @!P0 BRA `(.L_x_3835) ;  /* 0x0000000000108947 */ /* 0x000fea0003800000 */
[----:B------:R-:W-:Y:S02]  /*bd40*/  MOV R25, R28 ;  /* 0x0000001c00197202 */ /* 0x000fe40000000f00 */
[----:B------:R-:W-:Y:S02]  /*bd50*/  MOV R0, R29 ;  /* 0x0000001d00007202 */ /* 0x000fe40000000f00 */
[----:B------:R-:W-:-:S07]  /*bd60*/  MOV R22, 0xbd80 ;  /* 0x0000bd8000167802 */ /* 0x000fce0000000f00 */
[----:B-----5:R-:W-:Y:S05]  /*bd70*/  CALL.REL.NOINC `($__internal_0_$__cuda_sm3x_div_rn_ftz_f32_slowpath) ;  /* 0x000000ac00447944 */ /* 0x020fea0003c00000 */
.L_x_3835:
[----:B------:R-:W-:Y:S05]  /*bd80*/  BSYNC B3 ;  /* 0x0000000000037941 */ /* 0x000fea0003800000 */
.L_x_3834:
        /* <DEDUP_REMOVED lines=18> */
.L_x_3837:
[----:B------:R-:W-:Y:S02]  /*beb0*/  ISETP.GE.AND P0, PT, R16, RZ, PT ;  /* 0x000000ff1000720c */ /* 0x000fe40003f06270 */
[----:B------:R-:W-:-:S11]  /*bec0*/  MOV R21, 0x3fd774eb ;  /* 0x3fd774eb00157802 */ /* 0x000fd60000000f00 */
[----:B------:R-:W-:-:S04]  /*bed0*/  @P0 FFMA.FTZ R0, R21, 0.93318945169448852539, -R0 ;  /* 0x3f6ee58115000823 */ /* 0x000fc80000010800 */
[----:B------:R-:W-:-:S07]  /*bee0*/  @!P0 FFMA.FTZ R0, R21, 0.93318945169448852539, R0 ;  /* 0x3f6ee58115008823 */ /* 0x000fce0000010000 */
.L_x_3838:
[----:B------:R-:W-:Y:S05]  /*bef0*/  BSYNC B0 ;  /* 0x0000000000007941 */ /* 0x000fea0003800000 */
.L_x_3836:
        /* <DEDUP_REMOVED lines=12> */
.L_x_3831:
        /* <DEDUP_REMOVED lines=17> */
.L_x_3842:
[----:B------:R-:W-:Y:S05]  /*c0d0*/  BSYNC B3 ;  /* 0x0000000000037941 */ /* 0x000fea0003800000 */
.L_x_3841:
        /* <DEDUP_REMOVED lines=18> */
.L_x_3844:
[----:B------:R-:W-:Y:S02]  /*c200*/  ISETP.GE.AND P0, PT, R16, RZ, PT ;  /* 0x000000ff1000720c */ /* 0x000fe40003f06270 */
[----:B------:R-:W-:-:S11]  /*c210*/  MOV R21, 0x3fd774eb ;  /* 0x3fd774eb00157802 */ /* 0x000fd60000000f00 */
[----:B------:R-:W-:-:S04]  /*c220*/  @P0 FFMA.FTZ R0, R21, 0.93318945169448852539, -R0 ;  /* 0x3f6ee58115000823 */ /* 0x000fc80000010800 */
[----:B------:R-:W-:-:S07]  /*c230*/  @!P0 FFMA.FTZ R0, R21, 0.93318945169448852539, R0 ;  /* 0x3f6ee58115008823 */ /* 0x000fce0000010000 */
.L_x_3845:
[----:B------:R-:W-:Y:S05]  /*c240*/  BSYNC B0 ;  /* 0x0000000000007941 */ /* 0x000fea0003800000 */
.L_x_3843:
        /* <DEDUP_REMOVED lines=13> */
.L_x_3840:
        /* <DEDUP_REMOVED lines=25> */
.L_x_3847:
        /* <DEDUP_REMOVED lines=35> */
[----:B------:R-:W-:Y:S02]  /*c6e0*/  PLOP3.LUT P1, PT, P0, P3, P1, 0xbf, 0x0 ;  /* 0x000000000000781c */ /* 0x000fe40000727717 */
[----:B------:R-:W-:Y:S02]  /*c6f0*/  FSEL R20, R22, R35, !P0 ;  /* 0x0000002316147208 */ /* 0x000fe40004000000 */
[----:B------:R-:W-:-:S09]  /*c700*/  FSEL R22, R35, R22, !P0 ;  /* 0x0000001623167208 */ /* 0x000fd20004000000 */
[----:B------:R-:W-:Y:S05]  /*c710*/  @P1 BRA `(.L_x_3847) ;  /* 0xfffffffc00641947 */ /* 0x000fea000383ffff */
[----:B------:R-:W-:Y:S05]  /*c720*/  BSYNC B0 ;  /* 0x0000000000007941 */ /* 0x000fea0003800000 */
.L_x_3846:
        /* <DEDUP_REMOVED lines=48> */
.L_x_3849:
[----:B------:R-:W-:Y:S05]  /*ca30*/  BSYNC B0 ;  /* 0x0000000000007941 */ /* 0x000fea0003800000 */
.L_x_3848:
[----:B------:R-:W-:Y:S01]  /*ca40*/  BSSY B3, `(.L_x_3850) ;  /* 0x0000007000037945 */ /* 0x000fe20003800000 */
[----:B------:R-:W-:-:S03]  /*ca50*/  FFMA R0, R23, R22, R20 ;  /* 0x0000001617007223 */ /* 0x000fc60000000014 */
[----:B------:R-:W-:Y:S05]  /*ca60*/  @!P3 BRA `(.L_x_3851) ;  /* 0x000000000010b947 */ /* 0x000fea0003800000 */
[----:B------:R-:W-:Y:S02]  /*ca70*/  MOV R25, R28 ;  /* 0x0000001c00197202 */ /* 0x000fe40000000f00 */
[----:B------:R-:W-:Y:S02]  /*ca80*/  MOV R0, R29 ;  /* 0x0000001d00007202 */ /* 0x000fe40000000f00 */
[----:B------:R-:W-:-:S07]  /*ca90*/  MOV R22, 0xcab0 ;  /* 0x0000cab000167802 */ /* 0x000fce0000000f00 */
[----:B-----5:R-:W-:Y:S05]  /*caa0*/  CALL.REL.NOINC `($__internal_0_$__cuda_sm3x_div_rn_ftz_f32_slowpath) ;  /* 0x0000009c00f87944 */ /* 0x020fea0003c00000 */
.L_x_3851:
[----:B------:R-:W-:Y:S05]  /*cab0*/  BSYNC B3 ;  /* 0x0000000000037941 */ /* 0x000fea0003800000 */
.L_x_3850:
        /* <DEDUP_REMOVED lines=18> */
.L_x_3853:
[----:B------:R-:W-:Y:S02]  /*cbe0*/  ISETP.GE.AND P0, PT, R16, RZ, PT ;  /* 0x000000ff1000720c */ /* 0x000fe40003f06270 */
[----:B------:R-:W-:-:S11]  /*cbf0*/  MOV R21, 0x3fd774eb ;  /* 0x3fd774eb00157802 */ /* 0x000fd60000000f00 */
[----:B------:R-:W-:-:S04]  /*cc00*/  @P0 FFMA.FTZ R0, R21, 0.93318945169448852539, -R0 ;  /* 0x3f6ee58115000823 */ /* 0x000fc80000010800 */
[----:B------:R-:W-:-:S07]  /*cc10*/  @!P0 FFMA.FTZ R0, R21, 0.93318945169448852539, R0 ;  /* 0x3f6ee58115008823 */ /* 0x000fce0000010000 */
.L_x_3854:
[----:B------:R-:W-:Y:S05]  /*cc20*/  BSYNC B0 ;  /* 0x0000000000007941 */ /* 0x000fea0003800000 */
.L_x_3852:
        /* <DEDUP_REMOVED lines=12> */
.L_x_3830:
        /* <DEDUP_REMOVED lines=13> */
.L_x_3856:
[----:B------:R-:W-:Y:S05]  /*cdc0*/  BSYNC B3 ;  /* 0x0000000000037941 */ /* 0x000fea0003800000 */
.L_x_3855:
        /* <DEDUP_REMOVED lines=18> */
.L_x_3858:
[----:B------:R-:W-:Y:S02]  /*cef0*/  ISETP.GE.AND P0, PT, R16, RZ, PT ;  /* 0x000000ff1000720c */ /* 0x000fe40003f06270 */
[----:B------:R-:W-:-:S11]  /*cf00*/  MOV R21, 0x3fd774eb ;  /* 0x3fd774eb00157802 */ /* 0x000fd60000000f00 */
[----:B------:R-:W-:-:S04]  /*cf10*/  @P0 FFMA.FTZ R0, R21, 0.93318945169448852539, -R0 ;  /* 0x3f6ee58115000823 */ /* 0x000fc80000010800 */
[----:B------:R-:W-:-:S07]  /*cf20*/  @!P0 FFMA.FTZ R0, R21, 0.93318945169448852539, R0 ;  /* 0x3f6ee58115008823 */ /* 0x000fce0000010000 */
.L_x_3859:
[----:B------:R-:W-:Y:S05]  /*cf30*/  BSYNC B0 ;  /* 0x0000000000007941 */ /* 0x000fea0003800000 */
.L_x_3857:
[CC--:B------:R-:W-:Y:S02]  /*cf40*/  VIMNMX R20, R30.reuse, R31.reuse, !PT ;  /* 0x0000001f1e147248 */ /* 0x0c0fe40007fe0100 */
[----:B------:R-:W-:Y:S02]  /*cf50*/  VIMNMX R30, R30, R31, PT ;  /* 0x0000001f1e1e7248 */ /* 0x000fe40003fe0100 */
[----:B------:R-:W-:Y:S02]  /*cf60*/  LOP3.LUT R21, R20, 0xfe000000, RZ, 0xc0, !PT ;  /* 0xfe00000014157812 */ /* 0x000fe400078ec0ff */
[----:B------:R-:W-:Y:S02]  /*cf70*/  FSETP.NEU.FTZ.AND P0, PT, R30, RZ, PT ;  /* 0x000000ff1e00720b */ /* 0x000fe40003f1d000 */
[C---:B------:R-:W-:Y:S02]  /*cf80*/  IADD3 R23, -R21.reuse, 0x7e800000, RZ ;  /* 0x7e80000015177810 */ /* 0x040fe40007ffe1ff */
[----:B------:R-:W-:-:S02]  /*cf90*/  LOP3.LUT R21, R21, 0x800000, RZ, 0xfc, !PT ;  /* 0x0080000015157812 */ /* 0x000fc400078efcff */
[----:B------:R-:W-:Y:S01]  /*cfa0*/  FSETP.NEU.FTZ.AND P1, PT, |R16|, |R17|, PT ;  /* 0x400000111000720b */ /* 0x000fe20003f3d200 */
[-C--:B------:R-:W-:Y:S01]  /*cfb0*/  FMUL.FTZ R22, R30, R23.reuse ;  /* 0x000000171e167220 */ /* 0x080fe20000410000 */
[----:B------:R-:W-:Y:S01]  /*cfc0*/  FMUL.FTZ R23, R20, R23 ;  /* 0x0000001714177220 */ /* 0x000fe20000410000 */
[----:B------:R-:W-:Y:S02]  /*cfd0*/  FSETP.NEU.FTZ.AND P2, PT, R29, RZ, PT ;  /* 0x000000ff1d00720b */ /* 0x000fe40003f5d000 */
[----:B------:R-:W-:-:S04]  /*cfe0*/  FMUL.FTZ R22, R22, R22 ;  /* 0x0000001616167220 */ /* 0x000fc80000410000 */
[----:B------:R-:W-:-:S06]  /*cff0*/  FFMA.FTZ R22, R23, R23, R22 ;  /* 0x0000001717167223 */ /* 0x000fcc0000010016 */
[----:B------:R-:W0:Y:S02]  /*d000*/  MUFU.SQRT R22, R22 ;  /* 0x0000001600167308 */ /* 0x000e240000002000 */
[----:B0-----:R-:W-:Y:S01]  /*d010*/  @P0 FMUL.FTZ R20, R21, R22 ;  /* 0x0000001615140220 */ /* 0x001fe20000410000 */
[----:B------:R-:W-:Y:S01]  /*d020*/  FSETP.NEU.FTZ.AND P0, PT, R30, +INF , PT ;  /* 0x7f8000001e00780b */ /* 0x000fe20003f1d000 */
[----:B------:R-:W-:-:S03]  /*d030*/  HFMA2.MMA R21, -RZ, RZ, 2.04296875, -15.78125 ;  /* 0x4016cbe4ff157435 */ /* 0x000fc600000001ff */
[----:B------:R-:W-:Y:S02]  /*d040*/  FSEL R20, R20, +INF , P0 ;  /* 0x7f80000014147808 */ /* 0x000fe40000000000 */
[----:B------:R-:W-:-:S04]  /*d050*/  ISETP.GE.AND P0, PT, R16, RZ, PT ;  /* 0x000000ff1000720c */ /* 0x000fc80003f06270 */
[----:B------:R-:W0:Y:S01]  /*d060*/  MUFU.LG2 R20, R20 ;  /* 0x0000001400147308 */ /* 0x000e220000000c00 */
[----:B------:R-:W-:Y:S01]  /*d070*/  @!P1 FSEL R0, R21, 0.78539818525314331055, !P0 ;  /* 0x3f490fdb15009808 */ /* 0x000fe20004000000 */
[----:B------:R-:W-:Y:S01]  /*d080*/  FADD.FTZ R21, |R16|, |R17| ;  /* 0x4000001110157221 */ /* 0x000fe20000010200 */
[----:B------:R-:W-:-:S04]  /*d090*/  @!P2 FSEL R0, RZ, 3.1415927410125732422, P0 ;  /* 0x40490fdbff00a808 */ /* 0x000fc80000000000 */
[----:B------:R-:W-:Y:S02]  /*d0a0*/  FSETP.GTU.FTZ.AND P0, PT, |R21|, +INF , PT ;  /* 0x7f8000001500780b */ /* 0x000fe40003f1c200 */
[----:B------:R-:W-:-:S04]  /*d0b0*/  LOP3.LUT R0, R0, 0x80000000, R17, 0xb8, !PT ;  /* 0x8000000000007812 */ /* 0x000fc800078eb811 */
[----:B------:R-:W-:Y:S01]  /*d0c0*/  FSEL R0, R21, R0, P0 ;  /* 0x0000000015007208 */ /* 0x000fe20000000000 */
[----:B0-----:R-:W-:Y:S01]  /*d0d0*/  FMUL.FTZ R30, R20, 0.69314718246459960938 ;  /* 0x3f317218141e7820 */ /* 0x001fe20000410000 */
[----:B------:R-:W-:Y:S06]  /*d0e0*/  BRA `(.L_x_3839) ;  /* 0x0000001000107947 */ /* 0x000fec0003800000 */
.L_x_3829:
        /* <DEDUP_REMOVED lines=14> */
[----:B------:R-:W-:Y:S01]  /*d1d0*/  FFMA.FTZ R21, R21, R22, -1 ;  /* 0xbf80000015157423 */ /* 0x000fe20000010016 */
[----:B------:R-:W-:-:S03]  /*d1e0*/  MOV R22, 0x3f800000 ;  /* 0x3f80000000167802 */ /* 0x000fc60000000f00 */
[----:B------:R-:W-:Y:S01]  /*d1f0*/  FADD.FTZ R20, R20, R21 ;  /* 0x0000001514147221 */ /* 0x000fe20000010000 */
[----:B------:R-:W-:Y:S01]  /*d200*/  FMUL.FTZ R0, R0, 1.1920928955078125e-07 ;  /* 0x3400000000007820 */ /* 0x000fe20000410000 */
[----:B------:R-:W-:Y:S02]  /*d210*/  FFMA R27, R22, -1, R22 ;  /* 0xbf800000161b7823 */ /* 0x000fe40000000016 */
        /* <DEDUP_REMOVED lines=9> */
[----:B------:R-:W-:-:S04]  /*d2b0*/  FMUL.FTZ R23, R20, R23 ;  /* 0x0000001714177220 */ /* 0x000fc80000410000 */
[----:B------:R-:W-:Y:S01]  /*d2c0*/  FFMA.FTZ R23, R20, R23, R20 ;  /* 0x0000001714177223 */ /* 0x000fe20000010014 */
[----:B------:R-:W-:-:S03]  /*d2d0*/  FFMA R20, R21, R28, RZ ;  /* 0x0000001c15147223 */ /* 0x000fc600000000ff */
[----:B------:R-:W-:Y:S01]  /*d2e0*/  FFMA.FTZ R30, R0, 0.69314718246459960938, R23 ;  /* 0x3f317218001e7823 */ /* 0x000fe20000010017 */
[----:B------:R-:W-:Y:S01]  /*d2f0*/  FFMA R22, R20, -1, R28 ;  /* 0xbf80000014167823 */ /* 0x000fe2000000001c */
[----:B01----:R-:W-:Y:S06]  /*d300*/  @!P1 BRA `(.L_x_3862) ;  /* 0x0000000000149947 */ /* 0x003fec0003800000 */
[C---:B------:R-:W-:Y:S02]  /*d310*/  ISETP.GE.AND P1, PT, R25.reuse, -0x407fffff, PT ;  /* 0xbf8000011900780c */ /* 0x040fe40003f26270 */
[----:B------:R-:W-:-:S11]  /*d320*/  FSETP.NEU.FTZ.AND P3, PT, R25, RZ, PT ;  /* 0x000000ff1900720b */ /* 0x000fd60003f7d000 */
[----:B------:R-:W-:-:S05]  /*d330*/  @P1 MOV R0, 0x7f800000 ;  /* 0x7f80000000001802 */ /* 0x000fca0000000f00 */
[----:B------:R-:W-:-:S05]  /*d340*/  @P1 FFMA.FTZ R30, R25, R0, +INF ;  /* 0x7f800000191e1423 */ /* 0x000fca0000010000 */
[----:B------:R-:W-:-:S07]  /*d350*/  FSEL R30, R30, -RZ, P3 ;  /* 0x800000ff1e1e7208 */ /* 0x000fce0001800000 */
.L_x_3862:
[----:B------:R-:W-:Y:S05]  /*d360*/  BSYNC B0 ;  /* 0x0000000000007941 */ /* 0x000fea0003800000 */
.L_x_3861:
[----:B------:R-:W-:Y:S01]  /*d370*/  BSSY B3, `(.L_x_3863) ;  /* 0x0000007000037945 */ /* 0x000fe20003800000 */
[----:B------:R-:W-:-:S03]  /*d380*/  FFMA R0, R21, R22, R20 ;  /* 0x0000001615007223 */ /* 0x000fc60000000014 */
[----:B------:R-:W-:Y:S05]  /*d390*/  @!P0 BRA `(.L_x_3864) ;  /* 0x0000000000108947 */ /* 0x000fea0003800000 */
[----:B------:R-:W-:Y:S01]  /*d3a0*/  HFMA2.MMA R0, -RZ, RZ, 1.875, 0 ;  /* 0x3f800000ff007435 */ /* 0x000fe200000001ff */
[----:B------:R-:W-:Y:S02]  /*d3b0*/  MOV R25, R28 ;  /* 0x0000001c00197202 */ /* 0x000fe40000000f00 */
[----:B------:R-:W-:-:S08]  /*d3c0*/  MOV R22, 0xd3e0 ;  /* 0x0000d3e000167802 */ /* 0x000fd00000000f00 */
[----:B-----5:R-:W-:Y:S05]  /*d3d0*/  CALL.REL.NOINC `($__internal_0_$__cuda_sm3x_div_rn_ftz_f32_slowpath) ;  /* 0x0000009400ac7944 */ /* 0x020fea0003c00000 */
.L_x_3864:
[----:B------:R-:W-:Y:S05]  /*d3e0*/  BSYNC B3 ;  /* 0x0000000000037941 */ /* 0x000fea0003800000 */
.L_x_3863:
        /* <DEDUP_REMOVED lines=18> */
.L_x_3866:
[----:B------:R-:W-:Y:S02]  /*d510*/  ISETP.GE.AND P0, PT, R16, RZ, PT ;  /* 0x000000ff1000720c */ /* 0x000fe40003f06270 */
[----:B------:R-:W-:-:S11]  /*d520*/  MOV R21, 0x3fd774eb ;  /* 0x3fd774eb00157802 */ /* 0x000fd60000000f00 */
[----:B------:R-:W-:-:S04]  /*d530*/  @P0 FFMA.FTZ R0, R21, 0.93318945169448852539, -R0 ;  /* 0x3f6ee58115000823 */ /* 0x000fc80000010800 */
[----:B------:R-:W-:-:S07]  /*d540*/  @!P0 FFMA.FTZ R0, R21, 0.93318945169448852539, R0 ;  /* 0x3f6ee58115008823 */ /* 0x000fce0000010000 */
.L_x_3867:
[----:B------:R-:W-:Y:S05]  /*d550*/  BSYNC B0 ;  /* 0x0000000000007941 */ /* 0x000fea0003800000 */
.L_x_3865:
        /* <DEDUP_REMOVED lines=10> */
.L_x_3860:
        /* <DEDUP_REMOVED lines=13> */
.L_x_3869:
[----:B------:R-:W-:Y:S05]  /*d6d0*/  BSYNC B3 ;  /* 0x0000000000037941 */ /* 0x000fea0003800000 */
.L_x_3868:
        /* <DEDUP_REMOVED lines=18> */
.L_x_3871:
[----:B------:R-:W-:Y:S02]  /*d800*/  ISETP.GE.AND P0, PT, R16, RZ, PT ;  /* 0x000000ff1000720c */ /* 0x000fe40003f06270 */
[----:B------:R-:W-:-:S11]  /*d810*/  MOV R21, 0x3fd774eb ;  /* 0x3fd774eb00157802 */ /* 0x000fd60000000f00 */
[----:B------:R-:W-:-:S04]  /*d820*/  @P0 FFMA.FTZ R0, R21, 0.93318945169448852539, -R0 ;  /* 0x3f6ee58115000823 */ /* 0x000fc80000010800 */
[----:B------:R-:W-:-:S07]  /*d830*/  @!P0 FFMA.FTZ R0, R21, 0.93318945169448852539, R0 ;  /* 0x3f6ee58115008823 */ /* 0x000fce0000010000 */
.L_x_3872:
[----:B------:R-:W-:Y:S05]  /*d840*/  BSYNC B0 ;  /* 0x0000000000007941 */ /* 0x000fea0003800000 */
.L_x_3870:
[C---:B------:R-:W-:Y:S01]  /*d850*/  FSETP.NEU.FTZ.AND P1, PT, |R16|.reuse, |R17|, PT ;  /* 0x400000111000720b */ /* 0x040fe20003f3d200 */
[----:B------:R-:W-:Y:S01]  /*d860*/  HFMA2.MMA R20, -RZ, RZ, 2.04296875, -15.78125 ;  /* 0x4016cbe4ff147435 */ /* 0x000fe200000001ff */
[C---:B------:R-:W-:Y:S01]  /*d870*/  ISETP.GE.AND P0, PT, R16.reuse, RZ, PT ;  /* 0x000000ff1000720c */ /* 0x040fe20003f06270 */
[----:B------:R-:W-:Y:S01]  /*d880*/  FADD.FTZ R23, |R16|, |R17| ;  /* 0x4000001110177221 */ /* 0x000fe20000010200 */
[----:B------:R-:W-:-:S04]  /*d890*/  FMUL.FTZ R21, R28, 0.5 ;  /* 0x3f0000001c157820 */ /* 0x000fc80000410000 */
[----:B------:R-:W-:-:S05]  /*d8a0*/  FMUL.FTZ R30, R28, R21 ;  /* 0x000000151c1e7220 */ /* 0x000fca0000410000 */
[----:B------:R-:W-:Y:S02]  /*d8b0*/  @!P1 FSEL R0, R20, 0.78539818525314331055, !P0 ;  /* 0x3f490fdb14009808 */ /* 0x000fe40004000000 */
[----:B------:R-:W-:Y:S02]  /*d8c0*/  FSETP.GTU.FTZ.AND P0, PT, |R23|, +INF , PT ;  /* 0x7f8000001700780b */ /* 0x000fe40003f1c200 */
[----:B------:R-:W-:-:S04]  /*d8d0*/  LOP3.LUT R0, R0, 0x80000000, R17, 0xb8, !PT ;  /* 0x8000000000007812 */ /* 0x000fc800078eb811 */
[----:B------:R-:W-:Y:S01]  /*d8e0*/  FSEL R0, R23, R0, P0 ;  /* 0x0000000017007208 */ /* 0x000fe20000000000 */
[----:B------:R-:W-:Y:S06]  /*d8f0*/  BRA `(.L_x_3839) ;  /* 0x00000008000c7947 */ /* 0x000fec0003800000 */
.L_x_3828:
        /* <DEDUP_REMOVED lines=13> */
[----:B------:R-:W-:-:S04]  /*d9d0*/  FMUL.FTZ R24, R23, R23 ;  /* 0x0000001717187220 */ /* 0x000fc80000410000 */
[----:B------:R-:W-:Y:S01]  /*d9e0*/  FFMA.FTZ R24, R21, R21, R24 ;  /* 0x0000001515187223 */ /* 0x000fe20000010018 */
[----:B------:R-:W-:-:S05]  /*d9f0*/  LOP3.LUT R21, R22, 0x800000, RZ, 0xfc, !PT ;  /* 0x0080000016157812 */ /* 0x000fca00078efcff */
[----:B------:R-:W0:Y:S02]  /*da00*/  MUFU.SQRT R24, R24 ;  /* 0x0000001800187308 */ /* 0x000e240000002000 */
[----:B0-----:R-:W-:Y:S01]  /*da10*/  @P0 FMUL.FTZ R20, R24, R21 ;  /* 0x0000001518140220 */ /* 0x001fe20000410000 */
[----:B------:R-:W-:Y:S01]  /*da20*/  FSETP.NEU.FTZ.AND P0, PT, R0, +INF , PT ;  /* 0x7f8000000000780b */ /* 0x000fe20003f1d000 */
[----:B------:R-:W-:-:S03]  /*da30*/  FFMA R21, -R29, R26, 1 ;  /* 0x3f8000001d157423 */ /* 0x000fc6000000011a */
[----:B------:R-:W-:Y:S01]  /*da40*/  FSEL R20, R20, +INF , P0 ;  /* 0x7f80000014147808 */ /* 0x000fe20000000000 */
[----:B------:R-:W-:Y:S01]  /*da50*/  FFMA R23, R26, R21, R26 ;  /* 0x000000151a177223 */ /* 0x000fe2000000001a */
[----:B------:R-:W-:-:S03]  /*da60*/  MOV R21, 0x3f800000 ;  /* 0x3f80000000157802 */ /* 0x000fc60000000f00 */
[----:B------:R-:W-:Y:S01]  /*da70*/  FFMA R0, R28, R23, RZ ;  /* 0x000000171c007223 */ /* 0x000fe200000000ff */
[----:B------:R-:W0:Y:S03]  /*da80*/  MUFU.LG2 R20, R20 ;  /* 0x0000001400147308 */ /* 0x000e260000000c00 */
[----:B------:R-:W-:-:S04]  /*da90*/  FFMA R22, -R29, R0, R28 ;  /* 0x000000001d167223 */ /* 0x000fc8000000011c */
[----:B------:R-:W-:Y:S01]  /*daa0*/  FFMA R0, R23, R22, R0 ;  /* 0x0000001617007223 */ /* 0x000fe20000000000 */
[----:B------:R-:W1:Y:S01]  /*dab0*/  FCHK P0, R28, R29 ;  /* 0x0000001d1c007302 */ /* 0x000e620000000000 */
[----:B0-----:R-:W-:Y:S01]  /*dac0*/  FFMA.FTZ R30, R20, 0.69314718246459960938, R21 ;  /* 0x3f317218141e7823 */ /* 0x001fe20000010015 */
[----:B-1----:R-:W-:Y:S06]  /*dad0*/  @!P0 BRA `(.L_x_3874) ;  /* 0x0000000000108947 */ /* 0x002fec0003800000 */
[----:B------:R-:W-:Y:S02]  /*dae0*/  MOV R25, R28 ;  /* 0x0000001c00197202 */ /* 0x000fe40000000f00 */
[----:B------:R-:W-:Y:S02]  /*daf0*/  MOV R0, R29 ;  /* 0x0000001d00007202 */ /* 0x000fe40000000f00 */
[----:B------:R-:W-:-:S07]  /*db00*/  MOV R22, 0xdb20 ;  /* 0x0000db2000167802 */ /* 0x000fce0000000f00 */
[----:B-----5:R-:W-:Y:S05]  /*db10*/  CALL.REL.NOINC `($__internal_0_$__cuda_sm3x_div_rn_ftz_f32_slowpath) ;  /* 0x0000008c00dc7944 */ /* 0x020fea0003c00000 */
.L_x_3874:
[----:B------:R-:W-:Y:S05]  /*db20*/  BSYNC B3 ;  /* 0x0000000000037941 */ /* 0x000fea0003800000 */
.L_x_3873:
        /* <DEDUP_REMOVED lines=18> */
.L_x_3876:
[----:B------:R-:W-:Y:S02]  /*dc50*/  ISETP.GE.AND P0, PT, R16, RZ, PT ;  /* 0x000000ff1000720c */ /* 0x000fe40003f06270 */
[----:B------:R-:W-:-:S11]  /*dc60*/  MOV R21, 0x3fd774eb ;  /* 0x3fd774eb00157802 */ /* 0x000fd60000000f00 */
[----:B------:R-:W-:-:S04]  /*dc70*/  @P0 FFMA.FTZ R0, R21, 0.93318945169448852539, -R0 ;  /* 0x3f6ee58115000823 */ /* 0x000fc80000010800 */
[----:B------:R-:W-:-:S07]  /*dc80*/  @!P0 FFMA.FTZ R0, R21, 0.93318945169448852539, R0 ;  /* 0x3f6ee58115008823 */ /* 0x000fce0000010000 */
.L_x_3877:
[----:B------:R-:W-:Y:S05]  /*dc90*/  BSYNC B0 ;  /* 0x0000000000007941 */ /* 0x000fea0003800000 */
.L_x_3875:
        /* <DEDUP_REMOVED lines=11> */
.L_x_3827:
[C---:B------:R-:W-:Y:S01]  /*dd50*/  FADD.FTZ R25, |R17|.reuse, -RZ ;  /* 0x800000ff11197221 */ /* 0x040fe20000010200 */
[----:B------:R-:W-:Y:S01]  /*dd60*/  FSETP.GT.FTZ.AND P2, PT, |R17|, |R16|, PT ;  /* 0x400000101100720b */ /* 0x000fe20003f54200 */
        /* <DEDUP_REMOVED lines=8> */
[C---:B------:R-:W-:Y:S01]  /*ddf0*/  @P0 FMUL.FTZ R20, R17.reuse, 4 ;  /* 0x4080000011140820 */ /* 0x040fe20000410000 */
[----:B0-----:R-:W-:Y:S01]  /*de00*/  FFMA R0, -R28, R21, 1 ;  /* 0x3f8000001c007423 */ /* 0x001fe20000000115 */
[----:B------:R-:W-:-:S03]  /*de10*/  @!P0 FMUL.FTZ R29, R17, R17 ;  /* 0x00000011111d8220 */ /* 0x000fc60000410000 */
[----:B------:R-:W-:Y:S01]  /*de20*/  FFMA R22, R21, R0, R21 ;  /* 0x0000000015167223 */ /* 0x000fe20000000015 */
[----:B------:R-:W-:Y:S01]  /*de30*/  @P0 FMUL.FTZ R0, R16, 4 ;  /* 0x4080000010000820 */ /* 0x000fe20000410000 */
[----:B------:R-:W-:Y:S01]  /*de40*/  @P0 FMUL.FTZ R21, R20, R20 ;  /* 0x0000001414150220 */ /* 0x000fe20000410000 */
[----:B------:R-:W-:Y:S01]  /*de50*/  @!P0 FFMA.FTZ R29, R16, R16, R29 ;  /* 0x00000010101d8223 */ /* 0x000fe2000001001d */
[----:B------:R-:W-:Y:S02]  /*de60*/  FFMA R23, R25, R22, RZ ;  /* 0x0000001619177223 */ /* 0x000fe400000000ff */
[----:B------:R-:W-:Y:S02]  /*de70*/  @P0 FFMA.FTZ R21, R0, R0, R21 ;  /* 0x0000000000150223 */ /* 0x000fe40000010015 */
[----:B------:R-:W-:Y:S02]  /*de80*/  FFMA R0, -R28, R23, R25 ;  /* 0x000000171c007223 */ /* 0x000fe40000000119 */
[----:B------:R-:W-:-:S02]  /*de90*/  @P0 FMUL.FTZ R29, R21, 0.0625 ;  /* 0x3d800000151d0820 */ /* 0x000fc40000410000 */
[----:B------:R-:W-:Y:S01]  /*dea0*/  FFMA R0, R22, R0, R23 ;  /* 0x0000000016007223 */ /* 0x000fe20000000017 */
[----:B-1----:R-:W-:Y:S06]  /*deb0*/  @!P1 BRA `(.L_x_3879) ;  /* 0x00000000000c9947 */ /* 0x002fec0003800000 */
[----:B------:R-:W-:Y:S02]  /*dec0*/  MOV R0, R28 ;  /* 0x0000001c00007202 */ /* 0x000fe40000000f00 */
[----:B------:R-:W-:-:S07]  /*ded0*/  MOV R22, 0xdef0 ;  /* 0x0000def000167802 */ /* 0x000fce0000000f00 */
[----:B-----5:R-:W-:Y:S05]  /*dee0*/  CALL.REL.NOINC `($__internal_0_$__cuda_sm3x_div_rn_ftz_f32_slowpath) ;  /* 0x0000008800e87944 */ /* 0x020fea0003c00000 */
.L_x_3879:
[----:B------:R-:W-:Y:S05]  /*def0*/  BSYNC B3 ;  /* 0x0000000000037941 */ /* 0x000fea0003800000 */
.L_x_3878:
        /* <DEDUP_REMOVED lines=18> */
.L_x_3881:
[----:B------:R-:W-:Y:S02]  /*e020*/  ISETP.GE.AND P0, PT, R16, RZ, PT ;  /* 0x000000ff1000720c */ /* 0x000fe40003f06270 */
[----:B------:R-:W-:-:S11]  /*e030*/  MOV R21, 0x3fd774eb ;  /* 0x3fd774eb00157802 */ /* 0x000fd60000000f00 */
[----:B------:R-:W-:-:S04]  /*e040*/  @P0 FFMA.FTZ R0, R21, 0.93318945169448852539, -R0 ;  /* 0x3f6ee58115000823 */ /* 0x000fc80000010800 */
[----:B------:R-:W-:-:S07]  /*e050*/  @!P0 FFMA.FTZ R0, R21, 0.93318945169448852539, R0 ;  /* 0x3f6ee58115008823 */ /* 0x000fce0000010000 */
.L_x_3882:
[----:B------:R-:W-:Y:S05]  /*e060*/  BSYNC B0 ;  /* 0x0000000000007941 */ /* 0x000fea0003800000 */
.L_x_3880:
[----:B------:R-:W-:Y:S01]  /*e070*/  FSETP.NEU.FTZ.AND P2, PT, |R16|, |R17|, PT ;  /* 0x400000111000720b */ /* 0x000fe20003f5d200 */
        /* <DEDUP_REMOVED lines=9> */
[----:B0-----:R-:W-:-:S03]  /*e110*/  FMUL.FTZ R30, R29, 0.69314718246459960938 ;  /* 0x3f3172181d1e7820 */ /* 0x001fc60000410000 */
[----:B------:R-:W-:-:S07]  /*e120*/  FSEL R0, R21, R0, P0 ;  /* 0x0000000015007208 */ /* 0x000fce0000000000 */
.L_x_3839:
[----:B------:R-:W-:Y:S05]  /*e130*/  BSYNC B2 ;  /* 0x0000000000027941 */ /* 0x000fea0003800000 */
.L_x_3826:
[----:B------:R-:W-:Y:S01]  /*e140*/  ULDC.64 UR18, c[0x0][0xe60] ;  /* 0x0003980000127ab9 */ /* 0x000fe20000000a00 */
[----:B------:R-:W-:Y:S01]  /*e150*/  BSSY B0, `(.L_x_3883) ;  /* 0x000003f000007945 */ /* 0x000fe20003800000 */
[----:B-----5:R-:W-:Y:S01]  /*e160*/  FMUL.FTZ R17, R13, UR19 ;  /* 0x000000130d117c20 */ /* 0x020fe20008410000 */
[----:B------:R-:W-:-:S03]  /*e170*/  FMUL.FTZ R16, R12, UR19 ;  /* 0x000000130c107c20 */ /* 0x000fc60008410000 */
[----:B------:R-:W-:Y:S01]  /*e180*/  FFMA.FTZ R17, R12, UR18, -R17 ;  /* 0x000000120c117c23 */ /* 0x000fe20008010811 */
[----:B------:R-:W-:-:S03]  /*e190*/  FFMA.FTZ R13, R13, UR18, R16 ;  /* 0x000000120d0d7c23 */ /* 0x000fc60008010010 */
[-C--:B------:R-:W-:Y:S01]  /*e1a0*/  FMUL.FTZ R12, R17, R0.reuse ;  /* 0x00000000110c7220 */ /* 0x080fe20000410000 */
[----:B------:R-:W-:-:S03]  /*e1b0*/  FMUL.FTZ R0, R13, R0 ;  /* 0x000000000d007220 */ /* 0x000fc60000410000 */
        /* <DEDUP_REMOVED lines=39> */
.L_x_3886:
        /* <DEDUP_REMOVED lines=10> */
.L_x_3885:
[----:B------:R-:W-:-:S04]  /*e4d0*/  FMUL.RZ R20, R20, 0.15915493667125701904 ;  /* 0x3e22f98314147820 */ /* 0x000fc8000040c000 */
[----:B------:R1:W2:Y:S08]  /*e4e0*/  MUFU.SIN R13, R20 ;  /* 0x00000014000d7308 */ /* 0x0002b00000000400 */
[----:B------:R1:W3:Y:S01]  /*e4f0*/  MUFU.COS R12, R20 ;  /* 0x00000014000c7308 */ /* 0x0002e20000000000 */
[----:B------:R-:W-:Y:S05]  /*e500*/  BRA `(.L_x_3887) ;  /* 0x00000000000c7947 */ /* 0x000fea0003800000 */
.L_x_3884:
[----:B------:R-:W-:Y:S01]  /*e510*/  FMUL.FTZ R12, R30, 1.4426950216293334961 ;  /* 0x3fb8aa3b1e0c7820 */ /* 0x000fe20000410000 */
[----:B------:R-:W-:-:S05]  /*e520*/  MOV R13, R20 ;  /* 0x00000014000d7202 */ /* 0x000fca0000000f00 */
[----:B------:R-:W0:Y:S02]  /*e530*/  MUFU.EX2 R12, R12 ;  /* 0x0000000c000c7308 */ /* 0x000e240000000800 */
.L_x_3887:
[----:B------:R-:W-:Y:S05]  /*e540*/  BSYNC B0 ;  /* 0x0000000000007941 */ /* 0x000fea0003800000 */
.L_x_3883:
[C---:B------:R-:W-:Y:S01]  /*e550*/  FSETP.NAN.FTZ.AND P0, PT, R18.reuse, R19, PT ;  /* 0x000000131200720b */ /* 0x040fe20003f18000 */
[----:B------:R-:W-:Y:S01]  /*e560*/  BSSY B2, `(.L_x_3888) ;  /* 0x000027f000027945 */ /* 0x000fe20003800000 */
[----:B------:R-:W-:-:S11]  /*e570*/  FADD.FTZ R28, |R18|, -RZ ;  /* 0x800000ff121c7221 */ /* 0x000fd60000010200 */
        /* <DEDUP_REMOVED lines=31> */
[-C--:B-1----:R-:W-:Y:S02]  /*e770*/  IADD3 R20, R25, -R0.reuse, RZ ;  /* 0x8000000019147210 */ /* 0x082fe40007ffe0ff */
[----:B------:R-:W-:Y:S01]  /*e780*/  I2FP.F32.S32 R0, R0 ;  /* 0x0000000000007245 */ /* 0x000fe20000201400 */
[----:B------:R-:W-:Y:S02]  /*e790*/  FFMA.FTZ R21, R21, 0.25, -R22 ;  /* 0x3e80000015157823 */ /* 0x000fe40000010816 */
[----:B------:R-:W1:Y:S02]  /*e7a0*/  MUFU.RCP R22, R17 ;  /* 0x0000001100167308 */ /* 0x000e640000001000 */
[----:B------:R-:W-:Y:S01]  /*e7b0*/  FADD.FTZ R20, R20, R21 ;  /* 0x0000001514147221 */ /* 0x000fe20000010000 */
[----:B------:R-:W-:-:S03]  /*e7c0*/  FMUL.FTZ R0, R0, 1.1920928955078125e-07 ;  /* 0x3400000000007820 */ /* 0x000fc60000410000 */
[----:B------:R-:W-:-:S04]  /*e7d0*/  FFMA.FTZ R21, R20, -R23, 0.10546888411045074463 ;  /* 0x3dd8001214157423 */ /* 0x000fc80000010817 */
[----:B------:R-:W-:-:S04]  /*e7e0*/  FFMA.FTZ R21, R20, R21, -0.13229703903198242188 ;  /* 0xbe0778e014157423 */ /* 0x000fc80000010015 */
[----:B------:R-:W-:Y:S01]  /*e7f0*/  FFMA.FTZ R21, R20, R21, 0.14491446316242218018 ;  /* 0x3e14647514157423 */ /* 0x000fe20000010015 */
[----:B-1----:R-:W-:-:S03]  /*e800*/  FFMA R23, -R17, R22, 1 ;  /* 0x3f80000011177423 */ /* 0x002fc60000000116 */
        /* <DEDUP_REMOVED lines=17> */
.L_x_3895:
[----:B------:R-:W-:Y:S05]  /*e920*/  BSYNC B0 ;  /* 0x0000000000007941 */ /* 0x000fea0003800000 */
.L_x_3894:
[----:B------:R-:W-:Y:S01]  /*e930*/  BSSY B3, `(.L_x_3896) ;  /* 0x0000007000037945 */ /* 0x000fe20003800000 */
[----:B------:R-:W-:-:S03]  /*e940*/  FFMA R0, R23, R22, R20 ;  /* 0x0000001617007223 */ /* 0x000fc60000000014 */
[----:B------:R-:W-:Y:S05]  /*e950*/  @!P0 BRA `(.L_x_3897) ;  /* 0x0000000000108947 */ /* 0x000fea0003800000 */
[----:B------:R-:W-:Y:S02]  /*e960*/  MOV R25, R16 ;  /* 0x0000001000197202 */ /* 0x000fe40000000f00 */
[----:B------:R-:W-:Y:S02]  /*e970*/  MOV R0, R17 ;  /* 0x0000001100007202 */ /* 0x000fe40000000f00 */
[----:B------:R-:W-:-:S07]  /*e980*/  MOV R22, 0xe9a0 ;  /* 0x0000e9a000167802 */ /* 0x000fce0000000f00 */
[----:B0-23--:R-:W-:Y:S05]  /*e990*/  CALL.REL.NOINC `($__internal_0_$__cuda_sm3x_div_rn_ftz_f32_slowpath) ;  /* 0x00000080003c7944 */ /* 0x00dfea0003c00000 */
.L_x_3897:
[----:B------:R-:W-:Y:S05]  /*e9a0*/  BSYNC B3 ;  /* 0x0000000000037941 */ /* 0x000fea0003800000 */
.L_x_3896:
        /* <DEDUP_REMOVED lines=18> */
.L_x_3899:
[----:B------:R-:W-:Y:S02]  /*ead0*/  ISETP.GE.AND P0, PT, R18, RZ, PT ;  /* 0x000000ff1200720c */ /* 0x000fe40003f06270 */
[----:B------:R-:W-:-:S11]  /*eae0*/  MOV R21, 0x3fd774eb ;  /* 0x3fd774eb00157802 */ /* 0x000fd60000000f00 */
[----:B------:R-:W-:-:S04]  /*eaf0*/  @P0 FFMA.FTZ R0, R21, 0.93318945169448852539, -R0 ;  /* 0x3f6ee58115000823 */ /* 0x000fc80000010800 */
[----:B------:R-:W-:-:S07]  /*eb00*/  @!P0 FFMA.FTZ R0, R21, 0.93318945169448852539, R0 ;  /* 0x3f6ee58115008823 */ /* 0x000fce0000010000 */
.L_x_3900:
[----:B------:R-:W-:Y:S05]  /*eb10*/  BSYNC B0 ;  /* 0x0000000000007941 */ /* 0x000fea0003800000 */
.L_x_3898:
        /* <DEDUP_REMOVED lines=12> */
.L_x_3893:
        /* <DEDUP_REMOVED lines=10> */
[----:B-1----:R-:W-:-:S04]  /*ec80*/  FFMA R20, -R17, R0, R16 ;  /* 0x0000000011147223 */ /* 0x002fc80000000110 */
[----:B------:R-:W-:Y:S01]  /*ec90*/  FFMA R0, R21, R20, R0 ;  /* 0x0000001415007223 */ /* 0x000fe20000000000 */
[----:B-----5:R-:W-:Y:S06]  /*eca0*/  @!P0 BRA `(.L_x_3904) ;  /* 0x0000000000108947 */ /* 0x020fec0003800000 */
[----:B------:R-:W-:Y:S02]  /*ecb0*/  MOV R25, R16 ;  /* 0x0000001000197202 */ /* 0x000fe40000000f00 */
[----:B------:R-:W-:Y:S02]  /*ecc0*/  MOV R0, R17 ;  /* 0x0000001100007202 */ /* 0x000fe40000000f00 */
[----:B------:R-:W-:-:S07]  /*ecd0*/  MOV R22, 0xecf0 ;  /* 0x0000ecf000167802 */ /* 0x000fce0000000f00 */
[----:B0-23--:R-:W-:Y:S05]  /*ece0*/  CALL.REL.NOINC `($__internal_0_$__cuda_sm3x_div_rn_ftz_f32_slowpath) ;  /* 0x0000007c00687944 */ /* 0x00dfea0003c00000 */
.L_x_3904:
[----:B------:R-:W-:Y:S05]  /*ecf0*/  BSYNC B3 ;  /* 0x0000000000037941 */ /* 0x000fea0003800000 */
.L_x_3903:
        /* <DEDUP_REMOVED lines=18> */
.L_x_3906:
[----:B------:R-:W-:Y:S02]  /*ee20*/  ISETP.GE.AND P0, PT, R18, RZ, PT ;  /* 0x000000ff1200720c */ /* 0x000fe40003f06270 */
[----:B------:R-:W-:-:S11]  /*ee30*/  MOV R21, 0x3fd774eb ;  /* 0x3fd774eb00157802 */ /* 0x000fd60000000f00 */
[----:B------:R-:W-:-:S04]  /*ee40*/  @P0 FFMA.FTZ R0, R21, 0.93318945169448852539, -R0 ;  /* 0x3f6ee58115000823 */ /* 0x000fc80000010800 */
[----:B------:R-:W-:-:S07]  /*ee50*/  @!P0 FFMA.FTZ R0, R21, 0.93318945169448852539, R0 ;  /* 0x3f6ee58115008823 */ /* 0x000fce0000010000 */
.L_x_3907:
[----:B------:R-:W-:Y:S05]  /*ee60*/  BSYNC B0 ;  /* 0x0000000000007941 */ /* 0x000fea0003800000 */
.L_x_3905:
        /* <DEDUP_REMOVED lines=13> */
.L_x_3902:
[----:B------:R-:W-:Y:S01]  /*ef40*/  LOP3.LUT R0, R17, 0xffff0000, RZ, 0xc0, !PT ;  /* 0xffff000011007812 */ /* 0x000fe200078ec0ff */
[----:B------:R-:W-:Y:S01]  /*ef50*/  BSSY B0, `(.L_x_3908) ;  /* 0x000003f000007945 */ /* 0x000fe20003800000 */
[----:B------:R-:W-:-:S03]  /*ef60*/  LOP3.LUT R23, R16, 0xffff0000, RZ, 0xc0, !PT ;  /* 0xffff000010177812 */ /* 0x000fc600078ec0ff */
[--C-:B-1----:R-:W-:Y:S01]  /*ef70*/  FADD.FTZ R20, R17, -R0.reuse ;  /* 0x8000000011147221 */ /* 0x102fe20000010000 */
        /* <DEDUP_REMOVED lines=21> */
.L_x_3909:
        /* <DEDUP_REMOVED lines=40> */
.L_x_3908:
        /* <DEDUP_REMOVED lines=48> */
.L_x_3911:
[----:B------:R-:W-:Y:S05]  /*f650*/  BSYNC B0 ;  /* 0x0000000000007941 */ /* 0x000fea0003800000 */
.L_x_3910:
[----:B------:R-:W-:Y:S01]  /*f660*/  BSSY B3, `(.L_x_3912) ;  /* 0x0000007000037945 */ /* 0x000fe20003800000 */
[----:B------:R-:W-:-:S03]  /*f670*/  FFMA R0, R23, R22, R20 ;  /* 0x0000001617007223 */ /* 0x000fc60000000014 */
[----:B------:R-:W-:Y:S05]  /*f680*/  @!P3 BRA `(.L_x_3913) ;  /* 0x000000000010b947 */ /* 0x000fea0003800000 */
[----:B------:R-:W-:Y:S02]  /*f690*/  MOV R25, R16 ;  /* 0x0000001000197202 */ /* 0x000fe40000000f00 */
[----:B------:R-:W-:Y:S02]  /*f6a0*/  MOV R0, R17 ;  /* 0x0000001100007202 */ /* 0x000fe40000000f00 */
[----:B------:R-:W-:-:S07]  /*f6b0*/  MOV R22, 0xf6d0 ;  /* 0x0000f6d000167802 */ /* 0x000fce0000000f00 */
[----:B0-23--:R-:W-:Y:S05]  /*f6c0*/  CALL.REL.NOINC `($__internal_0_$__cuda_sm3x_div_rn_ftz_f32_slowpath) ;  /* 0x0000007000f07944 */ /* 0x00dfea0003c00000 */
.L_x_3913:
[----:B------:R-:W-:Y:S05]  /*f6d0*/  BSYNC B3 ;  /* 0x0000000000037941 */ /* 0x000fea0003800000 */
.L_x_3912:
        /* <DEDUP_REMOVED lines=18> */
.L_x_3915:
[----:B------:R-:W-:Y:S02]  /*f800*/  ISETP.GE.AND P0, PT, R18, RZ, PT ;  /* 0x000000ff1200720c */ /* 0x000fe40003f06270 */
[----:B------:R-:W-:-:S11]  /*f810*/  MOV R21, 0x3fd774eb ;  /* 0x3fd774eb00157802 */ /* 0x000fd60000000f00 */
[----:B------:R-:W-:-:S04]  /*f820*/  @P0 FFMA.FTZ R0, R21, 0.93318945169448852539, -R0 ;  /* 0x3f6ee58115000823 */ /* 0x000fc80000010800 */
[----:B------:R-:W-:-:S07]  /*f830*/  @!P0 FFMA.FTZ R0, R21, 0.93318945169448852539, R0 ;  /* 0x3f6ee58115008823 */ /* 0x000fce0000010000 */
.L_x_3916:
[----:B------:R-:W-:Y:S05]  /*f840*/  BSYNC B0 ;  /* 0x0000000000007941 */ /* 0x000fea0003800000 */
.L_x_3914:
        /* <DEDUP_REMOVED lines=12> */
.L_x_3892:
        /* <DEDUP_REMOVED lines=13> */
.L_x_3918:
[----:B------:R-:W-:Y:S05]  /*f9e0*/  BSYNC B3 ;  /* 0x0000000000037941 */ /* 0x000fea0003800000 */
.L_x_3917:
        /* <DEDUP_REMOVED lines=18> */
.L_x_3920:
[----:B------:R-:W-:Y:S02]  /*fb10*/  ISETP.GE.AND P0, PT, R18, RZ, PT ;  /* 0x000000ff1200720c */ /* 0x000fe40003f06270 */
[----:B------:R-:W-:-:S11]  /*fb20*/  MOV R21, 0x3fd774eb ;  /* 0x3fd774eb00157802 */ /* 0x000fd60000000f00 */
[----:B------:R-:W-:-:S04]  /*fb30*/  @P0 FFMA.FTZ R0, R21, 0.93318945169448852539, -R0 ;  /* 0x3f6ee58115000823 */ /* 0x000fc80000010800 */
[----:B------:R-:W-:-:S07]  /*fb40*/  @!P0 FFMA.FTZ R0, R21, 0.93318945169448852539, R0 ;  /* 0x3f6ee58115008823 */ /* 0x000fce0000010000 */
.L_x_3921:
[----:B------:R-:W-:Y:S05]  /*fb50*/  BSYNC B0 ;  /* 0x0000000000007941 */ /* 0x000fea0003800000 */
.L_x_3919:
        /* <DEDUP_REMOVED lines=9> */
[----:B------:R-:W-:Y:S01]  /*fbf0*/  FSETP.NEU.FTZ.AND P2, PT, R17, RZ, PT ;  /* 0x000000ff1100720b */ /* 0x000fe20003f5d000 */
[----:B------:R-:W-:Y:S01]  /*fc00*/  HFMA2.MMA R17, -RZ, RZ, 2.04296875, -15.78125 ;  /* 0x4016cbe4ff117435 */ /* 0x000fe200000001ff */
[----:B------:R-:W-:-:S04]  /*fc10*/  FMUL.FTZ R22, R22, R22 ;  /* 0x0000001616167220 */ /* 0x000fc80000410000 */
[----:B------:R-:W-:-:S04]  /*fc20*/  FFMA.FTZ R22, R21, R21, R22 ;  /* 0x0000001515167223 */ /* 0x000fc80000010016 */
[----:B------:R-:W1:Y:S02]  /*fc30*/  MUFU.SQRT R21, R22 ;  /* 0x0000001600157308 */ /* 0x000e640000002000 */
[----:B-1----:R-:W-:Y:S01]  /*fc40*/  @P0 FMUL.FTZ R16, R20, R21 ;  /* 0x0000001514100220 */ /* 0x002fe20000410000 */
[----:B------:R-:W-:-:S04]  /*fc50*/  FSETP.NEU.FTZ.AND P0, PT, R28, +INF , PT ;  /* 0x7f8000001c00780b */ /* 0x000fc80003f1d000 */
        /* <DEDUP_REMOVED lines=11> */
.L_x_3891:
        /* <DEDUP_REMOVED lines=12> */
[----:B-1----:R-:W-:Y:S02]  /*fdd0*/  IADD3 R20, -R0, 0x40800000, RZ ;  /* 0x4080000000147810 */ /* 0x002fe40007ffe1ff */
        /* <DEDUP_REMOVED lines=20> */
[----:B0---4-:R-:W-:Y:S06]  /*ff20*/  @!P1 BRA `(.L_x_3924) ;  /* 0x0000000000149947 */ /* 0x011fec0003800000 */
[C---:B------:R-:W-:Y:S02]  /*ff30*/  ISETP.GE.AND P1, PT, R23.reuse, -0x407fffff, PT ;  /* 0xbf8000011700780c */ /* 0x040fe40003f26270 */
[----:B------:R-:W-:-:S11]  /*ff40*/  FSETP.NEU.FTZ.AND P3, PT, R23, RZ, PT ;  /* 0x000000ff1700720b */ /* 0x000fd60003f7d000 */
[----:B------:R-:W-:-:S05]  /*ff50*/  @P1 MOV R0, 0x7f800000 ;  /* 0x7f80000000001802 */ /* 0x000fca0000000f00 */
[----:B------:R-:W-:-:S05]  /*ff60*/  @P1 FFMA.FTZ R28, R23, R0, +INF ;  /* 0x7f800000171c1423 */ /* 0x000fca0000010000 */
[----:B------:R-:W-:-:S07]  /*ff70*/  FSEL R28, R28, -RZ, P3 ;  /* 0x800000ff1c1c7208 */ /* 0x000fce0001800000 */
.L_x_3924:
[----:B------:R-:W-:Y:S05]  /*ff80*/  BSYNC B0 ;  /* 0x0000000000007941 */ /* 0x000fea0003800000 */
.L_x_3923:
[----:B------:R-:W-:Y:S01]  /*ff90*/  BSSY B3, `(.L_x_3925) ;  /* 0x0000007000037945 */ /* 0x000fe20003800000 */
[----:B------:R-:W-:-:S03]  /*ffa0*/  FFMA R0, R17, R22, R20 ;  /* 0x0000001611007223 */ /* 0x000fc60000000014 */
[----:B------:R-:W-:Y:S05]  /*ffb0*/  @!P0 BRA `(.L_x_3926) ;  /* 0x0000000000108947 */ /* 0x000fea0003800000 */
[----:B------:R-:W-:Y:S01]  /*ffc0*/  HFMA2.MMA R0, -RZ, RZ, 1.875, 0 ;  /* 0x3f800000ff007435 */ /* 0x000fe200000001ff */
[----:B------:R-:W-:Y:S02]  /*ffd0*/  MOV R25, R16 ;  /* 0x0000001000197202 */ /* 0x000fe40000000f00 */
[----:B------:R-:W-:-:S08]  /*ffe0*/  MOV R22, 0x10000 ;  /* 0x0001000000167802 */ /* 0x000fd00000000f00 */
[----:B--23--:R-:W-:Y:S05]  /*fff0*/  CALL.REL.NOINC `($__internal_0_$__cuda_sm3x_div_rn_ftz_f32_slowpath) ;  /* 0x0000006800a47944 */ /* 0x00cfea0003c00000 */
.L_x_3926:
[----:B------:R-:W-:Y:S05]  /*10000*/  BSYNC B3 ;  /* 0x0000000000037941 */ /* 0x000fea0003800000 */
.L_x_3925:
        /* <DEDUP_REMOVED lines=18> */
.L_x_3928:
[----:B------:R-:W-:Y:S02]  /*10130*/  ISETP.GE.AND P0, PT, R18, RZ, PT ;  /* 0x000000ff1200720c */ /* 0x000fe40003f06270 */
[----:B------:R-:W-:-:S11]  /*10140*/  MOV R17, 0x3fd774eb ;  /* 0x3fd774eb00117802 */ /* 0x000fd60000000f00 */
[----:B------:R-:W-:-:S04]  /*10150*/  @P0 FFMA.FTZ R0, R17, 0.93318945169448852539, -R0 ;  /* 0x3f6ee58111000823 */ /* 0x000fc80000010800 */
[----:B------:R-:W-:-:S07]  /*10160*/  @!P0 FFMA.FTZ R0, R17, 0.93318945169448852539, R0 ;  /* 0x3f6ee58111008823 */ /* 0x000fce0000010000 */
.L_x_3929:
[----:B------:R-:W-:Y:S05]  /*10170*/  BSYNC B0 ;  /* 0x0000000000007941 */ /* 0x000fea0003800000 */
.L_x_3927:
        /* <DEDUP_REMOVED lines=10> */
.L_x_3922:
        /* <DEDUP_REMOVED lines=13> */
.L_x_3931:
[----:B------:R-:W-:Y:S05]  /*102f0*/  BSYNC B3 ;  /* 0x0000000000037941 */ /* 0x000fea0003800000 */
.L_x_3930:
[----:B-1----:R-:W-:Y:S01]  /*10300*/  MOV R20, 0x3b33710b ;  /* 0x3b33710b00147802 */ /* 0x002fe20000000f00 */
        /* <DEDUP_REMOVED lines=17> */
.L_x_3933:
[----:B------:R-:W-:Y:S02]  /*10420*/  ISETP.GE.AND P0, PT, R18, RZ, PT ;  /* 0x000000ff1200720c */ /* 0x000fe40003f06270 */
[----:B------:R-:W-:-:S11]  /*10430*/  MOV R17, 0x3fd774eb ;  /* 0x3fd774eb00117802 */ /* 0x000fd60000000f00 */
[----:B------:R-:W-:-:S04]  /*10440*/  @P0 FFMA.FTZ R0, R17, 0.93318945169448852539, -R0 ;  /* 0x3f6ee58111000823 */ /* 0x000fc80000010800 */
[----:B------:R-:W-:-:S07]  /*10450*/  @!P0 FFMA.FTZ R0, R17, 0.93318945169448852539, R0 ;  /* 0x3f6ee58111008823 */ /* 0x000fce0000010000 */
.L_x_3934:
[----:B------:R-:W-:Y:S05]  /*10460*/  BSYNC B0 ;  /* 0x0000000000007941 */ /* 0x000fea0003800000 */
.L_x_3932:
        /* <DEDUP_REMOVED lines=11> */
.L_x_3890:
[----:B------:R-:W-:Y:S01]  /*10520*/  FMUL.FTZ R0, R18, 0.36787945032119750977 ;  /* 0x3ebc5ab212007820 */ /* 0x000fe20000410000 */
[----:B-1----:R-:W-:Y:S01]  /*10530*/  FMUL.FTZ R20, R19, 0.36787945032119750977 ;  /* 0x3ebc5ab213147820 */ /* 0x002fe20000410000 */
        /* <DEDUP_REMOVED lines=14> */
[----:B------:R-:W1:Y:S02]  /*10620*/  MUFU.SQRT R24, R24 ;  /* 0x0000001800187308 */ /* 0x000e640000002000 */
[----:B-1----:R-:W-:Y:S01]  /*10630*/  @P0 FMUL.FTZ R20, R24, R21 ;  /* 0x0000001518140220 */ /* 0x002fe20000410000 */
[----:B------:R-:W-:Y:S01]  /*10640*/  FSETP.NEU.FTZ.AND P0, PT, R0, +INF , PT ;  /* 0x7f8000000000780b */ /* 0x000fe20003f1d000 */
[----:B------:R-:W-:-:S03]  /*10650*/  FFMA R21, -R17, R26, 1 ;  /* 0x3f80000011157423 */ /* 0x000fc6000000011a */
[----:B------:R-:W-:Y:S01]  /*10660*/  FSEL R20, R20, +INF , P0 ;  /* 0x7f80000014147808 */ /* 0x000fe20000000000 */
[----:B------:R-:W-:Y:S01]  /*10670*/  FFMA R23, R26, R21, R26 ;  /* 0x000000151a177223 */ /* 0x000fe2000000001a */
[----:B------:R-:W-:-:S03]  /*10680*/  MOV R21, 0x3f800000 ;  /* 0x3f80000000157802 */ /* 0x000fc60000000f00 */
[----:B------:R-:W-:Y:S01]  /*10690*/  FFMA R0, R16, R23, RZ ;  /* 0x0000001710007223 */ /* 0x000fe200000000ff */
[----:B------:R-:W1:Y:S03]  /*106a0*/  MUFU.LG2 R20, R20 ;  /* 0x0000001400147308 */ /* 0x000e660000000c00 */
[----:B------:R-:W-:-:S04]  /*106b0*/  FFMA R22, -R17, R0, R16 ;  /* 0x0000000011167223 */ /* 0x000fc80000000110 */
[----:B------:R-:W-:Y:S01]  /*106c0*/  FFMA R0, R23, R22, R0 ;  /* 0x0000001617007223 */ /* 0x000fe20000000000 */
[----:B------:R-:W4:Y:S01]  /*106d0*/  FCHK P0, R16, R17 ;  /* 0x0000001110007302 */ /* 0x000f220000000000 */
[----:B-1----:R-:W-:Y:S01]  /*106e0*/  FFMA.FTZ R28, R20, 0.69314718246459960938, R21 ;  /* 0x3f317218141c7823 */ /* 0x002fe20000010015 */
[----:B----4-:R-:W-:Y:S06]  /*106f0*/  @!P0 BRA `(.L_x_3936) ;  /* 0x0000000000108947 */ /* 0x010fec0003800000 */
[----:B------:R-:W-:Y:S02]  /*10700*/  MOV R25, R16 ;  /* 0x0000001000197202 */ /* 0x000fe40000000f00 */
[----:B------:R-:W-:Y:S02]  /*10710*/  MOV R0, R17 ;  /* 0x0000001100007202 */ /* 0x000fe40000000f00 */
[----:B------:R-:W-:-:S07]  /*10720*/  MOV R22, 0x10740 ;  /* 0x0001074000167802 */ /* 0x000fce0000000f00 */
[----:B0-23--:R-:W-:Y:S05]  /*10730*/  CALL.REL.NOINC `($__internal_0_$__cuda_sm3x_div_rn_ftz_f32_slowpath) ;  /* 0x0000006000d47944 */ /* 0x00dfea0003c00000 */
.L_x_3936:
[----:B------:R-:W-:Y:S05]  /*10740*/  BSYNC B3 ;  /* 0x0000000000037941 */ /* 0x000fea0003800000 */
.L_x_3935:
        /* <DEDUP_REMOVED lines=18> */
.L_x_3938:
[----:B------:R-:W-:Y:S02]  /*10870*/  ISETP.GE.AND P0, PT, R18, RZ, PT ;  /* 0x000000ff1200720c */ /* 0x000fe40003f06270 */
[----:B------:R-:W-:-:S11]  /*10880*/  MOV R21, 0x3fd774eb ;  /* 0x3fd774eb00157802 */ /* 0x000fd60000000f00 */
[----:B------:R-:W-:-:S04]  /*10890*/  @P0 FFMA.FTZ R0, R21, 0.93318945169448852539, -R0 ;  /* 0x3f6ee58115000823 */ /* 0x000fc80000010800 */
[----:B------:R-:W-:-:S07]  /*108a0*/  @!P0 FFMA.FTZ R0, R21, 0.93318945169448852539, R0 ;  /* 0x3f6ee58115008823 */ /* 0x000fce0000010000 */
.L_x_3939:
[----:B------:R-:W-:Y:S05]  /*108b0*/  BSYNC B0 ;  /* 0x0000000000007941 */ /* 0x000fea0003800000 */
.L_x_3937:
        /* <DEDUP_REMOVED lines=11> */
.L_x_3889:
[C---:B------:R-:W-:Y:S01]  /*10970*/  FADD.FTZ R25, |R19|.reuse, -RZ ;  /* 0x800000ff13197221 */ /* 0x040fe20000010200 */
[----:B------:R-:W-:Y:S01]  /*10980*/  FSETP.GT.FTZ.AND P2, PT, |R19|, |R18|, PT ;  /* 0x400000121300720b */ /* 0x000fe20003f54200 */
[----:B------:R-:W-:Y:S01]  /*10990*/  BSSY B3, `(.L_x_3940) ;  /* 0x0000018000037945 */ /* 0x000fe20003800000 */
[----:B------:R-:W-:Y:S02]  /*109a0*/  FSETP.GEU.FTZ.AND P0, PT, |R18|, 1.084202172485504434e-19, PT ;  /* 0x200000001200780b */ /* 0x000fe40003f1e200 */
[----:B------:R-:W-:Y:S02]  /*109b0*/  FSEL R16, R25, R28, P2 ;  /* 0x0000001c19107208 */ /* 0x000fe40001000000 */
[----:B------:R-:W-:Y:S02]  /*109c0*/  FSETP.GEU.FTZ.AND P1, PT, |R19|, 1.084202172485504434e-19, PT ;  /* 0x200000001300780b */ /* 0x000fe40003f3e200 */
[----:B------:R-:W4:Y:S01]  /*109d0*/  MUFU.RCP R21, R16 ;  /* 0x0000001000157308 */ /* 0x000f220000001000 */
[----:B------:R-:W-:-:S02]  /*109e0*/  FSEL R25, R28, R25, P2 ;  /* 0x000000191c197208 */ /* 0x000fc40001000000 */
[----:B------:R-:W-:-:S07]  /*109f0*/  PLOP3.LUT P0, PT, P0, P1, PT, 0x2, 0x0 ;  /* 0x000000000000781c */ /* 0x000fce0000702072 */
[----:B------:R-:W5:Y:S06]  /*10a00*/  FCHK P1, R25, R16 ;  /* 0x0000001019007302 */ /* 0x000f6c0000020000 */
[----:B------:R-:W-:Y:S01]  /*10a10*/  @P0 FMUL.FTZ R17, R19, 4 ;  /* 0x4080000013110820 */ /* 0x000fe20000410000 */
[----:B----4-:R-:W-:-:S03]  /*10a20*/  FFMA R0, -R16, R21, 1 ;  /* 0x3f80000010007423 */ /* 0x010fc60000000115 */
[----:B------:R-:W-:Y:S01]  /*10a30*/  @P0 FMUL.FTZ R17, R17, R17 ;  /* 0x0000001111110220 */ /* 0x000fe20000410000 */
[----:B-1----:R-:W-:Y:S01]  /*10a40*/  FFMA R20, R21, R0, R21 ;  /* 0x0000000015147223 */ /* 0x002fe20000000015 */
        /* <DEDUP_REMOVED lines=11> */
[----:B0-23--:R-:W-:Y:S05]  /*10b00*/  CALL.REL.NOINC `($__internal_0_$__cuda_sm3x_div_rn_ftz_f32_slowpath) ;  /* 0x0000005c00e07944 */ /* 0x00dfea0003c00000 */
.L_x_3941:
[----:B------:R-:W-:Y:S05]  /*10b10*/  BSYNC B3 ;  /* 0x0000000000037941 */ /* 0x000fea0003800000 */
.L_x_3940:
        /* <DEDUP_REMOVED lines=18> */
.L_x_3943:
[----:B------:R-:W-:Y:S02]  /*10c40*/  ISETP.GE.AND P0, PT, R18, RZ, PT ;  /* 0x000000ff1200720c */ /* 0x000fe40003f06270 */
[----:B------:R-:W-:-:S11]  /*10c50*/  MOV R21, 0x3fd774eb ;  /* 0x3fd774eb00157802 */ /* 0x000fd60000000f00 */
[----:B------:R-:W-:-:S04]  /*10c60*/  @P0 FFMA.FTZ R0, R21, 0.93318945169448852539, -R0 ;  /* 0x3f6ee58115000823 */ /* 0x000fc80000010800 */
[----:B------:R-:W-:-:S07]  /*10c70*/  @!P0 FFMA.FTZ R0, R21, 0.93318945169448852539, R0 ;  /* 0x3f6ee58115008823 */ /* 0x000fce0000010000 */
.L_x_3944:
[----:B------:R-:W-:Y:S05]  /*10c80*/  BSYNC B0 ;  /* 0x0000000000007941 */ /* 0x000fea0003800000 */
.L_x_3942:
        /* <DEDUP_REMOVED lines=12> */
.L_x_3901:
[----:B------:R-:W-:Y:S05]  /*10d50*/  BSYNC B2 ;  /* 0x0000000000027941 */ /* 0x000fea0003800000 */
.L_x_3888:
[----:B------:R-:W1:Y:S01]  /*10d60*/  LDC.64 R18, c[0x0][0xe60] ;  /* 0x00039800ff127b82 */ /* 0x000e620000000a00 */
[----:B------:R-:W-:Y:S01]  /*10d70*/  BSSY B0, `(.L_x_3945) ;  /* 0x000003f000007945 */ /* 0x000fe20003800000 */
[-C--:B-1----:R-:W-:Y:S01]  /*10d80*/  FMUL.FTZ R17, R15, R19.reuse ;  /* 0x000000130f117220 */ /* 0x082fe20000410000 */
[----:B------:R-:W-:-:S03]  /*10d90*/  FMUL.FTZ R16, R14, R19 ;  /* 0x000000130e107220 */ /* 0x000fc60000410000 */
[-C--:B------:R-:W-:Y:S01]  /*10da0*/  FFMA.FTZ R17, R14, R18.reuse, -R17 ;  /* 0x000000120e117223 */ /* 0x080fe20000010811 */
[----:B------:R-:W-:-:S03]  /*10db0*/  FFMA.FTZ R15, R15, R18, R16 ;  /* 0x000000120f0f7223 */ /* 0x000fc60000010010 */
        /* <DEDUP_REMOVED lines=41> */
.L_x_3948:
        /* <DEDUP_REMOVED lines=10> */
.L_x_3947:
[----:B------:R-:W-:-:S04]  /*110f0*/  FMUL.RZ R20, R20, 0.15915493667125701904 ;  /* 0x3e22f98314147820 */ /* 0x000fc8000040c000 */
[----:B------:R4:W1:Y:S08]  /*11100*/  MUFU.SIN R15, R20 ;  /* 0x00000014000f7308 */ /* 0x0008700000000400 */
[----:B------:R4:W0:Y:S01]  /*11110*/  MUFU.COS R14, R20 ;  /* 0x00000014000e7308 */ /* 0x0008220000000000 */
[----:B------:R-:W-:Y:S05]  /*11120*/  BRA `(.L_x_3949) ;  /* 0x00000000000c7947 */ /* 0x000fea0003800000 */
.L_x_3946:
[----:B------:R-:W-:Y:S01]  /*11130*/  FMUL.FTZ R14, R28, 1.4426950216293334961 ;  /* 0x3fb8aa3b1c0e7820 */ /* 0x000fe20000410000 */
[----:B------:R-:W-:-:S05]  /*11140*/  MOV R15, R20 ;  /* 0x00000014000f7202 */ /* 0x000fca0000000f00 */
[----:B------:R-:W1:Y:S02]  /*11150*/  MUFU.EX2 R14, R14 ;  /* 0x0000000e000e7308 */ /* 0x000e640000000800 */
.L_x_3949:
[----:B------:R-:W-:Y:S05]  /*11160*/  BSYNC B0 ;  /* 0x0000000000007941 */ /* 0x000fea0003800000 */
.L_x_3945:
[----:B------:R-:W-:Y:S01]  /*11170*/  FSETP.NAN.FTZ.AND P0, PT, R4, R5, PT ;  /* 0x000000050400720b */ /* 0x000fe20003f18000 */
[----:B------:R-:W-:Y:S01]  /*11180*/  FMUL.FTZ R0, R8, R19 ;  /* 0x0000001308007220 */ /* 0x000fe20000410000 */
[----:B------:R-:W-:Y:S01]  /*11190*/  BSSY B2, `(.L_x_3950) ;  /* 0x0000280000027945 */ /* 0x000fe20003800000 */
[----:B------:R-:W-:Y:S02]  /*111a0*/  FADD.FTZ R19, |R4|, -RZ ;  /* 0x800000ff04137221 */ /* 0x000fe40000010200 */
[----:B------:R-:W-:-:S08]  /*111b0*/  FFMA.FTZ R18, R9, R18, R0 ;  /* 0x0000001209127223 */ /* 0x000fd00000010000 */
        /* <DEDUP_REMOVED lines=30> */
[----:B----4-:R-:W-:Y:S02]  /*113a0*/  IADD3 R20, -R0, 0x40800000, RZ ;  /* 0x4080000000147810 */ /* 0x010fe40007ffe1ff */
[-C--:B------:R-:W-:Y:S02]  /*113b0*/  IADD3 R19, R23, -R0.reuse, RZ ;  /* 0x8000000017137210 */ /* 0x080fe40007ffe0ff */
[----:B------:R-:W-:Y:S01]  /*113c0*/  I2FP.F32.S32 R0, R0 ;  /* 0x0000000000007245 */ /* 0x000fe20000201400 */
[----:B------:R-:W-:-:S04]  /*113d0*/  FFMA.FTZ R20, R20, 0.25, -R21 ;  /* 0x3e80000014147823 */ /* 0x000fc80000010815 */
[----:B------:R-:W-:Y:S01]  /*113e0*/  FADD.FTZ R19, R19, R20 ;  /* 0x0000001413137221 */ /* 0x000fe20000010000 */
[----:B------:R-:W-:-:S03]  /*113f0*/  FMUL.FTZ R0, R0, 1.1920928955078125e-07 ;  /* 0x3400000000007820 */ /* 0x000fc60000410000 */
[C---:B------:R-:W-:Y:S02]  /*11400*/  FFMA.FTZ R20, R19.reuse, -R22, 0.10546888411045074463 ;  /* 0x3dd8001213147423 */ /* 0x040fe40000010816 */
[----:B------:R-:W4:Y:S02]  /*11410*/  MUFU.RCP R22, R17 ;  /* 0x0000001100167308 */ /* 0x000f240000001000 */
[----:B------:R-:W-:-:S04]  /*11420*/  FFMA.FTZ R20, R19, R20, -0.13229703903198242188 ;  /* 0xbe0778e013147423 */ /* 0x000fc80000010014 */
[----:B------:R-:W-:-:S04]  /*11430*/  FFMA.FTZ R20, R19, R20, 0.14491446316242218018 ;  /* 0x3e14647513147423 */ /* 0x000fc80000010014 */
[----:B------:R-:W-:-:S04]  /*11440*/  FFMA.FTZ R20, R19, R20, -0.16641564667224884033 ;  /* 0xbe2a68dd13147423 */ /* 0x000fc80000010014 */
[----:B------:R-:W-:Y:S01]  /*11450*/  FFMA.FTZ R20, R19, R20, 0.19988867640495300293 ;  /* 0x3e4caf9e13147423 */ /* 0x000fe20000010014 */
[----:B----4-:R-:W-:-:S03]  /*11460*/  FFMA R21, -R17, R22, 1 ;  /* 0x3f80000011157423 */ /* 0x010fc60000000116 */
        /* <DEDUP_REMOVED lines=15> */
.L_x_3957:
[----:B------:R-:W-:Y:S05]  /*11560*/  BSYNC B0 ;  /* 0x0000000000007941 */ /* 0x000fea0003800000 */
.L_x_3956:
[----:B------:R-:W-:Y:S01]  /*11570*/  BSSY B3, `(.L_x_3958) ;  /* 0x0000007000037945 */ /* 0x000fe20003800000 */
[----:B------:R-:W-:-:S03]  /*11580*/  FFMA R0, R21, R22, R20 ;  /* 0x0000001615007223 */ /* 0x000fc60000000014 */
[----:B------:R-:W-:Y:S05]  /*11590*/  @!P0 BRA `(.L_x_3959) ;  /* 0x0000000000108947 */ /* 0x000fea0003800000 */
[----:B------:R-:W-:Y:S02]  /*115a0*/  MOV R25, R16 ;  /* 0x0000001000197202 */ /* 0x000fe40000000f00 */
[----:B------:R-:W-:Y:S02]  /*115b0*/  MOV R0, R17 ;  /* 0x0000001100007202 */ /* 0x000fe40000000f00 */
[----:B------:R-:W-:-:S07]  /*115c0*/  MOV R22, 0x115e0 ;  /* 0x000115e000167802 */ /* 0x000fce0000000f00 */
[----:B0123--:R-:W-:Y:S05]  /*115d0*/  CALL.REL.NOINC `($__internal_0_$__cuda_sm3x_div_rn_ftz_f32_slowpath) ;  /* 0x00000054002c7944 */ /* 0x00ffea0003c00000 */
.L_x_3959:
[----:B------:R-:W-:Y:S05]  /*115e0*/  BSYNC B3 ;  /* 0x0000000000037941 */ /* 0x000fea0003800000 */
.L_x_3958:
        /* <DEDUP_REMOVED lines=18> */
.L_x_3961:
[----:B------:R-:W-:Y:S02]  /*11710*/  ISETP.GE.AND P0, PT, R4, RZ, PT ;  /* 0x000000ff0400720c */ /* 0x000fe40003f06270 */
[----:B------:R-:W-:-:S11]  /*11720*/  MOV R21, 0x3fd774eb ;  /* 0x3fd774eb00157802 */ /* 0x000fd60000000f00 */
[----:B------:R-:W-:-:S04]  /*11730*/  @P0 FFMA.FTZ R0, R21, 0.93318945169448852539, -R0 ;  /* 0x3f6ee58115000823 */ /* 0x000fc80000010800 */
[----:B------:R-:W-:-:S07]  /*11740*/  @!P0 FFMA.FTZ R0, R21, 0.93318945169448852539, R0 ;  /* 0x3f6ee58115008823 */ /* 0x000fce0000010000 */
.L_x_3962:
[----:B------:R-:W-:Y:S05]  /*11750*/  BSYNC B0 ;  /* 0x0000000000007941 */ /* 0x000fea0003800000 */
.L_x_3960:
        /* <DEDUP_REMOVED lines=12> */
.L_x_3955:
[----:B------:R-:W-:-:S04]  /*11820*/  FMUL.FTZ R28, R16, R16 ;  /* 0x00000010101c7220 */ /* 0x000fc80000410000 */
[----:B------:R-:W-:-:S05]  /*11830*/  FFMA.FTZ R28, R17, R17, R28 ;  /* 0x00000011111c7223 */ /* 0x000fca000001001c */
[----:B------:R-:W-:-:S13]  /*11840*/  FSETP.GTU.FTZ.AND P0, PT, R28, 0.69999998807907104492, PT ;  /* 0x3f3333331c00780b */ /* 0x000fda0003f1c000 */
[----:B------:R-:W-:Y:S05]  /*11850*/  @P0 BRA `(.L_x_3964) ;  /* 0x0000000000c80947 */ /* 0x000fea0003800000 */
[----:B------:R-:W5:Y:S01]  /*11860*/  MUFU.RCP R0, R17 ;  /* 0x0000001100007308 */ /* 0x000f620000001000 */
[----:B------:R-:W-:Y:S07]  /*11870*/  BSSY B3, `(.L_x_3965) ;  /* 0x000000c000037945 */ /* 0x000fee0003800000 */
[----:B------:R-:W0:Y:S01]  /*11880*/  FCHK P0, R16, R17 ;  /* 0x0000001110007302 */ /* 0x000e220000000000 */
[----:B-----5:R-:W-:-:S04]  /*11890*/  FFMA R19, -R17, R0, 1 ;  /* 0x3f80000011137423 */ /* 0x020fc80000000100 */
[----:B------:R-:W-:-:S04]  /*118a0*/  FFMA R19, R0, R19, R0 ;  /* 0x0000001300137223 */ /* 0x000fc80000000000 */
[----:B------:R-:W-:-:S04]  /*118b0*/  FFMA R0, R16, R19, RZ ;  /* 0x0000001310007223 */ /* 0x000fc800000000ff */
[----:B----4-:R-:W-:-:S04]  /*118c0*/  FFMA R20, -R17, R0, R16 ;  /* 0x0000000011147223 */ /* 0x010fc80000000110 */
[----:B------:R-:W-:Y:S01]  /*118d0*/  FFMA R0, R19, R20, R0 ;  /* 0x0000001413007223 */ /* 0x000fe20000000000 */
[----:B0-----:R-:W-:Y:S06]  /*118e0*/  @!P0 BRA `(.L_x_3966) ;  /* 0x0000000000108947 */ /* 0x001fec0003800000 */
[----:B------:R-:W-:Y:S02]  /*118f0*/  MOV R25, R16 ;  /* 0x0000001000197202 */ /* 0x000fe40000000f00 */
[----:B------:R-:W-:Y:S02]  /*11900*/  MOV R0, R17 ;  /* 0x0000001100007202 */ /* 0x000fe40000000f00 */
[----:B------:R-:W-:-:S07]  /*11910*/  MOV R22, 0x11930 ;  /* 0x0001193000167802 */ /* 0x000fce0000000f00 */
[----:B-123--:R-:W-:Y:S05]  /*11920*/  CALL.REL.NOINC `($__internal_0_$__cuda_sm3x_div_rn_ftz_f32_slowpath) ;  /* 0x0000005000587944 */ /* 0x00efea0003c00000 */
.L_x_3966:
[----:B------:R-:W-:Y:S05]  /*11930*/  BSYNC B3 ;  /* 0x0000000000037941 */ /* 0x000fea0003800000 */
.L_x_3965:
        /* <DEDUP_REMOVED lines=18> */
.L_x_3968:
[----:B------:R-:W-:Y:S02]  /*11a60*/  ISETP.GE.AND P0, PT, R4, RZ, PT ;  /* 0x000000ff0400720c */ /* 0x000fe40003f06270 */
[----:B------:R-:W-:-:S11]  /*11a70*/  MOV R19, 0x3fd774eb ;  /* 0x3fd774eb00137802 */ /* 0x000fd60000000f00 */
[----:B------:R-:W-:-:S04]  /*11a80*/  @P0 FFMA.FTZ R0, R19, 0.93318945169448852539, -R0 ;  /* 0x3f6ee58113000823 */ /* 0x000fc80000010800 */
[----:B------:R-:W-:-:S07]  /*11a90*/  @!P0 FFMA.FTZ R0, R19, 0.93318945169448852539, R0 ;  /* 0x3f6ee58113008823 */ /* 0x000fce0000010000 */
.L_x_3969:
[----:B------:R-:W-:Y:S05]  /*11aa0*/  BSYNC B0 ;  /* 0x0000000000007941 */ /* 0x000fea0003800000 */
.L_x_3967:
        /* <DEDUP_REMOVED lines=13> */
.L_x_3964:
        /* <DEDUP_REMOVED lines=8> */
[----:B----4-:R-:W-:Y:S01]  /*11c00*/  LOP3.LUT R20, R19, 0xffff0000, RZ, 0xc0, !PT ;  /* 0xffff000013147812 */ /* 0x010fe200078ec0ff */
        /* <DEDUP_REMOVED lines=16> */
.L_x_3971:
        /* <DEDUP_REMOVED lines=40> */
.L_x_3970:
        /* <DEDUP_REMOVED lines=48> */
.L_x_3973:
[----:B------:R-:W-:Y:S05]  /*12290*/  BSYNC B0 ;  /* 0x0000000000007941 */ /* 0x000fea0003800000 */
.L_x_3972:
[----:B------:R-:W-:Y:S01]  /*122a0*/  BSSY B3, `(.L_x_3974) ;  /* 0x0000007000037945 */ /* 0x000fe20003800000 */
[----:B------:R-:W-:-:S03]  /*122b0*/  FFMA R0, R23, R22, R20 ;  /* 0x0000001617007223 */ /* 0x000fc60000000014 */
[----:B------:R-:W-:Y:S05]  /*122c0*/  @!P3 BRA `(.L_x_3975) ;  /* 0x000000000010b947 */ /* 0x000fea0003800000 */
[----:B------:R-:W-:Y:S02]  /*122d0*/  MOV R25, R16 ;  /* 0x0000001000197202 */ /* 0x000fe40000000f00 */
[----:B------:R-:W-:Y:S02]  /*122e0*/  MOV R0, R17 ;  /* 0x0000001100007202 */ /* 0x000fe40000000f00 */
[----:B------:R-:W-:-:S07]  /*122f0*/  MOV R22, 0x12310 ;  /* 0x0001231000167802 */ /* 0x000fce0000000f00 */
[----:B0123--:R-:W-:Y:S05]  /*12300*/  CALL.REL.NOINC `($__internal_0_$__cuda_sm3x_div_rn_ftz_f32_slowpath) ;  /* 0x0000004400e07944 */ /* 0x00ffea0003c00000 */
.L_x_3975:
[----:B------:R-:W-:Y:S05]  /*12310*/  BSYNC B3 ;  /* 0x0000000000037941 */ /* 0x000fea0003800000 */
.L_x_3974:
        /* <DEDUP_REMOVED lines=18> */
.L_x_3977:
[----:B------:R-:W-:Y:S02]  /*12440*/  ISETP.GE.AND P0, PT, R4, RZ, PT ;  /* 0x000000ff0400720c */ /* 0x000fe40003f06270 */
[----:B------:R-:W-:-:S11]  /*12450*/  MOV R21, 0x3fd774eb ;  /* 0x3fd774eb00157802 */ /* 0x000fd60000000f00 */
[----:B------:R-:W-:-:S04]  /*12460*/  @P0 FFMA.FTZ R0, R21, 0.93318945169448852539, -R0 ;  /* 0x3f6ee58115000823 */ /* 0x000fc80000010800 */
[----:B------:R-:W-:-:S07]  /*12470*/  @!P0 FFMA.FTZ R0, R21, 0.93318945169448852539, R0 ;  /* 0x3f6ee58115008823 */ /* 0x000fce0000010000 */
.L_x_3978:
[----:B------:R-:W-:Y:S05]  /*12480*/  BSYNC B0 ;  /* 0x0000000000007941 */ /* 0x000fea0003800000 */
.L_x_3976:
        /* <DEDUP_REMOVED lines=12> */
.L_x_3954:
        /* <DEDUP_REMOVED lines=13> */
.L_x_3980:
[----:B------:R-:W-:Y:S05]  /*12620*/  BSYNC B3 ;  /* 0x0000000000037941 */ /* 0x000fea0003800000 */
.L_x_3979:
        /* <DEDUP_REMOVED lines=18> */
.L_x_3982:
[----:B------:R-:W-:Y:S02]  /*12750*/  ISETP.GE.AND P0, PT, R4, RZ, PT ;  /* 0x000000ff0400720c */ /* 0x000fe40003f06270 */
[----:B------:R-:W-:-:S11]  /*12760*/  MOV R21, 0x3fd774eb ;  /* 0x3fd774eb00157802 */ /* 0x000fd60000000f00 */
[----:B------:R-:W-:-:S04]  /*12770*/  @P0 FFMA.FTZ R0, R21, 0.93318945169448852539, -R0 ;  /* 0x3f6ee58115000823 */ /* 0x000fc80000010800 */
[----:B------:R-:W-:-:S07]  /*12780*/  @!P0 FFMA.FTZ R0, R21, 0.93318945169448852539, R0 ;  /* 0x3f6ee58115008823 */ /* 0x000fce0000010000 */
.L_x_3983:
[----:B------:R-:W-:Y:S05]  /*12790*/  BSYNC B0 ;  /* 0x0000000000007941 */ /* 0x000fea0003800000 */
.L_x_3981:
        /* <DEDUP_REMOVED lines=13> */
[----:B------:R-:W0:Y:S02]  /*12870*/  MUFU.SQRT R21, R22 ;  /* 0x0000001600157308 */ /* 0x000e240000002000 */
[----:B0-----:R-:W-:Y:S01]  /*12880*/  @P0 FMUL.FTZ R16, R20, R21 ;  /* 0x0000001514100220 */ /* 0x001fe20000410000 */
[----:B------:R-:W-:-:S04]  /*12890*/  FSETP.NEU.FTZ.AND P0, PT, R19, +INF , PT ;  /* 0x7f8000001300780b */ /* 0x000fc80003f1d000 */
        /* <DEDUP_REMOVED lines=11> */
.L_x_3953:
[----:B------:R-:W-:-:S13]  /*12950*/  FSETP.GEU.FTZ.AND P0, PT, R16, 9.999999682655225389e-20, PT ;  /* 0x1fec1e4a1000780b */ /* 0x000fda0003f1e000 */
[----:B------:R-:W-:Y:S05]  /*12960*/  @!P0 BRA `(.L_x_3984) ;  /* 0x00000004003c8947 */ /* 0x000fea0003800000 */
[----:B------:R-:W-:Y:S01]  /*12970*/  FMUL.FTZ R23, R16, R16 ;  /* 0x0000001010177220 */ /* 0x000fe20000410000 */
[----:B----4-:R-:W-:Y:S01]  /*12980*/  MOV R20, 0x3e800000 ;  /* 0x3e80000000147802 */ /* 0x010fe20000000f00 */
        /* <DEDUP_REMOVED lines=35> */
.L_x_3986:
[----:B------:R-:W-:Y:S05]  /*12bc0*/  BSYNC B0 ;  /* 0x0000000000007941 */ /* 0x000fea0003800000 */
.L_x_3985:
[----:B------:R-:W-:Y:S01]  /*12bd0*/  BSSY B3, `(.L_x_3987) ;  /* 0x0000007000037945 */ /* 0x000fe20003800000 */
[----:B------:R-:W-:-:S03]  /*12be0*/  FFMA R0, R17, R21, R20 ;  /* 0x0000001511007223 */ /* 0x000fc60000000014 */
[----:B------:R-:W-:Y:S05]  /*12bf0*/  @!P0 BRA `(.L_x_3988) ;  /* 0x0000000000108947 */ /* 0x000fea0003800000 */
[----:B------:R-:W-:Y:S01]  /*12c00*/  HFMA2.MMA R0, -RZ, RZ, 1.875, 0 ;  /* 0x3f800000ff007435 */ /* 0x000fe200000001ff */
[----:B------:R-:W-:Y:S02]  /*12c10*/  MOV R25, R16 ;  /* 0x0000001000197202 */ /* 0x000fe40000000f00 */
[----:B------:R-:W-:-:S08]  /*12c20*/  MOV R22, 0x12c40 ;  /* 0x00012c4000167802 */ /* 0x000fd00000000f00 */
[----:B-123--:R-:W-:Y:S05]  /*12c30*/  CALL.REL.NOINC `($__internal_0_$__cuda_sm3x_div_rn_ftz_f32_slowpath) ;  /* 0x0000003c00947944 */ /* 0x00efea0003c00000 */
.L_x_3988:
[----:B------:R-:W-:Y:S05]  /*12c40*/  BSYNC B3 ;  /* 0x0000000000037941 */ /* 0x000fea0003800000 */
.L_x_3987:
        /* <DEDUP_REMOVED lines=18> */
.L_x_3990:
[----:B------:R-:W-:Y:S02]  /*12d70*/  ISETP.GE.AND P0, PT, R4, RZ, PT ;  /* 0x000000ff0400720c */ /* 0x000fe40003f06270 */
[----:B------:R-:W-:-:S11]  /*12d80*/  MOV R17, 0x3fd774eb ;  /* 0x3fd774eb00117802 */ /* 0x000fd60000000f00 */
[----:B------:R-:W-:-:S04]  /*12d90*/  @P0 FFMA.FTZ R0, R17, 0.93318945169448852539, -R0 ;  /* 0x3f6ee58111000823 */ /* 0x000fc80000010800 */
[----:B------:R-:W-:-:S07]  /*12da0*/  @!P0 FFMA.FTZ R0, R17, 0.93318945169448852539, R0 ;  /* 0x3f6ee58111008823 */ /* 0x000fce0000010000 */
.L_x_3991:
[----:B------:R-:W-:Y:S05]  /*12db0*/  BSYNC B0 ;  /* 0x0000000000007941 */ /* 0x000fea0003800000 */
.L_x_3989:
        /* <DEDUP_REMOVED lines=10> */
.L_x_3984:
        /* <DEDUP_REMOVED lines=13> */
.L_x_3993:
[----:B------:R-:W-:Y:S05]  /*12f30*/  BSYNC B3 ;  /* 0x0000000000037941 */ /* 0x000fea0003800000 */
.L_x_3992:
[----:B----4-:R-:W-:Y:S01]  /*12f40*/  MOV R20, 0x3b33710b ;  /* 0x3b33710b00147802 */ /* 0x010fe20000000f00 */
        /* <DEDUP_REMOVED lines=17> */
.L_x_3995:
[----:B------:R-:W-:Y:S02]  /*13060*/  ISETP.GE.AND P0, PT, R4, RZ, PT ;  /* 0x000000ff0400720c */ /* 0x000fe40003f06270 */
[----:B------:R-:W-:-:S11]  /*13070*/  MOV R17, 0x3fd774eb ;  /* 0x3fd774eb00117802 */ /* 0x000fd60000000f00 */
[----:B------:R-:W-:-:S04]  /*13080*/  @P0 FFMA.FTZ R0, R17, 0.93318945169448852539, -R0 ;  /* 0x3f6ee58111000823 */ /* 0x000fc80000010800 */
[----:B------:R-:W-:-:S07]  /*13090*/  @!P0 FFMA.FTZ R0, R17, 0.93318945169448852539, R0 ;  /* 0x3f6ee58111008823 */ /* 0x000fce0000010000 */
.L_x_3996:
[----:B------:R-:W-:Y:S05]  /*130a0*/  BSYNC B0 ;  /* 0x0000000000007941 */ /* 0x000fea0003800000 */
.L_x_3994:
        /* <DEDUP_REMOVED lines=11> */
.L_x_3952:
[----:B------:R-:W-:Y:S01]  /*13160*/  FMUL.FTZ R0, R4, 0.36787945032119750977 ;  /* 0x3ebc5ab204007820 */ /* 0x000fe20000410000 */
[----:B------:R-:W-:Y:S01]  /*13170*/  FMUL.FTZ R19, R5, 0.36787945032119750977 ;  /* 0x3ebc5ab205137820 */ /* 0x000fe20000410000 */
[----:B------:R-:W5:Y:S01]  /*13180*/  MUFU.RCP R24, R17 ;  /* 0x0000001100187308 */ /* 0x000f620000001000 */
[----:B------:R-:W-:Y:S01]  /*13190*/  BSSY B3, `(.L_x_3997) ;  /* 0x000001f000037945 */ /* 0x000fe20003800000 */
[----:B------:R-:W-:Y:S01]  /*131a0*/  FADD.FTZ R0, |R0|, -RZ ;  /* 0x800000ff00007221 */ /* 0x000fe20000010200 */
[----:B------:R-:W-:-:S05]  /*131b0*/  FADD.FTZ R19, |R19|, -RZ ;  /* 0x800000ff13137221 */ /* 0x000fca0000010200 */
[CC--:B----4-:R-:W-:Y:S02]  /*131c0*/  VIMNMX R20, R0.reuse, R19.reuse, !PT ;  /* 0x0000001300147248 */ /* 0x0d0fe40007fe0100 */
        /* <DEDUP_REMOVED lines=9> */
[----:B-----5:R-:W-:-:S05]  /*13260*/  FFMA R19, -R17, R24, 1 ;  /* 0x3f80000011137423 */ /* 0x020fca0000000118 */
[----:B------:R-:W4:Y:S02]  /*13270*/  MUFU.SQRT R22, R22 ;  /* 0x0000001600167308 */ /* 0x000f240000002000 */
[----:B----4-:R-:W-:Y:S01]  /*13280*/  @P0 FMUL.FTZ R20, R22, R21 ;  /* 0x0000001516140220 */ /* 0x010fe20000410000 */
[----:B------:R-:W-:Y:S01]  /*13290*/  FSETP.NEU.FTZ.AND P0, PT, R0, +INF , PT ;  /* 0x7f8000000000780b */ /* 0x000fe20003f1d000 */
[----:B------:R-:W-:Y:S01]  /*132a0*/  FFMA R21, R24, R19, R24 ;  /* 0x0000001318157223 */ /* 0x000fe20000000018 */
[----:B------:R-:W-:Y:S02]  /*132b0*/  MOV R19, 0x3f800000 ;  /* 0x3f80000000137802 */ /* 0x000fe40000000f00 */
[----:B------:R-:W-:Y:S01]  /*132c0*/  FSEL R20, R20, +INF , P0 ;  /* 0x7f80000014147808 */ /* 0x000fe20000000000 */
[----:B------:R-:W-:-:S04]  /*132d0*/  FFMA R0, R16, R21, RZ ;  /* 0x0000001510007223 */ /* 0x000fc800000000ff */
[----:B------:R-:W-:Y:S01]  /*132e0*/  FFMA R22, -R17, R0, R16 ;  /* 0x0000000011167223 */ /* 0x000fe20000000110 */
[----:B------:R-:W4:Y:S03]  /*132f0*/  MUFU.LG2 R20, R20 ;  /* 0x0000001400147308 */ /* 0x000f260000000c00 */
[----:B------:R-:W-:-:S05]  /*13300*/  FFMA R0, R21, R22, R0 ;  /* 0x0000001615007223 */ /* 0x000fca0000000000 */
[----:B------:R-:W5:Y:S01]  /*13310*/  FCHK P0, R16, R17 ;  /* 0x0000001110007302 */ /* 0x000f620000000000 */
[----:B----4-:R-:W-:Y:S01]  /*13320*/  FFMA.FTZ R19, R20, 0.69314718246459960938, R19 ;  /* 0x3f31721814137823 */ /* 0x010fe20000010013 */
[----:B-----5:R-:W-:Y:S06]  /*13330*/  @!P0 BRA `(.L_x_3998) ;  /* 0x0000000000108947 */ /* 0x020fec0003800000 */
[----:B------:R-:W-:Y:S02]  /*13340*/  MOV R25, R16 ;  /* 0x0000001000197202 */ /* 0x000fe40000000f00 */
[----:B------:R-:W-:Y:S02]  /*13350*/  MOV R0, R17 ;  /* 0x0000001100007202 */ /* 0x000fe40000000f00 */
[----:B------:R-:W-:-:S07]  /*13360*/  MOV R22, 0x13380 ;  /* 0x0001338000167802 */ /* 0x000fce0000000f00 */
[----:B0123--:R-:W-:Y:S05]  /*13370*/  CALL.REL.NOINC `($__internal_0_$__cuda_sm3x_div_rn_ftz_f32_slowpath) ;  /* 0x0000003400c47944 */ /* 0x00ffea0003c00000 */
.L_x_3998:
[----:B------:R-:W-:Y:S05]  /*13380*/  BSYNC B3 ;  /* 0x0000000000037941 */ /* 0x000fea0003800000 */
.L_x_3997:
        /* <DEDUP_REMOVED lines=18> */
.L_x_4000:
[----:B------:R-:W-:Y:S02]  /*134b0*/  ISETP.GE.AND P0, PT, R4, RZ, PT ;  /* 0x000000ff0400720c */ /* 0x000fe40003f06270 */
[----:B------:R-:W-:-:S11]  /*134c0*/  MOV R21, 0x3fd774eb ;  /* 0x3fd774eb00157802 */ /* 0x000fd60000000f00 */
[----:B------:R-:W-:-:S04]  /*134d0*/  @P0 FFMA.FTZ R0, R21, 0.93318945169448852539, -R0 ;  /* 0x3f6ee58115000823 */ /* 0x000fc80000010800 */
[----:B------:R-:W-:-:S07]  /*134e0*/  @!P0 FFMA.FTZ R0, R21, 0.93318945169448852539, R0 ;  /* 0x3f6ee58115008823 */ /* 0x000fce0000010000 */
.L_x_4001:
[----:B------:R-:W-:Y:S05]  /*134f0*/  BSYNC B0 ;  /* 0x0000000000007941 */ /* 0x000fea0003800000 */
.L_x_3999:
        /* <DEDUP_REMOVED lines=11> */
.L_x_3951:
[C---:B------:R-:W-:Y:S01]  /*135b0*/  FADD.FTZ R0, |R5|.reuse, -RZ ;  /* 0x800000ff05007221 */ /* 0x040fe20000010200 */
[C---:B------:R-:W-:Y:S01]  /*135c0*/  FSETP.GT.FTZ.AND P2, PT, |R5|.reuse, |R4|, PT ;  /* 0x400000040500720b */ /* 0x040fe20003f54200 */
        /* <DEDUP_REMOVED lines=8> */
[C---:B------:R-:W-:Y:S01]  /*13650*/  @P0 FMUL.FTZ R17, R5.reuse, 4 ;  /* 0x4080000005110820 */ /* 0x040fe20000410000 */
[----:B-----5:R-:W-:Y:S01]  /*13660*/  FFMA R0, -R16, R21, 1 ;  /* 0x3f80000010007423 */ /* 0x020fe20000000115 */
[----:B------:R-:W-:Y:S02]  /*13670*/  @!P0 FMUL.FTZ R19, R5, R5 ;  /* 0x0000000505138220 */ /* 0x000fe40000410000 */
[----:B------:R-:W-:Y:S01]  /*13680*/  @P0 FMUL.FTZ R17, R17, R17 ;  /* 0x0000001111110220 */ /* 0x000fe20000410000 */
[----:B----4-:R-:W-:Y:S01]  /*13690*/  FFMA R20, R21, R0, R21 ;  /* 0x0000000015147223 */ /* 0x010fe20000000015 */
[----:B------:R-:W-:-:S03]  /*136a0*/  @P0 FMUL.FTZ R0, R4, 4 ;  /* 0x4080000004000820 */ /* 0x000fc60000410000 */
[----:B------:R-:W-:Y:S01]  /*136b0*/  FFMA R21, R25, R20, RZ ;  /* 0x0000001419157223 */ /* 0x000fe200000000ff */
        /* <DEDUP_REMOVED lines=9> */
.L_x_4003:
[----:B------:R-:W-:Y:S05]  /*13750*/  BSYNC B3 ;  /* 0x0000000000037941 */ /* 0x000fea0003800000 */
.L_x_4002:
        /* <DEDUP_REMOVED lines=18> */
.L_x_4005:
[----:B------:R-:W-:Y:S02]  /*13880*/  ISETP.GE.AND P0, PT, R4, RZ, PT ;  /* 0x000000ff0400720c */ /* 0x000fe40003f06270 */
[----:B------:R-:W-:-:S11]  /*13890*/  MOV R19, 0x3fd774eb ;  /* 0x3fd774eb00137802 */ /* 0x000fd60000000f00 */
[----:B------:R-:W-:-:S04]  /*138a0*/  @P0 FFMA.FTZ R0, R19, 0.93318945169448852539, -R0 ;  /* 0x3f6ee58113000823 */ /* 0x000fc80000010800 */
[----:B------:R-:W-:-:S07]  /*138b0*/  @!P0 FFMA.FTZ R0, R19, 0.93318945169448852539, R0 ;  /* 0x3f6ee58113008823 */ /* 0x000fce0000010000 */
.L_x_4006:
[----:B------:R-:W-:Y:S05]  /*138c0*/  BSYNC B0 ;  /* 0x0000000000007941 */ /* 0x000fea0003800000 */
.L_x_4004:
        /* <DEDUP_REMOVED lines=12> */
.L_x_3963:
[----:B------:R-:W-:Y:S05]  /*13990*/  BSYNC B2 ;  /* 0x0000000000027941 */ /* 0x000fea0003800000 */
.L_x_3950:
[----:B------:R-:W4:Y:S01]  /*139a0*/  LDC.64 R16, c[0x0][0xe60] ;  /* 0x00039800ff107b82 */ /* 0x000f220000000a00 */
[----:B------:R-:W-:Y:S01]  /*139b0*/  BSSY B0, `(.L_x_4007) ;  /* 0x000003d000007945 */ /* 0x000fe20003800000 */
[----:B----4-:R-:W-:-:S04]  /*139c0*/  FMUL.FTZ R9, R9, R17 ;  /* 0x0000001109097220 */ /* 0x010fc80000410000 */
[----:B------:R-:W-:-:S04]  /*139d0*/  FFMA.FTZ R8, R8, R16, -R9 ;  /* 0x0000001008087223 */ /* 0x000fc80000010809 */
        /* <DEDUP_REMOVED lines=41> */
.L_x_4010:
        /* <DEDUP_REMOVED lines=10> */
.L_x_4009:
[----:B------:R-:W-:-:S04]  /*13d10*/  FMUL.RZ R20, R20, 0.15915493667125701904 ;  /* 0x3e22f98314147820 */ /* 0x000fc8000040c000 */
[----:B------:R4:W0:Y:S08]  /*13d20*/  MUFU.SIN R5, R20 ;  /* 0x0000001400057308 */ /* 0x0008300000000400 */
[----:B------:R4:W0:Y:S01]  /*13d30*/  MUFU.COS R4, R20 ;  /* 0x0000001400047308 */ /* 0x0008220000000000 */
[----:B------:R-:W-:Y:S05]  /*13d40*/  BRA `(.L_x_4011) ;  /* 0x00000000000c7947 */ /* 0x000fea0003800000 */
.L_x_4008:
[----:B------:R-:W-:Y:S01]  /*13d50*/  FMUL.FTZ R4, R19, 1.4426950216293334961 ;  /* 0x3fb8aa3b13047820 */ /* 0x000fe20000410000 */
[----:B------:R-:W-:-:S05]  /*13d60*/  MOV R5, R20 ;  /* 0x0000001400057202 */ /* 0x000fca0000000f00 */
[----:B------:R-:W4:Y:S02]  /*13d70*/  MUFU.EX2 R4, R4 ;  /* 0x0000000400047308 */ /* 0x000f240000000800 */
.L_x_4011:
[----:B------:R-:W-:Y:S05]  /*13d80*/  BSYNC B0 ;  /* 0x0000000000007941 */ /* 0x000fea0003800000 */
.L_x_4007:
        /* <DEDUP_REMOVED lines=63> */
.L_x_4019:
[----:B------:R-:W-:Y:S05]  /*14180*/  BSYNC B0 ;  /* 0x0000000000007941 */ /* 0x000fea0003800000 */
.L_x_4018:
[----:B------:R-:W-:Y:S01]  /*14190*/  BSSY B3, `(.L_x_4020) ;  /* 0x0000007000037945 */ /* 0x000fe20003800000 */
[----:B------:R-:W-:-:S03]  /*141a0*/  FFMA R0, R19, R20, R18 ;  /* 0x0000001413007223 */ /* 0x000fc60000000012 */
[----:B------:R-:W-:Y:S05]  /*141b0*/  @!P0 BRA `(.L_x_4021) ;  /* 0x0000000000108947 */ /* 0x000fea0003800000 */
[----:B------:R-:W-:Y:S02]  /*141c0*/  MOV R25, R8 ;  /* 0x0000000800197202 */ /* 0x000fe40000000f00 */
[----:B------:R-:W-:Y:S02]  /*141d0*/  MOV R0, R9 ;  /* 0x0000000900007202 */ /* 0x000fe40000000f00 */
[----:B------:R-:W-:-:S07]  /*141e0*/  MOV R22, 0x14200 ;  /* 0x0001420000167802 */ /* 0x000fce0000000f00 */
[----:B0123--:R-:W-:Y:S05]  /*141f0*/  CALL.REL.NOINC `($__internal_0_$__cuda_sm3x_div_rn_ftz_f32_slowpath) ;  /* 0x0000002800247944 */ /* 0x00ffea0003c00000 */
.L_x_4021:
[----:B------:R-:W-:Y:S05]  /*14200*/  BSYNC B3 ;  /* 0x0000000000037941 */ /* 0x000fea0003800000 */
.L_x_4020:
        /* <DEDUP_REMOVED lines=18> */
.L_x_4023:
[----:B------:R-:W-:Y:S02]  /*14330*/  ISETP.GE.AND P0, PT, R6, RZ, PT ;  /* 0x000000ff0600720c */ /* 0x000fe40003f06270 */
[----:B------:R-:W-:-:S11]  /*14340*/  MOV R19, 0x3fd774eb ;  /* 0x3fd774eb00137802 */ /* 0x000fd60000000f00 */
[----:B------:R-:W-:-:S04]  /*14350*/  @P0 FFMA.FTZ R0, R19, 0.93318945169448852539, -R0 ;  /* 0x3f6ee58113000823 */ /* 0x000fc80000010800 */
[----:B------:R-:W-:-:S07]  /*14360*/  @!P0 FFMA.FTZ R0, R19, 0.93318945169448852539, R0 ;  /* 0x3f6ee58113008823 */ /* 0x000fce0000010000 */
.L_x_4024:
[----:B------:R-:W-:Y:S05]  /*14370*/  BSYNC B0 ;  /* 0x0000000000007941 */ /* 0x000fea0003800000 */
.L_x_4022:
        /* <DEDUP_REMOVED lines=12> */
.L_x_4017:
        /* <DEDUP_REMOVED lines=10> */
[----:B------:R-:W-:-:S04]  /*144e0*/  FFMA R19, -R9, R0, R8 ;  /* 0x0000000009137223 */ /* 0x000fc80000000108 */
[----:B------:R-:W-:Y:S01]  /*144f0*/  FFMA R0, R17, R19, R0 ;  /* 0x0000001311007223 */ /* 0x000fe20000000000 */
[----:B0-----:R-:W-:Y:S06]  /*14500*/  @!P0 BRA `(.L_x_4028) ;  /* 0x0000000000108947 */ /* 0x001fec0003800000 */
[----:B------:R-:W-:Y:S02]  /*14510*/  MOV R25, R8 ;  /* 0x0000000800197202 */ /* 0x000fe40000000f00 */
[----:B------:R-:W-:Y:S02]  /*14520*/  MOV R0, R9 ;  /* 0x0000000900007202 */ /* 0x000fe40000000f00 */
[----:B------:R-:W-:-:S07]  /*14530*/  MOV R22, 0x14550 ;  /* 0x0001455000167802 */ /* 0x000fce0000000f00 */
[----:B-1234-:R-:W-:Y:S05]  /*14540*/  CALL.REL.NOINC `($__internal_0_$__cuda_sm3x_div_rn_ftz_f32_slowpath) ;  /* 0x0000002400507944 */ /* 0x01efea0003c00000 */
.L_x_4028:
[----:B------:R-:W-:Y:S05]  /*14550*/  BSYNC B3 ;  /* 0x0000000000037941 */ /* 0x000fea0003800000 */
.L_x_4027:
        /* <DEDUP_REMOVED lines=18> */
.L_x_4030:
[----:B------:R-:W-:Y:S02]  /*14680*/  ISETP.GE.AND P0, PT, R6, RZ, PT ;  /* 0x000000ff0600720c */ /* 0x000fe40003f06270 */
[----:B------:R-:W-:-:S11]  /*14690*/  MOV R17, 0x3fd774eb ;  /* 0x3fd774eb00117802 */ /* 0x000fd60000000f00 */
[----:B------:R-:W-:-:S04]  /*146a0*/  @P0 FFMA.FTZ R0, R17, 0.93318945169448852539, -R0 ;  /* 0x3f6ee58111000823 */ /* 0x000fc80000010800 */
[----:B------:R-:W-:-:S07]  /*146b0*/  @!P0 FFMA.FTZ R0, R17, 0.93318945169448852539, R0 ;  /* 0x3f6ee58111008823 */ /* 0x000fce0000010000 */
.L_x_4031:
[----:B------:R-:W-:Y:S05]  /*146c0*/  BSYNC B0 ;  /* 0x0000000000007941 */ /* 0x000fea0003800000 */
.L_x_4029:
        /* <DEDUP_REMOVED lines=13> */
.L_x_4026:
[----:B------:R-:W-:Y:S01]  /*147a0*/  LOP3.LUT R0, R9, 0xffff0000, RZ, 0xc0, !PT ;  /* 0xffff000009007812 */ /* 0x000fe200078ec0ff */
[----:B------:R-:W-:Y:S01]  /*147b0*/  BSSY B0, `(.L_x_4032) ;  /* 0x000003f000007945 */ /* 0x000fe20003800000 */
[----:B------:R-:W-:-:S03]  /*147c0*/  LOP3.LUT R19, R8, 0xffff0000, RZ, 0xc0, !PT ;  /* 0xffff000008137812 */ /* 0x000fc600078ec0ff */
[--C-:B------:R-:W-:Y:S01]  /*147d0*/  FADD.FTZ R17, R9, -R0.reuse ;  /* 0x8000000009117221 */ /* 0x100fe20000010000 */
[----:B------:R-:W-:Y:S01]  /*147e0*/  FMUL.FTZ R22, R0, R0 ;  /* 0x0000000000167220 */ /* 0x000fe20000410000 */
[--C-:B----4-:R-:W-:Y:S01]  /*147f0*/  FADD.FTZ R20, R8, -R19.reuse ;  /* 0x8000001308147221 */ /* 0x110fe20000010000 */
        /* <DEDUP_REMOVED lines=19> */
.L_x_4033:
        /* <DEDUP_REMOVED lines=40> */
.L_x_4032:
        /* <DEDUP_REMOVED lines=48> */
.L_x_4035:
[----:B------:R-:W-:Y:S05]  /*14eb0*/  BSYNC B0 ;  /* 0x0000000000007941 */ /* 0x000fea0003800000 */
.L_x_4034:
[----:B------:R-:W-:Y:S01]  /*14ec0*/  BSSY B3, `(.L_x_4036) ;  /* 0x0000007000037945 */ /* 0x000fe20003800000 */
[----:B------:R-:W-:-:S03]  /*14ed0*/  FFMA R0, R21, R20, R18 ;  /* 0x0000001415007223 */ /* 0x000fc60000000012 */
[----:B------:R-:W-:Y:S05]  /*14ee0*/  @!P3 BRA `(.L_x_4037) ;  /* 0x000000000010b947 */ /* 0x000fea0003800000 */
[----:B------:R-:W-:Y:S02]  /*14ef0*/  MOV R25, R8 ;  /* 0x0000000800197202 */ /* 0x000fe40000000f00 */
[----:B------:R-:W-:Y:S02]  /*14f00*/  MOV R0, R9 ;  /* 0x0000000900007202 */ /* 0x000fe40000000f00 */
[----:B------:R-:W-:-:S07]  /*14f10*/  MOV R22, 0x14f30 ;  /* 0x00014f3000167802 */ /* 0x000fce0000000f00 */
[----:B0123--:R-:W-:Y:S05]  /*14f20*/  CALL.REL.NOINC `($__internal_0_$__cuda_sm3x_div_rn_ftz_f32_slowpath) ;  /* 0x0000001800d87944 */ /* 0x00ffea0003c00000 */
.L_x_4037:
[----:B------:R-:W-:Y:S05]  /*14f30*/  BSYNC B3 ;  /* 0x0000000000037941 */ /* 0x000fea0003800000 */
.L_x_4036:
        /* <DEDUP_REMOVED lines=18> */
.L_x_4039:
[----:B------:R-:W-:Y:S02]  /*15060*/  ISETP.GE.AND P0, PT, R6, RZ, PT ;  /* 0x000000ff0600720c */ /* 0x000fe40003f06270 */
[----:B------:R-:W-:-:S11]  /*15070*/  MOV R19, 0x3fd774eb ;  /* 0x3fd774eb00137802 */ /* 0x000fd60000000f00 */
[----:B------:R-:W-:-:S04]  /*15080*/  @P0 FFMA.FTZ R0, R19, 0.93318945169448852539, -R0 ;  /* 0x3f6ee58113000823 */ /* 0x000fc80000010800 */
[----:B------:R-:W-:-:S07]  /*15090*/  @!P0 FFMA.FTZ R0, R19, 0.93318945169448852539, R0 ;  /* 0x3f6ee58113008823 */ /* 0x000fce0000010000 */
.L_x_4040:
[----:B------:R-:W-:Y:S05]  /*150a0*/  BSYNC B0 ;  /* 0x0000000000007941 */ /* 0x000fea0003800000 */
.L_x_4038:
        /* <DEDUP_REMOVED lines=12> */
.L_x_4016:
        /* <DEDUP_REMOVED lines=13> */
.L_x_4042:
[----:B------:R-:W-:Y:S05]  /*15240*/  BSYNC B3 ;  /* 0x0000000000037941 */ /* 0x000fea0003800000 */
.L_x_4041:
        /* <DEDUP_REMOVED lines=18> */
.L_x_4044:
[----:B------:R-:W-:Y:S02]  /*15370*/  ISETP.GE.AND P0, PT, R6, RZ, PT ;  /* 0x000000ff0600720c */ /* 0x000fe40003f06270 */
[----:B------:R-:W-:-:S11]  /*15380*/  MOV R19, 0x3fd774eb ;  /* 0x3fd774eb00137802 */ /* 0x000fd60000000f00 */
[----:B------:R-:W-:-:S04]  /*15390*/  @P0 FFMA.FTZ R0, R19, 0.93318945169448852539, -R0 ;  /* 0x3f6ee58113000823 */ /* 0x000fc80000010800 */
[----:B------:R-:W-:-:S07]  /*153a0*/  @!P0 FFMA.FTZ R0, R19, 0.93318945169448852539, R0 ;  /* 0x3f6ee58113008823 */ /* 0x000fce0000010000 */
.L_x_4045:
[----:B------:R-:W-:Y:S05]  /*153b0*/  BSYNC B0 ;  /* 0x0000000000007941 */ /* 0x000fea0003800000 */
.L_x_4043:
        /* <DEDUP_REMOVED lines=27> */
.L_x_4015:
        /* <DEDUP_REMOVED lines=33> */
[----:B0-----:R-:W-:Y:S06]  /*15780*/  @!P1 BRA `(.L_x_4048) ;  /* 0x0000000000149947 */ /* 0x001fec0003800000 */
[C---:B------:R-:W-:Y:S02]  /*15790*/  ISETP.GE.AND P1, PT, R21.reuse, -0x407fffff, PT ;  /* 0xbf8000011500780c */ /* 0x040fe40003f26270 */
[----:B------:R-:W-:-:S11]  /*157a0*/  FSETP.NEU.FTZ.AND P3, PT, R21, RZ, PT ;  /* 0x000000ff1500720b */ /* 0x000fd60003f7d000 */
[----:B------:R-:W-:-:S05]  /*157b0*/  @P1 MOV R0, 0x7f800000 ;  /* 0x7f80000000001802 */ /* 0x000fca0000000f00 */
[----:B------:R-:W-:-:S05]  /*157c0*/  @P1 FFMA.FTZ R17, R21, R0, +INF ;  /* 0x7f80000015111423 */ /* 0x000fca0000010000 */
[----:B------:R-:W-:-:S07]  /*157d0*/  FSEL R17, R17, -RZ, P3 ;  /* 0x800000ff11117208 */ /* 0x000fce0001800000 */
.L_x_4048:
[----:B------:R-:W-:Y:S05]  /*157e0*/  BSYNC B0 ;  /* 0x0000000000007941 */ /* 0x000fea0003800000 */
.L_x_4047:
[----:B------:R-:W-:Y:S01]  /*157f0*/  BSSY B3, `(.L_x_4049) ;  /* 0x0000007000037945 */ /* 0x000fe20003800000 */
[----:B------:R-:W-:-:S03]  /*15800*/  FFMA R0, R9, R19, R18 ;  /* 0x0000001309007223 */ /* 0x000fc60000000012 */
[----:B------:R-:W-:Y:S05]  /*15810*/  @!P0 BRA `(.L_x_4050) ;  /* 0x0000000000108947 */ /* 0x000fea0003800000 */
[----:B------:R-:W-:Y:S01]  /*15820*/  HFMA2.MMA R0, -RZ, RZ, 1.875, 0 ;  /* 0x3f800000ff007435 */ /* 0x000fe200000001ff */
[----:B------:R-:W-:Y:S02]  /*15830*/  MOV R25, R8 ;  /* 0x0000000800197202 */ /* 0x000fe40000000f00 */
[----:B------:R-:W-:-:S08]  /*15840*/  MOV R22, 0x15860 ;  /* 0x0001586000167802 */ /* 0x000fd00000000f00 */
[----:B-123--:R-:W-:Y:S05]  /*15850*/  CALL.REL.NOINC `($__internal_0_$__cuda_sm3x_div_rn_ftz_f32_slowpath) ;  /* 0x00000010008c7944 */ /* 0x00efea0003c00000 */
.L_x_4050:
[----:B------:R-:W-:Y:S05]  /*15860*/  BSYNC B3 ;  /* 0x0000000000037941 */ /* 0x000fea0003800000 */
.L_x_4049:
        /* <DEDUP_REMOVED lines=18> */
.L_x_4052:
[----:B------:R-:W-:Y:S02]  /*15990*/  ISETP.GE.AND P0, PT, R6, RZ, PT ;  /* 0x000000ff0600720c */ /* 0x000fe40003f06270 */
[----:B------:R-:W-:-:S11]  /*159a0*/  MOV R9, 0x3fd774eb ;  /* 0x3fd774eb00097802 */ /* 0x000fd60000000f00 */
[----:B------:R-:W-:-:S04]  /*159b0*/  @P0 FFMA.FTZ R0, R9, 0.93318945169448852539, -R0 ;  /* 0x3f6ee58109000823 */ /* 0x000fc80000010800 */
[----:B------:R-:W-:-:S07]  /*159c0*/  @!P0 FFMA.FTZ R0, R9, 0.93318945169448852539, R0 ;  /* 0x3f6ee58109008823 */ /* 0x000fce0000010000 */
.L_x_4053:
[----:B------:R-:W-:Y:S05]  /*159d0*/  BSYNC B0 ;  /* 0x0000000000007941 */ /* 0x000fea0003800000 */
.L_x_4051:
        /* <DEDUP_REMOVED lines=10> */
.L_x_4046:
        /* <DEDUP_REMOVED lines=13> */
.L_x_4055:
[----:B------:R-:W-:Y:S05]  /*15b50*/  BSYNC B3 ;  /* 0x0000000000037941 */ /* 0x000fea0003800000 */
.L_x_4054:
        /* <DEDUP_REMOVED lines=18> */
.L_x_4057:
[----:B------:R-:W-:Y:S02]  /*15c80*/  ISETP.GE.AND P0, PT, R6, RZ, PT ;  /* 0x000000ff0600720c */ /* 0x000fe40003f06270 */
[----:B------:R-:W-:-:S11]  /*15c90*/  MOV R9, 0x3fd774eb ;  /* 0x3fd774eb00097802 */ /* 0x000fd60000000f00 */
[----:B------:R-:W-:-:S04]  /*15ca0*/  @P0 FFMA.FTZ R0, R9, 0.93318945169448852539, -R0 ;  /* 0x3f6ee58109000823 */ /* 0x000fc80000010800 */
[----:B------:R-:W-:-:S07]  /*15cb0*/  @!P0 FFMA.FTZ R0, R9, 0.93318945169448852539, R0 ;  /* 0x3f6ee58109008823 */ /* 0x000fce0000010000 */
.L_x_4058:
[----:B------:R-:W-:Y:S05]  /*15cc0*/  BSYNC B0 ;  /* 0x0000000000007941 */ /* 0x000fea0003800000 */
.L_x_4056:
        /* <DEDUP_REMOVED lines=11> */
.L_x_4014:
[----:B------:R-:W-:Y:S01]  /*15d80*/  FMUL.FTZ R0, R6, 0.36787945032119750977 ;  /* 0x3ebc5ab206007820 */ /* 0x000fe20000410000 */
[----:B------:R-:W-:Y:S01]  /*15d90*/  FMUL.FTZ R17, R7, 0.36787945032119750977 ;  /* 0x3ebc5ab207117820 */ /* 0x000fe20000410000 */
[----:B------:R-:W5:Y:S01]  /*15da0*/  MUFU.RCP R22, R9 ;  /* 0x0000000900167308 */ /* 0x000f620000001000 */
        /* <DEDUP_REMOVED lines=9> */
[-C--:B----4-:R-:W-:Y:S01]  /*15e40*/  FMUL.FTZ R20, R0, R17.reuse ;  /* 0x0000001100147220 */ /* 0x090fe20000410000 */
        /* <DEDUP_REMOVED lines=21> */
.L_x_4060:
[----:B------:R-:W-:Y:S05]  /*15fa0*/  BSYNC B3 ;  /* 0x0000000000037941 */ /* 0x000fea0003800000 */
.L_x_4059:
        /* <DEDUP_REMOVED lines=18> */
.L_x_4062:
[----:B------:R-:W-:Y:S02]  /*160d0*/  ISETP.GE.AND P0, PT, R6, RZ, PT ;  /* 0x000000ff0600720c */ /* 0x000fe40003f06270 */
[----:B------:R-:W-:-:S11]  /*160e0*/  MOV R19, 0x3fd774eb ;  /* 0x3fd774eb00137802 */ /* 0x000fd60000000f00 */
[----:B------:R-:W-:-:S04]  /*160f0*/  @P0 FFMA.FTZ R0, R19, 0.93318945169448852539, -R0 ;  /* 0x3f6ee58113000823 */ /* 0x000fc80000010800 */
[----:B------:R-:W-:-:S07]  /*16100*/  @!P0 FFMA.FTZ R0, R19, 0.93318945169448852539, R0 ;  /* 0x3f6ee58113008823 */ /* 0x000fce0000010000 */
.L_x_4063:
[----:B------:R-:W-:Y:S05]  /*16110*/  BSYNC B0 ;  /* 0x0000000000007941 */ /* 0x000fea0003800000 */
.L_x_4061:
        /* <DEDUP_REMOVED lines=11> */
.L_x_4013:
        /* <DEDUP_REMOVED lines=14> */
[----:B------:R-:W-:Y:S01]  /*162b0*/  FFMA R18, R19, R0, R19 ;  /* 0x0000000013127223 */ /* 0x000fe20000000013 */
        /* <DEDUP_REMOVED lines=10> */
[----:B-1234-:R-:W-:Y:S05]  /*16360*/  CALL.REL.NOINC `($__internal_0_$__cuda_sm3x_div_rn_ftz_f32_slowpath) ;  /* 0x0000000400c87944 */ /* 0x01efea0003c00000 */
.L_x_4065:
[----:B------:R-:W-:Y:S05]  /*16370*/  BSYNC B3 ;  /* 0x0000000000037941 */ /* 0x000fea0003800000 */
.L_x_4064:
        /* <DEDUP_REMOVED lines=18> */
.L_x_4067:
[----:B------:R-:W-:Y:S02]  /*164a0*/  ISETP.GE.AND P0, PT, R6, RZ, PT ;  /* 0x000000ff0600720c */ /* 0x000fe40003f06270 */
[----:B------:R-:W-:-:S11]  /*164b0*/  MOV R17, 0x3fd774eb ;  /* 0x3fd774eb00117802 */ /* 0x000fd60000000f00 */
[----:B------:R-:W-:-:S04]  /*164c0*/  @P0 FFMA.FTZ R0, R17, 0.93318945169448852539, -R0 ;  /* 0x3f6ee58111000823 */ /* 0x000fc80000010800 */
[----:B------:R-:W-:-:S07]  /*164d0*/  @!P0 FFMA.FTZ R0, R17, 0.93318945169448852539, R0 ;  /* 0x3f6ee58111008823 */ /* 0x000fce0000010000 */
.L_x_4068:
[----:B------:R-:W-:Y:S05]  /*164e0*/  BSYNC B0 ;  /* 0x0000000000007941 */ /* 0x000fea0003800000 */
.L_x_4066:
        /* <DEDUP_REMOVED lines=12> */
.L_x_4025:
[----:B------:R-:W-:Y:S05]  /*165b0*/  BSYNC B2 ;  /* 0x0000000000027941 */ /* 0x000fea0003800000 */
.L_x_4012:
[----:B------:R-:W-:Y:S01]  /*165c0*/  ULDC.64 UR18, c[0x0][0xe60] ;  /* 0x0003980000127ab9 */ /* 0x000fe20000000a00 */
[----:B------:R-:W-:Y:S01]  /*165d0*/  BSSY B0, `(.L_x_4069) ;  /* 0x000003d000007945 */ /* 0x000fe20003800000 */
[----:B------:R-:W-:-:S04]  /*165e0*/  FMUL.FTZ R11, R11, UR19 ;  /* 0x000000130b0b7c20 */ /* 0x000fc80008410000 */
[----:B------:R-:W-:-:S04]  /*165f0*/  FFMA.FTZ R10, R10, UR18, -R11 ;  /* 0x000000120a0a7c23 */ /* 0x000fc8000801080b */
        /* <DEDUP_REMOVED lines=41> */
.L_x_4072:
        /* <DEDUP_REMOVED lines=10> */
.L_x_4071:
[----:B------:R-:W-:-:S04]  /*16930*/  FMUL.RZ R11, R11, 0.15915493667125701904 ;  /* 0x3e22f9830b0b7820 */ /* 0x000fc8000040c000 */
[----:B------:R0:W0:Y:S08]  /*16940*/  MUFU.SIN R7, R11 ;  /* 0x0000000b00077308 */ /* 0x0000300000000400 */
[----:B------:R0:W0:Y:S01]  /*16950*/  MUFU.COS R6, R11 ;  /* 0x0000000b00067308 */ /* 0x0000220000000000 */
[----:B------:R-:W-:Y:S05]  /*16960*/  BRA `(.L_x_4073) ;  /* 0x00000000000c7947 */ /* 0x000fea0003800000 */
.L_x_4070:
[----:B------:R-:W-:Y:S01]  /*16970*/  FMUL.FTZ R6, R10, 1.4426950216293334961 ;  /* 0x3fb8aa3b0a067820 */ /* 0x000fe20000410000 */
[----:B------:R-:W-:-:S05]  /*16980*/  MOV R7, R11 ;  /* 0x0000000b00077202 */ /* 0x000fca0000000f00 */
[----:B------:R-:W0:Y:S02]  /*16990*/  MUFU.EX2 R6, R6 ;  /* 0x0000000600067308 */ /* 0x000e240000000800 */
.L_x_4073:
[----:B------:R-:W-:Y:S05]  /*169a0*/  BSYNC B0 ;  /* 0x0000000000007941 */ /* 0x000fea0003800000 */
.L_x_4069:
[----:B------:R-:W-:-:S04]  /*169b0*/  LEA R8, P0, R2, UR10, 0x5 ;  /* 0x0000000a02087c11 */ /* 0x000fc8000f8028ff */
[C---:B------:R-:W-:Y:S02]  /*169c0*/  LEA.HI.X R9, R2.reuse, UR11, R3, 0x5, P0 ;  /* 0x0000000b02097c11 */ /* 0x040fe400080f2c03 */
[----:B------:R-:W-:-:S03]  /*169d0*/  IADD3 R2, P0, R2, UR4, RZ ;  /* 0x0000000402027c10 */ /* 0x000fc6000ff1e0ff */
[----:B0123--:R0:W-:Y:S01]  /*169e0*/  STG.E.128 desc[UR14][R8.64], R12 ;  /* 0x0000000c08007986 */ /* 0x00f1e2000c101d0e */
[----:B------:R-:W-:Y:S02]  /*169f0*/  SHF.L.U32 R0, R2, 0x2, RZ ;  /* 0x0000000202007819 */ /* 0x000fe400000006ff */
[----:B------:R-:W-:Y:S01]  /*16a00*/  IADD3.X R3, RZ, R3, RZ, P0, !PT ;  /* 0x00000003ff037210 */ /* 0x000fe200007fe4ff */
[----:B----4-:R0:W-:Y:S01]  /*16a10*/  STG.E.128 desc[UR14][R8.64+0x10], R4 ;  /* 0x0000100408007986 */ /* 0x0101e2000c101d0e */
[----:B------:R-:W-:Y:S02]  /*16a20*/  ISETP.GE.U32.AND P0, PT, R0, UR16, PT ;  /* 0x0000001000007c0c */ /* 0x000fe4000bf06070 */
[C---:B------:R-:W-:Y:S02]  /*16a30*/  SHF.L.U64.HI R0, R2.reuse, 0x2, R3 ;  /* 0x0000000202007819 */ /* 0x040fe40000010203 */
[----:B------:R-:W-:Y:S02]  /*16a40*/  ISETP.LT.U32.AND P1, PT, R2, 0x4000, PT ;  /* 0x000040000200780c */ /* 0x000fe40003f21070 */
[----:B------:R-:W-:-:S02]  /*16a50*/  ISETP.GE.AND.EX P0, PT, R0, UR12, PT, P0 ;  /* 0x0000000c00007c0c */ /* 0x000fc4000bf06300 */
[----:B------:R-:W-:-:S13]  /*16a60*/  ISETP.LT.U32.AND.EX P1, PT, R3, RZ, PT, P1 ;  /* 0x000000ff0300720c */ /* 0x000fda0003f21110 */
[----:B0-----:R-:W-:Y:S05]  /*16a70*/  @!P0 BRA P1, `(.L_x_4074) ;  /* 0xffffff4c00848947 */ /* 0x001fea000083ffff */
[----:B------:R-:W-:Y:S05]  /*16a80*/  EXIT ;  /* 0x000000000000794d */ /* 0x000fea0003800000 */
        .weak           $__internal_0_$__cuda_sm3x_div_rn_ftz_f32_slowpath
        .type           $__internal_0_$__cuda_sm3x_div_rn_ftz_f32_slowpath,@function
        .size           $__internal_0_$__cuda_sm3x_div_rn_ftz_f32_slowpath,(.L_x_8047 - $__internal_0_$__cuda_sm3x_div_rn_ftz_f32_slowpath)
$__internal_0_$__cuda_sm3x_div_rn_ftz_f32_slowpath:
[----:B------:R-:W-:Y:S01]  /*16a90*/  SHF.R.U32.HI R21, RZ, 0x17, R0 ;  /* 0x00000017ff157819 */ /* 0x000fe20000011600 */
[----:B------:R-:W-:Y:S01]  /*16aa0*/  BSSY B0, `(.L_x_4075) ;  /* 0x000004f000007945 */ /* 0x000fe20003800000 */
[----:B------:R-:W-:-:S03]  /*16ab0*/  SHF.R.U32.HI R24, RZ, 0x17, R25 ;  /* 0x00000017ff187819 */ /* 0x000fc60000011619 */
[----:B------:R-:W-:Y:S01]  /*16ac0*/  BSSY B1, `(.L_x_4076) ;  /* 0x0000025000017945 */ /* 0x000fe20003800000 */
[----:B------:R-:W-:Y:S02]  /*16ad0*/  LOP3.LUT R21, R21, 0xff, RZ, 0xc0, !PT ;  /* 0x000000ff15157812 */ /* 0x000fe400078ec0ff */
[----:B------:R-:W-:Y:S02]  /*16ae0*/  LOP3.LUT R24, R24, 0xff, RZ, 0xc0, !PT ;  /* 0x000000ff18187812 */ /* 0x000fe400078ec0ff */
[----:B------:R-:W-:Y:S02]  /*16af0*/  IADD3 R23, R21, -0x1, RZ ;  /* 0xffffffff15177810 */ /* 0x000fe40007ffe0ff */
[----:B------:R-:W-:Y:S02]  /*16b00*/  IADD3 R26, R24, -0x1, RZ ;  /* 0xffffffff181a7810 */ /* 0x000fe40007ffe0ff */
[----:B------:R-:W-:-:S04]  /*16b10*/  ISETP.GT.U32.AND P0, PT, R23, 0xfd, PT ;  /* 0x000000fd1700780c */ /* 0x000fc80003f04070 */
[----:B------:R-:W-:-:S13]  /*16b20*/  ISETP.GT.U32.OR P0, PT, R26, 0xfd, P0 ;  /* 0x000000fd1a00780c */ /* 0x000fda0000704470 */
[----:B------:R-:W-:Y:S05]  /*16b30*/  @!P0 BRA `(.L_x_4077) ;  /* 0x0000000000748947 */ /* 0x000fea0003800000 */
[----:B------:R-:W-:Y:S02]  /*16b40*/  FSETP.GTU.FTZ.AND P1, PT, |R25|, +INF , PT ;  /* 0x7f8000001900780b */ /* 0x000fe40003f3c200 */
[----:B------:R-:W-:-:S04]  /*16b50*/  FSETP.GTU.FTZ.AND P0, PT, |R0|, +INF , PT ;  /* 0x7f8000000000780b */ /* 0x000fc80003f1c200 */
[----:B------:R-:W-:-:S13]  /*16b60*/  PLOP3.LUT P0, PT, P1, P0, PT, 0xa8, 0x0 ;  /* 0x000000000000781c */ /* 0x000fda0000f01570 */
[----:B------:R-:W-:Y:S05]  /*16b70*/  @P0 BREAK B1 ;  /* 0x0000000000010942 */ /* 0x000fea0003800000 */
[----:B------:R-:W-:Y:S05]  /*16b80*/  @P0 BRA `(.L_x_4078) ;  /* 0x0000000000fc0947 */ /* 0x000fea0003800000 */
[C---:B------:R-:W-:Y:S02]  /*16b90*/  FSETP.NEU.FTZ.AND P6, PT, R25.reuse, RZ, PT ;  /* 0x000000ff1900720b */ /* 0x040fe40003fdd000 */
[----:B------:R-:W-:Y:S02]  /*16ba0*/  FSETP.NEU.FTZ.AND P0, PT, R25, RZ, PT ;  /* 0x000000ff1900720b */ /* 0x000fe40003f1d000 */
[----:B------:R-:W-:Y:S02]  /*16bb0*/  FSETP.NEU.FTZ.AND P1, PT, R0, RZ, PT ;  /* 0x000000ff0000720b */ /* 0x000fe40003f3d000 */
[----:B------:R-:W-:-:S07]  /*16bc0*/  LOP3.LUT R20, R20, 0xfffffff7, RZ, 0xc0, !PT ;  /* 0xfffffff714147812 */ /* 0x000fce00078ec0ff */
[----:B------:R-:W-:-:S04]  /*16bd0*/  @P6 LOP3.LUT R20, R20, 0x8, RZ, 0xfc, !PT ;  /* 0x0000000814146812 */ /* 0x000fc800078efcff */
[----:B------:R-:W-:Y:S01]  /*16be0*/  LOP3.LUT R20, R20, 0xfffffffe, RZ, 0xc0, !PT ;  /* 0xfffffffe14147812 */ /* 0x000fe200078ec0ff */
[----:B------:R-:W-:Y:S05]  /*16bf0*/  @!P1 BREAK !P0, B1 ;  /* 0x0000000000019942 */ /* 0x000fea0004000000 */
[----:B------:R-:W-:Y:S01]  /*16c00*/  @P1 LOP3.LUT R20, R20, 0x1, RZ, 0xfc, !PT ;  /* 0x0000000114141812 */ /* 0x000fe200078efcff */
[----:B------:R-:W-:Y:S06]  /*16c10*/  @!P1 BRA !P0, `(.L_x_4079) ;  /* 0x0000000000d09947 */ /* 0x000fec0004000000 */
[C---:B------:R-:W-:Y:S02]  /*16c20*/  FSETP.NEU.FTZ.AND P0, PT, |R25|.reuse, +INF , PT ;  /* 0x7f8000001900780b */ /* 0x040fe40003f1d200 */
[----:B------:R-:W-:Y:S02]  /*16c30*/  FSETP.NEU.FTZ.AND P6, PT, |R0|, +INF , PT ;  /* 0x7f8000000000780b */ /* 0x000fe40003fdd200 */
[----:B------:R-:W-:Y:S02]  /*16c40*/  FSETP.NEU.FTZ.AND P1, PT, |R25|, +INF , PT ;  /* 0x7f8000001900780b */ /* 0x000fe40003f3d200 */
[----:B------:R-:W-:-:S09]  /*16c50*/  LOP3.LUT R20, R20, 0xfffffffb, RZ, 0xc0, !PT ;  /* 0xfffffffb14147812 */ /* 0x000fd200078ec0ff */
[----:B------:R-:W-:Y:S05]  /*16c60*/  @!P6 BREAK !P0, B1 ;  /* 0x000000000001e942 */ /* 0x000fea0004000000 */
[----:B------:R-:W-:Y:S01]  /*16c70*/  @P1 LOP3.LUT R20, R20, 0x4, RZ, 0xfc, !PT ;  /* 0x0000000414141812 */ /* 0x000fe200078efcff */
[----:B------:R-:W-:Y:S06]  /*16c80*/  @!P6 BRA !P0, `(.L_x_4079) ;  /* 0x0000000000b4e947 */ /* 0x000fec0004000000 */
[----:B------:R-:W-:-:S04]  /*16c90*/  FSETP.NEU.FTZ.AND P0, PT, R25, RZ, PT ;  /* 0x000000ff1900720b */ /* 0x000fc80003f1d000 */
[----:B------:R-:W-:-:S13]  /*16ca0*/  PLOP3.LUT P0, PT, P6, P0, PT, 0x2a, 0x0 ;  /* 0x000000000000781c */ /* 0x000fda0003700572 */
[----:B------:R-:W-:Y:S05]  /*16cb0*/  @P0 BREAK B1 ;  /* 0x0000000000010942 */ /* 0x000fea0003800000 */
[----:B------:R-:W-:Y:S05]  /*16cc0*/  @P0 BRA `(.L_x_4080) ;  /* 0x00000000009c0947 */ /* 0x000fea0003800000 */
[----:B------:R-:W-:-:S04]  /*16cd0*/  FSETP.NEU.FTZ.AND P6, PT, R0, RZ, PT ;  /* 0x000000ff0000720b */ /* 0x000fc80003fdd000 */
[----:B------:R-:W-:-:S13]  /*16ce0*/  PLOP3.LUT P0, PT, P1, P6, PT, 0x2a, 0x0 ;  /* 0x000000000000781c */ /* 0x000fda0000f0c572 */
[----:B------:R-:W-:Y:S05]  /*16cf0*/  @P0 BREAK B1 ;  /* 0x0000000000010942 */ /* 0x000fea0003800000 */
[----:B------:R-:W-:Y:S05]  /*16d00*/  @P0 BRA `(.L_x_4081) ;  /* 0x0000000000800947 */ /* 0x000fea0003800000 */
.L_x_4077:
[----:B------:R-:W-:Y:S05]  /*16d10*/  BSYNC B1 ;  /* 0x0000000000017941 */ /* 0x000fea0003800000 */
.L_x_4076:
[----:B------:R-:W-:Y:S01]  /*16d20*/  IADD3 R21, R21, -0x7f, RZ ;  /* 0xffffff8115157810 */ /* 0x000fe20007ffe0ff */
[----:B------:R-:W-:Y:S01]  /*16d30*/  BSSY B1, `(.L_x_4082) ;  /* 0x000001b000017945 */ /* 0x000fe20003800000 */
[----:B------:R-:W-:-:S03]  /*16d40*/  IADD3 R24, R24, -0x7f, RZ ;  /* 0xffffff8118187810 */ /* 0x000fc60007ffe0ff */
[----:B------:R-:W-:Y:S02]  /*16d50*/  IMAD R35, R21, -0x800000, R0 ;  /* 0xff80000015237824 */ /* 0x000fe400078e0200 */
[C---:B------:R-:W-:Y:S01]  /*16d60*/  IMAD R0, R24.reuse, -0x800000, R25 ;  /* 0xff80000018007824 */ /* 0x040fe200078e0219 */
[----:B------:R-:W-:Y:S01]  /*16d70*/  IADD3 R24, R24, -R21, RZ ;  /* 0x8000001518187210 */ /* 0x000fe20007ffe0ff */
[----:B------:R-:W0:Y:S01]  /*16d80*/  MUFU.RCP R26, R35 ;  /* 0x00000023001a7308 */ /* 0x000e220000001000 */
[----:B------:R-:W-:-:S04]  /*16d90*/  FADD.FTZ R23, -R35, -RZ ;  /* 0x800000ff23177221 */ /* 0x000fc80000010100 */
[----:B0-----:R-:W-:-:S04]  /*16da0*/  FFMA R27, R26, R23, 1 ;  /* 0x3f8000001a1b7423 */ /* 0x001fc80000000017 */
[----:B------:R-:W-:-:S04]  /*16db0*/  FFMA R25, R26, R27, R26 ;  /* 0x0000001b1a197223 */ /* 0x000fc8000000001a */
[----:B------:R-:W-:-:S04]  /*16dc0*/  FFMA R26, R0, R25, RZ ;  /* 0x00000019001a7223 */ /* 0x000fc800000000ff */
[----:B------:R-:W-:-:S04]  /*16dd0*/  FFMA R27, R23, R26, R0 ;  /* 0x0000001a171b7223 */ /* 0x000fc80000000000 */
[----:B------:R-:W-:-:S04]  /*16de0*/  FFMA R27, R25, R27, R26 ;  /* 0x0000001b191b7223 */ /* 0x000fc8000000001a */
[----:B------:R-:W-:-:S04]  /*16df0*/  FFMA R0, R23, R27, R0 ;  /* 0x0000001b17007223 */ /* 0x000fc80000000000 */
[----:B------:R-:W-:-:S05]  /*16e00*/  FFMA.FTZ R25, R25, R0, R27 ;  /* 0x0000000019197223 */ /* 0x000fca000001001b */
[----:B------:R-:W-:-:S04]  /*16e10*/  SHF.R.U32.HI R0, RZ, 0x17, R25 ;  /* 0x00000017ff007819 */ /* 0x000fc80000011619 */
[----:B------:R-:W-:-:S04]  /*16e20*/  LOP3.LUT R21, R0, 0xff, RZ, 0xc0, !PT ;  /* 0x000000ff00157812 */ /* 0x000fc800078ec0ff */
[----:B------:R-:W-:-:S04]  /*16e30*/  IADD3 R0, R21, R24, RZ ;  /* 0x0000001815007210 */ /* 0x000fc80007ffe0ff */
[----:B------:R-:W-:-:S04]  /*16e40*/  IADD3 R21, R0, -0x1, RZ ;  /* 0xffffffff00157810 */ /* 0x000fc80007ffe0ff */
[----:B------:R-:W-:-:S13]  /*16e50*/  ISETP.GE.U32.AND P0, PT, R21, 0xfe, PT ;  /* 0x000000fe1500780c */ /* 0x000fda0003f06070 */
[----:B------:R-:W-:Y:S05]  /*16e60*/  @!P0 BRA `(.L_x_4083) ;  /* 0x0000000000188947 */ /* 0x000fea0003800000 */
[----:B------:R-:W-:Y:S02]  /*16e70*/  ISETP.GT.AND P0, PT, R0, 0xfe, PT ;  /* 0x000000fe0000780c */ /* 0x000fe40003f04270 */
[----:B------:R-:W-:-:S11]  /*16e80*/  LOP3.LUT R24, R25, 0x80000000, RZ, 0xc0, !PT ;  /* 0x8000000019187812 */ /* 0x000fd600078ec0ff */
[----:B------:R-:W-:-:S04]  /*16e90*/  @!P0 ISETP.GE.AND P1, PT, R0, 0x1, PT ;  /* 0x000000010000880c */ /* 0x000fc80003f26270 */
[C---:B------:R-:W-:Y:S02]  /*16ea0*/  @!P0 SEL R25, R24.reuse, R25, !P1 ;  /* 0x0000001918198207 */ /* 0x040fe40004800000 */
[----:B------:R-:W-:Y:S01]  /*16eb0*/  @P0 LOP3.LUT R25, R24, 0x7f800000, RZ, 0xfc, !PT ;  /* 0x7f80000018190812 */ /* 0x000fe200078efcff */
[----:B------:R-:W-:Y:S06]  /*16ec0*/  BRA `(.L_x_4084) ;  /* 0x0000000000047947 */ /* 0x000fec0003800000 */
.L_x_4083:
[----:B------:R-:W-:-:S07]  /*16ed0*/  LEA R25, R24, R25, 0x17 ;  /* 0x0000001918197211 */ /* 0x000fce00078eb8ff */
.L_x_4084:
[----:B------:R-:W-:Y:S05]  /*16ee0*/  BSYNC B1 ;  /* 0x0000000000017941 */ /* 0x000fea0003800000 */
.L_x_4082:
[----:B------:R-:W-:Y:S01]  /*16ef0*/  MOV R0, R25 ;  /* 0x0000001900007202 */ /* 0x000fe20000000f00 */
[----:B------:R-:W-:Y:S06]  /*16f00*/  BRA `(.L_x_4085) ;  /* 0x0000000000207947 */ /* 0x000fec0003800000 */
.L_x_4081:
[----:B------:R-:W-:-:S04]  /*16f10*/  LOP3.LUT R0, R0, 0x80000000, R25, 0x48, !PT ;  /* 0x8000000000007812 */ /* 0x000fc800078e4819 */
[----:B------:R-:W-:Y:S01]  /*16f20*/  LOP3.LUT R0, R0, 0x7f800000, RZ, 0xfc, !PT ;  /* 0x7f80000000007812 */ /* 0x000fe200078efcff */
[----:B------:R-:W-:Y:S06]  /*16f30*/  BRA `(.L_x_4085) ;  /* 0x0000000000147947 */ /* 0x000fec0003800000 */
.L_x_4080:
[----:B------:R-:W-:Y:S01]  /*16f40*/  LOP3.LUT R0, R0, 0x80000000, R25, 0x48, !PT ;  /* 0x8000000000007812 */ /* 0x000fe200078e4819 */
[----:B------:R-:W-:Y:S06]  /*16f50*/  BRA `(.L_x_4085) ;  /* 0x00000000000c7947 */ /* 0x000fec0003800000 */
.L_x_4079:
[----:B------:R-:W0:Y:S01]  /*16f60*/  MUFU.RSQ R0, -QNAN ;  /* 0xffc0000000007908 */ /* 0x000e220000001400 */
[----:B------:R-:W-:Y:S05]  /*16f70*/  BRA `(.L_x_4085) ;  /* 0x0000000000047947 */ /* 0x000fea0003800000 */
.L_x_4078:
[----:B------:R-:W-:-:S07]  /*16f80*/  FADD.FTZ R0, R25, R0 ;  /* 0x0000000019007221 */ /* 0x000fce0000010000 */
.L_x_4085:
[----:B------:R-:W-:Y:S05]  /*16f90*/  BSYNC B0 ;  /* 0x0000000000007941 */ /* 0x000fea0003800000 */
.L_x_4075:
[----:B------:R-:W-:-:S06]  /*16fa0*/  HFMA2.MMA R23, -RZ, RZ, 0, 0 ;  /* 0x00000000ff177435 */ /* 0x000fcc00000001ff */
[----:B0-----:R-:W-:Y:S05]  /*16fb0*/  RET.REL.NODEC R22 `(_ZN2at6native55_GLOBAL__N__de093ff9_22_ForeachBinaryOpList_cu_a911ec4325multi_tensor_apply_kernelINS1_18TensorListMetadataILi3EEENS1_24BinaryOpListAlphaFunctorIN3c107complexIfEELi3ELi2ELi2EEEJNS1_13power_functorIS8_EES8_EEEvT_T0_DpT1_) ;  /* 0xfffffe9016107950 */ /* 0x001fea0003c3ffff */
.L_x_4086:
        /* <DEDUP_REMOVED lines=12> */
.L_x_8047:


//--------------------- .text._ZN2at6native55_GLOBAL__N__de093ff9_22_ForeachBinaryOpList_cu_a911ec4325multi_tensor_apply_kernelINS1_18TensorListMetadataILi3EEENS1_24BinaryOpListAlphaFunctorIN3c107complexIdEELi3ELi2ELi2EEEJNS1_13power_functorIS8_EES8_EEEvT_T0_DpT1_ --------------------------
	.section	.text._ZN2at6native55_GLOBAL__N__de093ff9_22_ForeachBinaryOpList_cu_a911ec4325multi_tensor_apply_kernelINS1_18TensorListMetadataILi3EEENS1_24BinaryOpListAlphaFunctorIN3c107complexIdEELi3ELi2ELi2EEEJNS1_13power_functorIS8_EES8_EEEvT_T0_DpT1_,"ax",@progbits
	.align	128
.text._ZN2at6native55_GLOBAL__N__de093ff9_22_ForeachBinaryOpList_cu_a911ec4325multi_tensor_apply_kernelINS1_18TensorListMetadataILi3EEENS1_24BinaryOpListAlphaFunctorIN3c107complexIdEELi3ELi2ELi2EEEJNS1_13power_functorIS8_EES8_EEEvT_T0_DpT1_:
        .type           _ZN2at6native55_GLOBAL__N__de093ff9_22_ForeachBinaryOpList_cu_a911ec4325multi_tensor_apply_kernelINS1_18TensorListMetadataILi3EEENS1_24BinaryOpListAlphaFunctorIN3c107complexIdEELi3ELi2ELi2EEEJNS1_13power_functorIS8_EES8_EEEvT_T0_DpT1_,@function
        .size           _ZN2at6native55_GLOBAL__N__de093ff9_22_ForeachBinaryOpList_cu_a911ec4325multi_tensor_apply_kernelINS1_18TensorListMetadataILi3EEENS1_24BinaryOpListAlphaFunctorIN3c107complexIdEELi3ELi2ELi2EEEJNS1_13power_functorIS8_EES8_EEEvT_T0_DpT1_,(.L_x_8049 - _ZN2at6native55_GLOBAL__N__de093ff9_22_ForeachBinaryOpList_cu_a911ec4325multi_tensor_apply_kernelINS1_18TensorListMetadataILi3EEENS1_24BinaryOpListAlphaFunctorIN3c107complexIdEELi3ELi2ELi2EEEJNS1_13power_functorIS8_EES8_EEEvT_T0_DpT1_)
        .other          _ZN2at6native55_GLOBAL__N__de093ff9_22_ForeachBinaryOpList_cu_a911ec4325multi_tensor_apply_kernelINS1_18TensorListMetadataILi3EEENS1_24BinaryOpListAlphaFunctorIN3c107complexIdEELi3ELi2ELi2EEEJNS1_13power_functorIS8_EES8_EEEvT_T0_DpT1_,@"STO_CUDA_ENTRY STV_DEFAULT"
_ZN2at6native55_GLOBAL__N__de093ff9_22_ForeachBinaryOpList_cu_a911ec4325multi_tensor_apply_kernelINS1_18TensorListMetadataILi3EEENS1_24BinaryOpListAlphaFunctorIN3c107complexIdEELi3ELi2ELi2EEEJNS1_13power_functorIS8_EES8_EEEvT_T0_DpT1_:
[----:B------:R-:W0:Y:S01]  /*0000*/  LDC R1, c[0x0][0x28] ;  /* 0x00000a00ff017b82 */ /* 0x000e220000000800 */
[----:B------:R-:W1:Y:S01]  /*0010*/  S2R R8, SR_CTAID.X ;  /* 0x0000000000087919 */ /* 0x000e620000002500 */
[----:B------:R-:W-:Y:S01]  /*0020*/  IMAD.MOV.U32 R3, RZ, RZ, 0x740 ;  /* 0x00000740ff037424 */ /* 0x000fe200078e00ff */
[----:B------:R-:W-:Y:S01]  /*0030*/  ULDC.64 UR8, c[0x0][0x208] ;  /* 0x0000820000087ab9 */ /* 0x000fe20000000a00 */
[----:B0-----:R-:W-:-:S04]  /*0040*/  VIADD R1, R1, 0xffffffd8 ;  /* 0xffffffd801017836 */ /* 0x001fc80000000000 */
[----:B-1----:R-:W0:Y:S01]  /*0050*/  LDC.U8 R0, c[0x0][R8+0x810] ;  /* 0x0002040008007b82 */ /* 0x002e220000000000 */
[----:B------:R-:W-:-:S07]  /*0060*/  IMAD R6, R8, 0x4, R3 ;  /* 0x0000000408067824 */ /* 0x000fce00078e0203 */
[----:B------:R-:W1:Y:S01]  /*0070*/  LDC R7, c[0x0][R6+0x210] ;  /* 0x0000840006077b82 */ /* 0x000e620000000800 */
[----:B0-----:R-:W-:-:S07]  /*0080*/  IMAD.SHL.U32 R0, R0, 0x8, RZ ;  /* 0x0000000800007824 */ /* 0x001fce00078e00ff */
[----:B------:R-:W0:Y:S01]  /*0090*/  LDC.64 R48, c[0x0][R0+0x210] ;  /* 0x0000840000307b82 */ /* 0x000e220000000a00 */
[----:B-1----:R-:W-:-:S07]  /*00a0*/  IMAD.WIDE R2, R7, 0x10000, RZ ;  /* 0x0001000007027825 */ /* 0x002fce00078e02ff */
[----:B------:R-:W1:Y:S08]  /*00b0*/  LDC.64 R46, c[0x0][R0+0x390] ;  /* 0x0000e400002e7b82 */ /* 0x000e700000000a00 */
[----:B------:R-:W2:Y:S08]  /*00c0*/  LDC.64 R44, c[0x0][R0+0x510] ;  /* 0x00014400002c7b82 */ /* 0x000eb00000000a00 */
[----:B------:R-:W3:Y:S01]  /*00d0*/  LDC.64 R4, c[0x0][R0+0x690] ;  /* 0x0001a40000047b82 */ /* 0x000ee20000000a00 */
[----:B0-----:R-:W-:-:S04]  /*00e0*/  IMAD.WIDE R48, R7, 0x100000, R48 ;  /* 0x0010000007307825 */ /* 0x001fc800078e0230 */
[----:B-1----:R-:W-:-:S04]  /*00f0*/  IMAD.WIDE R46, R7, 0x100000, R46 ;  /* 0x00100000072e7825 */ /* 0x002fc800078e022e */
[----:B--2---:R-:W-:-:S03]  /*0100*/  IMAD.WIDE R44, R7, 0x100000, R44 ;  /* 0x00100000072c7825 */ /* 0x004fc600078e022c */
[----:B------:R-:W-:Y:S02]  /*0110*/  LOP3.LUT R7, R44, R46, R48, 0xfe, !PT ;  /* 0x0000002e2c077212 */ /* 0x000fe400078efe30 */
[----:B---3--:R-:W-:-:S04]  /*0120*/  IADD3 R12, P1, -R2, R4, RZ ;  /* 0x00000004020c7210 */ /* 0x008fc80007f3e1ff */
[----:B------:R-:W-:Y:S01]  /*0130*/  LOP3.LUT R2, R12, 0x3, RZ, 0xc0, !PT ;  /* 0x000000030c027812 */ /* 0x000fe200078ec0ff */
[----:B------:R-:W-:-:S03]  /*0140*/  IMAD.X R11, R5, 0x1, ~R3, P1 ;  /* 0x00000001050b7824 */ /* 0x000fc600008e0e03 */
        /* <DEDUP_REMOVED lines=9> */
.L_x_4484:
[----:B0-2---:R-:W-:Y:S01]  /*01e0*/  IADD3 R5, P0, R52, R56, RZ ;  /* 0x0000003834057210 */ /* 0x005fe20007f1e0ff */
[----:B-1----:R-:W-:Y:S01]  /*01f0*/  IMAD R0, R53, 0x3, RZ ;  /* 0x0000000335007824 */ /* 0x002fe200078e02ff */
[----:B------:R-:W-:Y:S02]  /*0200*/  CS2R R42, SRZ ;  /* 0x00000000002a7805 */ /* 0x000fe4000001ff00 */
[----:B------:R-:W-:Y:S02]  /*0210*/  CS2R R40, SRZ ;  /* 0x0000000000287805 */ /* 0x000fe4000001ff00 */
[C---:B------:R-:W-:Y:S01]  /*0220*/  ISETP.GE.U32.AND P2, PT, R5.reuse, 0x10000, PT ;  /* 0x000100000500780c */ /* 0x040fe20003f46070 */
[----:B------:R-:W-:Y:S01]  /*0230*/  IMAD.X R62, RZ, RZ, R57, P0 ;  /* 0x000000ffff3e7224 */ /* 0x000fe200000e0639 */
[----:B------:R-:W-:Y:S02]  /*0240*/  ISETP.LT.U32.AND P0, PT, R5, R12, PT ;  /* 0x0000000c0500720c */ /* 0x000fe40003f01070 */
[----:B------:R-:W-:-:S02]  /*0250*/  CS2R R70, SRZ ;  /* 0x0000000000467805 */ /* 0x000fc4000001ff00 */
[-C--:B------:R-:W-:Y:S02]  /*0260*/  LEA R63, P6, R53, R5.reuse, 0x1 ;  /* 0x00000005353f7211 */ /* 0x080fe400078c08ff */
[----:B------:R-:W-:Y:S02]  /*0270*/  CS2R R68, SRZ ;  /* 0x0000000000447805 */ /* 0x000fe4000001ff00 */
[----:B------:R-:W-:Y:S02]  /*0280*/  ISETP.GE.U32.AND.EX P2, PT, R62, RZ, PT, P2 ;  /* 0x000000ff3e00720c */ /* 0x000fe40003f46120 */
[----:B------:R-:W-:Y:S02]  /*0290*/  CS2R R18, SRZ ;  /* 0x0000000000127805 */ /* 0x000fe4000001ff00 */
[----:B------:R-:W-:Y:S01]  /*02a0*/  IADD3 R61, P5, R0, R5, RZ ;  /* 0x00000005003d7210 */ /* 0x000fe20007fbe0ff */
[----:B------:R-:W-:Y:S01]  /*02b0*/  IMAD.X R60, RZ, RZ, R62, P6 ;  /* 0x000000ffff3c7224 */ /* 0x000fe200030e063e */
[----:B------:R-:W-:-:S02]  /*02c0*/  ISETP.LT.AND.EX P2, PT, R62, R11, !P2, P0 ;  /* 0x0000000b3e00720c */ /* 0x000fc40005741300 */
[----:B------:R-:W-:Y:S02]  /*02d0*/  CS2R R16, SRZ ;  /* 0x0000000000107805 */ /* 0x000fe4000001ff00 */
[----:B------:R-:W-:Y:S02]  /*02e0*/  IADD3 R59, P0, R53, R5, RZ ;  /* 0x00000005353b7210 */ /* 0x000fe40007f1e0ff */
[----:B------:R-:W-:Y:S02]  /*02f0*/  CS2R R30, SRZ ;  /* 0x00000000001e7805 */ /* 0x000fe4000001ff00 */
[----:B------:R-:W-:Y:S02]  /*0300*/  CS2R R28, SRZ ;  /* 0x00000000001c7805 */ /* 0x000fe4000001ff00 */
[----:B------:R-:W-:Y:S02]  /*0310*/  CS2R R34, SRZ ;  /* 0x0000000000227805 */ /* 0x000fe4000001ff00 */
[C---:B------:R-:W-:Y:S01]  /*0320*/  ISETP.GE.U32.AND P3, PT, R59.reuse, 0x10000, PT ;  /* 0x000100003b00780c */ /* 0x040fe20003f66070 */
[----:B------:R-:W-:Y:S01]  /*0330*/  IMAD.X R58, RZ, RZ, R62, P0 ;  /* 0x000000ffff3a7224 */ /* 0x000fe200000e063e */
[----:B------:R-:W-:-:S02]  /*0340*/  ISETP.LT.U32.AND P1, PT, R59, R12, PT ;  /* 0x0000000c3b00720c */ /* 0x000fc40003f21070 */
[----:B------:R-:W-:Y:S02]  /*0350*/  CS2R R32, SRZ ;  /* 0x0000000000207805 */ /* 0x000fe4000001ff00 */
[----:B------:R-:W-:Y:S02]  /*0360*/  CS2R R38, SRZ ;  /* 0x0000000000267805 */ /* 0x000fe4000001ff00 */
[----:B------:R-:W-:Y:S02]  /*0370*/  CS2R R36, SRZ ;  /* 0x0000000000247805 */ /* 0x000fe4000001ff00 */
[----:B------:R-:W-:Y:S02]  /*0380*/  ISETP.GE.U32.AND.EX P3, PT, R58, RZ, PT, P3 ;  /* 0x000000ff3a00720c */ /* 0x000fe40003f66130 */
[----:B------:R-:W-:Y:S02]  /*0390*/  CS2R R22, SRZ ;  /* 0x0000000000167805 */ /* 0x000fe4000001ff00 */
[----:B------:R-:W-:-:S02]  /*03a0*/  @P2 LEA R2, P0, R5, R48, 0x4 ;  /* 0x0000003005022211 */ /* 0x000fc400078020ff */
[----:B------:R-:W-:Y:S02]  /*03b0*/  CS2R R20, SRZ ;  /* 0x0000000000147805 */ /* 0x000fe4000001ff00 */
[C---:B------:R-:W-:Y:S01]  /*03c0*/  @P2 LEA R4, P4, R5.reuse, R46, 0x4 ;  /* 0x0000002e05042211 */ /* 0x040fe200078820ff */
[----:B------:R-:W-:Y:S01]  /*03d0*/  ULDC.64 UR4, c[0x0][0xe68] ;  /* 0x00039a0000047ab9 */ /* 0x000fe20000000a00 */
[--C-:B------:R-:W-:Y:S02]  /*03e0*/  @P2 LEA.HI.X R3, R5, R49, R62.reuse, 0x4, P0 ;  /* 0x0000003105032211 */ /* 0x100fe400000f243e */
[----:B------:R-:W-:Y:S02]  /*03f0*/  ISETP.GE.U32.AND P0, PT, R63, 0x10000, PT ;  /* 0x000100003f00780c */ /* 0x000fe40003f06070 */
[----:B------:R-:W-:Y:S01]  /*0400*/  @P2 LEA.HI.X R5, R5, R47, R62, 0x4, P4 ;  /* 0x0000002f05052211 */ /* 0x000fe200020f243e */
[----:B------:R0:W2:Y:S01]  /*0410*/  @P2 LDG.E.128 R40, desc[UR8][R2.64] ;  /* 0x0000000802282981 */ /* 0x0000a2000c1e1d00 */
[----:B------:R-:W-:-:S02]  /*0420*/  ISETP.LT.U32.AND P4, PT, R63, R12, PT ;  /* 0x0000000c3f00720c */ /* 0x000fc40003f81070 */
[----:B------:R-:W-:Y:S01]  /*0430*/  ISETP.GE.U32.AND.EX P0, PT, R60, RZ, PT, P0 ;  /* 0x000000ff3c00720c */ /* 0x000fe20003f06100 */
[----:B------:R-:W-:Y:S01]  /*0440*/  IMAD.X R62, RZ, RZ, R62, P5 ;  /* 0x000000ffff3e7224 */ /* 0x000fe200028e063e */
[-C--:B------:R-:W-:Y:S01]  /*0450*/  ISETP.LT.AND.EX P6, PT, R58, R11.reuse, !P3, P1 ;  /* 0x0000000b3a00720c */ /* 0x080fe20005fc1310 */
[----:B------:R1:W3:Y:S01]  /*0460*/  @P2 LDG.E.128 R68, desc[UR8][R4.64] ;  /* 0x0000000804442981 */ /* 0x0002e2000c1e1d00 */
[----:B------:R-:W-:Y:S02]  /*0470*/  ISETP.LT.AND.EX P4, PT, R60, R11, !P0, P4 ;  /* 0x0000000b3c00720c */ /* 0x000fe40004781340 */
[C---:B------:R-:W-:Y:S02]  /*0480*/  ISETP.GE.U32.AND P0, PT, R61.reuse, 0x10000, PT ;  /* 0x000100003d00780c */ /* 0x040fe40003f06070 */
[----:B------:R-:W-:Y:S02]  /*0490*/  ISETP.LT.U32.AND P3, PT, R61, R12, PT ;  /* 0x0000000c3d00720c */ /* 0x000fe40003f61070 */
[----:B------:R-:W-:-:S02]  /*04a0*/  ISETP.GE.U32.AND.EX P0, PT, R62, RZ, PT, P0 ;  /* 0x000000ff3e00720c */ /* 0x000fc40003f06100 */
[----:B------:R-:W-:Y:S02]  /*04b0*/  CS2R R26, SRZ ;  /* 0x00000000001a7805 */ /* 0x000fe4000001ff00 */
[----:B------:R-:W-:Y:S01]  /*04c0*/  CS2R R24, SRZ ;  /* 0x0000000000187805 */ /* 0x000fe2000001ff00 */
[----:B------:R-:W-:Y:S01]  /*04d0*/  BSSY B1, `(.L_x_4088) ;  /* 0x0000788000017945 */ /* 0x000fe20003800000 */
[----:B------:R-:W-:Y:S02]  /*04e0*/  ISETP.LT.AND.EX P3, PT, R62, R11, !P0, P3 ;  /* 0x0000000b3e00720c */ /* 0x000fe40004761330 */
[C---:B------:R-:W-:Y:S02]  /*04f0*/  @P6 LEA R6, P1, R59.reuse, R48, 0x4 ;  /* 0x000000303b066211 */ /* 0x040fe400078220ff */
[C---:B0-----:R-:W-:Y:S02]  /*0500*/  @P6 LEA R2, P5, R59.reuse, R46, 0x4 ;  /* 0x0000002e3b026211 */ /* 0x041fe400078a20ff */
[----:B------:R-:W-:-:S02]  /*0510*/  @P6 LEA.HI.X R7, R59, R49, R58, 0x4, P1 ;  /* 0x000000313b076211 */ /* 0x000fc400008f243a */
[----:B-1----:R-:W-:Y:S02]  /*0520*/  @P4 LEA R4, P1, R63, R48, 0x4 ;  /* 0x000000303f044211 */ /* 0x002fe400078220ff */
[----:B------:R-:W-:Y:S01]  /*0530*/  @P6 LEA.HI.X R3, R59, R47, R58, 0x4, P5 ;  /* 0x0000002f3b036211 */ /* 0x000fe200028f243a */
[----:B------:R-:W5:Y:S01]  /*0540*/  @P6 LDG.E.128 R16, desc[UR8][R6.64] ;  /* 0x0000000806106981 */ /* 0x000f62000c1e1d00 */
[C-C-:B------:R-:W-:Y:S02]  /*0550*/  @P4 LEA.HI.X R5, R63.reuse, R49, R60.reuse, 0x4, P1 ;  /* 0x000000313f054211 */ /* 0x140fe400008f243c */
[----:B------:R-:W-:Y:S01]  /*0560*/  @P4 LEA R8, P0, R63, R46, 0x4 ;  /* 0x0000002e3f084211 */ /* 0x000fe200078020ff */
[----:B------:R0:W5:Y:S01]  /*0570*/  @P6 LDG.E.128 R20, desc[UR8][R2.64] ;  /* 0x0000000802146981 */ /* 0x000162000c1e1d00 */
[C---:B------:R-:W-:Y:S02]  /*0580*/  @P3 LEA R14, P1, R61.reuse, R48, 0x4 ;  /* 0x000000303d0e3211 */ /* 0x040fe400078220ff */
[----:B------:R-:W-:Y:S01]  /*0590*/  @P3 LEA R50, P5, R61, R46, 0x4 ;  /* 0x0000002e3d323211 */ /* 0x000fe200078a20ff */
[----:B------:R1:W5:Y:S01]  /*05a0*/  @P4 LDG.E.128 R24, desc[UR8][R4.64] ;  /* 0x0000000804184981 */ /* 0x000362000c1e1d00 */
[----:B------:R-:W-:-:S02]  /*05b0*/  @P4 LEA.HI.X R9, R63, R47, R60, 0x4, P0 ;  /* 0x0000002f3f094211 */ /* 0x000fc400000f243c */
[C-C-:B------:R-:W-:Y:S02]  /*05c0*/  @P3 LEA.HI.X R15, R61.reuse, R49, R62.reuse, 0x4, P1 ;  /* 0x000000313d0f3211 */ /* 0x140fe400008f243e */
[----:B------:R-:W-:Y:S01]  /*05d0*/  @P3 LEA.HI.X R51, R61, R47, R62, 0x4, P5 ;  /* 0x0000002f3d333211 */ /* 0x000fe200028f243e */
[----:B------:R4:W5:Y:S01]  /*05e0*/  @P4 LDG.E.128 R28, desc[UR8][R8.64] ;  /* 0x00000008081c4981 */ /* 0x000962000c1e1d00 */
[----:B------:R-:W-:-:S03]  /*05f0*/  P2R R64, PR, RZ, 0x40 ;  /* 0x00000040ff407803 */ /* 0x000fc60000000000 */
[----:B------:R4:W5:Y:S04]  /*0600*/  @P3 LDG.E.128 R32, desc[UR8][R14.64] ;  /* 0x000000080e203981 */ /* 0x000968000c1e1d00 */
[----:B------:R4:W5:Y:S01]  /*0610*/  @P3 LDG.E.128 R36, desc[UR8][R50.64] ;  /* 0x0000000832243981 */ /* 0x000962000c1e1d00 */
[----:B--2---:R-:W-:Y:S02]  /*0620*/  DSETP.NAN.AND P0, PT, R40, R42, PT ;  /* 0x0000002a2800722a */ /* 0x004fe40003f08000 */
[----:B---3--:R-:W-:Y:S02]  /*0630*/  DMUL R72, R70, UR4 ;  /* 0x0000000446487c28 */ /* 0x008fe40008000000 */
[----:B0-----:R-:W-:Y:S01]  /*0640*/  DMUL R2, R68, UR4 ;  /* 0x0000000444027c28 */ /* 0x001fe20008000000 */
[----:B------:R-:W-:Y:S01]  /*0650*/  ULDC.64 UR4, c[0x0][0xe60] ;  /* 0x0003980000047ab9 */ /* 0x000fe20000000a00 */
[----:B-1----:R-:W-:-:S04]  /*0660*/  DADD R4, -RZ, |R40| ;  /* 0x00000000ff047229 */ /* 0x002fc80000000528 */
[----:B------:R-:W-:Y:S02]  /*0670*/  DFMA R72, R68, UR4, -R72 ;  /* 0x0000000444487c2b */ /* 0x000fe40008000848 */
[----:B------:R-:W-:Y:S02]  /*0680*/  DFMA R70, R70, UR4, R2 ;  /* 0x0000000446467c2b */ /* 0x000fe40008000002 */
[----:B----4-:R-:W-:Y:S09]  /*0690*/  @P0 BRA `(.L_x_4089) ;  /* 0x0000006800740947 */ /* 0x010ff20003800000 */
[--C-:B------:R-:W-:Y:S01]  /*06a0*/  DADD R14, -RZ, |R42|.reuse ;  /* 0x00000000ff0e7229 */ /* 0x100fe2000000052a */
[----:B------:R-:W-:Y:S01]  /*06b0*/  UMOV UR4, 0x85ebc8a0 ;  /* 0x85ebc8a000047882 */ /* 0x000fe20000000000 */
[----:B------:R-:W-:Y:S01]  /*06c0*/  DSETP.GEU.AND P1, PT, |R40|, |R42|, PT ;  /* 0x4000002a2800722a */ /* 0x000fe20003f2e200 */
[----:B------:R-:W-:-:S07]  /*06d0*/  UMOV UR5, 0x7fd1ccf3 ;  /* 0x7fd1ccf300057882 */ /* 0x000fce0000000000 */
[----:B------:R-:W-:Y:S02]  /*06e0*/  FSEL R76, R4, R14, !P1 ;  /* 0x0000000e044c7208 */ /* 0x000fe40004800000 */
[----:B------:R-:W-:Y:S02]  /*06f0*/  FSEL R77, R5, R15, !P1 ;  /* 0x0000000f054d7208 */ /* 0x000fe40004800000 */
[----:B------:R-:W-:Y:S02]  /*0700*/  FSEL R78, R14, R4, !P1 ;  /* 0x000000040e4e7208 */ /* 0x000fe40004800000 */
[----:B------:R-:W-:Y:S02]  /*0710*/  FSEL R79, R15, R5, !P1 ;  /* 0x000000050f4f7208 */ /* 0x000fe40004800000 */
[----:B------:R-:W-:-:S14]  /*0720*/  DSETP.GT.AND P0, PT, R76, UR4, PT ;  /* 0x000000044c007e2a */ /* 0x000fdc000bf04000 */
[----:B------:R-:W-:Y:S05]  /*0730*/  @P0 BRA `(.L_x_4090) ;  /* 0x0000005400c40947 */ /* 0x000fea0003800000 */
[----:B------:R-:W-:-:S14]  /*0740*/  DSETP.NEU.AND P0, PT, R78, 1, PT ;  /* 0x3ff000004e00742a */ /* 0x000fdc0003f0d000 */
[----:B------:R-:W-:Y:S05]  /*0750*/  @!P0 BRA `(.L_x_4091) ;  /* 0x0000004000e08947 */ /* 0x000fea0003800000 */
[----:B------:R-:W-:Y:S01]  /*0760*/  UMOV UR4, 0x4ad4b81f ;  /* 0x4ad4b81f00047882 */ /* 0x000fe20000000000 */
[----:B------:R-:W-:Y:S02]  /*0770*/  UMOV UR5, 0x358dee7a ;  /* 0x358dee7a00057882 */ /* 0x000fe40000000000 */
[----:B------:R-:W-:-:S06]  /*0780*/  DSETP.GEU.AND P0, PT, R76, UR4, PT ;  /* 0x000000044c007e2a */ /* 0x000fcc000bf0e000 */
[----:B------:R-:W-:Y:S01]  /*0790*/  DSETP.LT.OR P0, PT, R78, UR4, !P0 ;  /* 0x000000044e007e2a */ /* 0x000fe2000c701400 */
[----:B------:R-:W-:Y:S01]  /*07a0*/  UMOV UR4, 0xc57e649a ;  /* 0xc57e649a00047882 */ /* 0x000fe20000000000 */
[----:B------:R-:W-:-:S04]  /*07b0*/  UMOV UR5, 0x4a511b0e ;  /* 0x4a511b0e00057882 */ /* 0x000fc80000000000 */
[----:B------:R-:W-:-:S06]  /*07c0*/  DSETP.GT.OR P0, PT, R78, UR4, P0 ;  /* 0x000000044e007e2a */ /* 0x000fcc0008704400 */
[----:B------:R-:W-:-:S14]  /*07d0*/  DSETP.GT.OR P0, PT, R76, UR4, P0 ;  /* 0x000000044c007e2a */ /* 0x000fdc0008704400 */
[----:B------:R-:W-:Y:S05]  /*07e0*/  @P0 BRA `(.L_x_4092) ;  /* 0x00000034000c0947 */ /* 0x000fea0003800000 */
[----:B------:R-:W-:-:S14]  /*07f0*/  DSETP.GE.AND P0, PT, R78, 1, PT ;  /* 0x3ff000004e00742a */ /* 0x000fdc0003f06000 */
[----:B------:R-:W-:Y:S05]  /*0800*/  @!P0 BRA `(.L_x_4093) ;  /* 0x0000001000008947 */ /* 0x000fea0003800000 */
[C---:B------:R-:W-:Y:S01]  /*0810*/  DADD R2, R78.reuse, -1 ;  /* 0xbff000004e027429 */ /* 0x040fe20000000000 */
[----:B------:R-:W-:Y:S01]  /*0820*/  BSSY B2, `(.L_x_4094) ;  /* 0x000008b000027945 */ /* 0x000fe20003800000 */
[----:B------:R-:W-:-:S08]  /*0830*/  DADD R4, R78, 1 ;  /* 0x3ff000004e047429 */ /* 0x000fd00000000000 */
[----:B------:R-:W-:-:S08]  /*0840*/  DMUL R2, R2, R4 ;  /* 0x0000000402027228 */ /* 0x000fd00000000000 */
[----:B------:R-:W-:-:S10]  /*0850*/  DFMA R74, R76, R76, R2 ;  /* 0x0000004c4c4a722b */ /* 0x000fd40000000002 */
[C---:B------:R-:W-:Y:S02]  /*0860*/  FSETP.GEU.FTZ.AND P5, PT, R75.reuse, 1.7916666269302368164, PT ;  /* 0x3fe555554b00780b */ /* 0x040fe40003fbe000 */
[----:B------:R-:W-:-:S13]  /*0870*/  FSETP.GT.FTZ.AND P0, PT, R75, -1.6999999284744262695, PT ;  /* 0xbfd999994b00780b */ /* 0x000fda0003f14000 */
[----:B------:R-:W-:Y:S05]  /*0880*/  @P0 BRA !P5, `(.L_x_4095) ;  /* 0x0000000400440947 */ /* 0x000fea0006800000 */
[----:B------:R-:W-:Y:S01]  /*0890*/  DADD R2, R74, 1 ;  /* 0x3ff000004a027429 */ /* 0x000fe20000000000 */
[----:B------:R-:W-:-:S09]  /*08a0*/  IMAD.MOV.U32 R13, RZ, RZ, -0x3ff ;  /* 0xfffffc01ff0d7424 */ /* 0x000fd200078e00ff */
[----:B------:R-:W-:Y:S01]  /*08b0*/  ISETP.GT.AND P0, PT, R3, 0xfffff, PT ;  /* 0x000fffff0300780c */ /* 0x000fe20003f04270 */
[----:B------:R-:W-:Y:S02]  /*08c0*/  IMAD.MOV.U32 R4, RZ, RZ, R2 ;  /* 0x000000ffff047224 */ /* 0x000fe400078e0002 */
[--C-:B------:R-:W-:Y:S02]  /*08d0*/  IMAD.MOV.U32 R5, RZ, RZ, R3.reuse ;  /* 0x000000ffff057224 */ /* 0x100fe400078e0003 */
[----:B------:R-:W-:-:S08]  /*08e0*/  IMAD.MOV.U32 R0, RZ, RZ, R3 ;  /* 0x000000ffff007224 */ /* 0x000fd000078e0003 */
[----:B------:R-:W-:Y:S01]  /*08f0*/  @!P0 DMUL R4, R4, 1.80143985094819840000e+16 ;  /* 0x4350000004048828 */ /* 0x000fe20000000000 */
[----:B------:R-:W-:-:S09]  /*0900*/  @!P0 IMAD.MOV.U32 R13, RZ, RZ, -0x435 ;  /* 0xfffffbcbff0d8424 */ /* 0x000fd200078e00ff */
[----:B------:R-:W-:Y:S02]  /*0910*/  @!P0 IMAD.MOV.U32 R0, RZ, RZ, R5 ;  /* 0x000000ffff008224 */ /* 0x000fe400078e0005 */
[----:B------:R-:W-:Y:S02]  /*0920*/  @!P0 IMAD.MOV.U32 R2, RZ, RZ, R4 ;  /* 0x000000ffff028224 */ /* 0x000fe400078e0004 */
[----:B------:R-:W-:-:S05]  /*0930*/  VIADD R3, R0, 0xffffffff ;  /* 0xffffffff00037836 */ /* 0x000fca0000000000 */
[----:B------:R-:W-:-:S13]  /*0940*/  ISETP.GE.U32.AND P5, PT, R3, 0x7fefffff, PT ;  /* 0x7fefffff0300780c */ /* 0x000fda0003fa6070 */
[----:B------:R-:W-:Y:S01]  /*0950*/  @P5 IMAD.MOV.U32 R6, RZ, RZ, 0x0 ;  /* 0x00000000ff065424 */ /* 0x000fe200078e00ff */
[----:B------:R-:W-:Y:S01]  /*0960*/  @P5 FSETP.NEU.FTZ.AND P6, PT, R5, RZ, PT ;  /* 0x000000ff0500520b */ /* 0x000fe20003fdd000 */
[----:B------:R-:W-:-:S06]  /*0970*/  @P5 IMAD.MOV.U32 R7, RZ, RZ, 0x7ff00000 ;  /* 0x7ff00000ff075424 */ /* 0x000fcc00078e00ff */
[----:B------:R-:W-:-:S10]  /*0980*/  @P5 DFMA R6, R4, R6, +INF ;  /* 0x7ff000000406542b */ /* 0x000fd40000000006 */
[----:B------:R-:W-:Y:S02]  /*0990*/  @P5 FSEL R74, R6, RZ, P6 ;  /* 0x000000ff064a5208 */ /* 0x000fe40003000000 */
[----:B------:R-:W-:Y:S01]  /*09a0*/  @P5 FSEL R75, R7, -QNAN , P6 ;  /* 0xfff00000074b5808 */ /* 0x000fe20003000000 */
[----:B------:R-:W-:Y:S06]  /*09b0*/  @P5 BRA `(.L_x_4096) ;  /* 0x0000000400c45947 */ /* 0x000fec0003800000 */
[C---:B------:R-:W-:Y:S01]  /*09c0*/  LOP3.LUT R3, R0.reuse, 0x800fffff, RZ, 0xc0, !PT ;  /* 0x800fffff00037812 */ /* 0x040fe200078ec0ff */
[----:B------:R-:W-:Y:S01]  /*09d0*/  IMAD.MOV.U32 R6, RZ, RZ, RZ ;  /* 0x000000ffff067224 */ /* 0x000fe200078e00ff */
[----:B------:R-:W-:Y:S01]  /*09e0*/  UMOV UR4, 0x3ae80f1e ;  /* 0x3ae80f1e00047882 */ /* 0x000fe20000000000 */
[----:B------:R-:W-:Y:S01]  /*09f0*/  IMAD.MOV.U32 R50, RZ, RZ, -0x748574fc ;  /* 0x8b7a8b04ff327424 */ /* 0x000fe200078e00ff */
[----:B------:R-:W-:Y:S01]  /*0a00*/  LOP3.LUT R3, R3, 0x3ff00000, RZ, 0xfc, !PT ;  /* 0x3ff0000003037812 */ /* 0x000fe200078efcff */
[----:B------:R-:W-:Y:S01]  /*0a10*/  IMAD.MOV.U32 R51, RZ, RZ, 0x3ed0ee25 ;  /* 0x3ed0ee25ff337424 */ /* 0x000fe200078e00ff */
[----:B------:R-:W-:Y:S01]  /*0a20*/  UMOV UR5, 0x3eb1380b ;  /* 0x3eb1380b00057882 */ /* 0x000fe20000000000 */
[----:B------:R-:W-:Y:S01]  /*0a30*/  LEA.HI R0, R0, R13, RZ, 0xc ;  /* 0x0000000d00007211 */ /* 0x000fe200078f60ff */
[----:B------:R-:W-:Y:S01]  /*0a40*/  IMAD.MOV.U32 R55, RZ, RZ, 0x43300000 ;  /* 0x43300000ff377424 */ /* 0x000fe200078e00ff */
[----:B------:R-:W-:Y:S01]  /*0a50*/  ISETP.GE.AND P0, PT, R3, 0x3ff6a09f, PT ;  /* 0x3ff6a09f0300780c */ /* 0x000fe20003f06270 */
[----:B------:R-:W-:Y:S01]  /*0a60*/  UMOV UR6, 0x80000000 ;  /* 0x8000000000067882 */ /* 0x000fe20000000000 */
[----:B------:R-:W-:-:S11]  /*0a70*/  UMOV UR7, 0x43300000 ;  /* 0x4330000000077882 */ /* 0x000fd60000000000 */
[----:B------:R-:W-:Y:S02]  /*0a80*/  @P0 VIADD R5, R3, 0xfff00000 ;  /* 0xfff0000003050836 */ /* 0x000fe40000000000 */
[----:B------:R-:W-:Y:S02]  /*0a90*/  @P0 VIADD R0, R0, 0x1 ;  /* 0x0000000100000836 */ /* 0x000fe40000000000 */
[----:B------:R-:W-:-:S03]  /*0aa0*/  @P0 IMAD.MOV.U32 R3, RZ, RZ, R5 ;  /* 0x000000ffff030224 */ /* 0x000fc600078e0005 */
[----:B------:R-:W-:-:S03]  /*0ab0*/  LOP3.LUT R54, R0, 0x80000000, RZ, 0x3c, !PT ;  /* 0x8000000000367812 */ /* 0x000fc600078e3cff */
[C---:B------:R-:W-:Y:S02]  /*0ac0*/  DADD R4, R2.reuse, 1 ;  /* 0x3ff0000002047429 */ /* 0x040fe40000000000 */
[----:B------:R-:W-:Y:S02]  /*0ad0*/  DADD R2, R2, -1 ;  /* 0xbff0000002027429 */ /* 0x000fe40000000000 */
[----:B------:R-:W-:Y:S01]  /*0ae0*/  DADD R54, R54, -UR6 ;  /* 0x8000000636367e29 */ /* 0x000fe20008000000 */
[----:B------:R-:W-:Y:S01]  /*0af0*/  UMOV UR6, 0xfefa39ef ;  /* 0xfefa39ef00067882 */ /* 0x000fe20000000000 */
[----:B------:R-:W0:Y:S01]  /*0b00*/  MUFU.RCP64H R7, R5 ;  /* 0x0000000500077308 */ /* 0x000e220000001800 */
[----:B------:R-:W-:Y:S01]  /*0b10*/  UMOV UR7, 0x3fe62e42 ;  /* 0x3fe62e4200077882 */ /* 0x000fe20000000000 */
[----:B0-----:R-:W-:-:S08]  /*0b20*/  DFMA R8, -R4, R6, 1 ;  /* 0x3ff000000408742b */ /* 0x001fd00000000106 */
[----:B------:R-:W-:-:S08]  /*0b30*/  DFMA R8, R8, R8, R8 ;  /* 0x000000080808722b */ /* 0x000fd00000000008 */
[----:B------:R-:W-:-:S08]  /*0b40*/  DFMA R8, R6, R8, R6 ;  /* 0x000000080608722b */ /* 0x000fd00000000006 */
[----:B------:R-:W-:-:S08]  /*0b50*/  DMUL R6, R8, R2 ;  /* 0x0000000208067228 */ /* 0x000fd00000000000 */
[----:B------:R-:W-:-:S08]  /*0b60*/  DFMA R6, R8, R2, R6 ;  /* 0x000000020806722b */ /* 0x000fd00000000006 */
[----:B------:R-:W-:Y:S02]  /*0b70*/  DMUL R14, R6, R6 ;  /* 0x00000006060e7228 */ /* 0x000fe40000000000 */
[----:B------:R-:W-:-:S06]  /*0b80*/  DFMA R74, R54, UR6, R6 ;  /* 0x00000006364a7c2b */ /* 0x000fcc0008000006 */
[----:B------:R-:W-:Y:S01]  /*0b90*/  DFMA R4, R14, UR4, R50 ;  /* 0x000000040e047c2b */ /* 0x000fe20008000032 */
[----:B------:R-:W-:Y:S01]  /*0ba0*/  UMOV UR4, 0x9f02676f ;  /* 0x9f02676f00047882 */ /* 0x000fe20000000000 */
[----:B------:R-:W-:Y:S01]  /*0bb0*/  UMOV UR5, 0x3ef3b266 ;  /* 0x3ef3b26600057882 */ /* 0x000fe20000000000 */
[----:B------:R-:W-:-:S05]  /*0bc0*/  DADD R50, R2, -R6 ;  /* 0x0000000002327229 */ /* 0x000fca0000000806 */
[----:B------:R-:W-:Y:S01]  /*0bd0*/  DFMA R4, R14, R4, UR4 ;  /* 0x000000040e047e2b */ /* 0x000fe20008000004 */
[----:B------:R-:W-:Y:S01]  /*0be0*/  UMOV UR4, 0xa9ab0956 ;  /* 0xa9ab095600047882 */ /* 0x000fe20000000000 */
[----:B------:R-:W-:Y:S01]  /*0bf0*/  UMOV UR5, 0x3f1745cb ;  /* 0x3f1745cb00057882 */ /* 0x000fe20000000000 */
[----:B------:R-:W-:-:S05]  /*0c00*/  DADD R50, R50, R50 ;  /* 0x0000000032327229 */ /* 0x000fca0000000032 */
[----:B------:R-:W-:Y:S01]  /*0c10*/  DFMA R4, R14, R4, UR4 ;  /* 0x000000040e047e2b */ /* 0x000fe20008000004 */
[----:B------:R-:W-:Y:S01]  /*0c20*/  UMOV UR4, 0x2d1b5154 ;  /* 0x2d1b515400047882 */ /* 0x000fe20000000000 */
[----:B------:R-:W-:Y:S01]  /*0c30*/  UMOV UR5, 0x3f3c71c7 ;  /* 0x3f3c71c700057882 */ /* 0x000fe20000000000 */
[----:B------:R-:W-:Y:S02]  /*0c40*/  DFMA R50, R2, -R6, R50 ;  /* 0x800000060232722b */ /* 0x000fe40000000032 */
[----:B------:R-:W-:-:S03]  /*0c50*/  DFMA R2, -R54, UR6, R74 ;  /* 0x0000000636027c2b */ /* 0x000fc6000800014a */
[----:B------:R-:W-:Y:S01]  /*0c60*/  DFMA R4, R14, R4, UR4 ;  /* 0x000000040e047e2b */ /* 0x000fe20008000004 */
[----:B------:R-:W-:Y:S01]  /*0c70*/  UMOV UR4, 0x923be72d ;  /* 0x923be72d00047882 */ /* 0x000fe20000000000 */
[----:B------:R-:W-:Y:S01]  /*0c80*/  UMOV UR5, 0x3f624924 ;  /* 0x3f62492400057882 */ /* 0x000fe20000000000 */
[----:B------:R-:W-:Y:S02]  /*0c90*/  DMUL R50, R8, R50 ;  /* 0x0000003208327228 */ /* 0x000fe40000000000 */
[----:B------:R-:W-:-:S03]  /*0ca0*/  DADD R2, -R6, R2 ;  /* 0x0000000006027229 */ /* 0x000fc60000000102 */
[----:B------:R-:W-:Y:S01]  /*0cb0*/  DFMA R4, R14, R4, UR4 ;  /* 0x000000040e047e2b */ /* 0x000fe20008000004 */
[----:B------:R-:W-:Y:S01]  /*0cc0*/  UMOV UR4, 0x9999a3c4 ;  /* 0x9999a3c400047882 */ /* 0x000fe20000000000 */
[----:B------:R-:W-:-:S06]  /*0cd0*/  UMOV UR5, 0x3f899999 ;  /* 0x3f89999900057882 */ /* 0x000fcc0000000000 */
[----:B------:R-:W-:Y:S01]  /*0ce0*/  DFMA R4, R14, R4, UR4 ;  /* 0x000000040e047e2b */ /* 0x000fe20008000004 */
[----:B------:R-:W-:Y:S01]  /*0cf0*/  UMOV UR4, 0x55555554 ;  /* 0x5555555400047882 */ /* 0x000fe20000000000 */
[----:B------:R-:W-:-:S06]  /*0d00*/  UMOV UR5, 0x3fb55555 ;  /* 0x3fb5555500057882 */ /* 0x000fcc0000000000 */
[----:B------:R-:W-:Y:S01]  /*0d10*/  DFMA R4, R14, R4, UR4 ;  /* 0x000000040e047e2b */ /* 0x000fe20008000004 */
[----:B------:R-:W-:Y:S01]  /*0d20*/  UMOV UR4, 0x3b39803f ;  /* 0x3b39803f00047882 */ /* 0x000fe20000000000 */
[----:B------:R-:W-:-:S06]  /*0d30*/  UMOV UR5, 0x3c7abc9e ;  /* 0x3c7abc9e00057882 */ /* 0x000fcc0000000000 */
[----:B------:R-:W-:-:S08]  /*0d40*/  DMUL R4, R14, R4 ;  /* 0x000000040e047228 */ /* 0x000fd00000000000 */
[----:B------:R-:W-:-:S08]  /*0d50*/  DFMA R4, R6, R4, R50 ;  /* 0x000000040604722b */ /* 0x000fd00000000032 */
[----:B------:R-:W-:-:S08]  /*0d60*/  DADD R2, R4, -R2 ;  /* 0x0000000004027229 */ /* 0x000fd00000000802 */
[----:B------:R-:W-:-:S08]  /*0d70*/  DFMA R2, R54, UR4, R2 ;  /* 0x0000000436027c2b */ /* 0x000fd00008000002 */
[----:B------:R-:W-:Y:S01]  /*0d80*/  DADD R74, R74, R2 ;  /* 0x000000004a4a7229 */ /* 0x000fe20000000002 */
[----:B------:R-:W-:Y:S10]  /*0d90*/  BRA `(.L_x_4096) ;  /* 0x0000000000cc7947 */ /* 0x000ff40003800000 */
.L_x_4095:
[----:B------:R-:W-:Y:S01]  /*0da0*/  DADD R6, R74, 2 ;  /* 0x400000004a067429 */ /* 0x000fe20000000000 */
[----:B------:R-:W-:Y:S01]  /*0db0*/  IMAD.MOV.U32 R2, RZ, RZ, 0x1 ;  /* 0x00000001ff027424 */ /* 0x000fe200078e00ff */
[----:B------:R-:W-:Y:S01]  /*0dc0*/  FSETP.GEU.AND P5, PT, |R75|, 6.5827683646048100446e-37, PT ;  /* 0x036000004b00780b */ /* 0x000fe20003fae200 */
[----:B------:R-:W-:Y:S03]  /*0dd0*/  BSSY B3, `(.L_x_4097) ;  /* 0x0000012000037945 */ /* 0x000fe60003800000 */
[----:B------:R-:W0:Y:S02]  /*0de0*/  MUFU.RCP64H R3, R7 ;  /* 0x0000000700037308 */ /* 0x000e240000001800 */
[----:B0-----:R-:W-:-:S08]  /*0df0*/  DFMA R4, -R6, R2, 1 ;  /* 0x3ff000000604742b */ /* 0x001fd00000000102 */
[----:B------:R-:W-:-:S08]  /*0e00*/  DFMA R4, R4, R4, R4 ;  /* 0x000000040404722b */ /* 0x000fd00000000004 */
[----:B------:R-:W-:-:S08]  /*0e10*/  DFMA R4, R2, R4, R2 ;  /* 0x000000040204722b */ /* 0x000fd00000000002 */
[----:B------:R-:W-:-:S08]  /*0e20*/  DFMA R2, -R6, R4, 1 ;  /* 0x3ff000000602742b */ /* 0x000fd00000000104 */
[----:B------:R-:W-:-:S08]  /*0e30*/  DFMA R2, R4, R2, R4 ;  /* 0x000000020402722b */ /* 0x000fd00000000004 */
[----:B------:R-:W-:-:S08]  /*0e40*/  DMUL R14, R74, R2 ;  /* 0x000000024a0e7228 */ /* 0x000fd00000000000 */
[----:B------:R-:W-:-:S08]  /*0e50*/  DFMA R4, -R6, R14, R74 ;  /* 0x0000000e0604722b */ /* 0x000fd0000000014a */
[----:B------:R-:W-:-:S10]  /*0e60*/  DFMA R14, R2, R4, R14 ;  /* 0x00000004020e722b */ /* 0x000fd4000000000e */
[----:B------:R-:W-:-:S05]  /*0e70*/  FFMA R0, RZ, R7, R15 ;  /* 0x00000007ff007223 */ /* 0x000fca000000000f */
[----:B------:R-:W-:-:S13]  /*0e80*/  FSETP.GT.AND P0, PT, |R0|, 1.469367938527859385e-39, PT ;  /* 0x001000000000780b */ /* 0x000fda0003f04200 */
[----:B------:R-:W-:Y:S05]  /*0e90*/  @P0 BRA P5, `(.L_x_4098) ;  /* 0x0000000000140947 */ /* 0x000fea0002800000 */
[----:B------:R-:W-:Y:S01]  /*0ea0*/  IMAD.MOV.U32 R5, RZ, RZ, R7 ;  /* 0x000000ffff057224 */ /* 0x000fe200078e0007 */
[----:B------:R-:W-:Y:S01]  /*0eb0*/  MOV R0, 0xef0 ;  /* 0x00000ef000007802 */ /* 0x000fe20000000f00 */
[----:B------:R-:W-:Y:S02]  /*0ec0*/  IMAD.MOV.U32 R2, RZ, RZ, R74 ;  /* 0x000000ffff027224 */ /* 0x000fe400078e004a */
[----:B------:R-:W-:-:S07]  /*0ed0*/  IMAD.MOV.U32 R3, RZ, RZ, R75 ;  /* 0x000000ffff037224 */ /* 0x000fce00078e004b */
[----:B-----5:R-:W-:Y:S05]  /*0ee0*/  CALL.REL.NOINC `($__internal_1_$__cuda_sm20_div_rn_f64_full) ;  /* 0x000004c400787944 */ /* 0x020fea0003c00000 */
.L_x_4098:
[----:B------:R-:W-:Y:S05]  /*0ef0*/  BSYNC B3 ;  /* 0x0000000000037941 */ /* 0x000fea0003800000 */
.L_x_4097:
[----:B------:R-:W-:Y:S01]  /*0f00*/  DMUL R14, R74, R14 ;  /* 0x0000000e4a0e7228 */ /* 0x000fe20000000000 */
[----:B------:R-:W-:Y:S01]  /*0f10*/  IMAD.MOV.U32 R6, RZ, RZ, -0x314d23bc ;  /* 0xceb2dc44ff067424 */ /* 0x000fe200078e00ff */
[----:B------:R-:W-:Y:S01]  /*0f20*/  UMOV UR4, 0x2fbe14b5 ;  /* 0x2fbe14b500047882 */ /* 0x000fe20000000000 */
[----:B------:R-:W-:Y:S01]  /*0f30*/  IMAD.MOV.U32 R7, RZ, RZ, 0x3ed087ff ;  /* 0x3ed087ffff077424 */ /* 0x000fe200078e00ff */
[----:B------:R-:W-:-:S04]  /*0f40*/  UMOV UR5, 0x3eb372fb ;  /* 0x3eb372fb00057882 */ /* 0x000fc80000000000 */
[----:B------:R-:W-:-:S08]  /*0f50*/  DADD R2, R74, -R14 ;  /* 0x000000004a027229 */ /* 0x000fd0000000080e */
[----:B------:R-:W-:-:S08]  /*0f60*/  DMUL R4, R2, R2 ;  /* 0x0000000202047228 */ /* 0x000fd00000000000 */
[----:B------:R-:W-:Y:S01]  /*0f70*/  DFMA R6, R4, UR4, R6 ;  /* 0x0000000404067c2b */ /* 0x000fe20008000006 */
        /* <DEDUP_REMOVED lines=17> */
[----:B------:R-:W-:-:S08]  /*1090*/  DFMA R6, R4, R6, UR4 ;  /* 0x0000000404067e2b */ /* 0x000fd00008000006 */
[----:B------:R-:W-:-:S08]  /*10a0*/  DMUL R6, R4, R6 ;  /* 0x0000000604067228 */ /* 0x000fd00000000000 */
[----:B------:R-:W-:-:S08]  /*10b0*/  DFMA R6, R2, R6, -R14 ;  /* 0x000000060206722b */ /* 0x000fd0000000080e */
[----:B------:R-:W-:-:S11]  /*10c0*/  DADD R74, R74, R6 ;  /* 0x000000004a4a7229 */ /* 0x000fd60000000006 */
.L_x_4096:
[----:B------:R-:W-:Y:S05]  /*10d0*/  BSYNC B2 ;  /* 0x0000000000027941 */ /* 0x000fea0003800000 */
.L_x_4094:
[----:B------:R-:W0:Y:S01]  /*10e0*/  MUFU.RCP64H R3, R79 ;  /* 0x0000004f00037308 */ /* 0x000e220000001800 */
[----:B------:R-:W-:Y:S01]  /*10f0*/  IMAD.MOV.U32 R2, RZ, RZ, 0x1 ;  /* 0x00000001ff027424 */ /* 0x000fe200078e00ff */
[----:B------:R-:W-:Y:S01]  /*1100*/  FSETP.GEU.AND P5, PT, |R77|, 6.5827683646048100446e-37, PT ;  /* 0x036000004d00780b */ /* 0x000fe20003fae200 */
[----:B------:R-:W-:Y:S04]  /*1110*/  BSSY B2, `(.L_x_4099) ;  /* 0x0000012000027945 */ /* 0x000fe80003800000 */
        /* <DEDUP_REMOVED lines=14> */
[----:B------:R-:W-:Y:S02]  /*1200*/  IMAD.MOV.U32 R6, RZ, RZ, R78 ;  /* 0x000000ffff067224 */ /* 0x000fe400078e004e */
[----:B------:R-:W-:-:S07]  /*1210*/  IMAD.MOV.U32 R5, RZ, RZ, R79 ;  /* 0x000000ffff057224 */ /* 0x000fce00078e004f */
[----:B-----5:R-:W-:Y:S05]  /*1220*/  CALL.REL.NOINC `($__internal_1_$__cuda_sm20_div_rn_f64_full) ;  /* 0x000004c000a87944 */ /* 0x020fea0003c00000 */
.L_x_4100:
[----:B------:R-:W-:Y:S05]  /*1230*/  BSYNC B2 ;  /* 0x0000000000027941 */ /* 0x000fea0003800000 */
.L_x_4099:
[----:B------:R-:W-:Y:S01]  /*1240*/  DSETP.NEU.AND P0, PT, R78, RZ, PT ;  /* 0x000000ff4e00722a */ /* 0x000fe20003f0d000 */
[----:B------:R-:W-:-:S13]  /*1250*/  BSSY B0, `(.L_x_4101) ;  /* 0x0000054000007945 */ /* 0x000fda0003800000 */
[----:B------:R-:W-:Y:S05]  /*1260*/  @!P0 BRA `(.L_x_4102) ;  /* 0x00000004003c8947 */ /* 0x000fea0003800000 */
[----:B------:R-:W-:Y:S01]  /*1270*/  DMUL R2, R14, R14 ;  /* 0x0000000e0e027228 */ /* 0x000fe20000000000 */
[----:B------:R-:W-:Y:S01]  /*1280*/  IMAD.MOV.U32 R4, RZ, RZ, -0x2449a4b7 ;  /* 0xdbb65b49ff047424 */ /* 0x000fe200078e00ff */
[----:B------:R-:W-:Y:S01]  /*1290*/  UMOV UR4, 0x2a25ff7e ;  /* 0x2a25ff7e00047882 */ /* 0x000fe20000000000 */
[----:B------:R-:W-:Y:S01]  /*12a0*/  IMAD.MOV.U32 R5, RZ, RZ, 0x3f2d3b63 ;  /* 0x3f2d3b63ff057424 */ /* 0x000fe200078e00ff */
[----:B------:R-:W-:Y:S01]  /*12b0*/  UMOV UR5, 0x3ef53e1d ;  /* 0x3ef53e1d00057882 */ /* 0x000fe20000000000 */
[----:B------:R-:W-:Y:S01]  /*12c0*/  ISETP.GE.AND P5, PT, R41, RZ, PT ;  /* 0x000000ff2900720c */ /* 0x000fe20003fa6270 */
[----:B------:R-:W-:-:S03]  /*12d0*/  DSETP.NEU.AND P0, PT, |R40|, |R42|, PT ;  /* 0x4000002a2800722a */ /* 0x000fc60003f0d200 */
[----:B------:R-:W-:Y:S01]  /*12e0*/  DFMA R4, R2, -UR4, R4 ;  /* 0x8000000402047c2b */ /* 0x000fe20008000004 */
[----:B------:R-:W-:Y:S01]  /*12f0*/  UMOV UR4, 0x8dde082e ;  /* 0x8dde082e00047882 */ /* 0x000fe20000000000 */
[----:B------:R-:W-:-:S06]  /*1300*/  UMOV UR5, 0x3f531278 ;  /* 0x3f53127800057882 */ /* 0x000fcc0000000000 */
[----:B------:R-:W-:Y:S01]  /*1310*/  DFMA R4, R2, R4, -UR4 ;  /* 0x8000000402047e2b */ /* 0x000fe20008000004 */
[----:B------:R-:W-:Y:S01]  /*1320*/  UMOV UR4, 0xc8249315 ;  /* 0xc824931500047882 */ /* 0x000fe20000000000 */
[----:B------:R-:W-:-:S06]  /*1330*/  UMOV UR5, 0x3f6f9690 ;  /* 0x3f6f969000057882 */ /* 0x000fcc0000000000 */
[----:B------:R-:W-:Y:S01]  /*1340*/  DFMA R4, R2, R4, UR4 ;  /* 0x0000000402047e2b */ /* 0x000fe20008000004 */
        /* <DEDUP_REMOVED lines=47> */
[----:B------:R-:W-:-:S08]  /*1640*/  DMUL R4, R2, R4 ;  /* 0x0000000402047228 */ /* 0x000fd00000000000 */
[----:B------:R-:W-:-:S08]  /*1650*/  DFMA R4, R4, R14, R14 ;  /* 0x0000000e0404722b */ /* 0x000fd0000000000e */
[----:B------:R-:W-:Y:S02]  /*1660*/  DADD R2, -RZ, -R4 ;  /* 0x00000000ff027229 */ /* 0x000fe40000000904 */
[----:B------:R-:W-:Y:S01]  /*1670*/  DADD R6, -R4, UR4 ;  /* 0x0000000404067e29 */ /* 0x000fe20008000100 */
[----:B------:R-:W-:-:S07]  /*1680*/  UMOV UR5, 0x3ff921fb ;  /* 0x3ff921fb00057882 */ /* 0x000fce0000000000 */
[----:B------:R-:W-:Y:S02]  /*1690*/  FSEL R2, R4, R2, !P5 ;  /* 0x0000000204027208 */ /* 0x000fe40006800000 */
[----:B------:R-:W-:Y:S02]  /*16a0*/  FSEL R3, R5, R3, !P5 ;  /* 0x0000000305037208 */ /* 0x000fe40006800000 */
[----:B------:R-:W-:Y:S02]  /*16b0*/  FSEL R9, R6, R4, !P5 ;  /* 0x0000000406097208 */ /* 0x000fe40006800000 */
[----:B------:R-:W-:Y:S02]  /*16c0*/  FSEL R5, R7, R5, !P5 ;  /* 0x0000000507057208 */ /* 0x000fe40006800000 */
[----:B------:R-:W-:-:S10]  /*16d0*/  DADD R2, R2, UR4 ;  /* 0x0000000402027e29 */ /* 0x000fd40008000000 */
[----:B------:R-:W-:Y:S02]  /*16e0*/  FSEL R2, R2, R9, !P1 ;  /* 0x0000000902027208 */ /* 0x000fe40004800000 */
[----:B------:R-:W-:Y:S01]  /*16f0*/  FSEL R3, R3, R5, !P1 ;  /* 0x0000000503037208 */ /* 0x000fe20004800000 */
[----:B------:R-:W-:Y:S06]  /*1700*/  @P0 BRA `(.L_x_4103) ;  /* 0x0000000000200947 */ /* 0x000fec0003800000 */
[----:B------:R-:W-:Y:S02]  /*1710*/  IMAD.MOV.U32 R2, RZ, RZ, 0x7f3321d2 ;  /* 0x7f3321d2ff027424 */ /* 0x000fe400078e00ff */
[----:B------:R-:W-:-:S03]  /*1720*/  IMAD.MOV.U32 R0, RZ, RZ, 0x4002d97c ;  /* 0x4002d97cff007424 */ /* 0x000fc600078e00ff */
[----:B------:R-:W-:Y:S02]  /*1730*/  FSEL R2, R2, 3.37028055040000000000e+12, !P5 ;  /* 0x54442d1802027808 */ /* 0x000fe40006800000 */
[----:B------:R-:W-:Y:S01]  /*1740*/  FSEL R3, R0, 1.8213495016098022461, !P5 ;  /* 0x3fe921fb00037808 */ /* 0x000fe20006800000 */
[----:B------:R-:W-:Y:S06]  /*1750*/  BRA `(.L_x_4103) ;  /* 0x00000000000c7947 */ /* 0x000fec0003800000 */
.L_x_4102:
[----:B------:R-:W-:-:S04]  /*1760*/  ISETP.GE.AND P0, PT, R41, RZ, PT ;  /* 0x000000ff2900720c */ /* 0x000fc80003f06270 */
[----:B------:R-:W-:Y:S02]  /*1770*/  FSEL R2, RZ, 3.37028055040000000000e+12, P0 ;  /* 0x54442d18ff027808 */ /* 0x000fe40000000000 */
[----:B------:R-:W-:-:S07]  /*1780*/  FSEL R3, RZ, 2.1426990032196044922, P0 ;  /* 0x400921fbff037808 */ /* 0x000fce0000000000 */
.L_x_4103:
[----:B------:R-:W-:Y:S05]  /*1790*/  BSYNC B0 ;  /* 0x0000000000007941 */ /* 0x000fea0003800000 */
.L_x_4101:
[----:B------:R-:W-:Y:S01]  /*17a0*/  DADD R40, |R40|, |R42| ;  /* 0x0000000028287229 */ /* 0x000fe2000000062a */
[----:B------:R-:W-:Y:S01]  /*17b0*/  LOP3.LUT R43, R3, 0x80000000, R43, 0xb8, !PT ;  /* 0x80000000032b7812 */ /* 0x000fe200078eb82b */
[----:B------:R-:W-:-:S06]  /*17c0*/  DMUL R74, R74, 0.5 ;  /* 0x3fe000004a4a7828 */ /* 0x000fcc0000000000 */
[----:B------:R-:W-:-:S06]  /*17d0*/  DSETP.GTU.AND P0, PT, |R40|, +INF , PT ;  /* 0x7ff000002800742a */ /* 0x000fcc0003f0c200 */
[----:B------:R-:W-:Y:S02]  /*17e0*/  FSEL R2, R40, R2, P0 ;  /* 0x0000000228027208 */ /* 0x000fe40000000000 */
[----:B------:R-:W-:Y:S01]  /*17f0*/  FSEL R3, R41, R43, P0 ;  /* 0x0000002b29037208 */ /* 0x000fe20000000000 */
[----:B------:R-:W-:Y:S06]  /*1800*/  BRA `(.L_x_4104) ;  /* 0x0000006400507947 */ /* 0x000fec0003800000 */
.L_x_4093:
[----:B------:R-:W-:Y:S01]  /*1810*/  DMUL R2, R76, R76 ;  /* 0x0000004c4c027228 */ /* 0x000fe20000000000 */
[----:B------:R-:W-:Y:S01]  /*1820*/  UMOV UR4, 0x66666666 ;  /* 0x6666666600047882 */ /* 0x000fe20000000000 */
[----:B------:R-:W-:-:S06]  /*1830*/  UMOV UR5, 0x3fe66666 ;  /* 0x3fe6666600057882 */ /* 0x000fcc0000000000 */
[----:B------:R-:W-:-:S08]  /*1840*/  DFMA R2, R78, R78, R2 ;  /* 0x0000004e4e02722b */ /* 0x000fd00000000002 */
[----:B------:R-:W-:-:S14]  /*1850*/  DSETP.GTU.AND P0, PT, R2, UR4, PT ;  /* 0x0000000402007e2a */ /* 0x000fdc000bf0c000 */
[----:B------:R-:W-:Y:S05]  /*1860*/  @P0 BRA `(.L_x_4105) ;  /* 0x0000000c00100947 */ /* 0x000fea0003800000 */
[----:B------:R-:W-:Y:S01]  /*1870*/  ISETP.GT.AND P0, PT, R3, 0xfffff, PT ;  /* 0x000fffff0300780c */ /* 0x000fe20003f04270 */
[----:B------:R-:W-:Y:S01]  /*1880*/  IMAD.MOV.U32 R0, RZ, RZ, R3 ;  /* 0x000000ffff007224 */ /* 0x000fe200078e0003 */
[----:B------:R-:W-:Y:S01]  /*1890*/  BSSY B0, `(.L_x_4106) ;  /* 0x000005a000007945 */ /* 0x000fe20003800000 */
[----:B------:R-:W-:Y:S02]  /*18a0*/  IMAD.MOV.U32 R8, RZ, RZ, R2 ;  /* 0x000000ffff087224 */ /* 0x000fe400078e0002 */
[----:B------:R-:W-:-:S08]  /*18b0*/  IMAD.MOV.U32 R13, RZ, RZ, -0x3ff ;  /* 0xfffffc01ff0d7424 */ /* 0x000fd000078e00ff */
[----:B------:R-:W-:Y:S01]  /*18c0*/  @!P0 DMUL R2, R2, 1.80143985094819840000e+16 ;  /* 0x4350000002028828 */ /* 0x000fe20000000000 */
[----:B------:R-:W-:-:S09]  /*18d0*/  @!P0 IMAD.MOV.U32 R13, RZ, RZ, -0x435 ;  /* 0xfffffbcbff0d8424 */ /* 0x000fd200078e00ff */
[----:B------:R-:W-:Y:S02]  /*18e0*/  @!P0 IMAD.MOV.U32 R0, RZ, RZ, R3 ;  /* 0x000000ffff008224 */ /* 0x000fe400078e0003 */
[----:B------:R-:W-:Y:S01]  /*18f0*/  @!P0 IMAD.MOV.U32 R8, RZ, RZ, R2 ;  /* 0x000000ffff088224 */ /* 0x000fe200078e0002 */
[----:B------:R-:W-:Y:S01]  /*1900*/  FSETP.GEU.AND P0, PT, |R77|, 6.5827683646048100446e-37, PT ;  /* 0x036000004d00780b */ /* 0x000fe20003f0e200 */
[----:B------:R-:W-:-:S05]  /*1910*/  VIADD R4, R0, 0xffffffff ;  /* 0xffffffff00047836 */ /* 0x000fca0000000000 */
[----:B------:R-:W-:-:S13]  /*1920*/  ISETP.GE.U32.AND P5, PT, R4, 0x7fefffff, PT ;  /* 0x7fefffff0400780c */ /* 0x000fda0003fa6070 */
[----:B------:R-:W-:Y:S01]  /*1930*/  @P5 IMAD.MOV.U32 R4, RZ, RZ, 0x0 ;  /* 0x00000000ff045424 */ /* 0x000fe200078e00ff */
[----:B------:R-:W-:Y:S01]  /*1940*/  @P5 FSETP.NEU.FTZ.AND P6, PT, R3, RZ, PT ;  /* 0x000000ff0300520b */ /* 0x000fe20003fdd000 */
[----:B------:R-:W-:-:S06]  /*1950*/  @P5 IMAD.MOV.U32 R5, RZ, RZ, 0x7ff00000 ;  /* 0x7ff00000ff055424 */ /* 0x000fcc00078e00ff */
[----:B------:R-:W-:-:S10]  /*1960*/  @P5 DFMA R4, R2, R4, +INF ;  /* 0x7ff000000204542b */ /* 0x000fd40000000004 */
[----:B------:R-:W-:Y:S02]  /*1970*/  @P5 FSEL R75, R5, -QNAN , P6 ;  /* 0xfff00000054b5808 */ /* 0x000fe40003000000 */
[----:B------:R-:W0:Y:S01]  /*1980*/  MUFU.RCP64H R5, R79 ;  /* 0x0000004f00057308 */ /* 0x000e220000001800 */
[----:B------:R-:W-:Y:S01]  /*1990*/  @P5 FSEL R74, R4, RZ, P6 ;  /* 0x000000ff044a5208 */ /* 0x000fe20003000000 */
[----:B------:R-:W-:-:S06]  /*19a0*/  IMAD.MOV.U32 R4, RZ, RZ, 0x1 ;  /* 0x00000001ff047424 */ /* 0x000fcc00078e00ff */
        /* <DEDUP_REMOVED lines=8> */
[----:B------:R-:W-:Y:S01]  /*1a30*/  FFMA R10, RZ, R79, R15 ;  /* 0x0000004fff0a7223 */ /* 0x000fe2000000000f */
[----:B------:R-:W-:Y:S06]  /*1a40*/  @P5 BRA `(.L_x_4107) ;  /* 0x0000000000f85947 */ /* 0x000fec0003800000 */
[----:B------:R-:W-:Y:S01]  /*1a50*/  LOP3.LUT R2, R0, 0x800fffff, RZ, 0xc0, !PT ;  /* 0x800fffff00027812 */ /* 0x000fe200078ec0ff */
[----:B------:R-:W-:Y:S01]  /*1a60*/  IMAD.MOV.U32 R6, RZ, RZ, RZ ;  /* 0x000000ffff067224 */ /* 0x000fe200078e00ff */
[----:B------:R-:W-:Y:S01]  /*1a70*/  UMOV UR4, 0x3ae80f1e ;  /* 0x3ae80f1e00047882 */ /* 0x000fe20000000000 */
[----:B------:R-:W-:Y:S01]  /*1a80*/  IMAD.MOV.U32 R54, RZ, RZ, -0x748574fc ;  /* 0x8b7a8b04ff367424 */ /* 0x000fe200078e00ff */
[----:B------:R-:W-:Y:S01]  /*1a90*/  LOP3.LUT R3, R2, 0x3ff00000, RZ, 0xfc, !PT ;  /* 0x3ff0000002037812 */ /* 0x000fe200078efcff */
[----:B------:R-:W-:Y:S01]  /*1aa0*/  IMAD.MOV.U32 R2, RZ, RZ, R8 ;  /* 0x000000ffff027224 */ /* 0x000fe200078e0008 */
[----:B------:R-:W-:Y:S01]  /*1ab0*/  UMOV UR5, 0x3eb1380b ;  /* 0x3eb1380b00057882 */ /* 0x000fe20000000000 */
[----:B------:R-:W-:Y:S01]  /*1ac0*/  IMAD.MOV.U32 R55, RZ, RZ, 0x3ed0ee25 ;  /* 0x3ed0ee25ff377424 */ /* 0x000fe200078e00ff */
[----:B------:R-:W-:Y:S01]  /*1ad0*/  ISETP.GE.AND P5, PT, R3, 0x3ff6a09f, PT ;  /* 0x3ff6a09f0300780c */ /* 0x000fe20003fa6270 */
[----:B------:R-:W-:Y:S01]  /*1ae0*/  IMAD.MOV.U32 R67, RZ, RZ, 0x43300000 ;  /* 0x43300000ff437424 */ /* 0x000fe200078e00ff */
[----:B------:R-:W-:Y:S01]  /*1af0*/  LEA.HI R0, R0, R13, RZ, 0xc ;  /* 0x0000000d00007211 */ /* 0x000fe200078f60ff */
[----:B------:R-:W-:Y:S01]  /*1b00*/  UMOV UR6, 0x80000000 ;  /* 0x8000000000067882 */ /* 0x000fe20000000000 */
[----:B------:R-:W-:-:S09]  /*1b10*/  UMOV UR7, 0x43300000 ;  /* 0x4330000000077882 */ /* 0x000fd20000000000 */
        /* <DEDUP_REMOVED lines=48> */
[----:B------:R-:W-:-:S11]  /*1e20*/  DADD R74, R74, R2 ;  /* 0x000000004a4a7229 */ /* 0x000fd60000000002 */
.L_x_4107:
[----:B------:R-:W-:Y:S05]  /*1e30*/  BSYNC B0 ;  /* 0x0000000000007941 */ /* 0x000fea0003800000 */
.L_x_4106:
[----:B------:R-:W-:Y:S01]  /*1e40*/  FSETP.GT.AND P5, PT, |R10|, 1.469367938527859385e-39, PT ;  /* 0x001000000a00780b */ /* 0x000fe20003fa4200 */
[----:B------:R-:W-:-:S12]  /*1e50*/  BSSY B2, `(.L_x_4108) ;  /* 0x0000008000027945 */ /* 0x000fd80003800000 */
[----:B------:R-:W-:Y:S05]  /*1e60*/  @P5 BRA P0, `(.L_x_4109) ;  /* 0x0000000000185947 */ /* 0x000fea0000000000 */
[----:B------:R-:W-:Y:S01]  /*1e70*/  IMAD.MOV.U32 R2, RZ, RZ, R76 ;  /* 0x000000ffff027224 */ /* 0x000fe200078e004c */
[----:B------:R-:W-:Y:S01]  /*1e80*/  MOV R0, 0x1ed0 ;  /* 0x00001ed000007802 */ /* 0x000fe20000000f00 */
[----:B------:R-:W-:Y:S02]  /*1e90*/  IMAD.MOV.U32 R3, RZ, RZ, R77 ;  /* 0x000000ffff037224 */ /* 0x000fe400078e004d */
[----:B------:R-:W-:Y:S02]  /*1ea0*/  IMAD.MOV.U32 R6, RZ, RZ, R78 ;  /* 0x000000ffff067224 */ /* 0x000fe400078e004e */
[----:B------:R-:W-:-:S07]  /*1eb0*/  IMAD.MOV.U32 R5, RZ, RZ, R79 ;  /* 0x000000ffff057224 */ /* 0x000fce00078e004f */
[----:B-----5:R-:W-:Y:S05]  /*1ec0*/  CALL.REL.NOINC `($__internal_1_$__cuda_sm20_div_rn_f64_full) ;  /* 0x000004b400807944 */ /* 0x020fea0003c00000 */
.L_x_4109:
[----:B------:R-:W-:Y:S05]  /*1ed0*/  BSYNC B2 ;  /* 0x0000000000027941 */ /* 0x000fea0003800000 */
.L_x_4108:
        /* <DEDUP_REMOVED lines=82> */
.L_x_4111:
[----:B------:R-:W-:-:S04]  /*2400*/  ISETP.GE.AND P0, PT, R41, RZ, PT ;  /* 0x000000ff2900720c */ /* 0x000fc80003f06270 */
[----:B------:R-:W-:Y:S02]  /*2410*/  FSEL R2, RZ, 3.37028055040000000000e+12, P0 ;  /* 0x54442d18ff027808 */ /* 0x000fe40000000000 */
[----:B------:R-:W-:-:S07]  /*2420*/  FSEL R3, RZ, 2.1426990032196044922, P0 ;  /* 0x400921fbff037808 */ /* 0x000fce0000000000 */
.L_x_4112:
[----:B------:R-:W-:Y:S05]  /*2430*/  BSYNC B0 ;  /* 0x0000000000007941 */ /* 0x000fea0003800000 */
.L_x_4110:
[----:B------:R-:W-:Y:S01]  /*2440*/  DADD R40, |R40|, |R42| ;  /* 0x0000000028287229 */ /* 0x000fe2000000062a */
[----:B------:R-:W-:Y:S01]  /*2450*/  LOP3.LUT R43, R3, 0x80000000, R43, 0xb8, !PT ;  /* 0x80000000032b7812 */ /* 0x000fe200078eb82b */
[----:B------:R-:W-:-:S06]  /*2460*/  DMUL R74, R74, 0.5 ;  /* 0x3fe000004a4a7828 */ /* 0x000fcc0000000000 */
[----:B------:R-:W-:-:S06]  /*2470*/  DSETP.GTU.AND P0, PT, |R40|, +INF , PT ;  /* 0x7ff000002800742a */ /* 0x000fcc0003f0c200 */
[----:B------:R-:W-:Y:S02]  /*2480*/  FSEL R2, R40, R2, P0 ;  /* 0x0000000228027208 */ /* 0x000fe40000000000 */
[----:B------:R-:W-:Y:S01]  /*2490*/  FSEL R3, R41, R43, P0 ;  /* 0x0000002b29037208 */ /* 0x000fe20000000000 */
[----:B------:R-:W-:Y:S06]  /*24a0*/  BRA `(.L_x_4104) ;  /* 0x0000005800287947 */ /* 0x000fec0003800000 */
.L_x_4105:
[----:B------:R-:W-:Y:S01]  /*24b0*/  LOP3.LUT R3, R79, 0xfffffff8, RZ, 0xc0, !PT ;  /* 0xfffffff84f037812 */ /* 0x000fe200078ec0ff */
[----:B------:R-:W-:Y:S01]  /*24c0*/  IMAD.MOV.U32 R2, RZ, RZ, RZ ;  /* 0x000000ffff027224 */ /* 0x000fe200078e00ff */
[----:B------:R-:W-:Y:S01]  /*24d0*/  LOP3.LUT R7, R77, 0xfffffff8, RZ, 0xc0, !PT ;  /* 0xfffffff84d077812 */ /* 0x000fe200078ec0ff */
[----:B------:R-:W-:Y:S01]  /*24e0*/  IMAD.MOV.U32 R6, RZ, RZ, RZ ;  /* 0x000000ffff067224 */ /* 0x000fe200078e00ff */
[----:B------:R-:W-:Y:S01]  /*24f0*/  BSSY B0, `(.L_x_4113) ;  /* 0x000006a000007945 */ /* 0x000fe20003800000 */
[----:B------:R-:W-:Y:S02]  /*2500*/  IMAD.MOV.U32 R50, RZ, RZ, RZ ;  /* 0x000000ffff327224 */ /* 0x000fe400078e00ff */
[----:B------:R-:W-:Y:S02]  /*2510*/  DADD R4, R78, -R2 ;  /* 0x000000004e047229 */ /* 0x000fe40000000802 */
[----:B------:R-:W-:Y:S02]  /*2520*/  DADD R8, R76, -R6 ;  /* 0x000000004c087229 */ /* 0x000fe40000000806 */
[----:B------:R-:W-:-:S02]  /*2530*/  DADD R84, R2, R2 ;  /* 0x0000000002547229 */ /* 0x000fc40000000002 */
[----:B------:R-:W-:Y:S02]  /*2540*/  DMUL R80, R2, R2 ;  /* 0x0000000202507228 */ /* 0x000fe40000000000 */
[C---:B------:R-:W-:Y:S02]  /*2550*/  DMUL R68, R6.reuse, R6 ;  /* 0x0000000606447228 */ /* 0x040fe40000000000 */
[----:B------:R-:W-:Y:S01]  /*2560*/  LOP3.LUT R3, R5, 0xfffffff8, RZ, 0xc0, !PT ;  /* 0xfffffff805037812 */ /* 0x000fe200078ec0ff */
[----:B------:R-:W-:Y:S01]  /*2570*/  DADD R6, R6, R6 ;  /* 0x0000000006067229 */ /* 0x000fe20000000006 */
[----:B------:R-:W-:-:S04]  /*2580*/  LOP3.LUT R51, R9, 0xfffffff8, RZ, 0xc0, !PT ;  /* 0xfffffff809337812 */ /* 0x000fc800078ec0ff */
[--C-:B------:R-:W-:Y:S02]  /*2590*/  DADD R14, R4, -R2.reuse ;  /* 0x00000000040e7229 */ /* 0x100fe40000000802 */
[C---:B------:R-:W-:Y:S02]  /*25a0*/  DMUL R82, R2.reuse, R84 ;  /* 0x0000005402527228 */ /* 0x040fe40000000000 */
[C---:B------:R-:W-:Y:S02]  /*25b0*/  DMUL R54, R2.reuse, R2 ;  /* 0x0000000202367228 */ /* 0x040fe40000000000 */
[----:B------:R-:W-:Y:S02]  /*25c0*/  DADD R2, R2, R2 ;  /* 0x0000000002027229 */ /* 0x000fe40000000002 */
[--C-:B------:R-:W-:Y:S02]  /*25d0*/  DADD R74, R8, -R50.reuse ;  /* 0x00000000084a7229 */ /* 0x100fe40000000832 */
[----:B------:R-:W-:-:S02]  /*25e0*/  DADD R86, R50, R50 ;  /* 0x0000000032567229 */ /* 0x000fc40000000032 */
[----:B------:R-:W-:Y:S02]  /*25f0*/  DMUL R66, R50, R6 ;  /* 0x0000000632427228 */ /* 0x000fe40000000000 */
[C---:B------:R-:W-:Y:S02]  /*2600*/  DMUL R4, R14.reuse, R2 ;  /* 0x000000020e047228 */ /* 0x040fe40000000000 */
[C---:B------:R-:W-:Y:S02]  /*2610*/  DMUL R8, R14.reuse, R84 ;  /* 0x000000540e087228 */ /* 0x040fe40000000000 */
[----:B------:R-:W-:Y:S02]  /*2620*/  DMUL R2, R14, R14 ;  /* 0x0000000e0e027228 */ /* 0x000fe40000000000 */
[C---:B------:R-:W-:Y:S02]  /*2630*/  DMUL R6, R74.reuse, R6 ;  /* 0x000000064a067228 */ /* 0x040fe40000000000 */
[----:B------:R-:W-:-:S02]  /*2640*/  DMUL R14, R74, R86 ;  /* 0x000000564a0e7228 */ /* 0x000fc40000000000 */
[----:B------:R-:W-:Y:S02]  /*2650*/  DMUL R50, R50, R50 ;  /* 0x0000003232327228 */ /* 0x000fe40000000000 */
[----:B------:R-:W-:-:S11]  /*2660*/  DMUL R74, R74, R74 ;  /* 0x0000004a4a4a7228 */ /* 0x000fd60000000000 */
.L_x_4114:
[----:B------:R-:W-:-:S06]  /*2670*/  DSETP.GEU.AND P0, PT, R80, R68, PT ;  /* 0x000000445000722a */ /* 0x000fcc0003f0e000 */
[----:B------:R-:W-:Y:S02]  /*2680*/  FSEL R84, R80, R68, !P0 ;  /* 0x0000004450547208 */ /* 0x000fe40004000000 */
[----:B------:R-:W-:Y:S02]  /*2690*/  FSEL R85, R81, R69, !P0 ;  /* 0x0000004551557208 */ /* 0x000fe40004000000 */
[----:B------:R-:W-:Y:S02]  /*26a0*/  FSEL R95, R69, R81, !P0 ;  /* 0x00000051455f7208 */ /* 0x000fe40004000000 */
[----:B------:R-:W-:Y:S02]  /*26b0*/  FSEL R94, R68, R80, !P0 ;  /* 0x00000050445e7208 */ /* 0x000fe40004000000 */
[C-C-:B------:R-:W-:Y:S02]  /*26c0*/  DSETP.GEU.AND P5, PT, R84.reuse, R82.reuse, PT ;  /* 0x000000525400722a */ /* 0x140fe40003fae000 */
[----:B------:R-:W-:-:S04]  /*26d0*/  DSETP.LT.OR P0, PT, R84, R82, !P0 ;  /* 0x000000525400722a */ /* 0x000fc80004701400 */
[----:B------:R-:W-:Y:S02]  /*26e0*/  FSEL R68, R84, R82, !P5 ;  /* 0x0000005254447208 */ /* 0x000fe40006800000 */
[----:B------:R-:W-:Y:S02]  /*26f0*/  FSEL R69, R85, R83, !P5 ;  /* 0x0000005355457208 */ /* 0x000fe40006800000 */
[----:B------:R-:W-:Y:S02]  /*2700*/  FSEL R92, R82, R84, !P5 ;  /* 0x00000054525c7208 */ /* 0x000fe40006800000 */
[----:B------:R-:W-:Y:S02]  /*2710*/  FSEL R93, R83, R85, !P5 ;  /* 0x00000055535d7208 */ /* 0x000fe40006800000 */
[C-C-:B------:R-:W-:Y:S02]  /*2720*/  DSETP.GEU.AND P5, PT, R68.reuse, R66.reuse, PT ;  /* 0x000000424400722a */ /* 0x140fe40003fae000 */
[----:B------:R-:W-:-:S04]  /*2730*/  DSETP.LT.OR P0, PT, R68, R66, P0 ;  /* 0x000000424400722a */ /* 0x000fc80000701400 */
[----:B------:R-:W-:Y:S02]  /*2740*/  FSEL R80, R68, R66, !P5 ;  /* 0x0000004244507208 */ /* 0x000fe40006800000 */
[----:B------:R-:W-:Y:S02]  /*2750*/  FSEL R81, R69, R67, !P5 ;  /* 0x0000004345517208 */ /* 0x000fe40006800000 */
[----:B------:R-:W-:Y:S01]  /*2760*/  FSEL R82, R66, R68, !P5 ;  /* 0x0000004442527208 */ /* 0x000fe20006800000 */
[----:B------:R-:W-:Y:S01]  /*2770*/  IMAD.MOV.U32 R68, RZ, RZ, R92 ;  /* 0x000000ffff447224 */ /* 0x000fe200078e005c */
[----:B------:R-:W-:Y:S01]  /*2780*/  FSEL R83, R67, R69, !P5 ;  /* 0x0000004543537208 */ /* 0x000fe20006800000 */
[----:B------:R-:W-:Y:S01]  /*2790*/  IMAD.MOV.U32 R69, RZ, RZ, R93 ;  /* 0x000000ffff457224 */ /* 0x000fe200078e005d */
        /* <DEDUP_REMOVED lines=54> */
[C-C-:B------:R-:W-:Y:S02]  /*2b00*/  DSETP.LT.OR P0, PT, R6.reuse, R74.reuse, P0 ;  /* 0x0000004a0600722a */ /* 0x140fe40000701400 */
[----:B------:R-:W-:-:S06]  /*2b10*/  DSETP.GEU.AND P5, PT, R6, R74, PT ;  /* 0x0000004a0600722a */ /* 0x000fcc0003fae000 */
[----:B------:R-:W-:Y:S02]  /*2b20*/  FSEL R2, R74, R6, !P5 ;  /* 0x000000064a027208 */ /* 0x000fe40006800000 */
[----:B------:R-:W-:Y:S02]  /*2b30*/  FSEL R3, R75, R7, !P5 ;  /* 0x000000074b037208 */ /* 0x000fe40006800000 */
[----:B------:R-:W-:Y:S01]  /*2b40*/  FSEL R74, R6, R74, !P5 ;  /* 0x0000004a064a7208 */ /* 0x000fe20006800000 */
[----:B------:R-:W-:Y:S01]  /*2b50*/  IMAD.MOV.U32 R6, RZ, RZ, R10 ;  /* 0x000000ffff067224 */ /* 0x000fe200078e000a */
[----:B------:R-:W-:Y:S01]  /*2b60*/  FSEL R75, R7, R75, !P5 ;  /* 0x0000004b074b7208 */ /* 0x000fe20006800000 */
[----:B------:R-:W-:Y:S01]  /*2b70*/  IMAD.MOV.U32 R7, RZ, RZ, R65 ;  /* 0x000000ffff077224 */ /* 0x000fe200078e0041 */
[----:B------:R-:W-:Y:S06]  /*2b80*/  @P0 BRA `(.L_x_4114) ;  /* 0xfffffff800b80947 */ /* 0x000fec000383ffff */
[----:B------:R-:W-:Y:S05]  /*2b90*/  BSYNC B0 ;  /* 0x0000000000007941 */ /* 0x000fea0003800000 */
.L_x_4113:
[----:B------:R-:W-:Y:S01]  /*2ba0*/  DADD R80, R80, -1 ;  /* 0xbff0000050507429 */ /* 0x000fe20000000000 */
[----:B------:R-:W-:Y:S07]  /*2bb0*/  BSSY B2, `(.L_x_4115) ;  /* 0x0000093000027945 */ /* 0x000fee0003800000 */
[----:B------:R-:W-:-:S08]  /*2bc0*/  DADD R80, R68, R80 ;  /* 0x0000000044507229 */ /* 0x000fd00000000050 */
        /* <DEDUP_REMOVED lines=9> */
[----:B------:R-:W-:-:S10]  /*2c60*/  DADD R74, R74, R80 ;  /* 0x000000004a4a7229 */ /* 0x000fd40000000050 */
        /* <DEDUP_REMOVED lines=84> */
.L_x_4116:
        /* <DEDUP_REMOVED lines=21> */
.L_x_4119:
[----:B------:R-:W-:Y:S05]  /*3300*/  BSYNC B3 ;  /* 0x0000000000037941 */ /* 0x000fea0003800000 */
.L_x_4118:
        /* <DEDUP_REMOVED lines=29> */
.L_x_4117:
[----:B------:R-:W-:Y:S05]  /*34e0*/  BSYNC B2 ;  /* 0x0000000000027941 */ /* 0x000fea0003800000 */
.L_x_4115:
        /* <DEDUP_REMOVED lines=21> */
.L_x_4121:
[----:B------:R-:W-:Y:S05]  /*3640*/  BSYNC B2 ;  /* 0x0000000000027941 */ /* 0x000fea0003800000 */
.L_x_4120:
        /* <DEDUP_REMOVED lines=82> */
.L_x_4123:
[----:B------:R-:W-:-:S04]  /*3b70*/  ISETP.GE.AND P0, PT, R41, RZ, PT ;  /* 0x000000ff2900720c */ /* 0x000fc80003f06270 */
[----:B------:R-:W-:Y:S02]  /*3b80*/  FSEL R2, RZ, 3.37028055040000000000e+12, P0 ;  /* 0x54442d18ff027808 */ /* 0x000fe40000000000 */
[----:B------:R-:W-:-:S07]  /*3b90*/  FSEL R3, RZ, 2.1426990032196044922, P0 ;  /* 0x400921fbff037808 */ /* 0x000fce0000000000 */
.L_x_4124:
[----:B------:R-:W-:Y:S05]  /*3ba0*/  BSYNC B0 ;  /* 0x0000000000007941 */ /* 0x000fea0003800000 */
.L_x_4122:
[----:B------:R-:W-:Y:S01]  /*3bb0*/  DADD R40, |R40|, |R42| ;  /* 0x0000000028287229 */ /* 0x000fe2000000062a */
[----:B------:R-:W-:Y:S01]  /*3bc0*/  LOP3.LUT R43, R3, 0x80000000, R43, 0xb8, !PT ;  /* 0x80000000032b7812 */ /* 0x000fe200078eb82b */
[----:B------:R-:W-:-:S06]  /*3bd0*/  DMUL R74, R74, 0.5 ;  /* 0x3fe000004a4a7828 */ /* 0x000fcc0000000000 */
[----:B------:R-:W-:-:S06]  /*3be0*/  DSETP.GTU.AND P0, PT, |R40|, +INF , PT ;  /* 0x7ff000002800742a */ /* 0x000fcc0003f0c200 */
[----:B------:R-:W-:Y:S02]  /*3bf0*/  FSEL R2, R40, R2, P0 ;  /* 0x0000000228027208 */ /* 0x000fe40000000000 */
[----:B------:R-:W-:Y:S01]  /*3c00*/  FSEL R3, R41, R43, P0 ;  /* 0x0000002b29037208 */ /* 0x000fe20000000000 */
[----:B------:R-:W-:Y:S06]  /*3c10*/  BRA `(.L_x_4104) ;  /* 0x00000040004c7947 */ /* 0x000fec0003800000 */
.L_x_4092:
[CC--:B------:R-:W-:Y:S01]  /*3c20*/  ISETP.GT.U32.AND P0, PT, R14.reuse, R4.reuse, PT ;  /* 0x000000040e00720c */ /* 0x0c0fe20003f04070 */
[----:B------:R-:W-:Y:S01]  /*3c30*/  IMAD.MOV.U32 R6, RZ, RZ, RZ ;  /* 0x000000ffff067224 */ /* 0x000fe200078e00ff */
[CC--:B------:R-:W-:Y:S01]  /*3c40*/  ISETP.LT.U32.AND P5, PT, R14.reuse, R4.reuse, PT ;  /* 0x000000040e00720c */ /* 0x0c0fe20003fa1070 */
[----:B------:R-:W-:Y:S01]  /*3c50*/  UMOV UR4, 0xffffffff ;  /* 0xffffffff00047882 */ /* 0x000fe20000000000 */
[CC--:B------:R-:W-:Y:S01]  /*3c60*/  ISETP.GT.U32.AND.EX P0, PT, R15.reuse, R5.reuse, PT, P0 ;  /* 0x000000050f00720c */ /* 0x0c0fe20003f04100 */
[----:B------:R-:W-:Y:S01]  /*3c70*/  UMOV UR5, 0x7fefffff ;  /* 0x7fefffff00057882 */ /* 0x000fe20000000000 */
[CC--:B------:R-:W-:Y:S01]  /*3c80*/  ISETP.LT.U32.AND.EX P5, PT, R15.reuse, R5.reuse, PT, P5 ;  /* 0x000000050f00720c */ /* 0x0c0fe20003fa1150 */
[----:B------:R-:W-:Y:S01]  /*3c90*/  UMOV UR6, UR4 ;  /* 0x0000000400067c82 */ /* 0x000fe20008000000 */
[-C--:B------:R-:W-:Y:S01]  /*3ca0*/  SEL R55, R15, R5.reuse, P0 ;  /* 0x000000050f377207 */ /* 0x080fe20000000000 */
[----:B------:R-:W-:Y:S01]  /*3cb0*/  IMAD.MOV.U32 R50, RZ, RZ, 0x0 ;  /* 0x00000000ff327424 */ /* 0x000fe200078e00ff */
[----:B------:R-:W-:Y:S01]  /*3cc0*/  SEL R2, R14, R4, P5 ;  /* 0x000000040e027207 */ /* 0x000fe20002800000 */
[----:B------:R-:W-:Y:S01]  /*3cd0*/  IMAD.MOV.U32 R51, RZ, RZ, 0x3fd80000 ;  /* 0x3fd80000ff337424 */ /* 0x000fe200078e00ff */
[----:B------:R-:W-:Y:S01]  /*3ce0*/  LOP3.LUT R0, R55, 0xffc00000, RZ, 0xc0, !PT ;  /* 0xffc0000037007812 */ /* 0x000fe200078ec0ff */
[----:B------:R-:W-:Y:S01]  /*3cf0*/  BSSY B0, `(.L_x_4125) ;  /* 0x0000078000007945 */ /* 0x000fe20003800000 */
[----:B------:R-:W-:-:S02]  /*3d00*/  SEL R3, R15, R5, P5 ;  /* 0x000000050f037207 */ /* 0x000fc40002800000 */
[----:B------:R-:W-:Y:S02]  /*3d10*/  IADD3 R7, -R0, 0x7fd00000, RZ ;  /* 0x7fd0000000077810 */ /* 0x000fe40007ffe1ff */
[----:B------:R-:W-:-:S04]  /*3d20*/  SEL R54, R14, R4, P0 ;  /* 0x000000040e367207 */ /* 0x000fc80000000000 */
[C---:B------:R-:W-:Y:S02]  /*3d30*/  DMUL R8, R6.reuse, R2 ;  /* 0x0000000206087228 */ /* 0x040fe40000000000 */
[----:B------:R-:W-:-:S06]  /*3d40*/  DMUL R6, R6, R54 ;  /* 0x0000003606067228 */ /* 0x000fcc0000000000 */
[----:B------:R-:W-:-:S08]  /*3d50*/  DMUL R8, R8, R8 ;  /* 0x0000000808087228 */ /* 0x000fd00000000000 */
[----:B------:R-:W-:Y:S01]  /*3d60*/  DFMA R8, R6, R6, R8 ;  /* 0x000000060608722b */ /* 0x000fe20000000008 */
[----:B------:R-:W-:-:S07]  /*3d70*/  IMAD.U32 R6, RZ, RZ, UR5 ;  /* 0x00000005ff067e24 */ /* 0x000fce000f8e00ff */
[----:B------:R-:W-:Y:S02]  /*3d80*/  DSETP.MIN.AND P0, P5, R8, UR4, PT ;  /* 0x0000000408007e2a */ /* 0x000fe4000bd00000 */
[----:B------:R-:W-:Y:S02]  /*3d90*/  IMAD.MOV.U32 R5, RZ, RZ, R9 ;  /* 0x000000ffff057224 */ /* 0x000fe400078e0009 */
[----:B------:R-:W-:-:S03]  /*3da0*/  IMAD.MOV.U32 R4, RZ, RZ, R8 ;  /* 0x000000ffff047224 */ /* 0x000fc600078e0008 */
[----:B------:R-:W-:Y:S02]  /*3db0*/  FSEL R5, R5, UR5, P0 ;  /* 0x0000000505057c08 */ /* 0x000fe40008000000 */
[----:B------:R-:W-:Y:S01]  /*3dc0*/  SEL R4, R4, UR6, P0 ;  /* 0x0000000604047c07 */ /* 0x000fe20008000000 */
[----:B------:R-:W-:-:S04]  /*3dd0*/  DSETP.NEU.AND P0, PT, R2, RZ, PT ;  /* 0x000000ff0200722a */ /* 0x000fc80003f0d000 */
[----:B------:R-:W-:Y:S01]  /*3de0*/  @P5 LOP3.LUT R5, R6, 0x80000, RZ, 0xfc, !PT ;  /* 0x0008000006055812 */ /* 0x000fe200078efcff */
[----:B------:R-:W-:Y:S01]  /*3df0*/  IMAD.MOV.U32 R6, RZ, RZ, RZ ;  /* 0x000000ffff067224 */ /* 0x000fe200078e00ff */
[----:B------:R-:W-:Y:S02]  /*3e00*/  ISETP.GE.U32.AND P5, PT, R3, 0x7ff00000, PT ;  /* 0x7ff000000300780c */ /* 0x000fe40003fa6070 */
[----:B------:R-:W0:Y:S03]  /*3e10*/  MUFU.RSQ64H R7, R5 ;  /* 0x0000000500077308 */ /* 0x000e260000001c00 */
[----:B0-----:R-:W-:-:S08]  /*3e20*/  DMUL R14, R6, R6 ;  /* 0x00000006060e7228 */ /* 0x001fd00000000000 */
[----:B------:R-:W-:-:S08]  /*3e30*/  DFMA R14, R4, -R14, 1 ;  /* 0x3ff00000040e742b */ /* 0x000fd0000000080e */
[----:B------:R-:W-:Y:S02]  /*3e40*/  DFMA R50, R14, R50, 0.5 ;  /* 0x3fe000000e32742b */ /* 0x000fe40000000032 */
[----:B------:R-:W-:-:S08]  /*3e50*/  DMUL R14, R6, R14 ;  /* 0x0000000e060e7228 */ /* 0x000fd00000000000 */
[----:B------:R-:W-:Y:S01]  /*3e60*/  DFMA R14, R50, R14, R6 ;  /* 0x0000000e320e722b */ /* 0x000fe20000000006 */
[----:B------:R-:W-:-:S07]  /*3e70*/  LOP3.LUT R7, R0, 0x100000, RZ, 0xfc, !PT ;  /* 0x0010000000077812 */ /* 0x000fce00078efcff */
[----:B------:R-:W-:-:S08]  /*3e80*/  DMUL R14, R8, R14 ;  /* 0x0000000e080e7228 */ /* 0x000fd00000000000 */
[----:B------:R-:W-:-:S10]  /*3e90*/  DMUL R14, R14, R6 ;  /* 0x000000060e0e7228 */ /* 0x000fd40000000000 */
[----:B------:R-:W-:Y:S02]  /*3ea0*/  @!P5 FSEL R3, R55, R15, !P0 ;  /* 0x0000000f3703d208 */ /* 0x000fe40004000000 */
[----:B------:R-:W-:Y:S02]  /*3eb0*/  @!P5 FSEL R2, R54, R14, !P0 ;  /* 0x0000000e3602d208 */ /* 0x000fe40004000000 */
[----:B------:R-:W-:Y:S01]  /*3ec0*/  ISETP.GT.AND P0, PT, R3, 0xfffff, PT ;  /* 0x000fffff0300780c */ /* 0x000fe20003f04270 */
[----:B------:R-:W-:Y:S02]  /*3ed0*/  IMAD.MOV.U32 R5, RZ, RZ, R3 ;  /* 0x000000ffff057224 */ /* 0x000fe400078e0003 */
[----:B------:R-:W-:-:S10]  /*3ee0*/  IMAD.MOV.U32 R4, RZ, RZ, R2 ;  /* 0x000000ffff047224 */ /* 0x000fd400078e0002 */
[----:B------:R-:W-:-:S10]  /*3ef0*/  @!P0 DMUL R4, R4, 1.80143985094819840000e+16 ;  /* 0x4350000004048828 */ /* 0x000fd40000000000 */
[----:B------:R-:W-:Y:S02]  /*3f00*/  @!P0 IMAD.MOV.U32 R3, RZ, RZ, R5 ;  /* 0x000000ffff038224 */ /* 0x000fe400078e0005 */
[----:B------:R-:W-:Y:S02]  /*3f10*/  @!P0 IMAD.MOV.U32 R2, RZ, RZ, R4 ;  /* 0x000000ffff028224 */ /* 0x000fe400078e0004 */
[----:B------:R-:W-:-:S05]  /*3f20*/  VIADD R0, R3, 0xffffffff ;  /* 0xffffffff03007836 */ /* 0x000fca0000000000 */
[----:B------:R-:W-:Y:S01]  /*3f30*/  ISETP.GE.U32.AND P5, PT, R0, 0x7fefffff, PT ;  /* 0x7fefffff0000780c */ /* 0x000fe20003fa6070 */
[----:B------:R-:W-:Y:S02]  /*3f40*/  IMAD.MOV.U32 R0, RZ, RZ, -0x3ff ;  /* 0xfffffc01ff007424 */ /* 0x000fe400078e00ff */
[----:B------:R-:W-:Y:S01]  /*3f50*/  @!P0 IMAD.MOV.U32 R0, RZ, RZ, -0x435 ;  /* 0xfffffbcbff008424 */ /* 0x000fe200078e00ff */
[----:B------:R-:W-:-:S09]  /*3f60*/  FSETP.GEU.AND P0, PT, |R77|, 6.5827683646048100446e-37, PT ;  /* 0x036000004d00780b */ /* 0x000fd20003f0e200 */
        /* <DEDUP_REMOVED lines=27> */
[----:B------:R-:W-:Y:S01]  /*4120*/  UMOV UR6, 0x80000000 ;  /* 0x8000000000067882 */ /* 0x000fe20000000000 */
[----:B------:R-:W-:Y:S01]  /*4130*/  LEA.HI R0, R3, R0, RZ, 0xc ;  /* 0x0000000003007211 */ /* 0x000fe200078f60ff */
[----:B------:R-:W-:-:S10]  /*4140*/  UMOV UR7, 0x43300000 ;  /* 0x4330000000077882 */ /* 0x000fd40000000000 */
[----:B------:R-:W-:Y:S02]  /*4150*/  @P5 VIADD R7, R5, 0xfff00000 ;  /* 0xfff0000005075836 */ /* 0x000fe40000000000 */
[----:B------:R-:W-:Y:S02]  /*4160*/  @P5 VIADD R0, R0, 0x1 ;  /* 0x0000000100005836 */ /* 0x000fe40000000000 */
[----:B------:R-:W-:-:S06]  /*4170*/  @P5 IMAD.MOV.U32 R5, RZ, RZ, R7 ;  /* 0x000000ffff055224 */ /* 0x000fcc00078e0007 */
[C---:B------:R-:W-:Y:S02]  /*4180*/  DADD R6, R4.reuse, 1 ;  /* 0x3ff0000004067429 */ /* 0x040fe40000000000 */
[----:B------:R-:W-:-:S04]  /*4190*/  DADD R4, R4, -1 ;  /* 0xbff0000004047429 */ /* 0x000fc80000000000 */
[----:B------:R-:W0:Y:S02]  /*41a0*/  MUFU.RCP64H R9, R7 ;  /* 0x0000000700097308 */ /* 0x000e240000001800 */
[----:B0-----:R-:W-:-:S08]  /*41b0*/  DFMA R50, -R6, R8, 1 ;  /* 0x3ff000000632742b */ /* 0x001fd00000000108 */
[----:B------:R-:W-:-:S08]  /*41c0*/  DFMA R50, R50, R50, R50 ;  /* 0x000000323232722b */ /* 0x000fd00000000032 */
[----:B------:R-:W-:-:S08]  /*41d0*/  DFMA R50, R8, R50, R8 ;  /* 0x000000320832722b */ /* 0x000fd00000000008 */
[----:B------:R-:W-:-:S08]  /*41e0*/  DMUL R8, R50, R4 ;  /* 0x0000000432087228 */ /* 0x000fd00000000000 */
[----:B------:R-:W-:-:S08]  /*41f0*/  DFMA R8, R50, R4, R8 ;  /* 0x000000043208722b */ /* 0x000fd00000000008 */
[----:B------:R-:W-:Y:S02]  /*4200*/  DMUL R54, R8, R8 ;  /* 0x0000000808367228 */ /* 0x000fe40000000000 */
[----:B------:R-:W-:-:S06]  /*4210*/  DADD R2, R4, -R8 ;  /* 0x0000000004027229 */ /* 0x000fcc0000000808 */
[----:B------:R-:W-:Y:S01]  /*4220*/  DFMA R6, R54, UR4, R66 ;  /* 0x0000000436067c2b */ /* 0x000fe20008000042 */
[----:B------:R-:W-:Y:S01]  /*4230*/  UMOV UR4, 0x9f02676f ;  /* 0x9f02676f00047882 */ /* 0x000fe20000000000 */
[----:B------:R-:W-:Y:S01]  /*4240*/  UMOV UR5, 0x3ef3b266 ;  /* 0x3ef3b26600057882 */ /* 0x000fe20000000000 */
[----:B------:R-:W-:Y:S01]  /*4250*/  LOP3.LUT R66, R0, 0x80000000, RZ, 0x3c, !PT ;  /* 0x8000000000427812 */ /* 0x000fe200078e3cff */
[----:B------:R-:W-:Y:S01]  /*4260*/  IMAD.MOV.U32 R67, RZ, RZ, 0x43300000 ;  /* 0x43300000ff437424 */ /* 0x000fe200078e00ff */
[----:B------:R-:W-:-:S03]  /*4270*/  DADD R2, R2, R2 ;  /* 0x0000000002027229 */ /* 0x000fc60000000002 */
[----:B------:R-:W-:Y:S01]  /*4280*/  DFMA R6, R54, R6, UR4 ;  /* 0x0000000436067e2b */ /* 0x000fe20008000006 */
[----:B------:R-:W-:Y:S01]  /*4290*/  UMOV UR4, 0xa9ab0956 ;  /* 0xa9ab095600047882 */ /* 0x000fe20000000000 */
[----:B------:R-:W-:Y:S01]  /*42a0*/  UMOV UR5, 0x3f1745cb ;  /* 0x3f1745cb00057882 */ /* 0x000fe20000000000 */
[----:B------:R-:W-:Y:S01]  /*42b0*/  DADD R66, R66, -UR6 ;  /* 0x8000000642427e29 */ /* 0x000fe20008000000 */
[----:B------:R-:W-:Y:S01]  /*42c0*/  UMOV UR6, 0xfefa39ef ;  /* 0xfefa39ef00067882 */ /* 0x000fe20000000000 */
[----:B------:R-:W-:Y:S01]  /*42d0*/  UMOV UR7, 0x3fe62e42 ;  /* 0x3fe62e4200077882 */ /* 0x000fe20000000000 */
[----:B------:R-:W-:Y:S02]  /*42e0*/  DFMA R2, R4, -R8, R2 ;  /* 0x800000080402722b */ /* 0x000fe40000000002 */
[----:B------:R-:W-:Y:S01]  /*42f0*/  DFMA R6, R54, R6, UR4 ;  /* 0x0000000436067e2b */ /* 0x000fe20008000006 */
[----:B------:R-:W-:Y:S01]  /*4300*/  UMOV UR4, 0x2d1b5154 ;  /* 0x2d1b515400047882 */ /* 0x000fe20000000000 */
[----:B------:R-:W-:Y:S01]  /*4310*/  UMOV UR5, 0x3f3c71c7 ;  /* 0x3f3c71c700057882 */ /* 0x000fe20000000000 */
[----:B------:R-:W-:-:S03]  /*4320*/  DFMA R74, R66, UR6, R8 ;  /* 0x00000006424a7c2b */ /* 0x000fc60008000008 */
[----:B------:R-:W-:Y:S02]  /*4330*/  DMUL R2, R50, R2 ;  /* 0x0000000232027228 */ /* 0x000fe40000000000 */
[----:B------:R-:W-:Y:S01]  /*4340*/  DFMA R6, R54, R6, UR4 ;  /* 0x0000000436067e2b */ /* 0x000fe20008000006 */
[----:B------:R-:W-:Y:S01]  /*4350*/  UMOV UR4, 0x923be72d ;  /* 0x923be72d00047882 */ /* 0x000fe20000000000 */
[----:B------:R-:W-:Y:S01]  /*4360*/  UMOV UR5, 0x3f624924 ;  /* 0x3f62492400057882 */ /* 0x000fe20000000000 */
[----:B------:R-:W-:-:S05]  /*4370*/  DFMA R4, -R66, UR6, R74 ;  /* 0x0000000642047c2b */ /* 0x000fca000800014a */
[----:B------:R-:W-:Y:S01]  /*4380*/  DFMA R6, R54, R6, UR4 ;  /* 0x0000000436067e2b */ /* 0x000fe20008000006 */
[----:B------:R-:W-:Y:S01]  /*4390*/  UMOV UR4, 0x9999a3c4 ;  /* 0x9999a3c400047882 */ /* 0x000fe20000000000 */
[----:B------:R-:W-:Y:S01]  /*43a0*/  UMOV UR5, 0x3f899999 ;  /* 0x3f89999900057882 */ /* 0x000fe20000000000 */
[----:B------:R-:W-:-:S05]  /*43b0*/  DADD R4, -R8, R4 ;  /* 0x0000000008047229 */ /* 0x000fca0000000104 */
        /* <DEDUP_REMOVED lines=11> */
.L_x_4126:
[----:B------:R-:W-:Y:S05]  /*4470*/  BSYNC B0 ;  /* 0x0000000000007941 */ /* 0x000fea0003800000 */
.L_x_4125:
        /* <DEDUP_REMOVED lines=9> */
.L_x_4128:
[----:B------:R-:W-:Y:S05]  /*4510*/  BSYNC B2 ;  /* 0x0000000000027941 */ /* 0x000fea0003800000 */
.L_x_4127:
        /* <DEDUP_REMOVED lines=82> */
.L_x_4130:
[----:B------:R-:W-:-:S04]  /*4a40*/  ISETP.GE.AND P0, PT, R41, RZ, PT ;  /* 0x000000ff2900720c */ /* 0x000fc80003f06270 */
[----:B------:R-:W-:Y:S02]  /*4a50*/  FSEL R2, RZ, 3.37028055040000000000e+12, P0 ;  /* 0x54442d18ff027808 */ /* 0x000fe40000000000 */
[----:B------:R-:W-:-:S07]  /*4a60*/  FSEL R3, RZ, 2.1426990032196044922, P0 ;  /* 0x400921fbff037808 */ /* 0x000fce0000000000 */
.L_x_4131:
[----:B------:R-:W-:Y:S05]  /*4a70*/  BSYNC B0 ;  /* 0x0000000000007941 */ /* 0x000fea0003800000 */
.L_x_4129:
[----:B------:R-:W-:Y:S01]  /*4a80*/  DADD R40, |R40|, |R42| ;  /* 0x0000000028287229 */ /* 0x000fe2000000062a */
[----:B------:R-:W-:-:S07]  /*4a90*/  LOP3.LUT R43, R3, 0x80000000, R43, 0xb8, !PT ;  /* 0x80000000032b7812 */ /* 0x000fce00078eb82b */
[----:B------:R-:W-:-:S06]  /*4aa0*/  DSETP.GTU.AND P0, PT, |R40|, +INF , PT ;  /* 0x7ff000002800742a */ /* 0x000fcc0003f0c200 */
[----:B------:R-:W-:Y:S02]  /*4ab0*/  FSEL R2, R40, R2, P0 ;  /* 0x0000000228027208 */ /* 0x000fe40000000000 */
[----:B------:R-:W-:Y:S01]  /*4ac0*/  FSEL R3, R41, R43, P0 ;  /* 0x0000002b29037208 */ /* 0x000fe20000000000 */
[----:B------:R-:W-:Y:S06]  /*4ad0*/  BRA `(.L_x_4104) ;  /* 0x00000030009c7947 */ /* 0x000fec0003800000 */
.L_x_4091:
[----:B------:R-:W-:Y:S01]  /*4ae0*/  UMOV UR4, 0x6a3f9475 ;  /* 0x6a3f947500047882 */ /* 0x000fe20000000000 */
[----:B------:R-:W-:Y:S02]  /*4af0*/  UMOV UR5, 0x20ca2fe7 ;  /* 0x20ca2fe700057882 */ /* 0x000fe40000000000 */
[----:B------:R-:W-:-:S14]  /*4b00*/  DSETP.GEU.AND P0, PT, R76, UR4, PT ;  /* 0x000000044c007e2a */ /* 0x000fdc000bf0e000 */
[----:B------:R-:W-:Y:S05]  /*4b10*/  @!P0 BRA `(.L_x_4132) ;  /* 0x0000000c00788947 */ /* 0x000fea0003800000 */
[----:B------:R-:W-:Y:S01]  /*4b20*/  DMUL R74, R76, R76 ;  /* 0x0000004c4c4a7228 */ /* 0x000fe20000000000 */
[----:B------:R-:W-:Y:S09]  /*4b30*/  BSSY B2, `(.L_x_4133) ;  /* 0x0000089000027945 */ /* 0x000ff20003800000 */
[----:B------:R-:W-:-:S02]  /*4b40*/  FSETP.GEU.FTZ.AND P5, PT, R75, 1.7916666269302368164, PT ;  /* 0x3fe555554b00780b */ /* 0x000fc40003fbe000 */
        /* <DEDUP_REMOVED lines=49> */
[----:B------:R-:W-:-:S08]  /*4e60*/  DMUL R14, R6, R6 ;  /* 0x00000006060e7228 */ /* 0x000fd00000000000 */
        /* <DEDUP_REMOVED lines=12> */
[----:B------:R-:W-:-:S03]  /*4f30*/  DFMA R2, R54, UR6, R6 ;  /* 0x0000000636027c2b */ /* 0x000fc60008000006 */
[----:B------:R-:W-:Y:S01]  /*4f40*/  DFMA R4, R14, R4, UR4 ;  /* 0x000000040e047e2b */ /* 0x000fe20008000004 */
[----:B------:R-:W-:Y:S01]  /*4f50*/  UMOV UR4, 0x923be72d ;  /* 0x923be72d00047882 */ /* 0x000fe20000000000 */
[----:B------:R-:W-:Y:S01]  /*4f60*/  UMOV UR5, 0x3f624924 ;  /* 0x3f62492400057882 */ /* 0x000fe20000000000 */
[----:B------:R-:W-:Y:S02]  /*4f70*/  DMUL R50, R8, R50 ;  /* 0x0000003208327228 */ /* 0x000fe40000000000 */
[----:B------:R-:W-:-:S03]  /*4f80*/  DFMA R66, -R54, UR6, R2 ;  /* 0x0000000636427c2b */ /* 0x000fc60008000102 */
[----:B------:R-:W-:Y:S01]  /*4f90*/  DFMA R4, R14, R4, UR4 ;  /* 0x000000040e047e2b */ /* 0x000fe20008000004 */
[----:B------:R-:W-:Y:S01]  /*4fa0*/  UMOV UR4, 0x9999a3c4 ;  /* 0x9999a3c400047882 */ /* 0x000fe20000000000 */
[----:B------:R-:W-:-:S03]  /*4fb0*/  UMOV UR5, 0x3f899999 ;  /* 0x3f89999900057882 */ /* 0x000fc60000000000 */
[----:B------:R-:W-:-:S03]  /*4fc0*/  DADD R66, -R6, R66 ;  /* 0x0000000006427229 */ /* 0x000fc60000000142 */
        /* <DEDUP_REMOVED lines=12> */
.L_x_4134:
        /* <DEDUP_REMOVED lines=21> */
.L_x_4137:
[----:B------:R-:W-:Y:S05]  /*51e0*/  BSYNC B3 ;  /* 0x0000000000037941 */ /* 0x000fea0003800000 */
.L_x_4136:
        /* <DEDUP_REMOVED lines=29> */
.L_x_4135:
[----:B------:R-:W-:Y:S05]  /*53c0*/  BSYNC B2 ;  /* 0x0000000000027941 */ /* 0x000fea0003800000 */
.L_x_4133:
[----:B------:R-:W-:Y:S01]  /*53d0*/  IMAD.MOV.U32 R4, RZ, RZ, -0x2449a4b7 ;  /* 0xdbb65b49ff047424 */ /* 0x000fe200078e00ff */
[----:B------:R-:W-:Y:S01]  /*53e0*/  UMOV UR4, 0x2a25ff7e ;  /* 0x2a25ff7e00047882 */ /* 0x000fe20000000000 */
[----:B------:R-:W-:Y:S01]  /*53f0*/  IMAD.MOV.U32 R5, RZ, RZ, 0x3f2d3b63 ;  /* 0x3f2d3b63ff057424 */ /* 0x000fe200078e00ff */
[----:B------:R-:W-:Y:S01]  /*5400*/  UMOV UR5, 0x3ef53e1d ;  /* 0x3ef53e1d00057882 */ /* 0x000fe20000000000 */
[----:B------:R-:W-:Y:S01]  /*5410*/  ISETP.GE.AND P0, PT, R41, RZ, PT ;  /* 0x000000ff2900720c */ /* 0x000fe20003f06270 */
[C-C-:B------:R-:W-:Y:S01]  /*5420*/  DSETP.NEU.AND P5, PT, |R40|.reuse, |R42|.reuse, PT ;  /* 0x4000002a2800722a */ /* 0x140fe20003fad200 */
[----:B------:R-:W-:Y:S01]  /*5430*/  IMAD.MOV.U32 R0, RZ, RZ, 0x7f3321d2 ;  /* 0x7f3321d2ff007424 */ /* 0x000fe200078e00ff */
[----:B------:R-:W-:Y:S02]  /*5440*/  DADD R40, |R40|, |R42| ;  /* 0x0000000028287229 */ /* 0x000fe4000000062a */
        /* <DEDUP_REMOVED lines=54> */
[----:B------:R-:W-:Y:S02]  /*57b0*/  DMUL R4, R74, R4 ;  /* 0x000000044a047228 */ /* 0x000fe40000000000 */
[----:B------:R-:W-:-:S06]  /*57c0*/  DMUL R74, R2, 0.5 ;  /* 0x3fe00000024a7828 */ /* 0x000fcc0000000000 */
[----:B------:R-:W-:-:S08]  /*57d0*/  DFMA R4, R76, R4, R76 ;  /* 0x000000044c04722b */ /* 0x000fd0000000004c */
[----:B------:R-:W-:-:S10]  /*57e0*/  DADD R6, -RZ, -R4 ;  /* 0x00000000ff067229 */ /* 0x000fd40000000904 */
[----:B------:R-:W-:Y:S02]  /*57f0*/  FSEL R8, R4, R6, !P0 ;  /* 0x0000000604087208 */ /* 0x000fe40004000000 */
[----:B------:R-:W-:Y:S01]  /*5800*/  FSEL R9, R5, R7, !P0 ;  /* 0x0000000705097208 */ /* 0x000fe20004000000 */
[----:B------:R-:W-:Y:S01]  /*5810*/  DADD R6, -R4, UR4 ;  /* 0x0000000404067e29 */ /* 0x000fe20008000100 */
[----:B------:R-:W-:-:S04]  /*5820*/  UMOV UR5, 0x3ff921fb ;  /* 0x3ff921fb00057882 */ /* 0x000fc80000000000 */
[----:B------:R-:W-:-:S05]  /*5830*/  DADD R8, R8, UR4 ;  /* 0x0000000408087e29 */ /* 0x000fca0008000000 */
[----:B------:R-:W-:Y:S01]  /*5840*/  FSEL R13, R6, R4, !P0 ;  /* 0x00000004060d7208 */ /* 0x000fe20004000000 */
[----:B------:R-:W-:Y:S01]  /*5850*/  IMAD.MOV.U32 R4, RZ, RZ, 0x4002d97c ;  /* 0x4002d97cff047424 */ /* 0x000fe200078e00ff */
[----:B------:R-:W-:-:S03]  /*5860*/  FSEL R7, R7, R5, !P0 ;  /* 0x0000000507077208 */ /* 0x000fc60004000000 */
[----:B------:R-:W-:Y:S02]  /*5870*/  FSEL R5, R8, R13, !P1 ;  /* 0x0000000d08057208 */ /* 0x000fe40004800000 */
[----:B------:R-:W-:Y:S02]  /*5880*/  FSEL R9, R9, R7, !P1 ;  /* 0x0000000709097208 */ /* 0x000fe40004800000 */
[----:B------:R-:W-:Y:S02]  /*5890*/  @!P5 FSEL R9, R4, 1.8213495016098022461, !P0 ;  /* 0x3fe921fb0409d808 */ /* 0x000fe40004000000 */
[----:B------:R-:W-:Y:S01]  /*58a0*/  @!P5 FSEL R5, R0, 3.37028055040000000000e+12, !P0 ;  /* 0x54442d180005d808 */ /* 0x000fe20004000000 */
[----:B------:R-:W-:Y:S01]  /*58b0*/  DSETP.GTU.AND P0, PT, |R40|, +INF , PT ;  /* 0x7ff000002800742a */ /* 0x000fe20003f0c200 */
[----:B------:R-:W-:-:S05]  /*58c0*/  LOP3.LUT R43, R9, 0x80000000, R43, 0xb8, !PT ;  /* 0x80000000092b7812 */ /* 0x000fca00078eb82b */
[----:B------:R-:W-:Y:S02]  /*58d0*/  FSEL R2, R40, R5, P0 ;  /* 0x0000000528027208 */ /* 0x000fe40000000000 */
[----:B------:R-:W-:Y:S01]  /*58e0*/  FSEL R3, R41, R43, P0 ;  /* 0x0000002b29037208 */ /* 0x000fe20000000000 */
[----:B------:R-:W-:Y:S06]  /*58f0*/  BRA `(.L_x_4104) ;  /* 0x0000002400147947 */ /* 0x000fec0003800000 */
.L_x_4132:
[----:B------:R-:W-:Y:S01]  /*5900*/  DMUL R4, R76, R76 ;  /* 0x0000004c4c047228 */ /* 0x000fe20000000000 */
        /* <DEDUP_REMOVED lines=10> */
[----:B------:R-:W-:Y:S01]  /*59b0*/  UMOV UR5, 0x3f531278 ;  /* 0x3f53127800057882 */ /* 0x000fe20000000000 */
[----:B------:R-:W-:-:S05]  /*59c0*/  DMUL R74, R76, 0.5 ;  /* 0x3fe000004c4a7828 */ /* 0x000fca0000000000 */
[----:B------:R-:W-:Y:S01]  /*59d0*/  DFMA R2, R2, R4, -UR4 ;  /* 0x8000000402027e2b */ /* 0x000fe20008000004 */
[----:B------:R-:W-:Y:S01]  /*59e0*/  UMOV UR4, 0xc8249315 ;  /* 0xc824931500047882 */ /* 0x000fe20000000000 */
[----:B------:R-:W-:Y:S01]  /*59f0*/  UMOV UR5, 0x3f6f9690 ;  /* 0x3f6f969000057882 */ /* 0x000fe20000000000 */
[----:B------:R-:W-:-:S05]  /*5a00*/  DMUL R74, R76, R74 ;  /* 0x0000004a4c4a7228 */ /* 0x000fca0000000000 */
        /* <DEDUP_REMOVED lines=61> */
[----:B------:R-:W-:Y:S02]  /*5de0*/  @!P5 FSEL R3, R0, 3.37028055040000000000e+12, !P0 ;  /* 0x54442d180003d808 */ /* 0x000fe40004000000 */
[----:B------:R-:W-:Y:S01]  /*5df0*/  @!P5 FSEL R7, R2, 1.8213495016098022461, !P0 ;  /* 0x3fe921fb0207d808 */ /* 0x000fe20004000000 */
[----:B------:R-:W-:-:S03]  /*5e00*/  DSETP.GTU.AND P0, PT, |R40|, +INF , PT ;  /* 0x7ff000002800742a */ /* 0x000fc60003f0c200 */
[----:B------:R-:W-:-:S03]  /*5e10*/  LOP3.LUT R43, R7, 0x80000000, R43, 0xb8, !PT ;  /* 0x80000000072b7812 */ /* 0x000fc600078eb82b */
[----:B------:R-:W-:Y:S02]  /*5e20*/  FSEL R2, R40, R3, P0 ;  /* 0x0000000328027208 */ /* 0x000fe40000000000 */
[----:B------:R-:W-:Y:S01]  /*5e30*/  FSEL R3, R41, R43, P0 ;  /* 0x0000002b29037208 */ /* 0x000fe20000000000 */
[----:B------:R-:W-:Y:S06]  /*5e40*/  BRA `(.L_x_4104) ;  /* 0x0000001c00c07947 */ /* 0x000fec0003800000 */
.L_x_4090:
[----:B------:R-:W0:Y:S01]  /*5e50*/  MUFU.RCP64H R3, 2.718280792236328125 ;  /* 0x4005bf0a00037908 */ /* 0x000e220000001800 */
[----:B------:R-:W-:Y:S01]  /*5e60*/  IMAD.MOV.U32 R6, RZ, RZ, -0x74eba897 ;  /* 0x8b145769ff067424 */ /* 0x000fe200078e00ff */
[----:B------:R-:W-:Y:S01]  /*5e70*/  FSETP.GEU.AND P5, PT, |R41|, 6.5827683646048100446e-37, PT ;  /* 0x036000002900780b */ /* 0x000fe20003fae200 */
[----:B------:R-:W-:Y:S01]  /*5e80*/  IMAD.MOV.U32 R7, RZ, RZ, 0x4005bf0a ;  /* 0x4005bf0aff077424 */ /* 0x000fe200078e00ff */
[----:B------:R-:W-:Y:S01]  /*5e90*/  BSSY B2, `(.L_x_4138) ;  /* 0x0000013000027945 */ /* 0x000fe20003800000 */
[----:B------:R-:W-:-:S06]  /*5ea0*/  IMAD.MOV.U32 R2, RZ, RZ, 0x1 ;  /* 0x00000001ff027424 */ /* 0x000fcc00078e00ff */
[----:B0-----:R-:W-:-:S08]  /*5eb0*/  DFMA R4, R2, -R6, 1 ;  /* 0x3ff000000204742b */ /* 0x001fd00000000806 */
[----:B------:R-:W-:-:S08]  /*5ec0*/  DFMA R4, R4, R4, R4 ;  /* 0x000000040404722b */ /* 0x000fd00000000004 */
[----:B------:R-:W-:-:S08]  /*5ed0*/  DFMA R4, R2, R4, R2 ;  /* 0x000000040204722b */ /* 0x000fd00000000002 */
[----:B------:R-:W-:-:S08]  /*5ee0*/  DFMA R2, R4, -R6, 1 ;  /* 0x3ff000000402742b */ /* 0x000fd00000000806 */
[----:B------:R-:W-:-:S08]  /*5ef0*/  DFMA R2, R4, R2, R4 ;  /* 0x000000020402722b */ /* 0x000fd00000000004 */
[----:B------:R-:W-:-:S08]  /*5f00*/  DMUL R14, R2, R40 ;  /* 0x00000028020e7228 */ /* 0x000fd00000000000 */
[----:B------:R-:W-:-:S08]  /*5f10*/  DFMA R4, R14, -R6, R40 ;  /* 0x800000060e04722b */ /* 0x000fd00000000028 */
[----:B------:R-:W-:-:S10]  /*5f20*/  DFMA R14, R2, R4, R14 ;  /* 0x00000004020e722b */ /* 0x000fd4000000000e */
[----:B------:R-:W-:-:S05]  /*5f30*/  FFMA R0, RZ, 2.0897850990295410156, R15 ;  /* 0x4005bf0aff007823 */ /* 0x000fca000000000f */
[----:B------:R-:W-:-:S13]  /*5f40*/  FSETP.GT.AND P0, PT, |R0|, 1.469367938527859385e-39, PT ;  /* 0x001000000000780b */ /* 0x000fda0003f04200 */
[----:B------:R-:W-:Y:S05]  /*5f50*/  @P0 BRA P5, `(.L_x_4139) ;  /* 0x0000000000180947 */ /* 0x000fea0002800000 */
[----:B------:R-:W-:Y:S01]  /*5f60*/  IMAD.MOV.U32 R2, RZ, RZ, R40 ;  /* 0x000000ffff027224 */ /* 0x000fe200078e0028 */
[----:B------:R-:W-:Y:S01]  /*5f70*/  MOV R0, 0x5fc0 ;  /* 0x00005fc000007802 */ /* 0x000fe20000000f00 */
[----:B------:R-:W-:Y:S02]  /*5f80*/  IMAD.MOV.U32 R3, RZ, RZ, R41 ;  /* 0x000000ffff037224 */ /* 0x000fe400078e0029 */
[----:B------:R-:W-:Y:S02]  /*5f90*/  IMAD.MOV.U32 R6, RZ, RZ, -0x74eba897 ;  /* 0x8b145769ff067424 */ /* 0x000fe400078e00ff */
[----:B------:R-:W-:-:S07]  /*5fa0*/  IMAD.MOV.U32 R5, RZ, RZ, 0x4005bf0a ;  /* 0x4005bf0aff057424 */ /* 0x000fce00078e00ff */
[----:B-----5:R-:W-:Y:S05]  /*5fb0*/  CALL.REL.NOINC `($__internal_1_$__cuda_sm20_div_rn_f64_full) ;  /* 0x0000047400447944 */ /* 0x020fea0003c00000 */
.L_x_4139:
[----:B------:R-:W-:Y:S05]  /*5fc0*/  BSYNC B2 ;  /* 0x0000000000027941 */ /* 0x000fea0003800000 */
.L_x_4138:
[----:B------:R-:W0:Y:S01]  /*5fd0*/  MUFU.RCP64H R3, 2.718280792236328125 ;  /* 0x4005bf0a00037908 */ /* 0x000e220000001800 */
[----:B------:R-:W-:Y:S01]  /*5fe0*/  IMAD.MOV.U32 R4, RZ, RZ, -0x74eba897 ;  /* 0x8b145769ff047424 */ /* 0x000fe200078e00ff */
[----:B------:R-:W-:Y:S01]  /*5ff0*/  FSETP.GEU.AND P5, PT, |R43|, 6.5827683646048100446e-37, PT ;  /* 0x036000002b00780b */ /* 0x000fe20003fae200 */
[----:B------:R-:W-:Y:S01]  /*6000*/  IMAD.MOV.U32 R5, RZ, RZ, 0x4005bf0a ;  /* 0x4005bf0aff057424 */ /* 0x000fe200078e00ff */
[----:B------:R-:W-:Y:S01]  /*6010*/  BSSY B2, `(.L_x_4140) ;  /* 0x0000016000027945 */ /* 0x000fe20003800000 */
[----:B------:R-:W-:Y:S01]  /*6020*/  IMAD.MOV.U32 R2, RZ, RZ, 0x1 ;  /* 0x00000001ff027424 */ /* 0x000fe200078e00ff */
[----:B------:R-:W-:-:S05]  /*6030*/  DADD R74, -RZ, |R14| ;  /* 0x00000000ff4a7229 */ /* 0x000fca000000050e */
        /* <DEDUP_REMOVED lines=17> */
[----:B------:R-:W-:Y:S02]  /*6150*/  IMAD.MOV.U32 R2, RZ, RZ, R14 ;  /* 0x000000ffff027224 */ /* 0x000fe400078e000e */
[----:B------:R-:W-:-:S07]  /*6160*/  IMAD.MOV.U32 R3, RZ, RZ, R15 ;  /* 0x000000ffff037224 */ /* 0x000fce00078e000f */
.L_x_4141:
[----:B------:R-:W-:Y:S05]  /*6170*/  BSYNC B2 ;  /* 0x0000000000027941 */ /* 0x000fea0003800000 */
.L_x_4140:
[----:B------:R-:W-:Y:S01]  /*6180*/  DADD R8, -RZ, |R2| ;  /* 0x00000000ff087229 */ /* 0x000fe20000000502 */
[----:B------:R-:W-:Y:S01]  /*6190*/  IMAD.MOV.U32 R4, RZ, RZ, RZ ;  /* 0x000000ffff047224 */ /* 0x000fe200078e00ff */
[----:B------:R-:W-:Y:S01]  /*61a0*/  UMOV UR4, 0xffffffff ;  /* 0xffffffff00047882 */ /* 0x000fe20000000000 */
[----:B------:R-:W-:Y:S01]  /*61b0*/  UMOV UR5, 0x7fefffff ;  /* 0x7fefffff00057882 */ /* 0x000fe20000000000 */
[----:B------:R-:W-:Y:S01]  /*61c0*/  UMOV UR6, UR4 ;  /* 0x0000000400067c82 */ /* 0x000fe20008000000 */
[----:B------:R-:W-:Y:S01]  /*61d0*/  IMAD.MOV.U32 R50, RZ, RZ, 0x0 ;  /* 0x00000000ff327424 */ /* 0x000fe200078e00ff */
[----:B------:R-:W-:Y:S01]  /*61e0*/  BSSY B0, `(.L_x_4142) ;  /* 0x0000081000007945 */ /* 0x000fe20003800000 */
[----:B------:R-:W-:-:S03]  /*61f0*/  IMAD.MOV.U32 R51, RZ, RZ, 0x3fd80000 ;  /* 0x3fd80000ff337424 */ /* 0x000fc600078e00ff */
[CC--:B------:R-:W-:Y:S02]  /*6200*/  ISETP.GT.U32.AND P0, PT, R8.reuse, R74.reuse, PT ;  /* 0x0000004a0800720c */ /* 0x0c0fe40003f04070 */
[CC--:B------:R-:W-:Y:S02]  /*6210*/  ISETP.LT.U32.AND P5, PT, R8.reuse, R74.reuse, PT ;  /* 0x0000004a0800720c */ /* 0x0c0fe40003fa1070 */
[CC--:B------:R-:W-:Y:S02]  /*6220*/  ISETP.GT.U32.AND.EX P0, PT, R9.reuse, R75.reuse, PT, P0 ;  /* 0x0000004b0900720c */ /* 0x0c0fe40003f04100 */
[CC--:B------:R-:W-:Y:S02]  /*6230*/  ISETP.LT.U32.AND.EX P5, PT, R9.reuse, R75.reuse, PT, P5 ;  /* 0x0000004b0900720c */ /* 0x0c0fe40003fa1150 */
[----:B------:R-:W-:Y:S02]  /*6240*/  SEL R55, R9, R75, P0 ;  /* 0x0000004b09377207 */ /* 0x000fe40000000000 */
[----:B------:R-:W-:-:S02]  /*6250*/  SEL R2, R8, R74, P5 ;  /* 0x0000004a08027207 */ /* 0x000fc40002800000 */
[----:B------:R-:W-:Y:S02]  /*6260*/  LOP3.LUT R0, R55, 0xffc00000, RZ, 0xc0, !PT ;  /* 0xffc0000037007812 */ /* 0x000fe400078ec0ff */
[----:B------:R-:W-:Y:S02]  /*6270*/  SEL R3, R9, R75, P5 ;  /* 0x0000004b09037207 */ /* 0x000fe40002800000 */
[----:B------:R-:W-:Y:S02]  /*6280*/  IADD3 R5, -R0, 0x7fd00000, RZ ;  /* 0x7fd0000000057810 */ /* 0x000fe40007ffe1ff */
[----:B------:R-:W-:Y:S01]  /*6290*/  SEL R54, R8, R74, P0 ;  /* 0x0000004a08367207 */ /* 0x000fe20000000000 */
[----:B------:R-:W-:-:S03]  /*62a0*/  IMAD.U32 R8, RZ, RZ, UR5 ;  /* 0x00000005ff087e24 */ /* 0x000fc6000f8e00ff */
[C---:B------:R-:W-:Y:S02]  /*62b0*/  DMUL R6, R4.reuse, R2 ;  /* 0x0000000204067228 */ /* 0x040fe40000000000 */
[----:B------:R-:W-:-:S06]  /*62c0*/  DMUL R4, R4, R54 ;  /* 0x0000003604047228 */ /* 0x000fcc0000000000 */
[----:B------:R-:W-:-:S08]  /*62d0*/  DMUL R6, R6, R6 ;  /* 0x0000000606067228 */ /* 0x000fd00000000000 */
[----:B------:R-:W-:-:S08]  /*62e0*/  DFMA R6, R4, R4, R6 ;  /* 0x000000040406722b */ /* 0x000fd00000000006 */
        /* <DEDUP_REMOVED lines=14> */
[----:B------:R-:W-:-:S08]  /*63d0*/  DFMA R14, R50, R14, R8 ;  /* 0x0000000e320e722b */ /* 0x000fd00000000008 */
[----:B------:R-:W-:Y:S01]  /*63e0*/  DMUL R14, R6, R14 ;  /* 0x0000000e060e7228 */ /* 0x000fe20000000000 */
[----:B------:R-:W-:Y:S01]  /*63f0*/  LOP3.LUT R7, R0, 0x100000, RZ, 0xfc, !PT ;  /* 0x0010000000077812 */ /* 0x000fe200078efcff */
[----:B------:R-:W-:-:S06]  /*6400*/  IMAD.MOV.U32 R6, RZ, RZ, RZ ;  /* 0x000000ffff067224 */ /* 0x000fcc00078e00ff */
        /* <DEDUP_REMOVED lines=94> */
.L_x_4143:
[----:B------:R-:W-:Y:S05]  /*69f0*/  BSYNC B0 ;  /* 0x0000000000007941 */ /* 0x000fea0003800000 */
.L_x_4142:
        /* <DEDUP_REMOVED lines=9> */
.L_x_4145:
[----:B------:R-:W-:Y:S05]  /*6a90*/  BSYNC B2 ;  /* 0x0000000000027941 */ /* 0x000fea0003800000 */
.L_x_4144:
        /* <DEDUP_REMOVED lines=82> */
.L_x_4147:
[----:B------:R-:W-:-:S04]  /*6fc0*/  ISETP.GE.AND P0, PT, R41, RZ, PT ;  /* 0x000000ff2900720c */ /* 0x000fc80003f06270 */
[----:B------:R-:W-:Y:S02]  /*6fd0*/  FSEL R2, RZ, 3.37028055040000000000e+12, P0 ;  /* 0x54442d18ff027808 */ /* 0x000fe40000000000 */
[----:B------:R-:W-:-:S07]  /*6fe0*/  FSEL R3, RZ, 2.1426990032196044922, P0 ;  /* 0x400921fbff037808 */ /* 0x000fce0000000000 */
.L_x_4148:
[----:B------:R-:W-:Y:S05]  /*6ff0*/  BSYNC B0 ;  /* 0x0000000000007941 */ /* 0x000fea0003800000 */
.L_x_4146:
[----:B------:R-:W-:Y:S01]  /*7000*/  DADD R40, |R40|, |R42| ;  /* 0x0000000028287229 */ /* 0x000fe2000000062a */
[----:B------:R-:W-:Y:S01]  /*7010*/  LOP3.LUT R43, R3, 0x80000000, R43, 0xb8, !PT ;  /* 0x80000000032b7812 */ /* 0x000fe200078eb82b */
[----:B------:R-:W-:-:S06]  /*7020*/  DADD R74, R74, 1 ;  /* 0x3ff000004a4a7429 */ /* 0x000fcc0000000000 */
[----:B------:R-:W-:-:S06]  /*7030*/  DSETP.GTU.AND P0, PT, |R40|, +INF , PT ;  /* 0x7ff000002800742a */ /* 0x000fcc0003f0c200 */
[----:B------:R-:W-:Y:S02]  /*7040*/  FSEL R2, R40, R2, P0 ;  /* 0x0000000228027208 */ /* 0x000fe40000000000 */
[----:B------:R-:W-:Y:S01]  /*7050*/  FSEL R3, R41, R43, P0 ;  /* 0x0000002b29037208 */ /* 0x000fe20000000000 */
[----:B------:R-:W-:Y:S06]  /*7060*/  BRA `(.L_x_4104) ;  /* 0x0000000c00387947 */ /* 0x000fec0003800000 */
.L_x_4089:
[----:B------:R-:W-:Y:S01]  /*7070*/  DSETP.GEU.AND P0, PT, |R42|, 1.4916681462400413487e-154, PT ;  /* 0x200000002a00742a */ /* 0x000fe20003f0e200 */
[----:B------:R-:W-:Y:S01]  /*7080*/  BSSY B0, `(.L_x_4149) ;  /* 0x000006a000007945 */ /* 0x000fe20003800000 */
[----:B------:R-:W-:Y:S01]  /*7090*/  DADD R14, -RZ, |R42| ;  /* 0x00000000ff0e7229 */ /* 0x000fe2000000052a */
[----:B------:R-:W-:-:S03]  /*70a0*/  IMAD.MOV.U32 R13, RZ, RZ, -0x3ff ;  /* 0xfffffc01ff0d7424 */ /* 0x000fc600078e00ff */
[----:B------:R-:W-:-:S14]  /*70b0*/  DSETP.LT.AND P0, PT, |R40|, 1.4916681462400413487e-154, !P0 ;  /* 0x200000002800742a */ /* 0x000fdc0004701200 */
[----:B------:R-:W-:Y:S02]  /*70c0*/  @P0 DMUL R6, R42, 4 ;  /* 0x401000002a060828 */ /* 0x000fe40000000000 */
[----:B------:R-:W-:Y:S02]  /*70d0*/  @P0 DMUL R2, R40, 4 ;  /* 0x4010000028020828 */ /* 0x000fe40000000000 */
[----:B------:R-:W-:-:S04]  /*70e0*/  @!P0 DMUL R8, R42, R42 ;  /* 0x0000002a2a088228 */ /* 0x000fc80000000000 */
[----:B------:R-:W-:-:S04]  /*70f0*/  @P0 DMUL R6, R6, R6 ;  /* 0x0000000606060228 */ /* 0x000fc80000000000 */
[----:B------:R-:W-:-:S04]  /*7100*/  @!P0 DFMA R8, R40, R40, R8 ;  /* 0x000000282808822b */ /* 0x000fc80000000008 */
[----:B------:R-:W-:-:S08]  /*7110*/  @P0 DFMA R6, R2, R2, R6 ;  /* 0x000000020206022b */ /* 0x000fd00000000006 */
[----:B------:R-:W-:-:S10]  /*7120*/  @P0 DMUL R8, R6, 0.0625 ;  /* 0x3fb0000006080828 */ /* 0x000fd40000000000 */
[----:B------:R-:W-:Y:S01]  /*7130*/  ISETP.GT.AND P5, PT, R9, 0xfffff, PT ;  /* 0x000fffff0900780c */ /* 0x000fe20003fa4270 */
[----:B------:R-:W-:Y:S02]  /*7140*/  IMAD.MOV.U32 R0, RZ, RZ, R8 ;  /* 0x000000ffff007224 */ /* 0x000fe400078e0008 */
[----:B------:R-:W-:-:S10]  /*7150*/  IMAD.MOV.U32 R10, RZ, RZ, R9 ;  /* 0x000000ffff0a7224 */ /* 0x000fd400078e0009 */
        /* <DEDUP_REMOVED lines=10> */
[----:B------:R-:W-:Y:S01]  /*7200*/  @P0 FSEL R74, R2, RZ, P1 ;  /* 0x000000ff024a0208 */ /* 0x000fe20000800000 */
[----:B------:R-:W-:Y:S01]  /*7210*/  IMAD.MOV.U32 R2, RZ, RZ, 0x1 ;  /* 0x00000001ff027424 */ /* 0x000fe200078e00ff */
[----:B------:R-:W-:Y:S01]  /*7220*/  @P0 FSEL R75, R3, -QNAN , P1 ;  /* 0xfff00000034b0808 */ /* 0x000fe20000800000 */
[----:B------:R-:W-:-:S06]  /*7230*/  DSETP.GT.AND P1, PT, |R42|, |R40|, PT ;  /* 0x400000282a00722a */ /* 0x000fcc0003f24200 */
[----:B------:R-:W-:Y:S02]  /*7240*/  FSEL R77, R15, R5, P1 ;  /* 0x000000050f4d7208 */ /* 0x000fe40000800000 */
[----:B------:R-:W-:Y:S02]  /*7250*/  FSEL R76, R14, R4, P1 ;  /* 0x000000040e4c7208 */ /* 0x000fe40000800000 */
[----:B------:R-:W0:Y:S04]  /*7260*/  MUFU.RCP64H R3, R77 ;  /* 0x0000004d00037308 */ /* 0x000e280000001800 */
[----:B0-----:R-:W-:-:S08]  /*7270*/  DFMA R6, -R76, R2, 1 ;  /* 0x3ff000004c06742b */ /* 0x001fd00000000102 */
[----:B------:R-:W-:-:S08]  /*7280*/  DFMA R6, R6, R6, R6 ;  /* 0x000000060606722b */ /* 0x000fd00000000006 */
[----:B------:R-:W-:-:S08]  /*7290*/  DFMA R6, R2, R6, R2 ;  /* 0x000000060206722b */ /* 0x000fd00000000002 */
[----:B------:R-:W-:-:S08]  /*72a0*/  DFMA R2, -R76, R6, 1 ;  /* 0x3ff000004c02742b */ /* 0x000fd00000000106 */
[----:B------:R-:W-:Y:S01]  /*72b0*/  DFMA R6, R6, R2, R6 ;  /* 0x000000020606722b */ /* 0x000fe20000000006 */
[----:B------:R-:W-:Y:S02]  /*72c0*/  FSEL R2, R4, R14, P1 ;  /* 0x0000000e04027208 */ /* 0x000fe40000800000 */
[----:B------:R-:W-:-:S04]  /*72d0*/  FSEL R3, R5, R15, P1 ;  /* 0x0000000f05037208 */ /* 0x000fc80000800000 */
[----:B------:R-:W-:Y:S02]  /*72e0*/  FSETP.GEU.AND P5, PT, |R3|, 6.5827683646048100446e-37, PT ;  /* 0x036000000300780b */ /* 0x000fe40003fae200 */
        /* <DEDUP_REMOVED lines=67> */
.L_x_4150:
[----:B------:R-:W-:Y:S05]  /*7720*/  BSYNC B0 ;  /* 0x0000000000007941 */ /* 0x000fea0003800000 */
.L_x_4149:
[----:B------:R-:W-:Y:S01]  /*7730*/  FSETP.GT.AND P0, PT, |R65|, 1.469367938527859385e-39, PT ;  /* 0x001000004100780b */ /* 0x000fe20003f04200 */
[----:B------:R-:W-:-:S12]  /*7740*/  BSSY B2, `(.L_x_4151) ;  /* 0x0000006000027945 */ /* 0x000fd80003800000 */
[----:B------:R-:W-:Y:S05]  /*7750*/  @P0 BRA P5, `(.L_x_4152) ;  /* 0x0000000000100947 */ /* 0x000fea0002800000 */
[----:B------:R-:W-:Y:S01]  /*7760*/  IMAD.MOV.U32 R6, RZ, RZ, R76 ;  /* 0x000000ffff067224 */ /* 0x000fe200078e004c */
[----:B------:R-:W-:Y:S01]  /*7770*/  MOV R0, 0x77a0 ;  /* 0x000077a000007802 */ /* 0x000fe20000000f00 */
[----:B------:R-:W-:-:S07]  /*7780*/  IMAD.MOV.U32 R5, RZ, RZ, R77 ;  /* 0x000000ffff057224 */ /* 0x000fce00078e004d */
[----:B-----5:R-:W-:Y:S05]  /*7790*/  CALL.REL.NOINC `($__internal_1_$__cuda_sm20_div_rn_f64_full) ;  /* 0x0000045c004c7944 */ /* 0x020fea0003c00000 */
.L_x_4152:
[----:B------:R-:W-:Y:S05]  /*77a0*/  BSYNC B2 ;  /* 0x0000000000027941 */ /* 0x000fea0003800000 */
.L_x_4151:
[----:B------:R-:W-:Y:S01]  /*77b0*/  DMUL R2, R14, R14 ;  /* 0x0000000e0e027228 */ /* 0x000fe20000000000 */
[----:B------:R-:W-:Y:S01]  /*77c0*/  IMAD.MOV.U32 R4, RZ, RZ, -0x2449a4b7 ;  /* 0xdbb65b49ff047424 */ /* 0x000fe200078e00ff */
[----:B------:R-:W-:Y:S01]  /*77d0*/  UMOV UR4, 0x2a25ff7e ;  /* 0x2a25ff7e00047882 */ /* 0x000fe20000000000 */
[----:B------:R-:W-:Y:S01]  /*77e0*/  IMAD.MOV.U32 R5, RZ, RZ, 0x3f2d3b63 ;  /* 0x3f2d3b63ff057424 */ /* 0x000fe200078e00ff */
[----:B------:R-:W-:Y:S01]  /*77f0*/  UMOV UR5, 0x3ef53e1d ;  /* 0x3ef53e1d00057882 */ /* 0x000fe20000000000 */
[----:B------:R-:W-:Y:S01]  /*7800*/  ISETP.GE.AND P0, PT, R41, RZ, PT ;  /* 0x000000ff2900720c */ /* 0x000fe20003f06270 */
[----:B------:R-:W-:Y:S01]  /*7810*/  DSETP.NEU.AND P5, PT, R76, RZ, PT ;  /* 0x000000ff4c00722a */ /* 0x000fe20003fad000 */
[----:B------:R-:W-:Y:S02]  /*7820*/  BSSY B0, `(.L_x_4153) ;  /* 0x000004d000007945 */ /* 0x000fe40003800000 */
        /* <DEDUP_REMOVED lines=62> */
[----:B------:R-:W-:Y:S02]  /*7c10*/  FSEL R9, R2, R4, !P0 ;  /* 0x0000000402097208 */ /* 0x000fe40004000000 */
[----:B------:R-:W-:-:S03]  /*7c20*/  FSEL R3, R3, R5, !P0 ;  /* 0x0000000503037208 */ /* 0x000fc60004000000 */
[----:B------:R-:W-:Y:S02]  /*7c30*/  FSEL R2, R6, R9, P1 ;  /* 0x0000000906027208 */ /* 0x000fe40000800000 */
[----:B------:R-:W-:Y:S01]  /*7c40*/  FSEL R3, R7, R3, P1 ;  /* 0x0000000307037208 */ /* 0x000fe20000800000 */
[----:B------:R-:W-:Y:S06]  /*7c50*/  @!P5 BRA `(.L_x_4154) ;  /* 0x00000000001cd947 */ /* 0x000fec0003800000 */
[----:B------:R-:W-:-:S14]  /*7c60*/  DSETP.NEU.AND P1, PT, |R40|, |R42|, PT ;  /* 0x4000002a2800722a */ /* 0x000fdc0003f2d200 */
[----:B------:R-:W-:Y:S05]  /*7c70*/  @P1 BRA `(.L_x_4155) ;  /* 0x00000000001c1947 */ /* 0x000fea0003800000 */
[----:B------:R-:W-:Y:S02]  /*7c80*/  IMAD.MOV.U32 R2, RZ, RZ, 0x7f3321d2 ;  /* 0x7f3321d2ff027424 */ /* 0x000fe400078e00ff */
[----:B------:R-:W-:-:S03]  /*7c90*/  IMAD.MOV.U32 R0, RZ, RZ, 0x4002d97c ;  /* 0x4002d97cff007424 */ /* 0x000fc600078e00ff */
[----:B------:R-:W-:Y:S02]  /*7ca0*/  FSEL R2, R2, 3.37028055040000000000e+12, !P0 ;  /* 0x54442d1802027808 */ /* 0x000fe40004000000 */
[----:B------:R-:W-:Y:S01]  /*7cb0*/  FSEL R3, R0, 1.8213495016098022461, !P0 ;  /* 0x3fe921fb00037808 */ /* 0x000fe20004000000 */
[----:B------:R-:W-:Y:S06]  /*7cc0*/  BRA `(.L_x_4155) ;  /* 0x0000000000087947 */ /* 0x000fec0003800000 */
.L_x_4154:
[----:B------:R-:W-:Y:S02]  /*7cd0*/  FSEL R2, RZ, 3.37028055040000000000e+12, P0 ;  /* 0x54442d18ff027808 */ /* 0x000fe40000000000 */
[----:B------:R-:W-:-:S07]  /*7ce0*/  FSEL R3, RZ, 2.1426990032196044922, P0 ;  /* 0x400921fbff037808 */ /* 0x000fce0000000000 */
.L_x_4155:
[----:B------:R-:W-:Y:S05]  /*7cf0*/  BSYNC B0 ;  /* 0x0000000000007941 */ /* 0x000fea0003800000 */
.L_x_4153:
[----:B------:R-:W-:Y:S01]  /*7d00*/  DADD R40, |R40|, |R42| ;  /* 0x0000000028287229 */ /* 0x000fe2000000062a */
[----:B------:R-:W-:-:S07]  /*7d10*/  LOP3.LUT R43, R3, 0x80000000, R43, 0xb8, !PT ;  /* 0x80000000032b7812 */ /* 0x000fce00078eb82b */
[----:B------:R-:W-:-:S06]  /*7d20*/  DSETP.GTU.AND P0, PT, |R40|, +INF , PT ;  /* 0x7ff000002800742a */ /* 0x000fcc0003f0c200 */
[----:B------:R-:W-:Y:S02]  /*7d30*/  FSEL R2, R40, R2, P0 ;  /* 0x0000000228027208 */ /* 0x000fe40000000000 */
[----:B------:R-:W-:-:S07]  /*7d40*/  FSEL R3, R41, R43, P0 ;  /* 0x0000002b29037208 */ /* 0x000fce0000000000 */
.L_x_4104:
[----:B------:R-:W-:Y:S05]  /*7d50*/  BSYNC B1 ;  /* 0x0000000000017941 */ /* 0x000fea0003800000 */
.L_x_4088:
[-C--:B------:R-:W-:Y:S01]  /*7d60*/  DMUL R54, R72, R2.reuse ;  /* 0x0000000248367228 */ /* 0x080fe20000000000 */
[----:B------:R-:W-:Y:S01]  /*7d70*/  BSSY B1, `(.L_x_4156) ;  /* 0x0000222000017945 */ /* 0x000fe20003800000 */
[----:B------:R-:W-:-:S06]  /*7d80*/  DMUL R2, R70, R2 ;  /* 0x0000000246027228 */ /* 0x000fcc0000000000 */
[-C--:B------:R-:W-:Y:S02]  /*7d90*/  DFMA R54, R70, R74.reuse, R54 ;  /* 0x0000004a4636722b */ /* 0x080fe40000000036 */
[----:B------:R-:W-:-:S08]  /*7da0*/  DFMA R72, R72, R74, -R2 ;  /* 0x0000004a4848722b */ /* 0x000fd00000000802 */
[----:B------:R-:W-:-:S04]  /*7db0*/  LOP3.LUT R5, R55, 0x7fffffff, RZ, 0xc0, !PT ;  /* 0x7fffffff37057812 */ /* 0x000fc800078ec0ff */
[----:B------:R-:W-:-:S13]  /*7dc0*/  LOP3.LUT P0, RZ, R5, R54, RZ, 0xfc, !PT ;  /* 0x0000003605ff7212 */ /* 0x000fda000780fcff */
[----:B------:R-:W-:Y:S05]  /*7dd0*/  @!P0 BRA `(.L_x_4157) ;  /* 0x0000001c00788947 */ /* 0x000fea0003800000 */
[----:B------:R-:W-:-:S04]  /*7de0*/  LOP3.LUT R3, R73, 0x7fffffff, RZ, 0xc0, !PT ;  /* 0x7fffffff49037812 */ /* 0x000fc800078ec0ff */
[----:B------:R-:W-:-:S13]  /*7df0*/  LOP3.LUT P0, RZ, R3, R72, RZ, 0xfc, !PT ;  /* 0x0000004803ff7212 */ /* 0x000fda000780fcff */
[----:B------:R-:W-:Y:S05]  /*7e00*/  @!P0 BRA `(.L_x_4158) ;  /* 0x0000001400c48947 */ /* 0x000fea0003800000 */
[----:B------:R-:W-:-:S13]  /*7e10*/  ISETP.GT.U32.AND P0, PT, R5, 0x7fefffff, PT ;  /* 0x7fefffff0500780c */ /* 0x000fda0003f04070 */
[----:B------:R-:W-:Y:S05]  /*7e20*/  @P0 BRA `(.L_x_4159) ;  /* 0x0000001400800947 */ /* 0x000fea0003800000 */
[----:B------:R-:W-:-:S05]  /*7e30*/  VIADD R0, R73, 0xbf79d1be ;  /* 0xbf79d1be49007836 */ /* 0x000fca0000000000 */
[----:B------:R-:W-:-:S13]  /*7e40*/  ISETP.GE.U32.AND P0, PT, R0, 0x108aa3, PT ;  /* 0x00108aa30000780c */ /* 0x000fda0003f06070 */
[----:B------:R-:W-:Y:S05]  /*7e50*/  @!P0 BRA `(.L_x_4160) ;  /* 0x0000000800988947 */ /* 0x000fea0003800000 */
[----:B------:R-:W-:Y:S01]  /*7e60*/  IMAD.MOV.U32 R2, RZ, RZ, 0x652b82fe ;  /* 0x652b82feff027424 */ /* 0x000fe200078e00ff */
[----:B------:R-:W-:Y:S01]  /*7e70*/  UMOV UR4, 0xfefa39ef ;  /* 0xfefa39ef00047882 */ /* 0x000fe20000000000 */
[----:B------:R-:W-:Y:S01]  /*7e80*/  IMAD.MOV.U32 R3, RZ, RZ, 0x3ff71547 ;  /* 0x3ff71547ff037424 */ /* 0x000fe200078e00ff */
[----:B------:R-:W-:Y:S01]  /*7e90*/  UMOV UR5, 0x3fe62e42 ;  /* 0x3fe62e4200057882 */ /* 0x000fe20000000000 */
[----:B------:R-:W-:Y:S01]  /*7ea0*/  FSETP.GEU.FTZ.AND P0, PT, |R73|, 4.1917929649353027344, PT ;  /* 0x4086232b4900780b */ /* 0x000fe20003f1e200 */
[----:B------:R-:W-:Y:S01]  /*7eb0*/  BSSY B0, `(.L_x_4161) ;  /* 0x0000036000007945 */ /* 0x000fe20003800000 */
[----:B------:R-:W-:Y:S02]  /*7ec0*/  DSETP.NEU.AND P5, PT, |R54|, +INF , PT ;  /* 0x7ff000003600742a */ /* 0x000fe40003fad200 */
[----:B------:R-:W-:-:S08]  /*7ed0*/  DFMA R6, R72, R2, 6.75539944105574400000e+15 ;  /* 0x433800004806742b */ /* 0x000fd00000000002 */
[----:B------:R-:W-:-:S08]  /*7ee0*/  DADD R2, R6, -6.75539944105574400000e+15 ;  /* 0xc338000006027429 */ /* 0x000fd00000000000 */
[----:B------:R-:W-:Y:S01]  /*7ef0*/  DFMA R4, R2, -UR4, R72 ;  /* 0x8000000402047c2b */ /* 0x000fe20008000048 */
[----:B------:R-:W-:Y:S01]  /*7f00*/  UMOV UR4, 0x3b39803f ;  /* 0x3b39803f00047882 */ /* 0x000fe20000000000 */
[----:B------:R-:W-:-:S06]  /*7f10*/  UMOV UR5, 0x3c7abc9e ;  /* 0x3c7abc9e00057882 */ /* 0x000fcc0000000000 */
[----:B------:R-:W-:Y:S01]  /*7f20*/  DFMA R4, R2, -UR4, R4 ;  /* 0x8000000402047c2b */ /* 0x000fe20008000004 */
[----:B------:R-:W-:Y:S01]  /*7f30*/  UMOV UR4, 0x69ce2bdf ;  /* 0x69ce2bdf00047882 */ /* 0x000fe20000000000 */
[----:B------:R-:W-:Y:S01]  /*7f40*/  IMAD.MOV.U32 R2, RZ, RZ, -0x35dec16 ;  /* 0xfca213eaff027424 */ /* 0x000fe200078e00ff */
[----:B------:R-:W-:Y:S01]  /*7f50*/  UMOV UR5, 0x3e5ade15 ;  /* 0x3e5ade1500057882 */ /* 0x000fe20000000000 */
[----:B------:R-:W-:-:S06]  /*7f60*/  IMAD.MOV.U32 R3, RZ, RZ, 0x3e928af3 ;  /* 0x3e928af3ff037424 */ /* 0x000fcc00078e00ff */
        /* <DEDUP_REMOVED lines=25> */
[----:B------:R-:W-:-:S08]  /*8100*/  DFMA R2, R4, R2, 1 ;  /* 0x3ff000000402742b */ /* 0x000fd00000000002 */
[----:B------:R-:W-:-:S10]  /*8110*/  DFMA R2, R4, R2, 1 ;  /* 0x3ff000000402742b */ /* 0x000fd40000000002 */
[----:B------:R-:W-:Y:S02]  /*8120*/  IMAD R43, R6, 0x100000, R3 ;  /* 0x00100000062b7824 */ /* 0x000fe400078e0203 */
[----:B------:R-:W-:Y:S01]  /*8130*/  IMAD.MOV.U32 R42, RZ, RZ, R2 ;  /* 0x000000ffff2a7224 */ /* 0x000fe200078e0002 */
[----:B------:R-:W-:Y:S06]  /*8140*/  @!P0 BRA `(.L_x_4162) ;  /* 0x0000000000308947 */ /* 0x000fec0003800000 */
[----:B------:R-:W-:Y:S01]  /*8150*/  FSETP.GEU.FTZ.AND P0, PT, |R73|, 4.2275390625, PT ;  /* 0x408748004900780b */ /* 0x000fe20003f1e200 */
[C---:B------:R-:W-:Y:S02]  /*8160*/  DADD R8, R72.reuse, +INF ;  /* 0x7ff0000048087429 */ /* 0x040fe40000000000 */
[----:B------:R-:W-:-:S08]  /*8170*/  DSETP.GEU.AND P1, PT, R72, RZ, PT ;  /* 0x000000ff4800722a */ /* 0x000fd00003f2e000 */
[----:B------:R-:W-:Y:S02]  /*8180*/  FSEL R42, R8, RZ, P1 ;  /* 0x000000ff082a7208 */ /* 0x000fe40000800000 */
[----:B------:R-:W-:Y:S02]  /*8190*/  @!P0 LEA.HI R0, R6, R6, RZ, 0x1 ;  /* 0x0000000606008211 */ /* 0x000fe400078f08ff */
[----:B------:R-:W-:Y:S02]  /*81a0*/  FSEL R43, R9, RZ, P1 ;  /* 0x000000ff092b7208 */ /* 0x000fe40000800000 */
[----:B------:R-:W-:-:S05]  /*81b0*/  @!P0 SHF.R.S32.HI R5, RZ, 0x1, R0 ;  /* 0x00000001ff058819 */ /* 0x000fca0000011400 */
[----:B------:R-:W-:Y:S02]  /*81c0*/  @!P0 IMAD.IADD R4, R6, 0x1, -R5 ;  /* 0x0000000106048824 */ /* 0x000fe400078e0a05 */
[----:B------:R-:W-:-:S03]  /*81d0*/  @!P0 IMAD R3, R5, 0x100000, R3 ;  /* 0x0010000005038824 */ /* 0x000fc600078e0203 */
[----:B------:R-:W-:Y:S01]  /*81e0*/  @!P0 LEA R5, R4, 0x3ff00000, 0x14 ;  /* 0x3ff0000004058811 */ /* 0x000fe200078ea0ff */
[----:B------:R-:W-:-:S06]  /*81f0*/  @!P0 IMAD.MOV.U32 R4, RZ, RZ, RZ ;  /* 0x000000ffff048224 */ /* 0x000fcc00078e00ff */
[----:B------:R-:W-:-:S11]  /*8200*/  @!P0 DMUL R42, R2, R4 ;  /* 0x00000004022a8228 */ /* 0x000fd60000000000 */
.L_x_4162:
[----:B------:R-:W-:Y:S05]  /*8210*/  BSYNC B0 ;  /* 0x0000000000007941 */ /* 0x000fea0003800000 */
.L_x_4161:
[----:B------:R-:W-:Y:S04]  /*8220*/  BSSY B2, `(.L_x_4163) ;  /* 0x000001c000027945 */ /* 0x000fe80003800000 */
[----:B------:R-:W-:Y:S05]  /*8230*/  @!P5 BRA `(.L_x_4164) ;  /* 0x000000000060d947 */ /* 0x000fea0003800000 */
[----:B------:R-:W-:Y:S01]  /*8240*/  UMOV UR4, 0x6dc9c883 ;  /* 0x6dc9c88300047882 */ /* 0x000fe20000000000 */
[----:B------:R-:W-:Y:S01]  /*8250*/  UMOV UR5, 0x3fe45f30 ;  /* 0x3fe45f3000057882 */ /* 0x000fe20000000000 */
[C---:B------:R-:W-:Y:S02]  /*8260*/  DSETP.GE.AND P0, PT, |R54|.reuse, 2.14748364800000000000e+09, PT ;  /* 0x41e000003600742a */ /* 0x040fe40003f06200 */
[----:B------:R-:W-:Y:S01]  /*8270*/  DMUL R2, R54, UR4 ;  /* 0x0000000436027c28 */ /* 0x000fe20008000000 */
[----:B------:R-:W-:Y:S01]  /*8280*/  UMOV UR4, 0x54442d18 ;  /* 0x54442d1800047882 */ /* 0x000fe20000000000 */
[----:B------:R-:W-:-:S04]  /*8290*/  UMOV UR5, 0x3ff921fb ;  /* 0x3ff921fb00057882 */ /* 0x000fc80000000000 */
[----:B------:R-:W0:Y:S08]  /*82a0*/  F2I.F64 R0, R2 ;  /* 0x0000000200007311 */ /* 0x000e300000301100 */
[----:B0-----:R-:W0:Y:S02]  /*82b0*/  I2F.F64 R40, R0 ;  /* 0x0000000000287312 */ /* 0x001e240000201c00 */
[----:B0-----:R-:W-:Y:S01]  /*82c0*/  DFMA R4, -R40, UR4, R54 ;  /* 0x0000000428047c2b */ /* 0x001fe20008000136 */
[----:B------:R-:W-:Y:S01]  /*82d0*/  UMOV UR4, 0x33145c00 ;  /* 0x33145c0000047882 */ /* 0x000fe20000000000 */
[----:B------:R-:W-:-:S06]  /*82e0*/  UMOV UR5, 0x3c91a626 ;  /* 0x3c91a62600057882 */ /* 0x000fcc0000000000 */
[----:B------:R-:W-:Y:S01]  /*82f0*/  DFMA R4, -R40, UR4, R4 ;  /* 0x0000000428047c2b */ /* 0x000fe20008000104 */
[----:B------:R-:W-:Y:S01]  /*8300*/  UMOV UR4, 0x252049c0 ;  /* 0x252049c000047882 */ /* 0x000fe20000000000 */
[----:B------:R-:W-:-:S06]  /*8310*/  UMOV UR5, 0x397b839a ;  /* 0x397b839a00057882 */ /* 0x000fcc0000000000 */
[----:B------:R-:W-:Y:S01]  /*8320*/  DFMA R40, -R40, UR4, R4 ;  /* 0x0000000428287c2b */ /* 0x000fe20008000104 */
[----:B------:R-:W-:Y:S10]  /*8330*/  @!P0 BRA `(.L_x_4165) ;  /* 0x0000000000288947 */ /* 0x000ff40003800000 */
[----:B------:R-:W-:Y:S01]  /*8340*/  IMAD.MOV.U32 R0, RZ, RZ, R54 ;  /* 0x000000ffff007224 */ /* 0x000fe200078e0036 */
[----:B------:R-:W-:Y:S01]  /*8350*/  MOV R14, 0x8380 ;  /* 0x00008380000e7802 */ /* 0x000fe20000000f00 */
[----:B------:R-:W-:-:S07]  /*8360*/  IMAD.MOV.U32 R13, RZ, RZ, R55 ;  /* 0x000000ffff0d7224 */ /* 0x000fce00078e0037 */
[----:B-----5:R-:W-:Y:S05]  /*8370*/  CALL.REL.NOINC `($_ZN2at6native55_GLOBAL__N__de093ff9_22_ForeachBinaryOpList_cu_a911ec4325multi_tensor_apply_kernelINS1_18TensorListMetadataILi3EEENS1_24BinaryOpListAlphaFunctorIN3c107complexIdEELi3ELi2ELi2EEEJNS1_13power_functorIS8_EES8_EEEvT_T0_DpT1_$__internal_trig_reduction_slowpathd) ;  /* 0x0000045400c07944 */ /* 0x020fea0003c00000 */
[----:B------:R-:W-:Y:S02]  /*8380*/  IMAD.MOV.U32 R0, RZ, RZ, R3 ;  /* 0x000000ffff007224 */ /* 0x000fe400078e0003 */
[----:B------:R-:W-:Y:S02]  /*8390*/  IMAD.MOV.U32 R40, RZ, RZ, R4 ;  /* 0x000000ffff287224 */ /* 0x000fe400078e0004 */
[----:B------:R-:W-:Y:S01]  /*83a0*/  IMAD.MOV.U32 R41, RZ, RZ, R5 ;  /* 0x000000ffff297224 */ /* 0x000fe200078e0005 */
[----:B------:R-:W-:Y:S06]  /*83b0*/  BRA `(.L_x_4165) ;  /* 0x0000000000087947 */ /* 0x000fec0003800000 */
.L_x_4164:
[----:B------:R-:W-:Y:S01]  /*83c0*/  DMUL R40, RZ, R54 ;  /* 0x00000036ff287228 */ /* 0x000fe20000000000 */
[----:B------:R-:W-:-:S10]  /*83d0*/  IMAD.MOV.U32 R0, RZ, RZ, RZ ;  /* 0x000000ffff007224 */ /* 0x000fd400078e00ff */
.L_x_4165:
[----:B------:R-:W-:Y:S05]  /*83e0*/  BSYNC B2 ;  /* 0x0000000000027941 */ /* 0x000fea0003800000 */
.L_x_4163:
[----:B------:R-:W0:Y:S01]  /*83f0*/  LDC.64 R2, c[0x4][0xe0] ;  /* 0x01003800ff027b82 */ /* 0x000e220000000a00 */
[----:B------:R-:W-:-:S04]  /*8400*/  VIADD R8, R0, 0x1 ;  /* 0x0000000100087836 */ /* 0x000fc80000000000 */
[----:B------:R-:W-:-:S05]  /*8410*/  IMAD.SHL.U32 R0, R8, 0x8, RZ ;  /* 0x0000000808007824 */ /* 0x000fca00078e00ff */
[----:B------:R-:W-:-:S05]  /*8420*/  LOP3.LUT R5, R0, 0x8, RZ, 0xc0, !PT ;  /* 0x0000000800057812 */ /* 0x000fca00078ec0ff */
[----:B0-----:R-:W-:-:S05]  /*8430*/  IMAD.WIDE.U32 R2, R5, 0x8, R2 ;  /* 0x0000000805027825 */ /* 0x001fca00078e0002 */
[----:B------:R-:W2:Y:S04]  /*8440*/  LDG.E.128.CONSTANT R72, desc[UR8][R2.64] ;  /* 0x0000000802487981 */ /* 0x000ea8000c1e9d00 */
[----:B------:R-:W3:Y:S04]  /*8450*/  LDG.E.128.CONSTANT R4, desc[UR8][R2.64+0x10] ;  /* 0x0000100802047981 */ /* 0x000ee8000c1e9d00 */
[----:B------:R-:W4:Y:S01]  /*8460*/  LDG.E.128.CONSTANT R68, desc[UR8][R2.64+0x20] ;  /* 0x0000200802447981 */ /* 0x000f22000c1e9d00 */
[----:B------:R-:W-:Y:S01]  /*8470*/  R2P PR, R8, 0x3 ;  /* 0x0000000308007804 */ /* 0x000fe20000000000 */
[----:B------:R-:W-:Y:S01]  /*8480*/  IMAD.MOV.U32 R8, RZ, RZ, 0x79785eba ;  /* 0x79785ebaff087424 */ /* 0x000fe200078e00ff */
[----:B------:R-:W-:Y:S01]  /*8490*/  DMUL R14, R40, R40 ;  /* 0x00000028280e7228 */ /* 0x000fe20000000000 */
[----:B------:R-:W-:Y:S01]  /*84a0*/  IMAD.MOV.U32 R0, RZ, RZ, 0x3de5db65 ;  /* 0x3de5db65ff007424 */ /* 0x000fe200078e00ff */
[----:B------:R-:W-:Y:S02]  /*84b0*/  BSSY B2, `(.L_x_4166) ;  /* 0x0000027000027945 */ /* 0x000fe40003800000 */
[----:B------:R-:W-:-:S02]  /*84c0*/  FSEL R8, -R8, 4.2945490664224492434e-19, !P0 ;  /* 0x20fd816408087808 */ /* 0x000fc40004000100 */
[----:B------:R-:W-:-:S06]  /*84d0*/  FSEL R9, R0, -0.082518599927425384521, !P0 ;  /* 0xbda8ff8300097808 */ /* 0x000fcc0004000000 */
[----:B--2---:R-:W-:-:S08]  /*84e0*/  DFMA R72, R14, R8, R72 ;  /* 0x000000080e48722b */ /* 0x004fd00000000048 */
[----:B------:R-:W-:-:S08]  /*84f0*/  DFMA R72, R14, R72, R74 ;  /* 0x000000480e48722b */ /* 0x000fd0000000004a */
[----:B---3--:R-:W-:-:S08]  /*8500*/  DFMA R4, R14, R72, R4 ;  /* 0x000000480e04722b */ /* 0x008fd00000000004 */
[----:B------:R-:W-:-:S08]  /*8510*/  DFMA R4, R14, R4, R6 ;  /* 0x000000040e04722b */ /* 0x000fd00000000006 */
[----:B----4-:R-:W-:-:S08]  /*8520*/  DFMA R4, R14, R4, R68 ;  /* 0x000000040e04722b */ /* 0x010fd00000000044 */
[----:B------:R-:W-:-:S08]  /*8530*/  DFMA R4, R14, R4, R70 ;  /* 0x000000040e04722b */ /* 0x000fd00000000046 */
[----:B------:R-:W-:Y:S02]  /*8540*/  DFMA R40, R4, R40, R40 ;  /* 0x000000280428722b */ /* 0x000fe40000000028 */
[----:B------:R-:W-:-:S08]  /*8550*/  @P0 DFMA R40, R14, R4, 1 ;  /* 0x3ff000000e28042b */ /* 0x000fd00000000004 */
[----:B------:R-:W-:Y:S01]  /*8560*/  @P1 DFMA R40, R40, -1, RZ ;  /* 0xbff000002828182b */ /* 0x000fe200000000ff */
[----:B------:R-:W-:Y:S10]  /*8570*/  @!P5 BRA `(.L_x_4167) ;  /* 0x000000000060d947 */ /* 0x000ff40003800000 */
        /* <DEDUP_REMOVED lines=24> */
.L_x_4167:
[----:B------:R-:W-:Y:S01]  /*8700*/  DMUL R2, RZ, R54 ;  /* 0x00000036ff027228 */ /* 0x000fe20000000000 */
[----:B------:R-:W-:-:S10]  /*8710*/  IMAD.MOV.U32 R0, RZ, RZ, RZ ;  /* 0x000000ffff007224 */ /* 0x000fd400078e00ff */
.L_x_4168:
[----:B------:R-:W-:Y:S05]  /*8720*/  BSYNC B2 ;  /* 0x0000000000027941 */ /* 0x000fea0003800000 */
.L_x_4166:
[----:B------:R-:W0:Y:S01]  /*8730*/  LDC.64 R8, c[0x4][0xe0] ;  /* 0x01003800ff087b82 */ /* 0x000e220000000a00 */
        /* <DEDUP_REMOVED lines=10> */
[----:B------:R-:W-:-:S02]  /*87e0*/  DMUL R40, R40, R42 ;  /* 0x0000002a28287228 */ /* 0x000fc40000000000 */
[----:B------:R-:W-:Y:S02]  /*87f0*/  FSEL R14, -R14, 4.2945490664224492434e-19, !P0 ;  /* 0x20fd81640e0e7808 */ /* 0x000fe40004000100 */
        /* <DEDUP_REMOVED lines=9> */
[----:B------:R-:W-:-:S08]  /*8890*/  @P1 DFMA R2, R2, -1, RZ ;  /* 0xbff000000202182b */ /* 0x000fd000000000ff */
[----:B------:R-:W-:Y:S01]  /*88a0*/  DMUL R42, R2, R42 ;  /* 0x0000002a022a7228 */ /* 0x000fe20000000000 */
[----:B------:R-:W-:Y:S10]  /*88b0*/  BRA `(.L_x_4169) ;  /* 0x0000001400b47947 */ /* 0x000ff40003800000 */
.L_x_4160:
[----:B------:R-:W-:Y:S01]  /*88c0*/  UMOV UR4, 0x19ba0da4 ;  /* 0x19ba0da400047882 */ /* 0x000fe20000000000 */
[----:B------:R-:W-:Y:S01]  /*88d0*/  UMOV UR5, 0x40937be3 ;  /* 0x40937be300057882 */ /* 0x000fe20000000000 */
[----:B------:R-:W-:Y:S01]  /*88e0*/  IMAD.MOV.U32 R6, RZ, RZ, 0x652b82fe ;  /* 0x652b82feff067424 */ /* 0x000fe200078e00ff */
[----:B------:R-:W-:Y:S01]  /*88f0*/  DADD R72, R72, -UR4 ;  /* 0x8000000448487e29 */ /* 0x000fe20008000000 */
[----:B------:R-:W-:Y:S01]  /*8900*/  IMAD.MOV.U32 R7, RZ, RZ, 0x3ff71547 ;  /* 0x3ff71547ff077424 */ /* 0x000fe200078e00ff */
[----:B------:R-:W-:Y:S01]  /*8910*/  UMOV UR4, 0xfefa39ef ;  /* 0xfefa39ef00047882 */ /* 0x000fe20000000000 */
[----:B------:R-:W-:Y:S01]  /*8920*/  UMOV UR5, 0x3fe62e42 ;  /* 0x3fe62e4200057882 */ /* 0x000fe20000000000 */
[----:B------:R-:W-:Y:S01]  /*8930*/  BSSY B0, `(.L_x_4170) ;  /* 0x0000037000007945 */ /* 0x000fe20003800000 */
[----:B------:R-:W-:-:S03]  /*8940*/  DSETP.NEU.AND P5, PT, |R54|, +INF , PT ;  /* 0x7ff000003600742a */ /* 0x000fc60003fad200 */
[----:B------:R-:W-:Y:S02]  /*8950*/  DFMA R6, R72, R6, 6.75539944105574400000e+15 ;  /* 0x433800004806742b */ /* 0x000fe40000000006 */
[----:B------:R-:W-:-:S06]  /*8960*/  FSETP.GEU.FTZ.AND P0, PT, |R73|, 4.1917929649353027344, PT ;  /* 0x4086232b4900780b */ /* 0x000fcc0003f1e200 */
        /* <DEDUP_REMOVED lines=51> */
.L_x_4171:
[----:B------:R-:W-:Y:S05]  /*8ca0*/  BSYNC B0 ;  /* 0x0000000000007941 */ /* 0x000fea0003800000 */
.L_x_4170:
        /* <DEDUP_REMOVED lines=26> */
.L_x_4173:
[----:B------:R-:W-:Y:S01]  /*8e50*/  DMUL R42, RZ, R54 ;  /* 0x00000036ff2a7228 */ /* 0x000fe20000000000 */
[----:B------:R-:W-:-:S10]  /*8e60*/  IMAD.MOV.U32 R0, RZ, RZ, RZ ;  /* 0x000000ffff007224 */ /* 0x000fd400078e00ff */
.L_x_4174:
[----:B------:R-:W-:Y:S05]  /*8e70*/  BSYNC B2 ;  /* 0x0000000000027941 */ /* 0x000fea0003800000 */
.L_x_4172:
        /* <DEDUP_REMOVED lines=49> */
.L_x_4176:
[----:B------:R-:W-:Y:S01]  /*9190*/  DMUL R2, RZ, R54 ;  /* 0x00000036ff027228 */ /* 0x000fe20000000000 */
[----:B------:R-:W-:-:S10]  /*91a0*/  IMAD.MOV.U32 R0, RZ, RZ, RZ ;  /* 0x000000ffff007224 */ /* 0x000fd400078e00ff */
.L_x_4177:
[----:B------:R-:W-:Y:S05]  /*91b0*/  BSYNC B2 ;  /* 0x0000000000027941 */ /* 0x000fea0003800000 */
.L_x_4175:
        /* <DEDUP_REMOVED lines=10> */
[----:B------:R-:W-:-:S03]  /*9260*/  IMAD.MOV.U32 R0, RZ, RZ, 0x3de5db65 ;  /* 0x3de5db65ff007424 */ /* 0x000fc600078e00ff */
[----:B------:R-:W-:Y:S02]  /*9270*/  FSEL R14, -R14, 4.2945490664224492434e-19, !P0 ;  /* 0x20fd81640e0e7808 */ /* 0x000fe40004000100 */
[----:B------:R-:W-:Y:S02]  /*9280*/  FSEL R15, R0, -0.082518599927425384521, !P0 ;  /* 0xbda8ff83000f7808 */ /* 0x000fe40004000000 */
[----:B------:R-:W-:-:S04]  /*9290*/  LOP3.LUT R0, R41, 0xfffff, RZ, 0xc0, !PT ;  /* 0x000fffff29007812 */ /* 0x000fc800078ec0ff */
[----:B--2---:R-:W-:-:S08]  /*92a0*/  DFMA R72, R50, R14, R72 ;  /* 0x0000000e3248722b */ /* 0x004fd00000000048 */
[----:B------:R-:W-:-:S08]  /*92b0*/  DFMA R72, R50, R72, R74 ;  /* 0x000000483248722b */ /* 0x000fd0000000004a */
[----:B---3--:R-:W-:-:S08]  /*92c0*/  DFMA R4, R50, R72, R4 ;  /* 0x000000483204722b */ /* 0x008fd00000000004 */
[----:B------:R-:W-:-:S08]  /*92d0*/  DFMA R4, R50, R4, R6 ;  /* 0x000000043204722b */ /* 0x000fd00000000006 */
[----:B----4-:R-:W-:-:S08]  /*92e0*/  DFMA R4, R50, R4, R68 ;  /* 0x000000043204722b */ /* 0x010fd00000000044 */
[----:B------:R-:W-:-:S08]  /*92f0*/  DFMA R4, R50, R4, R70 ;  /* 0x000000043204722b */ /* 0x000fd00000000046 */
[----:B------:R-:W-:Y:S02]  /*9300*/  DFMA R2, R4, R2, R2 ;  /* 0x000000020402722b */ /* 0x000fe40000000002 */
[----:B------:R-:W-:Y:S01]  /*9310*/  @P0 DFMA R2, R50, R4, 1 ;  /* 0x3ff000003202042b */ /* 0x000fe20000000004 */
[----:B------:R-:W-:Y:S02]  /*9320*/  LEA.HI R4, R41, 0xffffff09, RZ, 0xc ;  /* 0xffffff0929047811 */ /* 0x000fe400078f60ff */
[----:B------:R-:W-:Y:S02]  /*9330*/  LOP3.LUT R41, R0, 0x7fe00000, RZ, 0xfc, !PT ;  /* 0x7fe0000000297812 */ /* 0x000fe400078efcff */
[----:B------:R-:W-:-:S03]  /*9340*/  LEA.HI R0, R4, R4, RZ, 0x1 ;  /* 0x0000000404007211 */ /* 0x000fc600078f08ff */
[----:B------:R-:W-:Y:S01]  /*9350*/  @P1 DFMA R2, R2, -1, RZ ;  /* 0xbff000000202182b */ /* 0x000fe200000000ff */
[----:B------:R-:W-:Y:S01]  /*9360*/  SHF.R.S32.HI R5, RZ, 0x1, R0 ;  /* 0x00000001ff057819 */ /* 0x000fe20000011400 */
[----:B------:R-:W-:-:S04]  /*9370*/  DMUL R42, R40, R42 ;  /* 0x0000002a282a7228 */ /* 0x000fc80000000000 */
[----:B------:R-:W-:Y:S02]  /*9380*/  IMAD.IADD R0, R4, 0x1, -R5 ;  /* 0x0000000104007824 */ /* 0x000fe400078e0a05 */
[----:B------:R-:W-:Y:S01]  /*9390*/  DMUL R40, R40, R2 ;  /* 0x0000000228287228 */ /* 0x000fe20000000000 */
[----:B------:R-:W-:Y:S01]  /*93a0*/  LEA R3, R5, 0x3ff00000, 0x14 ;  /* 0x3ff0000005037811 */ /* 0x000fe200078ea0ff */
[----:B------:R-:W-:-:S06]  /*93b0*/  IMAD.MOV.U32 R2, RZ, RZ, RZ ;  /* 0x000000ffff027224 */ /* 0x000fcc00078e00ff */
[C---:B------:R-:W-:Y:S02]  /*93c0*/  DMUL R4, R2.reuse, R42 ;  /* 0x0000002a02047228 */ /* 0x040fe40000000000 */
[----:B------:R-:W-:Y:S01]  /*93d0*/  DMUL R2, R2, R40 ;  /* 0x0000002802027228 */ /* 0x000fe20000000000 */
[----:B------:R-:W-:Y:S01]  /*93e0*/  LEA R43, R0, 0x3ff00000, 0x14 ;  /* 0x3ff00000002b7811 */ /* 0x000fe200078ea0ff */
[----:B------:R-:W-:-:S06]  /*93f0*/  IMAD.MOV.U32 R42, RZ, RZ, RZ ;  /* 0x000000ffff2a7224 */ /* 0x000fcc00078e00ff */
[C---:B------:R-:W-:Y:S02]  /*9400*/  DMUL R40, R42.reuse, R4 ;  /* 0x000000042a287228 */ /* 0x040fe40000000000 */
[----:B------:R-:W-:Y:S01]  /*9410*/  DMUL R42, R42, R2 ;  /* 0x000000022a2a7228 */ /* 0x000fe20000000000 */
[----:B------:R-:W-:Y:S10]  /*9420*/  BRA `(.L_x_4169) ;  /* 0x0000000800d87947 */ /* 0x000ff40003800000 */
.L_x_4159:
[----:B------:R-:W-:-:S04]  /*9430*/  ISETP.NE.AND P0, PT, R3, 0x7ff00000, PT ;  /* 0x7ff000000300780c */ /* 0x000fc80003f05270 */
[----:B------:R-:W-:-:S13]  /*9440*/  ISETP.NE.OR P0, PT, R72, RZ, P0 ;  /* 0x000000ff4800720c */ /* 0x000fda0000705670 */
[----:B------:R-:W-:Y:S05]  /*9450*/  @P0 BRA `(.L_x_4178) ;  /* 0x0000000000200947 */ /* 0x000fea0003800000 */
[----:B------:R-:W-:Y:S02]  /*9460*/  ISETP.GE.AND P0, PT, R73, RZ, PT ;  /* 0x000000ff4900720c */ /* 0x000fe40003f06270 */
[----:B------:R-:W-:Y:S02]  /*9470*/  CS2R R40, SRZ ;  /* 0x0000000000287805 */ /* 0x000fe4000001ff00 */
[----:B------:R-:W-:-:S09]  /*9480*/  CS2R R42, SRZ ;  /* 0x00000000002a7805 */ /* 0x000fd2000001ff00 */
[----:B------:R-:W-:Y:S05]  /*9490*/  @!P0 BRA `(.L_x_4169) ;  /* 0x0000000800bc8947 */ /* 0x000fea0003800000 */
[----:B------:R-:W-:Y:S01]  /*94a0*/  DADD R42, R54, -R54 ;  /* 0x00000000362a7229 */ /* 0x000fe20000000836 */
[----:B------:R-:W-:Y:S02]  /*94b0*/  IMAD.MOV.U32 R40, RZ, RZ, R72 ;  /* 0x000000ffff287224 */ /* 0x000fe400078e0048 */
[----:B------:R-:W-:Y:S01]  /*94c0*/  IMAD.MOV.U32 R41, RZ, RZ, R73 ;  /* 0x000000ffff297224 */ /* 0x000fe200078e0049 */
[----:B------:R-:W-:Y:S07]  /*94d0*/  BRA `(.L_x_4169) ;  /* 0x0000000800ac7947 */ /* 0x000fee0003800000 */
.L_x_4178:
[----:B------:R-:W-:-:S10]  /*94e0*/  DADD R40, R54, -R54 ;  /* 0x0000000036287229 */ /* 0x000fd40000000836 */
[----:B------:R-:W-:Y:S02]  /*94f0*/  IMAD.MOV.U32 R42, RZ, RZ, R40 ;  /* 0x000000ffff2a7224 */ /* 0x000fe400078e0028 */
[----:B------:R-:W-:Y:S01]  /*9500*/  IMAD.MOV.U32 R43, RZ, RZ, R41 ;  /* 0x000000ffff2b7224 */ /* 0x000fe200078e0029 */
[----:B------:R-:W-:Y:S06]  /*9510*/  BRA `(.L_x_4169) ;  /* 0x00000008009c7947 */ /* 0x000fec0003800000 */
.L_x_4158:
[----:B------:R-:W-:Y:S01]  /*9520*/  DSETP.NEU.AND P5, PT, |R54|, +INF , PT ;  /* 0x7ff000003600742a */ /* 0x000fe20003fad200 */
[----:B------:R-:W-:-:S13]  /*9530*/  BSSY B2, `(.L_x_4179) ;  /* 0x000001c000027945 */ /* 0x000fda0003800000 */
        /* <DEDUP_REMOVED lines=25> */
.L_x_4180:
[----:B------:R-:W-:Y:S01]  /*96d0*/  DMUL R2, RZ, R54 ;  /* 0x00000036ff027228 */ /* 0x000fe20000000000 */
[----:B------:R-:W-:-:S10]  /*96e0*/  IMAD.MOV.U32 R0, RZ, RZ, RZ ;  /* 0x000000ffff007224 */ /* 0x000fd400078e00ff */
.L_x_4181:
[----:B------:R-:W-:Y:S05]  /*96f0*/  BSYNC B2 ;  /* 0x0000000000027941 */ /* 0x000fea0003800000 */
.L_x_4179:
        /* <DEDUP_REMOVED lines=49> */
.L_x_4183:
[----:B------:R-:W-:Y:S01]  /*9a10*/  DMUL R42, RZ, R54 ;  /* 0x00000036ff2a7228 */ /* 0x000fe20000000000 */
[----:B------:R-:W-:-:S10]  /*9a20*/  IMAD.MOV.U32 R0, RZ, RZ, RZ ;  /* 0x000000ffff007224 */ /* 0x000fd400078e00ff */
.L_x_4184:
[----:B------:R-:W-:Y:S05]  /*9a30*/  BSYNC B2 ;  /* 0x0000000000027941 */ /* 0x000fea0003800000 */
.L_x_4182:
        /* <DEDUP_REMOVED lines=21> */
[----:B------:R-:W-:Y:S10]  /*9b90*/  @!P1 BRA `(.L_x_4169) ;  /* 0x0000000000fc9947 */ /* 0x000ff40003800000 */
[----:B------:R-:W-:Y:S01]  /*9ba0*/  DFMA R42, R42, -1, RZ ;  /* 0xbff000002a2a782b */ /* 0x000fe200000000ff */
[----:B------:R-:W-:Y:S10]  /*9bb0*/  BRA `(.L_x_4169) ;  /* 0x0000000000f47947 */ /* 0x000ff40003800000 */
.L_x_4157:
[----:B------:R-:W-:Y:S01]  /*9bc0*/  IMAD.MOV.U32 R2, RZ, RZ, 0x652b82fe ;  /* 0x652b82feff027424 */ /* 0x000fe200078e00ff */
[----:B------:R-:W-:Y:S01]  /*9bd0*/  UMOV UR4, 0xfefa39ef ;  /* 0xfefa39ef00047882 */ /* 0x000fe20000000000 */
[----:B------:R-:W-:Y:S01]  /*9be0*/  IMAD.MOV.U32 R3, RZ, RZ, 0x3ff71547 ;  /* 0x3ff71547ff037424 */ /* 0x000fe200078e00ff */
[----:B------:R-:W-:Y:S01]  /*9bf0*/  UMOV UR5, 0x3fe62e42 ;  /* 0x3fe62e4200057882 */ /* 0x000fe20000000000 */
[----:B------:R-:W-:Y:S01]  /*9c00*/  FSETP.GEU.FTZ.AND P0, PT, |R73|, 4.1917929649353027344, PT ;  /* 0x4086232b4900780b */ /* 0x000fe20003f1e200 */
[----:B------:R-:W-:Y:S03]  /*9c10*/  BSSY B0, `(.L_x_4185) ;  /* 0x0000035000007945 */ /* 0x000fe60003800000 */
        /* <DEDUP_REMOVED lines=44> */
[----:B------:R-:W-:Y:S01]  /*9ee0*/  @!P1 LEA.HI R0, R6, R6, RZ, 0x1 ;  /* 0x0000000606009211 */ /* 0x000fe200078f08ff */
[----:B------:R-:W-:Y:S01]  /*9ef0*/  @!P1 IMAD.MOV.U32 R4, RZ, RZ, RZ ;  /* 0x000000ffff049224 */ /* 0x000fe200078e00ff */
[----:B------:R-:W-:Y:S02]  /*9f00*/  FSEL R41, R5, RZ, P0 ;  /* 0x000000ff05297208 */ /* 0x000fe40000000000 */
[----:B------:R-:W-:-:S05]  /*9f10*/  @!P1 SHF.R.S32.HI R7, RZ, 0x1, R0 ;  /* 0x00000001ff079819 */ /* 0x000fca0000011400 */
[----:B------:R-:W-:Y:S02]  /*9f20*/  @!P1 IMAD.IADD R6, R6, 0x1, -R7 ;  /* 0x0000000106069824 */ /* 0x000fe400078e0a07 */
[----:B------:R-:W-:-:S03]  /*9f30*/  @!P1 IMAD R3, R7, 0x100000, R3 ;  /* 0x0010000007039824 */ /* 0x000fc600078e0203 */
[----:B------:R-:W-:-:S06]  /*9f40*/  @!P1 LEA R5, R6, 0x3ff00000, 0x14 ;  /* 0x3ff0000006059811 */ /* 0x000fcc00078ea0ff */
[----:B------:R-:W-:-:S11]  /*9f50*/  @!P1 DMUL R40, R2, R4 ;  /* 0x0000000402289228 */ /* 0x000fd60000000000 */
.L_x_4186:
[----:B------:R-:W-:Y:S05]  /*9f60*/  BSYNC B0 ;  /* 0x0000000000007941 */ /* 0x000fea0003800000 */
.L_x_4185:
[----:B------:R-:W-:Y:S02]  /*9f70*/  IMAD.MOV.U32 R42, RZ, RZ, R54 ;  /* 0x000000ffff2a7224 */ /* 0x000fe400078e0036 */
[----:B------:R-:W-:-:S07]  /*9f80*/  IMAD.MOV.U32 R43, RZ, RZ, R55 ;  /* 0x000000ffff2b7224 */ /* 0x000fce00078e0037 */
.L_x_4169:
[----:B------:R-:W-:Y:S05]  /*9f90*/  BSYNC B1 ;  /* 0x0000000000017941 */ /* 0x000fea0003800000 */
.L_x_4156:
[----:B-----5:R-:W-:Y:S01]  /*9fa0*/  DSETP.NAN.AND P0, PT, R16, R18, PT ;  /* 0x000000121000722a */ /* 0x020fe20003f08000 */
[----:B------:R-:W-:Y:S01]  /*9fb0*/  ULDC.64 UR4, c[0x0][0xe68] ;  /* 0x00039a0000047ab9 */ /* 0x000fe20000000a00 */
[----:B------:R-:W-:Y:S01]  /*9fc0*/  BSSY B1, `(.L_x_4187) ;  /* 0x0000776000017945 */ /* 0x000fe20003800000 */
[----:B------:R-:W-:Y:S02]  /*9fd0*/  DMUL R70, R22, UR4 ;  /* 0x0000000416467c28 */ /* 0x000fe40008000000 */
[----:B------:R-:W-:Y:S01]  /*9fe0*/  DMUL R2, R20, UR4 ;  /* 0x0000000414027c28 */ /* 0x000fe20008000000 */
[----:B------:R-:W-:Y:S01]  /*9ff0*/  ULDC.64 UR4, c[0x0][0xe60] ;  /* 0x0003980000047ab9 */ /* 0x000fe20000000a00 */
[----:B------:R-:W-:-:S04]  /*a000*/  DADD R8, -RZ, |R16| ;  /* 0x00000000ff087229 */ /* 0x000fc80000000510 */
[----:B------:R-:W-:Y:S02]  /*a010*/  DFMA R70, R20, UR4, -R70 ;  /* 0x0000000414467c2b */ /* 0x000fe40008000846 */
[----:B------:R-:W-:Y:S01]  /*a020*/  DFMA R22, R22, UR4, R2 ;  /* 0x0000000416167c2b */ /* 0x000fe20008000002 */
[----:B------:R-:W-:Y:S10]  /*a030*/  @P0 BRA `(.L_x_4188) ;  /* 0x0000006800800947 */ /* 0x000ff40003800000 */
        /* <DEDUP_REMOVED lines=112> */
.L_x_4194:
        /* <DEDUP_REMOVED lines=20> */
[----:B------:R-:W-:Y:S05]  /*a880*/  CALL.REL.NOINC `($__internal_1_$__cuda_sm20_div_rn_f64_full) ;  /* 0x0000042c00107944 */ /* 0x000fea0003c00000 */
.L_x_4197:
[----:B------:R-:W-:Y:S05]  /*a890*/  BSYNC B3 ;  /* 0x0000000000037941 */ /* 0x000fea0003800000 */
.L_x_4196:
        /* <DEDUP_REMOVED lines=29> */
.L_x_4195:
[----:B------:R-:W-:Y:S05]  /*aa70*/  BSYNC B2 ;  /* 0x0000000000027941 */ /* 0x000fea0003800000 */
.L_x_4193:
        /* <DEDUP_REMOVED lines=20> */
[----:B------:R-:W-:Y:S05]  /*abc0*/  CALL.REL.NOINC `($__internal_1_$__cuda_sm20_div_rn_f64_full) ;  /* 0x0000042800407944 */ /* 0x000fea0003c00000 */
.L_x_4199:
[----:B------:R-:W-:Y:S05]  /*abd0*/  BSYNC B2 ;  /* 0x0000000000027941 */ /* 0x000fea0003800000 */
.L_x_4198:
        /* <DEDUP_REMOVED lines=82> */
.L_x_4201:
[----:B------:R-:W-:-:S04]  /*b100*/  ISETP.GE.AND P0, PT, R17, RZ, PT ;  /* 0x000000ff1100720c */ /* 0x000fc80003f06270 */
[----:B------:R-:W-:Y:S02]  /*b110*/  FSEL R2, RZ, 3.37028055040000000000e+12, P0 ;  /* 0x54442d18ff027808 */ /* 0x000fe40000000000 */
[----:B------:R-:W-:-:S07]  /*b120*/  FSEL R3, RZ, 2.1426990032196044922, P0 ;  /* 0x400921fbff037808 */ /* 0x000fce0000000000 */
.L_x_4202:
[----:B------:R-:W-:Y:S05]  /*b130*/  BSYNC B0 ;  /* 0x0000000000007941 */ /* 0x000fea0003800000 */
.L_x_4200:
[----:B------:R-:W-:Y:S01]  /*b140*/  DADD R16, |R16|, |R18| ;  /* 0x0000000010107229 */ /* 0x000fe20000000612 */
[----:B------:R-:W-:Y:S01]  /*b150*/  LOP3.LUT R19, R3, 0x80000000, R19, 0xb8, !PT ;  /* 0x8000000003137812 */ /* 0x000fe200078eb813 */
[----:B------:R-:W-:-:S06]  /*b160*/  DMUL R72, R72, 0.5 ;  /* 0x3fe0000048487828 */ /* 0x000fcc0000000000 */
[----:B------:R-:W-:-:S06]  /*b170*/  DSETP.GTU.AND P0, PT, |R16|, +INF , PT ;  /* 0x7ff000001000742a */ /* 0x000fcc0003f0c200 */
[----:B------:R-:W-:Y:S02]  /*b180*/  FSEL R2, R16, R2, P0 ;  /* 0x0000000210027208 */ /* 0x000fe40000000000 */
[----:B------:R-:W-:Y:S01]  /*b190*/  FSEL R3, R17, R19, P0 ;  /* 0x0000001311037208 */ /* 0x000fe20000000000 */
[----:B------:R-:W-:Y:S06]  /*b1a0*/  BRA `(.L_x_4203) ;  /* 0x00000064005c7947 */ /* 0x000fec0003800000 */
.L_x_4192:
        /* <DEDUP_REMOVED lines=98> */
.L_x_4206:
[----:B------:R-:W-:Y:S05]  /*b7d0*/  BSYNC B0 ;  /* 0x0000000000007941 */ /* 0x000fea0003800000 */
.L_x_4205:
        /* <DEDUP_REMOVED lines=8> */
[----:B------:R-:W-:Y:S05]  /*b860*/  CALL.REL.NOINC `($__internal_1_$__cuda_sm20_div_rn_f64_full) ;  /* 0x0000041c00187944 */ /* 0x000fea0003c00000 */
.L_x_4208:
[----:B------:R-:W-:Y:S05]  /*b870*/  BSYNC B2 ;  /* 0x0000000000027941 */ /* 0x000fea0003800000 */
.L_x_4207:
        /* <DEDUP_REMOVED lines=82> */
.L_x_4210:
[----:B------:R-:W-:-:S04]  /*bda0*/  ISETP.GE.AND P0, PT, R17, RZ, PT ;  /* 0x000000ff1100720c */ /* 0x000fc80003f06270 */
[----:B------:R-:W-:Y:S02]  /*bdb0*/  FSEL R2, RZ, 3.37028055040000000000e+12, P0 ;  /* 0x54442d18ff027808 */ /* 0x000fe40000000000 */
[----:B------:R-:W-:-:S07]  /*bdc0*/  FSEL R3, RZ, 2.1426990032196044922, P0 ;  /* 0x400921fbff037808 */ /* 0x000fce0000000000 */
.L_x_4211:
[----:B------:R-:W-:Y:S05]  /*bdd0*/  BSYNC B0 ;  /* 0x0000000000007941 */ /* 0x000fea0003800000 */
.L_x_4209:
[----:B------:R-:W-:Y:S01]  /*bde0*/  DADD R16, |R16|, |R18| ;  /* 0x0000000010107229 */ /* 0x000fe20000000612 */
[----:B------:R-:W-:Y:S01]  /*bdf0*/  LOP3.LUT R19, R3, 0x80000000, R19, 0xb8, !PT ;  /* 0x8000000003137812 */ /* 0x000fe200078eb813 */
[----:B------:R-:W-:-:S06]  /*be00*/  DMUL R72, R72, 0.5 ;  /* 0x3fe0000048487828 */ /* 0x000fcc0000000000 */
[----:B------:R-:W-:-:S06]  /*be10*/  DSETP.GTU.AND P0, PT, |R16|, +INF , PT ;  /* 0x7ff000001000742a */ /* 0x000fcc0003f0c200 */
[----:B------:R-:W-:Y:S02]  /*be20*/  FSEL R2, R16, R2, P0 ;  /* 0x0000000210027208 */ /* 0x000fe40000000000 */
[----:B------:R-:W-:Y:S01]  /*be30*/  FSEL R3, R17, R19, P0 ;  /* 0x0000001311037208 */ /* 0x000fe20000000000 */
[----:B------:R-:W-:Y:S06]  /*be40*/  BRA `(.L_x_4203) ;  /* 0x0000005800347947 */ /* 0x000fec0003800000 */
.L_x_4204:
        /* <DEDUP_REMOVED lines=20> */
[C---:B------:R-:W-:Y:S02]  /*bf90*/  DMUL R14, R6.reuse, R14 ;  /* 0x0000000e060e7228 */ /* 0x040fe40000000000 */
[C---:B------:R-:W-:Y:S02]  /*bfa0*/  DMUL R4, R6.reuse, R2 ;  /* 0x0000000206047228 */ /* 0x040fe40000000000 */
[----:B------:R-:W-:Y:S02]  /*bfb0*/  DMUL R2, R6, R6 ;  /* 0x0000000606027228 */ /* 0x000fe40000000000 */
[-C--:B------:R-:W-:Y:S02]  /*bfc0*/  DMUL R66, R50, R80.reuse ;  /* 0x0000005032427228 */ /* 0x080fe40000000000 */
[C---:B------:R-:W-:Y:S02]  /*bfd0*/  DMUL R8, R72.reuse, R80 ;  /* 0x0000005048087228 */ /* 0x040fe40000000000 */
[----:B------:R-:W-:-:S02]  /*bfe0*/  DMUL R6, R72, R82 ;  /* 0x0000005248067228 */ /* 0x000fc40000000000 */
[----:B------:R-:W-:Y:S02]  /*bff0*/  DMUL R50, R50, R50 ;  /* 0x0000003232327228 */ /* 0x000fe40000000000 */
[----:B------:R-:W-:-:S11]  /*c000*/  DMUL R72, R72, R72 ;  /* 0x0000004848487228 */ /* 0x000fd60000000000 */
.L_x_4213:
        /* <DEDUP_REMOVED lines=85> */
.L_x_4212:
        /* <DEDUP_REMOVED lines=97> */
.L_x_4215:
        /* <DEDUP_REMOVED lines=21> */
.L_x_4218:
[----:B------:R-:W-:Y:S05]  /*ccc0*/  BSYNC B3 ;  /* 0x0000000000037941 */ /* 0x000fea0003800000 */
.L_x_4217:
        /* <DEDUP_REMOVED lines=29> */
.L_x_4216:
[----:B------:R-:W-:Y:S05]  /*cea0*/  BSYNC B2 ;  /* 0x0000000000027941 */ /* 0x000fea0003800000 */
.L_x_4214:
        /* <DEDUP_REMOVED lines=21> */
.L_x_4220:
[----:B------:R-:W-:Y:S05]  /*d000*/  BSYNC B2 ;  /* 0x0000000000027941 */ /* 0x000fea0003800000 */
.L_x_4219:
        /* <DEDUP_REMOVED lines=82> */
.L_x_4222:
[----:B------:R-:W-:-:S04]  /*d530*/  ISETP.GE.AND P0, PT, R17, RZ, PT ;  /* 0x000000ff1100720c */ /* 0x000fc80003f06270 */
[----:B------:R-:W-:Y:S02]  /*d540*/  FSEL R2, RZ, 3.37028055040000000000e+12, P0 ;  /* 0x54442d18ff027808 */ /* 0x000fe40000000000 */
[----:B------:R-:W-:-:S07]  /*d550*/  FSEL R3, RZ, 2.1426990032196044922, P0 ;  /* 0x400921fbff037808 */ /* 0x000fce0000000000 */
.L_x_4223:
[----:B------:R-:W-:Y:S05]  /*d560*/  BSYNC B0 ;  /* 0x0000000000007941 */ /* 0x000fea0003800000 */
.L_x_4221:
[----:B------:R-:W-:Y:S01]  /*d570*/  DADD R16, |R16|, |R18| ;  /* 0x0000000010107229 */ /* 0x000fe20000000612 */
[----:B------:R-:W-:Y:S01]  /*d580*/  LOP3.LUT R19, R3, 0x80000000, R19, 0xb8, !PT ;  /* 0x8000000003137812 */ /* 0x000fe200078eb813 */
[----:B------:R-:W-:-:S06]  /*d590*/  DMUL R72, R72, 0.5 ;  /* 0x3fe0000048487828 */ /* 0x000fcc0000000000 */
[----:B------:R-:W-:-:S06]  /*d5a0*/  DSETP.GTU.AND P0, PT, |R16|, +INF , PT ;  /* 0x7ff000001000742a */ /* 0x000fcc0003f0c200 */
[----:B------:R-:W-:Y:S02]  /*d5b0*/  FSEL R2, R16, R2, P0 ;  /* 0x0000000210027208 */ /* 0x000fe40000000000 */
[----:B------:R-:W-:Y:S01]  /*d5c0*/  FSEL R3, R17, R19, P0 ;  /* 0x0000001311037208 */ /* 0x000fe20000000000 */
[----:B------:R-:W-:Y:S06]  /*d5d0*/  BRA `(.L_x_4203) ;  /* 0x0000004000507947 */ /* 0x000fec0003800000 */
.L_x_4191:
        /* <DEDUP_REMOVED lines=134> */
.L_x_4225:
[----:B------:R-:W-:Y:S05]  /*de40*/  BSYNC B0 ;  /* 0x0000000000007941 */ /* 0x000fea0003800000 */
.L_x_4224:
        /* <DEDUP_REMOVED lines=9> */
.L_x_4227:
[----:B------:R-:W-:Y:S05]  /*dee0*/  BSYNC B2 ;  /* 0x0000000000027941 */ /* 0x000fea0003800000 */
.L_x_4226:
        /* <DEDUP_REMOVED lines=82> */
.L_x_4229:
[----:B------:R-:W-:-:S04]  /*e410*/  ISETP.GE.AND P0, PT, R17, RZ, PT ;  /* 0x000000ff1100720c */ /* 0x000fc80003f06270 */
[----:B------:R-:W-:Y:S02]  /*e420*/  FSEL R2, RZ, 3.37028055040000000000e+12, P0 ;  /* 0x54442d18ff027808 */ /* 0x000fe40000000000 */
[----:B------:R-:W-:-:S07]  /*e430*/  FSEL R3, RZ, 2.1426990032196044922, P0 ;  /* 0x400921fbff037808 */ /* 0x000fce0000000000 */
.L_x_4230:
[----:B------:R-:W-:Y:S05]  /*e440*/  BSYNC B0 ;  /* 0x0000000000007941 */ /* 0x000fea0003800000 */
.L_x_4228:
[----:B------:R-:W-:Y:S01]  /*e450*/  DADD R16, |R16|, |R18| ;  /* 0x0000000010107229 */ /* 0x000fe20000000612 */
[----:B------:R-:W-:-:S07]  /*e460*/  LOP3.LUT R19, R3, 0x80000000, R19, 0xb8, !PT ;  /* 0x8000000003137812 */ /* 0x000fce00078eb813 */
[----:B------:R-:W-:-:S06]  /*e470*/  DSETP.GTU.AND P0, PT, |R16|, +INF , PT ;  /* 0x7ff000001000742a */ /* 0x000fcc0003f0c200 */
[----:B------:R-:W-:Y:S02]  /*e480*/  FSEL R2, R16, R2, P0 ;  /* 0x0000000210027208 */ /* 0x000fe40000000000 */
[----:B------:R-:W-:Y:S01]  /*e490*/  FSEL R3, R17, R19, P0 ;  /* 0x0000001311037208 */ /* 0x000fe20000000000 */
[----:B------:R-:W-:Y:S06]  /*e4a0*/  BRA `(.L_x_4203) ;  /* 0x00000030009c7947 */ /* 0x000fec0003800000 */
.L_x_4190:
        /* <DEDUP_REMOVED lines=91> */
.L_x_4233:
        /* <DEDUP_REMOVED lines=21> */
.L_x_4236:
[----:B------:R-:W-:Y:S05]  /*ebb0*/  BSYNC B3 ;  /* 0x0000000000037941 */ /* 0x000fea0003800000 */
.L_x_4235:
        /* <DEDUP_REMOVED lines=29> */
.L_x_4234:
[----:B------:R-:W-:Y:S05]  /*ed90*/  BSYNC B2 ;  /* 0x0000000000027941 */ /* 0x000fea0003800000 */
.L_x_4232:
        /* <DEDUP_REMOVED lines=83> */
.L_x_4231:
        /* <DEDUP_REMOVED lines=85> */
.L_x_4189:
        /* <DEDUP_REMOVED lines=22> */
[----:B------:R-:W-:Y:S05]  /*f980*/  CALL.REL.NOINC `($__internal_1_$__cuda_sm20_div_rn_f64_full) ;  /* 0x000003d800d07944 */ /* 0x000fea0003c00000 */
.L_x_4238:
[----:B------:R-:W-:Y:S05]  /*f990*/  BSYNC B2 ;  /* 0x0000000000027941 */ /* 0x000fea0003800000 */
.L_x_4237:
        /* <DEDUP_REMOVED lines=24> */
[----:B------:R-:W-:Y:S02]  /*fb20*/  IMAD.MOV.U32 R2, RZ, RZ, R14 ;  /* 0x000000ffff027224 */ /* 0x000fe400078e000e */
[----:B------:R-:W-:-:S07]  /*fb30*/  IMAD.MOV.U32 R3, RZ, RZ, R15 ;  /* 0x000000ffff037224 */ /* 0x000fce00078e000f */
.L_x_4240:
[----:B------:R-:W-:Y:S05]  /*fb40*/  BSYNC B2 ;  /* 0x0000000000027941 */ /* 0x000fea0003800000 */
.L_x_4239:
        /* <DEDUP_REMOVED lines=135> */
.L_x_4242:
[----:B------:R-:W-:Y:S05]  /*103c0*/  BSYNC B0 ;  /* 0x0000000000007941 */ /* 0x000fea0003800000 */
.L_x_4241:
        /* <DEDUP_REMOVED lines=9> */
.L_x_4244:
[----:B------:R-:W-:Y:S05]  /*10460*/  BSYNC B2 ;  /* 0x0000000000027941 */ /* 0x000fea0003800000 */
.L_x_4243:
        /* <DEDUP_REMOVED lines=82> */
.L_x_4246:
[----:B------:R-:W-:-:S04]  /*10990*/  ISETP.GE.AND P0, PT, R17, RZ, PT ;  /* 0x000000ff1100720c */ /* 0x000fc80003f06270 */
[----:B------:R-:W-:Y:S02]  /*109a0*/  FSEL R2, RZ, 3.37028055040000000000e+12, P0 ;  /* 0x54442d18ff027808 */ /* 0x000fe40000000000 */
[----:B------:R-:W-:-:S07]  /*109b0*/  FSEL R3, RZ, 2.1426990032196044922, P0 ;  /* 0x400921fbff037808 */ /* 0x000fce0000000000 */
.L_x_4247:
[----:B------:R-:W-:Y:S05]  /*109c0*/  BSYNC B0 ;  /* 0x0000000000007941 */ /* 0x000fea0003800000 */
.L_x_4245:
[----:B------:R-:W-:Y:S01]  /*109d0*/  DADD R16, |R16|, |R18| ;  /* 0x0000000010107229 */ /* 0x000fe20000000612 */
[----:B------:R-:W-:Y:S01]  /*109e0*/  LOP3.LUT R19, R3, 0x80000000, R19, 0xb8, !PT ;  /* 0x8000000003137812 */ /* 0x000fe200078eb813 */
[----:B------:R-:W-:-:S06]  /*109f0*/  DADD R72, R72, 1 ;  /* 0x3ff0000048487429 */ /* 0x000fcc0000000000 */
[----:B------:R-:W-:-:S06]  /*10a00*/  DSETP.GTU.AND P0, PT, |R16|, +INF , PT ;  /* 0x7ff000001000742a */ /* 0x000fcc0003f0c200 */
[----:B------:R-:W-:Y:S02]  /*10a10*/  FSEL R2, R16, R2, P0 ;  /* 0x0000000210027208 */ /* 0x000fe40000000000 */
[----:B------:R-:W-:Y:S01]  /*10a20*/  FSEL R3, R17, R19, P0 ;  /* 0x0000001311037208 */ /* 0x000fe20000000000 */
[----:B------:R-:W-:Y:S06]  /*10a30*/  BRA `(.L_x_4203) ;  /* 0x0000000c00387947 */ /* 0x000fec0003800000 */
.L_x_4188:
        /* <DEDUP_REMOVED lines=107> */
.L_x_4249:
[----:B------:R-:W-:Y:S05]  /*110f0*/  BSYNC B0 ;  /* 0x0000000000007941 */ /* 0x000fea0003800000 */
.L_x_4248:
[----:B------:R-:W-:Y:S01]  /*11100*/  FSETP.GT.AND P0, PT, |R65|, 1.469367938527859385e-39, PT ;  /* 0x001000004100780b */ /* 0x000fe20003f04200 */
[----:B------:R-:W-:-:S12]  /*11110*/  BSSY B2, `(.L_x_4250) ;  /* 0x0000006000027945 */ /* 0x000fd80003800000 */
[----:B------:R-:W-:Y:S05]  /*11120*/  @P0 BRA P5, `(.L_x_4251) ;  /* 0x0000000000100947 */ /* 0x000fea0002800000 */
[----:B------:R-:W-:Y:S01]  /*11130*/  IMAD.MOV.U32 R6, RZ, RZ, R20 ;  /* 0x000000ffff067224 */ /* 0x000fe200078e0014 */
[----:B------:R-:W-:Y:S01]  /*11140*/  MOV R0, 0x11170 ;  /* 0x0001117000007802 */ /* 0x000fe20000000f00 */
[----:B------:R-:W-:-:S07]  /*11150*/  IMAD.MOV.U32 R5, RZ, RZ, R21 ;  /* 0x000000ffff057224 */ /* 0x000fce00078e0015 */
[----:B------:R-:W-:Y:S05]  /*11160*/  CALL.REL.NOINC `($__internal_1_$__cuda_sm20_div_rn_f64_full) ;  /* 0x000003c000d87944 */ /* 0x000fea0003c00000 */
.L_x_4251:
[----:B------:R-:W-:Y:S05]  /*11170*/  BSYNC B2 ;  /* 0x0000000000027941 */ /* 0x000fea0003800000 */
.L_x_4250:
        /* <DEDUP_REMOVED lines=82> */
.L_x_4253:
[----:B------:R-:W-:Y:S02]  /*116a0*/  FSEL R2, RZ, 3.37028055040000000000e+12, P0 ;  /* 0x54442d18ff027808 */ /* 0x000fe40000000000 */
[----:B------:R-:W-:-:S07]  /*116b0*/  FSEL R3, RZ, 2.1426990032196044922, P0 ;  /* 0x400921fbff037808 */ /* 0x000fce0000000000 */
.L_x_4254:
[----:B------:R-:W-:Y:S05]  /*116c0*/  BSYNC B0 ;  /* 0x0000000000007941 */ /* 0x000fea0003800000 */
.L_x_4252:
[----:B------:R-:W-:Y:S01]  /*116d0*/  DADD R16, |R16|, |R18| ;  /* 0x0000000010107229 */ /* 0x000fe20000000612 */
[----:B------:R-:W-:-:S07]  /*116e0*/  LOP3.LUT R19, R3, 0x80000000, R19, 0xb8, !PT ;  /* 0x8000000003137812 */ /* 0x000fce00078eb813 */
[----:B------:R-:W-:-:S06]  /*116f0*/  DSETP.GTU.AND P0, PT, |R16|, +INF , PT ;  /* 0x7ff000001000742a */ /* 0x000fcc0003f0c200 */
[----:B------:R-:W-:Y:S02]  /*11700*/  FSEL R2, R16, R2, P0 ;  /* 0x0000000210027208 */ /* 0x000fe40000000000 */
[----:B------:R-:W-:-:S07]  /*11710*/  FSEL R3, R17, R19, P0 ;  /* 0x0000001311037208 */ /* 0x000fce0000000000 */
.L_x_4203:
[----:B------:R-:W-:Y:S05]  /*11720*/  BSYNC B1 ;  /* 0x0000000000017941 */ /* 0x000fea0003800000 */
.L_x_4187:
        /* <DEDUP_REMOVED lines=75> */
.L_x_4261:
[----:B------:R-:W-:Y:S05]  /*11be0*/  BSYNC B0 ;  /* 0x0000000000007941 */ /* 0x000fea0003800000 */
.L_x_4260:
        /* <DEDUP_REMOVED lines=21> */
[----:B------:R-:W-:Y:S05]  /*11d40*/  CALL.REL.NOINC `($_ZN2at6native55_GLOBAL__N__de093ff9_22_ForeachBinaryOpList_cu_a911ec4325multi_tensor_apply_kernelINS1_18TensorListMetadataILi3EEENS1_24BinaryOpListAlphaFunctorIN3c107complexIdEELi3ELi2ELi2EEEJNS1_13power_functorIS8_EES8_EEEvT_T0_DpT1_$__internal_trig_reduction_slowpathd) ;  /* 0x000003bc004c7944 */ /* 0x000fea0003c00000 */
[----:B------:R-:W-:Y:S02]  /*11d50*/  IMAD.MOV.U32 R0, RZ, RZ, R3 ;  /* 0x000000ffff007224 */ /* 0x000fe400078e0003 */
[----:B------:R-:W-:Y:S02]  /*11d60*/  IMAD.MOV.U32 R16, RZ, RZ, R4 ;  /* 0x000000ffff107224 */ /* 0x000fe400078e0004 */
[----:B------:R-:W-:Y:S01]  /*11d70*/  IMAD.MOV.U32 R17, RZ, RZ, R5 ;  /* 0x000000ffff117224 */ /* 0x000fe200078e0005 */
[----:B------:R-:W-:Y:S06]  /*11d80*/  BRA `(.L_x_4264) ;  /* 0x0000000000087947 */ /* 0x000fec0003800000 */
.L_x_4263:
[----:B------:R-:W-:Y:S01]  /*11d90*/  DMUL R16, RZ, R20 ;  /* 0x00000014ff107228 */ /* 0x000fe20000000000 */
[----:B------:R-:W-:-:S10]  /*11da0*/  IMAD.MOV.U32 R0, RZ, RZ, RZ ;  /* 0x000000ffff007224 */ /* 0x000fd400078e00ff */
.L_x_4264:
[----:B------:R-:W-:Y:S05]  /*11db0*/  BSYNC B2 ;  /* 0x0000000000027941 */ /* 0x000fea0003800000 */
.L_x_4262:
        /* <DEDUP_REMOVED lines=49> */
.L_x_4266:
[----:B------:R-:W-:Y:S01]  /*120d0*/  DMUL R2, RZ, R20 ;  /* 0x00000014ff027228 */ /* 0x000fe20000000000 */
[----:B------:R-:W-:-:S10]  /*120e0*/  IMAD.MOV.U32 R0, RZ, RZ, RZ ;  /* 0x000000ffff007224 */ /* 0x000fd400078e00ff */
.L_x_4267:
[----:B------:R-:W-:Y:S05]  /*120f0*/  BSYNC B2 ;  /* 0x0000000000027941 */ /* 0x000fea0003800000 */
.L_x_4265:
        /* <DEDUP_REMOVED lines=25> */
.L_x_4259:
        /* <DEDUP_REMOVED lines=62> */
.L_x_4270:
[----:B------:R-:W-:Y:S05]  /*12670*/  BSYNC B0 ;  /* 0x0000000000007941 */ /* 0x000fea0003800000 */
.L_x_4269:
        /* <DEDUP_REMOVED lines=26> */
.L_x_4272:
[----:B------:R-:W-:Y:S01]  /*12820*/  DMUL R16, RZ, R20 ;  /* 0x00000014ff107228 */ /* 0x000fe20000000000 */
[----:B------:R-:W-:-:S10]  /*12830*/  IMAD.MOV.U32 R0, RZ, RZ, RZ ;  /* 0x000000ffff007224 */ /* 0x000fd400078e00ff */
.L_x_4273:
[----:B------:R-:W-:Y:S05]  /*12840*/  BSYNC B2 ;  /* 0x0000000000027941 */ /* 0x000fea0003800000 */
.L_x_4271:
        /* <DEDUP_REMOVED lines=49> */
.L_x_4275:
[----:B------:R-:W-:Y:S01]  /*12b60*/  DMUL R2, RZ, R20 ;  /* 0x00000014ff027228 */ /* 0x000fe20000000000 */
[----:B------:R-:W-:-:S10]  /*12b70*/  IMAD.MOV.U32 R0, RZ, RZ, RZ ;  /* 0x000000ffff007224 */ /* 0x000fd400078e00ff */
.L_x_4276:
[----:B------:R-:W-:Y:S05]  /*12b80*/  BSYNC B2 ;  /* 0x0000000000027941 */ /* 0x000fea0003800000 */
.L_x_4274:
        /* <DEDUP_REMOVED lines=39> */
.L_x_4258:
        /* <DEDUP_REMOVED lines=11> */
.L_x_4277:
[----:B------:R-:W-:-:S10]  /*12eb0*/  DADD R16, R20, -R20 ;  /* 0x0000000014107229 */ /* 0x000fd40000000814 */
[----:B------:R-:W-:Y:S02]  /*12ec0*/  IMAD.MOV.U32 R18, RZ, RZ, R16 ;  /* 0x000000ffff127224 */ /* 0x000fe400078e0010 */
[----:B------:R-:W-:Y:S01]  /*12ed0*/  IMAD.MOV.U32 R19, RZ, RZ, R17 ;  /* 0x000000ffff137224 */ /* 0x000fe200078e0011 */
[----:B------:R-:W-:Y:S06]  /*12ee0*/  BRA `(.L_x_4268) ;  /* 0x00000008009c7947 */ /* 0x000fec0003800000 */
.L_x_4257:
        /* <DEDUP_REMOVED lines=27> */
.L_x_4279:
[----:B------:R-:W-:Y:S01]  /*130a0*/  DMUL R2, RZ, R20 ;  /* 0x00000014ff027228 */ /* 0x000fe20000000000 */
[----:B------:R-:W-:-:S10]  /*130b0*/  IMAD.MOV.U32 R0, RZ, RZ, RZ ;  /* 0x000000ffff007224 */ /* 0x000fd400078e00ff */
.L_x_4280:
[----:B------:R-:W-:Y:S05]  /*130c0*/  BSYNC B2 ;  /* 0x0000000000027941 */ /* 0x000fea0003800000 */
.L_x_4278:
        /* <DEDUP_REMOVED lines=49> */
.L_x_4282:
[----:B------:R-:W-:Y:S01]  /*133e0*/  DMUL R18, RZ, R20 ;  /* 0x00000014ff127228 */ /* 0x000fe20000000000 */
[----:B------:R-:W-:-:S10]  /*133f0*/  IMAD.MOV.U32 R0, RZ, RZ, RZ ;  /* 0x000000ffff007224 */ /* 0x000fd400078e00ff */
.L_x_4283:
[----:B------:R-:W-:Y:S05]  /*13400*/  BSYNC B2 ;  /* 0x0000000000027941 */ /* 0x000fea0003800000 */
.L_x_4281:
        /* <DEDUP_REMOVED lines=24> */
.L_x_4256:
        /* <DEDUP_REMOVED lines=58> */
.L_x_4285:
[----:B------:R-:W-:Y:S05]  /*13930*/  BSYNC B0 ;  /* 0x0000000000007941 */ /* 0x000fea0003800000 */
.L_x_4284:
[----:B------:R-:W-:Y:S02]  /*13940*/  IMAD.MOV.U32 R18, RZ, RZ, R20 ;  /* 0x000000ffff127224 */ /* 0x000fe400078e0014 */
[----:B------:R-:W-:-:S07]  /*13950*/  IMAD.MOV.U32 R19, RZ, RZ, R21 ;  /* 0x000000ffff137224 */ /* 0x000fce00078e0015 */
.L_x_4268:
[----:B------:R-:W-:Y:S05]  /*13960*/  BSYNC B1 ;  /* 0x0000000000017941 */ /* 0x000fea0003800000 */
.L_x_4255:
[----:B------:R-:W-:Y:S01]  /*13970*/  DSETP.NAN.AND P0, PT, R24, R26, PT ;  /* 0x0000001a1800722a */ /* 0x000fe20003f08000 */
        /* <DEDUP_REMOVED lines=121> */
.L_x_4293:
        /* <DEDUP_REMOVED lines=21> */
.L_x_4296:
[----:B------:R-:W-:Y:S05]  /*14260*/  BSYNC B3 ;  /* 0x0000000000037941 */ /* 0x000fea0003800000 */
.L_x_4295:
        /* <DEDUP_REMOVED lines=29> */
.L_x_4294:
[----:B------:R-:W-:Y:S05]  /*14440*/  BSYNC B2 ;  /* 0x0000000000027941 */ /* 0x000fea0003800000 */
.L_x_4292:
        /* <DEDUP_REMOVED lines=21> */
.L_x_4298:
[----:B------:R-:W-:Y:S05]  /*145a0*/  BSYNC B2 ;  /* 0x0000000000027941 */ /* 0x000fea0003800000 */
.L_x_4297:
        /* <DEDUP_REMOVED lines=82> */
.L_x_4300:
[----:B------:R-:W-:-:S04]  /*14ad0*/  ISETP.GE.AND P0, PT, R25, RZ, PT ;  /* 0x000000ff1900720c */ /* 0x000fc80003f06270 */
[----:B------:R-:W-:Y:S02]  /*14ae0*/  FSEL R2, RZ, 3.37028055040000000000e+12, P0 ;  /* 0x54442d18ff027808 */ /* 0x000fe40000000000 */
[----:B------:R-:W-:-:S07]  /*14af0*/  FSEL R3, RZ, 2.1426990032196044922, P0 ;  /* 0x400921fbff037808 */ /* 0x000fce0000000000 */
.L_x_4301:
[----:B------:R-:W-:Y:S05]  /*14b00*/  BSYNC B0 ;  /* 0x0000000000007941 */ /* 0x000fea0003800000 */
.L_x_4299:
[----:B------:R-:W-:Y:S01]  /*14b10*/  DADD R24, |R24|, |R26| ;  /* 0x0000000018187229 */ /* 0x000fe2000000061a */
[----:B------:R-:W-:Y:S01]  /*14b20*/  LOP3.LUT R27, R3, 0x80000000, R27, 0xb8, !PT ;  /* 0x80000000031b7812 */ /* 0x000fe200078eb81b */
[----:B------:R-:W-:-:S06]  /*14b30*/  DMUL R20, R20, 0.5 ;  /* 0x3fe0000014147828 */ /* 0x000fcc0000000000 */
[----:B------:R-:W-:-:S06]  /*14b40*/  DSETP.GTU.AND P0, PT, |R24|, +INF , PT ;  /* 0x7ff000001800742a */ /* 0x000fcc0003f0c200 */
[----:B------:R-:W-:Y:S02]  /*14b50*/  FSEL R2, R24, R2, P0 ;  /* 0x0000000218027208 */ /* 0x000fe40000000000 */
[----:B------:R-:W-:Y:S01]  /*14b60*/  FSEL R3, R25, R27, P0 ;  /* 0x0000001b19037208 */ /* 0x000fe20000000000 */
[----:B------:R-:W-:Y:S06]  /*14b70*/  BRA `(.L_x_4302) ;  /* 0x00000064005c7947 */ /* 0x000fec0003800000 */
.L_x_4291:
        /* <DEDUP_REMOVED lines=98> */
.L_x_4305:
[----:B------:R-:W-:Y:S05]  /*151a0*/  BSYNC B0 ;  /* 0x0000000000007941 */ /* 0x000fea0003800000 */
.L_x_4304:
        /* <DEDUP_REMOVED lines=9> */
.L_x_4307:
[----:B------:R-:W-:Y:S05]  /*15240*/  BSYNC B2 ;  /* 0x0000000000027941 */ /* 0x000fea0003800000 */
.L_x_4306:
        /* <DEDUP_REMOVED lines=82> */
.L_x_4309:
[----:B------:R-:W-:-:S04]  /*15770*/  ISETP.GE.AND P0, PT, R25, RZ, PT ;  /* 0x000000ff1900720c */ /* 0x000fc80003f06270 */
[----:B------:R-:W-:Y:S02]  /*15780*/  FSEL R2, RZ, 3.37028055040000000000e+12, P0 ;  /* 0x54442d18ff027808 */ /* 0x000fe40000000000 */
[----:B------:R-:W-:-:S07]  /*15790*/  FSEL R3, RZ, 2.1426990032196044922, P0 ;  /* 0x400921fbff037808 */ /* 0x000fce0000000000 */
.L_x_4310:
[----:B------:R-:W-:Y:S05]  /*157a0*/  BSYNC B0 ;  /* 0x0000000000007941 */ /* 0x000fea0003800000 */
.L_x_4308:
[----:B------:R-:W-:Y:S01]  /*157b0*/  DADD R24, |R24|, |R26| ;  /* 0x0000000018187229 */ /* 0x000fe2000000061a */
[----:B------:R-:W-:Y:S01]  /*157c0*/  LOP3.LUT R27, R3, 0x80000000, R27, 0xb8, !PT ;  /* 0x80000000031b7812 */ /* 0x000fe200078eb81b */
[----:B------:R-:W-:-:S06]  /*157d0*/  DMUL R20, R20, 0.5 ;  /* 0x3fe0000014147828 */ /* 0x000fcc0000000000 */
[----:B------:R-:W-:-:S06]  /*157e0*/  DSETP.GTU.AND P0, PT, |R24|, +INF , PT ;  /* 0x7ff000001800742a */ /* 0x000fcc0003f0c200 */
[----:B------:R-:W-:Y:S02]  /*157f0*/  FSEL R2, R24, R2, P0 ;  /* 0x0000000218027208 */ /* 0x000fe40000000000 */
[----:B------:R-:W-:Y:S01]  /*15800*/  FSEL R3, R25, R27, P0 ;  /* 0x0000001b19037208 */ /* 0x000fe20000000000 */
[----:B------:R-:W-:Y:S06]  /*15810*/  BRA `(.L_x_4302) ;  /* 0x0000005800347947 */ /* 0x000fec0003800000 */
.L_x_4303:
        /* <DEDUP_REMOVED lines=28> */
.L_x_4312:
        /* <DEDUP_REMOVED lines=15> */
[----:B------:R-:W-:Y:S02]  /*15ad0*/  FSEL R84, R66, R78, !P5 ;  /* 0x0000004e42547208 */ /* 0x000fe40006800000 */
[----:B------:R-:W-:Y:S02]  /*15ae0*/  FSEL R85, R67, R79, !P5 ;  /* 0x0000004f43557208 */ /* 0x000fe40006800000 */
[C-C-:B------:R-:W-:Y:S01]  /*15af0*/  DSETP.GEU.AND P5, PT, R68.reuse, R54.reuse, PT ;  /* 0x000000364400722a */ /* 0x140fe20003fae000 */
[----:B------:R-:W-:Y:S01]  /*15b00*/  IMAD.MOV.U32 R74, RZ, RZ, R84 ;  /* 0x000000ffff4a7224 */ /* 0x000fe200078e0054 */
[----:B------:R-:W-:Y:S01]  /*15b10*/  DSETP.LT.OR P0, PT, R68, R54, P0 ;  /* 0x000000364400722a */ /* 0x000fe20000701400 */
[----:B------:R-:W-:-:S03]  /*15b20*/  IMAD.MOV.U32 R75, RZ, RZ, R85 ;  /* 0x000000ffff4b7224 */ /* 0x000fc600078e0055 */
        /* <DEDUP_REMOVED lines=64> */
.L_x_4311:
        /* <DEDUP_REMOVED lines=97> */
.L_x_4314:
        /* <DEDUP_REMOVED lines=21> */
.L_x_4317:
[----:B------:R-:W-:Y:S05]  /*16690*/  BSYNC B3 ;  /* 0x0000000000037941 */ /* 0x000fea0003800000 */
.L_x_4316:
        /* <DEDUP_REMOVED lines=29> */
.L_x_4315:
[----:B------:R-:W-:Y:S05]  /*16870*/  BSYNC B2 ;  /* 0x0000000000027941 */ /* 0x000fea0003800000 */
.L_x_4313:
        /* <DEDUP_REMOVED lines=21> */
.L_x_4319:
[----:B------:R-:W-:Y:S05]  /*169d0*/  BSYNC B2 ;  /* 0x0000000000027941 */ /* 0x000fea0003800000 */
.L_x_4318:
        /* <DEDUP_REMOVED lines=82> */
.L_x_4321:
[----:B------:R-:W-:-:S04]  /*16f00*/  ISETP.GE.AND P0, PT, R25, RZ, PT ;  /* 0x000000ff1900720c */ /* 0x000fc80003f06270 */
[----:B------:R-:W-:Y:S02]  /*16f10*/  FSEL R2, RZ, 3.37028055040000000000e+12, P0 ;  /* 0x54442d18ff027808 */ /* 0x000fe40000000000 */
[----:B------:R-:W-:-:S07]  /*16f20*/  FSEL R3, RZ, 2.1426990032196044922, P0 ;  /* 0x400921fbff037808 */ /* 0x000fce0000000000 */
.L_x_4322:
[----:B------:R-:W-:Y:S05]  /*16f30*/  BSYNC B0 ;  /* 0x0000000000007941 */ /* 0x000fea0003800000 */
.L_x_4320:
[----:B------:R-:W-:Y:S01]  /*16f40*/  DADD R24, |R24|, |R26| ;  /* 0x0000000018187229 */ /* 0x000fe2000000061a */
[----:B------:R-:W-:Y:S01]  /*16f50*/  LOP3.LUT R27, R3, 0x80000000, R27, 0xb8, !PT ;  /* 0x80000000031b7812 */ /* 0x000fe200078eb81b */
[----:B------:R-:W-:-:S06]  /*16f60*/  DMUL R20, R20, 0.5 ;  /* 0x3fe0000014147828 */ /* 0x000fcc0000000000 */
[----:B------:R-:W-:-:S06]  /*16f70*/  DSETP.GTU.AND P0, PT, |R24|, +INF , PT ;  /* 0x7ff000001800742a */ /* 0x000fcc0003f0c200 */
[----:B------:R-:W-:Y:S02]  /*16f80*/  FSEL R2, R24, R2, P0 ;  /* 0x0000000218027208 */ /* 0x000fe40000000000 */
[----:B------:R-:W-:Y:S01]  /*16f90*/  FSEL R3, R25, R27, P0 ;  /* 0x0000001b19037208 */ /* 0x000fe20000000000 */
[----:B------:R-:W-:Y:S06]  /*16fa0*/  BRA `(.L_x_4302) ;  /* 0x0000004000507947 */ /* 0x000fec0003800000 */
.L_x_4290:
        /* <DEDUP_REMOVED lines=134> */
.L_x_4324:
[----:B------:R-:W-:Y:S05]  /*17810*/  BSYNC B0 ;  /* 0x0000000000007941 */ /* 0x000fea0003800000 */
.L_x_4323:
        /* <DEDUP_REMOVED lines=9> */
.L_x_4326:
[----:B------:R-:W-:Y:S05]  /*178b0*/  BSYNC B2 ;  /* 0x0000000000027941 */ /* 0x000fea0003800000 */
.L_x_4325:
        /* <DEDUP_REMOVED lines=82> */
.L_x_4328:
[----:B------:R-:W-:-:S04]  /*17de0*/  ISETP.GE.AND P0, PT, R25, RZ, PT ;  /* 0x000000ff1900720c */ /* 0x000fc80003f06270 */
[----:B------:R-:W-:Y:S02]  /*17df0*/  FSEL R2, RZ, 3.37028055040000000000e+12, P0 ;  /* 0x54442d18ff027808 */ /* 0x000fe40000000000 */
[----:B------:R-:W-:-:S07]  /*17e00*/  FSEL R3, RZ, 2.1426990032196044922, P0 ;  /* 0x400921fbff037808 */ /* 0x000fce0000000000 */
.L_x_4329:
[----:B------:R-:W-:Y:S05]  /*17e10*/  BSYNC B0 ;  /* 0x0000000000007941 */ /* 0x000fea0003800000 */
.L_x_4327:
[----:B------:R-:W-:Y:S01]  /*17e20*/  DADD R24, |R24|, |R26| ;  /* 0x0000000018187229 */ /* 0x000fe2000000061a */
[----:B------:R-:W-:-:S07]  /*17e30*/  LOP3.LUT R27, R3, 0x80000000, R27, 0xb8, !PT ;  /* 0x80000000031b7812 */ /* 0x000fce00078eb81b */
[----:B------:R-:W-:-:S06]  /*17e40*/  DSETP.GTU.AND P0, PT, |R24|, +INF , PT ;  /* 0x7ff000001800742a */ /* 0x000fcc0003f0c200 */
[----:B------:R-:W-:Y:S02]  /*17e50*/  FSEL R2, R24, R2, P0 ;  /* 0x0000000218027208 */ /* 0x000fe40000000000 */
[----:B------:R-:W-:Y:S01]  /*17e60*/  FSEL R3, R25, R27, P0 ;  /* 0x0000001b19037208 */ /* 0x000fe20000000000 */
[----:B------:R-:W-:Y:S06]  /*17e70*/  BRA `(.L_x_4302) ;  /* 0x00000030009c7947 */ /* 0x000fec0003800000 */
.L_x_4289:
        /* <DEDUP_REMOVED lines=91> */
.L_x_4332:
        /* <DEDUP_REMOVED lines=21> */
.L_x_4335:
[----:B------:R-:W-:Y:S05]  /*18580*/  BSYNC B3 ;  /* 0x0000000000037941 */ /* 0x000fea0003800000 */
.L_x_4334:
        /* <DEDUP_REMOVED lines=29> */
.L_x_4333:
[----:B------:R-:W-:Y:S05]  /*18760*/  BSYNC B2 ;  /* 0x0000000000027941 */ /* 0x000fea0003800000 */
.L_x_4331:
        /* <DEDUP_REMOVED lines=83> */
.L_x_4330:
        /* <DEDUP_REMOVED lines=85> */
.L_x_4288:
        /* <DEDUP_REMOVED lines=23> */
.L_x_4337:
[----:B------:R-:W-:Y:S05]  /*19360*/  BSYNC B2 ;  /* 0x0000000000027941 */ /* 0x000fea0003800000 */
.L_x_4336:
        /* <DEDUP_REMOVED lines=26> */
.L_x_4339:
[----:B------:R-:W-:Y:S05]  /*19510*/  BSYNC B2 ;  /* 0x0000000000027941 */ /* 0x000fea0003800000 */
.L_x_4338:
[----:B------:R-:W-:Y:S01]  /*19520*/  DADD R8, -RZ, |R2| ;  /* 0x00000000ff087229 */ /* 0x000fe20000000502 */
[----:B------:R-:W-:Y:S01]  /*19530*/  IMAD.MOV.U32 R4, RZ, RZ, RZ ;  /* 0x000000ffff047224 */ /* 0x000fe200078e00ff */
[----:B------:R-:W-:Y:S01]  /*19540*/  UMOV UR4, 0xffffffff ;  /* 0xffffffff00047882 */ /* 0x000fe20000000000 */
[----:B------:R-:W-:Y:S01]  /*19550*/  UMOV UR5, 0x7fefffff ;  /* 0x7fefffff00057882 */ /* 0x000fe20000000000 */
[----:B------:R-:W-:Y:S01]  /*19560*/  UMOV UR6, UR4 ;  /* 0x0000000400067c82 */ /* 0x000fe20008000000 */
[----:B------:R-:W-:Y:S05]  /*19570*/  BSSY B0, `(.L_x_4340) ;  /* 0x0000082000007945 */ /* 0x000fea0003800000 */
[----:B------:R-:W-:-:S02]  /*19580*/  ISETP.GT.U32.AND P0, PT, R8, R20, PT ;  /* 0x000000140800720c */ /* 0x000fc40003f04070 */
[CC--:B------:R-:W-:Y:S02]  /*19590*/  ISETP.LT.U32.AND P5, PT, R8.reuse, R20.reuse, PT ;  /* 0x000000140800720c */ /* 0x0c0fe40003fa1070 */
[CC--:B------:R-:W-:Y:S02]  /*195a0*/  ISETP.GT.U32.AND.EX P0, PT, R9.reuse, R21.reuse, PT, P0 ;  /* 0x000000150900720c */ /* 0x0c0fe40003f04100 */
[CC--:B------:R-:W-:Y:S02]  /*195b0*/  ISETP.LT.U32.AND.EX P5, PT, R9.reuse, R21.reuse, PT, P5 ;  /* 0x000000150900720c */ /* 0x0c0fe40003fa1150 */
[----:B------:R-:W-:Y:S02]  /*195c0*/  SEL R51, R9, R21, P0 ;  /* 0x0000001509337207 */ /* 0x000fe40000000000 */
[----:B------:R-:W-:Y:S02]  /*195d0*/  SEL R2, R8, R20, P5 ;  /* 0x0000001408027207 */ /* 0x000fe40002800000 */
[----:B------:R-:W-:-:S02]  /*195e0*/  LOP3.LUT R0, R51, 0xffc00000, RZ, 0xc0, !PT ;  /* 0xffc0000033007812 */ /* 0x000fc400078ec0ff */
[----:B------:R-:W-:Y:S01]  /*195f0*/  SEL R3, R9, R21, P5 ;  /* 0x0000001509037207 */ /* 0x000fe20002800000 */
[----:B------:R-:W-:Y:S01]  /*19600*/  IMAD.MOV.U32 R21, RZ, RZ, 0x3fd80000 ;  /* 0x3fd80000ff157424 */ /* 0x000fe200078e00ff */
[----:B------:R-:W-:Y:S02]  /*19610*/  IADD3 R5, -R0, 0x7fd00000, RZ ;  /* 0x7fd0000000057810 */ /* 0x000fe40007ffe1ff */
[----:B------:R-:W-:Y:S01]  /*19620*/  SEL R50, R8, R20, P0 ;  /* 0x0000001408327207 */ /* 0x000fe20000000000 */
[----:B------:R-:W-:Y:S02]  /*19630*/  IMAD.U32 R8, RZ, RZ, UR5 ;  /* 0x00000005ff087e24 */ /* 0x000fe4000f8e00ff */
[----:B------:R-:W-:Y:S01]  /*19640*/  IMAD.MOV.U32 R20, RZ, RZ, 0x0 ;  /* 0x00000000ff147424 */ /* 0x000fe200078e00ff */
        /* <DEDUP_REMOVED lines=116> */
.L_x_4341:
[----:B------:R-:W-:Y:S05]  /*19d90*/  BSYNC B0 ;  /* 0x0000000000007941 */ /* 0x000fea0003800000 */
.L_x_4340:
        /* <DEDUP_REMOVED lines=9> */
.L_x_4343:
[----:B------:R-:W-:Y:S05]  /*19e30*/  BSYNC B2 ;  /* 0x0000000000027941 */ /* 0x000fea0003800000 */
.L_x_4342:
        /* <DEDUP_REMOVED lines=82> */
.L_x_4345:
[----:B------:R-:W-:-:S04]  /*1a360*/  ISETP.GE.AND P0, PT, R25, RZ, PT ;  /* 0x000000ff1900720c */ /* 0x000fc80003f06270 */
[----:B------:R-:W-:Y:S02]  /*1a370*/  FSEL R2, RZ, 3.37028055040000000000e+12, P0 ;  /* 0x54442d18ff027808 */ /* 0x000fe40000000000 */
[----:B------:R-:W-:-:S07]  /*1a380*/  FSEL R3, RZ, 2.1426990032196044922, P0 ;  /* 0x400921fbff037808 */ /* 0x000fce0000000000 */
.L_x_4346:
[----:B------:R-:W-:Y:S05]  /*1a390*/  BSYNC B0 ;  /* 0x0000000000007941 */ /* 0x000fea0003800000 */
.L_x_4344:
[----:B------:R-:W-:Y:S01]  /*1a3a0*/  DADD R24, |R24|, |R26| ;  /* 0x0000000018187229 */ /* 0x000fe2000000061a */
[----:B------:R-:W-:Y:S01]  /*1a3b0*/  LOP3.LUT R27, R3, 0x80000000, R27, 0xb8, !PT ;  /* 0x80000000031b7812 */ /* 0x000fe200078eb81b */
[----:B------:R-:W-:-:S06]  /*1a3c0*/  DADD R20, R20, 1 ;  /* 0x3ff0000014147429 */ /* 0x000fcc0000000000 */
[----:B------:R-:W-:-:S06]  /*1a3d0*/  DSETP.GTU.AND P0, PT, |R24|, +INF , PT ;  /* 0x7ff000001800742a */ /* 0x000fcc0003f0c200 */
[----:B------:R-:W-:Y:S02]  /*1a3e0*/  FSEL R2, R24, R2, P0 ;  /* 0x0000000218027208 */ /* 0x000fe40000000000 */
[----:B------:R-:W-:Y:S01]  /*1a3f0*/  FSEL R3, R25, R27, P0 ;  /* 0x0000001b19037208 */ /* 0x000fe20000000000 */
[----:B------:R-:W-:Y:S06]  /*1a400*/  BRA `(.L_x_4302) ;  /* 0x0000000c00387947 */ /* 0x000fec0003800000 */
.L_x_4287:
        /* <DEDUP_REMOVED lines=107> */
.L_x_4348:
[----:B------:R-:W-:Y:S05]  /*1aac0*/  BSYNC B0 ;  /* 0x0000000000007941 */ /* 0x000fea0003800000 */
.L_x_4347:
[----:B------:R-:W-:Y:S01]  /*1aad0*/  FSETP.GT.AND P0, PT, |R65|, 1.469367938527859385e-39, PT ;  /* 0x001000004100780b */ /* 0x000fe20003f04200 */
[----:B------:R-:W-:-:S12]  /*1aae0*/  BSSY B2, `(.L_x_4349) ;  /* 0x0000006000027945 */ /* 0x000fd80003800000 */
[----:B------:R-:W-:Y:S05]  /*1aaf0*/  @P0 BRA P5, `(.L_x_4350) ;  /* 0x0000000000100947 */ /* 0x000fea0002800000 */
[----:B------:R-:W-:Y:S01]  /*1ab00*/  IMAD.MOV.U32 R6, RZ, RZ, R22 ;  /* 0x000000ffff067224 */ /* 0x000fe200078e0016 */
[----:B------:R-:W-:Y:S01]  /*1ab10*/  MOV R0, 0x1ab40 ;  /* 0x0001ab4000007802 */ /* 0x000fe20000000f00 */
[----:B------:R-:W-:-:S07]  /*1ab20*/  IMAD.MOV.U32 R5, RZ, RZ, R23 ;  /* 0x000000ffff057224 */ /* 0x000fce00078e0017 */
[----:B------:R-:W-:Y:S05]  /*1ab30*/  CALL.REL.NOINC `($__internal_1_$__cuda_sm20_div_rn_f64_full) ;  /* 0x0000032800647944 */ /* 0x000fea0003c00000 */
.L_x_4350:
[----:B------:R-:W-:Y:S05]  /*1ab40*/  BSYNC B2 ;  /* 0x0000000000027941 */ /* 0x000fea0003800000 */
.L_x_4349:
        /* <DEDUP_REMOVED lines=82> */
.L_x_4352:
[----:B------:R-:W-:Y:S02]  /*1b070*/  FSEL R2, RZ, 3.37028055040000000000e+12, P0 ;  /* 0x54442d18ff027808 */ /* 0x000fe40000000000 */
[----:B------:R-:W-:-:S07]  /*1b080*/  FSEL R3, RZ, 2.1426990032196044922, P0 ;  /* 0x400921fbff037808 */ /* 0x000fce0000000000 */
.L_x_4353:
[----:B------:R-:W-:Y:S05]  /*1b090*/  BSYNC B0 ;  /* 0x0000000000007941 */ /* 0x000fea0003800000 */
.L_x_4351:
[----:B------:R-:W-:Y:S01]  /*1b0a0*/  DADD R24, |R24|, |R26| ;  /* 0x0000000018187229 */ /* 0x000fe2000000061a */
[----:B------:R-:W-:-:S07]  /*1b0b0*/  LOP3.LUT R27, R3, 0x80000000, R27, 0xb8, !PT ;  /* 0x80000000031b7812 */ /* 0x000fce00078eb81b */
[----:B------:R-:W-:-:S06]  /*1b0c0*/  DSETP.GTU.AND P0, PT, |R24|, +INF , PT ;  /* 0x7ff000001800742a */ /* 0x000fcc0003f0c200 */
[----:B------:R-:W-:Y:S02]  /*1b0d0*/  FSEL R2, R24, R2, P0 ;  /* 0x0000000218027208 */ /* 0x000fe40000000000 */
[----:B------:R-:W-:-:S07]  /*1b0e0*/  FSEL R3, R25, R27, P0 ;  /* 0x0000001b19037208 */ /* 0x000fce0000000000 */
.L_x_4302:
[----:B------:R-:W-:Y:S05]  /*1b0f0*/  BSYNC B1 ;  /* 0x0000000000017941 */ /* 0x000fea0003800000 */
.L_x_4286:
        /* <DEDUP_REMOVED lines=75> */
.L_x_4360:
[----:B------:R-:W-:Y:S05]  /*1b5b0*/  BSYNC B0 ;  /* 0x0000000000007941 */ /* 0x000fea0003800000 */
.L_x_4359:
        /* <DEDUP_REMOVED lines=26> */
.L_x_4362:
[----:B------:R-:W-:Y:S01]  /*1b760*/  DMUL R20, RZ, R24 ;  /* 0x00000018ff147228 */ /* 0x000fe20000000000 */
[----:B------:R-:W-:-:S10]  /*1b770*/  IMAD.MOV.U32 R0, RZ, RZ, RZ ;  /* 0x000000ffff007224 */ /* 0x000fd400078e00ff */
.L_x_4363:
[----:B------:R-:W-:Y:S05]  /*1b780*/  BSYNC B2 ;  /* 0x0000000000027941 */ /* 0x000fea0003800000 */
.L_x_4361:
        /* <DEDUP_REMOVED lines=49> */
.L_x_4365:
[----:B------:R-:W-:Y:S01]  /*1baa0*/  DMUL R2, RZ, R24 ;  /* 0x00000018ff027228 */ /* 0x000fe20000000000 */
[----:B------:R-:W-:-:S10]  /*1bab0*/  IMAD.MOV.U32 R0, RZ, RZ, RZ ;  /* 0x000000ffff007224 */ /* 0x000fd400078e00ff */
.L_x_4366:
[----:B------:R-:W-:Y:S05]  /*1bac0*/  BSYNC B2 ;  /* 0x0000000000027941 */ /* 0x000fea0003800000 */
.L_x_4364:
        /* <DEDUP_REMOVED lines=25> */
.L_x_4358:
        /* <DEDUP_REMOVED lines=62> */
.L_x_4369:
[----:B------:R-:W-:Y:S05]  /*1c040*/  BSYNC B0 ;  /* 0x0000000000007941 */ /* 0x000fea0003800000 */
.L_x_4368:
        /* <DEDUP_REMOVED lines=26> */
.L_x_4371:
[----:B------:R-:W-:Y:S01]  /*1c1f0*/  DMUL R20, RZ, R24 ;  /* 0x00000018ff147228 */ /* 0x000fe20000000000 */
[----:B------:R-:W-:-:S10]  /*1c200*/  IMAD.MOV.U32 R0, RZ, RZ, RZ ;  /* 0x000000ffff007224 */ /* 0x000fd400078e00ff */
.L_x_4372:
[----:B------:R-:W-:Y:S05]  /*1c210*/  BSYNC B2 ;  /* 0x0000000000027941 */ /* 0x000fea0003800000 */
.L_x_4370:
        /* <DEDUP_REMOVED lines=49> */
.L_x_4374:
[----:B------:R-:W-:Y:S01]  /*1c530*/  DMUL R2, RZ, R24 ;  /* 0x00000018ff027228 */ /* 0x000fe20000000000 */
[----:B------:R-:W-:-:S10]  /*1c540*/  IMAD.MOV.U32 R0, RZ, RZ, RZ ;  /* 0x000000ffff007224 */ /* 0x000fd400078e00ff */
.L_x_4375:
[----:B------:R-:W-:Y:S05]  /*1c550*/  BSYNC B2 ;  /* 0x0000000000027941 */ /* 0x000fea0003800000 */
.L_x_4373:
        /* <DEDUP_REMOVED lines=39> */
.L_x_4357:
        /* <DEDUP_REMOVED lines=11> */
.L_x_4376:
[----:B------:R-:W-:-:S10]  /*1c880*/  DADD R20, R24, -R24 ;  /* 0x0000000018147229 */ /* 0x000fd40000000818 */
[----:B------:R-:W-:Y:S02]  /*1c890*/  IMAD.MOV.U32 R22, RZ, RZ, R20 ;  /* 0x000000ffff167224 */ /* 0x000fe400078e0014 */
[----:B------:R-:W-:Y:S01]  /*1c8a0*/  IMAD.MOV.U32 R23, RZ, RZ, R21 ;  /* 0x000000ffff177224 */ /* 0x000fe200078e0015 */
[----:B------:R-:W-:Y:S06]  /*1c8b0*/  BRA `(.L_x_4367) ;  /* 0x00000008009c7947 */ /* 0x000fec0003800000 */
.L_x_4356:
        /* <DEDUP_REMOVED lines=27> */
.L_x_4378:
[----:B------:R-:W-:Y:S01]  /*1ca70*/  DMUL R2, RZ, R24 ;  /* 0x00000018ff027228 */ /* 0x000fe20000000000 */
[----:B------:R-:W-:-:S10]  /*1ca80*/  IMAD.MOV.U32 R0, RZ, RZ, RZ ;  /* 0x000000ffff007224 */ /* 0x000fd400078e00ff */
.L_x_4379:
[----:B------:R-:W-:Y:S05]  /*1ca90*/  BSYNC B2 ;  /* 0x0000000000027941 */ /* 0x000fea0003800000 */
.L_x_4377:
        /* <DEDUP_REMOVED lines=49> */
.L_x_4381:
[----:B------:R-:W-:Y:S01]  /*1cdb0*/  DMUL R22, RZ, R24 ;  /* 0x00000018ff167228 */ /* 0x000fe20000000000 */
[----:B------:R-:W-:-:S10]  /*1cdc0*/  IMAD.MOV.U32 R0, RZ, RZ, RZ ;  /* 0x000000ffff007224 */ /* 0x000fd400078e00ff */
.L_x_4382:
[----:B------:R-:W-:Y:S05]  /*1cdd0*/  BSYNC B2 ;  /* 0x0000000000027941 */ /* 0x000fea0003800000 */
.L_x_4380:
        /* <DEDUP_REMOVED lines=24> */
.L_x_4355:
        /* <DEDUP_REMOVED lines=58> */
.L_x_4384:
[----:B------:R-:W-:Y:S05]  /*1d300*/  BSYNC B0 ;  /* 0x0000000000007941 */ /* 0x000fea0003800000 */
.L_x_4383:
[----:B------:R-:W-:Y:S02]  /*1d310*/  IMAD.MOV.U32 R22, RZ, RZ, R24 ;  /* 0x000000ffff167224 */ /* 0x000fe400078e0018 */
[----:B------:R-:W-:-:S07]  /*1d320*/  IMAD.MOV.U32 R23, RZ, RZ, R25 ;  /* 0x000000ffff177224 */ /* 0x000fce00078e0019 */
.L_x_4367:
[----:B------:R-:W-:Y:S05]  /*1d330*/  BSYNC B1 ;  /* 0x0000000000017941 */ /* 0x000fea0003800000 */
.L_x_4354:
        /* <DEDUP_REMOVED lines=122> */
.L_x_4392:
        /* <DEDUP_REMOVED lines=21> */
.L_x_4395:
[----:B------:R-:W-:Y:S05]  /*1dc30*/  BSYNC B3 ;  /* 0x0000000000037941 */ /* 0x000fea0003800000 */
.L_x_4394:
        /* <DEDUP_REMOVED lines=29> */
.L_x_4393:
[----:B------:R-:W-:Y:S05]  /*1de10*/  BSYNC B2 ;  /* 0x0000000000027941 */ /* 0x000fea0003800000 */
.L_x_4391:
        /* <DEDUP_REMOVED lines=21> */
.L_x_4397:
[----:B------:R-:W-:Y:S05]  /*1df70*/  BSYNC B2 ;  /* 0x0000000000027941 */ /* 0x000fea0003800000 */
.L_x_4396:
        /* <DEDUP_REMOVED lines=82> */
.L_x_4399:
[----:B------:R-:W-:-:S04]  /*1e4a0*/  ISETP.GE.AND P0, PT, R33, RZ, PT ;  /* 0x000000ff2100720c */ /* 0x000fc80003f06270 */
[----:B------:R-:W-:Y:S02]  /*1e4b0*/  FSEL R2, RZ, 3.37028055040000000000e+12, P0 ;  /* 0x54442d18ff027808 */ /* 0x000fe40000000000 */
[----:B------:R-:W-:-:S07]  /*1e4c0*/  FSEL R3, RZ, 2.1426990032196044922, P0 ;  /* 0x400921fbff037808 */ /* 0x000fce0000000000 */
.L_x_4400:
[----:B------:R-:W-:Y:S05]  /*1e4d0*/  BSYNC B0 ;  /* 0x0000000000007941 */ /* 0x000fea0003800000 */
.L_x_4398:
[----:B------:R-:W-:Y:S01]  /*1e4e0*/  DADD R32, |R32|, |R34| ;  /* 0x0000000020207229 */ /* 0x000fe20000000622 */
[----:B------:R-:W-:Y:S01]  /*1e4f0*/  LOP3.LUT R35, R3, 0x80000000, R35, 0xb8, !PT ;  /* 0x8000000003237812 */ /* 0x000fe200078eb823 */
[----:B------:R-:W-:-:S06]  /*1e500*/  DMUL R24, R24, 0.5 ;  /* 0x3fe0000018187828 */ /* 0x000fcc0000000000 */
[----:B------:R-:W-:-:S06]  /*1e510*/  DSETP.GTU.AND P0, PT, |R32|, +INF , PT ;  /* 0x7ff000002000742a */ /* 0x000fcc0003f0c200 */
[----:B------:R-:W-:Y:S02]  /*1e520*/  FSEL R2, R32, R2, P0 ;  /* 0x0000000220027208 */ /* 0x000fe40000000000 */
[----:B------:R-:W-:Y:S01]  /*1e530*/  FSEL R3, R33, R35, P0 ;  /* 0x0000002321037208 */ /* 0x000fe20000000000 */
[----:B------:R-:W-:Y:S06]  /*1e540*/  BRA `(.L_x_4401) ;  /* 0x00000064005c7947 */ /* 0x000fec0003800000 */
.L_x_4390:
        /* <DEDUP_REMOVED lines=98> */
.L_x_4404:
[----:B------:R-:W-:Y:S05]  /*1eb70*/  BSYNC B0 ;  /* 0x0000000000007941 */ /* 0x000fea0003800000 */
.L_x_4403:
        /* <DEDUP_REMOVED lines=9> */
.L_x_4406:
[----:B------:R-:W-:Y:S05]  /*1ec10*/  BSYNC B2 ;  /* 0x0000000000027941 */ /* 0x000fea0003800000 */
.L_x_4405:
        /* <DEDUP_REMOVED lines=82> */
.L_x_4408:
[----:B------:R-:W-:-:S04]  /*1f140*/  ISETP.GE.AND P0, PT, R33, RZ, PT ;  /* 0x000000ff2100720c */ /* 0x000fc80003f06270 */
[----:B------:R-:W-:Y:S02]  /*1f150*/  FSEL R2, RZ, 3.37028055040000000000e+12, P0 ;  /* 0x54442d18ff027808 */ /* 0x000fe40000000000 */
[----:B------:R-:W-:-:S07]  /*1f160*/  FSEL R3, RZ, 2.1426990032196044922, P0 ;  /* 0x400921fbff037808 */ /* 0x000fce0000000000 */
.L_x_4409:
[----:B------:R-:W-:Y:S05]  /*1f170*/  BSYNC B0 ;  /* 0x0000000000007941 */ /* 0x000fea0003800000 */
.L_x_4407:
[----:B------:R-:W-:Y:S01]  /*1f180*/  DADD R32, |R32|, |R34| ;  /* 0x0000000020207229 */ /* 0x000fe20000000622 */
[----:B------:R-:W-:Y:S01]  /*1f190*/  LOP3.LUT R35, R3, 0x80000000, R35, 0xb8, !PT ;  /* 0x8000000003237812 */ /* 0x000fe200078eb823 */
[----:B------:R-:W-:-:S06]  /*1f1a0*/  DMUL R24, R24, 0.5 ;  /* 0x3fe0000018187828 */ /* 0x000fcc0000000000 */
[----:B------:R-:W-:-:S06]  /*1f1b0*/  DSETP.GTU.AND P0, PT, |R32|, +INF , PT ;  /* 0x7ff000002000742a */ /* 0x000fcc0003f0c200 */
[----:B------:R-:W-:Y:S02]  /*1f1c0*/  FSEL R2, R32, R2, P0 ;  /* 0x0000000220027208 */ /* 0x000fe40000000000 */
[----:B------:R-:W-:Y:S01]  /*1f1d0*/  FSEL R3, R33, R35, P0 ;  /* 0x0000002321037208 */ /* 0x000fe20000000000 */
[----:B------:R-:W-:Y:S06]  /*1f1e0*/  BRA `(.L_x_4401) ;  /* 0x0000005800347947 */ /* 0x000fec0003800000 */
.L_x_4402:
        /* <DEDUP_REMOVED lines=28> */
.L_x_4411:
        /* <DEDUP_REMOVED lines=85> */
.L_x_4410:
        /* <DEDUP_REMOVED lines=97> */
.L_x_4413:
        /* <DEDUP_REMOVED lines=21> */
.L_x_4416:
[----:B------:R-:W-:Y:S05]  /*20060*/  BSYNC B3 ;  /* 0x0000000000037941 */ /* 0x000fea0003800000 */
.L_x_4415:
        /* <DEDUP_REMOVED lines=29> */
.L_x_4414:
[----:B------:R-:W-:Y:S05]  /*20240*/  BSYNC B2 ;  /* 0x0000000000027941 */ /* 0x000fea0003800000 */
.L_x_4412:
        /* <DEDUP_REMOVED lines=21> */
.L_x_4418:
[----:B------:R-:W-:Y:S05]  /*203a0*/  BSYNC B2 ;  /* 0x0000000000027941 */ /* 0x000fea0003800000 */
.L_x_4417:
        /* <DEDUP_REMOVED lines=82> */
.L_x_4420:
[----:B------:R-:W-:-:S04]  /*208d0*/  ISETP.GE.AND P0, PT, R33, RZ, PT ;  /* 0x000000ff2100720c */ /* 0x000fc80003f06270 */
[----:B------:R-:W-:Y:S02]  /*208e0*/  FSEL R2, RZ, 3.37028055040000000000e+12, P0 ;  /* 0x54442d18ff027808 */ /* 0x000fe40000000000 */
[----:B------:R-:W-:-:S07]  /*208f0*/  FSEL R3, RZ, 2.1426990032196044922, P0 ;  /* 0x400921fbff037808 */ /* 0x000fce0000000000 */
.L_x_4421:
[----:B------:R-:W-:Y:S05]  /*20900*/  BSYNC B0 ;  /* 0x0000000000007941 */ /* 0x000fea0003800000 */
.L_x_4419:
[----:B------:R-:W-:Y:S01]  /*20910*/  DADD R32, |R32|, |R34| ;  /* 0x0000000020207229 */ /* 0x000fe20000000622 */
[----:B------:R-:W-:Y:S01]  /*20920*/  LOP3.LUT R35, R3, 0x80000000, R35, 0xb8, !PT ;  /* 0x8000000003237812 */ /* 0x000fe200078eb823 */
[----:B------:R-:W-:-:S06]  /*20930*/  DMUL R24, R24, 0.5 ;  /* 0x3fe0000018187828 */ /* 0x000fcc0000000000 */
[----:B------:R-:W-:-:S06]  /*20940*/  DSETP.GTU.AND P0, PT, |R32|, +INF , PT ;  /* 0x7ff000002000742a */ /* 0x000fcc0003f0c200 */
[----:B------:R-:W-:Y:S02]  /*20950*/  FSEL R2, R32, R2, P0 ;  /* 0x0000000220027208 */ /* 0x000fe40000000000 */
[----:B------:R-:W-:Y:S01]  /*20960*/  FSEL R3, R33, R35, P0 ;  /* 0x0000002321037208 */ /* 0x000fe20000000000 */
[----:B------:R-:W-:Y:S06]  /*20970*/  BRA `(.L_x_4401) ;  /* 0x0000004000507947 */ /* 0x000fec0003800000 */
.L_x_4389:
        /* <DEDUP_REMOVED lines=134> */
.L_x_4423:
[----:B------:R-:W-:Y:S05]  /*211e0*/  BSYNC B0 ;  /* 0x0000000000007941 */ /* 0x000fea0003800000 */
.L_x_4422:
        /* <DEDUP_REMOVED lines=9> */
.L_x_4425:
[----:B------:R-:W-:Y:S05]  /*21280*/  BSYNC B2 ;  /* 0x0000000000027941 */ /* 0x000fea0003800000 */
.L_x_4424:
        /* <DEDUP_REMOVED lines=82> */
.L_x_4427:
[----:B------:R-:W-:-:S04]  /*217b0*/  ISETP.GE.AND P0, PT, R33, RZ, PT ;  /* 0x000000ff2100720c */ /* 0x000fc80003f06270 */
[----:B------:R-:W-:Y:S02]  /*217c0*/  FSEL R2, RZ, 3.37028055040000000000e+12, P0 ;  /* 0x54442d18ff027808 */ /* 0x000fe40000000000 */
[----:B------:R-:W-:-:S07]  /*217d0*/  FSEL R3, RZ, 2.1426990032196044922, P0 ;  /* 0x400921fbff037808 */ /* 0x000fce0000000000 */
.L_x_4428:
[----:B------:R-:W-:Y:S05]  /*217e0*/  BSYNC B0 ;  /* 0x0000000000007941 */ /* 0x000fea0003800000 */
.L_x_4426:
[----:B------:R-:W-:Y:S01]  /*217f0*/  DADD R32, |R32|, |R34| ;  /* 0x0000000020207229 */ /* 0x000fe20000000622 */
[----:B------:R-:W-:-:S07]  /*21800*/  LOP3.LUT R35, R3, 0x80000000, R35, 0xb8, !PT ;  /* 0x8000000003237812 */ /* 0x000fce00078eb823 */
[----:B------:R-:W-:-:S06]  /*21810*/  DSETP.GTU.AND P0, PT, |R32|, +INF , PT ;  /* 0x7ff000002000742a */ /* 0x000fcc0003f0c200 */
[----:B------:R-:W-:Y:S02]  /*21820*/  FSEL R2, R32, R2, P0 ;  /* 0x0000000220027208 */ /* 0x000fe40000000000 */
[----:B------:R-:W-:Y:S01]  /*21830*/  FSEL R3, R33, R35, P0 ;  /* 0x0000002321037208 */ /* 0x000fe20000000000 */
[----:B------:R-:W-:Y:S06]  /*21840*/  BRA `(.L_x_4401) ;  /* 0x00000030009c7947 */ /* 0x000fec0003800000 */
.L_x_4388:
        /* <DEDUP_REMOVED lines=91> */
.L_x_4431:
        /* <DEDUP_REMOVED lines=21> */
.L_x_4434:
[----:B------:R-:W-:Y:S05]  /*21f50*/  BSYNC B3 ;  /* 0x0000000000037941 */ /* 0x000fea0003800000 */
.L_x_4433:
        /* <DEDUP_REMOVED lines=29> */
.L_x_4432:
[----:B------:R-:W-:Y:S05]  /*22130*/  BSYNC B2 ;  /* 0x0000000000027941 */ /* 0x000fea0003800000 */
.L_x_4430:
        /* <DEDUP_REMOVED lines=83> */
.L_x_4429:
        /* <DEDUP_REMOVED lines=85> */
.L_x_4387:
        /* <DEDUP_REMOVED lines=23> */
.L_x_4436:
[----:B------:R-:W-:Y:S05]  /*22d30*/  BSYNC B2 ;  /* 0x0000000000027941 */ /* 0x000fea0003800000 */
.L_x_4435:
        /* <DEDUP_REMOVED lines=26> */
.L_x_4438:
[----:B------:R-:W-:Y:S05]  /*22ee0*/  BSYNC B2 ;  /* 0x0000000000027941 */ /* 0x000fea0003800000 */
.L_x_4437:
        /* <DEDUP_REMOVED lines=135> */
.L_x_4440:
[----:B------:R-:W-:Y:S05]  /*23760*/  BSYNC B0 ;  /* 0x0000000000007941 */ /* 0x000fea0003800000 */
.L_x_4439:
        /* <DEDUP_REMOVED lines=9> */
.L_x_4442:
[----:B------:R-:W-:Y:S05]  /*23800*/  BSYNC B2 ;  /* 0x0000000000027941 */ /* 0x000fea0003800000 */
.L_x_4441:
        /* <DEDUP_REMOVED lines=82> */
.L_x_4444:
[----:B------:R-:W-:-:S04]  /*23d30*/  ISETP.GE.AND P0, PT, R33, RZ, PT ;  /* 0x000000ff2100720c */ /* 0x000fc80003f06270 */
[----:B------:R-:W-:Y:S02]  /*23d40*/  FSEL R2, RZ, 3.37028055040000000000e+12, P0 ;  /* 0x54442d18ff027808 */ /* 0x000fe40000000000 */
[----:B------:R-:W-:-:S07]  /*23d50*/  FSEL R3, RZ, 2.1426990032196044922, P0 ;  /* 0x400921fbff037808 */ /* 0x000fce0000000000 */
.L_x_4445:
[----:B------:R-:W-:Y:S05]  /*23d60*/  BSYNC B0 ;  /* 0x0000000000007941 */ /* 0x000fea0003800000 */
.L_x_4443:
[----:B------:R-:W-:Y:S01]  /*23d70*/  DADD R32, |R32|, |R34| ;  /* 0x0000000020207229 */ /* 0x000fe20000000622 */
[----:B------:R-:W-:Y:S01]  /*23d80*/  LOP3.LUT R35, R3, 0x80000000, R35, 0xb8, !PT ;  /* 0x8000000003237812 */ /* 0x000fe200078eb823 */
[----:B------:R-:W-:-:S06]  /*23d90*/  DADD R24, R24, 1 ;  /* 0x3ff0000018187429 */ /* 0x000fcc0000000000 */
[----:B------:R-:W-:-:S06]  /*23da0*/  DSETP.GTU.AND P0, PT, |R32|, +INF , PT ;  /* 0x7ff000002000742a */ /* 0x000fcc0003f0c200 */
[----:B------:R-:W-:Y:S02]  /*23db0*/  FSEL R2, R32, R2, P0 ;  /* 0x0000000220027208 */ /* 0x000fe40000000000 */
[----:B------:R-:W-:Y:S01]  /*23dc0*/  FSEL R3, R33, R35, P0 ;  /* 0x0000002321037208 */ /* 0x000fe20000000000 */
[----:B------:R-:W-:Y:S06]  /*23dd0*/  BRA `(.L_x_4401) ;  /* 0x0000000c00387947 */ /* 0x000fec0003800000 */
.L_x_4386:
        /* <DEDUP_REMOVED lines=107> */
.L_x_4447:
[----:B------:R-:W-:Y:S05]  /*24490*/  BSYNC B0 ;  /* 0x0000000000007941 */ /* 0x000fea0003800000 */
.L_x_4446:
[----:B------:R-:W-:Y:S01]  /*244a0*/  FSETP.GT.AND P0, PT, |R65|, 1.469367938527859385e-39, PT ;  /* 0x001000004100780b */ /* 0x000fe20003f04200 */
[----:B------:R-:W-:-:S12]  /*244b0*/  BSSY B2, `(.L_x_4448) ;  /* 0x0000006000027945 */ /* 0x000fd80003800000 */
[----:B------:R-:W-:Y:S05]  /*244c0*/  @P0 BRA P5, `(.L_x_4449) ;  /* 0x0000000000100947 */ /* 0x000fea0002800000 */
[----:B------:R-:W-:Y:S01]  /*244d0*/  IMAD.MOV.U32 R6, RZ, RZ, R26 ;  /* 0x000000ffff067224 */ /* 0x000fe200078e001a */
[----:B------:R-:W-:Y:S01]  /*244e0*/  MOV R0, 0x24510 ;  /* 0x0002451000007802 */ /* 0x000fe20000000f00 */
[----:B------:R-:W-:-:S07]  /*244f0*/  IMAD.MOV.U32 R5, RZ, RZ, R27 ;  /* 0x000000ffff057224 */ /* 0x000fce00078e001b */
[----:B------:R-:W-:Y:S05]  /*24500*/  CALL.REL.NOINC `($__internal_1_$__cuda_sm20_div_rn_f64_full) ;  /* 0x0000028c00f07944 */ /* 0x000fea0003c00000 */
.L_x_4449:
[----:B------:R-:W-:Y:S05]  /*24510*/  BSYNC B2 ;  /* 0x0000000000027941 */ /* 0x000fea0003800000 */
.L_x_4448:
        /* <DEDUP_REMOVED lines=82> */
.L_x_4451:
[----:B------:R-:W-:Y:S02]  /*24a40*/  FSEL R2, RZ, 3.37028055040000000000e+12, P0 ;  /* 0x54442d18ff027808 */ /* 0x000fe40000000000 */
[----:B------:R-:W-:-:S07]  /*24a50*/  FSEL R3, RZ, 2.1426990032196044922, P0 ;  /* 0x400921fbff037808 */ /* 0x000fce0000000000 */
.L_x_4452:
[----:B------:R-:W-:Y:S05]  /*24a60*/  BSYNC B0 ;  /* 0x0000000000007941 */ /* 0x000fea0003800000 */
.L_x_4450:
[----:B------:R-:W-:Y:S01]  /*24a70*/  DADD R32, |R32|, |R34| ;  /* 0x0000000020207229 */ /* 0x000fe20000000622 */
[----:B------:R-:W-:-:S07]  /*24a80*/  LOP3.LUT R35, R3, 0x80000000, R35, 0xb8, !PT ;  /* 0x8000000003237812 */ /* 0x000fce00078eb823 */
[----:B------:R-:W-:-:S06]  /*24a90*/  DSETP.GTU.AND P0, PT, |R32|, +INF , PT ;  /* 0x7ff000002000742a */ /* 0x000fcc0003f0c200 */
[----:B------:R-:W-:Y:S02]  /*24aa0*/  FSEL R2, R32, R2, P0 ;  /* 0x0000000220027208 */ /* 0x000fe40000000000 */
[----:B------:R-:W-:-:S07]  /*24ab0*/  FSEL R3, R33, R35, P0 ;  /* 0x0000002321037208 */ /* 0x000fce0000000000 */
.L_x_4401:
[----:B------:R-:W-:Y:S05]  /*24ac0*/  BSYNC B1 ;  /* 0x0000000000017941 */ /* 0x000fea0003800000 */
.L_x_4385:
        /* <DEDUP_REMOVED lines=75> */
.L_x_4459:
[----:B------:R-:W-:Y:S05]  /*24f80*/  BSYNC B0 ;  /* 0x0000000000007941 */ /* 0x000fea0003800000 */
.L_x_4458:
        /* <DEDUP_REMOVED lines=26> */
.L_x_4461:
[----:B------:R-:W-:Y:S01]  /*25130*/  DMUL R24, RZ, R28 ;  /* 0x0000001cff187228 */ /* 0x000fe20000000000 */
[----:B------:R-:W-:-:S10]  /*25140*/  IMAD.MOV.U32 R0, RZ, RZ, RZ ;  /* 0x000000ffff007224 */ /* 0x000fd400078e00ff */
.L_x_4462:
[----:B------:R-:W-:Y:S05]  /*25150*/  BSYNC B2 ;  /* 0x0000000000027941 */ /* 0x000fea0003800000 */
.L_x_4460:
        /* <DEDUP_REMOVED lines=49> */
.L_x_4464:
[----:B------:R-:W-:Y:S01]  /*25470*/  DMUL R2, RZ, R28 ;  /* 0x0000001cff027228 */ /* 0x000fe20000000000 */
[----:B------:R-:W-:-:S10]  /*25480*/  IMAD.MOV.U32 R0, RZ, RZ, RZ ;  /* 0x000000ffff007224 */ /* 0x000fd400078e00ff */
.L_x_4465:
[----:B------:R-:W-:Y:S05]  /*25490*/  BSYNC B2 ;  /* 0x0000000000027941 */ /* 0x000fea0003800000 */
.L_x_4463:
        /* <DEDUP_REMOVED lines=25> */
.L_x_4457:
        /* <DEDUP_REMOVED lines=62> */
.L_x_4468:
[----:B------:R-:W-:Y:S05]  /*25a10*/  BSYNC B0 ;  /* 0x0000000000007941 */ /* 0x000fea0003800000 */
.L_x_4467:
        /* <DEDUP_REMOVED lines=26> */
.L_x_4470:
[----:B------:R-:W-:Y:S01]  /*25bc0*/  DMUL R24, RZ, R28 ;  /* 0x0000001cff187228 */ /* 0x000fe20000000000 */
[----:B------:R-:W-:-:S10]  /*25bd0*/  IMAD.MOV.U32 R0, RZ, RZ, RZ ;  /* 0x000000ffff007224 */ /* 0x000fd400078e00ff */
.L_x_4471:
[----:B------:R-:W-:Y:S05]  /*25be0*/  BSYNC B2 ;  /* 0x0000000000027941 */ /* 0x000fea0003800000 */
.L_x_4469:
        /* <DEDUP_REMOVED lines=49> */
.L_x_4473:
[----:B------:R-:W-:Y:S01]  /*25f00*/  DMUL R2, RZ, R28 ;  /* 0x0000001cff027228 */ /* 0x000fe20000000000 */
[----:B------:R-:W-:-:S10]  /*25f10*/  IMAD.MOV.U32 R0, RZ, RZ, RZ ;  /* 0x000000ffff007224 */ /* 0x000fd400078e00ff */
.L_x_4474:
[----:B------:R-:W-:Y:S05]  /*25f20*/  BSYNC B2 ;  /* 0x0000000000027941 */ /* 0x000fea0003800000 */
.L_x_4472:
        /* <DEDUP_REMOVED lines=39> */
.L_x_4456:
        /* <DEDUP_REMOVED lines=11> */
.L_x_4475:
[----:B------:R-:W-:-:S10]  /*26250*/  DADD R24, R28, -R28 ;  /* 0x000000001c187229 */ /* 0x000fd4000000081c */
[----:B------:R-:W-:Y:S02]  /*26260*/  IMAD.MOV.U32 R26, RZ, RZ, R24 ;  /* 0x000000ffff1a7224 */ /* 0x000fe400078e0018 */
[----:B------:R-:W-:Y:S01]  /*26270*/  IMAD.MOV.U32 R27, RZ, RZ, R25 ;  /* 0x000000ffff1b7224 */ /* 0x000fe200078e0019 */
[----:B------:R-:W-:Y:S06]  /*26280*/  BRA `(.L_x_4466) ;  /* 0x00000008009c7947 */ /* 0x000fec0003800000 */
.L_x_4455:
        /* <DEDUP_REMOVED lines=27> */
.L_x_4477:
[----:B------:R-:W-:Y:S01]  /*26440*/  DMUL R2, RZ, R28 ;  /* 0x0000001cff027228 */ /* 0x000fe20000000000 */
[----:B------:R-:W-:-:S10]  /*26450*/  IMAD.MOV.U32 R0, RZ, RZ, RZ ;  /* 0x000000ffff007224 */ /* 0x000fd400078e00ff */
.L_x_4478:
[----:B------:R-:W-:Y:S05]  /*26460*/  BSYNC B2 ;  /* 0x0000000000027941 */ /* 0x000fea0003800000 */
.L_x_4476:
        /* <DEDUP_REMOVED lines=49> */
.L_x_4480:
[----:B------:R-:W-:Y:S01]  /*26780*/  DMUL R26, RZ, R28 ;  /* 0x0000001cff1a7228 */ /* 0x000fe20000000000 */
[----:B------:R-:W-:-:S10]  /*26790*/  IMAD.MOV.U32 R0, RZ, RZ, RZ ;  /* 0x000000ffff007224 */ /* 0x000fd400078e00ff */
.L_x_4481:
[----:B------:R-:W-:Y:S05]  /*267a0*/  BSYNC B2 ;  /* 0x0000000000027941 */ /* 0x000fea0003800000 */
.L_x_4479:
        /* <DEDUP_REMOVED lines=24> */
.L_x_4454:
        /* <DEDUP_REMOVED lines=58> */
.L_x_4483:
[----:B------:R-:W-:Y:S05]  /*26cd0*/  BSYNC B0 ;  /* 0x0000000000007941 */ /* 0x000fea0003800000 */
.L_x_4482:
[----:B------:R-:W-:Y:S02]  /*26ce0*/  IMAD.MOV.U32 R26, RZ, RZ, R28 ;  /* 0x000000ffff1a7224 */ /* 0x000fe400078e001c */
[----:B------:R-:W-:-:S07]  /*26cf0*/  IMAD.MOV.U32 R27, RZ, RZ, R29 ;  /* 0x000000ffff1b7224 */ /* 0x000fce00078e001d */
.L_x_4466:
[----:B------:R-:W-:Y:S05]  /*26d00*/  BSYNC B1 ;  /* 0x0000000000017941 */ /* 0x000fea0003800000 */
.L_x_4453:
[----:B------:R-:W-:Y:S02]  /*26d10*/  ISETP.NE.AND P6, PT, R64, RZ, PT ;  /* 0x000000ff4000720c */ /* 0x000fe40003fc5270 */
[----:B------:R-:W-:-:S04]  /*26d20*/  @P2 IADD3 R3, P0, R52, R56, RZ ;  /* 0x0000003834032210 */ /* 0x000fc80007f1e0ff */
[-C--:B------:R-:W-:Y:S01]  /*26d30*/  @P2 LEA R2, P5, R3, R44.reuse, 0x4 ;  /* 0x0000002c03022211 */ /* 0x080fe200078a20ff */
[--C-:B------:R-:W-:Y:S01]  /*26d40*/  @P2 IMAD.X R0, RZ, RZ, R57.reuse, P0 ;  /* 0x000000ffff002224 */ /* 0x100fe200000e0639 */
[----:B------:R-:W-:Y:S01]  /*26d50*/  @P4 LEA R6, P0, R63, R44, 0x4 ;  /* 0x0000002c3f064211 */ /* 0x000fe200078020ff */
[----:B------:R-:W-:-:S03]  /*26d60*/  IMAD.WIDE.U32 R56, R53, 0x4, R56 ;  /* 0x0000000435387825 */ /* 0x000fc600078e0038 */
[-C--:B------:R-:W-:Y:S02]  /*26d70*/  @P2 LEA.HI.X R3, R3, R45.reuse, R0, 0x4, P5 ;  /* 0x0000002d03032211 */ /* 0x080fe400028f2400 */
[-C--:B------:R-:W-:Y:S02]  /*26d80*/  @P6 LEA R4, P1, R59, R44.reuse, 0x4 ;  /* 0x0000002c3b046211 */ /* 0x080fe400078220ff */
[----:B------:R-:W-:Y:S01]  /*26d90*/  @P3 LEA R8, P5, R61, R44, 0x4 ;  /* 0x0000002c3d083211 */ /* 0x000fe200078a20ff */
[----:B------:R2:W-:Y:S01]  /*26da0*/  @P2 STG.E.128 desc[UR8][R2.64], R40 ;  /* 0x0000002802002986 */ /* 0x0005e2000c101d08 */
[-C--:B------:R-:W-:Y:S02]  /*26db0*/  @P6 LEA.HI.X R5, R59, R45.reuse, R58, 0x4, P1 ;  /* 0x0000002d3b056211 */ /* 0x080fe400008f243a */
[-C--:B------:R-:W-:Y:S02]  /*26dc0*/  @P4 LEA.HI.X R7, R63, R45.reuse, R60, 0x4, P0 ;  /* 0x0000002d3f074211 */ /* 0x080fe400000f243c */
[----:B------:R-:W-:Y:S01]  /*26dd0*/  @P3 LEA.HI.X R9, R61, R45, R62, 0x4, P5 ;  /* 0x0000002d3d093211 */ /* 0x000fe200028f243e */
[----:B------:R2:W-:Y:S01]  /*26de0*/  @P6 STG.E.128 desc[UR8][R4.64], R16 ;  /* 0x0000001004006986 */ /* 0x0005e2000c101d08 */
[----:B------:R-:W-:-:S02]  /*26df0*/  ISETP.GE.U32.AND P0, PT, R56, 0x10000, PT ;  /* 0x000100003800780c */ /* 0x000fc40003f06070 */
[----:B------:R-:W-:Y:S01]  /*26e00*/  ISETP.LT.U32.AND P1, PT, R56, R12, PT ;  /* 0x0000000c3800720c */ /* 0x000fe20003f21070 */
[----:B------:R2:W-:Y:S01]  /*26e10*/  @P4 STG.E.128 desc[UR8][R6.64], R20 ;  /* 0x0000001406004986 */ /* 0x0005e2000c101d08 */
[C---:B------:R-:W-:Y:S02]  /*26e20*/  ISETP.GE.U32.AND.EX P0, PT, R57.reuse, RZ, PT, P0 ;  /* 0x000000ff3900720c */ /* 0x040fe40003f06100 */
[----:B------:R-:W-:Y:S01]  /*26e30*/  ISETP.LT.AND.EX P1, PT, R57, R11, PT, P1 ;  /* 0x0000000b3900720c */ /* 0x000fe20003f21310 */
[----:B------:R2:W-:-:S12]  /*26e40*/  @P3 STG.E.128 desc[UR8][R8.64], R24 ;  /* 0x0000001808003986 */ /* 0x0005d8000c101d08 */
[----:B------:R-:W-:Y:S05]  /*26e50*/  @!P0 BRA P1, `(.L_x_4484) ;  /* 0xfffffd9000e08947 */ /* 0x000fea000083ffff */
[----:B------:R-:W-:Y:S05]  /*26e60*/  EXIT ;  /* 0x000000000000794d */ /* 0x000fea0003800000 */
.L_x_4087:
        /* <DEDUP_REMOVED lines=8> */
.L_x_4881:
[C---:B------:R-:W-:Y:S01]  /*26ef0*/  IMAD.SHL.U32 R5, R53.reuse, 0x40, RZ ;  /* 0x0000004035057824 */ /* 0x040fe200078e00ff */
[----:B------:R-:W-:-:S04]  /*26f00*/  SHF.L.U64.HI R7, R53, 0x6, R52 ;  /* 0x0000000635077819 */ /* 0x000fc80000010234 */
[----:B0-----:R-:W-:-:S05]  /*26f10*/  IADD3 R2, P0, R48, R5, RZ ;  /* 0x0000000530027210 */ /* 0x001fca0007f1e0ff */
[----:B------:R-:W-:Y:S01]  /*26f20*/  IMAD.X R3, R49, 0x1, R7, P0 ;  /* 0x0000000131037824 */ /* 0x000fe200000e0607 */
[----:B------:R-:W-:-:S04]  /*26f30*/  IADD3 R4, P0, R46, R5, RZ ;  /* 0x000000052e047210 */ /* 0x000fc80007f1e0ff */
[----:B------:R-:W2:Y:S01]  /*26f40*/  LDG.E.128 R40, desc[UR8][R2.64] ;  /* 0x0000000802287981 */ /* 0x000ea2000c1e1d00 */
[----:B------:R-:W-:-:S03]  /*26f50*/  IMAD.X R5, R47, 0x1, R7, P0 ;  /* 0x000000012f057824 */ /* 0x000fc600000e0607 */
[----:B------:R0:W5:Y:S04]  /*26f60*/  LDG.E.128 R16, desc[UR8][R2.64+0x10] ;  /* 0x0000100802107981 */ /* 0x000168000c1e1d00 */
[----:B------:R0:W5:Y:S04]  /*26f70*/  LDG.E.128 R20, desc[UR8][R2.64+0x20] ;  /* 0x0000200802147981 */ /* 0x000168000c1e1d00 */
[----:B------:R0:W5:Y:S04]  /*26f80*/  LDG.E.128 R24, desc[UR8][R2.64+0x30] ;  /* 0x0000300802187981 */ /* 0x000168000c1e1d00 */
[----:B------:R0:W5:Y:S04]  /*26f90*/  LDG.E.128 R56, desc[UR8][R4.64] ;  /* 0x0000000804387981 */ /* 0x000168000c1e1d00 */
[----:B------:R0:W5:Y:S04]  /*26fa0*/  LDG.E.128 R28, desc[UR8][R4.64+0x10] ;  /* 0x00001008041c7981 */ /* 0x000168000c1e1d00 */
[----:B------:R0:W5:Y:S04]  /*26fb0*/  LDG.E.128 R32, desc[UR8][R4.64+0x20] ;  /* 0x0000200804207981 */ /* 0x000168000c1e1d00 */
[----:B------:R0:W5:Y:S01]  /*26fc0*/  LDG.E.128 R36, desc[UR8][R4.64+0x30] ;  /* 0x0000300804247981 */ /* 0x000162000c1e1d00 */
[----:B------:R-:W-:Y:S01]  /*26fd0*/  BSSY B1, `(.L_x_4485) ;  /* 0x0000773000017945 */ /* 0x000fe20003800000 */
[----:B--2---:R-:W-:-:S02]  /*26fe0*/  DSETP.NAN.AND P0, PT, R40, R42, PT ;  /* 0x0000002a2800722a */ /* 0x004fc40003f08000 */
[----:B------:R-:W-:-:S12]  /*26ff0*/  DADD R14, -RZ, |R40| ;  /* 0x00000000ff0e7229 */ /* 0x000fd80000000528 */
[----:B0-----:R-:W-:Y:S05]  /*27000*/  @P0 BRA `(.L_x_4486) ;  /* 0x0000006800840947 */ /* 0x001fea0003800000 */
        /* <DEDUP_REMOVED lines=34> */
[--C-:B------:R-:W-:Y:S02]  /*27230*/  IMAD.MOV.U32 R2, RZ, RZ, R60.reuse ;  /* 0x000000ffff027224 */ /* 0x100fe400078e003c */
[--C-:B------:R-:W-:Y:S02]  /*27240*/  IMAD.MOV.U32 R3, RZ, RZ, R61.reuse ;  /* 0x000000ffff037224 */ /* 0x100fe400078e003d */
[----:B------:R-:W-:Y:S02]  /*27250*/  IMAD.MOV.U32 R0, RZ, RZ, R61 ;  /* 0x000000ffff007224 */ /* 0x000fe400078e003d */
[----:B------:R-:W-:-:S06]  /*27260*/  IMAD.MOV.U32 R6, RZ, RZ, R60 ;  /* 0x000000ffff067224 */ /* 0x000fcc00078e003c */
        /* <DEDUP_REMOVED lines=14> */
[----:B------:R-:W-:Y:S01]  /*27350*/  IMAD.MOV.U32 R50, RZ, RZ, -0x748574fc ;  /* 0x8b7a8b04ff327424 */ /* 0x000fe200078e00ff */
[----:B------:R-:W-:Y:S01]  /*27360*/  UMOV UR4, 0x3ae80f1e ;  /* 0x3ae80f1e00047882 */ /* 0x000fe20000000000 */
[----:B------:R-:W-:Y:S01]  /*27370*/  IMAD.MOV.U32 R51, RZ, RZ, 0x3ed0ee25 ;  /* 0x3ed0ee25ff337424 */ /* 0x000fe200078e00ff */
[----:B------:R-:W-:Y:S01]  /*27380*/  LOP3.LUT R3, R2, 0x3ff00000, RZ, 0xfc, !PT ;  /* 0x3ff0000002037812 */ /* 0x000fe200078efcff */
[----:B------:R-:W-:Y:S01]  /*27390*/  IMAD.MOV.U32 R2, RZ, RZ, R6 ;  /* 0x000000ffff027224 */ /* 0x000fe200078e0006 */
[----:B------:R-:W-:Y:S01]  /*273a0*/  UMOV UR5, 0x3eb1380b ;  /* 0x3eb1380b00057882 */ /* 0x000fe20000000000 */
[----:B------:R-:W-:Y:S01]  /*273b0*/  IMAD.MOV.U32 R6, RZ, RZ, RZ ;  /* 0x000000ffff067224 */ /* 0x000fe200078e00ff */
        /* <DEDUP_REMOVED lines=55> */
.L_x_4492:
        /* <DEDUP_REMOVED lines=21> */
.L_x_4495:
[----:B------:R-:W-:Y:S05]  /*27880*/  BSYNC B3 ;  /* 0x0000000000037941 */ /* 0x000fea0003800000 */
.L_x_4494:
        /* <DEDUP_REMOVED lines=29> */
.L_x_4493:
[----:B------:R-:W-:Y:S05]  /*27a60*/  BSYNC B2 ;  /* 0x0000000000027941 */ /* 0x000fea0003800000 */
.L_x_4491:
        /* <DEDUP_REMOVED lines=21> */
.L_x_4497:
[----:B------:R-:W-:Y:S05]  /*27bc0*/  BSYNC B2 ;  /* 0x0000000000027941 */ /* 0x000fea0003800000 */
.L_x_4496:
        /* <DEDUP_REMOVED lines=82> */
.L_x_4499:
[----:B------:R-:W-:-:S04]  /*280f0*/  ISETP.GE.AND P0, PT, R41, RZ, PT ;  /* 0x000000ff2900720c */ /* 0x000fc80003f06270 */
[----:B------:R-:W-:Y:S02]  /*28100*/  FSEL R2, RZ, 3.37028055040000000000e+12, P0 ;  /* 0x54442d18ff027808 */ /* 0x000fe40000000000 */
[----:B------:R-:W-:-:S07]  /*28110*/  FSEL R3, RZ, 2.1426990032196044922, P0 ;  /* 0x400921fbff037808 */ /* 0x000fce0000000000 */
.L_x_4500:
[----:B------:R-:W-:Y:S05]  /*28120*/  BSYNC B0 ;  /* 0x0000000000007941 */ /* 0x000fea0003800000 */
.L_x_4498:
[----:B------:R-:W-:Y:S01]  /*28130*/  DADD R40, |R40|, |R42| ;  /* 0x0000000028287229 */ /* 0x000fe2000000062a */
[----:B------:R-:W-:Y:S01]  /*28140*/  LOP3.LUT R43, R3, 0x80000000, R43, 0xb8, !PT ;  /* 0x80000000032b7812 */ /* 0x000fe200078eb82b */
[----:B------:R-:W-:-:S06]  /*28150*/  DMUL R60, R60, 0.5 ;  /* 0x3fe000003c3c7828 */ /* 0x000fcc0000000000 */
[----:B------:R-:W-:-:S06]  /*28160*/  DSETP.GTU.AND P0, PT, |R40|, +INF , PT ;  /* 0x7ff000002800742a */ /* 0x000fcc0003f0c200 */
[----:B------:R-:W-:Y:S02]  /*28170*/  FSEL R2, R40, R2, P0 ;  /* 0x0000000228027208 */ /* 0x000fe40000000000 */
[----:B------:R-:W-:Y:S01]  /*28180*/  FSEL R3, R41, R43, P0 ;  /* 0x0000002b29037208 */ /* 0x000fe20000000000 */
[----:B------:R-:W-:Y:S06]  /*28190*/  BRA `(.L_x_4501) ;  /* 0x0000006400587947 */ /* 0x000fec0003800000 */
.L_x_4490:
[----:B------:R-:W-:Y:S01]  /*281a0*/  DMUL R2, R62, R62 ;  /* 0x0000003e3e027228 */ /* 0x000fe20000000000 */
[----:B------:R-:W-:Y:S01]  /*281b0*/  UMOV UR4, 0x66666666 ;  /* 0x6666666600047882 */ /* 0x000fe20000000000 */
[----:B------:R-:W-:-:S06]  /*281c0*/  UMOV UR5, 0x3fe66666 ;  /* 0x3fe6666600057882 */ /* 0x000fcc0000000000 */
[----:B------:R-:W-:-:S08]  /*281d0*/  DFMA R2, R70, R70, R2 ;  /* 0x000000464602722b */ /* 0x000fd00000000002 */
[----:B------:R-:W-:-:S14]  /*281e0*/  DSETP.GTU.AND P0, PT, R2, UR4, PT ;  /* 0x0000000402007e2a */ /* 0x000fdc000bf0c000 */
[----:B------:R-:W-:Y:S05]  /*281f0*/  @P0 BRA `(.L_x_4502) ;  /* 0x0000000c00100947 */ /* 0x000fea0003800000 */
[----:B------:R-:W0:Y:S01]  /*28200*/  MUFU.RCP64H R5, R71 ;  /* 0x0000004700057308 */ /* 0x000e220000001800 */
[----:B------:R-:W-:Y:S01]  /*28210*/  IMAD.MOV.U32 R4, RZ, RZ, 0x1 ;  /* 0x00000001ff047424 */ /* 0x000fe200078e00ff */
[----:B------:R-:W-:Y:S01]  /*28220*/  ISETP.GT.AND P0, PT, R3, 0xfffff, PT ;  /* 0x000fffff0300780c */ /* 0x000fe20003f04270 */
[----:B------:R-:W-:Y:S01]  /*28230*/  IMAD.MOV.U32 R0, RZ, RZ, R3 ;  /* 0x000000ffff007224 */ /* 0x000fe200078e0003 */
[----:B------:R-:W-:Y:S01]  /*28240*/  BSSY B0, `(.L_x_4503) ;  /* 0x0000059000007945 */ /* 0x000fe20003800000 */
[----:B------:R-:W-:Y:S01]  /*28250*/  IMAD.MOV.U32 R10, RZ, RZ, R2 ;  /* 0x000000ffff0a7224 */ /* 0x000fe200078e0002 */
[----:B------:R-:W-:Y:S01]  /*28260*/  FSETP.GEU.AND P5, PT, |R63|, 6.5827683646048100446e-37, PT ;  /* 0x036000003f00780b */ /* 0x000fe20003fae200 */
[----:B------:R-:W-:-:S08]  /*28270*/  IMAD.MOV.U32 R13, RZ, RZ, -0x3ff ;  /* 0xfffffc01ff0d7424 */ /* 0x000fd000078e00ff */
[----:B------:R-:W-:Y:S01]  /*28280*/  @!P0 DMUL R2, R2, 1.80143985094819840000e+16 ;  /* 0x4350000002028828 */ /* 0x000fe20000000000 */
[----:B------:R-:W-:Y:S01]  /*28290*/  @!P0 IMAD.MOV.U32 R13, RZ, RZ, -0x435 ;  /* 0xfffffbcbff0d8424 */ /* 0x000fe200078e00ff */
[----:B0-----:R-:W-:-:S08]  /*282a0*/  DFMA R6, -R70, R4, 1 ;  /* 0x3ff000004606742b */ /* 0x001fd00000000104 */
[----:B------:R-:W-:Y:S01]  /*282b0*/  DFMA R6, R6, R6, R6 ;  /* 0x000000060606722b */ /* 0x000fe20000000006 */
[----:B------:R-:W-:Y:S02]  /*282c0*/  @!P0 IMAD.MOV.U32 R0, RZ, RZ, R3 ;  /* 0x000000ffff008224 */ /* 0x000fe400078e0003 */
[----:B------:R-:W-:-:S05]  /*282d0*/  @!P0 IMAD.MOV.U32 R10, RZ, RZ, R2 ;  /* 0x000000ffff0a8224 */ /* 0x000fca00078e0002 */
[----:B------:R-:W-:-:S08]  /*282e0*/  DFMA R6, R4, R6, R4 ;  /* 0x000000060406722b */ /* 0x000fd00000000004 */
[----:B------:R-:W-:-:S08]  /*282f0*/  DFMA R4, -R70, R6, 1 ;  /* 0x3ff000004604742b */ /* 0x000fd00000000106 */
[----:B------:R-:W-:Y:S01]  /*28300*/  DFMA R6, R6, R4, R6 ;  /* 0x000000040606722b */ /* 0x000fe20000000006 */
[----:B------:R-:W-:-:S05]  /*28310*/  VIADD R4, R0, 0xffffffff ;  /* 0xffffffff00047836 */ /* 0x000fca0000000000 */
[----:B------:R-:W-:Y:S02]  /*28320*/  ISETP.GE.U32.AND P2, PT, R4, 0x7fefffff, PT ;  /* 0x7fefffff0400780c */ /* 0x000fe40003f46070 */
[----:B------:R-:W-:-:S08]  /*28330*/  DMUL R14, R62, R6 ;  /* 0x000000063e0e7228 */ /* 0x000fd00000000000 */
[----:B------:R-:W-:-:S03]  /*28340*/  DFMA R8, -R70, R14, R62 ;  /* 0x0000000e4608722b */ /* 0x000fc6000000013e */
[----:B------:R-:W-:Y:S01]  /*28350*/  @P2 IMAD.MOV.U32 R4, RZ, RZ, 0x0 ;  /* 0x00000000ff042424 */ /* 0x000fe200078e00ff */
[----:B------:R-:W-:Y:S01]  /*28360*/  @P2 FSETP.NEU.FTZ.AND P3, PT, R3, RZ, PT ;  /* 0x000000ff0300220b */ /* 0x000fe20003f7d000 */
[----:B------:R-:W-:-:S03]  /*28370*/  @P2 IMAD.MOV.U32 R5, RZ, RZ, 0x7ff00000 ;  /* 0x7ff00000ff052424 */ /* 0x000fc600078e00ff */
[----:B------:R-:W-:-:S03]  /*28380*/  DFMA R14, R6, R8, R14 ;  /* 0x00000008060e722b */ /* 0x000fc6000000000e */
[----:B------:R-:W-:-:S07]  /*28390*/  @P2 DFMA R4, R2, R4, +INF ;  /* 0x7ff000000204242b */ /* 0x000fce0000000004 */
[----:B------:R-:W-:-:S03]  /*283a0*/  FFMA R3, RZ, R71, R15 ;  /* 0x00000047ff037223 */ /* 0x000fc6000000000f */
[----:B------:R-:W-:Y:S02]  /*283b0*/  @P2 FSEL R60, R4, RZ, P3 ;  /* 0x000000ff043c2208 */ /* 0x000fe40001800000 */
[----:B------:R-:W-:Y:S02]  /*283c0*/  FSETP.GT.AND P4, PT, |R3|, 1.469367938527859385e-39, PT ;  /* 0x001000000300780b */ /* 0x000fe40003f84200 */
[----:B------:R-:W-:Y:S01]  /*283d0*/  @P2 FSEL R61, R5, -QNAN , P3 ;  /* 0xfff00000053d2808 */ /* 0x000fe20001800000 */
[----:B------:R-:W-:Y:S10]  /*283e0*/  @P2 BRA `(.L_x_4504) ;  /* 0x0000000000f82947 */ /* 0x000ff40003800000 */
        /* <DEDUP_REMOVED lines=62> */
.L_x_4504:
[----:B------:R-:W-:Y:S05]  /*287d0*/  BSYNC B0 ;  /* 0x0000000000007941 */ /* 0x000fea0003800000 */
.L_x_4503:
[----:B------:R-:W-:Y:S04]  /*287e0*/  BSSY B2, `(.L_x_4505) ;  /* 0x0000008000027945 */ /* 0x000fe80003800000 */
[----:B------:R-:W-:Y:S05]  /*287f0*/  @P4 BRA P5, `(.L_x_4506) ;  /* 0x0000000000184947 */ /* 0x000fea0002800000 */
[----:B------:R-:W-:Y:S01]  /*28800*/  IMAD.MOV.U32 R2, RZ, RZ, R62 ;  /* 0x000000ffff027224 */ /* 0x000fe200078e003e */
[----:B------:R-:W-:Y:S01]  /*28810*/  MOV R0, 0x28860 ;  /* 0x0002886000007802 */ /* 0x000fe20000000f00 */
[----:B------:R-:W-:Y:S02]  /*28820*/  IMAD.MOV.U32 R3, RZ, RZ, R63 ;  /* 0x000000ffff037224 */ /* 0x000fe400078e003f */
[----:B------:R-:W-:Y:S02]  /*28830*/  IMAD.MOV.U32 R6, RZ, RZ, R70 ;  /* 0x000000ffff067224 */ /* 0x000fe400078e0046 */
[----:B------:R-:W-:-:S07]  /*28840*/  IMAD.MOV.U32 R5, RZ, RZ, R71 ;  /* 0x000000ffff057224 */ /* 0x000fce00078e0047 */
[----:B-----5:R-:W-:Y:S05]  /*28850*/  CALL.REL.NOINC `($__internal_1_$__cuda_sm20_div_rn_f64_full) ;  /* 0x0000024c001c7944 */ /* 0x020fea0003c00000 */
.L_x_4506:
[----:B------:R-:W-:Y:S05]  /*28860*/  BSYNC B2 ;  /* 0x0000000000027941 */ /* 0x000fea0003800000 */
.L_x_4505:
        /* <DEDUP_REMOVED lines=82> */
.L_x_4508:
[----:B------:R-:W-:-:S04]  /*28d90*/  ISETP.GE.AND P0, PT, R41, RZ, PT ;  /* 0x000000ff2900720c */ /* 0x000fc80003f06270 */
[----:B------:R-:W-:Y:S02]  /*28da0*/  FSEL R2, RZ, 3.37028055040000000000e+12, P0 ;  /* 0x54442d18ff027808 */ /* 0x000fe40000000000 */
[----:B------:R-:W-:-:S07]  /*28db0*/  FSEL R3, RZ, 2.1426990032196044922, P0 ;  /* 0x400921fbff037808 */ /* 0x000fce0000000000 */
.L_x_4509:
[----:B------:R-:W-:Y:S05]  /*28dc0*/  BSYNC B0 ;  /* 0x0000000000007941 */ /* 0x000fea0003800000 */
.L_x_4507:
[----:B------:R-:W-:Y:S01]  /*28dd0*/  DADD R40, |R40|, |R42| ;  /* 0x0000000028287229 */ /* 0x000fe2000000062a */
[----:B------:R-:W-:Y:S01]  /*28de0*/  LOP3.LUT R43, R3, 0x80000000, R43, 0xb8, !PT ;  /* 0x80000000032b7812 */ /* 0x000fe200078eb82b */
[----:B------:R-:W-:-:S06]  /*28df0*/  DMUL R60, R60, 0.5 ;  /* 0x3fe000003c3c7828 */ /* 0x000fcc0000000000 */
[----:B------:R-:W-:-:S06]  /*28e00*/  DSETP.GTU.AND P0, PT, |R40|, +INF , PT ;  /* 0x7ff000002800742a */ /* 0x000fcc0003f0c200 */
[----:B------:R-:W-:Y:S02]  /*28e10*/  FSEL R2, R40, R2, P0 ;  /* 0x0000000228027208 */ /* 0x000fe40000000000 */
[----:B------:R-:W-:Y:S01]  /*28e20*/  FSEL R3, R41, R43, P0 ;  /* 0x0000002b29037208 */ /* 0x000fe20000000000 */
[----:B------:R-:W-:Y:S06]  /*28e30*/  BRA `(.L_x_4501) ;  /* 0x0000005800307947 */ /* 0x000fec0003800000 */
.L_x_4502:
        /* <DEDUP_REMOVED lines=10> */
[C---:B------:R-:W-:Y:S02]  /*28ee0*/  DADD R76, R6.reuse, R6 ;  /* 0x00000000064c7229 */ /* 0x040fe40000000006 */
[----:B------:R-:W-:Y:S01]  /*28ef0*/  LOP3.LUT R3, R5, 0xfffffff8, RZ, 0xc0, !PT ;  /* 0xfffffff805037812 */ /* 0x000fe200078ec0ff */
[----:B------:R-:W-:Y:S01]  /*28f00*/  DMUL R66, R6, R6 ;  /* 0x0000000606427228 */ /* 0x000fe20000000000 */
[----:B------:R-:W-:-:S04]  /*28f10*/  LOP3.LUT R55, R15, 0xfffffff8, RZ, 0xc0, !PT ;  /* 0xfffffff80f377812 */ /* 0x000fc800078ec0ff */
[----:B------:R-:W-:Y:S02]  /*28f20*/  DADD R8, R4, -R2 ;  /* 0x0000000004087229 */ /* 0x000fe40000000802 */
[C---:B------:R-:W-:Y:S02]  /*28f30*/  DMUL R72, R2.reuse, R74 ;  /* 0x0000004a02487228 */ /* 0x040fe40000000000 */
[----:B------:R-:W-:Y:S02]  /*28f40*/  DMUL R50, R2, R2 ;  /* 0x0000000202327228 */ /* 0x000fe40000000000 */
[----:B------:R-:W-:Y:S02]  /*28f50*/  DADD R60, R14, -R54 ;  /* 0x000000000e3c7229 */ /* 0x000fe40000000836 */
[----:B------:R-:W-:Y:S02]  /*28f60*/  DADD R2, R2, R2 ;  /* 0x0000000002027229 */ /* 0x000fe40000000002 */
[----:B------:R-:W-:-:S02]  /*28f70*/  DADD R78, R54, R54 ;  /* 0x00000000364e7229 */ /* 0x000fc40000000036 */
[C---:B------:R-:W-:Y:S02]  /*28f80*/  DMUL R64, R54.reuse, R76 ;  /* 0x0000004c36407228 */ /* 0x040fe40000000000 */
[----:B------:R-:W-:Y:S02]  /*28f90*/  DMUL R14, R54, R54 ;  /* 0x00000036360e7228 */ /* 0x000fe40000000000 */
[----:B------:R-:W-:Y:S02]  /*28fa0*/  DMUL R6, R8, R74 ;  /* 0x0000004a08067228 */ /* 0x000fe40000000000 */
[----:B------:R-:W-:Y:S02]  /*28fb0*/  DMUL R4, R60, R76 ;  /* 0x0000004c3c047228 */ /* 0x000fe40000000000 */
[----:B------:R-:W-:Y:S02]  /*28fc0*/  DMUL R2, R8, R2 ;  /* 0x0000000208027228 */ /* 0x000fe40000000000 */
[----:B------:R-:W-:-:S02]  /*28fd0*/  DMUL R54, R60, R78 ;  /* 0x0000004e3c367228 */ /* 0x000fc40000000000 */
[----:B------:R-:W-:Y:S02]  /*28fe0*/  DMUL R8, R8, R8 ;  /* 0x0000000808087228 */ /* 0x000fe40000000000 */
[----:B------:R-:W-:-:S11]  /*28ff0*/  DMUL R60, R60, R60 ;  /* 0x0000003c3c3c7228 */ /* 0x000fd60000000000 */
.L_x_4511:
        /* <DEDUP_REMOVED lines=81> */
.L_x_4510:
        /* <DEDUP_REMOVED lines=99> */
.L_x_4513:
        /* <DEDUP_REMOVED lines=21> */
.L_x_4516:
[----:B------:R-:W-:Y:S05]  /*29c90*/  BSYNC B3 ;  /* 0x0000000000037941 */ /* 0x000fea0003800000 */
.L_x_4515:
        /* <DEDUP_REMOVED lines=29> */
.L_x_4514:
[----:B------:R-:W-:Y:S05]  /*29e70*/  BSYNC B2 ;  /* 0x0000000000027941 */ /* 0x000fea0003800000 */
.L_x_4512:
        /* <DEDUP_REMOVED lines=21> */
.L_x_4518:
[----:B------:R-:W-:Y:S05]  /*29fd0*/  BSYNC B2 ;  /* 0x0000000000027941 */ /* 0x000fea0003800000 */
.L_x_4517:
        /* <DEDUP_REMOVED lines=82> */
.L_x_4520:
[----:B------:R-:W-:-:S04]  /*2a500*/  ISETP.GE.AND P0, PT, R41, RZ, PT ;  /* 0x000000ff2900720c */ /* 0x000fc80003f06270 */
[----:B------:R-:W-:Y:S02]  /*2a510*/  FSEL R2, RZ, 3.37028055040000000000e+12, P0 ;  /* 0x54442d18ff027808 */ /* 0x000fe40000000000 */
[----:B------:R-:W-:-:S07]  /*2a520*/  FSEL R3, RZ, 2.1426990032196044922, P0 ;  /* 0x400921fbff037808 */ /* 0x000fce0000000000 */
.L_x_4521:
[----:B------:R-:W-:Y:S05]  /*2a530*/  BSYNC B0 ;  /* 0x0000000000007941 */ /* 0x000fea0003800000 */
.L_x_4519:
[----:B------:R-:W-:Y:S01]  /*2a540*/  DADD R40, |R40|, |R42| ;  /* 0x0000000028287229 */ /* 0x000fe2000000062a */
[----:B------:R-:W-:Y:S01]  /*2a550*/  LOP3.LUT R43, R3, 0x80000000, R43, 0xb8, !PT ;  /* 0x80000000032b7812 */ /* 0x000fe200078eb82b */
[----:B------:R-:W-:-:S06]  /*2a560*/  DMUL R60, R60, 0.5 ;  /* 0x3fe000003c3c7828 */ /* 0x000fcc0000000000 */
[----:B------:R-:W-:-:S06]  /*2a570*/  DSETP.GTU.AND P0, PT, |R40|, +INF , PT ;  /* 0x7ff000002800742a */ /* 0x000fcc0003f0c200 */
[----:B------:R-:W-:Y:S02]  /*2a580*/  FSEL R2, R40, R2, P0 ;  /* 0x0000000228027208 */ /* 0x000fe40000000000 */
[----:B------:R-:W-:Y:S01]  /*2a590*/  FSEL R3, R41, R43, P0 ;  /* 0x0000002b29037208 */ /* 0x000fe20000000000 */
[----:B------:R-:W-:Y:S06]  /*2a5a0*/  BRA `(.L_x_4501) ;  /* 0x0000004000547947 */ /* 0x000fec0003800000 */
.L_x_4489:
        /* <DEDUP_REMOVED lines=10> */
[-C--:B------:R-:W-:Y:S01]  /*2a650*/  SEL R2, R8, R14.reuse, P0 ;  /* 0x0000000e08027207 */ /* 0x080fe20000000000 */
[----:B------:R-:W-:Y:S01]  /*2a660*/  IMAD.MOV.U32 R51, RZ, RZ, 0x3fd80000 ;  /* 0x3fd80000ff337424 */ /* 0x000fe200078e00ff */
[----:B------:R-:W-:Y:S01]  /*2a670*/  LOP3.LUT R0, R55, 0xffc00000, RZ, 0xc0, !PT ;  /* 0xffc0000037007812 */ /* 0x000fe200078ec0ff */
[----:B------:R-:W-:Y:S01]  /*2a680*/  MUFU.RCP64H R61, R71 ;  /* 0x00000047003d7308 */ /* 0x000fe20000001800 */
[----:B------:R-:W-:Y:S01]  /*2a690*/  SEL R3, R9, R15, P0 ;  /* 0x0000000f09037207 */ /* 0x000fe20000000000 */
[----:B------:R-:W-:Y:S01]  /*2a6a0*/  IMAD.MOV.U32 R60, RZ, RZ, 0x1 ;  /* 0x00000001ff3c7424 */ /* 0x000fe200078e00ff */
[----:B------:R-:W-:Y:S01]  /*2a6b0*/  IADD3 R5, -R0, 0x7fd00000, RZ ;  /* 0x7fd0000000057810 */ /* 0x000fe20007ffe1ff */
[----:B------:R-:W-:Y:S01]  /*2a6c0*/  BSSY B0, `(.L_x_4522) ;  /* 0x0000076000007945 */ /* 0x000fe20003800000 */
[----:B------:R-:W-:Y:S01]  /*2a6d0*/  SEL R54, R8, R14, P2 ;  /* 0x0000000e08367207 */ /* 0x000fe20001000000 */
[----:B------:R-:W-:Y:S01]  /*2a6e0*/  IMAD.U32 R8, RZ, RZ, UR6 ;  /* 0x00000006ff087e24 */ /* 0x000fe2000f8e00ff */
[----:B------:R-:W-:-:S02]  /*2a6f0*/  ISETP.GE.U32.AND P3, PT, R3, 0x7ff00000, PT ;  /* 0x7ff000000300780c */ /* 0x000fc40003f66070 */
[C---:B------:R-:W-:Y:S01]  /*2a700*/  DMUL R6, R4.reuse, R2 ;  /* 0x0000000204067228 */ /* 0x040fe20000000000 */
[----:B------:R-:W-:Y:S01]  /*2a710*/  FSETP.GEU.AND P5, PT, |R63|, 6.5827683646048100446e-37, PT ;  /* 0x036000003f00780b */ /* 0x000fe20003fae200 */
[----:B------:R-:W-:-:S06]  /*2a720*/  DMUL R4, R4, R54 ;  /* 0x0000003604047228 */ /* 0x000fcc0000000000 */
[----:B------:R-:W-:-:S08]  /*2a730*/  DMUL R6, R6, R6 ;  /* 0x0000000606067228 */ /* 0x000fd00000000000 */
[----:B------:R-:W-:-:S08]  /*2a740*/  DFMA R6, R4, R4, R6 ;  /* 0x000000040406722b */ /* 0x000fd00000000006 */
[----:B------:R-:W-:Y:S02]  /*2a750*/  DSETP.MIN.AND P0, P2, R6, UR4, PT ;  /* 0x0000000406007e2a */ /* 0x000fe4000ba00000 */
[----:B------:R-:W-:-:S05]  /*2a760*/  IMAD.MOV.U32 R4, RZ, RZ, R7 ;  /* 0x000000ffff047224 */ /* 0x000fca00078e0007 */
[----:B------:R-:W-:Y:S01]  /*2a770*/  FSEL R5, R4, UR6, P0 ;  /* 0x0000000604057c08 */ /* 0x000fe20008000000 */
[----:B------:R-:W-:-:S05]  /*2a780*/  IMAD.MOV.U32 R4, RZ, RZ, R6 ;  /* 0x000000ffff047224 */ /* 0x000fca00078e0006 */
[----:B------:R-:W-:Y:S02]  /*2a790*/  SEL R4, R4, UR4, P0 ;  /* 0x0000000404047c07 */ /* 0x000fe40008000000 */
[----:B------:R-:W-:Y:S01]  /*2a7a0*/  @P2 LOP3.LUT R5, R8, 0x80000, RZ, 0xfc, !PT ;  /* 0x0008000008052812 */ /* 0x000fe200078efcff */
[----:B------:R-:W-:Y:S01]  /*2a7b0*/  IMAD.MOV.U32 R8, RZ, RZ, RZ ;  /* 0x000000ffff087224 */ /* 0x000fe200078e00ff */
[----:B------:R-:W-:Y:S02]  /*2a7c0*/  DSETP.NEU.AND P2, PT, R2, RZ, PT ;  /* 0x000000ff0200722a */ /* 0x000fe40003f4d000 */
[----:B------:R-:W0:Y:S03]  /*2a7d0*/  MUFU.RSQ64H R9, R5 ;  /* 0x0000000500097308 */ /* 0x000e260000001c00 */
[----:B0-----:R-:W-:-:S08]  /*2a7e0*/  DMUL R14, R8, R8 ;  /* 0x00000008080e7228 */ /* 0x001fd00000000000 */
[----:B------:R-:W-:Y:S02]  /*2a7f0*/  DFMA R14, R4, -R14, 1 ;  /* 0x3ff00000040e742b */ /* 0x000fe4000000080e */
[----:B------:R-:W-:-:S06]  /*2a800*/  DFMA R4, -R70, R60, 1 ;  /* 0x3ff000004604742b */ /* 0x000fcc000000013c */
[----:B------:R-:W-:Y:S02]  /*2a810*/  DFMA R50, R14, R50, 0.5 ;  /* 0x3fe000000e32742b */ /* 0x000fe40000000032 */
[----:B------:R-:W-:Y:S02]  /*2a820*/  DMUL R14, R8, R14 ;  /* 0x0000000e080e7228 */ /* 0x000fe40000000000 */
[----:B------:R-:W-:-:S06]  /*2a830*/  DFMA R4, R4, R4, R4 ;  /* 0x000000040404722b */ /* 0x000fcc0000000004 */
[----:B------:R-:W-:Y:S02]  /*2a840*/  DFMA R14, R50, R14, R8 ;  /* 0x0000000e320e722b */ /* 0x000fe40000000008 */
[----:B------:R-:W-:-:S06]  /*2a850*/  DFMA R60, R60, R4, R60 ;  /* 0x000000043c3c722b */ /* 0x000fcc000000003c */
[----:B------:R-:W-:Y:S01]  /*2a860*/  DMUL R14, R6, R14 ;  /* 0x0000000e060e7228 */ /* 0x000fe20000000000 */
[----:B------:R-:W-:Y:S01]  /*2a870*/  LOP3.LUT R7, R0, 0x100000, RZ, 0xfc, !PT ;  /* 0x0010000000077812 */ /* 0x000fe200078efcff */
[----:B------:R-:W-:-:S06]  /*2a880*/  IMAD.MOV.U32 R6, RZ, RZ, RZ ;  /* 0x000000ffff067224 */ /* 0x000fcc00078e00ff */
[----:B------:R-:W-:Y:S02]  /*2a890*/  DMUL R14, R14, R6 ;  /* 0x000000060e0e7228 */ /* 0x000fe40000000000 */
[----:B------:R-:W-:-:S08]  /*2a8a0*/  DFMA R6, -R70, R60, 1 ;  /* 0x3ff000004606742b */ /* 0x000fd0000000013c */
[----:B------:R-:W-:Y:S01]  /*2a8b0*/  @!P3 FSEL R3, R55, R15, !P2 ;  /* 0x0000000f3703b208 */ /* 0x000fe20005000000 */
[----:B------:R-:W-:Y:S01]  /*2a8c0*/  DFMA R6, R60, R6, R60 ;  /* 0x000000063c06722b */ /* 0x000fe2000000003c */
[----:B------:R-:W-:Y:S02]  /*2a8d0*/  @!P3 FSEL R2, R54, R14, !P2 ;  /* 0x0000000e3602b208 */ /* 0x000fe40005000000 */
[----:B------:R-:W-:Y:S01]  /*2a8e0*/  ISETP.GT.AND P0, PT, R3, 0xfffff, PT ;  /* 0x000fffff0300780c */ /* 0x000fe20003f04270 */
[----:B------:R-:W-:Y:S02]  /*2a8f0*/  IMAD.MOV.U32 R5, RZ, RZ, R3 ;  /* 0x000000ffff057224 */ /* 0x000fe400078e0003 */
[----:B------:R-:W-:Y:S02]  /*2a900*/  IMAD.MOV.U32 R4, RZ, RZ, R2 ;  /* 0x000000ffff047224 */ /* 0x000fe400078e0002 */
[----:B------:R-:W-:-:S08]  /*2a910*/  DMUL R14, R62, R6 ;  /* 0x000000063e0e7228 */ /* 0x000fd00000000000 */
[----:B------:R-:W-:Y:S02]  /*2a920*/  @!P0 DMUL R4, R4, 1.80143985094819840000e+16 ;  /* 0x4350000004048828 */ /* 0x000fe40000000000 */
[----:B------:R-:W-:-:S08]  /*2a930*/  DFMA R8, -R70, R14, R62 ;  /* 0x0000000e4608722b */ /* 0x000fd0000000013e */
[----:B------:R-:W-:Y:S01]  /*2a940*/  @!P0 IMAD.MOV.U32 R3, RZ, RZ, R5 ;  /* 0x000000ffff038224 */ /* 0x000fe200078e0005 */
[----:B------:R-:W-:Y:S01]  /*2a950*/  DFMA R14, R6, R8, R14 ;  /* 0x00000008060e722b */ /* 0x000fe2000000000e */
[----:B------:R-:W-:Y:S02]  /*2a960*/  @!P0 IMAD.MOV.U32 R2, RZ, RZ, R4 ;  /* 0x000000ffff028224 */ /* 0x000fe400078e0004 */
[----:B------:R-:W-:-:S05]  /*2a970*/  VIADD R0, R3, 0xffffffff ;  /* 0xffffffff03007836 */ /* 0x000fca0000000000 */
[----:B------:R-:W-:Y:S02]  /*2a980*/  ISETP.GE.U32.AND P2, PT, R0, 0x7fefffff, PT ;  /* 0x7fefffff0000780c */ /* 0x000fe40003f46070 */
[----:B------:R-:W-:-:S05]  /*2a990*/  FFMA R0, RZ, R71, R15 ;  /* 0x00000047ff007223 */ /* 0x000fca000000000f */
[----:B------:R-:W-:Y:S01]  /*2a9a0*/  FSETP.GT.AND P4, PT, |R0|, 1.469367938527859385e-39, PT ;  /* 0x001000000000780b */ /* 0x000fe20003f84200 */
[----:B------:R-:W-:Y:S02]  /*2a9b0*/  IMAD.MOV.U32 R0, RZ, RZ, -0x3ff ;  /* 0xfffffc01ff007424 */ /* 0x000fe400078e00ff */
[----:B------:R-:W-:-:S03]  /*2a9c0*/  @!P0 IMAD.MOV.U32 R0, RZ, RZ, -0x435 ;  /* 0xfffffbcbff008424 */ /* 0x000fc600078e00ff */
        /* <DEDUP_REMOVED lines=69> */
.L_x_4523:
[----:B------:R-:W-:Y:S05]  /*2ae20*/  BSYNC B0 ;  /* 0x0000000000007941 */ /* 0x000fea0003800000 */
.L_x_4522:
        /* <DEDUP_REMOVED lines=8> */
.L_x_4525:
[----:B------:R-:W-:Y:S05]  /*2aeb0*/  BSYNC B2 ;  /* 0x0000000000027941 */ /* 0x000fea0003800000 */
.L_x_4524:
        /* <DEDUP_REMOVED lines=82> */
.L_x_4527:
[----:B------:R-:W-:-:S04]  /*2b3e0*/  ISETP.GE.AND P0, PT, R41, RZ, PT ;  /* 0x000000ff2900720c */ /* 0x000fc80003f06270 */
[----:B------:R-:W-:Y:S02]  /*2b3f0*/  FSEL R2, RZ, 3.37028055040000000000e+12, P0 ;  /* 0x54442d18ff027808 */ /* 0x000fe40000000000 */
[----:B------:R-:W-:-:S07]  /*2b400*/  FSEL R3, RZ, 2.1426990032196044922, P0 ;  /* 0x400921fbff037808 */ /* 0x000fce0000000000 */
.L_x_4528:
[----:B------:R-:W-:Y:S05]  /*2b410*/  BSYNC B0 ;  /* 0x0000000000007941 */ /* 0x000fea0003800000 */
.L_x_4526:
[----:B------:R-:W-:Y:S01]  /*2b420*/  DADD R40, |R40|, |R42| ;  /* 0x0000000028287229 */ /* 0x000fe2000000062a */
[----:B------:R-:W-:-:S07]  /*2b430*/  LOP3.LUT R43, R3, 0x80000000, R43, 0xb8, !PT ;  /* 0x80000000032b7812 */ /* 0x000fce00078eb82b */
[----:B------:R-:W-:-:S06]  /*2b440*/  DSETP.GTU.AND P0, PT, |R40|, +INF , PT ;  /* 0x7ff000002800742a */ /* 0x000fcc0003f0c200 */
[----:B------:R-:W-:Y:S02]  /*2b450*/  FSEL R2, R40, R2, P0 ;  /* 0x0000000228027208 */ /* 0x000fe40000000000 */
[----:B------:R-:W-:Y:S01]  /*2b460*/  FSEL R3, R41, R43, P0 ;  /* 0x0000002b29037208 */ /* 0x000fe20000000000 */
[----:B------:R-:W-:Y:S06]  /*2b470*/  BRA `(.L_x_4501) ;  /* 0x0000003000a07947 */ /* 0x000fec0003800000 */
.L_x_4488:
        /* <DEDUP_REMOVED lines=17> */
[----:B------:R-:W-:-:S04]  /*2b590*/  @!P0 IMAD.MOV.U32 R0, RZ, RZ, R5 ;  /* 0x000000ffff008224 */ /* 0x000fc800078e0005 */
[----:B------:R-:W-:-:S05]  /*2b5a0*/  VIADD R3, R0, 0xffffffff ;  /* 0xffffffff00037836 */ /* 0x000fca0000000000 */
[----:B------:R-:W-:-:S13]  /*2b5b0*/  ISETP.GE.U32.AND P2, PT, R3, 0x7fefffff, PT ;  /* 0x7fefffff0300780c */ /* 0x000fda0003f46070 */
[----:B------:R-:W-:Y:S01]  /*2b5c0*/  @P2 IMAD.MOV.U32 R6, RZ, RZ, 0x0 ;  /* 0x00000000ff062424 */ /* 0x000fe200078e00ff */
[----:B------:R-:W-:Y:S01]  /*2b5d0*/  @P2 FSETP.NEU.FTZ.AND P3, PT, R5, RZ, PT ;  /* 0x000000ff0500220b */ /* 0x000fe20003f7d000 */
[----:B------:R-:W-:-:S06]  /*2b5e0*/  @P2 IMAD.MOV.U32 R7, RZ, RZ, 0x7ff00000 ;  /* 0x7ff00000ff072424 */ /* 0x000fcc00078e00ff */
[----:B------:R-:W-:Y:S01]  /*2b5f0*/  @P2 DFMA R6, R4, R6, +INF ;  /* 0x7ff000000406242b */ /* 0x000fe20000000006 */
[----:B------:R-:W-:Y:S02]  /*2b600*/  IMAD.MOV.U32 R5, RZ, RZ, R2 ;  /* 0x000000ffff057224 */ /* 0x000fe400078e0002 */
[----:B------:R-:W-:-:S07]  /*2b610*/  @!P0 IMAD.MOV.U32 R5, RZ, RZ, R4 ;  /* 0x000000ffff058224 */ /* 0x000fce00078e0004 */
        /* <DEDUP_REMOVED lines=66> */
.L_x_4531:
        /* <DEDUP_REMOVED lines=21> */
.L_x_4534:
[----:B------:R-:W-:Y:S05]  /*2bb90*/  BSYNC B3 ;  /* 0x0000000000037941 */ /* 0x000fea0003800000 */
.L_x_4533:
        /* <DEDUP_REMOVED lines=29> */
.L_x_4532:
[----:B------:R-:W-:Y:S05]  /*2bd70*/  BSYNC B2 ;  /* 0x0000000000027941 */ /* 0x000fea0003800000 */
.L_x_4530:
        /* <DEDUP_REMOVED lines=72> */
[----:B------:R-:W-:Y:S01]  /*2c200*/  FSEL R7, R6, R4, !P0 ;  /* 0x0000000406077208 */ /* 0x000fe20004000000 */
[----:B------:R-:W-:Y:S02]  /*2c210*/  IMAD.MOV.U32 R4, RZ, RZ, 0x4002d97c ;  /* 0x4002d97cff047424 */ /* 0x000fe400078e00ff */
[----:B------:R-:W-:Y:S02]  /*2c220*/  FSEL R5, R9, R5, !P1 ;  /* 0x0000000509057208 */ /* 0x000fe40004800000 */
[----:B------:R-:W-:Y:S01]  /*2c230*/  FSEL R9, R8, R7, !P1 ;  /* 0x0000000708097208 */ /* 0x000fe20004800000 */
[----:B------:R-:W-:Y:S01]  /*2c240*/  DSETP.GTU.AND P1, PT, |R40|, +INF , PT ;  /* 0x7ff000002800742a */ /* 0x000fe20003f2c200 */
[----:B------:R-:W-:Y:S02]  /*2c250*/  @!P2 FSEL R5, R4, 1.8213495016098022461, !P0 ;  /* 0x3fe921fb0405a808 */ /* 0x000fe40004000000 */
[----:B------:R-:W-:-:S02]  /*2c260*/  @!P2 FSEL R9, R0, 3.37028055040000000000e+12, !P0 ;  /* 0x54442d180009a808 */ /* 0x000fc40004000000 */
[----:B------:R-:W-:Y:S02]  /*2c270*/  LOP3.LUT R43, R5, 0x80000000, R43, 0xb8, !PT ;  /* 0x80000000052b7812 */ /* 0x000fe400078eb82b */
[----:B------:R-:W-:Y:S02]  /*2c280*/  FSEL R2, R40, R9, P1 ;  /* 0x0000000928027208 */ /* 0x000fe40000800000 */
[----:B------:R-:W-:Y:S01]  /*2c290*/  FSEL R3, R41, R43, P1 ;  /* 0x0000002b29037208 */ /* 0x000fe20000800000 */
[----:B------:R-:W-:Y:S06]  /*2c2a0*/  BRA `(.L_x_4501) ;  /* 0x0000002400147947 */ /* 0x000fec0003800000 */
.L_x_4529:
        /* <DEDUP_REMOVED lines=77> */
[----:B------:R-:W-:Y:S01]  /*2c780*/  FSEL R5, R7, R5, !P1 ;  /* 0x0000000507057208 */ /* 0x000fe20004800000 */
[----:B------:R-:W-:Y:S01]  /*2c790*/  DSETP.GTU.AND P1, PT, |R40|, +INF , PT ;  /* 0x7ff000002800742a */ /* 0x000fe20003f2c200 */
[----:B------:R-:W-:Y:S02]  /*2c7a0*/  @!P2 FSEL R5, R2, 1.8213495016098022461, !P0 ;  /* 0x3fe921fb0205a808 */ /* 0x000fe40004000000 */
[----:B------:R-:W-:Y:S02]  /*2c7b0*/  @!P2 FSEL R3, R0, 3.37028055040000000000e+12, !P0 ;  /* 0x54442d180003a808 */ /* 0x000fe40004000000 */
[----:B------:R-:W-:Y:S02]  /*2c7c0*/  LOP3.LUT R43, R5, 0x80000000, R43, 0xb8, !PT ;  /* 0x80000000052b7812 */ /* 0x000fe400078eb82b */
[----:B------:R-:W-:-:S02]  /*2c7d0*/  FSEL R2, R40, R3, P1 ;  /* 0x0000000328027208 */ /* 0x000fc40000800000 */
[----:B------:R-:W-:Y:S01]  /*2c7e0*/  FSEL R3, R41, R43, P1 ;  /* 0x0000002b29037208 */ /* 0x000fe20000800000 */
[----:B------:R-:W-:Y:S06]  /*2c7f0*/  BRA `(.L_x_4501) ;  /* 0x0000001c00c07947 */ /* 0x000fec0003800000 */
.L_x_4487:
        /* <DEDUP_REMOVED lines=23> */
.L_x_4536:
[----:B------:R-:W-:Y:S05]  /*2c970*/  BSYNC B2 ;  /* 0x0000000000027941 */ /* 0x000fea0003800000 */
.L_x_4535:
        /* <DEDUP_REMOVED lines=26> */
.L_x_4538:
[----:B------:R-:W-:Y:S05]  /*2cb20*/  BSYNC B2 ;  /* 0x0000000000027941 */ /* 0x000fea0003800000 */
.L_x_4537:
[----:B------:R-:W-:Y:S01]  /*2cb30*/  DADD R8, -RZ, |R2| ;  /* 0x00000000ff087229 */ /* 0x000fe20000000502 */
[----:B------:R-:W-:Y:S01]  /*2cb40*/  IMAD.MOV.U32 R4, RZ, RZ, RZ ;  /* 0x000000ffff047224 */ /* 0x000fe200078e00ff */
[----:B------:R-:W-:Y:S01]  /*2cb50*/  UMOV UR4, 0xffffffff ;  /* 0xffffffff00047882 */ /* 0x000fe20000000000 */
[----:B------:R-:W-:Y:S01]  /*2cb60*/  UMOV UR5, 0x7fefffff ;  /* 0x7fefffff00057882 */ /* 0x000fe20000000000 */
[----:B------:R-:W-:Y:S01]  /*2cb70*/  IMAD.MOV.U32 R50, RZ, RZ, 0x0 ;  /* 0x00000000ff327424 */ /* 0x000fe200078e00ff */
[----:B------:R-:W-:Y:S01]  /*2cb80*/  UMOV UR6, UR5 ;  /* 0x0000000500067c82 */ /* 0x000fe20008000000 */
[----:B------:R-:W-:Y:S01]  /*2cb90*/  IMAD.MOV.U32 R51, RZ, RZ, 0x3fd80000 ;  /* 0x3fd80000ff337424 */ /* 0x000fe200078e00ff */
[----:B------:R-:W-:Y:S01]  /*2cba0*/  BSSY B0, `(.L_x_4539) ;  /* 0x0000081000007945 */ /* 0x000fe20003800000 */
[----:B------:R-:W-:Y:S02]  /*2cbb0*/  FSETP.GEU.AND P5, PT, |R63|, 6.5827683646048100446e-37, PT ;  /* 0x036000003f00780b */ /* 0x000fe40003fae200 */
[----:B------:R-:W-:-:S02]  /*2cbc0*/  ISETP.GT.U32.AND P2, PT, R8, R60, PT ;  /* 0x0000003c0800720c */ /* 0x000fc40003f44070 */
[CC--:B------:R-:W-:Y:S02]  /*2cbd0*/  ISETP.LT.U32.AND P0, PT, R8.reuse, R60.reuse, PT ;  /* 0x0000003c0800720c */ /* 0x0c0fe40003f01070 */
[CC--:B------:R-:W-:Y:S02]  /*2cbe0*/  ISETP.GT.U32.AND.EX P2, PT, R9.reuse, R61.reuse, PT, P2 ;  /* 0x0000003d0900720c */ /* 0x0c0fe40003f44120 */
[CC--:B------:R-:W-:Y:S02]  /*2cbf0*/  ISETP.LT.U32.AND.EX P0, PT, R9.reuse, R61.reuse, PT, P0 ;  /* 0x0000003d0900720c */ /* 0x0c0fe40003f01100 */
[----:B------:R-:W-:Y:S02]  /*2cc00*/  SEL R55, R9, R61, P2 ;  /* 0x0000003d09377207 */ /* 0x000fe40001000000 */
[----:B------:R-:W-:Y:S02]  /*2cc10*/  SEL R2, R8, R60, P0 ;  /* 0x0000003c08027207 */ /* 0x000fe40000000000 */
[----:B------:R-:W-:-:S02]  /*2cc20*/  LOP3.LUT R0, R55, 0xffc00000, RZ, 0xc0, !PT ;  /* 0xffc0000037007812 */ /* 0x000fc400078ec0ff */
[----:B------:R-:W-:Y:S02]  /*2cc30*/  SEL R3, R9, R61, P0 ;  /* 0x0000003d09037207 */ /* 0x000fe40000000000 */
[----:B------:R-:W-:Y:S01]  /*2cc40*/  IADD3 R5, -R0, 0x7fd00000, RZ ;  /* 0x7fd0000000057810 */ /* 0x000fe20007ffe1ff */
[----:B------:R-:W-:Y:S01]  /*2cc50*/  MUFU.RCP64H R61, R71 ;  /* 0x00000047003d7308 */ /* 0x000fe20000001800 */
[----:B------:R-:W-:Y:S01]  /*2cc60*/  SEL R54, R8, R60, P2 ;  /* 0x0000003c08367207 */ /* 0x000fe20001000000 */
[----:B------:R-:W-:Y:S01]  /*2cc70*/  IMAD.U32 R8, RZ, RZ, UR6 ;  /* 0x00000006ff087e24 */ /* 0x000fe2000f8e00ff */
[----:B------:R-:W-:Y:S01]  /*2cc80*/  ISETP.GE.U32.AND P3, PT, R3, 0x7ff00000, PT ;  /* 0x7ff000000300780c */ /* 0x000fe20003f66070 */
[----:B------:R-:W-:Y:S01]  /*2cc90*/  IMAD.MOV.U32 R60, RZ, RZ, 0x1 ;  /* 0x00000001ff3c7424 */ /* 0x000fe200078e00ff */
[C---:B------:R-:W-:Y:S02]  /*2cca0*/  DMUL R6, R4.reuse, R2 ;  /* 0x0000000204067228 */ /* 0x040fe40000000000 */
        /* <DEDUP_REMOVED lines=112> */
.L_x_4540:
[----:B------:R-:W-:Y:S05]  /*2d3b0*/  BSYNC B0 ;  /* 0x0000000000007941 */ /* 0x000fea0003800000 */
.L_x_4539:
        /* <DEDUP_REMOVED lines=8> */
.L_x_4542:
[----:B------:R-:W-:Y:S05]  /*2d440*/  BSYNC B2 ;  /* 0x0000000000027941 */ /* 0x000fea0003800000 */
.L_x_4541:
        /* <DEDUP_REMOVED lines=82> */
.L_x_4544:
[----:B------:R-:W-:-:S04]  /*2d970*/  ISETP.GE.AND P0, PT, R41, RZ, PT ;  /* 0x000000ff2900720c */ /* 0x000fc80003f06270 */
[----:B------:R-:W-:Y:S02]  /*2d980*/  FSEL R2, RZ, 3.37028055040000000000e+12, P0 ;  /* 0x54442d18ff027808 */ /* 0x000fe40000000000 */
[----:B------:R-:W-:-:S07]  /*2d990*/  FSEL R3, RZ, 2.1426990032196044922, P0 ;  /* 0x400921fbff037808 */ /* 0x000fce0000000000 */
.L_x_4545:
[----:B------:R-:W-:Y:S05]  /*2d9a0*/  BSYNC B0 ;  /* 0x0000000000007941 */ /* 0x000fea0003800000 */
.L_x_4543:
[----:B------:R-:W-:Y:S01]  /*2d9b0*/  DADD R40, |R40|, |R42| ;  /* 0x0000000028287229 */ /* 0x000fe2000000062a */
[----:B------:R-:W-:Y:S01]  /*2d9c0*/  LOP3.LUT R43, R3, 0x80000000, R43, 0xb8, !PT ;  /* 0x80000000032b7812 */ /* 0x000fe200078eb82b */
[----:B------:R-:W-:-:S06]  /*2d9d0*/  DADD R60, R60, 1 ;  /* 0x3ff000003c3c7429 */ /* 0x000fcc0000000000 */
[----:B------:R-:W-:-:S06]  /*2d9e0*/  DSETP.GTU.AND P0, PT, |R40|, +INF , PT ;  /* 0x7ff000002800742a */ /* 0x000fcc0003f0c200 */
[----:B------:R-:W-:Y:S02]  /*2d9f0*/  FSEL R2, R40, R2, P0 ;  /* 0x0000000228027208 */ /* 0x000fe40000000000 */
[----:B------:R-:W-:Y:S01]  /*2da00*/  FSEL R3, R41, R43, P0 ;  /* 0x0000002b29037208 */ /* 0x000fe20000000000 */
[----:B------:R-:W-:Y:S06]  /*2da10*/  BRA `(.L_x_4501) ;  /* 0x0000000c00387947 */ /* 0x000fec0003800000 */
.L_x_4486:
[C---:B------:R-:W-:Y:S01]  /*2da20*/  DSETP.GEU.AND P0, PT, |R42|.reuse, 1.4916681462400413487e-154, PT ;  /* 0x200000002a00742a */ /* 0x040fe20003f0e200 */
[----:B------:R-:W-:Y:S01]  /*2da30*/  IMAD.MOV.U32 R8, RZ, RZ, 0x1 ;  /* 0x00000001ff087424 */ /* 0x000fe200078e00ff */
[----:B------:R-:W-:Y:S01]  /*2da40*/  DADD R50, -RZ, |R42| ;  /* 0x00000000ff327229 */ /* 0x000fe2000000052a */
[----:B------:R-:W-:Y:S01]  /*2da50*/  BSSY B0, `(.L_x_4546) ;  /* 0x0000069000007945 */ /* 0x000fe20003800000 */
[----:B------:R-:W-:Y:S01]  /*2da60*/  DSETP.GT.AND P1, PT, |R42|, |R40|, PT ;  /* 0x400000282a00722a */ /* 0x000fe20003f24200 */
[----:B------:R-:W-:Y:S01]  /*2da70*/  IMAD.MOV.U32 R13, RZ, RZ, -0x3ff ;  /* 0xfffffc01ff0d7424 */ /* 0x000fe200078e00ff */
[----:B------:R-:W-:-:S06]  /*2da80*/  DSETP.LT.AND P0, PT, |R40|, 1.4916681462400413487e-154, !P0 ;  /* 0x200000002800742a */ /* 0x000fcc0004701200 */
[----:B------:R-:W-:Y:S02]  /*2da90*/  FSEL R63, R51, R15, P1 ;  /* 0x0000000f333f7208 */ /* 0x000fe40000800000 */
[----:B------:R-:W-:Y:S02]  /*2daa0*/  FSEL R62, R50, R14, P1 ;  /* 0x0000000e323e7208 */ /* 0x000fe40000800000 */
[----:B------:R-:W0:Y:S04]  /*2dab0*/  MUFU.RCP64H R9, R63 ;  /* 0x0000003f00097308 */ /* 0x000e280000001800 */
[----:B------:R-:W-:Y:S02]  /*2dac0*/  @P0 DMUL R4, R42, 4 ;  /* 0x401000002a040828 */ /* 0x000fe40000000000 */
[----:B------:R-:W-:-:S02]  /*2dad0*/  @P0 DMUL R2, R40, 4 ;  /* 0x4010000028020828 */ /* 0x000fc40000000000 */
[----:B------:R-:W-:-:S04]  /*2dae0*/  @!P0 DMUL R6, R42, R42 ;  /* 0x0000002a2a068228 */ /* 0x000fc80000000000 */
[----:B------:R-:W-:-:S04]  /*2daf0*/  @P0 DMUL R4, R4, R4 ;  /* 0x0000000404040228 */ /* 0x000fc80000000000 */
[----:B------:R-:W-:-:S04]  /*2db00*/  @!P0 DFMA R6, R40, R40, R6 ;  /* 0x000000282806822b */ /* 0x000fc80000000006 */
[----:B------:R-:W-:Y:S02]  /*2db10*/  @P0 DFMA R4, R2, R2, R4 ;  /* 0x000000020204022b */ /* 0x000fe40000000004 */
[----:B0-----:R-:W-:-:S06]  /*2db20*/  DFMA R2, -R62, R8, 1 ;  /* 0x3ff000003e02742b */ /* 0x001fcc0000000108 */
[----:B------:R-:W-:Y:S02]  /*2db30*/  @P0 DMUL R6, R4, 0.0625 ;  /* 0x3fb0000004060828 */ /* 0x000fe40000000000 */
[----:B------:R-:W-:-:S08]  /*2db40*/  DFMA R2, R2, R2, R2 ;  /* 0x000000020202722b */ /* 0x000fd00000000002 */
[----:B------:R-:W-:Y:S01]  /*2db50*/  ISETP.GT.AND P0, PT, R7, 0xfffff, PT ;  /* 0x000fffff0700780c */ /* 0x000fe20003f04270 */
[----:B------:R-:W-:Y:S01]  /*2db60*/  DFMA R8, R8, R2, R8 ;  /* 0x000000020808722b */ /* 0x000fe20000000008 */
[----:B------:R-:W-:Y:S01]  /*2db70*/  IMAD.MOV.U32 R0, RZ, RZ, R6 ;  /* 0x000000ffff007224 */ /* 0x000fe200078e0006 */
[----:B------:R-:W-:Y:S01]  /*2db80*/  FSEL R2, R14, R50, P1 ;  /* 0x000000320e027208 */ /* 0x000fe20000800000 */
[----:B------:R-:W-:Y:S01]  /*2db90*/  IMAD.MOV.U32 R10, RZ, RZ, R7 ;  /* 0x000000ffff0a7224 */ /* 0x000fe200078e0007 */
[----:B------:R-:W-:-:S04]  /*2dba0*/  FSEL R3, R15, R51, P1 ;  /* 0x000000330f037208 */ /* 0x000fc80000800000 */
[----:B------:R-:W-:Y:S01]  /*2dbb0*/  DFMA R4, -R62, R8, 1 ;  /* 0x3ff000003e04742b */ /* 0x000fe20000000108 */
[----:B------:R-:W-:-:S03]  /*2dbc0*/  FSETP.GEU.AND P5, PT, |R3|, 6.5827683646048100446e-37, PT ;  /* 0x036000000300780b */ /* 0x000fc60003fae200 */
[----:B------:R-:W-:Y:S01]  /*2dbd0*/  @!P0 DMUL R6, R6, 1.80143985094819840000e+16 ;  /* 0x4350000006068828 */ /* 0x000fe20000000000 */
[----:B------:R-:W-:-:S03]  /*2dbe0*/  @!P0 IMAD.MOV.U32 R13, RZ, RZ, -0x435 ;  /* 0xfffffbcbff0d8424 */ /* 0x000fc600078e00ff */
[----:B------:R-:W-:-:S06]  /*2dbf0*/  DFMA R4, R8, R4, R8 ;  /* 0x000000040804722b */ /* 0x000fcc0000000008 */
[----:B------:R-:W-:Y:S02]  /*2dc00*/  @!P0 IMAD.MOV.U32 R10, RZ, RZ, R7 ;  /* 0x000000ffff0a8224 */ /* 0x000fe400078e0007 */
[----:B------:R-:W-:Y:S01]  /*2dc10*/  DMUL R14, R4, R2 ;  /* 0x00000002040e7228 */ /* 0x000fe20000000000 */
[----:B------:R-:W-:Y:S02]  /*2dc20*/  @!P0 IMAD.MOV.U32 R0, RZ, RZ, R6 ;  /* 0x000000ffff008224 */ /* 0x000fe400078e0006 */
[----:B------:R-:W-:-:S05]  /*2dc30*/  VIADD R8, R10, 0xffffffff ;  /* 0xffffffff0a087836 */ /* 0x000fca0000000000 */
[----:B------:R-:W-:Y:S01]  /*2dc40*/  ISETP.GE.U32.AND P2, PT, R8, 0x7fefffff, PT ;  /* 0x7fefffff0800780c */ /* 0x000fe20003f46070 */
[----:B------:R-:W-:-:S08]  /*2dc50*/  DFMA R8, -R62, R14, R2 ;  /* 0x0000000e3e08722b */ /* 0x000fd00000000102 */
[----:B------:R-:W-:-:S04]  /*2dc60*/  DFMA R14, R4, R8, R14 ;  /* 0x00000008040e722b */ /* 0x000fc8000000000e */
[----:B------:R-:W-:Y:S01]  /*2dc70*/  @P2 IMAD.MOV.U32 R4, RZ, RZ, 0x0 ;  /* 0x00000000ff042424 */ /* 0x000fe200078e00ff */
[----:B------:R-:W-:Y:S01]  /*2dc80*/  @P2 FSETP.NEU.FTZ.AND P3, PT, R7, RZ, PT ;  /* 0x000000ff0700220b */ /* 0x000fe20003f7d000 */
[----:B------:R-:W-:-:S04]  /*2dc90*/  @P2 IMAD.MOV.U32 R5, RZ, RZ, 0x7ff00000 ;  /* 0x7ff00000ff052424 */ /* 0x000fc800078e00ff */
[----:B------:R-:W-:Y:S02]  /*2dca0*/  FFMA R8, RZ, R63, R15 ;  /* 0x0000003fff087223 */ /* 0x000fe4000000000f */
[----:B------:R-:W-:-:S03]  /*2dcb0*/  @P2 DFMA R4, R6, R4, +INF ;  /* 0x7ff000000604242b */ /* 0x000fc60000000004 */
[----:B------:R-:W-:-:S07]  /*2dcc0*/  FSETP.GT.AND P4, PT, |R8|, 1.469367938527859385e-39, PT ;  /* 0x001000000800780b */ /* 0x000fce0003f84200 */
        /* <DEDUP_REMOVED lines=65> */
.L_x_4547:
[----:B------:R-:W-:Y:S05]  /*2e0e0*/  BSYNC B0 ;  /* 0x0000000000007941 */ /* 0x000fea0003800000 */
.L_x_4546:
[----:B------:R-:W-:Y:S04]  /*2e0f0*/  BSSY B2, `(.L_x_4548) ;  /* 0x0000006000027945 */ /* 0x000fe80003800000 */
[----:B------:R-:W-:Y:S05]  /*2e100*/  @P4 BRA P5, `(.L_x_4549) ;  /* 0x0000000000104947 */ /* 0x000fea0002800000 */
[----:B------:R-:W-:Y:S01]  /*2e110*/  IMAD.MOV.U32 R6, RZ, RZ, R62 ;  /* 0x000000ffff067224 */ /* 0x000fe200078e003e */
[----:B------:R-:W-:Y:S01]  /*2e120*/  MOV R0, 0x2e150 ;  /* 0x0002e15000007802 */ /* 0x000fe20000000f00 */
[----:B------:R-:W-:-:S07]  /*2e130*/  IMAD.MOV.U32 R5, RZ, RZ, R63 ;  /* 0x000000ffff057224 */ /* 0x000fce00078e003f */
[----:B-----5:R-:W-:Y:S05]  /*2e140*/  CALL.REL.NOINC `($__internal_1_$__cuda_sm20_div_rn_f64_full) ;  /* 0x000001f000e07944 */ /* 0x020fea0003c00000 */
.L_x_4549:
[----:B------:R-:W-:Y:S05]  /*2e150*/  BSYNC B2 ;  /* 0x0000000000027941 */ /* 0x000fea0003800000 */
.L_x_4548:
        /* <DEDUP_REMOVED lines=82> */
.L_x_4551:
[----:B------:R-:W-:Y:S02]  /*2e680*/  FSEL R2, RZ, 3.37028055040000000000e+12, P2 ;  /* 0x54442d18ff027808 */ /* 0x000fe40001000000 */
[----:B------:R-:W-:-:S07]  /*2e690*/  FSEL R3, RZ, 2.1426990032196044922, P2 ;  /* 0x400921fbff037808 */ /* 0x000fce0001000000 */
.L_x_4552:
[----:B------:R-:W-:Y:S05]  /*2e6a0*/  BSYNC B0 ;  /* 0x0000000000007941 */ /* 0x000fea0003800000 */
.L_x_4550:
[----:B------:R-:W-:Y:S01]  /*2e6b0*/  DADD R40, |R40|, |R42| ;  /* 0x0000000028287229 */ /* 0x000fe2000000062a */
[----:B------:R-:W-:-:S07]  /*2e6c0*/  LOP3.LUT R43, R3, 0x80000000, R43, 0xb8, !PT ;  /* 0x80000000032b7812 */ /* 0x000fce00078eb82b */
[----:B------:R-:W-:-:S06]  /*2e6d0*/  DSETP.GTU.AND P0, PT, |R40|, +INF , PT ;  /* 0x7ff000002800742a */ /* 0x000fcc0003f0c200 */
[----:B------:R-:W-:Y:S02]  /*2e6e0*/  FSEL R2, R40, R2, P0 ;  /* 0x0000000228027208 */ /* 0x000fe40000000000 */
[----:B------:R-:W-:-:S07]  /*2e6f0*/  FSEL R3, R41, R43, P0 ;  /* 0x0000002b29037208 */ /* 0x000fce0000000000 */
.L_x_4501:
[----:B------:R-:W-:Y:S05]  /*2e700*/  BSYNC B1 ;  /* 0x0000000000017941 */ /* 0x000fea0003800000 */
.L_x_4485:
[----:B------:R-:W-:Y:S01]  /*2e710*/  ULDC.64 UR4, c[0x0][0xe68] ;  /* 0x00039a0000047ab9 */ /* 0x000fe20000000a00 */
[----:B------:R-:W-:Y:S01]  /*2e720*/  ULDC.64 UR10, c[0x0][0xe60] ;  /* 0x00039800000a7ab9 */ /* 0x000fe20000000a00 */
[----:B-----5:R-:W-:Y:S01]  /*2e730*/  DMUL R6, R58, UR4 ;  /* 0x000000043a067c28 */ /* 0x020fe20008000000 */
[----:B------:R-:W-:Y:S01]  /*2e740*/  BSSY B1, `(.L_x_4553) ;  /* 0x000021a000017945 */ /* 0x000fe20003800000 */
[----:B------:R-:W-:-:S06]  /*2e750*/  DMUL R4, R56, UR4 ;  /* 0x0000000438047c28 */ /* 0x000fcc0008000000 */
[----:B------:R-:W-:Y:S02]  /*2e760*/  DFMA R6, R56, UR10, -R6 ;  /* 0x0000000a38067c2b */ /* 0x000fe40008000806 */
[----:B------:R-:W-:-:S06]  /*2e770*/  DFMA R4, R58, UR10, R4 ;  /* 0x0000000a3a047c2b */ /* 0x000fcc0008000004 */
[-C--:B------:R-:W-:Y:S02]  /*2e780*/  DMUL R54, R6, R2.reuse ;  /* 0x0000000206367228 */ /* 0x080fe40000000000 */
        /* <DEDUP_REMOVED lines=73> */
.L_x_4559:
[----:B------:R-:W-:Y:S05]  /*2ec20*/  BSYNC B0 ;  /* 0x0000000000007941 */ /* 0x000fea0003800000 */
.L_x_4558:
        /* <DEDUP_REMOVED lines=22> */
[----:B------:R-:W-:Y:S01]  /*2ed90*/  IMAD.MOV.U32 R0, RZ, RZ, R3 ;  /* 0x000000ffff007224 */ /* 0x000fe200078e0003 */
[----:B------:R-:W-:Y:S06]  /*2eda0*/  BRA `(.L_x_4562) ;  /* 0x0000000000087947 */ /* 0x000fec0003800000 */
.L_x_4561:
[----:B------:R-:W-:Y:S01]  /*2edb0*/  DMUL R4, RZ, R54 ;  /* 0x00000036ff047228 */ /* 0x000fe20000000000 */
[----:B------:R-:W-:-:S10]  /*2edc0*/  IMAD.MOV.U32 R0, RZ, RZ, RZ ;  /* 0x000000ffff007224 */ /* 0x000fd400078e00ff */
.L_x_4562:
[----:B------:R-:W-:Y:S05]  /*2edd0*/  BSYNC B2 ;  /* 0x0000000000027941 */ /* 0x000fea0003800000 */
.L_x_4560:
        /* <DEDUP_REMOVED lines=47> */
.L_x_4564:
[----:B------:R-:W-:Y:S01]  /*2f0d0*/  DMUL R4, RZ, R54 ;  /* 0x00000036ff047228 */ /* 0x000fe20000000000 */
[----:B------:R-:W-:-:S10]  /*2f0e0*/  IMAD.MOV.U32 R0, RZ, RZ, RZ ;  /* 0x000000ffff007224 */ /* 0x000fd400078e00ff */
.L_x_4565:
[----:B------:R-:W-:Y:S05]  /*2f0f0*/  BSYNC B2 ;  /* 0x0000000000027941 */ /* 0x000fea0003800000 */
.L_x_4563:
        /* <DEDUP_REMOVED lines=25> */
.L_x_4557:
        /* <DEDUP_REMOVED lines=62> */
.L_x_4568:
[----:B------:R-:W-:Y:S05]  /*2f670*/  BSYNC B0 ;  /* 0x0000000000007941 */ /* 0x000fea0003800000 */
.L_x_4567:
        /* <DEDUP_REMOVED lines=24> */
.L_x_4570:
[----:B------:R-:W-:Y:S01]  /*2f800*/  DMUL R4, RZ, R54 ;  /* 0x00000036ff047228 */ /* 0x000fe20000000000 */
[----:B------:R-:W-:-:S10]  /*2f810*/  IMAD.MOV.U32 R0, RZ, RZ, RZ ;  /* 0x000000ffff007224 */ /* 0x000fd400078e00ff */
.L_x_4571:
[----:B------:R-:W-:Y:S05]  /*2f820*/  BSYNC B2 ;  /* 0x0000000000027941 */ /* 0x000fea0003800000 */
.L_x_4569:
        /* <DEDUP_REMOVED lines=47> */
.L_x_4573:
[----:B------:R-:W-:Y:S01]  /*2fb20*/  DMUL R4, RZ, R54 ;  /* 0x00000036ff047228 */ /* 0x000fe20000000000 */
[----:B------:R-:W-:-:S10]  /*2fb30*/  IMAD.MOV.U32 R0, RZ, RZ, RZ ;  /* 0x000000ffff007224 */ /* 0x000fd400078e00ff */
.L_x_4574:
[----:B------:R-:W-:Y:S05]  /*2fb40*/  BSYNC B2 ;  /* 0x0000000000027941 */ /* 0x000fea0003800000 */
.L_x_4572:
[----:B------:R-:W0:Y:S01]  /*2fb50*/  LDC.64 R2, c[0x4][0xe0] ;  /* 0x01003800ff027b82 */ /* 0x000e220000000a00 */
[----:B------:R-:W-:-:S05]  /*2fb60*/  IMAD.SHL.U32 R6, R0, 0x8, RZ ;  /* 0x0000000800067824 */ /* 0x000fca00078e00ff */
[----:B------:R-:W-:-:S05]  /*2fb70*/  LOP3.LUT R7, R6, 0x8, RZ, 0xc0, !PT ;  /* 0x0000000806077812 */ /* 0x000fca00078ec0ff */
[----:B0-----:R-:W-:-:S05]  /*2fb80*/  IMAD.WIDE.U32 R2, R7, 0x8, R2 ;  /* 0x0000000807027825 */ /* 0x001fca00078e0002 */
[----:B------:R-:W2:Y:S04]  /*2fb90*/  LDG.E.128.CONSTANT R56, desc[UR8][R2.64] ;  /* 0x0000000802387981 */ /* 0x000ea8000c1e9d00 */
[----:B------:R-:W3:Y:S04]  /*2fba0*/  LDG.E.128.CONSTANT R60, desc[UR8][R2.64+0x10] ;  /* 0x00001008023c7981 */ /* 0x000ee8000c1e9d00 */
[----:B------:R0:W4:Y:S01]  /*2fbb0*/  LDG.E.128.CONSTANT R64, desc[UR8][R2.64+0x20] ;  /* 0x0000200802407981 */ /* 0x000122000c1e9d00 */
[----:B------:R-:W-:Y:S01]  /*2fbc0*/  R2P PR, R0, 0x3 ;  /* 0x0000000300007804 */ /* 0x000fe20000000000 */
[----:B------:R-:W-:Y:S01]  /*2fbd0*/  IMAD.MOV.U32 R6, RZ, RZ, 0x79785eba ;  /* 0x79785ebaff067424 */ /* 0x000fe200078e00ff */
[----:B------:R-:W-:Y:S01]  /*2fbe0*/  DMUL R8, R4, R4 ;  /* 0x0000000404087228 */ /* 0x000fe20000000000 */
[----:B------:R-:W-:-:S03]  /*2fbf0*/  IMAD.MOV.U32 R0, RZ, RZ, 0x3de5db65 ;  /* 0x3de5db65ff007424 */ /* 0x000fc600078e00ff */
[----:B------:R-:W-:Y:S02]  /*2fc00*/  FSEL R6, -R6, 4.2945490664224492434e-19, !P0 ;  /* 0x20fd816406067808 */ /* 0x000fe40004000100 */
[----:B------:R-:W-:Y:S02]  /*2fc10*/  FSEL R7, R0, -0.082518599927425384521, !P0 ;  /* 0xbda8ff8300077808 */ /* 0x000fe40004000000 */
[C---:B------:R-:W-:Y:S02]  /*2fc20*/  LOP3.LUT R0, R43.reuse, 0xfffff, RZ, 0xc0, !PT ;  /* 0x000fffff2b007812 */ /* 0x040fe400078ec0ff */
[----:B0-----:R-:W-:Y:S02]  /*2fc30*/  LEA.HI R2, R43, 0xffffff09, RZ, 0xc ;  /* 0xffffff092b027811 */ /* 0x001fe400078f60ff */
[----:B------:R-:W-:Y:S02]  /*2fc40*/  LOP3.LUT R43, R0, 0x7fe00000, RZ, 0xfc, !PT ;  /* 0x7fe00000002b7812 */ /* 0x000fe400078efcff */
[----:B------:R-:W-:-:S04]  /*2fc50*/  LEA.HI R0, R2, R2, RZ, 0x1 ;  /* 0x0000000202007211 */ /* 0x000fc800078f08ff */
[----:B------:R-:W-:Y:S02]  /*2fc60*/  DMUL R40, R42, R40 ;  /* 0x000000282a287228 */ /* 0x000fe40000000000 */
[----:B--2---:R-:W-:Y:S01]  /*2fc70*/  DFMA R56, R8, R6, R56 ;  /* 0x000000060838722b */ /* 0x004fe20000000038 */
[----:B------:R-:W-:-:S04]  /*2fc80*/  SHF.R.S32.HI R7, RZ, 0x1, R0 ;  /* 0x00000001ff077819 */ /* 0x000fc80000011400 */
[----:B------:R-:W-:Y:S01]  /*2fc90*/  LEA R3, R7, 0x3ff00000, 0x14 ;  /* 0x3ff0000007037811 */ /* 0x000fe200078ea0ff */
[----:B------:R-:W-:Y:S02]  /*2fca0*/  IMAD.IADD R7, R2, 0x1, -R7 ;  /* 0x0000000102077824 */ /* 0x000fe400078e0a07 */
[----:B------:R-:W-:Y:S01]  /*2fcb0*/  DFMA R56, R8, R56, R58 ;  /* 0x000000380838722b */ /* 0x000fe2000000003a */
[----:B------:R-:W-:-:S06]  /*2fcc0*/  IMAD.MOV.U32 R2, RZ, RZ, RZ ;  /* 0x000000ffff027224 */ /* 0x000fcc00078e00ff */
[----:B------:R-:W-:Y:S02]  /*2fcd0*/  DMUL R40, R2, R40 ;  /* 0x0000002802287228 */ /* 0x000fe40000000000 */
        /* <DEDUP_REMOVED lines=8> */
[----:B------:R-:W-:Y:S01]  /*2fd60*/  LEA R43, R7, 0x3ff00000, 0x14 ;  /* 0x3ff00000072b7811 */ /* 0x000fe200078ea0ff */
[----:B------:R-:W-:-:S06]  /*2fd70*/  IMAD.MOV.U32 R42, RZ, RZ, RZ ;  /* 0x000000ffff2a7224 */ /* 0x000fcc00078e00ff */
[----:B------:R-:W-:Y:S02]  /*2fd80*/  DMUL R4, R2, R4 ;  /* 0x0000000402047228 */ /* 0x000fe40000000000 */
[----:B------:R-:W-:-:S06]  /*2fd90*/  DMUL R40, R42, R40 ;  /* 0x000000282a287228 */ /* 0x000fcc0000000000 */
[----:B------:R-:W-:Y:S01]  /*2fda0*/  DMUL R42, R42, R4 ;  /* 0x000000042a2a7228 */ /* 0x000fe20000000000 */
[----:B------:R-:W-:Y:S10]  /*2fdb0*/  BRA `(.L_x_4566) ;  /* 0x0000000800c87947 */ /* 0x000ff40003800000 */
.L_x_4556:
        /* <DEDUP_REMOVED lines=11> */
.L_x_4575:
[----:B------:R-:W-:-:S10]  /*2fe70*/  DADD R40, R54, -R54 ;  /* 0x0000000036287229 */ /* 0x000fd40000000836 */
[----:B------:R-:W-:Y:S02]  /*2fe80*/  IMAD.MOV.U32 R42, RZ, RZ, R40 ;  /* 0x000000ffff2a7224 */ /* 0x000fe400078e0028 */
[----:B------:R-:W-:Y:S01]  /*2fe90*/  IMAD.MOV.U32 R43, RZ, RZ, R41 ;  /* 0x000000ffff2b7224 */ /* 0x000fe200078e0029 */
[----:B------:R-:W-:Y:S06]  /*2fea0*/  BRA `(.L_x_4566) ;  /* 0x00000008008c7947 */ /* 0x000fec0003800000 */
.L_x_4555:
        /* <DEDUP_REMOVED lines=25> */
.L_x_4577:
[----:B------:R-:W-:Y:S01]  /*30040*/  DMUL R4, RZ, R54 ;  /* 0x00000036ff047228 */ /* 0x000fe20000000000 */
[----:B------:R-:W-:-:S10]  /*30050*/  IMAD.MOV.U32 R0, RZ, RZ, RZ ;  /* 0x000000ffff007224 */ /* 0x000fd400078e00ff */
.L_x_4578:
[----:B------:R-:W-:Y:S05]  /*30060*/  BSYNC B2 ;  /* 0x0000000000027941 */ /* 0x000fea0003800000 */
.L_x_4576:
        /* <DEDUP_REMOVED lines=47> */
.L_x_4580:
[----:B------:R-:W-:Y:S01]  /*30360*/  DMUL R4, RZ, R54 ;  /* 0x00000036ff047228 */ /* 0x000fe20000000000 */
[----:B------:R-:W-:-:S10]  /*30370*/  IMAD.MOV.U32 R0, RZ, RZ, RZ ;  /* 0x000000ffff007224 */ /* 0x000fd400078e00ff */
.L_x_4581:
[----:B------:R-:W-:Y:S05]  /*30380*/  BSYNC B2 ;  /* 0x0000000000027941 */ /* 0x000fea0003800000 */
.L_x_4579:
        /* <DEDUP_REMOVED lines=24> */
.L_x_4554:
        /* <DEDUP_REMOVED lines=58> */
.L_x_4583:
[----:B------:R-:W-:Y:S05]  /*308b0*/  BSYNC B0 ;  /* 0x0000000000007941 */ /* 0x000fea0003800000 */
.L_x_4582:
[----:B------:R-:W-:Y:S02]  /*308c0*/  IMAD.MOV.U32 R42, RZ, RZ, R54 ;  /* 0x000000ffff2a7224 */ /* 0x000fe400078e0036 */
[----:B------:R-:W-:-:S07]  /*308d0*/  IMAD.MOV.U32 R43, RZ, RZ, R55 ;  /* 0x000000ffff2b7224 */ /* 0x000fce00078e0037 */
.L_x_4566:
[----:B------:R-:W-:Y:S05]  /*308e0*/  BSYNC B1 ;  /* 0x0000000000017941 */ /* 0x000fea0003800000 */
.L_x_4553:
[----:B------:R-:W-:Y:S01]  /*308f0*/  DSETP.NAN.AND P0, PT, R16, R18, PT ;  /* 0x000000121000722a */ /* 0x000fe20003f08000 */
[----:B------:R-:W-:Y:S01]  /*30900*/  ULDC.64 UR4, c[0x0][0xe68] ;  /* 0x00039a0000047ab9 */ /* 0x000fe20000000a00 */
[----:B------:R-:W-:Y:S01]  /*30910*/  BSSY B1, `(.L_x_4584) ;  /* 0x0000771000017945 */ /* 0x000fe20003800000 */
[----:B------:R-:W-:Y:S01]  /*30920*/  DMUL R56, R28, UR4 ;  /* 0x000000041c387c28 */ /* 0x000fe20008000000 */
[----:B------:R-:W-:Y:S01]  /*30930*/  ULDC.64 UR4, c[0x0][0xe60] ;  /* 0x0003980000047ab9 */ /* 0x000fe20000000a00 */
[----:B------:R-:W-:-:S06]  /*30940*/  DADD R14, -RZ, |R16| ;  /* 0x00000000ff0e7229 */ /* 0x000fcc0000000510 */
[----:B------:R-:W-:-:S03]  /*30950*/  DFMA R56, R30, UR4, R56 ;  /* 0x000000041e387c2b */ /* 0x000fc60008000038 */
[----:B------:R-:W-:Y:S08]  /*30960*/  @P0 BRA `(.L_x_4585) ;  /* 0x0000006800740947 */ /* 0x000ff00003800000 */
        /* <DEDUP_REMOVED lines=114> */
.L_x_4591:
        /* <DEDUP_REMOVED lines=21> */
.L_x_4594:
[----:B------:R-:W-:Y:S05]  /*311e0*/  BSYNC B3 ;  /* 0x0000000000037941 */ /* 0x000fea0003800000 */
.L_x_4593:
        /* <DEDUP_REMOVED lines=29> */
.L_x_4592:
[----:B------:R-:W-:Y:S05]  /*313c0*/  BSYNC B2 ;  /* 0x0000000000027941 */ /* 0x000fea0003800000 */
.L_x_4590:
        /* <DEDUP_REMOVED lines=21> */
.L_x_4596:
[----:B------:R-:W-:Y:S05]  /*31520*/  BSYNC B2 ;  /* 0x0000000000027941 */ /* 0x000fea0003800000 */
.L_x_4595:
        /* <DEDUP_REMOVED lines=82> */
.L_x_4598:
[----:B------:R-:W-:-:S04]  /*31a50*/  ISETP.GE.AND P0, PT, R17, RZ, PT ;  /* 0x000000ff1100720c */ /* 0x000fc80003f06270 */
[----:B------:R-:W-:Y:S02]  /*31a60*/  FSEL R2, RZ, 3.37028055040000000000e+12, P0 ;  /* 0x54442d18ff027808 */ /* 0x000fe40000000000 */
[----:B------:R-:W-:-:S07]  /*31a70*/  FSEL R3, RZ, 2.1426990032196044922, P0 ;  /* 0x400921fbff037808 */ /* 0x000fce0000000000 */
.L_x_4599:
[----:B------:R-:W-:Y:S05]  /*31a80*/  BSYNC B0 ;  /* 0x0000000000007941 */ /* 0x000fea0003800000 */
.L_x_4597:
[----:B------:R-:W-:Y:S01]  /*31a90*/  DADD R16, |R16|, |R18| ;  /* 0x0000000010107229 */ /* 0x000fe20000000612 */
[----:B------:R-:W-:Y:S01]  /*31aa0*/  LOP3.LUT R19, R3, 0x80000000, R19, 0xb8, !PT ;  /* 0x8000000003137812 */ /* 0x000fe200078eb813 */
[----:B------:R-:W-:-:S06]  /*31ab0*/  DMUL R58, R58, 0.5 ;  /* 0x3fe000003a3a7828 */ /* 0x000fcc0000000000 */
[----:B------:R-:W-:-:S06]  /*31ac0*/  DSETP.GTU.AND P0, PT, |R16|, +INF , PT ;  /* 0x7ff000001000742a */ /* 0x000fcc0003f0c200 */
[----:B------:R-:W-:Y:S02]  /*31ad0*/  FSEL R2, R16, R2, P0 ;  /* 0x0000000210027208 */ /* 0x000fe40000000000 */
[----:B------:R-:W-:Y:S01]  /*31ae0*/  FSEL R3, R17, R19, P0 ;  /* 0x0000001311037208 */ /* 0x000fe20000000000 */
[----:B------:R-:W-:Y:S06]  /*31af0*/  BRA `(.L_x_4600) ;  /* 0x0000006400487947 */ /* 0x000fec0003800000 */
.L_x_4589:
        /* <DEDUP_REMOVED lines=99> */
.L_x_4603:
[----:B------:R-:W-:Y:S05]  /*32130*/  BSYNC B0 ;  /* 0x0000000000007941 */ /* 0x000fea0003800000 */
.L_x_4602:
[----:B------:R-:W-:Y:S04]  /*32140*/  BSSY B2, `(.L_x_4604) ;  /* 0x0000008000027945 */ /* 0x000fe80003800000 */
[----:B------:R-:W-:Y:S05]  /*32150*/  @P4 BRA P5, `(.L_x_4605) ;  /* 0x0000000000184947 */ /* 0x000fea0002800000 */
[----:B------:R-:W-:Y:S01]  /*32160*/  IMAD.MOV.U32 R2, RZ, RZ, R60 ;  /* 0x000000ffff027224 */ /* 0x000fe200078e003c */
[----:B------:R-:W-:Y:S01]  /*32170*/  MOV R0, 0x321c0 ;  /* 0x000321c000007802 */ /* 0x000fe20000000f00 */
[----:B------:R-:W-:Y:S02]  /*32180*/  IMAD.MOV.U32 R3, RZ, RZ, R61 ;  /* 0x000000ffff037224 */ /* 0x000fe400078e003d */
[----:B------:R-:W-:Y:S02]  /*32190*/  IMAD.MOV.U32 R6, RZ, RZ, R62 ;  /* 0x000000ffff067224 */ /* 0x000fe400078e003e */
[----:B------:R-:W-:-:S07]  /*321a0*/  IMAD.MOV.U32 R5, RZ, RZ, R63 ;  /* 0x000000ffff057224 */ /* 0x000fce00078e003f */
[----:B------:R-:W-:Y:S05]  /*321b0*/  CALL.REL.NOINC `($__internal_1_$__cuda_sm20_div_rn_f64_full) ;  /* 0x000001b000c47944 */ /* 0x000fea0003c00000 */
.L_x_4605:
[----:B------:R-:W-:Y:S05]  /*321c0*/  BSYNC B2 ;  /* 0x0000000000027941 */ /* 0x000fea0003800000 */
.L_x_4604:
        /* <DEDUP_REMOVED lines=82> */
.L_x_4607:
[----:B------:R-:W-:-:S04]  /*326f0*/  ISETP.GE.AND P0, PT, R17, RZ, PT ;  /* 0x000000ff1100720c */ /* 0x000fc80003f06270 */
[----:B------:R-:W-:Y:S02]  /*32700*/  FSEL R2, RZ, 3.37028055040000000000e+12, P0 ;  /* 0x54442d18ff027808 */ /* 0x000fe40000000000 */
[----:B------:R-:W-:-:S07]  /*32710*/  FSEL R3, RZ, 2.1426990032196044922, P0 ;  /* 0x400921fbff037808 */ /* 0x000fce0000000000 */
.L_x_4608:
[----:B------:R-:W-:Y:S05]  /*32720*/  BSYNC B0 ;  /* 0x0000000000007941 */ /* 0x000fea0003800000 */
.L_x_4606:
[----:B------:R-:W-:Y:S01]  /*32730*/  DADD R16, |R16|, |R18| ;  /* 0x0000000010107229 */ /* 0x000fe20000000612 */
[----:B------:R-:W-:Y:S01]  /*32740*/  LOP3.LUT R19, R3, 0x80000000, R19, 0xb8, !PT ;  /* 0x8000000003137812 */ /* 0x000fe200078eb813 */
[----:B------:R-:W-:-:S06]  /*32750*/  DMUL R58, R58, 0.5 ;  /* 0x3fe000003a3a7828 */ /* 0x000fcc0000000000 */
[----:B------:R-:W-:-:S06]  /*32760*/  DSETP.GTU.AND P0, PT, |R16|, +INF , PT ;  /* 0x7ff000001000742a */ /* 0x000fcc0003f0c200 */
[----:B------:R-:W-:Y:S02]  /*32770*/  FSEL R2, R16, R2, P0 ;  /* 0x0000000210027208 */ /* 0x000fe40000000000 */
[----:B------:R-:W-:Y:S01]  /*32780*/  FSEL R3, R17, R19, P0 ;  /* 0x0000001311037208 */ /* 0x000fe20000000000 */
[----:B------:R-:W-:Y:S06]  /*32790*/  BRA `(.L_x_4600) ;  /* 0x0000005800207947 */ /* 0x000fec0003800000 */
.L_x_4601:
        /* <DEDUP_REMOVED lines=28> */
.L_x_4610:
        /* <DEDUP_REMOVED lines=79> */
.L_x_4609:
        /* <DEDUP_REMOVED lines=99> */
.L_x_4612:
        /* <DEDUP_REMOVED lines=21> */
.L_x_4615:
[----:B------:R-:W-:Y:S05]  /*335d0*/  BSYNC B3 ;  /* 0x0000000000037941 */ /* 0x000fea0003800000 */
.L_x_4614:
        /* <DEDUP_REMOVED lines=29> */
.L_x_4613:
[----:B------:R-:W-:Y:S05]  /*337b0*/  BSYNC B2 ;  /* 0x0000000000027941 */ /* 0x000fea0003800000 */
.L_x_4611:
        /* <DEDUP_REMOVED lines=21> */
.L_x_4617:
[----:B------:R-:W-:Y:S05]  /*33910*/  BSYNC B2 ;  /* 0x0000000000027941 */ /* 0x000fea0003800000 */
.L_x_4616:
        /* <DEDUP_REMOVED lines=82> */
.L_x_4619:
[----:B------:R-:W-:-:S04]  /*33e40*/  ISETP.GE.AND P0, PT, R17, RZ, PT ;  /* 0x000000ff1100720c */ /* 0x000fc80003f06270 */
[----:B------:R-:W-:Y:S02]  /*33e50*/  FSEL R2, RZ, 3.37028055040000000000e+12, P0 ;  /* 0x54442d18ff027808 */ /* 0x000fe40000000000 */
[----:B------:R-:W-:-:S07]  /*33e60*/  FSEL R3, RZ, 2.1426990032196044922, P0 ;  /* 0x400921fbff037808 */ /* 0x000fce0000000000 */
.L_x_4620:
[----:B------:R-:W-:Y:S05]  /*33e70*/  BSYNC B0 ;  /* 0x0000000000007941 */ /* 0x000fea0003800000 */
.L_x_4618:
[----:B------:R-:W-:Y:S01]  /*33e80*/  DADD R16, |R16|, |R18| ;  /* 0x0000000010107229 */ /* 0x000fe20000000612 */
[----:B------:R-:W-:Y:S01]  /*33e90*/  LOP3.LUT R19, R3, 0x80000000, R19, 0xb8, !PT ;  /* 0x8000000003137812 */ /* 0x000fe200078eb813 */
[----:B------:R-:W-:-:S06]  /*33ea0*/  DMUL R58, R58, 0.5 ;  /* 0x3fe000003a3a7828 */ /* 0x000fcc0000000000 */
[----:B------:R-:W-:-:S06]  /*33eb0*/  DSETP.GTU.AND P0, PT, |R16|, +INF , PT ;  /* 0x7ff000001000742a */ /* 0x000fcc0003f0c200 */
[----:B------:R-:W-:Y:S02]  /*33ec0*/  FSEL R2, R16, R2, P0 ;  /* 0x0000000210027208 */ /* 0x000fe40000000000 */
[----:B------:R-:W-:Y:S01]  /*33ed0*/  FSEL R3, R17, R19, P0 ;  /* 0x0000001311037208 */ /* 0x000fe20000000000 */
[----:B------:R-:W-:Y:S06]  /*33ee0*/  BRA `(.L_x_4600) ;  /* 0x00000040004c7947 */ /* 0x000fec0003800000 */
.L_x_4588:
        /* <DEDUP_REMOVED lines=135> */
.L_x_4622:
[----:B------:R-:W-:Y:S05]  /*34760*/  BSYNC B0 ;  /* 0x0000000000007941 */ /* 0x000fea0003800000 */
.L_x_4621:
        /* <DEDUP_REMOVED lines=8> */
.L_x_4624:
[----:B------:R-:W-:Y:S05]  /*347f0*/  BSYNC B2 ;  /* 0x0000000000027941 */ /* 0x000fea0003800000 */
.L_x_4623:
        /* <DEDUP_REMOVED lines=82> */
.L_x_4626:
[----:B------:R-:W-:-:S04]  /*34d20*/  ISETP.GE.AND P0, PT, R17, RZ, PT ;  /* 0x000000ff1100720c */ /* 0x000fc80003f06270 */
[----:B------:R-:W-:Y:S02]  /*34d30*/  FSEL R2, RZ, 3.37028055040000000000e+12, P0 ;  /* 0x54442d18ff027808 */ /* 0x000fe40000000000 */
[----:B------:R-:W-:-:S07]  /*34d40*/  FSEL R3, RZ, 2.1426990032196044922, P0 ;  /* 0x400921fbff037808 */ /* 0x000fce0000000000 */
.L_x_4627:
[----:B------:R-:W-:Y:S05]  /*34d50*/  BSYNC B0 ;  /* 0x0000000000007941 */ /* 0x000fea0003800000 */
.L_x_4625:
[----:B------:R-:W-:Y:S01]  /*34d60*/  DADD R16, |R16|, |R18| ;  /* 0x0000000010107229 */ /* 0x000fe20000000612 */
[----:B------:R-:W-:-:S07]  /*34d70*/  LOP3.LUT R19, R3, 0x80000000, R19, 0xb8, !PT ;  /* 0x8000000003137812 */ /* 0x000fce00078eb813 */
[----:B------:R-:W-:-:S06]  /*34d80*/  DSETP.GTU.AND P0, PT, |R16|, +INF , PT ;  /* 0x7ff000001000742a */ /* 0x000fcc0003f0c200 */
[----:B------:R-:W-:Y:S02]  /*34d90*/  FSEL R2, R16, R2, P0 ;  /* 0x0000000210027208 */ /* 0x000fe40000000000 */
[----:B------:R-:W-:Y:S01]  /*34da0*/  FSEL R3, R17, R19, P0 ;  /* 0x0000001311037208 */ /* 0x000fe20000000000 */
[----:B------:R-:W-:Y:S06]  /*34db0*/  BRA `(.L_x_4600) ;  /* 0x0000003000987947 */ /* 0x000fec0003800000 */
.L_x_4587:
        /* <DEDUP_REMOVED lines=90> */
.L_x_4630:
        /* <DEDUP_REMOVED lines=21> */
.L_x_4633:
[----:B------:R-:W-:Y:S05]  /*354b0*/  BSYNC B3 ;  /* 0x0000000000037941 */ /* 0x000fea0003800000 */
.L_x_4632:
        /* <DEDUP_REMOVED lines=29> */
.L_x_4631:
[----:B------:R-:W-:Y:S05]  /*35690*/  BSYNC B2 ;  /* 0x0000000000027941 */ /* 0x000fea0003800000 */
.L_x_4629:
        /* <DEDUP_REMOVED lines=83> */
.L_x_4628:
        /* <DEDUP_REMOVED lines=85> */
.L_x_4586:
        /* <DEDUP_REMOVED lines=23> */
.L_x_4635:
[----:B------:R-:W-:Y:S05]  /*36290*/  BSYNC B2 ;  /* 0x0000000000027941 */ /* 0x000fea0003800000 */
.L_x_4634:
        /* <DEDUP_REMOVED lines=26> */
.L_x_4637:
[----:B------:R-:W-:Y:S05]  /*36440*/  BSYNC B2 ;  /* 0x0000000000027941 */ /* 0x000fea0003800000 */
.L_x_4636:
        /* <DEDUP_REMOVED lines=136> */
.L_x_4639:
[----:B------:R-:W-:Y:S05]  /*36cd0*/  BSYNC B0 ;  /* 0x0000000000007941 */ /* 0x000fea0003800000 */
.L_x_4638:
        /* <DEDUP_REMOVED lines=8> */
.L_x_4641:
[----:B------:R-:W-:Y:S05]  /*36d60*/  BSYNC B2 ;  /* 0x0000000000027941 */ /* 0x000fea0003800000 */
.L_x_4640:
        /* <DEDUP_REMOVED lines=82> */
.L_x_4643:
[----:B------:R-:W-:-:S04]  /*37290*/  ISETP.GE.AND P0, PT, R17, RZ, PT ;  /* 0x000000ff1100720c */ /* 0x000fc80003f06270 */
[----:B------:R-:W-:Y:S02]  /*372a0*/  FSEL R2, RZ, 3.37028055040000000000e+12, P0 ;  /* 0x54442d18ff027808 */ /* 0x000fe40000000000 */
[----:B------:R-:W-:-:S07]  /*372b0*/  FSEL R3, RZ, 2.1426990032196044922, P0 ;  /* 0x400921fbff037808 */ /* 0x000fce0000000000 */
.L_x_4644:
[----:B------:R-:W-:Y:S05]  /*372c0*/  BSYNC B0 ;  /* 0x0000000000007941 */ /* 0x000fea0003800000 */
.L_x_4642:
[----:B------:R-:W-:Y:S01]  /*372d0*/  DADD R16, |R16|, |R18| ;  /* 0x0000000010107229 */ /* 0x000fe20000000612 */
[----:B------:R-:W-:Y:S01]  /*372e0*/  LOP3.LUT R19, R3, 0x80000000, R19, 0xb8, !PT ;  /* 0x8000000003137812 */ /* 0x000fe200078eb813 */
[----:B------:R-:W-:-:S06]  /*372f0*/  DADD R58, R58, 1 ;  /* 0x3ff000003a3a7429 */ /* 0x000fcc0000000000 */
[----:B------:R-:W-:-:S06]  /*37300*/  DSETP.GTU.AND P0, PT, |R16|, +INF , PT ;  /* 0x7ff000001000742a */ /* 0x000fcc0003f0c200 */
[----:B------:R-:W-:Y:S02]  /*37310*/  FSEL R2, R16, R2, P0 ;  /* 0x0000000210027208 */ /* 0x000fe40000000000 */
[----:B------:R-:W-:Y:S01]  /*37320*/  FSEL R3, R17, R19, P0 ;  /* 0x0000001311037208 */ /* 0x000fe20000000000 */
[----:B------:R-:W-:Y:S06]  /*37330*/  BRA `(.L_x_4600) ;  /* 0x0000000c00387947 */ /* 0x000fec0003800000 */
.L_x_4585:
        /* <DEDUP_REMOVED lines=108> */
.L_x_4646:
[----:B------:R-:W-:Y:S05]  /*37a00*/  BSYNC B0 ;  /* 0x0000000000007941 */ /* 0x000fea0003800000 */
.L_x_4645:
[----:B------:R-:W-:Y:S04]  /*37a10*/  BSSY B2, `(.L_x_4647) ;  /* 0x0000006000027945 */ /* 0x000fe80003800000 */
[----:B------:R-:W-:Y:S05]  /*37a20*/  @P4 BRA P5, `(.L_x_4648) ;  /* 0x0000000000104947 */ /* 0x000fea0002800000 */
[----:B------:R-:W-:Y:S01]  /*37a30*/  IMAD.MOV.U32 R6, RZ, RZ, R60 ;  /* 0x000000ffff067224 */ /* 0x000fe200078e003c */
[----:B------:R-:W-:Y:S01]  /*37a40*/  MOV R0, 0x37a70 ;  /* 0x00037a7000007802 */ /* 0x000fe20000000f00 */
[----:B------:R-:W-:-:S07]  /*37a50*/  IMAD.MOV.U32 R5, RZ, RZ, R61 ;  /* 0x000000ffff057224 */ /* 0x000fce00078e003d */
[----:B------:R-:W-:Y:S05]  /*37a60*/  CALL.REL.NOINC `($__internal_1_$__cuda_sm20_div_rn_f64_full) ;  /* 0x0000015800987944 */ /* 0x000fea0003c00000 */
.L_x_4648:
[----:B------:R-:W-:Y:S05]  /*37a70*/  BSYNC B2 ;  /* 0x0000000000027941 */ /* 0x000fea0003800000 */
.L_x_4647:
        /* <DEDUP_REMOVED lines=82> */
.L_x_4650:
[----:B------:R-:W-:Y:S02]  /*37fa0*/  FSEL R2, RZ, 3.37028055040000000000e+12, P2 ;  /* 0x54442d18ff027808 */ /* 0x000fe40001000000 */
[----:B------:R-:W-:-:S07]  /*37fb0*/  FSEL R3, RZ, 2.1426990032196044922, P2 ;  /* 0x400921fbff037808 */ /* 0x000fce0001000000 */
.L_x_4651:
[----:B------:R-:W-:Y:S05]  /*37fc0*/  BSYNC B0 ;  /* 0x0000000000007941 */ /* 0x000fea0003800000 */
.L_x_4649:
[----:B------:R-:W-:Y:S01]  /*37fd0*/  DADD R16, |R16|, |R18| ;  /* 0x0000000010107229 */ /* 0x000fe20000000612 */
[----:B------:R-:W-:-:S07]  /*37fe0*/  LOP3.LUT R19, R3, 0x80000000, R19, 0xb8, !PT ;  /* 0x8000000003137812 */ /* 0x000fce00078eb813 */
[----:B------:R-:W-:-:S06]  /*37ff0*/  DSETP.GTU.AND P0, PT, |R16|, +INF , PT ;  /* 0x7ff000001000742a */ /* 0x000fcc0003f0c200 */
[----:B------:R-:W-:Y:S02]  /*38000*/  FSEL R2, R16, R2, P0 ;  /* 0x0000000210027208 */ /* 0x000fe40000000000 */
[----:B------:R-:W-:-:S07]  /*38010*/  FSEL R3, R17, R19, P0 ;  /* 0x0000001311037208 */ /* 0x000fce0000000000 */
.L_x_4600:
[----:B------:R-:W-:Y:S05]  /*38020*/  BSYNC B1 ;  /* 0x0000000000017941 */ /* 0x000fea0003800000 */
.L_x_4584:
[----:B------:R-:W-:Y:S01]  /*38030*/  ULDC.64 UR4, c[0x0][0xe68] ;  /* 0x00039a0000047ab9 */ /* 0x000fe20000000a00 */
[----:B------:R-:W-:Y:S01]  /*38040*/  BSSY B1, `(.L_x_4652) ;  /* 0x000021a000017945 */ /* 0x000fe20003800000 */
[----:B------:R-:W-:Y:S01]  /*38050*/  DMUL R30, R30, UR4 ;  /* 0x000000041e1e7c28 */ /* 0x000fe20008000000 */
[----:B------:R-:W-:-:S07]  /*38060*/  ULDC.64 UR4, c[0x0][0xe60] ;  /* 0x0003980000047ab9 */ /* 0x000fce0000000a00 */
[----:B------:R-:W-:-:S08]  /*38070*/  DFMA R30, R28, UR4, -R30 ;  /* 0x000000041c1e7c2b */ /* 0x000fd0000800081e */
        /* <DEDUP_REMOVED lines=74> */
.L_x_4658:
[----:B------:R-:W-:Y:S05]  /*38520*/  BSYNC B0 ;  /* 0x0000000000007941 */ /* 0x000fea0003800000 */
.L_x_4657:
        /* <DEDUP_REMOVED lines=24> */
.L_x_4660:
[----:B------:R-:W-:Y:S01]  /*386b0*/  DMUL R4, RZ, R28 ;  /* 0x0000001cff047228 */ /* 0x000fe20000000000 */
[----:B------:R-:W-:-:S10]  /*386c0*/  IMAD.MOV.U32 R0, RZ, RZ, RZ ;  /* 0x000000ffff007224 */ /* 0x000fd400078e00ff */
.L_x_4661:
[----:B------:R-:W-:Y:S05]  /*386d0*/  BSYNC B2 ;  /* 0x0000000000027941 */ /* 0x000fea0003800000 */
.L_x_4659:
        /* <DEDUP_REMOVED lines=47> */
.L_x_4663:
[----:B------:R-:W-:Y:S01]  /*389d0*/  DMUL R4, RZ, R28 ;  /* 0x0000001cff047228 */ /* 0x000fe20000000000 */
[----:B------:R-:W-:-:S10]  /*389e0*/  IMAD.MOV.U32 R0, RZ, RZ, RZ ;  /* 0x000000ffff007224 */ /* 0x000fd400078e00ff */
.L_x_4664:
[----:B------:R-:W-:Y:S05]  /*389f0*/  BSYNC B2 ;  /* 0x0000000000027941 */ /* 0x000fea0003800000 */
.L_x_4662:
        /* <DEDUP_REMOVED lines=25> */
.L_x_4656:
        /* <DEDUP_REMOVED lines=62> */
.L_x_4667:
[----:B------:R-:W-:Y:S05]  /*38f70*/  BSYNC B0 ;  /* 0x0000000000007941 */ /* 0x000fea0003800000 */
.L_x_4666:
        /* <DEDUP_REMOVED lines=24> */
.L_x_4669:
[----:B------:R-:W-:Y:S01]  /*39100*/  DMUL R4, RZ, R28 ;  /* 0x0000001cff047228 */ /* 0x000fe20000000000 */
[----:B------:R-:W-:-:S10]  /*39110*/  IMAD.MOV.U32 R0, RZ, RZ, RZ ;  /* 0x000000ffff007224 */ /* 0x000fd400078e00ff */
.L_x_4670:
[----:B------:R-:W-:Y:S05]  /*39120*/  BSYNC B2 ;  /* 0x0000000000027941 */ /* 0x000fea0003800000 */
.L_x_4668:
        /* <DEDUP_REMOVED lines=47> */
.L_x_4672:
[----:B------:R-:W-:Y:S01]  /*39420*/  DMUL R4, RZ, R28 ;  /* 0x0000001cff047228 */ /* 0x000fe20000000000 */
[----:B------:R-:W-:-:S10]  /*39430*/  IMAD.MOV.U32 R0, RZ, RZ, RZ ;  /* 0x000000ffff007224 */ /* 0x000fd400078e00ff */
.L_x_4673:
[----:B------:R-:W-:Y:S05]  /*39440*/  BSYNC B2 ;  /* 0x0000000000027941 */ /* 0x000fea0003800000 */
.L_x_4671:
        /* <DEDUP_REMOVED lines=39> */
.L_x_4655:
        /* <DEDUP_REMOVED lines=11> */
.L_x_4674:
[----:B------:R-:W-:-:S10]  /*39770*/  DADD R16, R28, -R28 ;  /* 0x000000001c107229 */ /* 0x000fd4000000081c */
[----:B------:R-:W-:Y:S02]  /*39780*/  IMAD.MOV.U32 R18, RZ, RZ, R16 ;  /* 0x000000ffff127224 */ /* 0x000fe400078e0010 */
[----:B------:R-:W-:Y:S01]  /*39790*/  IMAD.MOV.U32 R19, RZ, RZ, R17 ;  /* 0x000000ffff137224 */ /* 0x000fe200078e0011 */
[----:B------:R-:W-:Y:S06]  /*397a0*/  BRA `(.L_x_4665) ;  /* 0x00000008008c7947 */ /* 0x000fec0003800000 */
.L_x_4654:
        /* <DEDUP_REMOVED lines=25> */
.L_x_4676:
[----:B------:R-:W-:Y:S01]  /*39940*/  DMUL R4, RZ, R28 ;  /* 0x0000001cff047228 */ /* 0x000fe20000000000 */
[----:B------:R-:W-:-:S10]  /*39950*/  IMAD.MOV.U32 R0, RZ, RZ, RZ ;  /* 0x000000ffff007224 */ /* 0x000fd400078e00ff */
.L_x_4677:
[----:B------:R-:W-:Y:S05]  /*39960*/  BSYNC B2 ;  /* 0x0000000000027941 */ /* 0x000fea0003800000 */
.L_x_4675:
        /* <DEDUP_REMOVED lines=47> */
.L_x_4679:
[----:B------:R-:W-:Y:S01]  /*39c60*/  DMUL R4, RZ, R28 ;  /* 0x0000001cff047228 */ /* 0x000fe20000000000 */
[----:B------:R-:W-:-:S10]  /*39c70*/  IMAD.MOV.U32 R0, RZ, RZ, RZ ;  /* 0x000000ffff007224 */ /* 0x000fd400078e00ff */
.L_x_4680:
[----:B------:R-:W-:Y:S05]  /*39c80*/  BSYNC B2 ;  /* 0x0000000000027941 */ /* 0x000fea0003800000 */
.L_x_4678:
        /* <DEDUP_REMOVED lines=24> */
.L_x_4653:
        /* <DEDUP_REMOVED lines=58> */
.L_x_4682:
[----:B------:R-:W-:Y:S05]  /*3a1b0*/  BSYNC B0 ;  /* 0x0000000000007941 */ /* 0x000fea0003800000 */
.L_x_4681:
[----:B------:R-:W-:Y:S02]  /*3a1c0*/  IMAD.MOV.U32 R18, RZ, RZ, R28 ;  /* 0x000000ffff127224 */ /* 0x000fe400078e001c */
[----:B------:R-:W-:-:S07]  /*3a1d0*/  IMAD.MOV.U32 R19, RZ, RZ, R29 ;  /* 0x000000ffff137224 */ /* 0x000fce00078e001d */
.L_x_4665:
[----:B------:R-:W-:Y:S05]  /*3a1e0*/  BSYNC B1 ;  /* 0x0000000000017941 */ /* 0x000fea0003800000 */
.L_x_4652:
        /* <DEDUP_REMOVED lines=122> */
.L_x_4690:
        /* <DEDUP_REMOVED lines=21> */
.L_x_4693:
[----:B------:R-:W-:Y:S05]  /*3aae0*/  BSYNC B3 ;  /* 0x0000000000037941 */ /* 0x000fea0003800000 */
.L_x_4692:
        /* <DEDUP_REMOVED lines=29> */
.L_x_4691:
[----:B------:R-:W-:Y:S05]  /*3acc0*/  BSYNC B2 ;  /* 0x0000000000027941 */ /* 0x000fea0003800000 */
.L_x_4689:
        /* <DEDUP_REMOVED lines=21> */
.L_x_4695:
[----:B------:R-:W-:Y:S05]  /*3ae20*/  BSYNC B2 ;  /* 0x0000000000027941 */ /* 0x000fea0003800000 */
.L_x_4694:
        /* <DEDUP_REMOVED lines=82> */
.L_x_4697:
[----:B------:R-:W-:-:S04]  /*3b350*/  ISETP.GE.AND P0, PT, R21, RZ, PT ;  /* 0x000000ff1500720c */ /* 0x000fc80003f06270 */
[----:B------:R-:W-:Y:S02]  /*3b360*/  FSEL R2, RZ, 3.37028055040000000000e+12, P0 ;  /* 0x54442d18ff027808 */ /* 0x000fe40000000000 */
[----:B------:R-:W-:-:S07]  /*3b370*/  FSEL R3, RZ, 2.1426990032196044922, P0 ;  /* 0x400921fbff037808 */ /* 0x000fce0000000000 */
.L_x_4698:
[----:B------:R-:W-:Y:S05]  /*3b380*/  BSYNC B0 ;  /* 0x0000000000007941 */ /* 0x000fea0003800000 */
.L_x_4696:
[----:B------:R-:W-:Y:S01]  /*3b390*/  DADD R20, |R20|, |R22| ;  /* 0x0000000014147229 */ /* 0x000fe20000000616 */
[----:B------:R-:W-:Y:S01]  /*3b3a0*/  LOP3.LUT R23, R3, 0x80000000, R23, 0xb8, !PT ;  /* 0x8000000003177812 */ /* 0x000fe200078eb817 */
[----:B------:R-:W-:-:S06]  /*3b3b0*/  DMUL R56, R56, 0.5 ;  /* 0x3fe0000038387828 */ /* 0x000fcc0000000000 */
[----:B------:R-:W-:-:S06]  /*3b3c0*/  DSETP.GTU.AND P0, PT, |R20|, +INF , PT ;  /* 0x7ff000001400742a */ /* 0x000fcc0003f0c200 */
[----:B------:R-:W-:Y:S02]  /*3b3d0*/  FSEL R2, R20, R2, P0 ;  /* 0x0000000214027208 */ /* 0x000fe40000000000 */
[----:B------:R-:W-:Y:S01]  /*3b3e0*/  FSEL R3, R21, R23, P0 ;  /* 0x0000001715037208 */ /* 0x000fe20000000000 */
[----:B------:R-:W-:Y:S06]  /*3b3f0*/  BRA `(.L_x_4699) ;  /* 0x0000006400487947 */ /* 0x000fec0003800000 */
.L_x_4688:
        /* <DEDUP_REMOVED lines=99> */
.L_x_4702:
[----:B------:R-:W-:Y:S05]  /*3ba30*/  BSYNC B0 ;  /* 0x0000000000007941 */ /* 0x000fea0003800000 */
.L_x_4701:
        /* <DEDUP_REMOVED lines=8> */
.L_x_4704:
[----:B------:R-:W-:Y:S05]  /*3bac0*/  BSYNC B2 ;  /* 0x0000000000027941 */ /* 0x000fea0003800000 */
.L_x_4703:
        /* <DEDUP_REMOVED lines=82> */
.L_x_4706:
[----:B------:R-:W-:-:S04]  /*3bff0*/  ISETP.GE.AND P0, PT, R21, RZ, PT ;  /* 0x000000ff1500720c */ /* 0x000fc80003f06270 */
[----:B------:R-:W-:Y:S02]  /*3c000*/  FSEL R2, RZ, 3.37028055040000000000e+12, P0 ;  /* 0x54442d18ff027808 */ /* 0x000fe40000000000 */
[----:B------:R-:W-:-:S07]  /*3c010*/  FSEL R3, RZ, 2.1426990032196044922, P0 ;  /* 0x400921fbff037808 */ /* 0x000fce0000000000 */
.L_x_4707:
[----:B------:R-:W-:Y:S05]  /*3c020*/  BSYNC B0 ;  /* 0x0000000000007941 */ /* 0x000fea0003800000 */
.L_x_4705:
[----:B------:R-:W-:Y:S01]  /*3c030*/  DADD R20, |R20|, |R22| ;  /* 0x0000000014147229 */ /* 0x000fe20000000616 */
[----:B------:R-:W-:Y:S01]  /*3c040*/  LOP3.LUT R23, R3, 0x80000000, R23, 0xb8, !PT ;  /* 0x8000000003177812 */ /* 0x000fe200078eb817 */
[----:B------:R-:W-:-:S06]  /*3c050*/  DMUL R56, R56, 0.5 ;  /* 0x3fe0000038387828 */ /* 0x000fcc0000000000 */
[----:B------:R-:W-:-:S06]  /*3c060*/  DSETP.GTU.AND P0, PT, |R20|, +INF , PT ;  /* 0x7ff000001400742a */ /* 0x000fcc0003f0c200 */
[----:B------:R-:W-:Y:S02]  /*3c070*/  FSEL R2, R20, R2, P0 ;  /* 0x0000000214027208 */ /* 0x000fe40000000000 */
[----:B------:R-:W-:Y:S01]  /*3c080*/  FSEL R3, R21, R23, P0 ;  /* 0x0000001715037208 */ /* 0x000fe20000000000 */
[----:B------:R-:W-:Y:S06]  /*3c090*/  BRA `(.L_x_4699) ;  /* 0x0000005800207947 */ /* 0x000fec0003800000 */
.L_x_4700:
        /* <DEDUP_REMOVED lines=8> */
[----:B------:R-:W-:-:S02]  /*3c120*/  DMUL R64, R2, R2 ;  /* 0x0000000202407228 */ /* 0x000fc40000000000 */
[----:B------:R-:W-:Y:S02]  /*3c130*/  DADD R54, R2, R2 ;  /* 0x0000000002367229 */ /* 0x000fe40000000002 */
[C---:B------:R-:W-:Y:S02]  /*3c140*/  DADD R68, R6.reuse, R6 ;  /* 0x0000000006447229 */ /* 0x040fe40000000006 */
[----:B------:R-:W-:Y:S01]  /*3c150*/  LOP3.LUT R3, R5, 0xfffffff8, RZ, 0xc0, !PT ;  /* 0xfffffff805037812 */ /* 0x000fe200078ec0ff */
[----:B------:R-:W-:Y:S01]  /*3c160*/  DMUL R62, R6, R6 ;  /* 0x00000006063e7228 */ /* 0x000fe20000000000 */
[----:B------:R-:W-:-:S04]  /*3c170*/  LOP3.LUT R51, R9, 0xfffffff8, RZ, 0xc0, !PT ;  /* 0xfffffff809337812 */ /* 0x000fc800078ec0ff */
[----:B------:R-:W-:Y:S02]  /*3c180*/  DADD R14, R4, -R2 ;  /* 0x00000000040e7229 */ /* 0x000fe40000000802 */
[----:B------:R-:W-:Y:S02]  /*3c190*/  DADD R56, R8, -R50 ;  /* 0x0000000008387229 */ /* 0x000fe40000000832 */
[----:B------:R-:W-:Y:S02]  /*3c1a0*/  DADD R70, R2, R2 ;  /* 0x0000000002467229 */ /* 0x000fe40000000002 */
[----:B------:R-:W-:Y:S02]  /*3c1b0*/  DADD R72, R50, R50 ;  /* 0x0000000032487229 */ /* 0x000fe40000000032 */
[C---:B------:R-:W-:Y:S02]  /*3c1c0*/  DMUL R66, R2.reuse, R54 ;  /* 0x0000003602427228 */ /* 0x040fe40000000000 */
[----:B------:R-:W-:-:S02]  /*3c1d0*/  DMUL R8, R2, R2 ;  /* 0x0000000202087228 */ /* 0x000fc40000000000 */
        /* <DEDUP_REMOVED lines=8> */
.L_x_4709:
        /* <DEDUP_REMOVED lines=79> */
.L_x_4708:
        /* <DEDUP_REMOVED lines=99> */
.L_x_4711:
        /* <DEDUP_REMOVED lines=21> */
.L_x_4714:
[----:B------:R-:W-:Y:S05]  /*3ced0*/  BSYNC B3 ;  /* 0x0000000000037941 */ /* 0x000fea0003800000 */
.L_x_4713:
        /* <DEDUP_REMOVED lines=29> */
.L_x_4712:
[----:B------:R-:W-:Y:S05]  /*3d0b0*/  BSYNC B2 ;  /* 0x0000000000027941 */ /* 0x000fea0003800000 */
.L_x_4710:
        /* <DEDUP_REMOVED lines=21> */
.L_x_4716:
[----:B------:R-:W-:Y:S05]  /*3d210*/  BSYNC B2 ;  /* 0x0000000000027941 */ /* 0x000fea0003800000 */
.L_x_4715:
        /* <DEDUP_REMOVED lines=82> */
.L_x_4718:
[----:B------:R-:W-:-:S04]  /*3d740*/  ISETP.GE.AND P0, PT, R21, RZ, PT ;  /* 0x000000ff1500720c */ /* 0x000fc80003f06270 */
[----:B------:R-:W-:Y:S02]  /*3d750*/  FSEL R2, RZ, 3.37028055040000000000e+12, P0 ;  /* 0x54442d18ff027808 */ /* 0x000fe40000000000 */
[----:B------:R-:W-:-:S07]  /*3d760*/  FSEL R3, RZ, 2.1426990032196044922, P0 ;  /* 0x400921fbff037808 */ /* 0x000fce0000000000 */
.L_x_4719:
[----:B------:R-:W-:Y:S05]  /*3d770*/  BSYNC B0 ;  /* 0x0000000000007941 */ /* 0x000fea0003800000 */
.L_x_4717:
[----:B------:R-:W-:Y:S01]  /*3d780*/  DADD R20, |R20|, |R22| ;  /* 0x0000000014147229 */ /* 0x000fe20000000616 */
[----:B------:R-:W-:Y:S01]  /*3d790*/  LOP3.LUT R23, R3, 0x80000000, R23, 0xb8, !PT ;  /* 0x8000000003177812 */ /* 0x000fe200078eb817 */
[----:B------:R-:W-:-:S06]  /*3d7a0*/  DMUL R56, R56, 0.5 ;  /* 0x3fe0000038387828 */ /* 0x000fcc0000000000 */
[----:B------:R-:W-:-:S06]  /*3d7b0*/  DSETP.GTU.AND P0, PT, |R20|, +INF , PT ;  /* 0x7ff000001400742a */ /* 0x000fcc0003f0c200 */
[----:B------:R-:W-:Y:S02]  /*3d7c0*/  FSEL R2, R20, R2, P0 ;  /* 0x0000000214027208 */ /* 0x000fe40000000000 */
[----:B------:R-:W-:Y:S01]  /*3d7d0*/  FSEL R3, R21, R23, P0 ;  /* 0x0000001715037208 */ /* 0x000fe20000000000 */
[----:B------:R-:W-:Y:S06]  /*3d7e0*/  BRA `(.L_x_4699) ;  /* 0x00000040004c7947 */ /* 0x000fec0003800000 */
.L_x_4687:
        /* <DEDUP_REMOVED lines=135> */
.L_x_4721:
[----:B------:R-:W-:Y:S05]  /*3e060*/  BSYNC B0 ;  /* 0x0000000000007941 */ /* 0x000fea0003800000 */
.L_x_4720:
        /* <DEDUP_REMOVED lines=8> */
.L_x_4723:
[----:B------:R-:W-:Y:S05]  /*3e0f0*/  BSYNC B2 ;  /* 0x0000000000027941 */ /* 0x000fea0003800000 */
.L_x_4722:
        /* <DEDUP_REMOVED lines=82> */
.L_x_4725:
[----:B------:R-:W-:-:S04]  /*3e620*/  ISETP.GE.AND P0, PT, R21, RZ, PT ;  /* 0x000000ff1500720c */ /* 0x000fc80003f06270 */
[----:B------:R-:W-:Y:S02]  /*3e630*/  FSEL R2, RZ, 3.37028055040000000000e+12, P0 ;  /* 0x54442d18ff027808 */ /* 0x000fe40000000000 */
[----:B------:R-:W-:-:S07]  /*3e640*/  FSEL R3, RZ, 2.1426990032196044922, P0 ;  /* 0x400921fbff037808 */ /* 0x000fce0000000000 */
.L_x_4726:
[----:B------:R-:W-:Y:S05]  /*3e650*/  BSYNC B0 ;  /* 0x0000000000007941 */ /* 0x000fea0003800000 */
.L_x_4724:
[----:B------:R-:W-:Y:S01]  /*3e660*/  DADD R20, |R20|, |R22| ;  /* 0x0000000014147229 */ /* 0x000fe20000000616 */
[----:B------:R-:W-:-:S07]  /*3e670*/  LOP3.LUT R23, R3, 0x80000000, R23, 0xb8, !PT ;  /* 0x8000000003177812 */ /* 0x000fce00078eb817 */
[----:B------:R-:W-:-:S06]  /*3e680*/  DSETP.GTU.AND P0, PT, |R20|, +INF , PT ;  /* 0x7ff000001400742a */ /* 0x000fcc0003f0c200 */
[----:B------:R-:W-:Y:S02]  /*3e690*/  FSEL R2, R20, R2, P0 ;  /* 0x0000000214027208 */ /* 0x000fe40000000000 */
[----:B------:R-:W-:Y:S01]  /*3e6a0*/  FSEL R3, R21, R23, P0 ;  /* 0x0000001715037208 */ /* 0x000fe20000000000 */
[----:B------:R-:W-:Y:S06]  /*3e6b0*/  BRA `(.L_x_4699) ;  /* 0x0000003000987947 */ /* 0x000fec0003800000 */
.L_x_4686:
        /* <DEDUP_REMOVED lines=90> */
.L_x_4729:
        /* <DEDUP_REMOVED lines=21> */
.L_x_4732:
[----:B------:R-:W-:Y:S05]  /*3edb0*/  BSYNC B3 ;  /* 0x0000000000037941 */ /* 0x000fea0003800000 */
.L_x_4731:
        /* <DEDUP_REMOVED lines=29> */
.L_x_4730:
[----:B------:R-:W-:Y:S05]  /*3ef90*/  BSYNC B2 ;  /* 0x0000000000027941 */ /* 0x000fea0003800000 */
.L_x_4728:
        /* <DEDUP_REMOVED lines=83> */
.L_x_4727:
        /* <DEDUP_REMOVED lines=85> */
.L_x_4685:
        /* <DEDUP_REMOVED lines=23> */
.L_x_4734:
[----:B------:R-:W-:Y:S05]  /*3fb90*/  BSYNC B2 ;  /* 0x0000000000027941 */ /* 0x000fea0003800000 */
.L_x_4733:
        /* <DEDUP_REMOVED lines=26> */
.L_x_4736:
[----:B------:R-:W-:Y:S05]  /*3fd40*/  BSYNC B2 ;  /* 0x0000000000027941 */ /* 0x000fea0003800000 */
.L_x_4735:
        /* <DEDUP_REMOVED lines=136> */
.L_x_4738:
[----:B------:R-:W-:Y:S05]  /*405d0*/  BSYNC B0 ;  /* 0x0000000000007941 */ /* 0x000fea0003800000 */
.L_x_4737:
        /* <DEDUP_REMOVED lines=8> */
.L_x_4740:
[----:B------:R-:W-:Y:S05]  /*40660*/  BSYNC B2 ;  /* 0x0000000000027941 */ /* 0x000fea0003800000 */
.L_x_4739:
        /* <DEDUP_REMOVED lines=82> */
.L_x_4742:
[----:B------:R-:W-:-:S04]  /*40b90*/  ISETP.GE.AND P0, PT, R21, RZ, PT ;  /* 0x000000ff1500720c */ /* 0x000fc80003f06270 */
[----:B------:R-:W-:Y:S02]  /*40ba0*/  FSEL R2, RZ, 3.37028055040000000000e+12, P0 ;  /* 0x54442d18ff027808 */ /* 0x000fe40000000000 */
[----:B------:R-:W-:-:S07]  /*40bb0*/  FSEL R3, RZ, 2.1426990032196044922, P0 ;  /* 0x400921fbff037808 */ /* 0x000fce0000000000 */
.L_x_4743:
[----:B------:R-:W-:Y:S05]  /*40bc0*/  BSYNC B0 ;  /* 0x0000000000007941 */ /* 0x000fea0003800000 */
.L_x_4741:
[----:B------:R-:W-:Y:S01]  /*40bd0*/  DADD R20, |R20|, |R22| ;  /* 0x0000000014147229 */ /* 0x000fe20000000616 */
[----:B------:R-:W-:Y:S01]  /*40be0*/  LOP3.LUT R23, R3, 0x80000000, R23, 0xb8, !PT ;  /* 0x8000000003177812 */ /* 0x000fe200078eb817 */
[----:B------:R-:W-:-:S06]  /*40bf0*/  DADD R56, R56, 1 ;  /* 0x3ff0000038387429 */ /* 0x000fcc0000000000 */
[----:B------:R-:W-:-:S06]  /*40c00*/  DSETP.GTU.AND P0, PT, |R20|, +INF , PT ;  /* 0x7ff000001400742a */ /* 0x000fcc0003f0c200 */
[----:B------:R-:W-:Y:S02]  /*40c10*/  FSEL R2, R20, R2, P0 ;  /* 0x0000000214027208 */ /* 0x000fe40000000000 */
[----:B------:R-:W-:Y:S01]  /*40c20*/  FSEL R3, R21, R23, P0 ;  /* 0x0000001715037208 */ /* 0x000fe20000000000 */
[----:B------:R-:W-:Y:S06]  /*40c30*/  BRA `(.L_x_4699) ;  /* 0x0000000c00387947 */ /* 0x000fec0003800000 */
.L_x_4684:
        /* <DEDUP_REMOVED lines=108> */
.L_x_4745:
[----:B------:R-:W-:Y:S05]  /*41300*/  BSYNC B0 ;  /* 0x0000000000007941 */ /* 0x000fea0003800000 */
.L_x_4744:
[----:B------:R-:W-:Y:S04]  /*41310*/  BSSY B2, `(.L_x_4746) ;  /* 0x0000006000027945 */ /* 0x000fe80003800000 */
[----:B------:R-:W-:Y:S05]  /*41320*/  @P4 BRA P5, `(.L_x_4747) ;  /* 0x0000000000104947 */ /* 0x000fea0002800000 */
[----:B------:R-:W-:Y:S01]  /*41330*/  IMAD.MOV.U32 R6, RZ, RZ, R28 ;  /* 0x000000ffff067224 */ /* 0x000fe200078e001c */
[----:B------:R-:W-:Y:S01]  /*41340*/  MOV R0, 0x41370 ;  /* 0x0004137000007802 */ /* 0x000fe20000000f00 */
[----:B------:R-:W-:-:S07]  /*41350*/  IMAD.MOV.U32 R5, RZ, RZ, R29 ;  /* 0x000000ffff057224 */ /* 0x000fce00078e001d */
[----:B------:R-:W-:Y:S05]  /*41360*/  CALL.REL.NOINC `($__internal_1_$__cuda_sm20_div_rn_f64_full) ;  /* 0x000000c000587944 */ /* 0x000fea0003c00000 */
.L_x_4747:
[----:B------:R-:W-:Y:S05]  /*41370*/  BSYNC B2 ;  /* 0x0000000000027941 */ /* 0x000fea0003800000 */
.L_x_4746:
        /* <DEDUP_REMOVED lines=82> */
.L_x_4749:
[----:B------:R-:W-:Y:S02]  /*418a0*/  FSEL R2, RZ, 3.37028055040000000000e+12, P2 ;  /* 0x54442d18ff027808 */ /* 0x000fe40001000000 */
[----:B------:R-:W-:-:S07]  /*418b0*/  FSEL R3, RZ, 2.1426990032196044922, P2 ;  /* 0x400921fbff037808 */ /* 0x000fce0001000000 */
.L_x_4750:
[----:B------:R-:W-:Y:S05]  /*418c0*/  BSYNC B0 ;  /* 0x0000000000007941 */ /* 0x000fea0003800000 */
.L_x_4748:
[----:B------:R-:W-:Y:S01]  /*418d0*/  DADD R20, |R20|, |R22| ;  /* 0x0000000014147229 */ /* 0x000fe20000000616 */
[----:B------:R-:W-:-:S07]  /*418e0*/  LOP3.LUT R23, R3, 0x80000000, R23, 0xb8, !PT ;  /* 0x8000000003177812 */ /* 0x000fce00078eb817 */
[----:B------:R-:W-:-:S06]  /*418f0*/  DSETP.GTU.AND P0, PT, |R20|, +INF , PT ;  /* 0x7ff000001400742a */ /* 0x000fcc0003f0c200 */
[----:B------:R-:W-:Y:S02]  /*41900*/  FSEL R2, R20, R2, P0 ;  /* 0x0000000214027208 */ /* 0x000fe40000000000 */
[----:B------:R-:W-:-:S07]  /*41910*/  FSEL R3, R21, R23, P0 ;  /* 0x0000001715037208 */ /* 0x000fce0000000000 */
.L_x_4699:
[----:B------:R-:W-:Y:S05]  /*41920*/  BSYNC B1 ;  /* 0x0000000000017941 */ /* 0x000fea0003800000 */
.L_x_4683:
        /* <DEDUP_REMOVED lines=79> */
.L_x_4757:
[----:B------:R-:W-:Y:S05]  /*41e20*/  BSYNC B0 ;  /* 0x0000000000007941 */ /* 0x000fea0003800000 */
.L_x_4756:
        /* <DEDUP_REMOVED lines=24> */
.L_x_4759:
[----:B------:R-:W-:Y:S01]  /*41fb0*/  DMUL R4, RZ, R28 ;  /* 0x0000001cff047228 */ /* 0x000fe20000000000 */
[----:B------:R-:W-:-:S10]  /*41fc0*/  IMAD.MOV.U32 R0, RZ, RZ, RZ ;  /* 0x000000ffff007224 */ /* 0x000fd400078e00ff */
.L_x_4760:
[----:B------:R-:W-:Y:S05]  /*41fd0*/  BSYNC B2 ;  /* 0x0000000000027941 */ /* 0x000fea0003800000 */
.L_x_4758:
        /* <DEDUP_REMOVED lines=47> */
.L_x_4762:
[----:B------:R-:W-:Y:S01]  /*422d0*/  DMUL R4, RZ, R28 ;  /* 0x0000001cff047228 */ /* 0x000fe20000000000 */
[----:B------:R-:W-:-:S10]  /*422e0*/  IMAD.MOV.U32 R0, RZ, RZ, RZ ;  /* 0x000000ffff007224 */ /* 0x000fd400078e00ff */
.L_x_4763:
[----:B------:R-:W-:Y:S05]  /*422f0*/  BSYNC B2 ;  /* 0x0000000000027941 */ /* 0x000fea0003800000 */
.L_x_4761:
        /* <DEDUP_REMOVED lines=25> */
.L_x_4755:
        /* <DEDUP_REMOVED lines=62> */
.L_x_4766:
[----:B------:R-:W-:Y:S05]  /*42870*/  BSYNC B0 ;  /* 0x0000000000007941 */ /* 0x000fea0003800000 */
.L_x_4765:
        /* <DEDUP_REMOVED lines=24> */
.L_x_4768:
[----:B------:R-:W-:Y:S01]  /*42a00*/  DMUL R4, RZ, R28 ;  /* 0x0000001cff047228 */ /* 0x000fe20000000000 */
[----:B------:R-:W-:-:S10]  /*42a10*/  IMAD.MOV.U32 R0, RZ, RZ, RZ ;  /* 0x000000ffff007224 */ /* 0x000fd400078e00ff */
.L_x_4769:
[----:B------:R-:W-:Y:S05]  /*42a20*/  BSYNC B2 ;  /* 0x0000000000027941 */ /* 0x000fea0003800000 */
.L_x_4767:
        /* <DEDUP_REMOVED lines=47> */
.L_x_4771:
[----:B------:R-:W-:Y:S01]  /*42d20*/  DMUL R4, RZ, R28 ;  /* 0x0000001cff047228 */ /* 0x000fe20000000000 */
[----:B------:R-:W-:-:S10]  /*42d30*/  IMAD.MOV.U32 R0, RZ, RZ, RZ ;  /* 0x000000ffff007224 */ /* 0x000fd400078e00ff */
.L_x_4772:
[----:B------:R-:W-:Y:S05]  /*42d40*/  BSYNC B2 ;  /* 0x0000000000027941 */ /* 0x000fea0003800000 */
.L_x_4770:
        /* <DEDUP_REMOVED lines=39> */
.L_x_4754:
        /* <DEDUP_REMOVED lines=11> */
.L_x_4773:
[----:B------:R-:W-:-:S10]  /*43070*/  DADD R20, R28, -R28 ;  /* 0x000000001c147229 */ /* 0x000fd4000000081c */
[----:B------:R-:W-:Y:S02]  /*43080*/  IMAD.MOV.U32 R22, RZ, RZ, R20 ;  /* 0x000000ffff167224 */ /* 0x000fe400078e0014 */
[----:B------:R-:W-:Y:S01]  /*43090*/  IMAD.MOV.U32 R23, RZ, RZ, R21 ;  /* 0x000000ffff177224 */ /* 0x000fe200078e0015 */
[----:B------:R-:W-:Y:S06]  /*430a0*/  BRA `(.L_x_4764) ;  /* 0x00000008008c7947 */ /* 0x000fec0003800000 */
.L_x_4753:
        /* <DEDUP_REMOVED lines=25> */
.L_x_4775:
[----:B------:R-:W-:Y:S01]  /*43240*/  DMUL R4, RZ, R28 ;  /* 0x0000001cff047228 */ /* 0x000fe20000000000 */
[----:B------:R-:W-:-:S10]  /*43250*/  IMAD.MOV.U32 R0, RZ, RZ, RZ ;  /* 0x000000ffff007224 */ /* 0x000fd400078e00ff */
.L_x_4776:
[----:B------:R-:W-:Y:S05]  /*43260*/  BSYNC B2 ;  /* 0x0000000000027941 */ /* 0x000fea0003800000 */
.L_x_4774:
        /* <DEDUP_REMOVED lines=47> */
.L_x_4778:
[----:B------:R-:W-:Y:S01]  /*43560*/  DMUL R4, RZ, R28 ;  /* 0x0000001cff047228 */ /* 0x000fe20000000000 */
[----:B------:R-:W-:-:S10]  /*43570*/  IMAD.MOV.U32 R0, RZ, RZ, RZ ;  /* 0x000000ffff007224 */ /* 0x000fd400078e00ff */
.L_x_4779:
[----:B------:R-:W-:Y:S05]  /*43580*/  BSYNC B2 ;  /* 0x0000000000027941 */ /* 0x000fea0003800000 */
.L_x_4777:
        /* <DEDUP_REMOVED lines=24> */
.L_x_4752:
        /* <DEDUP_REMOVED lines=58> */
.L_x_4781:
[----:B------:R-:W-:Y:S05]  /*43ab0*/  BSYNC B0 ;  /* 0x0000000000007941 */ /* 0x000fea0003800000 */
.L_x_4780:
[----:B------:R-:W-:Y:S02]  /*43ac0*/  IMAD.MOV.U32 R22, RZ, RZ, R28 ;  /* 0x000000ffff167224 */ /* 0x000fe400078e001c */
[----:B------:R-:W-:-:S07]  /*43ad0*/  IMAD.MOV.U32 R23, RZ, RZ, R29 ;  /* 0x000000ffff177224 */ /* 0x000fce00078e001d */
.L_x_4764:
[----:B------:R-:W-:Y:S05]  /*43ae0*/  BSYNC B1 ;  /* 0x0000000000017941 */ /* 0x000fea0003800000 */
.L_x_4751:
        /* <DEDUP_REMOVED lines=122> */
.L_x_4789:
        /* <DEDUP_REMOVED lines=21> */
.L_x_4792:
[----:B------:R-:W-:Y:S05]  /*443e0*/  BSYNC B3 ;  /* 0x0000000000037941 */ /* 0x000fea0003800000 */
.L_x_4791:
        /* <DEDUP_REMOVED lines=29> */
.L_x_4790:
[----:B------:R-:W-:Y:S05]  /*445c0*/  BSYNC B2 ;  /* 0x0000000000027941 */ /* 0x000fea0003800000 */
.L_x_4788:
        /* <DEDUP_REMOVED lines=21> */
.L_x_4794:
[----:B------:R-:W-:Y:S05]  /*44720*/  BSYNC B2 ;  /* 0x0000000000027941 */ /* 0x000fea0003800000 */
.L_x_4793:
        /* <DEDUP_REMOVED lines=82> */
.L_x_4796:
[----:B------:R-:W-:-:S04]  /*44c50*/  ISETP.GE.AND P0, PT, R25, RZ, PT ;  /* 0x000000ff1900720c */ /* 0x000fc80003f06270 */
[----:B------:R-:W-:Y:S02]  /*44c60*/  FSEL R2, RZ, 3.37028055040000000000e+12, P0 ;  /* 0x54442d18ff027808 */ /* 0x000fe40000000000 */
[----:B------:R-:W-:-:S07]  /*44c70*/  FSEL R3, RZ, 2.1426990032196044922, P0 ;  /* 0x400921fbff037808 */ /* 0x000fce0000000000 */
.L_x_4797:
[----:B------:R-:W-:Y:S05]  /*44c80*/  BSYNC B0 ;  /* 0x0000000000007941 */ /* 0x000fea0003800000 */
.L_x_4795:
[----:B------:R-:W-:Y:S01]  /*44c90*/  DADD R24, |R24|, |R26| ;  /* 0x0000000018187229 */ /* 0x000fe2000000061a */
[----:B------:R-:W-:Y:S01]  /*44ca0*/  LOP3.LUT R27, R3, 0x80000000, R27, 0xb8, !PT ;  /* 0x80000000031b7812 */ /* 0x000fe200078eb81b */
[----:B------:R-:W-:-:S06]  /*44cb0*/  DMUL R32, R32, 0.5 ;  /* 0x3fe0000020207828 */ /* 0x000fcc0000000000 */
[----:B------:R-:W-:-:S06]  /*44cc0*/  DSETP.GTU.AND P0, PT, |R24|, +INF , PT ;  /* 0x7ff000001800742a */ /* 0x000fcc0003f0c200 */
[----:B------:R-:W-:Y:S02]  /*44cd0*/  FSEL R2, R24, R2, P0 ;  /* 0x0000000218027208 */ /* 0x000fe40000000000 */
[----:B------:R-:W-:Y:S01]  /*44ce0*/  FSEL R3, R25, R27, P0 ;  /* 0x0000001b19037208 */ /* 0x000fe20000000000 */
[----:B------:R-:W-:Y:S06]  /*44cf0*/  BRA `(.L_x_4798) ;  /* 0x0000006400407947 */ /* 0x000fec0003800000 */
.L_x_4787:
        /* <DEDUP_REMOVED lines=99> */
.L_x_4801:
[----:B------:R-:W-:Y:S05]  /*45330*/  BSYNC B0 ;  /* 0x0000000000007941 */ /* 0x000fea0003800000 */
.L_x_4800:
        /* <DEDUP_REMOVED lines=8> */
.L_x_4803:
[----:B------:R-:W-:Y:S05]  /*453c0*/  BSYNC B2 ;  /* 0x0000000000027941 */ /* 0x000fea0003800000 */
.L_x_4802:
        /* <DEDUP_REMOVED lines=82> */
.L_x_4805:
[----:B------:R-:W-:-:S04]  /*458f0*/  ISETP.GE.AND P0, PT, R25, RZ, PT ;  /* 0x000000ff1900720c */ /* 0x000fc80003f06270 */
[----:B------:R-:W-:Y:S02]  /*45900*/  FSEL R2, RZ, 3.37028055040000000000e+12, P0 ;  /* 0x54442d18ff027808 */ /* 0x000fe40000000000 */
[----:B------:R-:W-:-:S07]  /*45910*/  FSEL R3, RZ, 2.1426990032196044922, P0 ;  /* 0x400921fbff037808 */ /* 0x000fce0000000000 */
.L_x_4806:
[----:B------:R-:W-:Y:S05]  /*45920*/  BSYNC B0 ;  /* 0x0000000000007941 */ /* 0x000fea0003800000 */
.L_x_4804:
[----:B------:R-:W-:Y:S01]  /*45930*/  DADD R24, |R24|, |R26| ;  /* 0x0000000018187229 */ /* 0x000fe2000000061a */
[----:B------:R-:W-:Y:S01]  /*45940*/  LOP3.LUT R27, R3, 0x80000000, R27, 0xb8, !PT ;  /* 0x80000000031b7812 */ /* 0x000fe200078eb81b */
[----:B------:R-:W-:-:S06]  /*45950*/  DMUL R32, R32, 0.5 ;  /* 0x3fe0000020207828 */ /* 0x000fcc0000000000 */
[----:B------:R-:W-:-:S06]  /*45960*/  DSETP.GTU.AND P0, PT, |R24|, +INF , PT ;  /* 0x7ff000001800742a */ /* 0x000fcc0003f0c200 */
[----:B------:R-:W-:Y:S02]  /*45970*/  FSEL R2, R24, R2, P0 ;  /* 0x0000000218027208 */ /* 0x000fe40000000000 */
[----:B------:R-:W-:Y:S01]  /*45980*/  FSEL R3, R25, R27, P0 ;  /* 0x0000001b19037208 */ /* 0x000fe20000000000 */
[----:B------:R-:W-:Y:S06]  /*45990*/  BRA `(.L_x_4798) ;  /* 0x0000005800187947 */ /* 0x000fec0003800000 */
.L_x_4799:
        /* <DEDUP_REMOVED lines=15> */
[--C-:B------:R-:W-:Y:S02]  /*45a90*/  DADD R6, R4, -R2.reuse ;  /* 0x0000000004067229 */ /* 0x100fe40000000802 */
[----:B------:R-:W-:Y:S02]  /*45aa0*/  DADD R8, R2, R2 ;  /* 0x0000000002087229 */ /* 0x000fe40000000002 */
[----:B------:R-:W-:Y:S02]  /*45ab0*/  DADD R64, R14, R14 ;  /* 0x000000000e407229 */ /* 0x000fe4000000000e */
[C---:B------:R-:W-:Y:S02]  /*45ac0*/  DMUL R62, R2.reuse, R50 ;  /* 0x00000032023e7228 */ /* 0x040fe40000000000 */
[----:B------:R-:W-:-:S02]  /*45ad0*/  DMUL R4, R2, R2 ;  /* 0x0000000202047228 */ /* 0x000fc40000000000 */
[C---:B------:R-:W-:Y:S02]  /*45ae0*/  DMUL R54, R14.reuse, R60 ;  /* 0x0000003c0e367228 */ /* 0x040fe40000000000 */
[----:B------:R-:W-:Y:S02]  /*45af0*/  DMUL R2, R14, R14 ;  /* 0x0000000e0e027228 */ /* 0x000fe40000000000 */
[----:B------:R-:W-:Y:S02]  /*45b00*/  DMUL R14, R32, R60 ;  /* 0x0000003c200e7228 */ /* 0x000fe40000000000 */
[C---:B------:R-:W-:Y:S02]  /*45b10*/  DMUL R50, R6.reuse, R50 ;  /* 0x0000003206327228 */ /* 0x040fe40000000000 */
[----:B------:R-:W-:Y:S02]  /*45b20*/  DMUL R8, R6, R8 ;  /* 0x0000000806087228 */ /* 0x000fe40000000000 */
[----:B------:R-:W-:-:S02]  /*45b30*/  DMUL R60, R32, R64 ;  /* 0x00000040203c7228 */ /* 0x000fc40000000000 */
[----:B------:R-:W-:Y:S02]  /*45b40*/  DMUL R6, R6, R6 ;  /* 0x0000000606067228 */ /* 0x000fe40000000000 */
[----:B------:R-:W-:-:S11]  /*45b50*/  DMUL R32, R32, R32 ;  /* 0x0000002020207228 */ /* 0x000fd60000000000 */
.L_x_4808:
        /* <DEDUP_REMOVED lines=77> */
.L_x_4807:
        /* <DEDUP_REMOVED lines=99> */
.L_x_4810:
        /* <DEDUP_REMOVED lines=21> */
.L_x_4813:
[----:B------:R-:W-:Y:S05]  /*467b0*/  BSYNC B3 ;  /* 0x0000000000037941 */ /* 0x000fea0003800000 */
.L_x_4812:
        /* <DEDUP_REMOVED lines=29> */
.L_x_4811:
[----:B------:R-:W-:Y:S05]  /*46990*/  BSYNC B2 ;  /* 0x0000000000027941 */ /* 0x000fea0003800000 */
.L_x_4809:
        /* <DEDUP_REMOVED lines=21> */
.L_x_4815:
[----:B------:R-:W-:Y:S05]  /*46af0*/  BSYNC B2 ;  /* 0x0000000000027941 */ /* 0x000fea0003800000 */
.L_x_4814:
        /* <DEDUP_REMOVED lines=82> */
.L_x_4817:
[----:B------:R-:W-:-:S04]  /*47020*/  ISETP.GE.AND P0, PT, R25, RZ, PT ;  /* 0x000000ff1900720c */ /* 0x000fc80003f06270 */
[----:B------:R-:W-:Y:S02]  /*47030*/  FSEL R2, RZ, 3.37028055040000000000e+12, P0 ;  /* 0x54442d18ff027808 */ /* 0x000fe40000000000 */
[----:B------:R-:W-:-:S07]  /*47040*/  FSEL R3, RZ, 2.1426990032196044922, P0 ;  /* 0x400921fbff037808 */ /* 0x000fce0000000000 */
.L_x_4818:
[----:B------:R-:W-:Y:S05]  /*47050*/  BSYNC B0 ;  /* 0x0000000000007941 */ /* 0x000fea0003800000 */
.L_x_4816:
[----:B------:R-:W-:Y:S01]  /*47060*/  DADD R24, |R24|, |R26| ;  /* 0x0000000018187229 */ /* 0x000fe2000000061a */
[----:B------:R-:W-:Y:S01]  /*47070*/  LOP3.LUT R27, R3, 0x80000000, R27, 0xb8, !PT ;  /* 0x80000000031b7812 */ /* 0x000fe200078eb81b */
[----:B------:R-:W-:-:S06]  /*47080*/  DMUL R32, R32, 0.5 ;  /* 0x3fe0000020207828 */ /* 0x000fcc0000000000 */
[----:B------:R-:W-:-:S06]  /*47090*/  DSETP.GTU.AND P0, PT, |R24|, +INF , PT ;  /* 0x7ff000001800742a */ /* 0x000fcc0003f0c200 */
[----:B------:R-:W-:Y:S02]  /*470a0*/  FSEL R2, R24, R2, P0 ;  /* 0x0000000218027208 */ /* 0x000fe40000000000 */
[----:B------:R-:W-:Y:S01]  /*470b0*/  FSEL R3, R25, R27, P0 ;  /* 0x0000001b19037208 */ /* 0x000fe20000000000 */
[----:B------:R-:W-:Y:S06]  /*470c0*/  BRA `(.L_x_4798) ;  /* 0x00000040004c7947 */ /* 0x000fec0003800000 */
.L_x_4786:
        /* <DEDUP_REMOVED lines=135> */
.L_x_4820:
[----:B------:R-:W-:Y:S05]  /*47940*/  BSYNC B0 ;  /* 0x0000000000007941 */ /* 0x000fea0003800000 */
.L_x_4819:
        /* <DEDUP_REMOVED lines=8> */
.L_x_4822:
[----:B------:R-:W-:Y:S05]  /*479d0*/  BSYNC B2 ;  /* 0x0000000000027941 */ /* 0x000fea0003800000 */
.L_x_4821:
        /* <DEDUP_REMOVED lines=82> */
.L_x_4824:
[----:B------:R-:W-:-:S04]  /*47f00*/  ISETP.GE.AND P0, PT, R25, RZ, PT ;  /* 0x000000ff1900720c */ /* 0x000fc80003f06270 */
[----:B------:R-:W-:Y:S02]  /*47f10*/  FSEL R2, RZ, 3.37028055040000000000e+12, P0 ;  /* 0x54442d18ff027808 */ /* 0x000fe40000000000 */
[----:B------:R-:W-:-:S07]  /*47f20*/  FSEL R3, RZ, 2.1426990032196044922, P0 ;  /* 0x400921fbff037808 */ /* 0x000fce0000000000 */
.L_x_4825:
[----:B------:R-:W-:Y:S05]  /*47f30*/  BSYNC B0 ;  /* 0x0000000000007941 */ /* 0x000fea0003800000 */
.L_x_4823:
[----:B------:R-:W-:Y:S01]  /*47f40*/  DADD R24, |R24|, |R26| ;  /* 0x0000000018187229 */ /* 0x000fe2000000061a */
[----:B------:R-:W-:-:S07]  /*47f50*/  LOP3.LUT R27, R3, 0x80000000, R27, 0xb8, !PT ;  /* 0x80000000031b7812 */ /* 0x000fce00078eb81b */
[----:B------:R-:W-:-:S06]  /*47f60*/  DSETP.GTU.AND P0, PT, |R24|, +INF , PT ;  /* 0x7ff000001800742a */ /* 0x000fcc0003f0c200 */
[----:B------:R-:W-:Y:S02]  /*47f70*/  FSEL R2, R24, R2, P0 ;  /* 0x0000000218027208 */ /* 0x000fe40000000000 */
[----:B------:R-:W-:Y:S01]  /*47f80*/  FSEL R3, R25, R27, P0 ;  /* 0x0000001b19037208 */ /* 0x000fe20000000000 */
[----:B------:R-:W-:Y:S06]  /*47f90*/  BRA `(.L_x_4798) ;  /* 0x0000003000987947 */ /* 0x000fec0003800000 */
.L_x_4785:
        /* <DEDUP_REMOVED lines=90> */
.L_x_4828:
        /* <DEDUP_REMOVED lines=21> */
.L_x_4831:
[----:B------:R-:W-:Y:S05]  /*48690*/  BSYNC B3 ;  /* 0x0000000000037941 */ /* 0x000fea0003800000 */
.L_x_4830:
        /* <DEDUP_REMOVED lines=29> */
.L_x_4829:
[----:B------:R-:W-:Y:S05]  /*48870*/  BSYNC B2 ;  /* 0x0000000000027941 */ /* 0x000fea0003800000 */
.L_x_4827:
        /* <DEDUP_REMOVED lines=83> */
.L_x_4826:
        /* <DEDUP_REMOVED lines=85> */
.L_x_4784:
        /* <DEDUP_REMOVED lines=23> */
.L_x_4833:
[----:B------:R-:W-:Y:S05]  /*49470*/  BSYNC B2 ;  /* 0x0000000000027941 */ /* 0x000fea0003800000 */
.L_x_4832:
        /* <DEDUP_REMOVED lines=26> */
.L_x_4835:
[----:B------:R-:W-:Y:S05]  /*49620*/  BSYNC B2 ;  /* 0x0000000000027941 */ /* 0x000fea0003800000 */
.L_x_4834:
[----:B------:R-:W-:Y:S01]  /*49630*/  DADD R8, -RZ, |R2| ;  /* 0x00000000ff087229 */ /* 0x000fe20000000502 */
[----:B------:R-:W-:Y:S01]  /*49640*/  IMAD.MOV.U32 R4, RZ, RZ, RZ ;  /* 0x000000ffff047224 */ /* 0x000fe200078e00ff */
[----:B------:R-:W-:Y:S01]  /*49650*/  UMOV UR4, 0xffffffff ;  /* 0xffffffff00047882 */ /* 0x000fe20000000000 */
[----:B------:R-:W-:Y:S01]  /*49660*/  UMOV UR5, 0x7fefffff ;  /* 0x7fefffff00057882 */ /* 0x000fe20000000000 */
[----:B------:R-:W-:Y:S01]  /*49670*/  MUFU.RCP64H R55, R35 ;  /* 0x0000002300377308 */ /* 0x000fe20000001800 */
        /* <DEDUP_REMOVED lines=131> */
.L_x_4837:
[----:B------:R-:W-:Y:S05]  /*49eb0*/  BSYNC B0 ;  /* 0x0000000000007941 */ /* 0x000fea0003800000 */
.L_x_4836:
        /* <DEDUP_REMOVED lines=8> */
.L_x_4839:
[----:B------:R-:W-:Y:S05]  /*49f40*/  BSYNC B2 ;  /* 0x0000000000027941 */ /* 0x000fea0003800000 */
.L_x_4838:
        /* <DEDUP_REMOVED lines=82> */
.L_x_4841:
[----:B------:R-:W-:-:S04]  /*4a470*/  ISETP.GE.AND P0, PT, R25, RZ, PT ;  /* 0x000000ff1900720c */ /* 0x000fc80003f06270 */
[----:B------:R-:W-:Y:S02]  /*4a480*/  FSEL R2, RZ, 3.37028055040000000000e+12, P0 ;  /* 0x54442d18ff027808 */ /* 0x000fe40000000000 */
[----:B------:R-:W-:-:S07]  /*4a490*/  FSEL R3, RZ, 2.1426990032196044922, P0 ;  /* 0x400921fbff037808 */ /* 0x000fce0000000000 */
.L_x_4842:
[----:B------:R-:W-:Y:S05]  /*4a4a0*/  BSYNC B0 ;  /* 0x0000000000007941 */ /* 0x000fea0003800000 */
.L_x_4840:
[----:B------:R-:W-:Y:S01]  /*4a4b0*/  DADD R24, |R24|, |R26| ;  /* 0x0000000018187229 */ /* 0x000fe2000000061a */
[----:B------:R-:W-:Y:S01]  /*4a4c0*/  LOP3.LUT R27, R3, 0x80000000, R27, 0xb8, !PT ;  /* 0x80000000031b7812 */ /* 0x000fe200078eb81b */
[----:B------:R-:W-:-:S06]  /*4a4d0*/  DADD R32, R32, 1 ;  /* 0x3ff0000020207429 */ /* 0x000fcc0000000000 */
[----:B------:R-:W-:-:S06]  /*4a4e0*/  DSETP.GTU.AND P0, PT, |R24|, +INF , PT ;  /* 0x7ff000001800742a */ /* 0x000fcc0003f0c200 */
[----:B------:R-:W-:Y:S02]  /*4a4f0*/  FSEL R2, R24, R2, P0 ;  /* 0x0000000218027208 */ /* 0x000fe40000000000 */
[----:B------:R-:W-:Y:S01]  /*4a500*/  FSEL R3, R25, R27, P0 ;  /* 0x0000001b19037208 */ /* 0x000fe20000000000 */
[----:B------:R-:W-:Y:S06]  /*4a510*/  BRA `(.L_x_4798) ;  /* 0x0000000c00387947 */ /* 0x000fec0003800000 */
.L_x_4783:
        /* <DEDUP_REMOVED lines=108> */
.L_x_4844:
[----:B------:R-:W-:Y:S05]  /*4abe0*/  BSYNC B0 ;  /* 0x0000000000007941 */ /* 0x000fea0003800000 */
.L_x_4843:
[----:B------:R-:W-:Y:S04]  /*4abf0*/  BSSY B2, `(.L_x_4845) ;  /* 0x0000006000027945 */ /* 0x000fe80003800000 */
[----:B------:R-:W-:Y:S05]  /*4ac00*/  @P4 BRA P5, `(.L_x_4846) ;  /* 0x0000000000104947 */ /* 0x000fea0002800000 */
[----:B------:R-:W-:Y:S01]  /*4ac10*/  IMAD.MOV.U32 R6, RZ, RZ, R28 ;  /* 0x000000ffff067224 */ /* 0x000fe200078e001c */
[----:B------:R-:W-:Y:S01]  /*4ac20*/  MOV R0, 0x4ac50 ;  /* 0x0004ac5000007802 */ /* 0x000fe20000000f00 */
[----:B------:R-:W-:-:S07]  /*4ac30*/  IMAD.MOV.U32 R5, RZ, RZ, R29 ;  /* 0x000000ffff057224 */ /* 0x000fce00078e001d */
[----:B------:R-:W-:Y:S05]  /*4ac40*/  CALL.REL.NOINC `($__internal_1_$__cuda_sm20_div_rn_f64_full) ;  /* 0x0000002800207944 */ /* 0x000fea0003c00000 */
.L_x_4846:
[----:B------:R-:W-:Y:S05]  /*4ac50*/  BSYNC B2 ;  /* 0x0000000000027941 */ /* 0x000fea0003800000 */
.L_x_4845:
        /* <DEDUP_REMOVED lines=82> */
.L_x_4848:
[----:B------:R-:W-:Y:S02]  /*4b180*/  FSEL R2, RZ, 3.37028055040000000000e+12, P2 ;  /* 0x54442d18ff027808 */ /* 0x000fe40001000000 */
[----:B------:R-:W-:-:S07]  /*4b190*/  FSEL R3, RZ, 2.1426990032196044922, P2 ;  /* 0x400921fbff037808 */ /* 0x000fce0001000000 */
.L_x_4849:
[----:B------:R-:W-:Y:S05]  /*4b1a0*/  BSYNC B0 ;  /* 0x0000000000007941 */ /* 0x000fea0003800000 */
.L_x_4847:
[----:B------:R-:W-:Y:S01]  /*4b1b0*/  DADD R24, |R24|, |R26| ;  /* 0x0000000018187229 */ /* 0x000fe2000000061a */
[----:B------:R-:W-:-:S07]  /*4b1c0*/  LOP3.LUT R27, R3, 0x80000000, R27, 0xb8, !PT ;  /* 0x80000000031b7812 */ /* 0x000fce00078eb81b */
[----:B------:R-:W-:-:S06]  /*4b1d0*/  DSETP.GTU.AND P0, PT, |R24|, +INF , PT ;  /* 0x7ff000001800742a */ /* 0x000fcc0003f0c200 */
[----:B------:R-:W-:Y:S02]  /*4b1e0*/  FSEL R2, R24, R2, P0 ;  /* 0x0000000218027208 */ /* 0x000fe40000000000 */
[----:B------:R-:W-:-:S07]  /*4b1f0*/  FSEL R3, R25, R27, P0 ;  /* 0x0000001b19037208 */ /* 0x000fce0000000000 */
.L_x_4798:
[----:B------:R-:W-:Y:S05]  /*4b200*/  BSYNC B1 ;  /* 0x0000000000017941 */ /* 0x000fea0003800000 */
.L_x_4782:
        /* <DEDUP_REMOVED lines=79> */
.L_x_4856:
[----:B------:R-:W-:Y:S05]  /*4b700*/  BSYNC B0 ;  /* 0x0000000000007941 */ /* 0x000fea0003800000 */
.L_x_4855:
        /* <DEDUP_REMOVED lines=24> */
.L_x_4858:
[----:B------:R-:W-:Y:S01]  /*4b890*/  DMUL R4, RZ, R28 ;  /* 0x0000001cff047228 */ /* 0x000fe20000000000 */
[----:B------:R-:W-:-:S10]  /*4b8a0*/  IMAD.MOV.U32 R0, RZ, RZ, RZ ;  /* 0x000000ffff007224 */ /* 0x000fd400078e00ff */
.L_x_4859:
[----:B------:R-:W-:Y:S05]  /*4b8b0*/  BSYNC B2 ;  /* 0x0000000000027941 */ /* 0x000fea0003800000 */
.L_x_4857:
        /* <DEDUP_REMOVED lines=47> */
.L_x_4861:
[----:B------:R-:W-:Y:S01]  /*4bbb0*/  DMUL R4, RZ, R28 ;  /* 0x0000001cff047228 */ /* 0x000fe20000000000 */
[----:B------:R-:W-:-:S10]  /*4bbc0*/  IMAD.MOV.U32 R0, RZ, RZ, RZ ;  /* 0x000000ffff007224 */ /* 0x000fd400078e00ff */
.L_x_4862:
[----:B------:R-:W-:Y:S05]  /*4bbd0*/  BSYNC B2 ;  /* 0x0000000000027941 */ /* 0x000fea0003800000 */
.L_x_4860:
        /* <DEDUP_REMOVED lines=25> */
.L_x_4854:
        /* <DEDUP_REMOVED lines=62> */
.L_x_4865:
[----:B------:R-:W-:Y:S05]  /*4c150*/  BSYNC B0 ;  /* 0x0000000000007941 */ /* 0x000fea0003800000 */
.L_x_4864:
        /* <DEDUP_REMOVED lines=24> */
.L_x_4867:
[----:B------:R-:W-:Y:S01]  /*4c2e0*/  DMUL R4, RZ, R28 ;  /* 0x0000001cff047228 */ /* 0x000fe20000000000 */
[----:B------:R-:W-:-:S10]  /*4c2f0*/  IMAD.MOV.U32 R0, RZ, RZ, RZ ;  /* 0x000000ffff007224 */ /* 0x000fd400078e00ff */
.L_x_4868:
[----:B------:R-:W-:Y:S05]  /*4c300*/  BSYNC B2 ;  /* 0x0000000000027941 */ /* 0x000fea0003800000 */
.L_x_4866:
        /* <DEDUP_REMOVED lines=47> */
.L_x_4870:
[----:B------:R-:W-:Y:S01]  /*4c600*/  DMUL R4, RZ, R28 ;  /* 0x0000001cff047228 */ /* 0x000fe20000000000 */
[----:B------:R-:W-:-:S10]  /*4c610*/  IMAD.MOV.U32 R0, RZ, RZ, RZ ;  /* 0x000000ffff007224 */ /* 0x000fd400078e00ff */
.L_x_4871:
[----:B------:R-:W-:Y:S05]  /*4c620*/  BSYNC B2 ;  /* 0x0000000000027941 */ /* 0x000fea0003800000 */
.L_x_4869:
        /* <DEDUP_REMOVED lines=39> */
.L_x_4853:
        /* <DEDUP_REMOVED lines=11> */
.L_x_4872:
[----:B------:R-:W-:-:S10]  /*4c950*/  DADD R24, R28, -R28 ;  /* 0x000000001c187229 */ /* 0x000fd4000000081c */
[----:B------:R-:W-:Y:S02]  /*4c960*/  IMAD.MOV.U32 R26, RZ, RZ, R24 ;  /* 0x000000ffff1a7224 */ /* 0x000fe400078e0018 */
[----:B------:R-:W-:Y:S01]  /*4c970*/  IMAD.MOV.U32 R27, RZ, RZ, R25 ;  /* 0x000000ffff1b7224 */ /* 0x000fe200078e0019 */
[----:B------:R-:W-:Y:S06]  /*4c980*/  BRA `(.L_x_4863) ;  /* 0x00000008008c7947 */ /* 0x000fec0003800000 */
.L_x_4852:
        /* <DEDUP_REMOVED lines=25> */
.L_x_4874:
[----:B------:R-:W-:Y:S01]  /*4cb20*/  DMUL R4, RZ, R28 ;  /* 0x0000001cff047228 */ /* 0x000fe20000000000 */
[----:B------:R-:W-:-:S10]  /*4cb30*/  IMAD.MOV.U32 R0, RZ, RZ, RZ ;  /* 0x000000ffff007224 */ /* 0x000fd400078e00ff */
.L_x_4875:
[----:B------:R-:W-:Y:S05]  /*4cb40*/  BSYNC B2 ;  /* 0x0000000000027941 */ /* 0x000fea0003800000 */
.L_x_4873:
        /* <DEDUP_REMOVED lines=47> */
.L_x_4877:
[----:B------:R-:W-:Y:S01]  /*4ce40*/  DMUL R4, RZ, R28 ;  /* 0x0000001cff047228 */ /* 0x000fe20000000000 */
[----:B------:R-:W-:-:S10]  /*4ce50*/  IMAD.MOV.U32 R0, RZ, RZ, RZ ;  /* 0x000000ffff007224 */ /* 0x000fd400078e00ff */
.L_x_4878:
[----:B------:R-:W-:Y:S05]  /*4ce60*/  BSYNC B2 ;  /* 0x0000000000027941 */ /* 0x000fea0003800000 */
.L_x_4876:
        /* <DEDUP_REMOVED lines=24> */
.L_x_4851:
        /* <DEDUP_REMOVED lines=58> */
.L_x_4880:
[----:B------:R-:W-:Y:S05]  /*4d390*/  BSYNC B0 ;  /* 0x0000000000007941 */ /* 0x000fea0003800000 */
.L_x_4879:
[----:B------:R-:W-:Y:S02]  /*4d3a0*/  IMAD.MOV.U32 R26, RZ, RZ, R28 ;  /* 0x000000ffff1a7224 */ /* 0x000fe400078e001c */
[----:B------:R-:W-:-:S07]  /*4d3b0*/  IMAD.MOV.U32 R27, RZ, RZ, R29 ;  /* 0x000000ffff1b7224 */ /* 0x000fce00078e001d */
.L_x_4863:
[----:B------:R-:W-:Y:S05]  /*4d3c0*/  BSYNC B1 ;  /* 0x0000000000017941 */ /* 0x000fea0003800000 */
.L_x_4850:
[----:B------:R-:W-:-:S04]  /*4d3d0*/  LEA R2, P0, R53, R44, 0x6 ;  /* 0x0000002c35027211 */ /* 0x000fc800078030ff */
[C---:B------:R-:W-:Y:S02]  /*4d3e0*/  LEA.HI.X R3, R53.reuse, R45, R52, 0x6, P0 ;  /* 0x0000002d35037211 */ /* 0x040fe400000f3434 */
[----:B------:R-:W-:-:S03]  /*4d3f0*/  IADD3 R53, P0, R53, UR7, RZ ;  /* 0x0000000735357c10 */ /* 0x000fc6000ff1e0ff */
[----:B------:R0:W-:Y:S01]  /*4d400*/  STG.E.128 desc[UR8][R2.64], R40 ;  /* 0x0000002802007986 */ /* 0x0001e2000c101d08 */
[C---:B------:R-:W-:Y:S01]  /*4d410*/  ISETP.LT.U32.AND P1, PT, R53.reuse, 0x4000, PT ;  /* 0x000040003500780c */ /* 0x040fe20003f21070 */
[----:B------:R-:W-:Y:S02]  /*4d420*/  IMAD.SHL.U32 R5, R53, 0x4, RZ ;  /* 0x0000000435057824 */ /* 0x000fe400078e00ff */
[----:B------:R-:W-:Y:S01]  /*4d430*/  IMAD.X R52, RZ, RZ, R52, P0 ;  /* 0x000000ffff347224 */ /* 0x000fe200000e0634 */
[----:B------:R0:W-:Y:S02]  /*4d440*/  STG.E.128 desc[UR8][R2.64+0x10], R16 ;  /* 0x0000101002007986 */ /* 0x0001e4000c101d08 */
[----:B------:R-:W-:Y:S02]  /*4d450*/  ISETP.GE.U32.AND P0, PT, R5, R12, PT ;  /* 0x0000000c0500720c */ /* 0x000fe40003f06070 */
[----:B------:R0:W-:Y:S01]  /*4d460*/  STG.E.128 desc[UR8][R2.64+0x20], R20 ;  /* 0x0000201402007986 */ /* 0x0001e2000c101d08 */
[----:B------:R-:W-:-:S02]  /*4d470*/  SHF.L.U64.HI R0, R53, 0x2, R52 ;  /* 0x0000000235007819 */ /* 0x000fc40000010234 */
[----:B------:R-:W-:Y:S01]  /*4d480*/  ISETP.LT.U32.AND.EX P1, PT, R52, RZ, PT, P1 ;  /* 0x000000ff3400720c */ /* 0x000fe20003f21110 */
[----:B------:R0:W-:Y:S01]  /*4d490*/  STG.E.128 desc[UR8][R2.64+0x30], R24 ;  /* 0x0000301802007986 */ /* 0x0001e2000c101d08 */
[----:B------:R-:W-:-:S13]  /*4d4a0*/  ISETP.GE.AND.EX P0, PT, R0, R11, PT, P0 ;  /* 0x0000000b0000720c */ /* 0x000fda0003f06300 */
[----:B------:R-:W-:Y:S05]  /*4d4b0*/  @!P0 BRA P1, `(.L_x_4881) ;  /* 0xfffffd98008c8947 */ /* 0x000fea000083ffff */
[----:B------:R-:W-:Y:S05]  /*4d4c0*/  EXIT ;  /* 0x000000000000794d */ /* 0x000fea0003800000 */
        .weak           $__internal_1_$__cuda_sm20_div_rn_f64_full
        .type           $__internal_1_$__cuda_sm20_div_rn_f64_full,@function
        .size           $__internal_1_$__cuda_sm20_div_rn_f64_full,($_ZN2at6native55_GLOBAL__N__de093ff9_22_ForeachBinaryOpList_cu_a911ec4325multi_tensor_apply_kernelINS1_18TensorListMetadataILi3EEENS1_24BinaryOpListAlphaFunctorIN3c107complexIdEELi3ELi2ELi2EEEJNS1_13power_functorIS8_EES8_EEEvT_T0_DpT1_$__internal_trig_reduction_slowpathd - $__internal_1_$__cuda_sm20_div_rn_f64_full)
$__internal_1_$__cuda_sm20_div_rn_f64_full:
[C---:B------:R-:W-:Y:S01]  /*4d4d0*/  FSETP.GEU.AND P0, PT, |R3|.reuse, 1.469367938527859385e-39, PT ;  /* 0x001000000300780b */ /* 0x040fe20003f0e200 */
[----:B------:R-:W-:Y:S01]  /*4d4e0*/  IMAD.MOV.U32 R13, RZ, RZ, 0x1ca00000 ;  /* 0x1ca00000ff0d7424 */ /* 0x000fe200078e00ff */
[----:B------:R-:W-:Y:S01]  /*4d4f0*/  LOP3.LUT R10, R3, 0x7ff00000, RZ, 0xc0, !PT ;  /* 0x7ff00000030a7812 */ /* 0x000fe200078ec0ff */
[----:B------:R-:W-:Y:S01]  /*4d500*/  IMAD.MOV.U32 R4, RZ, RZ, R6 ;  /* 0x000000ffff047224 */ /* 0x000fe200078e0006 */
[----:B------:R-:W-:Y:S01]  /*4d510*/  LOP3.LUT R66, R5, 0x7ff00000, RZ, 0xc0, !PT ;  /* 0x7ff0000005427812 */ /* 0x000fe200078ec0ff */
[----:B------:R-:W-:Y:S01]  /*4d520*/  IMAD.MOV.U32 R54, RZ, RZ, 0x1 ;  /* 0x00000001ff367424 */ /* 0x000fe200078e00ff */
[----:B------:R-:W-:Y:S01]  /*4d530*/  BSSY B0, `(.L_x_4882) ;  /* 0x0000051000007945 */ /* 0x000fe20003800000 */
[----:B------:R-:W-:-:S06]  /*4d540*/  IMAD.MOV.U32 R65, RZ, RZ, R10 ;  /* 0x000000ffff417224 */ /* 0x000fcc00078e000a */
[----:B------:R-:W-:-:S04]  /*4d550*/  @!P0 LOP3.LUT R7, R5, 0x7ff00000, RZ, 0xc0, !PT ;  /* 0x7ff0000005078812 */ /* 0x000fc800078ec0ff */
[C---:B------:R-:W-:Y:S02]  /*4d560*/  @!P0 ISETP.GE.U32.AND P5, PT, R10.reuse, R7, PT ;  /* 0x000000070a00820c */ /* 0x040fe40003fa6070 */
[----:B------:R-:W-:Y:S02]  /*4d570*/  LOP3.LUT R7, R5, 0x800fffff, RZ, 0xc0, !PT ;  /* 0x800fffff05077812 */ /* 0x000fe400078ec0ff */
[----:B------:R-:W-:Y:S02]  /*4d580*/  @!P0 SEL R15, R13, 0x63400000, !P5 ;  /* 0x634000000d0f8807 */ /* 0x000fe40006800000 */
[----:B------:R-:W-:Y:S02]  /*4d590*/  ISETP.GE.U32.AND P5, PT, R10, R66, PT ;  /* 0x000000420a00720c */ /* 0x000fe40003fa6070 */
[----:B------:R-:W-:Y:S02]  /*4d5a0*/  LOP3.LUT R7, R7, 0x3ff00000, RZ, 0xfc, !PT ;  /* 0x3ff0000007077812 */ /* 0x000fe400078efcff */
[----:B------:R-:W-:-:S02]  /*4d5b0*/  SEL R9, R13, 0x63400000, !P5 ;  /* 0x634000000d097807 */ /* 0x000fc40006800000 */
[----:B------:R-:W-:Y:S02]  /*4d5c0*/  FSETP.GEU.AND P5, PT, |R5|, 1.469367938527859385e-39, PT ;  /* 0x001000000500780b */ /* 0x000fe40003fae200 */
[--C-:B------:R-:W-:Y:S02]  /*4d5d0*/  @!P0 LOP3.LUT R8, R15, 0x80000000, R3.reuse, 0xf8, !PT ;  /* 0x800000000f088812 */ /* 0x100fe400078ef803 */
[----:B------:R-:W-:-:S09]  /*4d5e0*/  LOP3.LUT R9, R9, 0x800fffff, R3, 0xf8, !PT ;  /* 0x800fffff09097812 */ /* 0x000fd200078ef803 */
[----:B------:R-:W-:-:S06]  /*4d5f0*/  @!P5 DMUL R6, R4, 8.98846567431157953865e+307 ;  /* 0x7fe000000406d828 */ /* 0x000fcc0000000000 */
[----:B------:R-:W0:Y:S04]  /*4d600*/  MUFU.RCP64H R55, R7 ;  /* 0x0000000700377308 */ /* 0x000e280000001800 */
[----:B------:R-:W-:-:S05]  /*4d610*/  @!P5 LOP3.LUT R66, R7, 0x7ff00000, RZ, 0xc0, !PT ;  /* 0x7ff000000742d812 */ /* 0x000fca00078ec0ff */
[----:B------:R-:W-:Y:S01]  /*4d620*/  VIADD R68, R66, 0xffffffff ;  /* 0xffffffff42447836 */ /* 0x000fe20000000000 */
[----:B0-----:R-:W-:-:S08]  /*4d630*/  DFMA R50, R54, -R6, 1 ;  /* 0x3ff000003632742b */ /* 0x001fd00000000806 */
[----:B------:R-:W-:-:S08]  /*4d640*/  DFMA R50, R50, R50, R50 ;  /* 0x000000323232722b */ /* 0x000fd00000000032 */
[----:B------:R-:W-:Y:S01]  /*4d650*/  DFMA R50, R54, R50, R54 ;  /* 0x000000323632722b */ /* 0x000fe20000000036 */
[----:B------:R-:W-:Y:S01]  /*4d660*/  @!P0 LOP3.LUT R55, R8, 0x100000, RZ, 0xfc, !PT ;  /* 0x0010000008378812 */ /* 0x000fe200078efcff */
[----:B------:R-:W-:Y:S02]  /*4d670*/  IMAD.MOV.U32 R8, RZ, RZ, R2 ;  /* 0x000000ffff087224 */ /* 0x000fe400078e0002 */
[----:B------:R-:W-:-:S04]  /*4d680*/  @!P0 IMAD.MOV.U32 R54, RZ, RZ, RZ ;  /* 0x000000ffff368224 */ /* 0x000fc800078e00ff */
[----:B------:R-:W-:Y:S02]  /*4d690*/  DFMA R14, R50, -R6, 1 ;  /* 0x3ff00000320e742b */ /* 0x000fe40000000806 */
[----:B------:R-:W-:-:S06]  /*4d6a0*/  @!P0 DFMA R8, R8, 2, -R54 ;  /* 0x400000000808882b */ /* 0x000fcc0000000836 */
[----:B------:R-:W-:-:S04]  /*4d6b0*/  DFMA R14, R50, R14, R50 ;  /* 0x0000000e320e722b */ /* 0x000fc80000000032 */
[----:B------:R-:W-:-:S04]  /*4d6c0*/  @!P0 LOP3.LUT R65, R9, 0x7ff00000, RZ, 0xc0, !PT ;  /* 0x7ff0000009418812 */ /* 0x000fc800078ec0ff */
[----:B------:R-:W-:Y:S01]  /*4d6d0*/  DMUL R50, R14, R8 ;  /* 0x000000080e327228 */ /* 0x000fe20000000000 */
[----:B------:R-:W-:-:S05]  /*4d6e0*/  VIADD R67, R65, 0xffffffff ;  /* 0xffffffff41437836 */ /* 0x000fca0000000000 */
[----:B------:R-:W-:Y:S02]  /*4d6f0*/  ISETP.GT.U32.AND P0, PT, R67, 0x7feffffe, PT ;  /* 0x7feffffe4300780c */ /* 0x000fe40003f04070 */
[----:B------:R-:W-:Y:S02]  /*4d700*/  DFMA R54, R50, -R6, R8 ;  /* 0x800000063236722b */ /* 0x000fe40000000008 */
[----:B------:R-:W-:-:S06]  /*4d710*/  ISETP.GT.U32.OR P0, PT, R68, 0x7feffffe, P0 ;  /* 0x7feffffe4400780c */ /* 0x000fcc0000704470 */
[----:B------:R-:W-:-:S07]  /*4d720*/  DFMA R54, R14, R54, R50 ;  /* 0x000000360e36722b */ /* 0x000fce0000000032 */
[----:B------:R-:W-:Y:S05]  /*4d730*/  @P0 BRA `(.L_x_4883) ;  /* 0x00000000006c0947 */ /* 0x000fea0003800000 */
[----:B------:R-:W-:Y:S01]  /*4d740*/  LOP3.LUT R3, R5, 0x7ff00000, RZ, 0xc0, !PT ;  /* 0x7ff0000005037812 */ /* 0x000fe200078ec0ff */
[----:B------:R-:W-:-:S03]  /*4d750*/  IMAD.MOV.U32 R50, RZ, RZ, RZ ;  /* 0x000000ffff327224 */ /* 0x000fc600078e00ff */
[CC--:B------:R-:W-:Y:S02]  /*4d760*/  VIADDMNMX R2, R10.reuse, -R3.reuse, 0xb9600000, !PT ;  /* 0xb96000000a027446 */ /* 0x0c0fe40007800903 */
[----:B------:R-:W-:Y:S02]  /*4d770*/  ISETP.GE.U32.AND P0, PT, R10, R3, PT ;  /* 0x000000030a00720c */ /* 0x000fe40003f06070 */
[----:B------:R-:W-:Y:S02]  /*4d780*/  VIMNMX R2, R2, 0x46a00000, PT ;  /* 0x46a0000002027848 */ /* 0x000fe40003fe0100 */
[----:B------:R-:W-:-:S05]  /*4d790*/  SEL R13, R13, 0x63400000, !P0 ;  /* 0x634000000d0d7807 */ /* 0x000fca0004000000 */
[----:B------:R-:W-:-:S04]  /*4d7a0*/  IMAD.IADD R2, R2, 0x1, -R13 ;  /* 0x0000000102027824 */ /* 0x000fc800078e0a0d */
[----:B------:R-:W-:-:S06]  /*4d7b0*/  VIADD R51, R2, 0x7fe00000 ;  /* 0x7fe0000002337836 */ /* 0x000fcc0000000000 */
[----:B------:R-:W-:-:S10]  /*4d7c0*/  DMUL R14, R54, R50 ;  /* 0x00000032360e7228 */ /* 0x000fd40000000000 */
[----:B------:R-:W-:-:S13]  /*4d7d0*/  FSETP.GTU.AND P0, PT, |R15|, 1.469367938527859385e-39, PT ;  /* 0x001000000f00780b */ /* 0x000fda0003f0c200 */
[----:B------:R-:W-:Y:S05]  /*4d7e0*/  @P0 BRA `(.L_x_4884) ;  /* 0x0000000000940947 */ /* 0x000fea0003800000 */
[----:B------:R-:W-:Y:S01]  /*4d7f0*/  DFMA R6, R54, -R6, R8 ;  /* 0x800000063606722b */ /* 0x000fe20000000008 */
[----:B------:R-:W-:-:S09]  /*4d800*/  IMAD.MOV.U32 R50, RZ, RZ, RZ ;  /* 0x000000ffff327224 */ /* 0x000fd200078e00ff */
[C---:B------:R-:W-:Y:S02]  /*4d810*/  FSETP.NEU.AND P0, PT, R7.reuse, RZ, PT ;  /* 0x000000ff0700720b */ /* 0x040fe40003f0d000 */
[----:B------:R-:W-:-:S04]  /*4d820*/  LOP3.LUT R4, R7, 0x80000000, R5, 0x48, !PT ;  /* 0x8000000007047812 */ /* 0x000fc800078e4805 */
[----:B------:R-:W-:-:S07]  /*4d830*/  LOP3.LUT R51, R4, R51, RZ, 0xfc, !PT ;  /* 0x0000003304337212 */ /* 0x000fce00078efcff */
[----:B------:R-:W-:Y:S05]  /*4d840*/  @!P0 BRA `(.L_x_4884) ;  /* 0x00000000007c8947 */ /* 0x000fea0003800000 */
[----:B------:R-:W-:Y:S01]  /*4d850*/  IMAD.MOV R7, RZ, RZ, -R2 ;  /* 0x000000ffff077224 */ /* 0x000fe200078e0a02 */
[----:B------:R-:W-:Y:S01]  /*4d860*/  IADD3 R2, -R2, -0x43300000, RZ ;  /* 0xbcd0000002027810 */ /* 0x000fe20007ffe1ff */
[----:B------:R-:W-:-:S06]  /*4d870*/  IMAD.MOV.U32 R6, RZ, RZ, RZ ;  /* 0x000000ffff067224 */ /* 0x000fcc00078e00ff */
[----:B------:R-:W-:Y:S02]  /*4d880*/  DFMA R6, R14, -R6, R54 ;  /* 0x800000060e06722b */ /* 0x000fe40000000036 */
[----:B------:R-:W-:-:S08]  /*4d890*/  DMUL.RP R54, R54, R50 ;  /* 0x0000003236367228 */ /* 0x000fd00000008000 */
[----:B------:R-:W-:Y:S02]  /*4d8a0*/  FSETP.NEU.AND P0, PT, |R7|, R2, PT ;  /* 0x000000020700720b */ /* 0x000fe40003f0d200 */
[----:B------:R-:W-:Y:S02]  /*4d8b0*/  LOP3.LUT R3, R55, R4, RZ, 0x3c, !PT ;  /* 0x0000000437037212 */ /* 0x000fe400078e3cff */
[----:B------:R-:W-:Y:S02]  /*4d8c0*/  FSEL R14, R54, R14, !P0 ;  /* 0x0000000e360e7208 */ /* 0x000fe40004000000 */
[----:B------:R-:W-:Y:S01]  /*4d8d0*/  FSEL R15, R3, R15, !P0 ;  /* 0x0000000f030f7208 */ /* 0x000fe20004000000 */
[----:B------:R-:W-:Y:S06]  /*4d8e0*/  BRA `(.L_x_4884) ;  /* 0x0000000000547947 */ /* 0x000fec0003800000 */
.L_x_4883:
[----:B------:R-:W-:-:S14]  /*4d8f0*/  DSETP.NAN.AND P0, PT, R2, R2, PT ;  /* 0x000000020200722a */ /* 0x000fdc0003f08000 */
[----:B------:R-:W-:Y:S05]  /*4d900*/  @P0 BRA `(.L_x_4885) ;  /* 0x0000000000440947 */ /* 0x000fea0003800000 */
[----:B------:R-:W-:-:S14]  /*4d910*/  DSETP.NAN.AND P0, PT, R4, R4, PT ;  /* 0x000000040400722a */ /* 0x000fdc0003f08000 */
[----:B------:R-:W-:Y:S05]  /*4d920*/  @P0 BRA `(.L_x_4886) ;  /* 0x0000000000300947 */ /* 0x000fea0003800000 */
[----:B------:R-:W-:Y:S01]  /*4d930*/  ISETP.NE.AND P0, PT, R65, R66, PT ;  /* 0x000000424100720c */ /* 0x000fe20003f05270 */
[----:B------:R-:W-:Y:S02]  /*4d940*/  IMAD.MOV.U32 R14, RZ, RZ, 0x0 ;  /* 0x00000000ff0e7424 */ /* 0x000fe400078e00ff */
[----:B------:R-:W-:-:S10]  /*4d950*/  IMAD.MOV.U32 R15, RZ, RZ, -0x80000 ;  /* 0xfff80000ff0f7424 */ /* 0x000fd400078e00ff */
[----:B------:R-:W-:Y:S05]  /*4d960*/  @!P0 BRA `(.L_x_4884) ;  /* 0x0000000000348947 */ /* 0x000fea0003800000 */
[----:B------:R-:W-:Y:S02]  /*4d970*/  ISETP.NE.AND P0, PT, R65, 0x7ff00000, PT ;  /* 0x7ff000004100780c */ /* 0x000fe40003f05270 */
[----:B------:R-:W-:Y:S02]  /*4d980*/  LOP3.LUT R15, R3, 0x80000000, R5, 0x48, !PT ;  /* 0x80000000030f7812 */ /* 0x000fe400078e4805 */
[----:B------:R-:W-:-:S13]  /*4d990*/  ISETP.EQ.OR P0, PT, R66, RZ, !P0 ;  /* 0x000000ff4200720c */ /* 0x000fda0004702670 */
[----:B------:R-:W-:Y:S01]  /*4d9a0*/  @P0 LOP3.LUT R2, R15, 0x7ff00000, RZ, 0xfc, !PT ;  /* 0x7ff000000f020812 */ /* 0x000fe200078efcff */
[----:B------:R-:W-:Y:S02]  /*4d9b0*/  @!P0 IMAD.MOV.U32 R14, RZ, RZ, RZ ;  /* 0x000000ffff0e8224 */ /* 0x000fe400078e00ff */
[----:B------:R-:W-:Y:S02]  /*4d9c0*/  @P0 IMAD.MOV.U32 R14, RZ, RZ, RZ ;  /* 0x000000ffff0e0224 */ /* 0x000fe400078e00ff */
[----:B------:R-:W-:Y:S01]  /*4d9d0*/  @P0 IMAD.MOV.U32 R15, RZ, RZ, R2 ;  /* 0x000000ffff0f0224 */ /* 0x000fe200078e0002 */
[----:B------:R-:W-:Y:S06]  /*4d9e0*/  BRA `(.L_x_4884) ;  /* 0x0000000000147947 */ /* 0x000fec0003800000 */
.L_x_4886:
[----:B------:R-:W-:Y:S01]  /*4d9f0*/  LOP3.LUT R15, R5, 0x80000, RZ, 0xfc, !PT ;  /* 0x00080000050f7812 */ /* 0x000fe200078efcff */
[----:B------:R-:W-:Y:S01]  /*4da00*/  IMAD.MOV.U32 R14, RZ, RZ, R4 ;  /* 0x000000ffff0e7224 */ /* 0x000fe200078e0004 */
[----:B------:R-:W-:Y:S06]  /*4da10*/  BRA `(.L_x_4884) ;  /* 0x0000000000087947 */ /* 0x000fec0003800000 */
.L_x_4885:
[----:B------:R-:W-:Y:S01]  /*4da20*/  LOP3.LUT R15, R3, 0x80000, RZ, 0xfc, !PT ;  /* 0x00080000030f7812 */ /* 0x000fe200078efcff */
[----:B------:R-:W-:-:S07]  /*4da30*/  IMAD.MOV.U32 R14, RZ, RZ, R2 ;  /* 0x000000ffff0e7224 */ /* 0x000fce00078e0002 */
.L_x_4884:
[----:B------:R-:W-:Y:S05]  /*4da40*/  BSYNC B0 ;  /* 0x0000000000007941 */ /* 0x000fea0003800000 */
.L_x_4882:
[----:B------:R-:W-:Y:S02]  /*4da50*/  IMAD.MOV.U32 R2, RZ, RZ, R0 ;  /* 0x000000ffff027224 */ /* 0x000fe400078e0000 */
[----:B------:R-:W-:-:S04]  /*4da60*/  IMAD.MOV.U32 R3, RZ, RZ, 0x0 ;  /* 0x00000000ff037424 */ /* 0x000fc800078e00ff */
[----:B------:R-:W-:Y:S05]  /*4da70*/  RET.REL.NODEC R2 `(_ZN2at6native55_GLOBAL__N__de093ff9_22_ForeachBinaryOpList_cu_a911ec4325multi_tensor_apply_kernelINS1_18TensorListMetadataILi3EEENS1_24BinaryOpListAlphaFunctorIN3c107complexIdEELi3ELi2ELi2EEEJNS1_13power_functorIS8_EES8_EEEvT_T0_DpT1_) ;  /* 0xfffffb2402607950 */ /* 0x000fea0003c3ffff */
        .type           $_ZN2at6native55_GLOBAL__N__de093ff9_22_ForeachBinaryOpList_cu_a911ec4325multi_tensor_apply_kernelINS1_18TensorListMetadataILi3EEENS1_24BinaryOpListAlphaFunctorIN3c107complexIdEELi3ELi2ELi2EEEJNS1_13power_functorIS8_EES8_EEEvT_T0_DpT1_$__internal_trig_reduction_slowpathd,@function
        .size           $_ZN2at6native55_GLOBAL__N__de093ff9_22_ForeachBinaryOpList_cu_a911ec4325multi_tensor_apply_kernelINS1_18TensorListMetadataILi3EEENS1_24BinaryOpListAlphaFunctorIN3c107complexIdEELi3ELi2ELi2EEEJNS1_13power_functorIS8_EES8_EEEvT_T0_DpT1_$__internal_trig_reduction_slowpathd,(.L_x_8049 - $_ZN2at6native55_GLOBAL__N__de093ff9_22_ForeachBinaryOpList_cu_a911ec4325multi_tensor_apply_kernelINS1_18TensorListMetadataILi3EEENS1_24BinaryOpListAlphaFunctorIN3c107complexIdEELi3ELi2ELi2EEEJNS1_13power_functorIS8_EES8_EEEvT_T0_DpT1_$__internal_trig_reduction_slowpathd)
$_ZN2at6native55_GLOBAL__N__de093ff9_22_ForeachBinaryOpList_cu_a911ec4325multi_tensor_apply_kernelINS1_18TensorListMetadataILi3EEENS1_24BinaryOpListAlphaFunctorIN3c107complexIdEELi3ELi2ELi2EEEJNS1_13power_functorIS8_EES8_EEEvT_T0_DpT1_$__internal_trig_reduction_slowpathd:
[----:B------:R-:W-:Y:S01]  /*4da80*/  SHF.R.U32.HI R15, RZ, 0x14, R13 ;  /* 0x00000014ff0f7819 */ /* 0x000fe2000001160d */
[----:B------:R-:W-:-:S03]  /*4da90*/  IMAD.MOV.U32 R3, RZ, RZ, RZ ;  /* 0x000000ffff037224 */ /* 0x000fc600078e00ff */
[----:B------:R-:W-:-:S04]  /*4daa0*/  LOP3.LUT R2, R15, 0x7ff, RZ, 0xc0, !PT ;  /* 0x000007ff0f027812 */ /* 0x000fc800078ec0ff */
[----:B------:R-:W-:-:S13]  /*4dab0*/  ISETP.NE.AND P0, PT, R2, 0x7ff, PT ;  /* 0x000007ff0200780c */ /* 0x000fda0003f05270 */
[----:B------:R-:W-:Y:S05]  /*4dac0*/  @!P0 BRA `(.L_x_4887) ;  /* 0x0000000800308947 */ /* 0x000fea0003800000 */
[----:B------:R-:W-:Y:S01]  /*4dad0*/  VIADD R2, R2, 0xfffffc00 ;  /* 0xfffffc0002027836 */ /* 0x000fe20000000000 */
[----:B------:R-:W-:Y:S01]  /*4dae0*/  BSSY B0, `(.L_x_4888) ;  /* 0x000002f000007945 */ /* 0x000fe20003800000 */
[----:B------:R-:W-:Y:S01]  /*4daf0*/  VIADD R15, R15, 0xfffffc00 ;  /* 0xfffffc000f0f7836 */ /* 0x000fe20000000000 */
[----:B------:R-:W-:Y:S02]  /*4db00*/  CS2R R70, SRZ ;  /* 0x0000000000467805 */ /* 0x000fe4000001ff00 */
[----:B------:R-:W-:-:S04]  /*4db10*/  SHF.R.U32.HI R2, RZ, 0x6, R2 ;  /* 0x00000006ff027819 */ /* 0x000fc80000011602 */
[C---:B------:R-:W-:Y:S02]  /*4db20*/  IADD3 R3, -R2.reuse, 0x10, RZ ;  /* 0x0000001002037810 */ /* 0x040fe40007ffe1ff */
[C---:B------:R-:W-:Y:S02]  /*4db30*/  IADD3 R4, -R2.reuse, 0x13, RZ ;  /* 0x0000001302047810 */ /* 0x040fe40007ffe1ff */
[----:B------:R-:W-:Y:S02]  /*4db40*/  ISETP.GT.AND P0, PT, R3, 0xe, PT ;  /* 0x0000000e0300780c */ /* 0x000fe40003f04270 */
[----:B------:R-:W-:Y:S02]  /*4db50*/  IADD3 R2, -R2, 0xf, RZ ;  /* 0x0000000f02027810 */ /* 0x000fe40007ffe1ff */
[----:B------:R-:W-:-:S04]  /*4db60*/  SEL R4, R4, 0x12, !P0 ;  /* 0x0000001204047807 */ /* 0x000fc80004000000 */
[----:B------:R-:W-:Y:S01]  /*4db70*/  ISETP.GT.AND P0, PT, R3, R4, PT ;  /* 0x000000040300720c */ /* 0x000fe20003f04270 */
[----:B------:R-:W-:-:S12]  /*4db80*/  IMAD.MOV.U32 R3, RZ, RZ, R2 ;  /* 0x000000ffff037224 */ /* 0x000fd800078e0002 */
[----:B------:R-:W-:Y:S05]  /*4db90*/  @P0 BRA `(.L_x_4889) ;  /* 0x00000000008c0947 */ /* 0x000fea0003800000 */
[----:B------:R-:W0:Y:S01]  /*4dba0*/  LDC.64 R6, c[0x4][0xe8] ;  /* 0x01003a00ff067b82 */ /* 0x000e220000000a00 */
[C---:B------:R-:W-:Y:S01]  /*4dbb0*/  SHF.L.U64.HI R8, R0.reuse, 0xb, R13 ;  /* 0x0000000b00087819 */ /* 0x040fe2000001020d */
[----:B------:R-:W-:Y:S01]  /*4dbc0*/  IMAD.SHL.U32 R5, R0, 0x800, RZ ;  /* 0x0000080000057824 */ /* 0x000fe200078e00ff */
[----:B------:R-:W-:Y:S01]  /*4dbd0*/  CS2R R70, SRZ ;  /* 0x0000000000467805 */ /* 0x000fe2000001ff00 */
[----:B------:R-:W-:Y:S01]  /*4dbe0*/  IMAD.MOV.U32 R0, RZ, RZ, R1 ;  /* 0x000000ffff007224 */ /* 0x000fe200078e0001 */
[----:B------:R-:W-:Y:S01]  /*4dbf0*/  LOP3.LUT R8, R8, 0x80000000, RZ, 0xfc, !PT ;  /* 0x8000000008087812 */ /* 0x000fe200078efcff */
[----:B------:R-:W-:Y:S02]  /*4dc00*/  IMAD.MOV.U32 R3, RZ, RZ, R2 ;  /* 0x000000ffff037224 */ /* 0x000fe400078e0002 */
[----:B------:R-:W1:Y:S01]  /*4dc10*/  LDC.64 R66, c[0x0][0x208] ;  /* 0x00008200ff427b82 */ /* 0x000e620000000a00 */
[----:B0-----:R-:W-:-:S07]  /*4dc20*/  IMAD.WIDE R6, R2, 0x8, R6 ;  /* 0x0000000802067825 */ /* 0x001fce00078e0206 */
.L_x_4890:
[----:B-1----:R-:W-:Y:S02]  /*4dc30*/  R2UR UR4, R66 ;  /* 0x00000000420472ca */ /* 0x002fe400000e0000 */
[----:B------:R-:W-:-:S13]  /*4dc40*/  R2UR UR5, R67 ;  /* 0x00000000430572ca */ /* 0x000fda00000e0000 */
[----:B------:R0:W2:Y:S01]  /*4dc50*/  LDG.E.64.CONSTANT R68, desc[UR4][R6.64] ;  /* 0x0000000406447981 */ /* 0x0000a2000c1e9b00 */
[----:B------:R-:W-:Y:S01]  /*4dc60*/  VIADD R3, R3, 0x1 ;  /* 0x0000000103037836 */ /* 0x000fe20000000000 */
[----:B0-----:R-:W-:-:S05]  /*4dc70*/  IADD3 R6, P1, R6, 0x8, RZ ;  /* 0x0000000806067810 */ /* 0x001fca0007f3e0ff */
[----:B------:R-:W-:Y:S02]  /*4dc80*/  IMAD.X R7, RZ, RZ, R7, P1 ;  /* 0x000000ffff077224 */ /* 0x000fe400008e0607 */
[----:B--2---:R-:W-:-:S04]  /*4dc90*/  IMAD.WIDE.U32 R70, P0, R68, R5, R70 ;  /* 0x0000000544467225 */ /* 0x004fc80007800046 */
[CC--:B------:R-:W-:Y:S02]  /*4dca0*/  IMAD R50, R68.reuse, R8.reuse, RZ ;  /* 0x0000000844327224 */ /* 0x0c0fe400078e02ff */
[----:B------:R-:W-:-:S03]  /*4dcb0*/  IMAD.HI.U32 R10, R68, R8, RZ ;  /* 0x00000008440a7227 */ /* 0x000fc600078e00ff */
[----:B------:R-:W-:Y:S01]  /*4dcc0*/  IADD3 R50, P1, R50, R71, RZ ;  /* 0x0000004732327210 */ /* 0x000fe20007f3e0ff */
[CC--:B------:R-:W-:Y:S02]  /*4dcd0*/  IMAD R9, R69.reuse, R5.reuse, RZ ;  /* 0x0000000545097224 */ /* 0x0c0fe400078e02ff */
[----:B------:R-:W-:Y:S02]  /*4dce0*/  IMAD.X R10, RZ, RZ, R10, P0 ;  /* 0x000000ffff0a7224 */ /* 0x000fe400000e060a */
[----:B------:R-:W-:Y:S01]  /*4dcf0*/  IMAD R51, R69, R8, RZ ;  /* 0x0000000845337224 */ /* 0x000fe200078e02ff */
[----:B------:R-:W-:Y:S01]  /*4dd00*/  IADD3 R71, P0, R9, R50, RZ ;  /* 0x0000003209477210 */ /* 0x000fe20007f1e0ff */
[----:B------:R-:W-:-:S04]  /*4dd10*/  IMAD.HI.U32 R9, R69, R5, RZ ;  /* 0x0000000545097227 */ /* 0x000fc800078e00ff */
[----:B------:R0:W-:Y:S01]  /*4dd20*/  STL.64 [R0], R70 ;  /* 0x0000004600007387 */ /* 0x0001e20000100a00 */
[----:B------:R-:W-:Y:S01]  /*4dd30*/  IADD3.X R10, P1, R9, R10, RZ, P1, !PT ;  /* 0x0000000a090a7210 */ /* 0x000fe20000f3e4ff */
[----:B------:R-:W-:-:S03]  /*4dd40*/  IMAD.HI.U32 R9, R69, R8, RZ ;  /* 0x0000000845097227 */ /* 0x000fc600078e00ff */
[----:B------:R-:W-:Y:S01]  /*4dd50*/  IADD3.X R10, P0, R51, R10, RZ, P0, !PT ;  /* 0x0000000a330a7210 */ /* 0x000fe2000071e4ff */
[----:B------:R-:W-:Y:S01]  /*4dd60*/  IMAD.X R9, RZ, RZ, R9, P1 ;  /* 0x000000ffff097224 */ /* 0x000fe200008e0609 */
[----:B------:R-:W-:-:S03]  /*4dd70*/  ISETP.GE.AND P1, PT, R3, R4, PT ;  /* 0x000000040300720c */ /* 0x000fc60003f26270 */
[----:B------:R-:W-:Y:S02]  /*4dd80*/  IMAD.X R9, RZ, RZ, R9, P0 ;  /* 0x000000ffff097224 */ /* 0x000fe400000e0609 */
[----:B0-----:R-:W-:Y:S02]  /*4dd90*/  VIADD R0, R0, 0x8 ;  /* 0x0000000800007836 */ /* 0x001fe40000000000 */
[----:B------:R-:W-:Y:S02]  /*4dda0*/  IMAD.MOV.U32 R70, RZ, RZ, R10 ;  /* 0x000000ffff467224 */ /* 0x000fe400078e000a */
[----:B------:R-:W-:-:S04]  /*4ddb0*/  IMAD.MOV.U32 R71, RZ, RZ, R9 ;  /* 0x000000ffff477224 */ /* 0x000fc800078e0009 */
[----:B------:R-:W-:Y:S05]  /*4ddc0*/  @!P1 BRA `(.L_x_4890) ;  /* 0xfffffffc00989947 */ /* 0x000fea000383ffff */
.L_x_4889:
[----:B------:R-:W-:Y:S05]  /*4ddd0*/  BSYNC B0 ;  /* 0x0000000000007941 */ /* 0x000fea0003800000 */
.L_x_4888:
[----:B------:R-:W-:Y:S01]  /*4dde0*/  LOP3.LUT P0, R15, R15, 0x3f, RZ, 0xc0, !PT ;  /* 0x0000003f0f0f7812 */ /* 0x000fe2000780c0ff */
[----:B------:R-:W-:-:S04]  /*4ddf0*/  IMAD.IADD R2, R3, 0x1, -R2 ;  /* 0x0000000103027824 */ /* 0x000fc800078e0a02 */
[----:B------:R-:W-:-:S05]  /*4de00*/  IMAD R50, R2, 0x8, R1 ;  /* 0x0000000802327824 */ /* 0x000fca00078e0201 */
[----:B------:R0:W-:Y:S04]  /*4de10*/  STL.64 [R50], R70 ;  /* 0x0000004632007387 */ /* 0x0001e80000100a00 */
[----:B------:R-:W2:Y:S04]  /*4de20*/  LDL.64 R4, [R1+0x10] ;  /* 0x0000100001047983 */ /* 0x000ea80000100a00 */
[----:B------:R-:W3:Y:S04]  /*4de30*/  @P0 LDL.64 R6, [R1+0x8] ;  /* 0x0000080001060983 */ /* 0x000ee80000100a00 */
[----:B------:R-:W4:Y:S01]  /*4de40*/  LDL.64 R2, [R1+0x18] ;  /* 0x0000180001027983 */ /* 0x000f220000100a00 */
[----:B------:R-:W-:Y:S01]  /*4de50*/  @P0 IADD3 R8, -R15, 0x40, RZ ;  /* 0x000000400f080810 */ /* 0x000fe20007ffe1ff */
[----:B------:R-:W-:Y:S01]  /*4de60*/  UMOV UR4, URZ ;  /* 0x0000003f00047c82 */ /* 0x000fe20008000000 */
[----:B--2---:R-:W-:-:S02]  /*4de70*/  @P0 SHF.L.U32 R9, R4, R15, RZ ;  /* 0x0000000f04090219 */ /* 0x004fc400000006ff */
[-C--:B------:R-:W-:Y:S02]  /*4de80*/  @P0 SHF.R.U64 R0, R4, R8.reuse, R5 ;  /* 0x0000000804000219 */ /* 0x080fe40000001205 */
[-CC-:B---3--:R-:W-:Y:S02]  /*4de90*/  @P0 SHF.R.U64 R10, R6, R8.reuse, R7.reuse ;  /* 0x00000008060a0219 */ /* 0x188fe40000001207 */
[----:B------:R-:W-:Y:S02]  /*4dea0*/  @P0 SHF.R.U32.HI R6, RZ, R8, R7 ;  /* 0x00000008ff060219 */ /* 0x000fe40000011607 */
[----:B------:R-:W-:Y:S02]  /*4deb0*/  @P0 SHF.L.U64.HI R7, R4, R15, R5 ;  /* 0x0000000f04070219 */ /* 0x000fe40000010205 */
[----:B------:R-:W-:Y:S02]  /*4dec0*/  @P0 LOP3.LUT R4, R10, R9, RZ, 0xfc, !PT ;  /* 0x000000090a040212 */ /* 0x000fe400078efcff */
[----:B----4-:R-:W-:-:S02]  /*4ded0*/  @P0 SHF.L.U32 R9, R2, R15, RZ ;  /* 0x0000000f02090219 */ /* 0x010fc400000006ff */
[----:B------:R-:W-:Y:S02]  /*4dee0*/  @P0 SHF.R.U32.HI R8, RZ, R8, R5 ;  /* 0x00000008ff080219 */ /* 0x000fe40000011605 */
[----:B------:R-:W-:Y:S02]  /*4def0*/  @P0 SHF.L.U64.HI R15, R2, R15, R3 ;  /* 0x0000000f020f0219 */ /* 0x000fe40000010203 */
[----:B------:R-:W-:Y:S02]  /*4df00*/  @P0 LOP3.LUT R5, R6, R7, RZ, 0xfc, !PT ;  /* 0x0000000706050212 */ /* 0x000fe400078efcff */
[----:B------:R-:W-:Y:S02]  /*4df10*/  @P0 LOP3.LUT R2, R9, R0, RZ, 0xfc, !PT ;  /* 0x0000000009020212 */ /* 0x000fe400078efcff */
[C-C-:B------:R-:W-:Y:S01]  /*4df20*/  SHF.L.U64.HI R0, R4.reuse, 0x2, R5.reuse ;  /* 0x0000000204007819 */ /* 0x140fe20000010205 */
[----:B------:R-:W-:Y:S01]  /*4df30*/  IMAD.SHL.U32 R4, R4, 0x4, RZ ;  /* 0x0000000404047824 */ /* 0x000fe200078e00ff */
[----:B------:R-:W-:Y:S01]  /*4df40*/  SHF.R.U32.HI R7, RZ, 0x1e, R5 ;  /* 0x0000001eff077819 */ /* 0x000fe20000011605 */
[----:B------:R-:W-:Y:S01]  /*4df50*/  IMAD.SHL.U32 R6, R2, 0x4, RZ ;  /* 0x0000000402067824 */ /* 0x000fe200078e00ff */
[----:B------:R-:W-:-:S02]  /*4df60*/  @P0 LOP3.LUT R3, R15, R8, RZ, 0xfc, !PT ;  /* 0x000000080f030212 */ /* 0x000fc400078efcff */
[----:B------:R-:W-:Y:S02]  /*4df70*/  IADD3 RZ, P0, RZ, -R4, RZ ;  /* 0x80000004ffff7210 */ /* 0x000fe40007f1e0ff */
[----:B------:R-:W-:Y:S02]  /*4df80*/  LOP3.LUT R9, RZ, R0, RZ, 0x33, !PT ;  /* 0x00000000ff097212 */ /* 0x000fe400078e33ff */
[----:B------:R-:W-:Y:S02]  /*4df90*/  LOP3.LUT R7, R7, R6, RZ, 0xfc, !PT ;  /* 0x0000000607077212 */ /* 0x000fe400078efcff */
[----:B------:R-:W-:Y:S02]  /*4dfa0*/  SHF.L.U64.HI R6, R2, 0x2, R3 ;  /* 0x0000000202067819 */ /* 0x000fe40000010203 */
[----:B------:R-:W-:Y:S02]  /*4dfb0*/  IADD3.X R9, P0, RZ, R9, RZ, P0, !PT ;  /* 0x00000009ff097210 */ /* 0x000fe4000071e4ff */
[----:B------:R-:W-:-:S02]  /*4dfc0*/  LOP3.LUT R8, RZ, R7, RZ, 0x33, !PT ;  /* 0x00000007ff087212 */ /* 0x000fc400078e33ff */
[----:B------:R-:W-:Y:S02]  /*4dfd0*/  LOP3.LUT R5, RZ, R6, RZ, 0x33, !PT ;  /* 0x00000006ff057212 */ /* 0x000fe400078e33ff */
[----:B------:R-:W-:Y:S02]  /*4dfe0*/  IADD3.X R8, P1, RZ, R8, RZ, P0, !PT ;  /* 0x00000008ff087210 */ /* 0x000fe4000073e4ff */
[----:B------:R-:W-:-:S03]  /*4dff0*/  SHF.R.U32.HI R2, RZ, 0x1d, R3 ;  /* 0x0000001dff027819 */ /* 0x000fc60000011603 */
[----:B------:R-:W-:Y:S01]  /*4e000*/  IMAD.X R5, RZ, RZ, R5, P1 ;  /* 0x000000ffff057224 */ /* 0x000fe200008e0605 */
[C---:B------:R-:W-:Y:S02]  /*4e010*/  LOP3.LUT P0, RZ, R2.reuse, 0x1, RZ, 0xc0, !PT ;  /* 0x0000000102ff7812 */ /* 0x040fe4000780c0ff */
[----:B------:R-:W-:Y:S02]  /*4e020*/  LOP3.LUT R2, R2, 0x1, RZ, 0xc0, !PT ;  /* 0x0000000102027812 */ /* 0x000fe400078ec0ff */
[----:B------:R-:W-:Y:S02]  /*4e030*/  SEL R6, R6, R5, !P0 ;  /* 0x0000000506067207 */ /* 0x000fe40004000000 */
[----:B------:R-:W-:Y:S02]  /*4e040*/  SEL R7, R7, R8, !P0 ;  /* 0x0000000807077207 */ /* 0x000fe40004000000 */
[----:B------:R-:W-:Y:S02]  /*4e050*/  ISETP.NE.U32.AND P1, PT, R6, RZ, PT ;  /* 0x000000ff0600720c */ /* 0x000fe40003f25070 */
[----:B------:R-:W-:-:S02]  /*4e060*/  SEL R9, R0, R9, !P0 ;  /* 0x0000000900097207 */ /* 0x000fc40004000000 */
[----:B------:R-:W-:Y:S01]  /*4e070*/  SEL R10, R7, R6, !P1 ;  /* 0x00000006070a7207 */ /* 0x000fe20004800000 */
[----:B------:R-:W-:Y:S01]  /*4e080*/  @P0 IMAD.MOV R4, RZ, RZ, -R4 ;  /* 0x000000ffff040224 */ /* 0x000fe200078e0a04 */
[----:B------:R-:W-:Y:S02]  /*4e090*/  LEA.HI R3, R3, R2, RZ, 0x2 ;  /* 0x0000000203037211 */ /* 0x000fe400078f10ff */
[----:B------:R-:W1:Y:S02]  /*4e0a0*/  FLO.U32 R5, R10 ;  /* 0x0000000a00057300 */ /* 0x000e6400000e0000 */
[C---:B-1----:R-:W-:Y:S02]  /*4e0b0*/  IADD3 R8, -R5.reuse, 0x1f, RZ ;  /* 0x0000001f05087810 */ /* 0x042fe40007ffe1ff */
[----:B------:R-:W-:-:S03]  /*4e0c0*/  IADD3 R5, -R5, 0x3f, RZ ;  /* 0x0000003f05057810 */ /* 0x000fc60007ffe1ff */
[----:B------:R-:W-:-:S05]  /*4e0d0*/  @P1 IMAD.MOV R5, RZ, RZ, R8 ;  /* 0x000000ffff051224 */ /* 0x000fca00078e0208 */
[C---:B------:R-:W-:Y:S02]  /*4e0e0*/  ISETP.NE.U32.AND P1, PT, R5.reuse, RZ, PT ;  /* 0x000000ff0500720c */ /* 0x040fe40003f25070 */
[----:B------:R-:W-:Y:S02]  /*4e0f0*/  IADD3 R0, -R5, 0x40, RZ ;  /* 0x0000004005007810 */ /* 0x000fe40007ffe1ff */
[----:B------:R-:W-:Y:S02]  /*4e100*/  ISETP.NE.AND.EX P1, PT, RZ, RZ, PT, P1 ;  /* 0x000000ffff00720c */ /* 0x000fe40003f25310 */
[CC--:B------:R-:W-:Y:S02]  /*4e110*/  SHF.L.U32 R8, R7.reuse, R5.reuse, RZ ;  /* 0x0000000507087219 */ /* 0x0c0fe400000006ff */
[----:B------:R-:W-:Y:S02]  /*4e120*/  SHF.R.U64 R15, R4, R0, R9 ;  /* 0x00000000040f7219 */ /* 0x000fe40000001209 */
[----:B------:R-:W-:-:S02]  /*4e130*/  SHF.L.U64.HI R4, R7, R5, R6 ;  /* 0x0000000507047219 */ /* 0x000fc40000010206 */
[----:B------:R-:W-:-:S05]  /*4e140*/  SHF.R.U32.HI R9, RZ, R0, R9 ;  /* 0x00000000ff097219 */ /* 0x000fca0000011609 */
[----:B------:R-:W-:Y:S02]  /*4e150*/  @P1 LOP3.LUT R7, R15, R8, RZ, 0xfc, !PT ;  /* 0x000000080f071212 */ /* 0x000fe400078efcff */
[----:B------:R-:W-:Y:S01]  /*4e160*/  @P1 LOP3.LUT R6, R9, R4, RZ, 0xfc, !PT ;  /* 0x0000000409061212 */ /* 0x000fe200078efcff */
[----:B------:R-:W-:Y:S02]  /*4e170*/  IMAD.MOV.U32 R9, RZ, RZ, RZ ;  /* 0x000000ffff097224 */ /* 0x000fe400078e00ff */
[----:B0-----:R-:W-:-:S04]  /*4e180*/  IMAD.WIDE.U32 R50, R7, 0x2168c235, RZ ;  /* 0x2168c23507327825 */ /* 0x001fc800078e00ff */
[----:B------:R-:W-:Y:S02]  /*4e190*/  IMAD.MOV.U32 R8, RZ, RZ, R51 ;  /* 0x000000ffff087224 */ /* 0x000fe400078e0033 */
[----:B------:R-:W-:-:S04]  /*4e1a0*/  IMAD.HI.U32 R0, R6, -0x36f0255e, RZ ;  /* 0xc90fdaa206007827 */ /* 0x000fc800078e00ff */
[----:B------:R-:W-:-:S04]  /*4e1b0*/  IMAD.WIDE.U32 R8, R7, -0x36f0255e, R8 ;  /* 0xc90fdaa207087825 */ /* 0x000fc800078e0008 */
[C---:B------:R-:W-:Y:S02]  /*4e1c0*/  IMAD R4, R6.reuse, -0x36f0255e, RZ ;  /* 0xc90fdaa206047824 */ /* 0x040fe400078e02ff */
[----:B------:R-:W-:-:S04]  /*4e1d0*/  IMAD.WIDE.U32 R8, P1, R6, 0x2168c235, R8 ;  /* 0x2168c23506087825 */ /* 0x000fc80007820008 */
[----:B------:R-:W-:Y:S01]  /*4e1e0*/  IMAD.X R0, RZ, RZ, R0, P1 ;  /* 0x000000ffff007224 */ /* 0x000fe200008e0600 */
[----:B------:R-:W-:-:S05]  /*4e1f0*/  IADD3 R4, P1, R4, R9, RZ ;  /* 0x0000000904047210 */ /* 0x000fca0007f3e0ff */
[----:B------:R-:W-:Y:S01]  /*4e200*/  IMAD.X R0, RZ, RZ, R0, P1 ;  /* 0x000000ffff007224 */ /* 0x000fe200008e0600 */
[----:B------:R-:W-:-:S04]  /*4e210*/  IADD3 RZ, P1, R50, R50, RZ ;  /* 0x0000003232ff7210 */ /* 0x000fc80007f3e0ff */
[----:B------:R-:W-:-:S04]  /*4e220*/  IADD3.X RZ, P1, R8, R8, RZ, P1, !PT ;  /* 0x0000000808ff7210 */ /* 0x000fc80000f3e4ff */
[----:B------:R-:W-:-:S05]  /*4e230*/  IADD3.X R9, P1, R4, R4, RZ, P1, !PT ;  /* 0x0000000404097210 */ /* 0x000fca0000f3e4ff */
[----:B------:R-:W-:Y:S01]  /*4e240*/  IMAD.X R7, R0, 0x1, R0, P1 ;  /* 0x0000000100077824 */ /* 0x000fe200008e0600 */
[----:B------:R-:W-:-:S04]  /*4e250*/  ISETP.GT.U32.AND P1, PT, R4, RZ, PT ;  /* 0x000000ff0400720c */ /* 0x000fc80003f24070 */
[----:B------:R-:W-:-:S04]  /*4e260*/  ISETP.GT.AND.EX P1, PT, R0, RZ, PT, P1 ;  /* 0x000000ff0000720c */ /* 0x000fc80003f24310 */
[----:B------:R-:W-:Y:S02]  /*4e270*/  SEL R9, R9, R4, P1 ;  /* 0x0000000409097207 */ /* 0x000fe40000800000 */
[----:B------:R-:W-:Y:S02]  /*4e280*/  SEL R6, R7, R0, P1 ;  /* 0x0000000007067207 */ /* 0x000fe40000800000 */
[----:B------:R-:W-:Y:S02]  /*4e290*/  IADD3 R9, P6, R9, 0x1, RZ ;  /* 0x0000000109097810 */ /* 0x000fe40007fde0ff */
[----:B------:R-:W-:-:S03]  /*4e2a0*/  SEL R4, RZ, 0x1, !P1 ;  /* 0x00000001ff047807 */ /* 0x000fc60004800000 */
[----:B------:R-:W-:Y:S02]  /*4e2b0*/  IMAD.X R6, RZ, RZ, R6, P6 ;  /* 0x000000ffff067224 */ /* 0x000fe400030e0606 */
[----:B------:R-:W-:-:S03]  /*4e2c0*/  IMAD.IADD R4, R4, 0x1, R5 ;  /* 0x0000000104047824 */ /* 0x000fc600078e0205 */
[----:B------:R-:W-:Y:S01]  /*4e2d0*/  SHF.R.U64 R0, R9, 0xa, R6 ;  /* 0x0000000a09007819 */ /* 0x000fe20000001206 */
[----:B------:R-:W-:-:S03]  /*4e2e0*/  IMAD.SHL.U32 R4, R4, 0x100000, RZ ;  /* 0x0010000004047824 */ /* 0x000fc600078e00ff */
[----:B------:R-:W-:-:S04]  /*4e2f0*/  IADD3 R0, P1, R0, 0x1, RZ ;  /* 0x0000000100007810 */ /* 0x000fc80007f3e0ff */
[----:B------:R-:W-:-:S04]  /*4e300*/  LEA.HI.X R7, R6, RZ, RZ, 0x16, P1 ;  /* 0x000000ff06077211 */ /* 0x000fc800008fb4ff */
[--C-:B------:R-:W-:Y:S02]  /*4e310*/  SHF.R.U64 R0, R0, 0x1, R7.reuse ;  /* 0x0000000100007819 */ /* 0x100fe40000001207 */
[----:B------:R-:W-:Y:S02]  /*4e320*/  SHF.R.U32.HI R7, RZ, 0x1, R7 ;  /* 0x00000001ff077819 */ /* 0x000fe40000011607 */
[----:B------:R-:W-:-:S04]  /*4e330*/  IADD3 R0, P6, P1, R0, -UR4, RZ ;  /* 0x8000000400007c10 */ /* 0x000fc8000f9de0ff */
[----:B------:R-:W-:Y:S02]  /*4e340*/  IADD3.X R4, R7, 0x3fe00000, ~R4, P6, P1 ;  /* 0x3fe0000007047810 */ /* 0x000fe400037e2c04 */
[----:B------:R-:W-:-:S04]  /*4e350*/  LOP3.LUT P1, R13, R13, 0x80000000, RZ, 0xc0, !PT ;  /* 0x800000000d0d7812 */ /* 0x000fc8000782c0ff */
[----:B------:R-:W-:-:S04]  /*4e360*/  @P0 LOP3.LUT R13, R13, 0x80000000, RZ, 0x3c, !PT ;  /* 0x800000000d0d0812 */ /* 0x000fc800078e3cff */
[----:B------:R-:W-:-:S05]  /*4e370*/  LOP3.LUT R13, R4, R13, RZ, 0xfc, !PT ;  /* 0x0000000d040d7212 */ /* 0x000fca00078efcff */
[----:B------:R-:W-:-:S07]  /*4e380*/  @P1 IMAD.MOV R3, RZ, RZ, -R3 ;  /* 0x000000ffff031224 */ /* 0x000fce00078e0a03 */
.L_x_4887:
[----:B------:R-:W-:Y:S02]  /*4e390*/  IMAD.MOV.U32 R15, RZ, RZ, 0x0 ;  /* 0x00000000ff0f7424 */ /* 0x000fe400078e00ff */
[----:B------:R-:W-:Y:S02]  /*4e3a0*/  IMAD.MOV.U32 R4, RZ, RZ, R0 ;  /* 0x000000ffff047224 */ /* 0x000fe400078e0000 */
[----:B------:R-:W-:Y:S01]  /*4e3b0*/  IMAD.MOV.U32 R5, RZ, RZ, R13 ;  /* 0x000000ffff057224 */ /* 0x000fe200078e000d */
[----:B------:R-:W-:Y:S06]  /*4e3c0*/  RET.REL.NODEC R14 `(_ZN2at6native55_GLOBAL__N__de093ff9_22_ForeachBinaryOpList_cu_a911ec4325multi_tensor_apply_kernelINS1_18TensorListMetadataILi3EEENS1_24BinaryOpListAlphaFunctorIN3c107complexIdEELi3ELi2ELi2EEEJNS1_13power_functorIS8_EES8_EEEvT_T0_DpT1_) ;  /* 0xfffffb1c0e0c7950 */ /* 0x000fec0003c3ffff */
.L_x_4891:
        /* <DEDUP_REMOVED lines=11> */
.L_x_8049:


//--------------------- .text._ZN2at6native55_GLOBAL__N__de093ff9_22_ForeachBinaryOpList_cu_a911ec4325multi_tensor_apply_kernelINS1_18TensorListMetadataILi3EEENS1_24BinaryOpListAlphaFunctorIfLi3ELi2ELi2EEEJNS1_13power_functorIfEEfEEEvT_T0_DpT1_ --------------------------
	.section	.text._ZN2at6native55_GLOBAL__N__de093ff9_22_ForeachBinaryOpList_cu_a911ec4325multi_tensor_apply_kernelINS1_18TensorListMetadataILi3EEENS1_24BinaryOpListAlphaFunctorIfLi3ELi2ELi2EEEJNS1_13power_functorIfEEfEEEvT_T0_DpT1_,"ax",@progbits
	.align	128
.text._ZN2at6native55_GLOBAL__N__de093ff9_22_ForeachBinaryOpList_cu_a911ec4325multi_tensor_apply_kernelINS1_18TensorListMetadataILi3EEENS1_24BinaryOpListAlphaFunctorIfLi3ELi2ELi2EEEJNS1_13power_functorIfEEfEEEvT_T0_DpT1_:
        .type           _ZN2at6native55_GLOBAL__N__de093ff9_22_ForeachBinaryOpList_cu_a911ec4325multi_tensor_apply_kernelINS1_18TensorListMetadataILi3EEENS1_24BinaryOpListAlphaFunctorIfLi3ELi2ELi2EEEJNS1_13power_functorIfEEfEEEvT_T0_DpT1_,@function
        .size           _ZN2at6native55_GLOBAL__N__de093ff9_22_ForeachBinaryOpList_cu_a911ec4325multi_tensor_apply_kernelINS1_18TensorListMetadataILi3EEENS1_24BinaryOpListAlphaFunctorIfLi3ELi2ELi2EEEJNS1_13power_functorIfEEfEEEvT_T0_DpT1_,(.L_x_8052 - _ZN2at6native55_GLOBAL__N__de093ff9_22_ForeachBinaryOpList_cu_a911ec4325multi_tensor_apply_kernelINS1_18TensorListMetadataILi3EEENS1_24BinaryOpListAlphaFunctorIfLi3ELi2ELi2EEEJNS1_13power_functorIfEEfEEEvT_T0_DpT1_)
        .other          _ZN2at6native55_GLOBAL__N__de093ff9_22_ForeachBinaryOpList_cu_a911ec4325multi_tensor_apply_kernelINS1_18TensorListMetadataILi3EEENS1_24BinaryOpListAlphaFunctorIfLi3ELi2ELi2EEEJNS1_13power_functorIfEEfEEEvT_T0_DpT1_,@"STO_CUDA_ENTRY STV_DEFAULT"
_ZN2at6native55_GLOBAL__N__de093ff9_22_ForeachBinaryOpList_cu_a911ec4325multi_tensor_apply_kernelINS1_18TensorListMetadataILi3EEENS1_24BinaryOpListAlphaFunctorIfLi3ELi2ELi2EEEJNS1_13power_functorIfEEfEEEvT_T0_DpT1_:
        /* <DEDUP_REMOVED lines=32> */
.L_x_4893:
[----:B0-----:R-:W-:Y:S01]  /*0200*/  IADD3 R23, P1, R0, R18, RZ ;  /* 0x0000001200177210 */ /* 0x001fe20007f3e0ff */
[C---:B-1----:R-:W-:Y:S02]  /*0210*/  IMAD R22, R14.reuse, 0x3, RZ ;  /* 0x000000030e167824 */ /* 0x042fe400078e02ff */
[----:B------:R-:W-:Y:S01]  /*0220*/  IMAD.MOV.U32 R21, RZ, RZ, RZ ;  /* 0x000000ffff157224 */ /* 0x000fe200078e00ff */
[C---:B------:R-:W-:Y:S01]  /*0230*/  ISETP.GE.U32.AND P0, PT, R23.reuse, 0x10000, PT ;  /* 0x000100001700780c */ /* 0x040fe20003f06070 */
[----:B------:R-:W-:Y:S01]  /*0240*/  IMAD.X R16, RZ, RZ, R19, P1 ;  /* 0x000000ffff107224 */ /* 0x000fe200008e0613 */
[CC--:B------:R-:W-:Y:S02]  /*0250*/  IADD3 R20, P2, R14.reuse, R23.reuse, RZ ;  /* 0x000000170e147210 */ /* 0x0c0fe40007f5e0ff */
[----:B------:R-:W-:Y:S02]  /*0260*/  LEA R24, P5, R14, R23, 0x1 ;  /* 0x000000170e187211 */ /* 0x000fe400078a08ff */
[----:B------:R-:W-:Y:S01]  /*0270*/  ISETP.LT.U32.AND P1, PT, R23, UR14, PT ;  /* 0x0000000e17007c0c */ /* 0x000fe2000bf21070 */
[--C-:B------:R-:W-:Y:S01]  /*0280*/  IMAD.X R15, RZ, RZ, R16.reuse, P2 ;  /* 0x000000ffff0f7224 */ /* 0x100fe200010e0610 */
[----:B------:R-:W-:Y:S01]  /*0290*/  ISETP.GE.U32.AND.EX P0, PT, R16, RZ, PT, P0 ;  /* 0x000000ff1000720c */ /* 0x000fe20003f06100 */
[----:B------:R-:W-:Y:S01]  /*02a0*/  IMAD.X R17, RZ, RZ, R16, P5 ;  /* 0x000000ffff117224 */ /* 0x000fe200028e0610 */
[----:B------:R-:W-:-:S02]  /*02b0*/  ISETP.GE.U32.AND P3, PT, R20, 0x10000, PT ;  /* 0x000100001400780c */ /* 0x000fc40003f66070 */
[----:B------:R-:W-:Y:S02]  /*02c0*/  ISETP.LT.AND.EX P0, PT, R16, UR4, !P0, P1 ;  /* 0x0000000410007c0c */ /* 0x000fe4000c701310 */
[----:B------:R-:W-:Y:S02]  /*02d0*/  ISETP.GE.U32.AND P1, PT, R24, 0x10000, PT ;  /* 0x000100001800780c */ /* 0x000fe40003f26070 */
[----:B------:R-:W-:Y:S02]  /*02e0*/  IADD3 R22, P5, R22, R23, RZ ;  /* 0x0000001716167210 */ /* 0x000fe40007fbe0ff */
[----:B------:R-:W-:Y:S02]  /*02f0*/  ISETP.LT.U32.AND P4, PT, R20, UR14, PT ;  /* 0x0000000e14007c0c */ /* 0x000fe4000bf81070 */
[----:B------:R-:W-:Y:S01]  /*0300*/  ISETP.GE.U32.AND.EX P3, PT, R15, RZ, PT, P3 ;  /* 0x000000ff0f00720c */ /* 0x000fe20003f66130 */
[----:B------:R-:W-:Y:S01]  /*0310*/  IMAD.X R25, RZ, RZ, R16, P5 ;  /* 0x000000ffff197224 */ /* 0x000fe200028e0610 */
[----:B------:R-:W-:-:S02]  /*0320*/  ISETP.LT.U32.AND P2, PT, R24, UR14, PT ;  /* 0x0000000e18007c0c */ /* 0x000fc4000bf41070 */
[----:B------:R-:W-:Y:S02]  /*0330*/  ISETP.GE.U32.AND.EX P1, PT, R17, RZ, PT, P1 ;  /* 0x000000ff1100720c */ /* 0x000fe40003f26110 */
[----:B------:R-:W-:Y:S02]  /*0340*/  ISETP.LT.AND.EX P4, PT, R15, UR4, !P3, P4 ;  /* 0x000000040f007c0c */ /* 0x000fe4000df81340 */
[C---:B------:R-:W-:Y:S02]  /*0350*/  ISETP.GE.U32.AND P3, PT, R22.reuse, 0x10000, PT ;  /* 0x000100001600780c */ /* 0x040fe40003f66070 */
[----:B------:R-:W-:Y:S02]  /*0360*/  ISETP.LT.AND.EX P1, PT, R17, UR4, !P1, P2 ;  /* 0x0000000411007c0c */ /* 0x000fe4000cf21320 */
[----:B------:R-:W-:Y:S02]  /*0370*/  ISETP.LT.U32.AND P5, PT, R22, UR14, PT ;  /* 0x0000000e16007c0c */ /* 0x000fe4000bfa1070 */
[----:B------:R-:W-:-:S02]  /*0380*/  ISETP.GE.U32.AND.EX P2, PT, R25, RZ, PT, P3 ;  /* 0x000000ff1900720c */ /* 0x000fc40003f46130 */
[----:B------:R-:W-:Y:S02]  /*0390*/  @P0 LEA R6, P6, R23, UR6, 0x2 ;  /* 0x0000000617060c11 */ /* 0x000fe4000f8c10ff */
[----:B------:R-:W-:Y:S02]  /*03a0*/  ISETP.LT.AND.EX P2, PT, R25, UR4, !P2, P5 ;  /* 0x0000000419007c0c */ /* 0x000fe4000d741350 */
[C---:B------:R-:W-:Y:S02]  /*03b0*/  @P0 LEA R2, P3, R23.reuse, UR8, 0x2 ;  /* 0x0000000817020c11 */ /* 0x040fe4000f8610ff */
[----:B------:R-:W-:Y:S02]  /*03c0*/  @P0 LEA.HI.X R7, R23, UR7, R16, 0x2, P6 ;  /* 0x0000000717070c11 */ /* 0x000fe4000b0f1410 */
[----:B------:R-:W-:Y:S02]  /*03d0*/  @P1 LEA R4, P5, R24, UR6, 0x2 ;  /* 0x0000000618041c11 */ /* 0x000fe4000f8a10ff */
[----:B------:R-:W-:-:S02]  /*03e0*/  CS2R R28, SRZ ;  /* 0x00000000001c7805 */ /* 0x000fc4000001ff00 */
[----:B------:R-:W-:Y:S01]  /*03f0*/  @P0 LEA.HI.X R3, R23, UR9, R16, 0x2, P3 ;  /* 0x0000000917030c11 */ /* 0x000fe200098f1410 */
[----:B------:R0:W2:Y:S01]  /*0400*/  @P0 LDG.E R21, desc[UR12][R6.64] ;  /* 0x0000000c06150981 */ /* 0x0000a2000c1e1900 */
[----:B------:R-:W-:Y:S02]  /*0410*/  @P1 LEA.HI.X R5, R24, UR7, R17, 0x2, P5 ;  /* 0x0000000718051c11 */ /* 0x000fe4000a8f1411 */
[----:B------:R-:W-:Y:S02]  /*0420*/  CS2R R26, SRZ ;  /* 0x00000000001a7805 */ /* 0x000fe4000001ff00 */
[C---:B------:R-:W-:Y:S01]  /*0430*/  @P4 LEA R10, P3, R20.reuse, UR6, 0x2 ;  /* 0x00000006140a4c11 */ /* 0x040fe2000f8610ff */
[----:B------:R1:W3:Y:S03]  /*0440*/  @P1 LDG.E R28, desc[UR12][R4.64] ;  /* 0x0000000c041c1981 */ /* 0x0002e6000c1e1900 */
[----:B------:R-:W-:-:S02]  /*0450*/  @P4 LEA.HI.X R11, R20, UR7, R15, 0x2, P3 ;  /* 0x00000007140b4c11 */ /* 0x000fc400098f140f */
[C---:B0-----:R-:W-:Y:S01]  /*0460*/  @P2 LEA R6, P5, R22.reuse, UR6, 0x2 ;  /* 0x0000000616062c11 */ /* 0x041fe2000f8a10ff */
[----:B------:R0:W4:Y:S03]  /*0470*/  @P0 LDG.E R27, desc[UR12][R2.64] ;  /* 0x0000000c021b0981 */ /* 0x000126000c1e1900 */
[----:B------:R-:W-:Y:S01]  /*0480*/  @P2 LEA.HI.X R7, R22, UR7, R25, 0x2, P5 ;  /* 0x0000000716072c11 */ /* 0x000fe2000a8f1419 */
[----:B------:R5:W4:Y:S01]  /*0490*/  @P4 LDG.E R26, desc[UR12][R10.64] ;  /* 0x0000000c0a1a4981 */ /* 0x000b22000c1e1900 */
[----:B-1----:R-:W-:Y:S02]  /*04a0*/  CS2R R4, SRZ ;  /* 0x0000000000047805 */ /* 0x002fe4000001ff00 */
[----:B------:R-:W-:-:S04]  /*04b0*/  @P4 LEA R12, P3, R20, UR8, 0x2 ;  /* 0x00000008140c4c11 */ /* 0x000fc8000f8610ff */
[----:B------:R-:W4:Y:S01]  /*04c0*/  @P2 LDG.E R4, desc[UR12][R6.64] ;  /* 0x0000000c06042981 */ /* 0x000f22000c1e1900 */
[----:B------:R-:W-:Y:S02]  /*04d0*/  @P4 LEA.HI.X R13, R20, UR9, R15, 0x2, P3 ;  /* 0x00000009140d4c11 */ /* 0x000fe400098f140f */
[----:B0-----:R-:W-:Y:S02]  /*04e0*/  @P2 LEA R2, P3, R22, UR8, 0x2 ;  /* 0x0000000816022c11 */ /* 0x001fe4000f8610ff */
[----:B------:R-:W-:Y:S01]  /*04f0*/  @P1 LEA R8, P5, R24, UR8, 0x2 ;  /* 0x0000000818081c11 */ /* 0x000fe2000f8a10ff */
[----:B-----5:R-:W-:Y:S01]  /*0500*/  IMAD.MOV.U32 R10, RZ, RZ, RZ ;  /* 0x000000ffff0a7224 */ /* 0x020fe200078e00ff */
[----:B------:R-:W-:Y:S01]  /*0510*/  @P2 LEA.HI.X R3, R22, UR9, R25, 0x2, P3 ;  /* 0x0000000916032c11 */ /* 0x000fe200098f1419 */
[----:B------:R-:W5:Y:S01]  /*0520*/  @P4 LDG.E R29, desc[UR12][R12.64] ;  /* 0x0000000c0c1d4981 */ /* 0x000f62000c1e1900 */
[----:B------:R-:W-:-:S03]  /*0530*/  @P1 LEA.HI.X R9, R24, UR9, R17, 0x2, P5 ;  /* 0x0000000918091c11 */ /* 0x000fc6000a8f1411 */
[----:B------:R0:W5:Y:S04]  /*0540*/  @P2 LDG.E R10, desc[UR12][R2.64] ;  /* 0x0000000c020a2981 */ /* 0x000168000c1e1900 */
[----:B------:R1:W5:Y:S01]  /*0550*/  @P1 LDG.E R5, desc[UR12][R8.64] ;  /* 0x0000000c08051981 */ /* 0x000362000c1e1900 */
[----:B0-----:R-:W-:Y:S02]  /*0560*/  @P0 LEA R2, P3, R23, UR10, 0x2 ;  /* 0x0000000a17020c11 */ /* 0x001fe4000f8610ff */
[----:B-1----:R-:W-:Y:S01]  /*0570*/  @P2 LEA R8, P6, R22, UR10, 0x2 ;  /* 0x0000000a16082c11 */ /* 0x002fe2000f8c10ff */
[----:B------:R-:W-:-:S03]  /*0580*/  IMAD.WIDE.U32 R18, R14, 0x4, R18 ;  /* 0x000000040e127825 */ /* 0x000fc600078e0012 */
[----:B------:R-:W-:Y:S01]  /*0590*/  @P2 LEA.HI.X R9, R22, UR11, R25, 0x2, P6 ;  /* 0x0000000b16092c11 */ /* 0x000fe2000b0f1419 */
[----:B--2---:R-:W0:Y:S08]  /*05a0*/  MUFU.LG2 R21, R21 ;  /* 0x0000001500157308 */ /* 0x004e300000000c00 */
[----:B---3--:R-:W-:Y:S08]  /*05b0*/  MUFU.LG2 R28, R28 ;  /* 0x0000001c001c7308 */ /* 0x008ff00000000c00 */
[----:B----4-:R-:W1:Y:S08]  /*05c0*/  MUFU.LG2 R26, R26 ;  /* 0x0000001a001a7308 */ /* 0x010e700000000c00 */
[----:B------:R-:W2:Y:S01]  /*05d0*/  MUFU.LG2 R4, R4 ;  /* 0x0000000400047308 */ /* 0x000ea20000000c00 */
[----:B------:R-:W-:Y:S01]  /*05e0*/  FMUL.FTZ R6, R27, UR5 ;  /* 0x000000051b067c20 */ /* 0x000fe20008410000 */
[----:B-----5:R-:W-:-:S03]  /*05f0*/  FMUL.FTZ R29, R29, UR5 ;  /* 0x000000051d1d7c20 */ /* 0x020fc60008410000 */
[----:B0-----:R-:W-:Y:S01]  /*0600*/  FMUL.FTZ R6, R21, R6 ;  /* 0x0000000615067220 */ /* 0x001fe20000410000 */
[----:B------:R-:W-:Y:S01]  /*0610*/  FMUL.FTZ R3, R10, UR5 ;  /* 0x000000050a037c20 */ /* 0x000fe20008410000 */
[----:B-1----:R-:W-:Y:S01]  /*0620*/  FMUL.FTZ R13, R26, R29 ;  /* 0x0000001d1a0d7220 */ /* 0x002fe20000410000 */
[----:B------:R-:W-:Y:S02]  /*0630*/  FMUL.FTZ R5, R5, UR5 ;  /* 0x0000000505057c20 */ /* 0x000fe40008410000 */
[----:B--2---:R-:W-:Y:S02]  /*0640*/  FMUL.FTZ R21, R4, R3 ;  /* 0x0000000304157220 */ /* 0x004fe40000410000 */
[----:B------:R-:W-:Y:S01]  /*0650*/  FMUL.FTZ R12, R28, R5 ;  /* 0x000000051c0c7220 */ /* 0x000fe20000410000 */
[----:B------:R0:W1:Y:S01]  /*0660*/  @P0 MUFU.EX2 R11, R6 ;  /* 0x00000006000b0308 */ /* 0x0000620000000800 */
[----:B------:R-:W-:-:S07]  /*0670*/  @P0 LEA.HI.X R3, R23, UR11, R16, 0x2, P3 ;  /* 0x0000000b17030c11 */ /* 0x000fce00098f1410 */
[----:B------:R-:W2:Y:S01]  /*0680*/  MUFU.EX2 R13, R13 ;  /* 0x0000000d000d7308 */ /* 0x000ea20000000800 */
[----:B------:R-:W-:-:S07]  /*0690*/  @P4 LEA R4, P3, R20, UR10, 0x2 ;  /* 0x0000000a14044c11 */ /* 0x000fce000f8610ff */
[----:B------:R-:W3:Y:S01]  /*06a0*/  MUFU.EX2 R27, R12 ;  /* 0x0000000c001b7308 */ /* 0x000ee20000000800 */
[----:B0-----:R-:W-:-:S07]  /*06b0*/  @P1 LEA R6, P5, R24, UR10, 0x2 ;  /* 0x0000000a18061c11 */ /* 0x001fce000f8a10ff */
[----:B------:R-:W0:Y:S01]  /*06c0*/  @P2 MUFU.EX2 R21, R21 ;  /* 0x0000001500152308 */ /* 0x000e220000000800 */
[----:B------:R-:W-:Y:S02]  /*06d0*/  @P4 LEA.HI.X R5, R20, UR11, R15, 0x2, P3 ;  /* 0x0000000b14054c11 */ /* 0x000fe400098f140f */
[----:B------:R-:W-:Y:S01]  /*06e0*/  @P1 LEA.HI.X R7, R24, UR11, R17, 0x2, P5 ;  /* 0x0000000b18071c11 */ /* 0x000fe2000a8f1411 */
[----:B-1----:R4:W-:Y:S01]  /*06f0*/  @P0 STG.E desc[UR12][R2.64], R11 ;  /* 0x0000000b02000986 */ /* 0x0029e2000c10190c */
[----:B------:R-:W-:-:S03]  /*0700*/  ISETP.GE.U32.AND P0, PT, R18, 0x10000, PT ;  /* 0x000100001200780c */ /* 0x000fc60003f06070 */
[----:B--2---:R4:W-:Y:S04]  /*0710*/  @P4 STG.E desc[UR12][R4.64], R13 ;  /* 0x0000000d04004986 */ /* 0x0049e8000c10190c */
[----:B---3--:R4:W-:Y:S01]  /*0720*/  @P1 STG.E desc[UR12][R6.64], R27 ;  /* 0x0000001b06001986 */ /* 0x0089e2000c10190c */
[----:B------:R-:W-:-:S03]  /*0730*/  ISETP.LT.U32.AND P1, PT, R18, UR14, PT ;  /* 0x0000000e12007c0c */ /* 0x000fc6000bf21070 */
[----:B0-----:R4:W-:Y:S01]  /*0740*/  @P2 STG.E desc[UR12][R8.64], R21 ;  /* 0x0000001508002986 */ /* 0x0019e2000c10190c */
[C---:B------:R-:W-:Y:S02]  /*0750*/  ISETP.GE.U32.AND.EX P0, PT, R19.reuse, RZ, PT, P0 ;  /* 0x000000ff1300720c */ /* 0x040fe40003f06100 */
[----:B------:R-:W-:-:S13]  /*0760*/  ISETP.LT.AND.EX P1, PT, R19, UR4, PT, P1 ;  /* 0x0000000413007c0c */ /* 0x000fda000bf21310 */
[----:B----4-:R-:W-:Y:S05]  /*0770*/  @!P0 BRA P1, `(.L_x_4893) ;  /* 0xfffffff800a08947 */ /* 0x010fea000083ffff */
[----:B------:R-:W-:Y:S05]  /*0780*/  EXIT ;  /* 0x000000000000794d */ /* 0x000fea0003800000 */
.L_x_4892:
        /* <DEDUP_REMOVED lines=9> */
.L_x_4894:
[C---:B------:R-:W-:Y:S01]  /*0820*/  IMAD.SHL.U32 R2, R3.reuse, 0x10, RZ ;  /* 0x0000001003027824 */ /* 0x040fe200078e00ff */
[----:B------:R-:W-:-:S04]  /*0830*/  SHF.L.U64.HI R14, R3, 0x4, R0 ;  /* 0x00000004030e7819 */ /* 0x000fc80000010200 */
[----:B0-----:R-:W-:-:S04]  /*0840*/  IADD3 R8, P0, R2, UR6, RZ ;  /* 0x0000000602087c10 */ /* 0x001fc8000ff1e0ff */
[----:B------:R-:W-:Y:S02]  /*0850*/  IADD3.X R9, R14, UR7, RZ, P0, !PT ;  /* 0x000000070e097c10 */ /* 0x000fe400087fe4ff */
[----:B------:R-:W-:-:S04]  /*0860*/  IADD3 R4, P0, R2, UR8, RZ ;  /* 0x0000000802047c10 */ /* 0x000fc8000ff1e0ff */
[----:B------:R-:W2:Y:S01]  /*0870*/  LDG.E.128 R8, desc[UR12][R8.64] ;  /* 0x0000000c08087981 */ /* 0x000ea2000c1e1d00 */
[----:B------:R-:W-:-:S06]  /*0880*/  IADD3.X R5, R14, UR9, RZ, P0, !PT ;  /* 0x000000090e057c10 */ /* 0x000fcc00087fe4ff */
[----:B------:R-:W3:Y:S01]  /*0890*/  LDG.E.128 R4, desc[UR12][R4.64] ;  /* 0x0000000c04047981 */ /* 0x000ee2000c1e1d00 */
[----:B--2---:R-:W0:Y:S01]  /*08a0*/  MUFU.LG2 R12, R11 ;  /* 0x0000000b000c7308 */ /* 0x004e220000000c00 */
[----:B---3--:R-:W-:-:S07]  /*08b0*/  FMUL.FTZ R7, R7, UR15 ;  /* 0x0000000f07077c20 */ /* 0x008fce0008410000 */
[----:B------:R-:W1:Y:S01]  /*08c0*/  MUFU.LG2 R15, R9 ;  /* 0x00000009000f7308 */ /* 0x000e620000000c00 */
[----:B------:R-:W-:Y:S01]  /*08d0*/  FMUL.FTZ R6, R6, UR15 ;  /* 0x0000000f06067c20 */ /* 0x000fe20008410000 */
[----:B------:R-:W-:-:S06]  /*08e0*/  FMUL.FTZ R4, R4, UR15 ;  /* 0x0000000f04047c20 */ /* 0x000fcc0008410000 */
[----:B------:R-:W2:Y:S01]  /*08f0*/  MUFU.LG2 R17, R10 ;  /* 0x0000000a00117308 */ /* 0x000ea20000000c00 */
[----:B0-----:R-:W-:Y:S01]  /*0900*/  FMUL.FTZ R7, R7, R12 ;  /* 0x0000000c07077220 */ /* 0x001fe20000410000 */
[----:B------:R-:W-:-:S06]  /*0910*/  FMUL.FTZ R12, R5, UR15 ;  /* 0x0000000f050c7c20 */ /* 0x000fcc0008410000 */
[----:B------:R0:W3:Y:S01]  /*0920*/  MUFU.LG2 R13, R8 ;  /* 0x00000008000d7308 */ /* 0x0000e20000000c00 */
[----:B-1----:R-:W-:-:S07]  /*0930*/  FMUL.FTZ R5, R12, R15 ;  /* 0x0000000f0c057220 */ /* 0x002fce0000410000 */
[----:B------:R-:W-:Y:S01]  /*0940*/  MUFU.EX2 R7, R7 ;  /* 0x0000000700077308 */ /* 0x000fe20000000800 */
[----:B--2---:R-:W-:Y:S01]  /*0950*/  FMUL.FTZ R6, R6, R17 ;  /* 0x0000001106067220 */ /* 0x004fe20000410000 */
[----:B0-----:R-:W-:-:S04]  /*0960*/  IADD3 R8, P0, R2, UR10, RZ ;  /* 0x0000000a02087c10 */ /* 0x001fc8000ff1e0ff */
[----:B------:R-:W-:Y:S02]  /*0970*/  IADD3.X R9, R14, UR11, RZ, P0, !PT ;  /* 0x0000000b0e097c10 */ /* 0x000fe400087fe4ff */
[----:B------:R-:W-:Y:S01]  /*0980*/  MUFU.EX2 R6, R6 ;  /* 0x0000000600067308 */ /* 0x000fe20000000800 */
[----:B---3--:R-:W-:Y:S01]  /*0990*/  FMUL.FTZ R4, R4, R13 ;  /* 0x0000000d04047220 */ /* 0x008fe20000410000 */
[----:B------:R-:W-:-:S04]  /*09a0*/  IADD3 R3, P0, R3, UR5, RZ ;  /* 0x0000000503037c10 */ /* 0x000fc8000ff1e0ff */
[C---:B------:R-:W-:Y:S01]  /*09b0*/  ISETP.LT.U32.AND P1, PT, R3.reuse, 0x4000, PT ;  /* 0x000040000300780c */ /* 0x040fe20003f21070 */
[----:B------:R-:W-:Y:S01]  /*09c0*/  IMAD.SHL.U32 R2, R3, 0x4, RZ ;  /* 0x0000000403027824 */ /* 0x000fe200078e00ff */
[----:B------:R-:W-:Y:S01]  /*09d0*/  MUFU.EX2 R5, R5 ;  /* 0x0000000500057308 */ /* 0x000fe20000000800 */
[----:B------:R-:W-:-:S03]  /*09e0*/  IMAD.X R0, RZ, RZ, R0, P0 ;  /* 0x000000ffff007224 */ /* 0x000fc600000e0600 */
[----:B------:R-:W-:Y:S02]  /*09f0*/  ISETP.GE.U32.AND P0, PT, R2, UR14, PT ;  /* 0x0000000e02007c0c */ /* 0x000fe4000bf06070 */
[----:B------:R-:W-:Y:S02]  /*0a00*/  SHF.L.U64.HI R2, R3, 0x2, R0 ;  /* 0x0000000203027819 */ /* 0x000fe40000010200 */
[----:B------:R-:W0:Y:S01]  /*0a10*/  MUFU.EX2 R4, R4 ;  /* 0x0000000400047308 */ /* 0x000e220000000800 */
[----:B------:R-:W-:Y:S02]  /*0a20*/  ISETP.LT.U32.AND.EX P1, PT, R0, RZ, PT, P1 ;  /* 0x000000ff0000720c */ /* 0x000fe40003f21110 */
[----:B------:R-:W-:Y:S01]  /*0a30*/  ISETP.GE.AND.EX P0, PT, R2, UR4, PT, P0 ;  /* 0x0000000402007c0c */ /* 0x000fe2000bf06300 */
[----:B0-----:R0:W-:-:S12]  /*0a40*/  STG.E.128 desc[UR12][R8.64], R4 ;  /* 0x0000000408007986 */ /* 0x0011d8000c101d0c */
[----:B------:R-:W-:Y:S05]  /*0a50*/  @!P0 BRA P1, `(.L_x_4894) ;  /* 0xfffffffc00708947 */ /* 0x000fea000083ffff */
[----:B------:R-:W-:Y:S05]  /*0a60*/  EXIT ;  /* 0x000000000000794d */ /* 0x000fea0003800000 */
.L_x_4895:
        /* <DEDUP_REMOVED lines=9> */
.L_x_8052:


//--------------------- .text._ZN2at6native55_GLOBAL__N__de093ff9_22_ForeachBinaryOpList_cu_a911ec4325multi_tensor_apply_kernelINS1_18TensorListMetadataILi3EEENS1_24BinaryOpListAlphaFunctorIdLi3ELi2ELi2EEEJNS1_13power_functorIdEEdEEEvT_T0_DpT1_ --------------------------
	.section	.text._ZN2at6native55_GLOBAL__N__de093ff9_22_ForeachBinaryOpList_cu_a911ec4325multi_tensor_apply_kernelINS1_18TensorListMetadataILi3EEENS1_24BinaryOpListAlphaFunctorIdLi3ELi2ELi2EEEJNS1_13power_functorIdEEdEEEvT_T0_DpT1_,"ax",@progbits
	.align	128
.text._ZN2at6native55_GLOBAL__N__de093ff9_22_ForeachBinaryOpList_cu_a911ec4325multi_tensor_apply_kernelINS1_18TensorListMetadataILi3EEENS1_24BinaryOpListAlphaFunctorIdLi3ELi2ELi2EEEJNS1_13power_functorIdEEdEEEvT_T0_DpT1_:
        .type           _ZN2at6native55_GLOBAL__N__de093ff9_22_ForeachBinaryOpList_cu_a911ec4325multi_tensor_apply_kernelINS1_18TensorListMetadataILi3EEENS1_24BinaryOpListAlphaFunctorIdLi3ELi2ELi2EEEJNS1_13power_functorIdEEdEEEvT_T0_DpT1_,@function
        .size           _ZN2at6native55_GLOBAL__N__de093ff9_22_ForeachBinaryOpList_cu_a911ec4325multi_tensor_apply_kernelINS1_18TensorListMetadataILi3EEENS1_24BinaryOpListAlphaFunctorIdLi3ELi2ELi2EEEJNS1_13power_functorIdEEdEEEvT_T0_DpT1_,(.L_x_8053 - _ZN2at6native55_GLOBAL__N__de093ff9_22_ForeachBinaryOpList_cu_a911ec4325multi_tensor_apply_kernelINS1_18TensorListMetadataILi3EEENS1_24BinaryOpListAlphaFunctorIdLi3ELi2ELi2EEEJNS1_13power_functorIdEEdEEEvT_T0_DpT1_)
        .other          _ZN2at6native55_GLOBAL__N__de093ff9_22_ForeachBinaryOpList_cu_a911ec4325multi_tensor_apply_kernelINS1_18TensorListMetadataILi3EEENS1_24BinaryOpListAlphaFunctorIdLi3ELi2ELi2EEEJNS1_13power_functorIdEEdEEEvT_T0_DpT1_,@"STO_CUDA_ENTRY STV_DEFAULT"
_ZN2at6native55_GLOBAL__N__de093ff9_22_ForeachBinaryOpList_cu_a911ec4325multi_tensor_apply_kernelINS1_18TensorListMetadataILi3EEENS1_24BinaryOpListAlphaFunctorIdLi3ELi2ELi2EEEJNS1_13power_functorIdEEdEEEvT_T0_DpT1_:
        /* <DEDUP_REMOVED lines=29> */
[----:B------:R-:W-:Y:S01]  /*01d0*/  ULDC.64 UR6, c[0x0][0xe60] ;  /* 0x0003980000067ab9 */ /* 0x000fe20000000a00 */
[----:B------:R-:W-:-:S07]  /*01e0*/  IMAD.MOV.U32 R3, RZ, RZ, RZ ;  /* 0x000000ffff037224 */ /* 0x000fce00078e00ff */
.L_x_4929:
[----:B0-----:R-:W-:Y:S01]  /*01f0*/  IADD3 R11, P1, R0, R4, RZ ;  /* 0x00000004000b7210 */ /* 0x001fe20007f3e0ff */
[C---:B-1----:R-:W-:Y:S01]  /*0200*/  IMAD R8, R2.reuse, 0x3, RZ ;  /* 0x0000000302087824 */ /* 0x042fe200078e02ff */
[----:B------:R-:W-:Y:S02]  /*0210*/  CS2R R26, SRZ ;  /* 0x00000000001a7805 */ /* 0x000fe4000001ff00 */
[----:B------:R-:W-:Y:S02]  /*0220*/  CS2R R60, SRZ ;  /* 0x00000000003c7805 */ /* 0x000fe4000001ff00 */
[C---:B------:R-:W-:Y:S01]  /*0230*/  ISETP.GE.U32.AND P0, PT, R11.reuse, 0x10000, PT ;  /* 0x000100000b00780c */ /* 0x040fe20003f06070 */
[----:B------:R-:W-:Y:S01]  /*0240*/  IMAD.X R12, RZ, RZ, R3, P1 ;  /* 0x000000ffff0c7224 */ /* 0x000fe200008e0603 */
[----:B------:R-:W-:Y:S02]  /*0250*/  ISETP.LT.U32.AND P1, PT, R11, R6, PT ;  /* 0x000000060b00720c */ /* 0x000fe40003f21070 */
[----:B------:R-:W-:-:S02]  /*0260*/  LEA R17, P2, R2, R11, 0x1 ;  /* 0x0000000b02117211 */ /* 0x000fc400078408ff */
[----:B------:R-:W-:Y:S02]  /*0270*/  ISETP.GE.U32.AND.EX P0, PT, R12, RZ, PT, P0 ;  /* 0x000000ff0c00720c */ /* 0x000fe40003f06100 */
[----:B------:R-:W-:Y:S01]  /*0280*/  IADD3 R15, P6, R8, R11, RZ ;  /* 0x0000000b080f7210 */ /* 0x000fe20007fde0ff */
[--C-:B------:R-:W-:Y:S01]  /*0290*/  IMAD.X R16, RZ, RZ, R12.reuse, P2 ;  /* 0x000000ffff107224 */ /* 0x100fe200010e060c */
[----:B------:R-:W-:Y:S02]  /*02a0*/  ISETP.LT.AND.EX P0, PT, R12, R5, !P0, P1 ;  /* 0x000000050c00720c */ /* 0x000fe40004701310 */
[----:B------:R-:W-:Y:S01]  /*02b0*/  IADD3 R13, P1, R2, R11, RZ ;  /* 0x0000000b020d7210 */ /* 0x000fe20007f3e0ff */
[--C-:B------:R-:W-:Y:S01]  /*02c0*/  IMAD.X R18, RZ, RZ, R12.reuse, P6 ;  /* 0x000000ffff127224 */ /* 0x100fe200030e060c */
[----:B------:R-:W-:Y:S02]  /*02d0*/  ISETP.GE.U32.AND P4, PT, R17, 0x10000, PT ;  /* 0x000100001100780c */ /* 0x000fe40003f86070 */
[C---:B------:R-:W-:Y:S01]  /*02e0*/  ISETP.GE.U32.AND P5, PT, R13.reuse, 0x10000, PT ;  /* 0x000100000d00780c */ /* 0x040fe20003fa6070 */
[----:B------:R-:W-:Y:S01]  /*02f0*/  IMAD.X R14, RZ, RZ, R12, P1 ;  /* 0x000000ffff0e7224 */ /* 0x000fe200008e060c */
[----:B------:R-:W-:-:S02]  /*0300*/  ISETP.LT.U32.AND P1, PT, R13, R6, PT ;  /* 0x000000060d00720c */ /* 0x000fc40003f21070 */
[----:B------:R-:W-:Y:S02]  /*0310*/  ISETP.LT.U32.AND P3, PT, R17, R6, PT ;  /* 0x000000061100720c */ /* 0x000fe40003f61070 */
[C---:B------:R-:W-:Y:S02]  /*0320*/  ISETP.GE.U32.AND.EX P5, PT, R14.reuse, RZ, PT, P5 ;  /* 0x000000ff0e00720c */ /* 0x040fe40003fa6150 */
[C---:B------:R-:W-:Y:S02]  /*0330*/  @P0 LEA R8, P2, R11.reuse, R28, 0x3 ;  /* 0x0000001c0b080211 */ /* 0x040fe400078418ff */
[----:B------:R-:W-:Y:S02]  /*0340*/  ISETP.LT.AND.EX P1, PT, R14, R5, !P5, P1 ;  /* 0x000000050e00720c */ /* 0x000fe40006f21310 */
[----:B------:R-:W-:Y:S02]  /*0350*/  ISETP.GE.U32.AND.EX P4, PT, R16, RZ, PT, P4 ;  /* 0x000000ff1000720c */ /* 0x000fe40003f86140 */
[----:B------:R-:W-:-:S02]  /*0360*/  @P0 LEA.HI.X R9, R11, R29, R12, 0x3, P2 ;  /* 0x0000001d0b090211 */ /* 0x000fc400010f1c0c */
[----:B------:R-:W-:Y:S02]  /*0370*/  @P0 LEA R20, P5, R11, R30, 0x3 ;  /* 0x0000001e0b140211 */ /* 0x000fe400078a18ff */
[----:B------:R-:W-:Y:S01]  /*0380*/  ISETP.GE.U32.AND P2, PT, R15, 0x10000, PT ;  /* 0x000100000f00780c */ /* 0x000fe20003f46070 */
[----:B------:R0:W2:Y:S01]  /*0390*/  @P0 LDG.E.64 R60, desc[UR4][R8.64] ;  /* 0x00000004083c0981 */ /* 0x0000a2000c1e1b00 */
[----:B------:R-:W-:Y:S02]  /*03a0*/  ISETP.LT.AND.EX P3, PT, R16, R5, !P4, P3 ;  /* 0x000000051000720c */ /* 0x000fe40006761330 */
[----:B------:R-:W-:Y:S02]  /*03b0*/  @P0 LEA.HI.X R21, R11, R31, R12, 0x3, P5 ;  /* 0x0000001f0b150211 */ /* 0x000fe400028f1c0c */
[----:B------:R-:W-:Y:S02]  /*03c0*/  ISETP.LT.U32.AND P4, PT, R15, R6, PT ;  /* 0x000000060f00720c */ /* 0x000fe40003f81070 */
[C---:B------:R-:W-:Y:S01]  /*03d0*/  ISETP.GE.U32.AND.EX P2, PT, R18.reuse, RZ, PT, P2 ;  /* 0x000000ff1200720c */ /* 0x040fe20003f46120 */
[----:B------:R1:W3:Y:S03]  /*03e0*/  @P0 LDG.E.64 R26, desc[UR4][R20.64] ;  /* 0x00000004141a0981 */ /* 0x0002e6000c1e1b00 */
[----:B------:R-:W-:-:S02]  /*03f0*/  ISETP.LT.AND.EX P2, PT, R18, R5, !P2, P4 ;  /* 0x000000051200720c */ /* 0x000fc40005741340 */
[C---:B------:R-:W-:Y:S02]  /*0400*/  @P1 LEA R34, P4, R13.reuse, R30, 0x3 ;  /* 0x0000001e0d221211 */ /* 0x040fe400078818ff */
[----:B------:R-:W-:Y:S02]  /*0410*/  CS2R R58, SRZ ;  /* 0x00000000003a7805 */ /* 0x000fe4000001ff00 */
[----:B------:R-:W-:Y:S02]  /*0420*/  CS2R R50, SRZ ;  /* 0x0000000000327805 */ /* 0x000fe4000001ff00 */
[----:B------:R-:W-:-:S05]  /*0430*/  @P1 LEA.HI.X R35, R13, R31, R14, 0x3, P4 ;  /* 0x0000001f0d231211 */ /* 0x000fca00020f1c0e */
[----:B------:R-:W5:Y:S01]  /*0440*/  @P1 LDG.E.64 R58, desc[UR4][R34.64] ;  /* 0x00000004223a1981 */ /* 0x000f62000c1e1b00 */
[----:B------:R-:W-:-:S04]  /*0450*/  @P2 LEA R38, P6, R15, R30, 0x3 ;  /* 0x0000001e0f262211 */ /* 0x000fc800078c18ff */
[----:B------:R-:W-:-:S05]  /*0460*/  @P2 LEA.HI.X R39, R15, R31, R18, 0x3, P6 ;  /* 0x0000001f0f272211 */ /* 0x000fca00030f1c12 */
[----:B------:R-:W5:Y:S01]  /*0470*/  @P2 LDG.E.64 R50, desc[UR4][R38.64] ;  /* 0x0000000426322981 */ /* 0x000f62000c1e1b00 */
[----:B------:R-:W-:-:S04]  /*0480*/  @P1 LEA R24, P5, R13, R28, 0x3 ;  /* 0x0000001c0d181211 */ /* 0x000fc800078a18ff */
[-C--:B------:R-:W-:Y:S02]  /*0490*/  @P1 LEA.HI.X R25, R13, R29.reuse, R14, 0x3, P5 ;  /* 0x0000001d0d191211 */ /* 0x080fe400028f1c0e */
[C---:B------:R-:W-:Y:S02]  /*04a0*/  @P3 LEA R36, P5, R17.reuse, R28, 0x3 ;  /* 0x0000001c11243211 */ /* 0x040fe400078a18ff */
[----:B------:R-:W-:Y:S02]  /*04b0*/  CS2R R56, SRZ ;  /* 0x0000000000387805 */ /* 0x000fe4000001ff00 */
[C---:B0-----:R-:W-:Y:S02]  /*04c0*/  @P3 LEA R8, P4, R17.reuse, R30, 0x3 ;  /* 0x0000001e11083211 */ /* 0x041fe400078818ff */
[----:B------:R-:W-:Y:S02]  /*04d0*/  @P3 LEA.HI.X R37, R17, R29, R16, 0x3, P5 ;  /* 0x0000001d11253211 */ /* 0x000fe400028f1c10 */
[----:B------:R-:W-:-:S02]  /*04e0*/  CS2R R52, SRZ ;  /* 0x0000000000347805 */ /* 0x000fc4000001ff00 */
[----:B-1----:R-:W-:Y:S02]  /*04f0*/  @P2 LEA R20, P5, R15, R28, 0x3 ;  /* 0x0000001c0f142211 */ /* 0x002fe400078a18ff */
[----:B------:R-:W-:Y:S02]  /*0500*/  CS2R R54, SRZ ;  /* 0x0000000000367805 */ /* 0x000fe4000001ff00 */
[----:B------:R-:W-:Y:S02]  /*0510*/  CS2R R22, SRZ ;  /* 0x0000000000167805 */ /* 0x000fe4000001ff00 */
[----:B------:R-:W-:Y:S01]  /*0520*/  @P3 LEA.HI.X R9, R17, R31, R16, 0x3, P4 ;  /* 0x0000001f11093211 */ /* 0x000fe200020f1c10 */
[----:B------:R-:W5:Y:S01]  /*0530*/  @P1 LDG.E.64 R56, desc[UR4][R24.64] ;  /* 0x0000000418381981 */ /* 0x000f62000c1e1b00 */
[----:B------:R-:W-:Y:S01]  /*0540*/  @P2 LEA.HI.X R21, R15, R29, R18, 0x3, P5 ;  /* 0x0000001d0f152211 */ /* 0x000fe200028f1c12 */
[----:B------:R-:W-:Y:S02]  /*0550*/  BSSY B0, `(.L_x_4897) ;  /* 0x000000e000007945 */ /* 0x000fe40003800000 */
[----:B------:R-:W5:Y:S04]  /*0560*/  @P3 LDG.E.64 R52, desc[UR4][R36.64] ;  /* 0x0000000424343981 */ /* 0x000f68000c1e1b00 */
[----:B------:R0:W5:Y:S04]  /*0570*/  @P3 LDG.E.64 R54, desc[UR4][R8.64] ;  /* 0x0000000408363981 */ /* 0x000168000c1e1b00 */
[----:B------:R1:W5:Y:S01]  /*0580*/  @P2 LDG.E.64 R22, desc[UR4][R20.64] ;  /* 0x0000000414162981 */ /* 0x000362000c1e1b00 */
[----:B0-----:R-:W-:Y:S01]  /*0590*/  MOV R8, 0x630 ;  /* 0x0000063000087802 */ /* 0x001fe20000000f00 */
[----:B---3--:R-:W-:-:S02]  /*05a0*/  DMUL R26, R26, UR6 ;  /* 0x000000061a1a7c28 */ /* 0x008fc40008000000 */
[----:B--2---:R-:W-:-:S08]  /*05b0*/  DADD R36, -RZ, |R60| ;  /* 0x00000000ff247229 */ /* 0x004fd0000000053c */
[----:B------:R-:W-:-:S04]  /*05c0*/  LOP3.LUT R7, R27, 0x7ff00000, RZ, 0xc0, !PT ;  /* 0x7ff000001b077812 */ /* 0x000fc800078ec0ff */
[----:B------:R-:W-:Y:S01]  /*05d0*/  LEA.HI R25, R7, 0xfffffc0c, RZ, 0xc ;  /* 0xfffffc0c07197811 */ /* 0x000fe200078f60ff */
[----:B------:R-:W-:Y:S02]  /*05e0*/  IMAD.MOV.U32 R10, RZ, RZ, R26 ;  /* 0x000000ffff0a7224 */ /* 0x000fe400078e001a */
[--C-:B------:R-:W-:Y:S01]  /*05f0*/  IMAD.MOV.U32 R7, RZ, RZ, R27.reuse ;  /* 0x000000ffff077224 */ /* 0x100fe200078e001b */
[CC--:B------:R-:W-:Y:S02]  /*0600*/  SHF.L.U64.HI R19, R26.reuse, R25.reuse, R27 ;  /* 0x000000191a137219 */ /* 0x0c0fe4000001021b */
[----:B-1----:R-:W-:-:S07]  /*0610*/  SHF.L.U32 R20, R26, R25, RZ ;  /* 0x000000191a147219 */ /* 0x002fce00000006ff */
[----:B-----5:R-:W-:Y:S05]  /*0620*/  CALL.REL.NOINC `($_ZN2at6native55_GLOBAL__N__de093ff9_22_ForeachBinaryOpList_cu_a911ec4325multi_tensor_apply_kernelINS1_18TensorListMetadataILi3EEENS1_24BinaryOpListAlphaFunctorIdLi3ELi2ELi2EEEJNS1_13power_functorIdEEdEEEvT_T0_DpT1_$__internal_accurate_pow) ;  /* 0x00000028004c7944 */ /* 0x020fea0003c00000 */
[----:B------:R-:W-:Y:S05]  /*0630*/  BSYNC B0 ;  /* 0x0000000000007941 */ /* 0x000fea0003800000 */
.L_x_4897:
[----:B------:R-:W-:Y:S01]  /*0640*/  DSETP.NEU.AND P4, PT, R60, RZ, PT ;  /* 0x000000ff3c00722a */ /* 0x000fe20003f8d000 */
[----:B------:R-:W-:Y:S01]  /*0650*/  BSSY B0, `(.L_x_4898) ;  /* 0x000001c000007945 */ /* 0x000fe20003800000 */
[----:B------:R-:W-:Y:S02]  /*0660*/  IMAD.MOV.U32 R8, RZ, RZ, R10 ;  /* 0x000000ffff087224 */ /* 0x000fe400078e000a */
[----:B------:R-:W-:-:S10]  /*0670*/  IMAD.MOV.U32 R9, RZ, RZ, R7 ;  /* 0x000000ffff097224 */ /* 0x000fd400078e0007 */
[----:B------:R-:W-:Y:S05]  /*0680*/  @!P4 BRA `(.L_x_4899) ;  /* 0x000000000044c947 */ /* 0x000fea0003800000 */
[----:B------:R-:W-:Y:S02]  /*0690*/  ISETP.GT.AND P5, PT, R61, -0x1, PT ;  /* 0xffffffff3d00780c */ /* 0x000fe40003fa4270 */
[----:B------:R-:W-:Y:S01]  /*06a0*/  ISETP.NE.U32.AND P4, PT, R20, RZ, PT ;  /* 0x000000ff1400720c */ /* 0x000fe20003f85070 */
[----:B------:R-:W-:-:S03]  /*06b0*/  DADD R20, -RZ, -R8 ;  /* 0x00000000ff147229 */ /* 0x000fc60000000908 */
[----:B------:R-:W-:-:S04]  /*06c0*/  ISETP.NE.AND.EX P4, PT, R19, -0x80000000, PT, P4 ;  /* 0x800000001300780c */ /* 0x000fc80003f85340 */
[----:B------:R-:W-:Y:S02]  /*06d0*/  ISETP.LT.AND P6, PT, R61, RZ, !P4 ;  /* 0x000000ff3d00720c */ /* 0x000fe400067c1270 */
[----:B------:R-:W-:Y:S02]  /*06e0*/  PLOP3.LUT P4, PT, P4, PT, PT, 0x8, 0x0 ;  /* 0x000000000000781c */ /* 0x000fe4000278e170 */
[----:B------:R-:W-:Y:S02]  /*06f0*/  FSEL R7, R20, R8, P6 ;  /* 0x0000000814077208 */ /* 0x000fe40003000000 */
[----:B------:R-:W-:Y:S01]  /*0700*/  FSEL R20, R21, R9, P6 ;  /* 0x0000000915147208 */ /* 0x000fe20003000000 */
[----:B------:R-:W-:Y:S08]  /*0710*/  @P5 BRA `(.L_x_4900) ;  /* 0x00000000003c5947 */ /* 0x000ff00003800000 */
[----:B------:R-:W0:Y:S02]  /*0720*/  FRND.F64.TRUNC R8, R26 ;  /* 0x0000001a00087313 */ /* 0x000e24000030d800 */
[----:B0-----:R-:W-:Y:S01]  /*0730*/  DSETP.NEU.AND P5, PT, R8, R26, PT ;  /* 0x0000001a0800722a */ /* 0x001fe20003fad000 */
[----:B------:R-:W-:Y:S02]  /*0740*/  IMAD.MOV.U32 R8, RZ, RZ, R7 ;  /* 0x000000ffff087224 */ /* 0x000fe400078e0007 */
[----:B------:R-:W-:-:S11]  /*0750*/  IMAD.MOV.U32 R9, RZ, RZ, R20 ;  /* 0x000000ffff097224 */ /* 0x000fd600078e0014 */
[----:B------:R-:W-:Y:S05]  /*0760*/  @!P5 BRA `(.L_x_4900) ;  /* 0x000000000028d947 */ /* 0x000fea0003800000 */
[----:B------:R-:W-:Y:S02]  /*0770*/  IMAD.MOV.U32 R8, RZ, RZ, 0x0 ;  /* 0x00000000ff087424 */ /* 0x000fe400078e00ff */
[----:B------:R-:W-:Y:S01]  /*0780*/  IMAD.MOV.U32 R9, RZ, RZ, -0x80000 ;  /* 0xfff80000ff097424 */ /* 0x000fe200078e00ff */
[----:B------:R-:W-:Y:S06]  /*0790*/  BRA `(.L_x_4900) ;  /* 0x00000000001c7947 */ /* 0x000fec0003800000 */
.L_x_4899:
[----:B------:R-:W-:Y:S01]  /*07a0*/  DSETP.NEU.AND P4, PT, |R26|, 0.5, PT ;  /* 0x3fe000001a00742a */ /* 0x000fe20003f8d200 */
[----:B------:R-:W-:Y:S01]  /*07b0*/  ISETP.GE.AND P5, PT, R27, RZ, PT ;  /* 0x000000ff1b00720c */ /* 0x000fe20003fa6270 */
[----:B------:R-:W-:Y:S01]  /*07c0*/  IMAD.MOV.U32 R8, RZ, RZ, RZ ;  /* 0x000000ffff087224 */ /* 0x000fe200078e00ff */
[----:B------:R-:W-:-:S04]  /*07d0*/  ISETP.EQ.U32.AND P6, PT, R20, RZ, PT ;  /* 0x000000ff1400720c */ /* 0x000fc80003fc2070 */
[----:B------:R-:W-:-:S04]  /*07e0*/  ISETP.EQ.AND.EX P4, PT, R19, -0x80000000, P4, P6 ;  /* 0x800000001300780c */ /* 0x000fc80002782360 */
[----:B------:R-:W-:-:S04]  /*07f0*/  SEL R9, R61, RZ, P4 ;  /* 0x000000ff3d097207 */ /* 0x000fc80002000000 */
[----:B------:R-:W-:-:S07]  /*0800*/  @!P5 LOP3.LUT R9, R9, 0x7ff00000, RZ, 0xfc, !PT ;  /* 0x7ff000000909d812 */ /* 0x000fce00078efcff */
.L_x_4900:
[----:B------:R-:W-:Y:S05]  /*0810*/  BSYNC B0 ;  /* 0x0000000000007941 */ /* 0x000fea0003800000 */
.L_x_4898:
[----:B------:R-:W-:Y:S01]  /*0820*/  DADD R20, R26, R60 ;  /* 0x000000001a147229 */ /* 0x000fe2000000003c */
[----:B------:R-:W-:Y:S09]  /*0830*/  BSSY B0, `(.L_x_4901) ;  /* 0x000001c000007945 */ /* 0x000ff20003800000 */
[----:B------:R-:W-:-:S04]  /*0840*/  LOP3.LUT R20, R21, 0x7ff00000, RZ, 0xc0, !PT ;  /* 0x7ff0000015147812 */ /* 0x000fc800078ec0ff */
[----:B------:R-:W-:-:S13]  /*0850*/  ISETP.NE.AND P5, PT, R20, 0x7ff00000, PT ;  /* 0x7ff000001400780c */ /* 0x000fda0003fa5270 */
[----:B------:R-:W-:Y:S05]  /*0860*/  @P5 BRA `(.L_x_4902) ;  /* 0x0000000000605947 */ /* 0x000fea0003800000 */
[----:B------:R-:W-:-:S06]  /*0870*/  DSETP.GTU.AND P5, PT, |R26|, +INF , PT ;  /* 0x7ff000001a00742a */ /* 0x000fcc0003fac200 */
[----:B------:R-:W-:-:S14]  /*0880*/  DSETP.GTU.OR P5, PT, |R60|, +INF , P5 ;  /* 0x7ff000003c00742a */ /* 0x000fdc0002fac600 */
[----:B------:R-:W-:Y:S05]  /*0890*/  @P5 BRA `(.L_x_4903) ;  /* 0x0000000000505947 */ /* 0x000fea0003800000 */
[----:B------:R-:W-:-:S14]  /*08a0*/  DSETP.NEU.AND P5, PT, |R26|, +INF , PT ;  /* 0x7ff000001a00742a */ /* 0x000fdc0003fad200 */
[----:B------:R-:W-:Y:S05]  /*08b0*/  @!P5 BRA `(.L_x_4904) ;  /* 0x000000000028d947 */ /* 0x000fea0003800000 */
[----:B------:R-:W-:-:S14]  /*08c0*/  DSETP.NEU.AND P5, PT, |R60|, +INF , PT ;  /* 0x7ff000003c00742a */ /* 0x000fdc0003fad200 */
[----:B------:R-:W-:Y:S05]  /*08d0*/  @P5 BRA `(.L_x_4902) ;  /* 0x0000000000445947 */ /* 0x000fea0003800000 */
[----:B------:R-:W-:Y:S01]  /*08e0*/  ISETP.LT.AND P4, PT, R61, RZ, P4 ;  /* 0x000000ff3d00720c */ /* 0x000fe20002781270 */
[----:B------:R-:W-:Y:S01]  /*08f0*/  IMAD.MOV.U32 R8, RZ, RZ, RZ ;  /* 0x000000ffff087224 */ /* 0x000fe200078e00ff */
[C---:B------:R-:W-:Y:S02]  /*0900*/  LOP3.LUT R7, R27.reuse, 0x7fffffff, RZ, 0xc0, !PT ;  /* 0x7fffffff1b077812 */ /* 0x040fe400078ec0ff */
[----:B------:R-:W-:Y:S02]  /*0910*/  ISETP.GT.AND P5, PT, R27, -0x1, PT ;  /* 0xffffffff1b00780c */ /* 0x000fe40003fa4270 */
[----:B------:R-:W-:Y:S02]  /*0920*/  ISETP.NE.AND P4, PT, R7, 0x3fe00000, P4 ;  /* 0x3fe000000700780c */ /* 0x000fe40002785270 */
[----:B------:R-:W-:-:S11]  /*0930*/  SEL R9, RZ, 0x7ff00000, !P5 ;  /* 0x7ff00000ff097807 */ /* 0x000fd60006800000 */
[----:B------:R-:W-:Y:S01]  /*0940*/  @P4 VIADD R9, R9, 0x80000000 ;  /* 0x8000000009094836 */ /* 0x000fe20000000000 */
[----:B------:R-:W-:Y:S06]  /*0950*/  BRA `(.L_x_4902) ;  /* 0x0000000000247947 */ /* 0x000fec0003800000 */
.L_x_4904:
[----:B------:R-:W-:Y:S01]  /*0960*/  ISETP.GE.AND P5, PT, R27, RZ, PT ;  /* 0x000000ff1b00720c */ /* 0x000fe20003fa6270 */
[----:B------:R-:W-:Y:S01]  /*0970*/  DSETP.GT.AND P4, PT, |R60|, 1, PT ;  /* 0x3ff000003c00742a */ /* 0x000fe20003f84200 */
[----:B------:R-:W-:-:S05]  /*0980*/  IMAD.MOV.U32 R8, RZ, RZ, RZ ;  /* 0x000000ffff087224 */ /* 0x000fca00078e00ff */
[----:B------:R-:W-:Y:S01]  /*0990*/  SEL R7, RZ, 0x7ff00000, !P4 ;  /* 0x7ff00000ff077807 */ /* 0x000fe20006000000 */
[----:B------:R-:W-:-:S05]  /*09a0*/  DSETP.NEU.AND P4, PT, R60, -1, PT ;  /* 0xbff000003c00742a */ /* 0x000fca0003f8d000 */
[----:B------:R-:W-:-:S04]  /*09b0*/  @!P5 LOP3.LUT R7, R7, 0x7ff00000, RZ, 0x3c, !PT ;  /* 0x7ff000000707d812 */ /* 0x000fc800078e3cff */
[----:B------:R-:W-:Y:S01]  /*09c0*/  SEL R9, R7, 0x3ff00000, P4 ;  /* 0x3ff0000007097807 */ /* 0x000fe20002000000 */
[----:B------:R-:W-:Y:S06]  /*09d0*/  BRA `(.L_x_4902) ;  /* 0x0000000000047947 */ /* 0x000fec0003800000 */
.L_x_4903:
[----:B------:R-:W-:-:S11]  /*09e0*/  DADD R8, R26, R60 ;  /* 0x000000001a087229 */ /* 0x000fd6000000003c */
.L_x_4902:
[----:B------:R-:W-:Y:S05]  /*09f0*/  BSYNC B0 ;  /* 0x0000000000007941 */ /* 0x000fea0003800000 */
.L_x_4901:
[----:B------:R-:W-:Y:S01]  /*0a00*/  DMUL R58, R58, UR6 ;  /* 0x000000063a3a7c28 */ /* 0x000fe20008000000 */
[----:B------:R-:W-:Y:S01]  /*0a10*/  BSSY B0, `(.L_x_4905) ;  /* 0x000000e000007945 */ /* 0x000fe20003800000 */
[----:B------:R-:W-:Y:S02]  /*0a20*/  DSETP.NEU.AND P4, PT, R26, RZ, PT ;  /* 0x000000ff1a00722a */ /* 0x000fe40003f8d000 */
[----:B------:R-:W-:-:S04]  /*0a30*/  DADD R36, -RZ, |R56| ;  /* 0x00000000ff247229 */ /* 0x000fc80000000538 */
[----:B------:R-:W-:Y:S02]  /*0a40*/  DSETP.EQ.OR P4, PT, R60, 1, !P4 ;  /* 0x3ff000003c00742a */ /* 0x000fe40006782400 */
[----:B------:R-:W-:Y:S01]  /*0a50*/  LOP3.LUT R7, R59, 0x7ff00000, RZ, 0xc0, !PT ;  /* 0x7ff000003b077812 */ /* 0x000fe200078ec0ff */
[----:B------:R-:W-:-:S03]  /*0a60*/  IMAD.MOV.U32 R10, RZ, RZ, R58 ;  /* 0x000000ffff0a7224 */ /* 0x000fc600078e003a */
[----:B------:R-:W-:Y:S01]  /*0a70*/  LEA.HI R21, R7, 0xfffffc0c, RZ, 0xc ;  /* 0xfffffc0c07157811 */ /* 0x000fe200078f60ff */
[--C-:B------:R-:W-:Y:S01]  /*0a80*/  IMAD.MOV.U32 R7, RZ, RZ, R59.reuse ;  /* 0x000000ffff077224 */ /* 0x100fe200078e003b */
[----:B------:R-:W-:Y:S02]  /*0a90*/  FSEL R26, R8, RZ, !P4 ;  /* 0x000000ff081a7208 */ /* 0x000fe40006000000 */
[----:B------:R-:W-:Y:S02]  /*0aa0*/  FSEL R27, R9, 1.875, !P4 ;  /* 0x3ff00000091b7808 */ /* 0x000fe40006000000 */
[CC--:B------:R-:W-:Y:S02]  /*0ab0*/  SHF.L.U64.HI R19, R58.reuse, R21.reuse, R59 ;  /* 0x000000153a137219 */ /* 0x0c0fe4000001023b */
[----:B------:R-:W-:Y:S02]  /*0ac0*/  SHF.L.U32 R20, R58, R21, RZ ;  /* 0x000000153a147219 */ /* 0x000fe400000006ff */
[----:B------:R-:W-:-:S07]  /*0ad0*/  MOV R8, 0xaf0 ;  /* 0x00000af000087802 */ /* 0x000fce0000000f00 */
[----:B------:R-:W-:Y:S05]  /*0ae0*/  CALL.REL.NOINC `($_ZN2at6native55_GLOBAL__N__de093ff9_22_ForeachBinaryOpList_cu_a911ec4325multi_tensor_apply_kernelINS1_18TensorListMetadataILi3EEENS1_24BinaryOpListAlphaFunctorIdLi3ELi2ELi2EEEJNS1_13power_functorIdEEdEEEvT_T0_DpT1_$__internal_accurate_pow) ;  /* 0x00000024001c7944 */ /* 0x000fea0003c00000 */
[----:B------:R-:W-:Y:S05]  /*0af0*/  BSYNC B0 ;  /* 0x0000000000007941 */ /* 0x000fea0003800000 */
.L_x_4905:
        /* <DEDUP_REMOVED lines=22> */
.L_x_4907:
[----:B------:R-:W-:Y:S01]  /*0c60*/  DSETP.NEU.AND P4, PT, |R58|, 0.5, PT ;  /* 0x3fe000003a00742a */ /* 0x000fe20003f8d200 */
[----:B------:R-:W-:Y:S01]  /*0c70*/  ISETP.GE.AND P5, PT, R59, RZ, PT ;  /* 0x000000ff3b00720c */ /* 0x000fe20003fa6270 */
[----:B------:R-:W-:Y:S01]  /*0c80*/  IMAD.MOV.U32 R8, RZ, RZ, RZ ;  /* 0x000000ffff087224 */ /* 0x000fe200078e00ff */
[----:B------:R-:W-:-:S04]  /*0c90*/  ISETP.EQ.U32.AND P6, PT, R20, RZ, PT ;  /* 0x000000ff1400720c */ /* 0x000fc80003fc2070 */
[----:B------:R-:W-:-:S04]  /*0ca0*/  ISETP.EQ.AND.EX P4, PT, R19, -0x80000000, P4, P6 ;  /* 0x800000001300780c */ /* 0x000fc80002782360 */
[----:B------:R-:W-:-:S04]  /*0cb0*/  SEL R9, R57, RZ, P4 ;  /* 0x000000ff39097207 */ /* 0x000fc80002000000 */
[----:B------:R-:W-:-:S07]  /*0cc0*/  @!P5 LOP3.LUT R9, R9, 0x7ff00000, RZ, 0xfc, !PT ;  /* 0x7ff000000909d812 */ /* 0x000fce00078efcff */
.L_x_4908:
[----:B------:R-:W-:Y:S05]  /*0cd0*/  BSYNC B0 ;  /* 0x0000000000007941 */ /* 0x000fea0003800000 */
.L_x_4906:
        /* <DEDUP_REMOVED lines=20> */
.L_x_4912:
        /* <DEDUP_REMOVED lines=8> */
.L_x_4911:
[----:B------:R-:W-:-:S11]  /*0ea0*/  DADD R8, R58, R56 ;  /* 0x000000003a087229 */ /* 0x000fd60000000038 */
.L_x_4910:
[----:B------:R-:W-:Y:S05]  /*0eb0*/  BSYNC B0 ;  /* 0x0000000000007941 */ /* 0x000fea0003800000 */
.L_x_4909:
        /* <DEDUP_REMOVED lines=16> */
.L_x_4913:
        /* <DEDUP_REMOVED lines=22> */
.L_x_4915:
[----:B------:R-:W-:Y:S01]  /*1120*/  DSETP.NEU.AND P4, PT, |R54|, 0.5, PT ;  /* 0x3fe000003600742a */ /* 0x000fe20003f8d200 */
[----:B------:R-:W-:Y:S01]  /*1130*/  ISETP.GE.AND P5, PT, R55, RZ, PT ;  /* 0x000000ff3700720c */ /* 0x000fe20003fa6270 */
[----:B------:R-:W-:Y:S01]  /*1140*/  IMAD.MOV.U32 R8, RZ, RZ, RZ ;  /* 0x000000ffff087224 */ /* 0x000fe200078e00ff */
[----:B------:R-:W-:-:S04]  /*1150*/  ISETP.EQ.U32.AND P6, PT, R20, RZ, PT ;  /* 0x000000ff1400720c */ /* 0x000fc80003fc2070 */
[----:B------:R-:W-:-:S04]  /*1160*/  ISETP.EQ.AND.EX P4, PT, R19, -0x80000000, P4, P6 ;  /* 0x800000001300780c */ /* 0x000fc80002782360 */
[----:B------:R-:W-:-:S04]  /*1170*/  SEL R9, R53, RZ, P4 ;  /* 0x000000ff35097207 */ /* 0x000fc80002000000 */
[----:B------:R-:W-:-:S07]  /*1180*/  @!P5 LOP3.LUT R9, R9, 0x7ff00000, RZ, 0xfc, !PT ;  /* 0x7ff000000909d812 */ /* 0x000fce00078efcff */
.L_x_4916:
[----:B------:R-:W-:Y:S05]  /*1190*/  BSYNC B0 ;  /* 0x0000000000007941 */ /* 0x000fea0003800000 */
.L_x_4914:
        /* <DEDUP_REMOVED lines=20> */
.L_x_4920:
        /* <DEDUP_REMOVED lines=8> */
.L_x_4919:
[----:B------:R-:W-:-:S11]  /*1360*/  DADD R8, R54, R52 ;  /* 0x0000000036087229 */ /* 0x000fd60000000034 */
.L_x_4918:
[----:B------:R-:W-:Y:S05]  /*1370*/  BSYNC B0 ;  /* 0x0000000000007941 */ /* 0x000fea0003800000 */
.L_x_4917:
        /* <DEDUP_REMOVED lines=16> */
.L_x_4921:
        /* <DEDUP_REMOVED lines=22> */
.L_x_4923:
[----:B------:R-:W-:Y:S01]  /*15e0*/  DSETP.NEU.AND P4, PT, |R50|, 0.5, PT ;  /* 0x3fe000003200742a */ /* 0x000fe20003f8d200 */
[----:B------:R-:W-:Y:S01]  /*15f0*/  ISETP.GE.AND P5, PT, R51, RZ, PT ;  /* 0x000000ff3300720c */ /* 0x000fe20003fa6270 */
[----:B------:R-:W-:Y:S01]  /*1600*/  IMAD.MOV.U32 R8, RZ, RZ, RZ ;  /* 0x000000ffff087224 */ /* 0x000fe200078e00ff */
[----:B------:R-:W-:-:S04]  /*1610*/  ISETP.EQ.U32.AND P6, PT, R20, RZ, PT ;  /* 0x000000ff1400720c */ /* 0x000fc80003fc2070 */
[----:B------:R-:W-:-:S04]  /*1620*/  ISETP.EQ.AND.EX P4, PT, R19, -0x80000000, P4, P6 ;  /* 0x800000001300780c */ /* 0x000fc80002782360 */
[----:B------:R-:W-:-:S04]  /*1630*/  SEL R9, R23, RZ, P4 ;  /* 0x000000ff17097207 */ /* 0x000fc80002000000 */
[----:B------:R-:W-:-:S07]  /*1640*/  @!P5 LOP3.LUT R9, R9, 0x7ff00000, RZ, 0xfc, !PT ;  /* 0x7ff000000909d812 */ /* 0x000fce00078efcff */
.L_x_4924:
[----:B------:R-:W-:Y:S05]  /*1650*/  BSYNC B0 ;  /* 0x0000000000007941 */ /* 0x000fea0003800000 */
.L_x_4922:
        /* <DEDUP_REMOVED lines=20> */
.L_x_4928:
        /* <DEDUP_REMOVED lines=8> */
.L_x_4927:
[----:B------:R-:W-:-:S11]  /*1820*/  DADD R8, R50, R22 ;  /* 0x0000000032087229 */ /* 0x000fd60000000016 */
.L_x_4926:
[----:B------:R-:W-:Y:S05]  /*1830*/  BSYNC B0 ;  /* 0x0000000000007941 */ /* 0x000fea0003800000 */
.L_x_4925:
[----:B------:R-:W-:Y:S01]  /*1840*/  DSETP.NEU.AND P4, PT, R50, RZ, PT ;  /* 0x000000ff3200722a */ /* 0x000fe20003f8d000 */
[-C--:B------:R-:W-:Y:S02]  /*1850*/  @P1 LEA R20, P6, R13, R32.reuse, 0x3 ;  /* 0x000000200d141211 */ /* 0x080fe400078c18ff */
[-C--:B------:R-:W-:Y:S02]  /*1860*/  @P0 LEA R10, P5, R11, R32.reuse, 0x3 ;  /* 0x000000200b0a0211 */ /* 0x080fe400078a18ff */
[-C--:B------:R-:W-:Y:S01]  /*1870*/  @P1 LEA.HI.X R21, R13, R33.reuse, R14, 0x3, P6 ;  /* 0x000000210d151211 */ /* 0x080fe200030f1c0e */
[----:B------:R-:W-:Y:S01]  /*1880*/  DSETP.EQ.OR P4, PT, R22, 1, !P4 ;  /* 0x3ff000001600742a */ /* 0x000fe20006782400 */
[-C--:B------:R-:W-:Y:S02]  /*1890*/  @P0 LEA.HI.X R11, R11, R33.reuse, R12, 0x3, P5 ;  /* 0x000000210b0b0211 */ /* 0x080fe400028f1c0c */
[-C--:B------:R-:W-:Y:S02]  /*18a0*/  @P2 LEA R22, P6, R15, R32.reuse, 0x3 ;  /* 0x000000200f162211 */ /* 0x080fe400078c18ff */
[----:B------:R-:W-:Y:S01]  /*18b0*/  @P3 LEA R12, P5, R17, R32, 0x3 ;  /* 0x00000020110c3211 */ /* 0x000fe200078a18ff */
[----:B------:R2:W-:Y:S01]  /*18c0*/  @P0 STG.E.64 desc[UR4][R10.64], R26 ;  /* 0x0000001a0a000986 */ /* 0x0005e2000c101b04 */
[----:B------:R-:W-:-:S02]  /*18d0*/  @P2 LEA.HI.X R23, R15, R33, R18, 0x3, P6 ;  /* 0x000000210f172211 */ /* 0x000fc400030f1c12 */
[----:B------:R-:W-:Y:S01]  /*18e0*/  FSEL R14, R8, RZ, !P4 ;  /* 0x000000ff080e7208 */ /* 0x000fe20006000000 */
[----:B------:R-:W-:Y:S01]  /*18f0*/  IMAD.MOV.U32 R8, RZ, RZ, R4 ;  /* 0x000000ffff087224 */ /* 0x000fe200078e0004 */
[----:B------:R-:W-:Y:S01]  /*1900*/  FSEL R15, R9, 1.875, !P4 ;  /* 0x3ff00000090f7808 */ /* 0x000fe20006000000 */
[----:B------:R-:W-:Y:S01]  /*1910*/  IMAD.MOV.U32 R9, RZ, RZ, R3 ;  /* 0x000000ffff097224 */ /* 0x000fe200078e0003 */
[----:B------:R-:W-:Y:S01]  /*1920*/  @P3 LEA.HI.X R13, R17, R33, R16, 0x3, P5 ;  /* 0x00000021110d3211 */ /* 0x000fe200028f1c10 */
[----:B------:R2:W-:Y:S01]  /*1930*/  @P1 STG.E.64 desc[UR4][R20.64], R56 ;  /* 0x0000003814001986 */ /* 0x0005e2000c101b04 */
[----:B------:R-:W-:-:S03]  /*1940*/  IMAD.WIDE.U32 R8, R2, 0x4, R8 ;  /* 0x0000000402087825 */ /* 0x000fc600078e0008 */
[----:B------:R2:W-:Y:S01]  /*1950*/  @P3 STG.E.64 desc[UR4][R12.64], R52 ;  /* 0x000000340c003986 */ /* 0x0005e2000c101b04 */
[----:B------:R-:W-:Y:S01]  /*1960*/  IMAD.MOV.U32 R4, RZ, RZ, R8 ;  /* 0x000000ffff047224 */ /* 0x000fe200078e0008 */
[C---:B------:R-:W-:Y:S02]  /*1970*/  ISETP.GE.U32.AND P0, PT, R8.reuse, 0x10000, PT ;  /* 0x000100000800780c */ /* 0x040fe40003f06070 */
[----:B------:R2:W-:Y:S01]  /*1980*/  @P2 STG.E.64 desc[UR4][R22.64], R14 ;  /* 0x0000000e16002986 */ /* 0x0005e2000c101b04 */
[----:B------:R-:W-:Y:S01]  /*1990*/  ISETP.LT.U32.AND P1, PT, R8, R6, PT ;  /* 0x000000060800720c */ /* 0x000fe20003f21070 */
[----:B------:R-:W-:Y:S01]  /*19a0*/  IMAD.MOV.U32 R3, RZ, RZ, R9 ;  /* 0x000000ffff037224 */ /* 0x000fe200078e0009 */
[C---:B------:R-:W-:Y:S02]  /*19b0*/  ISETP.GE.U32.AND.EX P0, PT, R9.reuse, RZ, PT, P0 ;  /* 0x000000ff0900720c */ /* 0x040fe40003f06100 */
[----:B------:R-:W-:-:S13]  /*19c0*/  ISETP.LT.AND.EX P1, PT, R9, R5, PT, P1 ;  /* 0x000000050900720c */ /* 0x000fda0003f21310 */
[----:B--2---:R-:W-:Y:S05]  /*19d0*/  @!P0 BRA P1, `(.L_x_4929) ;  /* 0xffffffe800048947 */ /* 0x004fea000083ffff */
[----:B------:R-:W-:Y:S05]  /*19e0*/  EXIT ;  /* 0x000000000000794d */ /* 0x000fea0003800000 */
.L_x_4896:
[----:B------:R-:W0:Y:S02]  /*19f0*/  S2R R4, SR_TID.X ;  /* 0x0000000000047919 */ /* 0x000e240000002100 */
[----:B0-----:R-:W-:-:S03]  /*1a00*/  IMAD.WIDE.U32 R2, R4, 0x4, RZ ;  /* 0x0000000404027825 */ /* 0x001fc600078e00ff */
[----:B------:R-:W-:-:S04]  /*1a10*/  ISETP.GE.U32.AND P0, PT, R2, R6, PT ;  /* 0x000000060200720c */ /* 0x000fc80003f06070 */
[----:B------:R-:W-:-:S04]  /*1a20*/  ISETP.GE.AND.EX P0, PT, R3, R5, PT, P0 ;  /* 0x000000050300720c */ /* 0x000fc80003f06300 */
[----:B------:R-:W-:-:S13]  /*1a30*/  ISETP.GT.U32.OR P0, PT, R4, 0x3fff, P0 ;  /* 0x00003fff0400780c */ /* 0x000fda0000704470 */
[----:B------:R-:W-:Y:S05]  /*1a40*/  @P0 EXIT ;  /* 0x000000000000094d */ /* 0x000fea0003800000 */
[----:B------:R-:W-:Y:S01]  /*1a50*/  IMAD.MOV.U32 R3, RZ, RZ, RZ ;  /* 0x000000ffff037224 */ /* 0x000fe200078e00ff */
[----:B------:R-:W-:Y:S01]  /*1a60*/  ULDC UR6, c[0x0][0x0] ;  /* 0x0000000000067ab9 */ /* 0x000fe20000000800 */
[----:B------:R-:W-:-:S05]  /*1a70*/  ULDC.64 UR10, c[0x0][0xe60] ;  /* 0x00039800000a7ab9 */ /* 0x000fca0000000a00 */
.L_x_4962:
[C---:B------:R-:W-:Y:S01]  /*1a80*/  IMAD.SHL.U32 R2, R4.reuse, 0x20, RZ ;  /* 0x0000002004027824 */ /* 0x040fe200078e00ff */
[----:B------:R-:W-:-:S04]  /*1a90*/  SHF.L.U64.HI R0, R4, 0x5, R3 ;  /* 0x0000000504007819 */ /* 0x000fc80000010203 */
[-C--:B------:R-:W-:Y:S02]  /*1aa0*/  IADD3 R34, P1, R30, R2.reuse, RZ ;  /* 0x000000021e227210 */ /* 0x080fe40007f3e0ff */
[----:B------:R-:W-:-:S03]  /*1ab0*/  IADD3 R8, P0, R28, R2, RZ ;  /* 0x000000021c087210 */ /* 0x000fc60007f1e0ff */
[--C-:B------:R-:W-:Y:S02]  /*1ac0*/  IMAD.X R35, R31, 0x1, R0.reuse, P1 ;  /* 0x000000011f237824 */ /* 0x100fe400008e0600 */
[----:B------:R-:W-:-:S03]  /*1ad0*/  IMAD.X R9, R29, 0x1, R0, P0 ;  /* 0x000000011d097824 */ /* 0x000fc600000e0600 */
[----:B------:R-:W2:Y:S04]  /*1ae0*/  LDG.E.128 R24, desc[UR4][R34.64] ;  /* 0x0000000422187981 */ /* 0x000ea8000c1e1d00 */
[----:B------:R-:W3:Y:S04]  /*1af0*/  LDG.E.128 R20, desc[UR4][R8.64] ;  /* 0x0000000408147981 */ /* 0x000ee8000c1e1d00 */
[----:B------:R-:W5:Y:S01]  /*1b00*/  LDG.E.128 R12, desc[UR4][R34.64+0x10] ;  /* 0x00001004220c7981 */ /* 0x000f62000c1e1d00 */
[----:B------:R-:W-:Y:S03]  /*1b10*/  BSSY B0, `(.L_x_4930) ;  /* 0x000000c000007945 */ /* 0x000fe60003800000 */
[----:B------:R0:W5:Y:S02]  /*1b20*/  LDG.E.128 R16, desc[UR4][R8.64+0x10] ;  /* 0x0000100408107981 */ /* 0x000164000c1e1d00 */
[----:B0-----:R-:W-:Y:S01]  /*1b30*/  MOV R8, 0x1bd0 ;  /* 0x00001bd000087802 */ /* 0x001fe20000000f00 */
[----:B--2---:R-:W-:-:S02]  /*1b40*/  DMUL R52, R24, UR10 ;  /* 0x0000000a18347c28 */ /* 0x004fc40008000000 */
[----:B---3--:R-:W-:-:S08]  /*1b50*/  DADD R36, -RZ, |R20| ;  /* 0x00000000ff247229 */ /* 0x008fd00000000514 */
[----:B------:R-:W-:-:S04]  /*1b60*/  LOP3.LUT R7, R53, 0x7ff00000, RZ, 0xc0, !PT ;  /* 0x7ff0000035077812 */ /* 0x000fc800078ec0ff */
[----:B------:R-:W-:Y:S01]  /*1b70*/  LEA.HI R25, R7, 0xfffffc0c, RZ, 0xc ;  /* 0xfffffc0c07197811 */ /* 0x000fe200078f60ff */
[----:B------:R-:W-:Y:S02]  /*1b80*/  IMAD.MOV.U32 R10, RZ, RZ, R52 ;  /* 0x000000ffff0a7224 */ /* 0x000fe400078e0034 */
[--C-:B------:R-:W-:Y:S01]  /*1b90*/  IMAD.MOV.U32 R7, RZ, RZ, R53.reuse ;  /* 0x000000ffff077224 */ /* 0x100fe200078e0035 */
[CC--:B------:R-:W-:Y:S02]  /*1ba0*/  SHF.L.U64.HI R11, R52.reuse, R25.reuse, R53 ;  /* 0x00000019340b7219 */ /* 0x0c0fe40000010235 */
[----:B------:R-:W-:-:S07]  /*1bb0*/  SHF.L.U32 R24, R52, R25, RZ ;  /* 0x0000001934187219 */ /* 0x000fce00000006ff */
[----:B-----5:R-:W-:Y:S05]  /*1bc0*/  CALL.REL.NOINC `($_ZN2at6native55_GLOBAL__N__de093ff9_22_ForeachBinaryOpList_cu_a911ec4325multi_tensor_apply_kernelINS1_18TensorListMetadataILi3EEENS1_24BinaryOpListAlphaFunctorIdLi3ELi2ELi2EEEJNS1_13power_functorIdEEdEEEvT_T0_DpT1_$__internal_accurate_pow) ;  /* 0x0000001000e47944 */ /* 0x020fea0003c00000 */
[----:B------:R-:W-:Y:S05]  /*1bd0*/  BSYNC B0 ;  /* 0x0000000000007941 */ /* 0x000fea0003800000 */
.L_x_4930:
[----:B------:R-:W-:Y:S01]  /*1be0*/  DSETP.NEU.AND P0, PT, R20, RZ, PT ;  /* 0x000000ff1400722a */ /* 0x000fe20003f0d000 */
[----:B------:R-:W-:Y:S01]  /*1bf0*/  BSSY B0, `(.L_x_4931) ;  /* 0x000001c000007945 */ /* 0x000fe20003800000 */
[----:B------:R-:W-:Y:S02]  /*1c00*/  IMAD.MOV.U32 R8, RZ, RZ, R10 ;  /* 0x000000ffff087224 */ /* 0x000fe400078e000a */
[----:B------:R-:W-:-:S10]  /*1c10*/  IMAD.MOV.U32 R9, RZ, RZ, R7 ;  /* 0x000000ffff097224 */ /* 0x000fd400078e0007 */
[----:B------:R-:W-:Y:S05]  /*1c20*/  @!P0 BRA `(.L_x_4932) ;  /* 0x0000000000448947 */ /* 0x000fea0003800000 */
[----:B------:R-:W-:Y:S02]  /*1c30*/  ISETP.NE.U32.AND P0, PT, R24, RZ, PT ;  /* 0x000000ff1800720c */ /* 0x000fe40003f05070 */
[----:B------:R-:W-:Y:S02]  /*1c40*/  ISETP.GT.AND P2, PT, R21, -0x1, PT ;  /* 0xffffffff1500780c */ /* 0x000fe40003f44270 */
[----:B------:R-:W-:Y:S01]  /*1c50*/  ISETP.NE.AND.EX P0, PT, R11, -0x80000000, PT, P0 ;  /* 0x800000000b00780c */ /* 0x000fe20003f05300 */
[----:B------:R-:W-:-:S03]  /*1c60*/  DADD R10, -RZ, -R8 ;  /* 0x00000000ff0a7229 */ /* 0x000fc60000000908 */
[----:B------:R-:W-:Y:S02]  /*1c70*/  ISETP.LT.AND P1, PT, R21, RZ, !P0 ;  /* 0x000000ff1500720c */ /* 0x000fe40004721270 */
[----:B------:R-:W-:-:S05]  /*1c80*/  PLOP3.LUT P0, PT, P0, PT, PT, 0x8, 0x0 ;  /* 0x000000000000781c */ /* 0x000fca000070e170 */
[----:B------:R-:W-:Y:S02]  /*1c90*/  FSEL R7, R10, R8, P1 ;  /* 0x000000080a077208 */ /* 0x000fe40000800000 */
[----:B------:R-:W-:Y:S01]  /*1ca0*/  FSEL R10, R11, R9, P1 ;  /* 0x000000090b0a7208 */ /* 0x000fe20000800000 */
[----:B------:R-:W-:Y:S06]  /*1cb0*/  @P2 BRA `(.L_x_4933) ;  /* 0x00000000003c2947 */ /* 0x000fec0003800000 */
        /* <DEDUP_REMOVED lines=8> */
.L_x_4932:
[----:B------:R-:W-:Y:S01]  /*1d40*/  DSETP.NEU.AND P0, PT, |R52|, 0.5, PT ;  /* 0x3fe000003400742a */ /* 0x000fe20003f0d200 */
[----:B------:R-:W-:Y:S01]  /*1d50*/  ISETP.GE.AND P2, PT, R53, RZ, PT ;  /* 0x000000ff3500720c */ /* 0x000fe20003f46270 */
[----:B------:R-:W-:Y:S01]  /*1d60*/  IMAD.MOV.U32 R8, RZ, RZ, RZ ;  /* 0x000000ffff087224 */ /* 0x000fe200078e00ff */
[----:B------:R-:W-:-:S04]  /*1d70*/  ISETP.EQ.U32.AND P1, PT, R24, RZ, PT ;  /* 0x000000ff1800720c */ /* 0x000fc80003f22070 */
[----:B------:R-:W-:-:S04]  /*1d80*/  ISETP.EQ.AND.EX P0, PT, R11, -0x80000000, P0, P1 ;  /* 0x800000000b00780c */ /* 0x000fc80000702310 */
[----:B------:R-:W-:-:S04]  /*1d90*/  SEL R9, R21, RZ, P0 ;  /* 0x000000ff15097207 */ /* 0x000fc80000000000 */
[----:B------:R-:W-:-:S07]  /*1da0*/  @!P2 LOP3.LUT R9, R9, 0x7ff00000, RZ, 0xfc, !PT ;  /* 0x7ff000000909a812 */ /* 0x000fce00078efcff */
.L_x_4933:
[----:B------:R-:W-:Y:S05]  /*1db0*/  BSYNC B0 ;  /* 0x0000000000007941 */ /* 0x000fea0003800000 */
.L_x_4931:
        /* <DEDUP_REMOVED lines=20> */
.L_x_4937:
        /* <DEDUP_REMOVED lines=8> */
.L_x_4936:
[----:B------:R-:W-:-:S11]  /*1f80*/  DADD R8, R20, R52 ;  /* 0x0000000014087229 */ /* 0x000fd60000000034 */
.L_x_4935:
[----:B------:R-:W-:Y:S05]  /*1f90*/  BSYNC B0 ;  /* 0x0000000000007941 */ /* 0x000fea0003800000 */
.L_x_4934:
        /* <DEDUP_REMOVED lines=16> */
.L_x_4938:
        /* <DEDUP_REMOVED lines=22> */
.L_x_4940:
[----:B------:R-:W-:Y:S01]  /*2200*/  DSETP.NEU.AND P0, PT, |R50|, 0.5, PT ;  /* 0x3fe000003200742a */ /* 0x000fe20003f0d200 */
[----:B------:R-:W-:Y:S01]  /*2210*/  ISETP.GE.AND P2, PT, R51, RZ, PT ;  /* 0x000000ff3300720c */ /* 0x000fe20003f46270 */
[----:B------:R-:W-:Y:S01]  /*2220*/  IMAD.MOV.U32 R8, RZ, RZ, RZ ;  /* 0x000000ffff087224 */ /* 0x000fe200078e00ff */
[----:B------:R-:W-:-:S04]  /*2230*/  ISETP.EQ.U32.AND P1, PT, R24, RZ, PT ;  /* 0x000000ff1800720c */ /* 0x000fc80003f22070 */
[----:B------:R-:W-:-:S04]  /*2240*/  ISETP.EQ.AND.EX P0, PT, R11, -0x80000000, P0, P1 ;  /* 0x800000000b00780c */ /* 0x000fc80000702310 */
[----:B------:R-:W-:-:S04]  /*2250*/  SEL R9, R23, RZ, P0 ;  /* 0x000000ff17097207 */ /* 0x000fc80000000000 */
[----:B------:R-:W-:-:S07]  /*2260*/  @!P2 LOP3.LUT R9, R9, 0x7ff00000, RZ, 0xfc, !PT ;  /* 0x7ff000000909a812 */ /* 0x000fce00078efcff */
.L_x_4941:
[----:B------:R-:W-:Y:S05]  /*2270*/  BSYNC B0 ;  /* 0x0000000000007941 */ /* 0x000fea0003800000 */
.L_x_4939:
        /* <DEDUP_REMOVED lines=20> */
.L_x_4945:
        /* <DEDUP_REMOVED lines=8> */
.L_x_4944:
[----:B------:R-:W-:-:S11]  /*2440*/  DADD R8, R22, R50 ;  /* 0x0000000016087229 */ /* 0x000fd60000000032 */
.L_x_4943:
[----:B------:R-:W-:Y:S05]  /*2450*/  BSYNC B0 ;  /* 0x0000000000007941 */ /* 0x000fea0003800000 */
.L_x_4942:
        /* <DEDUP_REMOVED lines=16> */
.L_x_4946:
        /* <DEDUP_REMOVED lines=22> */
.L_x_4948:
[----:B------:R-:W-:Y:S01]  /*26c0*/  DSETP.NEU.AND P0, PT, |R26|, 0.5, PT ;  /* 0x3fe000001a00742a */ /* 0x000fe20003f0d200 */
[----:B------:R-:W-:Y:S01]  /*26d0*/  ISETP.GE.AND P2, PT, R27, RZ, PT ;  /* 0x000000ff1b00720c */ /* 0x000fe20003f46270 */
[----:B------:R-:W-:Y:S01]  /*26e0*/  IMAD.MOV.U32 R8, RZ, RZ, RZ ;  /* 0x000000ffff087224 */ /* 0x000fe200078e00ff */
[----:B------:R-:W-:-:S04]  /*26f0*/  ISETP.EQ.U32.AND P1, PT, R22, RZ, PT ;  /* 0x000000ff1600720c */ /* 0x000fc80003f22070 */
[----:B------:R-:W-:-:S04]  /*2700*/  ISETP.EQ.AND.EX P0, PT, R11, -0x80000000, P0, P1 ;  /* 0x800000000b00780c */ /* 0x000fc80000702310 */
[----:B------:R-:W-:-:S04]  /*2710*/  SEL R9, R17, RZ, P0 ;  /* 0x000000ff11097207 */ /* 0x000fc80000000000 */
[----:B------:R-:W-:-:S07]  /*2720*/  @!P2 LOP3.LUT R9, R9, 0x7ff00000, RZ, 0xfc, !PT ;  /* 0x7ff000000909a812 */ /* 0x000fce00078efcff */
.L_x_4949:
[----:B------:R-:W-:Y:S05]  /*2730*/  BSYNC B0 ;  /* 0x0000000000007941 */ /* 0x000fea0003800000 */
.L_x_4947:
        /* <DEDUP_REMOVED lines=20> */
.L_x_4953:
        /* <DEDUP_REMOVED lines=8> */
.L_x_4952:
[----:B------:R-:W-:-:S11]  /*2900*/  DADD R8, R16, R26 ;  /* 0x0000000010087229 */ /* 0x000fd6000000001a */
.L_x_4951:
[----:B------:R-:W-:Y:S05]  /*2910*/  BSYNC B0 ;  /* 0x0000000000007941 */ /* 0x000fea0003800000 */
.L_x_4950:
        /* <DEDUP_REMOVED lines=16> */
.L_x_4954:
        /* <DEDUP_REMOVED lines=22> */
.L_x_4956:
[----:B------:R-:W-:Y:S01]  /*2b80*/  DSETP.NEU.AND P0, PT, |R22|, 0.5, PT ;  /* 0x3fe000001600742a */ /* 0x000fe20003f0d200 */
[----:B------:R-:W-:Y:S01]  /*2b90*/  ISETP.GE.AND P2, PT, R23, RZ, PT ;  /* 0x000000ff1700720c */ /* 0x000fe20003f46270 */
[----:B------:R-:W-:Y:S01]  /*2ba0*/  IMAD.MOV.U32 R8, RZ, RZ, RZ ;  /* 0x000000ffff087224 */ /* 0x000fe200078e00ff */
[----:B------:R-:W-:-:S04]  /*2bb0*/  ISETP.EQ.U32.AND P1, PT, R16, RZ, PT ;  /* 0x000000ff1000720c */ /* 0x000fc80003f22070 */
[----:B------:R-:W-:-:S04]  /*2bc0*/  ISETP.EQ.AND.EX P0, PT, R11, -0x80000000, P0, P1 ;  /* 0x800000000b00780c */ /* 0x000fc80000702310 */
[----:B------:R-:W-:-:S04]  /*2bd0*/  SEL R9, R19, RZ, P0 ;  /* 0x000000ff13097207 */ /* 0x000fc80000000000 */
[----:B------:R-:W-:-:S07]  /*2be0*/  @!P2 LOP3.LUT R9, R9, 0x7ff00000, RZ, 0xfc, !PT ;  /* 0x7ff000000909a812 */ /* 0x000fce00078efcff */
.L_x_4957:
[----:B------:R-:W-:Y:S05]  /*2bf0*/  BSYNC B0 ;  /* 0x0000000000007941 */ /* 0x000fea0003800000 */
.L_x_4955:
        /* <DEDUP_REMOVED lines=20> */
.L_x_4961:
        /* <DEDUP_REMOVED lines=8> */
.L_x_4960:
[----:B------:R-:W-:-:S11]  /*2dc0*/  DADD R8, R18, R22 ;  /* 0x0000000012087229 */ /* 0x000fd60000000016 */
.L_x_4959:
[----:B------:R-:W-:Y:S05]  /*2dd0*/  BSYNC B0 ;  /* 0x0000000000007941 */ /* 0x000fea0003800000 */
.L_x_4958:
[----:B------:R-:W-:Y:S01]  /*2de0*/  DSETP.NEU.AND P0, PT, R22, RZ, PT ;  /* 0x000000ff1600722a */ /* 0x000fe20003f0d000 */
[----:B------:R-:W-:Y:S01]  /*2df0*/  IADD3 R10, P1, R32, R2, RZ ;  /* 0x00000002200a7210 */ /* 0x000fe20007f3e0ff */
[----:B------:R-:W-:Y:S02]  /*2e00*/  IMAD.MOV.U32 R22, RZ, RZ, R12 ;  /* 0x000000ffff167224 */ /* 0x000fe400078e000c */
[----:B------:R-:W-:Y:S02]  /*2e10*/  IMAD.MOV.U32 R23, RZ, RZ, R13 ;  /* 0x000000ffff177224 */ /* 0x000fe400078e000d */
[----:B------:R-:W-:Y:S01]  /*2e20*/  DSETP.EQ.OR P0, PT, R18, 1, !P0 ;  /* 0x3ff000001200742a */ /* 0x000fe20004702400 */
[----:B------:R-:W-:Y:S02]  /*2e30*/  IMAD.X R11, R33, 0x1, R0, P1 ;  /* 0x00000001210b7824 */ /* 0x000fe400008e0600 */
[----:B------:R-:W-:Y:S02]  /*2e40*/  IMAD.MOV.U32 R12, RZ, RZ, R14 ;  /* 0x000000ffff0c7224 */ /* 0x000fe400078e000e */
[----:B------:R-:W-:Y:S01]  /*2e50*/  IMAD.MOV.U32 R13, RZ, RZ, R15 ;  /* 0x000000ffff0d7224 */ /* 0x000fe200078e000f */
[----:B------:R-:W-:Y:S01]  /*2e60*/  FSEL R0, R8, RZ, !P0 ;  /* 0x000000ff08007208 */ /* 0x000fe20004000000 */
[----:B------:R0:W-:Y:S01]  /*2e70*/  STG.E.128 desc[UR4][R10.64], R20 ;  /* 0x000000140a007986 */ /* 0x0001e2000c101d04 */
[----:B------:R-:W-:-:S02]  /*2e80*/  FSEL R9, R9, 1.875, !P0 ;  /* 0x3ff0000009097808 */ /* 0x000fc40004000000 */
[----:B------:R-:W-:Y:S01]  /*2e90*/  IADD3 R4, P0, R4, UR6, RZ ;  /* 0x0000000604047c10 */ /* 0x000fe2000ff1e0ff */
[----:B------:R-:W-:Y:S02]  /*2ea0*/  IMAD.MOV.U32 R14, RZ, RZ, R0 ;  /* 0x000000ffff0e7224 */ /* 0x000fe400078e0000 */
[----:B------:R-:W-:Y:S01]  /*2eb0*/  IMAD.MOV.U32 R15, RZ, RZ, R9 ;  /* 0x000000ffff0f7224 */ /* 0x000fe200078e0009 */
[C---:B------:R-:W-:Y:S01]  /*2ec0*/  ISETP.LT.U32.AND P1, PT, R4.reuse, 0x4000, PT ;  /* 0x000040000400780c */ /* 0x040fe20003f21070 */
[----:B------:R-:W-:Y:S02]  /*2ed0*/  IMAD.SHL.U32 R7, R4, 0x4, RZ ;  /* 0x0000000404077824 */ /* 0x000fe400078e00ff */
[----:B------:R-:W-:Y:S01]  /*2ee0*/  IMAD.X R3, RZ, RZ, R3, P0 ;  /* 0x000000ffff037224 */ /* 0x000fe200000e0603 */
[----:B------:R0:W-:Y:S02]  /*2ef0*/  STG.E.128 desc[UR4][R10.64+0x10], R12 ;  /* 0x0000100c0a007986 */ /* 0x0001e4000c101d04 */
[----:B------:R-:W-:-:S02]  /*2f00*/  ISETP.GE.U32.AND P0, PT, R7, R6, PT ;  /* 0x000000060700720c */ /* 0x000fc40003f06070 */
[----:B------:R-:W-:Y:S02]  /*2f10*/  SHF.L.U64.HI R0, R4, 0x2, R3 ;  /* 0x0000000204007819 */ /* 0x000fe40000010203 */
[----:B------:R-:W-:Y:S02]  /*2f20*/  ISETP.LT.U32.AND.EX P1, PT, R3, RZ, PT, P1 ;  /* 0x000000ff0300720c */ /* 0x000fe40003f21110 */
[----:B------:R-:W-:-:S13]  /*2f30*/  ISETP.GE.AND.EX P0, PT, R0, R5, PT, P0 ;  /* 0x000000050000720c */ /* 0x000fda0003f06300 */
[----:B0-----:R-:W-:Y:S05]  /*2f40*/  @!P0 BRA P1, `(.L_x_4962) ;  /* 0xffffffe800cc8947 */ /* 0x001fea000083ffff */
[----:B------:R-:W-:Y:S05]  /*2f50*/  EXIT ;  /* 0x000000000000794d */ /* 0x000fea0003800000 */
        .type           $_ZN2at6native55_GLOBAL__N__de093ff9_22_ForeachBinaryOpList_cu_a911ec4325multi_tensor_apply_kernelINS1_18TensorListMetadataILi3EEENS1_24BinaryOpListAlphaFunctorIdLi3ELi2ELi2EEEJNS1_13power_functorIdEEdEEEvT_T0_DpT1_$__internal_accurate_pow,@function
        .size           $_ZN2at6native55_GLOBAL__N__de093ff9_22_ForeachBinaryOpList_cu_a911ec4325multi_tensor_apply_kernelINS1_18TensorListMetadataILi3EEENS1_24BinaryOpListAlphaFunctorIdLi3ELi2ELi2EEEJNS1_13power_functorIdEEdEEEvT_T0_DpT1_$__internal_accurate_pow,(.L_x_8053 - $_ZN2at6native55_GLOBAL__N__de093ff9_22_ForeachBinaryOpList_cu_a911ec4325multi_tensor_apply_kernelINS1_18TensorListMetadataILi3EEENS1_24BinaryOpListAlphaFunctorIdLi3ELi2ELi2EEEJNS1_13power_functorIdEEdEEEvT_T0_DpT1_$__internal_accurate_pow)
$_ZN2at6native55_GLOBAL__N__de093ff9_22_ForeachBinaryOpList_cu_a911ec4325multi_tensor_apply_kernelINS1_18TensorListMetadataILi3EEENS1_24BinaryOpListAlphaFunctorIdLi3ELi2ELi2EEEJNS1_13power_functorIdEEdEEEvT_T0_DpT1_$__internal_accurate_pow:
[----:B------:R-:W-:Y:S01]  /*2f60*/  SHF.R.U32.HI R9, RZ, 0x14, R37 ;  /* 0x00000014ff097819 */ /* 0x000fe20000011625 */
[----:B------:R-:W-:Y:S01]  /*2f70*/  IMAD.MOV.U32 R40, RZ, RZ, 0x41ad3b5a ;  /* 0x41ad3b5aff287424 */ /* 0x000fe200078e00ff */
[----:B------:R-:W-:Y:S01]  /*2f80*/  UMOV UR8, 0x7d2cafe2 ;  /* 0x7d2cafe200087882 */ /* 0x000fe20000000000 */
[----:B------:R-:W-:Y:S01]  /*2f90*/  IMAD.MOV.U32 R41, RZ, RZ, 0x3ed0f5d2 ;  /* 0x3ed0f5d2ff297424 */ /* 0x000fe200078e00ff */
[----:B------:R-:W-:Y:S01]  /*2fa0*/  ISETP.NE.AND P4, PT, R9, RZ, PT ;  /* 0x000000ff0900720c */ /* 0x000fe20003f85270 */
[----:B------:R-:W-:-:S12]  /*2fb0*/  UMOV UR9, 0x3eb0f5ff ;  /* 0x3eb0f5ff00097882 */ /* 0x000fd80000000000 */
[----:B------:R-:W-:-:S10]  /*2fc0*/  @!P4 DMUL R34, R36, 1.80143985094819840000e+16 ;  /* 0x435000002422c828 */ /* 0x000fd40000000000 */
[----:B------:R-:W-:Y:S01]  /*2fd0*/  @!P4 IMAD.MOV.U32 R37, RZ, RZ, R35 ;  /* 0x000000ffff25c224 */ /* 0x000fe200078e0023 */
[----:B------:R-:W-:Y:S01]  /*2fe0*/  @!P4 LEA.HI R9, R35, 0xffffffca, RZ, 0xc ;  /* 0xffffffca2309c811 */ /* 0x000fe200078f60ff */
[----:B------:R-:W-:-:S03]  /*2ff0*/  @!P4 IMAD.MOV.U32 R36, RZ, RZ, R34 ;  /* 0x000000ffff24c224 */ /* 0x000fc600078e0022 */
[----:B------:R-:W-:Y:S01]  /*3000*/  LOP3.LUT R25, R37, 0x800fffff, RZ, 0xc0, !PT ;  /* 0x800fffff25197812 */ /* 0x000fe200078ec0ff */
[----:B------:R-:W-:Y:S02]  /*3010*/  IMAD.MOV.U32 R38, RZ, RZ, R36 ;  /* 0x000000ffff267224 */ /* 0x000fe400078e0024 */
[----:B------:R-:W-:Y:S01]  /*3020*/  IMAD.MOV.U32 R36, RZ, RZ, RZ ;  /* 0x000000ffff247224 */ /* 0x000fe200078e00ff */
[----:B------:R-:W-:-:S04]  /*3030*/  LOP3.LUT R25, R25, 0x3ff00000, RZ, 0xfc, !PT ;  /* 0x3ff0000019197812 */ /* 0x000fc800078efcff */
[----:B------:R-:W-:Y:S01]  /*3040*/  ISETP.GE.U32.AND P5, PT, R25, 0x3ff6a09f, PT ;  /* 0x3ff6a09f1900780c */ /* 0x000fe20003fa6070 */
[----:B------:R-:W-:-:S12]  /*3050*/  IMAD.MOV.U32 R39, RZ, RZ, R25 ;  /* 0x000000ffff277224 */ /* 0x000fd800078e0019 */
[----:B------:R-:W-:-:S04]  /*3060*/  @P5 VIADD R25, R39, 0xfff00000 ;  /* 0xfff0000027195836 */ /* 0x000fc80000000000 */
[----:B------:R-:W-:Y:S02]  /*3070*/  @P5 IMAD.MOV.U32 R39, RZ, RZ, R25 ;  /* 0x000000ffff275224 */ /* 0x000fe400078e0019 */
[C---:B------:R-:W-:Y:S02]  /*3080*/  VIADD R25, R9.reuse, 0xfffffc01 ;  /* 0xfffffc0109197836 */ /* 0x040fe40000000000 */
[----:B------:R-:W-:Y:S02]  /*3090*/  @P5 VIADD R25, R9, 0xfffffc02 ;  /* 0xfffffc0209195836 */ /* 0x000fe40000000000 */
        /* <DEDUP_REMOVED lines=11> */
[----:B------:R-:W-:-:S06]  /*3150*/  UMOV UR9, 0x3ef3b20a ;  /* 0x3ef3b20a00097882 */ /* 0x000fcc0000000000 */
[----:B------:R-:W-:Y:S01]  /*3160*/  DFMA R46, R48, R40, UR8 ;  /* 0x00000008302e7e2b */ /* 0x000fe20008000028 */
        /* <DEDUP_REMOVED lines=10> */
[----:B------:R-:W-:-:S05]  /*3210*/  DFMA R40, R38, -R36, R40 ;  /* 0x800000242628722b */ /* 0x000fca0000000028 */
[----:B------:R-:W-:Y:S01]  /*3220*/  DFMA R46, R48, R46, UR8 ;  /* 0x00000008302e7e2b */ /* 0x000fe2000800002e */
[----:B------:R-:W-:Y:S01]  /*3230*/  UMOV UR8, 0x99999dfb ;  /* 0x99999dfb00087882 */ /* 0x000fe20000000000 */
[----:B------:R-:W-:Y:S01]  /*3240*/  UMOV UR9, 0x3f899999 ;  /* 0x3f89999900097882 */ /* 0x000fe20000000000 */
[----:B------:R-:W-:Y:S02]  /*3250*/  DMUL R40, R42, R40 ;  /* 0x000000282a287228 */ /* 0x000fe40000000000 */
[----:B------:R-:W-:-:S03]  /*3260*/  DMUL R42, R36, R36 ;  /* 0x00000024242a7228 */ /* 0x000fc60000000000 */
[----:B------:R-:W-:Y:S01]  /*3270*/  DFMA R46, R48, R46, UR8 ;  /* 0x00000008302e7e2b */ /* 0x000fe2000800002e */
[----:B------:R-:W-:Y:S01]  /*3280*/  UMOV UR8, 0x55555555 ;  /* 0x5555555500087882 */ /* 0x000fe20000000000 */
[----:B------:R-:W-:-:S06]  /*3290*/  UMOV UR9, 0x3fb55555 ;  /* 0x3fb5555500097882 */ /* 0x000fcc0000000000 */
[----:B------:R-:W-:-:S08]  /*32a0*/  DFMA R38, R48, R46, UR8 ;  /* 0x0000000830267e2b */ /* 0x000fd0000800002e */
[----:B------:R-:W-:Y:S01]  /*32b0*/  DADD R44, -R38, UR8 ;  /* 0x00000008262c7e29 */ /* 0x000fe20008000100 */
[----:B------:R-:W-:Y:S01]  /*32c0*/  UMOV UR8, 0xb9e7b0 ;  /* 0x00b9e7b000087882 */ /* 0x000fe20000000000 */
[----:B------:R-:W-:-:S06]  /*32d0*/  UMOV UR9, 0x3c46a4cb ;  /* 0x3c46a4cb00097882 */ /* 0x000fcc0000000000 */
[----:B------:R-:W-:Y:S02]  /*32e0*/  DFMA R44, R48, R46, R44 ;  /* 0x0000002e302c722b */ /* 0x000fe4000000002c */
[----:B------:R-:W-:Y:S01]  /*32f0*/  DFMA R46, R36, R36, -R42 ;  /* 0x00000024242e722b */ /* 0x000fe2000000082a */
[----:B------:R-:W-:Y:S02]  /*3300*/  VIADD R49, R41, 0x100000 ;  /* 0x0010000029317836 */ /* 0x000fe40000000000 */
[----:B------:R-:W-:-:S06]  /*3310*/  IMAD.MOV.U32 R48, RZ, RZ, R40 ;  /* 0x000000ffff307224 */ /* 0x000fcc00078e0028 */
[C---:B------:R-:W-:Y:S02]  /*3320*/  DFMA R46, R36.reuse, R48, R46 ;  /* 0x00000030242e722b */ /* 0x040fe4000000002e */
[----:B------:R-:W-:Y:S02]  /*3330*/  DADD R48, RZ, R44 ;  /* 0x00000000ff307229 */ /* 0x000fe4000000002c */
[----:B------:R-:W-:-:S06]  /*3340*/  DMUL R44, R36, R42 ;  /* 0x0000002a242c7228 */ /* 0x000fcc0000000000 */
[----:B------:R-:W-:Y:S01]  /*3350*/  DADD R48, R48, -UR8 ;  /* 0x8000000830307e29 */ /* 0x000fe20008000000 */
[----:B------:R-:W-:Y:S01]  /*3360*/  UMOV UR8, 0x80000000 ;  /* 0x8000000000087882 */ /* 0x000fe20000000000 */
[----:B------:R-:W-:Y:S01]  /*3370*/  DFMA R34, R36, R42, -R44 ;  /* 0x0000002a2422722b */ /* 0x000fe2000000082c */
[----:B------:R-:W-:-:S07]  /*3380*/  UMOV UR9, 0x43300000 ;  /* 0x4330000000097882 */ /* 0x000fce0000000000 */
[----:B------:R-:W-:Y:S02]  /*3390*/  DFMA R34, R40, R42, R34 ;  /* 0x0000002a2822722b */ /* 0x000fe40000000022 */
[----:B------:R-:W-:-:S06]  /*33a0*/  DADD R42, R38, R48 ;  /* 0x00000000262a7229 */ /* 0x000fcc0000000030 */
[----:B------:R-:W-:Y:S02]  /*33b0*/  DFMA R34, R36, R46, R34 ;  /* 0x0000002e2422722b */ /* 0x000fe40000000022 */
[----:B------:R-:W-:Y:S02]  /*33c0*/  DADD R46, R38, -R42 ;  /* 0x00000000262e7229 */ /* 0x000fe4000000082a */
[----:B------:R-:W-:-:S06]  /*33d0*/  DMUL R38, R42, R44 ;  /* 0x0000002c2a267228 */ /* 0x000fcc0000000000 */
[----:B------:R-:W-:Y:S02]  /*33e0*/  DADD R48, R48, R46 ;  /* 0x0000000030307229 */ /* 0x000fe4000000002e */
[----:B------:R-:W-:-:S08]  /*33f0*/  DFMA R46, R42, R44, -R38 ;  /* 0x0000002c2a2e722b */ /* 0x000fd00000000826 */
[----:B------:R-:W-:-:S08]  /*3400*/  DFMA R34, R42, R34, R46 ;  /* 0x000000222a22722b */ /* 0x000fd0000000002e */
[----:B------:R-:W-:-:S08]  /*3410*/  DFMA R48, R48, R44, R34 ;  /* 0x0000002c3030722b */ /* 0x000fd00000000022 */
[----:B------:R-:W-:-:S08]  /*3420*/  DADD R42, R38, R48 ;  /* 0x00000000262a7229 */ /* 0x000fd00000000030 */
[--C-:B------:R-:W-:Y:S02]  /*3430*/  DADD R34, R36, R42.reuse ;  /* 0x0000000024227229 */ /* 0x100fe4000000002a */
[----:B------:R-:W-:-:S06]  /*3440*/  DADD R38, R38, -R42 ;  /* 0x0000000026267229 */ /* 0x000fcc000000082a */
[----:B------:R-:W-:Y:S02]  /*3450*/  DADD R36, R36, -R34 ;  /* 0x0000000024247229 */ /* 0x000fe40000000822 */
[----:B------:R-:W-:-:S06]  /*3460*/  DADD R38, R48, R38 ;  /* 0x0000000030267229 */ /* 0x000fcc0000000026 */
[----:B------:R-:W-:-:S08]  /*3470*/  DADD R36, R42, R36 ;  /* 0x000000002a247229 */ /* 0x000fd00000000024 */
[----:B------:R-:W-:-:S08]  /*3480*/  DADD R38, R38, R36 ;  /* 0x0000000026267229 */ /* 0x000fd00000000024 */
[----:B------:R-:W-:Y:S01]  /*3490*/  DADD R40, R40, R38 ;  /* 0x0000000028287229 */ /* 0x000fe20000000026 */
[----:B------:R-:W-:Y:S01]  /*34a0*/  LOP3.LUT R38, R25, 0x80000000, RZ, 0x3c, !PT ;  /* 0x8000000019267812 */ /* 0x000fe200078e3cff */
[----:B------:R-:W-:-:S06]  /*34b0*/  IMAD.MOV.U32 R39, RZ, RZ, 0x43300000 ;  /* 0x43300000ff277424 */ /* 0x000fcc00078e00ff */
[----:B------:R-:W-:Y:S02]  /*34c0*/  DADD R42, R34, R40 ;  /* 0x00000000222a7229 */ /* 0x000fe40000000028 */
[----:B------:R-:W-:Y:S01]  /*34d0*/  DADD R38, R38, -UR8 ;  /* 0x8000000826267e29 */ /* 0x000fe20008000000 */
[----:B------:R-:W-:Y:S01]  /*34e0*/  UMOV UR8, 0xfefa39ef ;  /* 0xfefa39ef00087882 */ /* 0x000fe20000000000 */
[----:B------:R-:W-:-:S04]  /*34f0*/  UMOV UR9, 0x3fe62e42 ;  /* 0x3fe62e4200097882 */ /* 0x000fc80000000000 */
[--C-:B------:R-:W-:Y:S02]  /*3500*/  DADD R44, R34, -R42.reuse ;  /* 0x00000000222c7229 */ /* 0x100fe4000000082a */
[----:B------:R-:W-:-:S06]  /*3510*/  DFMA R36, R38, UR8, R42 ;  /* 0x0000000826247c2b */ /* 0x000fcc000800002a */
[----:B------:R-:W-:Y:S02]  /*3520*/  DADD R44, R40, R44 ;  /* 0x00000000282c7229 */ /* 0x000fe4000000002c */
[----:B------:R-:W-:Y:S01]  /*3530*/  DFMA R34, -R38, UR8, R36 ;  /* 0x0000000826227c2b */ /* 0x000fe20008000124 */
[----:B------:R-:W-:Y:S01]  /*3540*/  UMOV UR8, 0x3b39803f ;  /* 0x3b39803f00087882 */ /* 0x000fe20000000000 */
[----:B------:R-:W-:-:S06]  /*3550*/  UMOV UR9, 0x3c7abc9e ;  /* 0x3c7abc9e00097882 */ /* 0x000fcc0000000000 */
[----:B------:R-:W-:-:S08]  /*3560*/  DADD R34, -R42, R34 ;  /* 0x000000002a227229 */ /* 0x000fd00000000122 */
[----:B------:R-:W-:Y:S01]  /*3570*/  DADD R34, R44, -R34 ;  /* 0x000000002c227229 */ /* 0x000fe20000000822 */
[----:B------:R-:W-:Y:S02]  /*3580*/  IMAD.MOV.U32 R44, RZ, RZ, 0x652b82fe ;  /* 0x652b82feff2c7424 */ /* 0x000fe400078e00ff */
[----:B------:R-:W-:-:S05]  /*3590*/  IMAD.MOV.U32 R45, RZ, RZ, 0x3ff71547 ;  /* 0x3ff71547ff2d7424 */ /* 0x000fca00078e00ff */
[----:B------:R-:W-:Y:S01]  /*35a0*/  DFMA R38, R38, UR8, R34 ;  /* 0x0000000826267c2b */ /* 0x000fe20008000022 */
[----:B------:R-:W-:Y:S01]  /*35b0*/  UMOV UR8, 0xfefa39ef ;  /* 0xfefa39ef00087882 */ /* 0x000fe20000000000 */
[----:B------:R-:W-:Y:S01]  /*35c0*/  IMAD.MOV.U32 R35, RZ, RZ, R7 ;  /* 0x000000ffff237224 */ /* 0x000fe200078e0007 */
[----:B------:R-:W-:Y:S01]  /*35d0*/  UMOV UR9, 0x3fe62e42 ;  /* 0x3fe62e4200097882 */ /* 0x000fe20000000000 */
[----:B------:R-:W-:Y:S02]  /*35e0*/  IMAD.MOV.U32 R34, RZ, RZ, R10 ;  /* 0x000000ffff227224 */ /* 0x000fe400078e000a */
[C---:B------:R-:W-:Y:S01]  /*35f0*/  IMAD.SHL.U32 R7, R35.reuse, 0x2, RZ ;  /* 0x0000000223077824 */ /* 0x040fe200078e00ff */
[----:B------:R-:W-:Y:S01]  /*3600*/  LOP3.LUT R9, R35, 0xff0fffff, RZ, 0xc0, !PT ;  /* 0xff0fffff23097812 */ /* 0x000fe200078ec0ff */
[----:B------:R-:W-:Y:S01]  /*3610*/  DADD R40, R36, R38 ;  /* 0x0000000024287229 */ /* 0x000fe20000000026 */
[----:B------:R-:W-:Y:S02]  /*3620*/  IMAD.MOV.U32 R42, RZ, RZ, R34 ;  /* 0x000000ffff2a7224 */ /* 0x000fe400078e0022 */
[----:B------:R-:W-:-:S04]  /*3630*/  ISETP.GT.U32.AND P4, PT, R7, -0x2000001, PT ;  /* 0xfdffffff0700780c */ /* 0x000fc80003f84070 */
[----:B------:R-:W-:Y:S01]  /*3640*/  SEL R43, R9, R35, P4 ;  /* 0x00000023092b7207 */ /* 0x000fe20002000000 */
[----:B------:R-:W-:-:S05]  /*3650*/  DADD R36, R36, -R40 ;  /* 0x0000000024247229 */ /* 0x000fca0000000828 */
[----:B------:R-:W-:-:S03]  /*3660*/  DMUL R34, R40, R42 ;  /* 0x0000002a28227228 */ /* 0x000fc60000000000 */
[----:B------:R-:W-:-:S05]  /*3670*/  DADD R36, R38, R36 ;  /* 0x0000000026247229 */ /* 0x000fca0000000024 */
[----:B------:R-:W-:-:S08]  /*3680*/  DFMA R40, R40, R42, -R34 ;  /* 0x0000002a2828722b */ /* 0x000fd00000000822 */
[----:B------:R-:W-:-:S08]  /*3690*/  DFMA R36, R36, R42, R40 ;  /* 0x0000002a2424722b */ /* 0x000fd00000000028 */
[----:B------:R-:W-:-:S08]  /*36a0*/  DADD R40, R34, R36 ;  /* 0x0000000022287229 */ /* 0x000fd00000000024 */
[----:B------:R-:W-:Y:S02]  /*36b0*/  DFMA R44, R40, R44, 6.75539944105574400000e+15 ;  /* 0x43380000282c742b */ /* 0x000fe4000000002c */
[----:B------:R-:W-:Y:S01]  /*36c0*/  FSETP.GEU.FTZ.AND P4, PT, |R41|, 4.1917929649353027344, PT ;  /* 0x4086232b2900780b */ /* 0x000fe20003f9e200 */
[----:B------:R-:W-:-:S05]  /*36d0*/  DADD R34, R34, -R40 ;  /* 0x0000000022227229 */ /* 0x000fca0000000828 */
        /* <DEDUP_REMOVED lines=40> */
[C---:B------:R-:W-:Y:S02]  /*3960*/  DSETP.GEU.AND P5, PT, R40.reuse, RZ, PT ;  /* 0x000000ff2800722a */ /* 0x040fe40003fae000 */
[----:B------:R-:W-:-:S10]  /*3970*/  DADD R40, R40, +INF ;  /* 0x7ff0000028287429 */ /* 0x000fd40000000000 */
[----:B------:R-:W-:Y:S02]  /*3980*/  @!P4 LEA.HI R7, R44, R44, RZ, 0x1 ;  /* 0x0000002c2c07c211 */ /* 0x000fe400078f08ff */
[----:B------:R-:W-:Y:S01]  /*3990*/  FSEL R42, R40, RZ, P5 ;  /* 0x000000ff282a7208 */ /* 0x000fe20002800000 */
[----:B------:R-:W-:Y:S01]  /*39a0*/  @!P4 IMAD.MOV.U32 R40, RZ, RZ, RZ ;  /* 0x000000ffff28c224 */ /* 0x000fe200078e00ff */
[----:B------:R-:W-:Y:S02]  /*39b0*/  @!P4 SHF.R.S32.HI R7, RZ, 0x1, R7 ;  /* 0x00000001ff07c819 */ /* 0x000fe40000011407 */
[----:B------:R-:W-:-:S03]  /*39c0*/  FSEL R43, R41, RZ, P5 ;  /* 0x000000ff292b7208 */ /* 0x000fc60002800000 */
[----:B------:R-:W-:Y:S02]  /*39d0*/  @!P4 IMAD R39, R7, 0x100000, R39 ;  /* 0x001000000727c824 */ /* 0x000fe400078e0227 */
[----:B------:R-:W-:-:S05]  /*39e0*/  @!P4 IMAD.IADD R7, R44, 0x1, -R7 ;  /* 0x000000012c07c824 */ /* 0x000fca00078e0a07 */
[----:B------:R-:W-:-:S06]  /*39f0*/  @!P4 LEA R41, R7, 0x3ff00000, 0x14 ;  /* 0x3ff000000729c811 */ /* 0x000fcc00078ea0ff */
[----:B------:R-:W-:-:S11]  /*3a00*/  @!P4 DMUL R42, R38, R40 ;  /* 0x00000028262ac228 */ /* 0x000fd60000000000 */
.L_x_4963:
[----:B------:R-:W-:Y:S01]  /*3a10*/  DSETP.NEU.AND P4, PT, |R42|, +INF , PT ;  /* 0x7ff000002a00742a */ /* 0x000fe20003f8d200 */
[----:B------:R-:W-:Y:S01]  /*3a20*/  IMAD.MOV.U32 R9, RZ, RZ, 0x0 ;  /* 0x00000000ff097424 */ /* 0x000fe200078e00ff */
[----:B------:R-:W-:-:S12]  /*3a30*/  DADD R34, R36, R34 ;  /* 0x0000000024227229 */ /* 0x000fd80000000022 */
[----:B------:R-:W-:-:S10]  /*3a40*/  @P4 DFMA R42, R34, R42, R42 ;  /* 0x0000002a222a422b */ /* 0x000fd4000000002a */
[----:B------:R-:W-:Y:S02]  /*3a50*/  IMAD.MOV.U32 R10, RZ, RZ, R42 ;  /* 0x000000ffff0a7224 */ /* 0x000fe400078e002a */
[----:B------:R-:W-:Y:S01]  /*3a60*/  IMAD.MOV.U32 R7, RZ, RZ, R43 ;  /* 0x000000ffff077224 */ /* 0x000fe200078e002b */
[----:B------:R-:W-:Y:S06]  /*3a70*/  RET.REL.NODEC R8 `(_ZN2at6native55_GLOBAL__N__de093ff9_22_ForeachBinaryOpList_cu_a911ec4325multi_tensor_apply_kernelINS1_18TensorListMetadataILi3EEENS1_24BinaryOpListAlphaFunctorIdLi3ELi2ELi2EEEJNS1_13power_functorIdEEdEEEvT_T0_DpT1_) ;  /* 0xffffffc408607950 */ /* 0x000fec0003c3ffff */
.L_x_4964:
        /* <DEDUP_REMOVED lines=16> */
.L_x_8053:


//--------------------- .text._ZN2at6native55_GLOBAL__N__de093ff9_22_ForeachBinaryOpList_cu_a911ec4325multi_tensor_apply_kernelINS1_18TensorListMetadataILi3EEENS1_24BinaryOpListAlphaFunctorIsLi3ELi2ELi2EEEJNS1_13power_functorIsEEsEEEvT_T0_DpT1_ --------------------------
	.section	.text._ZN2at6native55_GLOBAL__N__de093ff9_22_ForeachBinaryOpList_cu_a911ec4325multi_tensor_apply_kernelINS1_18TensorListMetadataILi3EEENS1_24BinaryOpListAlphaFunctorIsLi3ELi2ELi2EEEJNS1_13power_functorIsEEsEEEvT_T0_DpT1_,"ax",@progbits
	.align	128
.text._ZN2at6native55_GLOBAL__N__de093ff9_22_ForeachBinaryOpList_cu_a911ec4325multi_tensor_apply_kernelINS1_18TensorListMetadataILi3EEENS1_24BinaryOpListAlphaFunctorIsLi3ELi2ELi2EEEJNS1_13power_functorIsEEsEEEvT_T0_DpT1_:
        .type           _ZN2at6native55_GLOBAL__N__de093ff9_22_ForeachBinaryOpList_cu_a911ec4325multi_tensor_apply_kernelINS1_18TensorListMetadataILi3EEENS1_24BinaryOpListAlphaFunctorIsLi3ELi2ELi2EEEJNS1_13power_functorIsEEsEEEvT_T0_DpT1_,@function
        .size           _ZN2at6native55_GLOBAL__N__de093ff9_22_ForeachBinaryOpList_cu_a911ec4325multi_tensor_apply_kernelINS1_18TensorListMetadataILi3EEENS1_24BinaryOpListAlphaFunctorIsLi3ELi2ELi2EEEJNS1_13power_functorIsEEsEEEvT_T0_DpT1_,(.L_x_8055 - _ZN2at6native55_GLOBAL__N__de093ff9_22_ForeachBinaryOpList_cu_a911ec4325multi_tensor_apply_kernelINS1_18TensorListMetadataILi3EEENS1_24BinaryOpListAlphaFunctorIsLi3ELi2ELi2EEEJNS1_13power_functorIsEEsEEEvT_T0_DpT1_)
        .other          _ZN2at6native55_GLOBAL__N__de093ff9_22_ForeachBinaryOpList_cu_a911ec4325multi_tensor_apply_kernelINS1_18TensorListMetadataILi3EEENS1_24BinaryOpListAlphaFunctorIsLi3ELi2ELi2EEEJNS1_13power_functorIsEEsEEEvT_T0_DpT1_,@"STO_CUDA_ENTRY STV_DEFAULT"
_ZN2at6native55_GLOBAL__N__de093ff9_22_ForeachBinaryOpList_cu_a911ec4325multi_tensor_apply_kernelINS1_18TensorListMetadataILi3EEENS1_24BinaryOpListAlphaFunctorIsLi3ELi2ELi2EEEJNS1_13power_functorIsEEsEEEvT_T0_DpT1_:
        /* <DEDUP_REMOVED lines=17> */
[----:B------:R-:W-:Y:S02]  /*0110*/  ULOP3.LUT UR4, UR14, 0x3, URZ, 0xc0, !UPT ;  /* 0x000000030e047892 */ /* 0x000fe4000f8ec03f */
[----:B------:R-:W-:Y:S02]  /*0120*/  UIADD3.X UR5, ~UR5, UR13, URZ, UP1, !UPT ;  /* 0x0000000d05057290 */ /* 0x000fe40008ffe53f */
[----:B------:R-:W-:-:S03]  /*0130*/  ULOP3.LUT UP0, URZ, UR4, 0x7, UR12, 0xf8, !UPT ;  /* 0x00000007043f7892 */ /* 0x000fc6000f80f80c */
[----:B------:R-:W-:Y:S01]  /*0140*/  ULDC.64 UR12, c[0x0][0x208] ;  /* 0x00008200000c7ab9 */ /* 0x000fe20000000a00 */
        /* <DEDUP_REMOVED lines=10> */
.L_x_4989:
[----:B0-----:R-:W-:Y:S02]  /*01f0*/  IADD3 R13, P1, R0, R14, RZ ;  /* 0x0000000e000d7210 */ /* 0x001fe40007f3e0ff */
[----:B------:R-:W-:Y:S02]  /*0200*/  PRMT R23, RZ, 0x7610, R23 ;  /* 0x00007610ff177816 */ /* 0x000fe40000000017 */
[C---:B------:R-:W-:Y:S01]  /*0210*/  ISETP.GE.U32.AND P0, PT, R13.reuse, 0x10000, PT ;  /* 0x000100000d00780c */ /* 0x040fe20003f06070 */
[----:B------:R-:W-:Y:S01]  /*0220*/  IMAD.X R16, RZ, RZ, R15, P1 ;  /* 0x000000ffff107224 */ /* 0x000fe200008e060f */
[----:B------:R-:W-:Y:S02]  /*0230*/  ISETP.LT.U32.AND P1, PT, R13, UR14, PT ;  /* 0x0000000e0d007c0c */ /* 0x000fe4000bf21070 */
[----:B-1----:R-:W-:Y:S02]  /*0240*/  IADD3 R17, P2, R12, R13, RZ ;  /* 0x0000000d0c117210 */ /* 0x002fe40007f5e0ff */
[----:B------:R-:W-:-:S02]  /*0250*/  ISETP.GE.U32.AND.EX P0, PT, R16, RZ, PT, P0 ;  /* 0x000000ff1000720c */ /* 0x000fc40003f06100 */
[----:B------:R-:W-:Y:S01]  /*0260*/  LEA R19, P3, R12, R13, 0x1 ;  /* 0x0000000d0c137211 */ /* 0x000fe200078608ff */
[----:B------:R-:W-:Y:S01]  /*0270*/  IMAD.X R18, RZ, RZ, R16, P2 ;  /* 0x000000ffff127224 */ /* 0x000fe200010e0610 */
[----:B------:R-:W-:Y:S02]  /*0280*/  ISETP.LT.AND.EX P0, PT, R16, UR5, !P0, P1 ;  /* 0x0000000510007c0c */ /* 0x000fe4000c701310 */
[C---:B------:R-:W-:Y:S02]  /*0290*/  ISETP.GE.U32.AND P1, PT, R17.reuse, 0x10000, PT ;  /* 0x000100001100780c */ /* 0x040fe40003f26070 */
[----:B------:R-:W-:Y:S02]  /*02a0*/  ISETP.LT.U32.AND P2, PT, R17, UR14, PT ;  /* 0x0000000e11007c0c */ /* 0x000fe4000bf41070 */
[----:B------:R-:W-:Y:S01]  /*02b0*/  ISETP.GE.U32.AND.EX P1, PT, R18, RZ, PT, P1 ;  /* 0x000000ff1200720c */ /* 0x000fe20003f26110 */
[----:B------:R-:W-:Y:S01]  /*02c0*/  IMAD R6, R12, 0x3, RZ ;  /* 0x000000030c067824 */ /* 0x000fe200078e02ff */
[----:B------:R-:W-:Y:S01]  /*02d0*/  PRMT R24, RZ, 0x7610, R24 ;  /* 0x00007610ff187816 */ /* 0x000fe20000000018 */
[----:B------:R-:W-:Y:S01]  /*02e0*/  IMAD.X R20, RZ, RZ, R16, P3 ;  /* 0x000000ffff147224 */ /* 0x000fe200018e0610 */
[----:B------:R-:W-:-:S02]  /*02f0*/  ISETP.LT.AND.EX P1, PT, R18, UR5, !P1, P2 ;  /* 0x0000000512007c0c */ /* 0x000fc4000cf21320 */
[----:B------:R-:W-:Y:S02]  /*0300*/  ISETP.GE.U32.AND P2, PT, R19, 0x10000, PT ;  /* 0x000100001300780c */ /* 0x000fe40003f46070 */
[----:B------:R-:W-:-:S04]  /*0310*/  @P0 LEA R4, P4, R13, UR6, 0x1 ;  /* 0x000000060d040c11 */ /* 0x000fc8000f8808ff */
[C-C-:B------:R-:W-:Y:S02]  /*0320*/  @P0 LEA.HI.X R5, R13.reuse, UR7, R16.reuse, 0x1, P4 ;  /* 0x000000070d050c11 */ /* 0x140fe4000a0f0c10 */
[----:B------:R-:W-:Y:S02]  /*0330*/  @P0 LEA R2, P4, R13, UR8, 0x1 ;  /* 0x000000080d020c11 */ /* 0x000fe4000f8808ff */
[----:B------:R-:W-:Y:S01]  /*0340*/  ISETP.LT.U32.AND P3, PT, R19, UR14, PT ;  /* 0x0000000e13007c0c */ /* 0x000fe2000bf61070 */
[----:B------:R0:W5:Y:S01]  /*0350*/  @P0 LDG.E.U16 R23, desc[UR12][R4.64] ;  /* 0x0000000c04170981 */ /* 0x000162000c1e1500 */
[--C-:B------:R-:W-:Y:S02]  /*0360*/  @P0 LEA.HI.X R3, R13, UR9, R16.reuse, 0x1, P4 ;  /* 0x000000090d030c11 */ /* 0x100fe4000a0f0c10 */
[----:B------:R-:W-:Y:S02]  /*0370*/  IADD3 R21, P4, R6, R13, RZ ;  /* 0x0000000d06157210 */ /* 0x000fe40007f9e0ff */
[C---:B------:R-:W-:Y:S01]  /*0380*/  ISETP.GE.U32.AND.EX P2, PT, R20.reuse, RZ, PT, P2 ;  /* 0x000000ff1400720c */ /* 0x040fe20003f46120 */
[----:B------:R1:W2:Y:S01]  /*0390*/  @P0 LDG.E.U16 R24, desc[UR12][R2.64] ;  /* 0x0000000c02180981 */ /* 0x0002a2000c1e1500 */
[----:B------:R-:W-:Y:S01]  /*03a0*/  @P1 LEA R8, P5, R17, UR6, 0x1 ;  /* 0x0000000611081c11 */ /* 0x000fe2000f8a08ff */
[----:B------:R-:W-:Y:S01]  /*03b0*/  IMAD.X R22, RZ, RZ, R16, P4 ;  /* 0x000000ffff167224 */ /* 0x000fe200020e0610 */
[----:B------:R-:W-:-:S02]  /*03c0*/  ISETP.LT.AND.EX P2, PT, R20, UR5, !P2, P3 ;  /* 0x0000000514007c0c */ /* 0x000fc4000d741330 */
[C---:B------:R-:W-:Y:S02]  /*03d0*/  ISETP.GE.U32.AND P3, PT, R21.reuse, 0x10000, PT ;  /* 0x000100001500780c */ /* 0x040fe40003f66070 */
[----:B------:R-:W-:Y:S02]  /*03e0*/  ISETP.LT.U32.AND P4, PT, R21, UR14, PT ;  /* 0x0000000e15007c0c */ /* 0x000fe4000bf81070 */
[C---:B------:R-:W-:Y:S02]  /*03f0*/  ISETP.GE.U32.AND.EX P3, PT, R22.reuse, RZ, PT, P3 ;  /* 0x000000ff1600720c */ /* 0x040fe40003f66130 */
[C---:B------:R-:W-:Y:S02]  /*0400*/  @P1 LEA.HI.X R9, R17.reuse, UR7, R18, 0x1, P5 ;  /* 0x0000000711091c11 */ /* 0x040fe4000a8f0c12 */
[----:B------:R-:W-:Y:S02]  /*0410*/  ISETP.LT.AND.EX P3, PT, R22, UR5, !P3, P4 ;  /* 0x0000000516007c0c */ /* 0x000fe4000df61340 */
[----:B0-----:R-:W-:-:S02]  /*0420*/  @P1 LEA R4, P5, R17, UR8, 0x1 ;  /* 0x0000000811041c11 */ /* 0x001fc4000f8a08ff */
[----:B------:R-:W-:Y:S02]  /*0430*/  PRMT R25, RZ, 0x7610, R25 ;  /* 0x00007610ff197816 */ /* 0x000fe40000000019 */
[----:B------:R-:W-:Y:S02]  /*0440*/  @P1 LEA.HI.X R5, R17, UR9, R18, 0x1, P5 ;  /* 0x0000000911051c11 */ /* 0x000fe4000a8f0c12 */
[C---:B------:R-:W-:Y:S02]  /*0450*/  @P2 LEA R6, P4, R19.reuse, UR6, 0x1 ;  /* 0x0000000613062c11 */ /* 0x040fe4000f8808ff */
[C---:B-1----:R-:W-:Y:S01]  /*0460*/  @P2 LEA R2, P5, R19.reuse, UR8, 0x1 ;  /* 0x0000000813022c11 */ /* 0x042fe2000f8a08ff */
[----:B------:R0:W5:Y:S01]  /*0470*/  @P1 LDG.E.U16 R25, desc[UR12][R8.64] ;  /* 0x0000000c08191981 */ /* 0x000162000c1e1500 */
[----:B------:R-:W-:Y:S02]  /*0480*/  PRMT R27, RZ, 0x7610, R27 ;  /* 0x00007610ff1b7816 */ /* 0x000fe4000000001b */
[----:B------:R-:W-:-:S02]  /*0490*/  @P2 LEA.HI.X R7, R19, UR7, R20, 0x1, P4 ;  /* 0x0000000713072c11 */ /* 0x000fc4000a0f0c14 */
[----:B------:R-:W-:Y:S02]  /*04a0*/  @P2 LEA.HI.X R3, R19, UR9, R20, 0x1, P5 ;  /* 0x0000000913032c11 */ /* 0x000fe4000a8f0c14 */
[C---:B------:R-:W-:Y:S01]  /*04b0*/  @P3 LEA R10, P5, R21.reuse, UR8, 0x1 ;  /* 0x00000008150a3c11 */ /* 0x040fe2000f8a08ff */
[----:B------:R1:W5:Y:S01]  /*04c0*/  @P1 LDG.E.U16 R27, desc[UR12][R4.64] ;  /* 0x0000000c041b1981 */ /* 0x000362000c1e1500 */
[C---:B0-----:R-:W-:Y:S02]  /*04d0*/  @P3 LEA R8, P4, R21.reuse, UR6, 0x1 ;  /* 0x0000000615083c11 */ /* 0x041fe4000f8808ff */
[----:B------:R-:W-:Y:S02]  /*04e0*/  PRMT R26, RZ, 0x7610, R26 ;  /* 0x00007610ff1a7816 */ /* 0x000fe4000000001a */
[----:B------:R-:W-:Y:S02]  /*04f0*/  PRMT R29, RZ, 0x7610, R29 ;  /* 0x00007610ff1d7816 */ /* 0x000fe4000000001d */
[----:B------:R-:W-:-:S02]  /*0500*/  @P3 LEA.HI.X R9, R21, UR7, R22, 0x1, P4 ;  /* 0x0000000715093c11 */ /* 0x000fc4000a0f0c16 */
[----:B-1----:R-:W-:Y:S01]  /*0510*/  PRMT R4, RZ, 0x7610, R4 ;  /* 0x00007610ff047816 */ /* 0x002fe20000000004 */
[----:B------:R-:W5:Y:S01]  /*0520*/  @P2 LDG.E.U16 R26, desc[UR12][R6.64] ;  /* 0x0000000c061a2981 */ /* 0x000f62000c1e1500 */
[----:B------:R-:W-:-:S03]  /*0530*/  @P3 LEA.HI.X R11, R21, UR9, R22, 0x1, P5 ;  /* 0x00000009150b3c11 */ /* 0x000fc6000a8f0c16 */
[----:B------:R-:W5:Y:S04]  /*0540*/  @P3 LDG.E.U16 R29, desc[UR12][R8.64] ;  /* 0x0000000c081d3981 */ /* 0x000f68000c1e1500 */
[----:B------:R-:W5:Y:S01]  /*0550*/  @P3 LDG.E.U16 R4, desc[UR12][R10.64] ;  /* 0x0000000c0a043981 */ /* 0x000f62000c1e1500 */
[----:B------:R-:W-:Y:S01]  /*0560*/  ULDC.U16 UR4, c[0x0][0xe5a] ;  /* 0x0003968000047ab9 */ /* 0x000fe20000000400 */
[----:B------:R-:W-:Y:S01]  /*0570*/  PRMT R28, RZ, 0x7610, R28 ;  /* 0x00007610ff1c7816 */ /* 0x000fe2000000001c */
[----:B------:R-:W-:-:S05]  /*0580*/  UPRMT UR4, UR4, 0x9910, URZ ;  /* 0x0000991004047896 */ /* 0x000fca000800003f */
[----:B------:R0:W5:Y:S01]  /*0590*/  @P2 LDG.E.U16 R28, desc[UR12][R2.64] ;  /* 0x0000000c021c2981 */ /* 0x000162000c1e1500 */
[----:B------:R-:W-:Y:S01]  /*05a0*/  BSSY B0, `(.L_x_4966) ;  /* 0x000003d000007945 */ /* 0x000fe20003800000 */
[----:B0-----:R-:W-:Y:S01]  /*05b0*/  IMAD.MOV.U32 R2, RZ, RZ, 0x1 ;  /* 0x00000001ff027424 */ /* 0x001fe200078e00ff */
[----:B--2---:R-:W-:-:S05]  /*05c0*/  PRMT R5, R24, 0x9910, RZ ;  /* 0x0000991018057816 */ /* 0x004fca00000000ff */
[----:B------:R-:W-:-:S05]  /*05d0*/  IMAD R3, R5, UR4, RZ ;  /* 0x0000000405037c24 */ /* 0x000fca000f8e02ff */
[----:B------:R-:W-:-:S04]  /*05e0*/  PRMT R5, R3, 0x9910, RZ ;  /* 0x0000991003057816 */ /* 0x000fc800000000ff */
[----:B------:R-:W-:-:S13]  /*05f0*/  ISETP.GE.AND P4, PT, R5, RZ, PT ;  /* 0x000000ff0500720c */ /* 0x000fda0003f86270 */
[----:B------:R-:W-:Y:S05]  /*0600*/  @!P4 BRA `(.L_x_4967) ;  /* 0x0000000000b4c947 */ /* 0x000fea0003800000 */
[----:B------:R-:W-:Y:S01]  /*0610*/  ISETP.NE.AND P4, PT, R5, RZ, PT ;  /* 0x000000ff0500720c */ /* 0x000fe20003f85270 */
[----:B------:R-:W-:Y:S01]  /*0620*/  BSSY B1, `(.L_x_4968) ;  /* 0x000002a000017945 */ /* 0x000fe20003800000 */
[----:B------:R-:W-:-:S11]  /*0630*/  IMAD.MOV.U32 R11, RZ, RZ, 0x1 ;  /* 0x00000001ff0b7424 */ /* 0x000fd600078e00ff */
[----:B------:R-:W-:Y:S05]  /*0640*/  @!P4 BRA `(.L_x_4969) ;  /* 0x00000000009cc947 */ /* 0x000fea0003800000 */
[C---:B------:R-:W-:Y:S01]  /*0650*/  LOP3.LUT R6, R3.reuse, 0x1, RZ, 0xc0, !PT ;  /* 0x0000000103067812 */ /* 0x040fe200078ec0ff */
[----:B------:R-:W-:-:S03]  /*0660*/  VIADD R5, R3, 0x1 ;  /* 0x0000000103057836 */ /* 0x000fc60000000000 */
[----:B------:R-:W-:Y:S02]  /*0670*/  ISETP.NE.U32.AND P4, PT, R6, 0x1, PT ;  /* 0x000000010600780c */ /* 0x000fe40003f85070 */
[----:B------:R-:W-:Y:S02]  /*0680*/  LOP3.LUT R6, R5, 0xffff, RZ, 0xc0, !PT ;  /* 0x0000ffff05067812 */ /* 0x000fe400078ec0ff */
[C---:B-----5:R-:W-:Y:S02]  /*0690*/  SEL R5, R23.reuse, 0x1, !P4 ;  /* 0x0000000117057807 */ /* 0x060fe40006000000 */
[----:B------:R-:W-:Y:S02]  /*06a0*/  ISETP.GE.U32.AND P4, PT, R6, 0x3, PT ;  /* 0x000000030600780c */ /* 0x000fe40003f86070 */
[----:B------:R-:W-:Y:S02]  /*06b0*/  PRMT R23, R23, 0x9910, RZ ;  /* 0x0000991017177816 */ /* 0x000fe400000000ff */
[----:B------:R-:W-:-:S02]  /*06c0*/  PRMT R11, R5, 0x9910, RZ ;  /* 0x00009910050b7816 */ /* 0x000fc400000000ff */
[----:B------:R-:W-:Y:S01]  /*06d0*/  LOP3.LUT R6, R3, 0xffff, RZ, 0xc0, !PT ;  /* 0x0000ffff03067812 */ /* 0x000fe200078ec0ff */
[----:B------:R-:W-:-:S03]  /*06e0*/  IMAD.MOV.U32 R5, RZ, RZ, R23 ;  /* 0x000000ffff057224 */ /* 0x000fc600078e0017 */
[----:B------:R-:W-:Y:S01]  /*06f0*/  LEA.HI R3, R6, R3, RZ, 0x11 ;  /* 0x0000000306037211 */ /* 0x000fe200078f88ff */
[----:B------:R-:W-:Y:S02]  /*0700*/  IMAD R5, R5, R5, RZ ;  /* 0x0000000505057224 */ /* 0x000fe400078e02ff */
[----:B------:R-:W-:Y:S05]  /*0710*/  @!P4 BRA `(.L_x_4969) ;  /* 0x000000000068c947 */ /* 0x000fea0003800000 */
[----:B------:R-:W-:Y:S02]  /*0720*/  PRMT R3, R3, 0x9910, RZ ;  /* 0x0000991003037816 */ /* 0x000fe400000000ff */
[----:B------:R-:W-:Y:S02]  /*0730*/  PRMT R7, R5, 0x7610, R7 ;  /* 0x0000761005077816 */ /* 0x000fe40000000007 */
[----:B------:R-:W-:-:S04]  /*0740*/  SHF.R.S32.HI R3, RZ, 0x1, R3 ;  /* 0x00000001ff037819 */ /* 0x000fc80000011403 */
[----:B------:R-:W-:-:S07]  /*0750*/  PRMT R8, R3, 0x7610, R8 ;  /* 0x0000761003087816 */ /* 0x000fce0000000008 */
.L_x_4970:
[C---:B------:R-:W-:Y:S02]  /*0760*/  LOP3.LUT R3, R8.reuse, 0x1, RZ, 0xc0, !PT ;  /* 0x0000000108037812 */ /* 0x040fe400078ec0ff */
[----:B------:R-:W-:Y:S02]  /*0770*/  PRMT R9, R7, 0x9910, RZ ;  /* 0x0000991007097816 */ /* 0x000fe400000000ff */
[----:B------:R-:W-:Y:S02]  /*0780*/  ISETP.NE.U32.AND P4, PT, R3, 0x1, PT ;  /* 0x000000010300780c */ /* 0x000fe40003f85070 */
[C---:B------:R-:W-:Y:S02]  /*0790*/  LOP3.LUT R3, R8.reuse, 0xffff, RZ, 0xc0, !PT ;  /* 0x0000ffff08037812 */ /* 0x040fe400078ec0ff */
[----:B------:R-:W-:Y:S01]  /*07a0*/  SEL R5, R7, 0x1, !P4 ;  /* 0x0000000107057807 */ /* 0x000fe20006000000 */
[----:B------:R-:W-:Y:S01]  /*07b0*/  IMAD.MOV.U32 R7, RZ, RZ, R9 ;  /* 0x000000ffff077224 */ /* 0x000fe200078e0009 */
[----:B------:R-:W-:Y:S01]  /*07c0*/  LEA.HI R6, R3, R8, RZ, 0x11 ;  /* 0x0000000803067211 */ /* 0x000fe200078f88ff */
[----:B------:R-:W-:Y:S01]  /*07d0*/  VIADD R8, R8, 0x1 ;  /* 0x0000000108087836 */ /* 0x000fe20000000000 */
[----:B------:R-:W-:Y:S01]  /*07e0*/  PRMT R5, R5, 0x9910, RZ ;  /* 0x0000991005057816 */ /* 0x000fe200000000ff */
[----:B------:R-:W-:Y:S01]  /*07f0*/  IMAD R7, R7, R7, RZ ;  /* 0x0000000707077224 */ /* 0x000fe200078e02ff */
[----:B------:R-:W-:-:S02]  /*0800*/  PRMT R11, R11, 0x9910, RZ ;  /* 0x000099100b0b7816 */ /* 0x000fc400000000ff */
[----:B------:R-:W-:Y:S02]  /*0810*/  LOP3.LUT R8, R8, 0xffff, RZ, 0xc0, !PT ;  /* 0x0000ffff08087812 */ /* 0x000fe400078ec0ff */
[----:B------:R-:W-:Y:S01]  /*0820*/  PRMT R9, R6, 0x9910, RZ ;  /* 0x0000991006097816 */ /* 0x000fe200000000ff */
[----:B------:R-:W-:Y:S01]  /*0830*/  IMAD.MOV.U32 R6, RZ, RZ, R5 ;  /* 0x000000ffff067224 */ /* 0x000fe200078e0005 */
[----:B------:R-:W-:Y:S01]  /*0840*/  ISETP.GE.U32.AND P4, PT, R8, 0x3, PT ;  /* 0x000000030800780c */ /* 0x000fe20003f86070 */
[----:B------:R-:W-:Y:S02]  /*0850*/  IMAD.MOV.U32 R3, RZ, RZ, R11 ;  /* 0x000000ffff037224 */ /* 0x000fe400078e000b */
[----:B------:R-:W-:Y:S02]  /*0860*/  IMAD.MOV.U32 R5, RZ, RZ, R9 ;  /* 0x000000ffff057224 */ /* 0x000fe400078e0009 */
[----:B------:R-:W-:-:S03]  /*0870*/  IMAD R3, R3, R6, RZ ;  /* 0x0000000603037224 */ /* 0x000fc600078e02ff */
[----:B------:R-:W-:Y:S02]  /*0880*/  SHF.R.S32.HI R5, RZ, 0x1, R5 ;  /* 0x00000001ff057819 */ /* 0x000fe40000011405 */
[----:B------:R-:W-:Y:S02]  /*0890*/  PRMT R11, R3, 0x7610, R11 ;  /* 0x00007610030b7816 */ /* 0x000fe4000000000b */
[----:B------:R-:W-:Y:S01]  /*08a0*/  PRMT R8, R5, 0x7610, R8 ;  /* 0x0000761005087816 */ /* 0x000fe20000000008 */
[----:B------:R-:W-:Y:S06]  /*08b0*/  @P4 BRA `(.L_x_4970) ;  /* 0xfffffffc00a84947 */ /* 0x000fec000383ffff */
.L_x_4969:
[----:B------:R-:W-:Y:S05]  /*08c0*/  BSYNC B1 ;  /* 0x0000000000017941 */ /* 0x000fea0003800000 */
.L_x_4968:
[----:B------:R-:W-:Y:S05]  /*08d0*/  BRA `(.L_x_4971) ;  /* 0x0000000000247947 */ /* 0x000fea0003800000 */
.L_x_4967:
[----:B-----5:R-:W-:Y:S01]  /*08e0*/  PRMT R5, R23, 0x9910, RZ ;  /* 0x0000991017057816 */ /* 0x020fe200000000ff */
[----:B------:R-:W-:-:S03]  /*08f0*/  IMAD.MOV.U32 R11, RZ, RZ, 0x1 ;  /* 0x00000001ff0b7424 */ /* 0x000fc600078e00ff */
[----:B------:R-:W-:-:S13]  /*0900*/  ISETP.NE.AND P4, PT, R5, 0x1, PT ;  /* 0x000000010500780c */ /* 0x000fda0003f85270 */
[----:B------:R-:W-:Y:S05]  /*0910*/  @!P4 BRA `(.L_x_4971) ;  /* 0x000000000014c947 */ /* 0x000fea0003800000 */
[----:B------:R-:W-:-:S13]  /*0920*/  ISETP.NE.AND P4, PT, R5, -0x1, PT ;  /* 0xffffffff0500780c */ /* 0x000fda0003f85270 */
[----:B------:R-:W-:-:S04]  /*0930*/  @!P4 LOP3.LUT R3, R3, 0x1, RZ, 0xc0, !PT ;  /* 0x000000010303c812 */ /* 0x000fc800078ec0ff */
[----:B------:R-:W-:-:S04]  /*0940*/  @!P4 ISETP.NE.U32.AND P5, PT, R3, 0x1, PT ;  /* 0x000000010300c80c */ /* 0x000fc80003fa5070 */
[----:B------:R-:W-:-:S04]  /*0950*/  @!P4 SEL R11, R2, 0xffff, P5 ;  /* 0x0000ffff020bc807 */ /* 0x000fc80002800000 */
[----:B------:R-:W-:-:S07]  /*0960*/  @P4 PRMT R11, RZ, 0x7610, R11 ;  /* 0x00007610ff0b4816 */ /* 0x000fce000000000b */
.L_x_4971:
[----:B------:R-:W-:Y:S05]  /*0970*/  BSYNC B0 ;  /* 0x0000000000007941 */ /* 0x000fea0003800000 */
.L_x_4966:
[----:B-----5:R-:W-:Y:S01]  /*0980*/  PRMT R3, R27, 0x9910, RZ ;  /* 0x000099101b037816 */ /* 0x020fe200000000ff */
[----:B------:R-:W-:Y:S04]  /*0990*/  BSSY B0, `(.L_x_4972) ;  /* 0x000003b000007945 */ /* 0x000fe80003800000 */
        /* <DEDUP_REMOVED lines=12> */
[C---:B------:R-:W-:Y:S02]  /*0a60*/  SEL R5, R25.reuse, 0x1, !P4 ;  /* 0x0000000119057807 */ /* 0x040fe40006000000 */
        /* <DEDUP_REMOVED lines=12> */
.L_x_4976:
        /* <DEDUP_REMOVED lines=22> */
.L_x_4975:
[----:B------:R-:W-:Y:S05]  /*0c90*/  BSYNC B1 ;  /* 0x0000000000017941 */ /* 0x000fea0003800000 */
.L_x_4974:
[----:B------:R-:W-:Y:S05]  /*0ca0*/  BRA `(.L_x_4977) ;  /* 0x0000000000247947 */ /* 0x000fea0003800000 */
.L_x_4973:
[----:B------:R-:W-:Y:S01]  /*0cb0*/  PRMT R5, R25, 0x9910, RZ ;  /* 0x0000991019057816 */ /* 0x000fe200000000ff */
        /* <DEDUP_REMOVED lines=8> */
.L_x_4977:
[----:B------:R-:W-:Y:S05]  /*0d40*/  BSYNC B0 ;  /* 0x0000000000007941 */ /* 0x000fea0003800000 */
.L_x_4972:
[----:B------:R-:W-:Y:S01]  /*0d50*/  PRMT R3, R28, 0x9910, RZ ;  /* 0x000099101c037816 */ /* 0x000fe200000000ff */
[----:B------:R-:W-:Y:S04]  /*0d60*/  BSSY B0, `(.L_x_4978) ;  /* 0x000003b000007945 */ /* 0x000fe80003800000 */
[----:B------:R-:W-:-:S05]  /*0d70*/  IMAD R3, R3, UR4, RZ ;  /* 0x0000000403037c24 */ /* 0x000fca000f8e02ff */
[----:B------:R-:W-:-:S04]  /*0d80*/  PRMT R5, R3, 0x9910, RZ ;  /* 0x0000991003057816 */ /* 0x000fc800000000ff */
[----:B------:R-:W-:-:S13]  /*0d90*/  ISETP.GE.AND P4, PT, R5, RZ, PT ;  /* 0x000000ff0500720c */ /* 0x000fda0003f86270 */
[----:B------:R-:W-:Y:S05]  /*0da0*/  @!P4 BRA `(.L_x_4979) ;  /* 0x0000000000b4c947 */ /* 0x000fea0003800000 */
[----:B------:R-:W-:Y:S01]  /*0db0*/  ISETP.NE.AND P4, PT, R5, RZ, PT ;  /* 0x000000ff0500720c */ /* 0x000fe20003f85270 */
[----:B------:R-:W-:-:S12]  /*0dc0*/  IMAD.MOV.U32 R25, RZ, RZ, 0x1 ;  /* 0x00000001ff197424 */ /* 0x000fd800078e00ff */
[----:B------:R-:W-:Y:S05]  /*0dd0*/  @!P4 BRA `(.L_x_4980) ;  /* 0x0000000000ccc947 */ /* 0x000fea0003800000 */
[C---:B------:R-:W-:Y:S01]  /*0de0*/  LOP3.LUT R6, R3.reuse, 0x1, RZ, 0xc0, !PT ;  /* 0x0000000103067812 */ /* 0x040fe200078ec0ff */
[----:B------:R-:W-:-:S03]  /*0df0*/  VIADD R5, R3, 0x1 ;  /* 0x0000000103057836 */ /* 0x000fc60000000000 */
[----:B------:R-:W-:Y:S02]  /*0e00*/  ISETP.NE.U32.AND P4, PT, R6, 0x1, PT ;  /* 0x000000010600780c */ /* 0x000fe40003f85070 */
[----:B------:R-:W-:Y:S02]  /*0e10*/  LOP3.LUT R6, R5, 0xffff, RZ, 0xc0, !PT ;  /* 0x0000ffff05067812 */ /* 0x000fe400078ec0ff */
[----:B------:R-:W-:Y:S02]  /*0e20*/  SEL R5, R26, 0x1, !P4 ;  /* 0x000000011a057807 */ /* 0x000fe40006000000 */
        /* <DEDUP_REMOVED lines=8> */
[----:B------:R-:W-:Y:S01]  /*0eb0*/  PRMT R3, R3, 0x9910, RZ ;  /* 0x0000991003037816 */ /* 0x000fe200000000ff */
[----:B------:R-:W-:Y:S01]  /*0ec0*/  BSSY B1, `(.L_x_4981) ;  /* 0x000001a000017945 */ /* 0x000fe20003800000 */
[----:B------:R-:W-:Y:S02]  /*0ed0*/  PRMT R7, R5, 0x7610, R7 ;  /* 0x0000761005077816 */ /* 0x000fe40000000007 */
[----:B------:R-:W-:-:S04]  /*0ee0*/  SHF.R.S32.HI R3, RZ, 0x1, R3 ;  /* 0x00000001ff037819 */ /* 0x000fc80000011403 */
[----:B------:R-:W-:-:S07]  /*0ef0*/  PRMT R8, R3, 0x7610, R8 ;  /* 0x0000761003087816 */ /* 0x000fce0000000008 */
.L_x_4982:
[C---:B------:R-:W-:Y:S02]  /*0f00*/  LOP3.LUT R5, R8.reuse, 0xffff, RZ, 0xc0, !PT ;  /* 0x0000ffff08057812 */ /* 0x040fe400078ec0ff */
[C---:B------:R-:W-:Y:S02]  /*0f10*/  LOP3.LUT R3, R8.reuse, 0x1, RZ, 0xc0, !PT ;  /* 0x0000000108037812 */ /* 0x040fe400078ec0ff */
[----:B------:R-:W-:Y:S01]  /*0f20*/  LEA.HI R6, R5, R8, RZ, 0x11 ;  /* 0x0000000805067211 */ /* 0x000fe200078f88ff */
[----:B------:R-:W-:Y:S01]  /*0f30*/  VIADD R8, R8, 0x1 ;  /* 0x0000000108087836 */ /* 0x000fe20000000000 */
[----:B------:R-:W-:Y:S02]  /*0f40*/  ISETP.NE.U32.AND P4, PT, R3, 0x1, PT ;  /* 0x000000010300780c */ /* 0x000fe40003f85070 */
[C---:B------:R-:W-:Y:S02]  /*0f50*/  PRMT R9, R7.reuse, 0x9910, RZ ;  /* 0x0000991007097816 */ /* 0x040fe400000000ff */
[----:B------:R-:W-:-:S02]  /*0f60*/  SEL R3, R7, 0x1, !P4 ;  /* 0x0000000107037807 */ /* 0x000fc40006000000 */
[----:B------:R-:W-:Y:S01]  /*0f70*/  LOP3.LUT R8, R8, 0xffff, RZ, 0xc0, !PT ;  /* 0x0000ffff08087812 */ /* 0x000fe200078ec0ff */
[----:B------:R-:W-:Y:S01]  /*0f80*/  IMAD.MOV.U32 R7, RZ, RZ, R9 ;  /* 0x000000ffff077224 */ /* 0x000fe200078e0009 */
[----:B------:R-:W-:Y:S02]  /*0f90*/  PRMT R3, R3, 0x9910, RZ ;  /* 0x0000991003037816 */ /* 0x000fe400000000ff */
[----:B------:R-:W-:Y:S01]  /*0fa0*/  ISETP.GE.U32.AND P4, PT, R8, 0x3, PT ;  /* 0x000000030800780c */ /* 0x000fe20003f86070 */
[----:B------:R-:W-:Y:S01]  /*0fb0*/  IMAD R7, R7, R7, RZ ;  /* 0x0000000707077224 */ /* 0x000fe200078e02ff */
[----:B------:R-:W-:Y:S02]  /*0fc0*/  PRMT R25, R25, 0x9910, RZ ;  /* 0x0000991019197816 */ /* 0x000fe400000000ff */
[----:B------:R-:W-:Y:S01]  /*0fd0*/  PRMT R9, R6, 0x9910, RZ ;  /* 0x0000991006097816 */ /* 0x000fe200000000ff */
[----:B------:R-:W-:Y:S02]  /*0fe0*/  IMAD.MOV.U32 R6, RZ, RZ, R3 ;  /* 0x000000ffff067224 */ /* 0x000fe400078e0003 */
[----:B------:R-:W-:-:S02]  /*0ff0*/  IMAD.MOV.U32 R5, RZ, RZ, R25 ;  /* 0x000000ffff057224 */ /* 0x000fc400078e0019 */
[----:B------:R-:W-:Y:S02]  /*1000*/  IMAD.MOV.U32 R3, RZ, RZ, R9 ;  /* 0x000000ffff037224 */ /* 0x000fe400078e0009 */
[----:B------:R-:W-:-:S03]  /*1010*/  IMAD R5, R5, R6, RZ ;  /* 0x0000000605057224 */ /* 0x000fc600078e02ff */
[----:B------:R-:W-:Y:S02]  /*1020*/  SHF.R.S32.HI R3, RZ, 0x1, R3 ;  /* 0x00000001ff037819 */ /* 0x000fe40000011403 */
[----:B------:R-:W-:Y:S02]  /*1030*/  PRMT R25, R5, 0x7610, R25 ;  /* 0x0000761005197816 */ /* 0x000fe40000000019 */
[----:B------:R-:W-:Y:S01]  /*1040*/  PRMT R8, R3, 0x7610, R8 ;  /* 0x0000761003087816 */ /* 0x000fe20000000008 */
[----:B------:R-:W-:Y:S06]  /*1050*/  @P4 BRA `(.L_x_4982) ;  /* 0xfffffffc00a84947 */ /* 0x000fec000383ffff */
[----:B------:R-:W-:Y:S05]  /*1060*/  BSYNC B1 ;  /* 0x0000000000017941 */ /* 0x000fea0003800000 */
.L_x_4981:
[----:B------:R-:W-:Y:S05]  /*1070*/  BRA `(.L_x_4980) ;  /* 0x0000000000247947 */ /* 0x000fea0003800000 */
.L_x_4979:
        /* <DEDUP_REMOVED lines=9> */
.L_x_4980:
[----:B------:R-:W-:Y:S05]  /*1110*/  BSYNC B0 ;  /* 0x0000000000007941 */ /* 0x000fea0003800000 */
.L_x_4978:
[----:B------:R-:W-:Y:S01]  /*1120*/  PRMT R3, R4, 0x9910, RZ ;  /* 0x0000991004037816 */ /* 0x000fe200000000ff */
        /* <DEDUP_REMOVED lines=26> */
.L_x_4987:
[C---:B------:R-:W-:Y:S02]  /*12d0*/  LOP3.LUT R3, R6.reuse, 0xffff, RZ, 0xc0, !PT ;  /* 0x0000ffff06037812 */ /* 0x040fe400078ec0ff */
[C---:B------:R-:W-:Y:S02]  /*12e0*/  LOP3.LUT R2, R6.reuse, 0x1, RZ, 0xc0, !PT ;  /* 0x0000000106027812 */ /* 0x040fe400078ec0ff */
[----:B------:R-:W-:Y:S01]  /*12f0*/  LEA.HI R4, R3, R6, RZ, 0x11 ;  /* 0x0000000603047211 */ /* 0x000fe200078f88ff */
[----:B------:R-:W-:Y:S01]  /*1300*/  VIADD R6, R6, 0x1 ;  /* 0x0000000106067836 */ /* 0x000fe20000000000 */
[----:B------:R-:W-:Y:S02]  /*1310*/  ISETP.NE.U32.AND P4, PT, R2, 0x1, PT ;  /* 0x000000010200780c */ /* 0x000fe40003f85070 */
[----:B------:R-:W-:Y:S02]  /*1320*/  PRMT R27, R27, 0x9910, RZ ;  /* 0x000099101b1b7816 */ /* 0x000fe400000000ff */
[----:B------:R-:W-:-:S02]  /*1330*/  LOP3.LUT R6, R6, 0xffff, RZ, 0xc0, !PT ;  /* 0x0000ffff06067812 */ /* 0x000fc400078ec0ff */
[C---:B------:R-:W-:Y:S01]  /*1340*/  SEL R2, R5.reuse, 0x1, !P4 ;  /* 0x0000000105027807 */ /* 0x040fe20006000000 */
[----:B------:R-:W-:Y:S01]  /*1350*/  IMAD.MOV.U32 R3, RZ, RZ, R27 ;  /* 0x000000ffff037224 */ /* 0x000fe200078e001b */
[----:B------:R-:W-:Y:S02]  /*1360*/  ISETP.GE.U32.AND P4, PT, R6, 0x3, PT ;  /* 0x000000030600780c */ /* 0x000fe40003f86070 */
[----:B------:R-:W-:Y:S02]  /*1370*/  PRMT R2, R2, 0x9910, RZ ;  /* 0x0000991002027816 */ /* 0x000fe400000000ff */
[----:B------:R-:W-:Y:S02]  /*1380*/  PRMT R7, R5, 0x9910, RZ ;  /* 0x0000991005077816 */ /* 0x000fe400000000ff */
[----:B------:R-:W-:Y:S01]  /*1390*/  PRMT R4, R4, 0x9910, RZ ;  /* 0x0000991004047816 */ /* 0x000fe200000000ff */
[----:B------:R-:W-:Y:S02]  /*13a0*/  IMAD R2, R3, R2, RZ ;  /* 0x0000000203027224 */ /* 0x000fe400078e02ff */
[----:B------:R-:W-:Y:S01]  /*13b0*/  IMAD.MOV.U32 R5, RZ, RZ, R7 ;  /* 0x000000ffff057224 */ /* 0x000fe200078e0007 */
[----:B------:R-:W-:-:S02]  /*13c0*/  SHF.R.S32.HI R4, RZ, 0x1, R4 ;  /* 0x00000001ff047819 */ /* 0x000fc40000011404 */
[----:B------:R-:W-:Y:S01]  /*13d0*/  PRMT R27, R2, 0x7610, R27 ;  /* 0x00007610021b7816 */ /* 0x000fe2000000001b */
[----:B------:R-:W-:Y:S01]  /*13e0*/  IMAD R5, R5, R5, RZ ;  /* 0x0000000505057224 */ /* 0x000fe200078e02ff */
[----:B------:R-:W-:Y:S01]  /*13f0*/  PRMT R6, R4, 0x7610, R6 ;  /* 0x0000761004067816 */ /* 0x000fe20000000006 */
[----:B------:R-:W-:Y:S06]  /*1400*/  @P4 BRA `(.L_x_4987) ;  /* 0xfffffffc00b04947 */ /* 0x000fec000383ffff */
.L_x_4986:
[----:B------:R-:W-:Y:S05]  /*1410*/  BSYNC B1 ;  /* 0x0000000000017941 */ /* 0x000fea0003800000 */
.L_x_4985:
[----:B------:R-:W-:Y:S05]  /*1420*/  BRA `(.L_x_4988) ;  /* 0x0000000000287947 */ /* 0x000fea0003800000 */
.L_x_4984:
        /* <DEDUP_REMOVED lines=8> */
[----:B------:R-:W-:-:S04]  /*14b0*/  @!P4 PRMT R27, R2, 0x7610, R27 ;  /* 0x00007610021bc816 */ /* 0x000fc8000000001b */
[----:B------:R-:W-:-:S07]  /*14c0*/  @P4 PRMT R27, RZ, 0x7610, R27 ;  /* 0x00007610ff1b4816 */ /* 0x000fce000000001b */
.L_x_4988:
[----:B------:R-:W-:Y:S05]  /*14d0*/  BSYNC B0 ;  /* 0x0000000000007941 */ /* 0x000fea0003800000 */
.L_x_4983:
[----:B------:R-:W-:Y:S01]  /*14e0*/  @P0 LEA R2, P6, R13, UR10, 0x1 ;  /* 0x0000000a0d020c11 */ /* 0x000fe2000f8c08ff */
[----:B------:R-:W-:Y:S01]  /*14f0*/  IMAD.WIDE.U32 R14, R12, 0x4, R14 ;  /* 0x000000040c0e7825 */ /* 0x000fe200078e000e */
[----:B------:R-:W-:Y:S02]  /*1500*/  @P1 LEA R4, P5, R17, UR10, 0x1 ;  /* 0x0000000a11041c11 */ /* 0x000fe4000f8a08ff */
[----:B------:R-:W-:Y:S02]  /*1510*/  @P2 LEA R6, P4, R19, UR10, 0x1 ;  /* 0x0000000a13062c11 */ /* 0x000fe4000f8808ff */
[----:B------:R-:W-:Y:S02]  /*1520*/  @P0 LEA.HI.X R3, R13, UR11, R16, 0x1, P6 ;  /* 0x0000000b0d030c11 */ /* 0x000fe4000b0f0c10 */
[----:B------:R-:W-:Y:S02]  /*1530*/  @P3 LEA R8, P6, R21, UR10, 0x1 ;  /* 0x0000000a15083c11 */ /* 0x000fe4000f8c08ff */
[----:B------:R-:W-:Y:S01]  /*1540*/  @P1 LEA.HI.X R5, R17, UR11, R18, 0x1, P5 ;  /* 0x0000000b11051c11 */ /* 0x000fe2000a8f0c12 */
[----:B------:R2:W-:Y:S01]  /*1550*/  @P0 STG.E.U16 desc[UR12][R2.64], R11 ;  /* 0x0000000b02000986 */ /* 0x0005e2000c10150c */
[----:B------:R-:W-:-:S02]  /*1560*/  @P2 LEA.HI.X R7, R19, UR11, R20, 0x1, P4 ;  /* 0x0000000b13072c11 */ /* 0x000fc4000a0f0c14 */
[----:B------:R-:W-:Y:S01]  /*1570*/  @P3 LEA.HI.X R9, R21, UR11, R22, 0x1, P6 ;  /* 0x0000000b15093c11 */ /* 0x000fe2000b0f0c16 */
[----:B------:R2:W-:Y:S01]  /*1580*/  @P1 STG.E.U16 desc[UR12][R4.64], R23 ;  /* 0x0000001704001986 */ /* 0x0005e2000c10150c */
[C---:B------:R-:W-:Y:S02]  /*1590*/  ISETP.GE.U32.AND P0, PT, R14.reuse, 0x10000, PT ;  /* 0x000100000e00780c */ /* 0x040fe40003f06070 */
[----:B------:R-:W-:Y:S01]  /*15a0*/  ISETP.LT.U32.AND P1, PT, R14, UR14, PT ;  /* 0x0000000e0e007c0c */ /* 0x000fe2000bf21070 */
[----:B------:R2:W-:Y:S01]  /*15b0*/  @P2 STG.E.U16 desc[UR12][R6.64], R25 ;  /* 0x0000001906002986 */ /* 0x0005e2000c10150c */
[C---:B------:R-:W-:Y:S02]  /*15c0*/  ISETP.GE.U32.AND.EX P0, PT, R15.reuse, RZ, PT, P0 ;  /* 0x000000ff0f00720c */ /* 0x040fe40003f06100 */
[----:B------:R-:W-:Y:S01]  /*15d0*/  ISETP.LT.AND.EX P1, PT, R15, UR5, PT, P1 ;  /* 0x000000050f007c0c */ /* 0x000fe2000bf21310 */
[----:B------:R2:W-:-:S12]  /*15e0*/  @P3 STG.E.U16 desc[UR12][R8.64], R27 ;  /* 0x0000001b08003986 */ /* 0x0005d8000c10150c */
[----:B--2---:R-:W-:Y:S05]  /*15f0*/  @!P0 BRA P1, `(.L_x_4989) ;  /* 0xffffffe800fc8947 */ /* 0x004fea000083ffff */
[----:B------:R-:W-:Y:S05]  /*1600*/  EXIT ;  /* 0x000000000000794d */ /* 0x000fea0003800000 */
.L_x_4965:
        /* <DEDUP_REMOVED lines=8> */
.L_x_5014:
[C---:B------:R-:W-:Y:S01]  /*1690*/  IMAD.SHL.U32 R6, R0.reuse, 0x8, RZ ;  /* 0x0000000800067824 */ /* 0x040fe200078e00ff */
[----:B------:R-:W-:-:S04]  /*16a0*/  SHF.L.U64.HI R15, R0, 0x3, R7 ;  /* 0x00000003000f7819 */ /* 0x000fc80000010207 */
[----:B------:R-:W-:-:S04]  /*16b0*/  IADD3 R2, P0, R6, UR8, RZ ;  /* 0x0000000806027c10 */ /* 0x000fc8000ff1e0ff */
[----:B------:R-:W-:-:S06]  /*16c0*/  IADD3.X R3, R15, UR9, RZ, P0, !PT ;  /* 0x000000090f037c10 */ /* 0x000fcc00087fe4ff */
[----:B------:R-:W2:Y:S01]  /*16d0*/  LDG.E.64 R2, desc[UR12][R2.64] ;  /* 0x0000000c02027981 */ /* 0x000ea2000c1e1b00 */
[----:B------:R-:W-:-:S04]  /*16e0*/  IADD3 R4, P0, R6, UR6, RZ ;  /* 0x0000000606047c10 */ /* 0x000fc8000ff1e0ff */
[----:B------:R-:W-:-:S06]  /*16f0*/  IADD3.X R5, R15, UR7, RZ, P0, !PT ;  /* 0x000000070f057c10 */ /* 0x000fcc00087fe4ff */
[----:B------:R-:W3:Y:S01]  /*1700*/  LDG.E.64 R4, desc[UR12][R4.64] ;  /* 0x0000000c04047981 */ /* 0x000ee2000c1e1b00 */
[----:B------:R-:W0:Y:S01]  /*1710*/  LDC.U16 R8, c[0x0][0xe5a] ;  /* 0x00039680ff087b82 */ /* 0x000e220000000400 */
[----:B------:R-:W-:Y:S01]  /*1720*/  BSSY B0, `(.L_x_4990) ;  /* 0x000003f000007945 */ /* 0x000fe20003800000 */
[----:B0-----:R-:W-:Y:S02]  /*1730*/  PRMT R8, R8, 0x9910, RZ ;  /* 0x0000991008087816 */ /* 0x001fe400000000ff */
[----:B--2---:R-:W-:-:S05]  /*1740*/  PRMT R9, R2, 0x9910, RZ ;  /* 0x0000991002097816 */ /* 0x004fca00000000ff */
[----:B------:R-:W-:Y:S02]  /*1750*/  IMAD R16, R8, R9, RZ ;  /* 0x0000000908107224 */ /* 0x000fe400078e02ff */
[----:B------:R-:W-:-:S03]  /*1760*/  IMAD.MOV.U32 R9, RZ, RZ, 0x1 ;  /* 0x00000001ff097424 */ /* 0x000fc600078e00ff */
[----:B------:R-:W-:Y:S02]  /*1770*/  PRMT R11, R16, 0x9910, RZ ;  /* 0x00009910100b7816 */ /* 0x000fe400000000ff */
[----:B---3--:R-:W-:Y:S02]  /*1780*/  PRMT R12, R4, 0x7632, R12 ;  /* 0x00007632040c7816 */ /* 0x008fe4000000000c */
[----:B------:R-:W-:Y:S02]  /*1790*/  ISETP.GE.AND P0, PT, R11, RZ, PT ;  /* 0x000000ff0b00720c */ /* 0x000fe40003f06270 */
[----:B------:R-:W-:-:S11]  /*17a0*/  PRMT R10, R5, 0x7632, R10 ;  /* 0x00007632050a7816 */ /* 0x000fd6000000000a */
[----:B------:R-:W-:Y:S05]  /*17b0*/  @!P0 BRA `(.L_x_4991) ;  /* 0x0000000000b08947 */ /* 0x000fea0003800000 */
[----:B------:R-:W-:Y:S01]  /*17c0*/  ISETP.NE.AND P0, PT, R11, RZ, PT ;  /* 0x000000ff0b00720c */ /* 0x000fe20003f05270 */
[----:B------:R-:W-:Y:S01]  /*17d0*/  BSSY B1, `(.L_x_4992) ;  /* 0x0000029000017945 */ /* 0x000fe20003800000 */
[----:B------:R-:W-:-:S11]  /*17e0*/  IMAD.MOV.U32 R11, RZ, RZ, 0x1 ;  /* 0x00000001ff0b7424 */ /* 0x000fd600078e00ff */
[----:B------:R-:W-:Y:S05]  /*17f0*/  @!P0 BRA `(.L_x_4993) ;  /* 0x0000000000988947 */ /* 0x000fea0003800000 */
[C---:B------:R-:W-:Y:S01]  /*1800*/  LOP3.LUT R13, R16.reuse, 0x1, RZ, 0xc0, !PT ;  /* 0x00000001100d7812 */ /* 0x040fe200078ec0ff */
[----:B------:R-:W-:Y:S01]  /*1810*/  VIADD R11, R16, 0x1 ;  /* 0x00000001100b7836 */ /* 0x000fe20000000000 */
[----:B------:R-:W-:Y:S02]  /*1820*/  PRMT R14, R4, 0x9910, RZ ;  /* 0x00009910040e7816 */ /* 0x000fe400000000ff */
[----:B------:R-:W-:Y:S02]  /*1830*/  ISETP.NE.U32.AND P0, PT, R13, 0x1, PT ;  /* 0x000000010d00780c */ /* 0x000fe40003f05070 */
[----:B------:R-:W-:Y:S01]  /*1840*/  LOP3.LUT R13, R11, 0xffff, RZ, 0xc0, !PT ;  /* 0x0000ffff0b0d7812 */ /* 0x000fe200078ec0ff */
[----:B------:R-:W-:Y:S01]  /*1850*/  IMAD R14, R14, R14, RZ ;  /* 0x0000000e0e0e7224 */ /* 0x000fe200078e02ff */
[----:B------:R-:W-:Y:S02]  /*1860*/  SEL R11, R4, 0x1, !P0 ;  /* 0x00000001040b7807 */ /* 0x000fe40004000000 */
[----:B------:R-:W-:-:S02]  /*1870*/  ISETP.GE.U32.AND P0, PT, R13, 0x3, PT ;  /* 0x000000030d00780c */ /* 0x000fc40003f06070 */
[----:B------:R-:W-:Y:S02]  /*1880*/  LOP3.LUT R13, R16, 0xffff, RZ, 0xc0, !PT ;  /* 0x0000ffff100d7812 */ /* 0x000fe400078ec0ff */
[----:B------:R-:W-:Y:S02]  /*1890*/  PRMT R11, R11, 0x9910, RZ ;  /* 0x000099100b0b7816 */ /* 0x000fe400000000ff */
[----:B------:R-:W-:-:S07]  /*18a0*/  LEA.HI R13, R13, R16, RZ, 0x11 ;  /* 0x000000100d0d7211 */ /* 0x000fce00078f88ff */
[----:B------:R-:W-:Y:S05]  /*18b0*/  @!P0 BRA `(.L_x_4993) ;  /* 0x0000000000688947 */ /* 0x000fea0003800000 */
[----:B------:R-:W-:-:S04]  /*18c0*/  PRMT R13, R13, 0x9910, RZ ;  /* 0x000099100d0d7816 */ /* 0x000fc800000000ff */
[----:B------:R-:W-:-:S04]  /*18d0*/  SHF.R.S32.HI R13, RZ, 0x1, R13 ;  /* 0x00000001ff0d7819 */ /* 0x000fc8000001140d */
[----:B------:R-:W-:-:S07]  /*18e0*/  PRMT R16, R13, 0x7610, R16 ;  /* 0x000076100d107816 */ /* 0x000fce0000000010 */
.L_x_4994:
[C---:B------:R-:W-:Y:S01]  /*18f0*/  LOP3.LUT R13, R16.reuse, 0x1, RZ, 0xc0, !PT ;  /* 0x00000001100d7812 */ /* 0x040fe200078ec0ff */
[C---:B------:R-:W-:Y:S01]  /*1900*/  VIADD R17, R16.reuse, 0x1 ;  /* 0x0000000110117836 */ /* 0x040fe20000000000 */
[----:B------:R-:W-:Y:S02]  /*1910*/  PRMT R18, R11, 0x9910, RZ ;  /* 0x000099100b127816 */ /* 0x000fe400000000ff */
[----:B------:R-:W-:Y:S02]  /*1920*/  ISETP.NE.U32.AND P0, PT, R13, 0x1, PT ;  /* 0x000000010d00780c */ /* 0x000fe40003f05070 */
[----:B------:R-:W-:Y:S02]  /*1930*/  LOP3.LUT R13, R16, 0xffff, RZ, 0xc0, !PT ;  /* 0x0000ffff100d7812 */ /* 0x000fe400078ec0ff */
[C---:B------:R-:W-:Y:S02]  /*1940*/  PRMT R19, R14.reuse, 0x9910, RZ ;  /* 0x000099100e137816 */ /* 0x040fe400000000ff */
[----:B------:R-:W-:-:S02]  /*1950*/  SEL R11, R14, 0x1, !P0 ;  /* 0x000000010e0b7807 */ /* 0x000fc40004000000 */
[----:B------:R-:W-:Y:S01]  /*1960*/  LEA.HI R14, R13, R16, RZ, 0x11 ;  /* 0x000000100d0e7211 */ /* 0x000fe200078f88ff */
[----:B------:R-:W-:Y:S01]  /*1970*/  IMAD.MOV.U32 R13, RZ, RZ, R18 ;  /* 0x000000ffff0d7224 */ /* 0x000fe200078e0012 */
[----:B------:R-:W-:Y:S01]  /*1980*/  LOP3.LUT R17, R17, 0xffff, RZ, 0xc0, !PT ;  /* 0x0000ffff11117812 */ /* 0x000fe200078ec0ff */
[----:B------:R-:W-:Y:S01]  /*1990*/  IMAD.MOV.U32 R16, RZ, RZ, R19 ;  /* 0x000000ffff107224 */ /* 0x000fe200078e0013 */
[----:B------:R-:W-:Y:S02]  /*19a0*/  PRMT R11, R11, 0x9910, RZ ;  /* 0x000099100b0b7816 */ /* 0x000fe400000000ff */
[----:B------:R-:W-:Y:S01]  /*19b0*/  PRMT R18, R14, 0x9910, RZ ;  /* 0x000099100e127816 */ /* 0x000fe200000000ff */
[----:B------:R-:W-:Y:S01]  /*19c0*/  IMAD R16, R16, R16, RZ ;  /* 0x0000001010107224 */ /* 0x000fe200078e02ff */
[----:B------:R-:W-:Y:S01]  /*19d0*/  ISETP.GE.U32.AND P0, PT, R17, 0x3, PT ;  /* 0x000000031100780c */ /* 0x000fe20003f06070 */
[----:B------:R-:W-:Y:S02]  /*19e0*/  IMAD.MOV.U32 R14, RZ, RZ, R11 ;  /* 0x000000ffff0e7224 */ /* 0x000fe400078e000b */
[----:B------:R-:W-:-:S02]  /*19f0*/  IMAD.MOV.U32 R11, RZ, RZ, R18 ;  /* 0x000000ffff0b7224 */ /* 0x000fc400078e0012 */
[----:B------:R-:W-:Y:S01]  /*1a00*/  IMAD R13, R13, R14, RZ ;  /* 0x0000000e0d0d7224 */ /* 0x000fe200078e02ff */
[----:B------:R-:W-:Y:S02]  /*1a10*/  PRMT R14, R16, 0x7610, R14 ;  /* 0x00007610100e7816 */ /* 0x000fe4000000000e */
[----:B------:R-:W-:-:S04]  /*1a20*/  SHF.R.S32.HI R11, RZ, 0x1, R11 ;  /* 0x00000001ff0b7819 */ /* 0x000fc8000001140b */
[----:B------:R-:W-:Y:S02]  /*1a30*/  PRMT R16, R11, 0x7610, R16 ;  /* 0x000076100b107816 */ /* 0x000fe40000000010 */
[----:B------:R-:W-:Y:S01]  /*1a40*/  PRMT R11, R13, 0x7610, R11 ;  /* 0x000076100d0b7816 */ /* 0x000fe2000000000b */
[----:B------:R-:W-:Y:S06]  /*1a50*/  @P0 BRA `(.L_x_4994) ;  /* 0xfffffffc00a40947 */ /* 0x000fec000383ffff */
.L_x_4993:
[----:B------:R-:W-:Y:S05]  /*1a60*/  BSYNC B1 ;  /* 0x0000000000017941 */ /* 0x000fea0003800000 */
.L_x_4992:
[----:B------:R-:W-:Y:S05]  /*1a70*/  BRA `(.L_x_4995) ;  /* 0x0000000000247947 */ /* 0x000fea0003800000 */
.L_x_4991:
        /* <DEDUP_REMOVED lines=9> */
.L_x_4995:
[----:B------:R-:W-:Y:S05]  /*1b10*/  BSYNC B0 ;  /* 0x0000000000007941 */ /* 0x000fea0003800000 */
.L_x_4990:
[----:B------:R-:W-:Y:S01]  /*1b20*/  PRMT R13, R2, 0xbb32, RZ ;  /* 0x0000bb32020d7816 */ /* 0x000fe200000000ff */
[----:B------:R-:W-:Y:S04]  /*1b30*/  BSSY B0, `(.L_x_4996) ;  /* 0x000003b000007945 */ /* 0x000fe80003800000 */
[----:B------:R-:W-:-:S05]  /*1b40*/  IMAD R13, R8, R13, RZ ;  /* 0x0000000d080d7224 */ /* 0x000fca00078e02ff */
        /* <DEDUP_REMOVED lines=20> */
[----:B------:R-:W-:-:S04]  /*1c90*/  PRMT R4, R4, 0x9910, RZ ;  /* 0x0000991004047816 */ /* 0x000fc800000000ff */
[----:B------:R-:W-:-:S04]  /*1ca0*/  SHF.R.S32.HI R4, RZ, 0x1, R4 ;  /* 0x00000001ff047819 */ /* 0x000fc80000011404 */
[----:B------:R-:W-:-:S07]  /*1cb0*/  PRMT R13, R4, 0x7610, R13 ;  /* 0x00007610040d7816 */ /* 0x000fce000000000d */
.L_x_5000:
[C---:B------:R-:W-:Y:S02]  /*1cc0*/  LOP3.LUT R4, R13.reuse, 0x1, RZ, 0xc0, !PT ;  /* 0x000000010d047812 */ /* 0x040fe400078ec0ff */
[----:B------:R-:W-:Y:S02]  /*1cd0*/  PRMT R14, R2, 0x9910, RZ ;  /* 0x00009910020e7816 */ /* 0x000fe400000000ff */
[----:B------:R-:W-:Y:S02]  /*1ce0*/  ISETP.NE.U32.AND P0, PT, R4, 0x1, PT ;  /* 0x000000010400780c */ /* 0x000fe40003f05070 */
[----:B------:R-:W-:Y:S02]  /*1cf0*/  LOP3.LUT R4, R13, 0xffff, RZ, 0xc0, !PT ;  /* 0x0000ffff0d047812 */ /* 0x000fe400078ec0ff */
[C---:B------:R-:W-:Y:S02]  /*1d00*/  PRMT R16, R12.reuse, 0x9910, RZ ;  /* 0x000099100c107816 */ /* 0x040fe400000000ff */
[----:B------:R-:W-:-:S02]  /*1d10*/  SEL R2, R12, 0x1, !P0 ;  /* 0x000000010c027807 */ /* 0x000fc40004000000 */
[----:B------:R-:W-:Y:S01]  /*1d20*/  LEA.HI R12, R4, R13, RZ, 0x11 ;  /* 0x0000000d040c7211 */ /* 0x000fe200078f88ff */
[----:B------:R-:W-:Y:S01]  /*1d30*/  VIADD R13, R13, 0x1 ;  /* 0x000000010d0d7836 */ /* 0x000fe20000000000 */
[----:B------:R-:W-:Y:S01]  /*1d40*/  PRMT R2, R2, 0x9910, RZ ;  /* 0x0000991002027816 */ /* 0x000fe200000000ff */
[----:B------:R-:W-:Y:S02]  /*1d50*/  IMAD.MOV.U32 R4, RZ, RZ, R14 ;  /* 0x000000ffff047224 */ /* 0x000fe400078e000e */
[----:B------:R-:W-:Y:S01]  /*1d60*/  IMAD.MOV.U32 R14, RZ, RZ, R16 ;  /* 0x000000ffff0e7224 */ /* 0x000fe200078e0010 */
[----:B------:R-:W-:Y:S02]  /*1d70*/  PRMT R16, R12, 0x9910, RZ ;  /* 0x000099100c107816 */ /* 0x000fe400000000ff */
[----:B------:R-:W-:Y:S01]  /*1d80*/  LOP3.LUT R12, R13, 0xffff, RZ, 0xc0, !PT ;  /* 0x0000ffff0d0c7812 */ /* 0x000fe200078ec0ff */
[----:B------:R-:W-:Y:S02]  /*1d90*/  IMAD.MOV.U32 R13, RZ, RZ, R2 ;  /* 0x000000ffff0d7224 */ /* 0x000fe400078e0002 */
[----:B------:R-:W-:Y:S01]  /*1da0*/  IMAD.MOV.U32 R2, RZ, RZ, R16 ;  /* 0x000000ffff027224 */ /* 0x000fe200078e0010 */
[----:B------:R-:W-:Y:S01]  /*1db0*/  ISETP.GE.U32.AND P0, PT, R12, 0x3, PT ;  /* 0x000000030c00780c */ /* 0x000fe20003f06070 */
[----:B------:R-:W-:-:S02]  /*1dc0*/  IMAD R14, R14, R14, RZ ;  /* 0x0000000e0e0e7224 */ /* 0x000fc400078e02ff */
[----:B------:R-:W-:Y:S01]  /*1dd0*/  IMAD R4, R4, R13, RZ ;  /* 0x0000000d04047224 */ /* 0x000fe200078e02ff */
[----:B------:R-:W-:Y:S02]  /*1de0*/  SHF.R.S32.HI R2, RZ, 0x1, R2 ;  /* 0x00000001ff027819 */ /* 0x000fe40000011402 */
[----:B------:R-:W-:Y:S02]  /*1df0*/  PRMT R12, R14, 0x7610, R12 ;  /* 0x000076100e0c7816 */ /* 0x000fe4000000000c */
[----:B------:R-:W-:Y:S02]  /*1e00*/  PRMT R13, R2, 0x7610, R13 ;  /* 0x00007610020d7816 */ /* 0x000fe4000000000d */
[----:B------:R-:W-:-:S03]  /*1e10*/  PRMT R2, R4, 0x7610, R2 ;  /* 0x0000761004027816 */ /* 0x000fc60000000002 */
[----:B------:R-:W-:Y:S05]  /*1e20*/  @P0 BRA `(.L_x_5000) ;  /* 0xfffffffc00a40947 */ /* 0x000fea000383ffff */
.L_x_4999:
[----:B------:R-:W-:Y:S05]  /*1e30*/  BSYNC B1 ;  /* 0x0000000000017941 */ /* 0x000fea0003800000 */
.L_x_4998:
[----:B------:R-:W-:Y:S05]  /*1e40*/  BRA `(.L_x_5001) ;  /* 0x0000000000247947 */ /* 0x000fea0003800000 */
.L_x_4997:
        /* <DEDUP_REMOVED lines=9> */
.L_x_5001:
[----:B------:R-:W-:Y:S05]  /*1ee0*/  BSYNC B0 ;  /* 0x0000000000007941 */ /* 0x000fea0003800000 */
.L_x_4996:
        /* <DEDUP_REMOVED lines=25> */
.L_x_5006:
        /* <DEDUP_REMOVED lines=23> */
.L_x_5005:
[----:B------:R-:W-:Y:S05]  /*21f0*/  BSYNC B1 ;  /* 0x0000000000017941 */ /* 0x000fea0003800000 */
.L_x_5004:
[----:B------:R-:W-:Y:S05]  /*2200*/  BRA `(.L_x_5007) ;  /* 0x0000000000247947 */ /* 0x000fea0003800000 */
.L_x_5003:
        /* <DEDUP_REMOVED lines=9> */
.L_x_5007:
[----:B------:R-:W-:Y:S05]  /*22a0*/  BSYNC B0 ;  /* 0x0000000000007941 */ /* 0x000fea0003800000 */
.L_x_5002:
        /* <DEDUP_REMOVED lines=17> */
[----:B------:R-:W-:-:S02]  /*23c0*/  LOP3.LUT R5, R12, 0xffff, RZ, 0xc0, !PT ;  /* 0x0000ffff0c057812 */ /* 0x000fc400078ec0ff */
[----:B------:R-:W-:Y:S01]  /*23d0*/  PRMT R3, R10, 0x9910, RZ ;  /* 0x000099100a037816 */ /* 0x000fe200000000ff */
[----:B------:R-:W-:Y:S01]  /*23e0*/  IMAD R8, R8, R8, RZ ;  /* 0x0000000808087224 */ /* 0x000fe200078e02ff */
[----:B------:R-:W-:-:S05]  /*23f0*/  LEA.HI R5, R5, R12, RZ, 0x11 ;  /* 0x0000000c05057211 */ /* 0x000fca00078f88ff */
[----:B------:R-:W-:Y:S05]  /*2400*/  @!P0 BRA `(.L_x_5011) ;  /* 0x0000000000688947 */ /* 0x000fea0003800000 */
[----:B------:R-:W-:-:S04]  /*2410*/  PRMT R5, R5, 0x9910, RZ ;  /* 0x0000991005057816 */ /* 0x000fc800000000ff */
[----:B------:R-:W-:-:S04]  /*2420*/  SHF.R.S32.HI R5, RZ, 0x1, R5 ;  /* 0x00000001ff057819 */ /* 0x000fc80000011405 */
[----:B------:R-:W-:-:S07]  /*2430*/  PRMT R10, R5, 0x7610, R10 ;  /* 0x00007610050a7816 */ /* 0x000fce000000000a */
.L_x_5012:
        /* <DEDUP_REMOVED lines=11> */
[----:B------:R-:W-:Y:S02]  /*24f0*/  LOP3.LUT R10, R10, 0xffff, RZ, 0xc0, !PT ;  /* 0x0000ffff0a0a7812 */ /* 0x000fe400078ec0ff */
[----:B------:R-:W-:Y:S01]  /*2500*/  PRMT R12, R8, 0x9910, RZ ;  /* 0x00009910080c7816 */ /* 0x000fe200000000ff */
[----:B------:R-:W-:Y:S01]  /*2510*/  IMAD.MOV.U32 R8, RZ, RZ, R3 ;  /* 0x000000ffff087224 */ /* 0x000fe200078e0003 */
[----:B------:R-:W-:Y:S01]  /*2520*/  ISETP.GE.U32.AND P0, PT, R10, 0x3, PT ;  /* 0x000000030a00780c */ /* 0x000fe20003f06070 */
[----:B------:R-:W-:-:S02]  /*2530*/  IMAD R9, R9, R9, RZ ;  /* 0x0000000909097224 */ /* 0x000fc400078e02ff */
[----:B------:R-:W-:Y:S02]  /*2540*/  IMAD.MOV.U32 R3, RZ, RZ, R12 ;  /* 0x000000ffff037224 */ /* 0x000fe400078e000c */
[----:B------:R-:W-:Y:S01]  /*2550*/  IMAD R5, R5, R8, RZ ;  /* 0x0000000805057224 */ /* 0x000fe200078e02ff */
[----:B------:R-:W-:Y:S02]  /*2560*/  PRMT R8, R9, 0x7610, R8 ;  /* 0x0000761009087816 */ /* 0x000fe40000000008 */
[----:B------:R-:W-:-:S04]  /*2570*/  SHF.R.S32.HI R3, RZ, 0x1, R3 ;  /* 0x00000001ff037819 */ /* 0x000fc80000011403 */
[----:B------:R-:W-:Y:S02]  /*2580*/  PRMT R10, R3, 0x7610, R10 ;  /* 0x00007610030a7816 */ /* 0x000fe4000000000a */
[----:B------:R-:W-:Y:S01]  /*2590*/  PRMT R3, R5, 0x7610, R3 ;  /* 0x0000761005037816 */ /* 0x000fe20000000003 */
[----:B------:R-:W-:Y:S06]  /*25a0*/  @P0 BRA `(.L_x_5012) ;  /* 0xfffffffc00a40947 */ /* 0x000fec000383ffff */
.L_x_5011:
[----:B------:R-:W-:Y:S05]  /*25b0*/  BSYNC B1 ;  /* 0x0000000000017941 */ /* 0x000fea0003800000 */
.L_x_5010:
[----:B------:R-:W-:Y:S05]  /*25c0*/  BRA `(.L_x_5013) ;  /* 0x0000000000247947 */ /* 0x000fea0003800000 */
.L_x_5009:
        /* <DEDUP_REMOVED lines=9> */
.L_x_5013:
[----:B------:R-:W-:Y:S05]  /*2660*/  BSYNC B0 ;  /* 0x0000000000007941 */ /* 0x000fea0003800000 */
.L_x_5008:
[----:B------:R-:W-:Y:S02]  /*2670*/  IADD3 R8, P0, R6, UR10, RZ ;  /* 0x0000000a06087c10 */ /* 0x000fe4000ff1e0ff */
[----:B------:R-:W-:Y:S02]  /*2680*/  PRMT R3, R4, 0x5410, R3 ;  /* 0x0000541004037816 */ /* 0x000fe40000000003 */
[----:B------:R-:W-:Y:S02]  /*2690*/  IADD3.X R9, R15, UR11, RZ, P0, !PT ;  /* 0x0000000b0f097c10 */ /* 0x000fe400087fe4ff */
[----:B------:R-:W-:Y:S02]  /*26a0*/  IADD3 R0, P0, R0, UR4, RZ ;  /* 0x0000000400007c10 */ /* 0x000fe4000ff1e0ff */
[----:B------:R-:W-:Y:S02]  /*26b0*/  PRMT R2, R11, 0x5410, R2 ;  /* 0x000054100b027816 */ /* 0x000fe40000000002 */
        /* <DEDUP_REMOVED lines=10> */
.L_x_5015:
        /* <DEDUP_REMOVED lines=10> */
.L_x_8055:


//--------------------- .text._ZN2at6native55_GLOBAL__N__de093ff9_22_ForeachBinaryOpList_cu_a911ec4325multi_tensor_apply_kernelINS1_18TensorListMetadataILi3EEENS1_24BinaryOpListAlphaFunctorIlLi3ELi2ELi2EEEJNS1_13power_functorIlEElEEEvT_T0_DpT1_ --------------------------
	.section	.text._ZN2at6native55_GLOBAL__N__de093ff9_22_ForeachBinaryOpList_cu_a911ec4325multi_tensor_apply_kernelINS1_18TensorListMetadataILi3EEENS1_24BinaryOpListAlphaFunctorIlLi3ELi2ELi2EEEJNS1_13power_functorIlEElEEEvT_T0_DpT1_,"ax",@progbits
	.align	128
.text._ZN2at6native55_GLOBAL__N__de093ff9_22_ForeachBinaryOpList_cu_a911ec4325multi_tensor_apply_kernelINS1_18TensorListMetadataILi3EEENS1_24BinaryOpListAlphaFunctorIlLi3ELi2ELi2EEEJNS1_13power_functorIlEElEEEvT_T0_DpT1_:
        .type           _ZN2at6native55_GLOBAL__N__de093ff9_22_ForeachBinaryOpList_cu_a911ec4325multi_tensor_apply_kernelINS1_18TensorListMetadataILi3EEENS1_24BinaryOpListAlphaFunctorIlLi3ELi2ELi2EEEJNS1_13power_functorIlEElEEEvT_T0_DpT1_,@function
        .size           _ZN2at6native55_GLOBAL__N__de093ff9_22_ForeachBinaryOpList_cu_a911ec4325multi_tensor_apply_kernelINS1_18TensorListMetadataILi3EEENS1_24BinaryOpListAlphaFunctorIlLi3ELi2ELi2EEEJNS1_13power_functorIlEElEEEvT_T0_DpT1_,(.L_x_8056 - _ZN2at6native55_GLOBAL__N__de093ff9_22_ForeachBinaryOpList_cu_a911ec4325multi_tensor_apply_kernelINS1_18TensorListMetadataILi3EEENS1_24BinaryOpListAlphaFunctorIlLi3ELi2ELi2EEEJNS1_13power_functorIlEElEEEvT_T0_DpT1_)
        .other          _ZN2at6native55_GLOBAL__N__de093ff9_22_ForeachBinaryOpList_cu_a911ec4325multi_tensor_apply_kernelINS1_18TensorListMetadataILi3EEENS1_24BinaryOpListAlphaFunctorIlLi3ELi2ELi2EEEJNS1_13power_functorIlEElEEEvT_T0_DpT1_,@"STO_CUDA_ENTRY STV_DEFAULT"
_ZN2at6native55_GLOBAL__N__de093ff9_22_ForeachBinaryOpList_cu_a911ec4325multi_tensor_apply_kernelINS1_18TensorListMetadataILi3EEENS1_24BinaryOpListAlphaFunctorIlLi3ELi2ELi2EEEJNS1_13power_functorIlEElEEEvT_T0_DpT1_:
        /* <DEDUP_REMOVED lines=32> */
.L_x_5040:
[----:B0-----:R-:W-:Y:S01]  /*0200*/  IADD3 R0, P1, R30, UR4, RZ ;  /* 0x000000041e007c10 */ /* 0x001fe2000ff3e0ff */
[----:B-1----:R-:W-:Y:S01]  /*0210*/  IMAD.U32 R5, RZ, RZ, UR13 ;  /* 0x0000000dff057e24 */ /* 0x002fe2000f8e00ff */
[----:B------:R-:W-:Y:S01]  /*0220*/  CS2R R16, SRZ ;  /* 0x0000000000107805 */ /* 0x000fe2000001ff00 */
[----:B------:R-:W-:Y:S01]  /*0230*/  IMAD.U32 R4, RZ, RZ, UR13 ;  /* 0x0000000dff047e24 */ /* 0x000fe2000f8e00ff */
[C---:B------:R-:W-:Y:S01]  /*0240*/  ISETP.GE.U32.AND P0, PT, R0.reuse, 0x10000, PT ;  /* 0x000100000000780c */ /* 0x040fe20003f06070 */
[----:B------:R-:W-:Y:S01]  /*0250*/  IMAD.X R25, RZ, RZ, UR5, P1 ;  /* 0x00000005ff197e24 */ /* 0x000fe200088e06ff */
[C---:B------:R-:W-:Y:S02]  /*0260*/  ISETP.LT.U32.AND P1, PT, R0.reuse, UR16, PT ;  /* 0x0000001000007c0c */ /* 0x040fe4000bf21070 */
[----:B------:R-:W-:Y:S02]  /*0270*/  CS2R R10, SRZ ;  /* 0x00000000000a7805 */ /* 0x000fe4000001ff00 */
[----:B------:R-:W-:-:S02]  /*0280*/  IADD3 R24, P2, R0, UR13, RZ ;  /* 0x0000000d00187c10 */ /* 0x000fc4000ff5e0ff */
[----:B------:R-:W-:Y:S02]  /*0290*/  CS2R R12, SRZ ;  /* 0x00000000000c7805 */ /* 0x000fe4000001ff00 */
[----:B------:R-:W-:Y:S02]  /*02a0*/  ISETP.GE.U32.AND.EX P0, PT, R25, RZ, PT, P0 ;  /* 0x000000ff1900720c */ /* 0x000fe40003f06100 */
[----:B------:R-:W-:Y:S02]  /*02b0*/  CS2R R2, SRZ ;  /* 0x0000000000027805 */ /* 0x000fe4000001ff00 */
[----:B------:R-:W-:Y:S01]  /*02c0*/  LEA R26, P5, R5, R0, 0x1 ;  /* 0x00000000051a7211 */ /* 0x000fe200078a08ff */
[--C-:B------:R-:W-:Y:S01]  /*02d0*/  IMAD.X R27, RZ, RZ, R25.reuse, P2 ;  /* 0x000000ffff1b7224 */ /* 0x100fe200010e0619 */
[----:B------:R-:W-:Y:S01]  /*02e0*/  ISETP.LT.AND.EX P0, PT, R25, UR12, !P0, P1 ;  /* 0x0000000c19007c0c */ /* 0x000fe2000c701310 */
[----:B------:R-:W-:Y:S01]  /*02f0*/  IMAD R5, R4, 0x3, RZ ;  /* 0x0000000304057824 */ /* 0x000fe200078e02ff */
[C---:B------:R-:W-:Y:S01]  /*0300*/  ISETP.GE.U32.AND P1, PT, R24.reuse, 0x10000, PT ;  /* 0x000100001800780c */ /* 0x040fe20003f26070 */
[----:B------:R-:W-:Y:S01]  /*0310*/  IMAD.X R29, RZ, RZ, R25, P5 ;  /* 0x000000ffff1d7224 */ /* 0x000fe200028e0619 */
[----:B------:R-:W-:Y:S01]  /*0320*/  ISETP.LT.U32.AND P3, PT, R24, UR16, PT ;  /* 0x0000001018007c0c */ /* 0x000fe2000bf61070 */
[----:B------:R-:W-:Y:S01]  /*0330*/  ULDC.64 UR18, c[0x0][0xe60] ;  /* 0x0003980000127ab9 */ /* 0x000fe20000000a00 */
[----:B------:R-:W-:-:S02]  /*0340*/  ISETP.GE.U32.AND.EX P1, PT, R27, RZ, PT, P1 ;  /* 0x000000ff1b00720c */ /* 0x000fc40003f26110 */
[C---:B------:R-:W-:Y:S02]  /*0350*/  ISETP.GE.U32.AND P2, PT, R26.reuse, 0x10000, PT ;  /* 0x000100001a00780c */ /* 0x040fe40003f46070 */
[----:B------:R-:W-:Y:S02]  /*0360*/  ISETP.LT.AND.EX P1, PT, R27, UR12, !P1, P3 ;  /* 0x0000000c1b007c0c */ /* 0x000fe4000cf21330 */
[----:B------:R-:W-:Y:S02]  /*0370*/  ISETP.LT.U32.AND P3, PT, R26, UR16, PT ;  /* 0x000000101a007c0c */ /* 0x000fe4000bf61070 */
[C---:B------:R-:W-:Y:S02]  /*0380*/  @P0 LEA R8, P5, R0.reuse, UR8, 0x3 ;  /* 0x0000000800080c11 */ /* 0x040fe4000f8a18ff */
[----:B------:R-:W-:Y:S02]  /*0390*/  ISETP.GE.U32.AND.EX P2, PT, R29, RZ, PT, P2 ;  /* 0x000000ff1d00720c */ /* 0x000fe40003f46120 */
[----:B------:R-:W-:-:S02]  /*03a0*/  @P0 LEA.HI.X R9, R0, UR9, R25, 0x3, P5 ;  /* 0x0000000900090c11 */ /* 0x000fc4000a8f1c19 */
[----:B------:R-:W-:Y:S02]  /*03b0*/  IADD3 R28, P5, R5, R0, RZ ;  /* 0x00000000051c7210 */ /* 0x000fe40007fbe0ff */
[C---:B------:R-:W-:Y:S01]  /*03c0*/  @P0 LEA R6, P4, R0.reuse, UR6, 0x3 ;  /* 0x0000000600060c11 */ /* 0x040fe2000f8818ff */
[----:B------:R0:W2:Y:S01]  /*03d0*/  @P0 LDG.E.64 R16, desc[UR14][R8.64] ;  /* 0x0000000e08100981 */ /* 0x0000a2000c1e1b00 */
[----:B------:R-:W-:Y:S01]  /*03e0*/  ISETP.LT.AND.EX P2, PT, R29, UR12, !P2, P3 ;  /* 0x0000000c1d007c0c */ /* 0x000fe2000d741330 */
[--C-:B------:R-:W-:Y:S01]  /*03f0*/  IMAD.X R31, RZ, RZ, R25.reuse, P5 ;  /* 0x000000ffff1f7224 */ /* 0x100fe200028e0619 */
[----:B------:R-:W-:Y:S02]  /*0400*/  @P0 LEA.HI.X R7, R0, UR7, R25, 0x3, P4 ;  /* 0x0000000700070c11 */ /* 0x000fe4000a0f1c19 */
[C---:B------:R-:W-:Y:S02]  /*0410*/  ISETP.GE.U32.AND P4, PT, R28.reuse, 0x10000, PT ;  /* 0x000100001c00780c */ /* 0x040fe40003f86070 */
[----:B------:R-:W-:-:S02]  /*0420*/  ISETP.LT.U32.AND P3, PT, R28, UR16, PT ;  /* 0x000000101c007c0c */ /* 0x000fc4000bf61070 */
[----:B------:R-:W-:Y:S02]  /*0430*/  CS2R R4, SRZ ;  /* 0x0000000000047805 */ /* 0x000fe4000001ff00 */
[C---:B------:R-:W-:Y:S02]  /*0440*/  ISETP.GE.U32.AND.EX P4, PT, R31.reuse, RZ, PT, P4 ;  /* 0x000000ff1f00720c */ /* 0x040fe40003f86140 */
[----:B0-----:R-:W-:Y:S02]  /*0450*/  CS2R R8, SRZ ;  /* 0x0000000000087805 */ /* 0x001fe4000001ff00 */
[----:B------:R-:W-:Y:S01]  /*0460*/  @P1 LEA R14, P5, R24, UR6, 0x3 ;  /* 0x00000006180e1c11 */ /* 0x000fe2000f8a18ff */
[----:B------:R-:W5:Y:S01]  /*0470*/  @P0 LDG.E.64 R2, desc[UR14][R6.64] ;  /* 0x0000000e06020981 */ /* 0x000f62000c1e1b00 */
[----:B------:R-:W-:Y:S02]  /*0480*/  ISETP.LT.AND.EX P3, PT, R31, UR12, !P4, P3 ;  /* 0x0000000c1f007c0c */ /* 0x000fe4000e761330 */
[----:B------:R-:W-:-:S02]  /*0490*/  @P2 LEA R34, P4, R26, UR6, 0x3 ;  /* 0x000000061a222c11 */ /* 0x000fc4000f8818ff */
[----:B------:R-:W-:Y:S02]  /*04a0*/  @P1 LEA.HI.X R15, R24, UR7, R27, 0x3, P5 ;  /* 0x00000007180f1c11 */ /* 0x000fe4000a8f1c1b */
[----:B------:R-:W-:Y:S02]  /*04b0*/  @P2 LEA.HI.X R35, R26, UR7, R29, 0x3, P4 ;  /* 0x000000071a232c11 */ /* 0x000fe4000a0f1c1d */
[----:B------:R-:W-:Y:S01]  /*04c0*/  @P1 LEA R32, P5, R24, UR8, 0x3 ;  /* 0x0000000818201c11 */ /* 0x000fe2000f8a18ff */
[----:B------:R0:W5:Y:S01]  /*04d0*/  @P1 LDG.E.64 R4, desc[UR14][R14.64] ;  /* 0x0000000e0e041981 */ /* 0x000162000c1e1b00 */
[----:B------:R-:W-:Y:S02]  /*04e0*/  @P2 LEA R18, P4, R26, UR8, 0x3 ;  /* 0x000000081a122c11 */ /* 0x000fe4000f8818ff */
[----:B------:R-:W-:Y:S01]  /*04f0*/  @P1 LEA.HI.X R33, R24, UR9, R27, 0x3, P5 ;  /* 0x0000000918211c11 */ /* 0x000fe2000a8f1c1b */
[----:B------:R-:W5:Y:S01]  /*0500*/  @P2 LDG.E.64 R8, desc[UR14][R34.64] ;  /* 0x0000000e22082981 */ /* 0x000f62000c1e1b00 */
[----:B------:R-:W-:-:S02]  /*0510*/  @P2 LEA.HI.X R19, R26, UR9, R29, 0x3, P4 ;  /* 0x000000091a132c11 */ /* 0x000fc4000a0f1c1d */
[C---:B------:R-:W-:Y:S02]  /*0520*/  @P3 LEA R20, P5, R28.reuse, UR6, 0x3 ;  /* 0x000000061c143c11 */ /* 0x040fe4000f8a18ff */
[C---:B------:R-:W-:Y:S02]  /*0530*/  @P3 LEA R22, P4, R28.reuse, UR8, 0x3 ;  /* 0x000000081c163c11 */ /* 0x040fe4000f8818ff */
[----:B0-----:R-:W-:Y:S02]  /*0540*/  CS2R R14, SRZ ;  /* 0x00000000000e7805 */ /* 0x001fe4000001ff00 */
[C-C-:B------:R-:W-:Y:S01]  /*0550*/  @P3 LEA.HI.X R21, R28.reuse, UR7, R31.reuse, 0x3, P5 ;  /* 0x000000071c153c11 */ /* 0x140fe2000a8f1c1f */
[----:B------:R-:W5:Y:S01]  /*0560*/  @P2 LDG.E.64 R10, desc[UR14][R18.64] ;  /* 0x0000000e120a2981 */ /* 0x000f62000c1e1b00 */
[----:B------:R-:W-:-:S03]  /*0570*/  @P3 LEA.HI.X R23, R28, UR9, R31, 0x3, P4 ;  /* 0x000000091c173c11 */ /* 0x000fc6000a0f1c1f */
[----:B------:R-:W5:Y:S04]  /*0580*/  @P3 LDG.E.64 R12, desc[UR14][R20.64] ;  /* 0x0000000e140c3981 */ /* 0x000f68000c1e1b00 */
[----:B------:R-:W5:Y:S01]  /*0590*/  @P3 LDG.E.64 R14, desc[UR14][R22.64] ;  /* 0x0000000e160e3981 */ /* 0x000f62000c1e1b00 */
[----:B------:R-:W-:-:S06]  /*05a0*/  CS2R R6, SRZ ;  /* 0x0000000000067805 */ /* 0x000fcc000001ff00 */
[----:B------:R0:W5:Y:S01]  /*05b0*/  @P1 LDG.E.64 R6, desc[UR14][R32.64] ;  /* 0x0000000e20061981 */ /* 0x000162000c1e1b00 */
[----:B------:R-:W-:Y:S01]  /*05c0*/  BSSY B0, `(.L_x_5017) ;  /* 0x000004b000007945 */ /* 0x000fe20003800000 */
[----:B--2---:R-:W-:-:S04]  /*05d0*/  IMAD R17, R17, UR18, RZ ;  /* 0x0000001211117c24 */ /* 0x004fc8000f8e02ff */
[C---:B0-----:R-:W-:Y:S02]  /*05e0*/  IMAD R33, R16.reuse, UR19, R17 ;  /* 0x0000001310217c24 */ /* 0x041fe4000f8e0211 */
[----:B------:R-:W-:-:S04]  /*05f0*/  IMAD.WIDE.U32 R16, R16, UR18, RZ ;  /* 0x0000001210107c25 */ /* 0x000fc8000f8e00ff */
[----:B------:R-:W-:-:S05]  /*0600*/  IMAD.IADD R33, R17, 0x1, R33 ;  /* 0x0000000111217824 */ /* 0x000fca00078e0221 */
[----:B------:R-:W-:-:S13]  /*0610*/  ISETP.GE.AND P4, PT, R33, RZ, PT ;  /* 0x000000ff2100720c */ /* 0x000fda0003f86270 */
[----:B------:R-:W-:Y:S05]  /*0620*/  @!P4 BRA `(.L_x_5018) ;  /* 0x0000000000d8c947 */ /* 0x000fea0003800000 */
[----:B------:R-:W-:Y:S01]  /*0630*/  ISETP.NE.U32.AND P4, PT, R16, RZ, PT ;  /* 0x000000ff1000720c */ /* 0x000fe20003f85070 */
[----:B------:R-:W-:Y:S01]  /*0640*/  BSSY B1, `(.L_x_5019) ;  /* 0x0000033000017945 */ /* 0x000fe20003800000 */
[----:B------:R-:W-:Y:S02]  /*0650*/  IMAD.MOV.U32 R19, RZ, RZ, 0x1 ;  /* 0x00000001ff137424 */ /* 0x000fe400078e00ff */
[----:B------:R-:W-:Y:S01]  /*0660*/  ISETP.NE.AND.EX P4, PT, R33, RZ, PT, P4 ;  /* 0x000000ff2100720c */ /* 0x000fe20003f85340 */
[----:B------:R-:W-:-:S12]  /*0670*/  IMAD.MOV.U32 R18, RZ, RZ, RZ ;  /* 0x000000ffff127224 */ /* 0x000fd800078e00ff */
[----:B------:R-:W-:Y:S05]  /*0680*/  @!P4 BRA `(.L_x_5020) ;  /* 0x0000000000b8c947 */ /* 0x000fea0003800000 */
[C---:B------:R-:W-:Y:S01]  /*0690*/  IADD3 R18, P6, R16.reuse, 0x1, RZ ;  /* 0x0000000110127810 */ /* 0x040fe20007fde0ff */
[----:B-----5:R-:W-:Y:S01]  /*06a0*/  IMAD R21, R3, R2, RZ ;  /* 0x0000000203157224 */ /* 0x020fe200078e02ff */
[----:B------:R-:W-:Y:S02]  /*06b0*/  LOP3.LUT R17, R16, 0x1, RZ, 0xc0, !PT ;  /* 0x0000000110117812 */ /* 0x000fe400078ec0ff */
[----:B------:R-:W-:Y:S01]  /*06c0*/  ISETP.GE.U32.AND P5, PT, R18, 0x3, PT ;  /* 0x000000031200780c */ /* 0x000fe20003fa6070 */
[----:B------:R-:W-:Y:S01]  /*06d0*/  IMAD.X R18, RZ, RZ, R33, P6 ;  /* 0x000000ffff127224 */ /* 0x000fe200030e0621 */
[----:B------:R-:W-:Y:S01]  /*06e0*/  ISETP.NE.U32.AND P4, PT, R17, 0x1, PT ;  /* 0x000000011100780c */ /* 0x000fe20003f85070 */
[----:B------:R-:W-:Y:S01]  /*06f0*/  IMAD R21, R2, R3, R21 ;  /* 0x0000000302157224 */ /* 0x000fe200078e0215 */
[----:B------:R-:W-:Y:S02]  /*0700*/  LEA.HI R20, P6, R33, R16, RZ, 0x1 ;  /* 0x0000001021147211 */ /* 0x000fe400078d08ff */
[----:B------:R-:W-:-:S02]  /*0710*/  ISETP.GE.U32.AND.EX P5, PT, R18, RZ, PT, P5 ;  /* 0x000000ff1200720c */ /* 0x000fc40003fa6150 */
[----:B------:R-:W-:Y:S01]  /*0720*/  ISETP.NE.U32.AND.EX P4, PT, RZ, RZ, PT, P4 ;  /* 0x000000ffff00720c */ /* 0x000fe20003f85140 */
[----:B------:R-:W-:-:S03]  /*0730*/  IMAD.X R33, RZ, RZ, R33, P6 ;  /* 0x000000ffff217224 */ /* 0x000fc600030e0621 */
[C---:B------:R-:W-:Y:S02]  /*0740*/  SEL R17, R2.reuse, 0x1, !P4 ;  /* 0x0000000102117807 */ /* 0x040fe40006000000 */
[----:B------:R-:W-:Y:S01]  /*0750*/  SEL R19, R3, RZ, !P4 ;  /* 0x000000ff03137207 */ /* 0x000fe20006000000 */
[----:B------:R-:W-:-:S04]  /*0760*/  IMAD.WIDE.U32 R2, R2, R2, RZ ;  /* 0x0000000202027225 */ /* 0x000fc800078e00ff */
[----:B------:R-:W-:-:S04]  /*0770*/  IMAD.WIDE.U32 R16, R17, 0x1, RZ ;  /* 0x0000000111107825 */ /* 0x000fc800078e00ff */
[----:B------:R-:W-:Y:S02]  /*0780*/  IMAD.IADD R18, R17, 0x1, R19 ;  /* 0x0000000111127824 */ /* 0x000fe400078e0213 */
[----:B------:R-:W-:Y:S01]  /*0790*/  IMAD.MOV.U32 R19, RZ, RZ, R16 ;  /* 0x000000ffff137224 */ /* 0x000fe200078e0010 */
[----:B------:R-:W-:Y:S06]  /*07a0*/  @!P5 BRA `(.L_x_5020) ;  /* 0x000000000070d947 */ /* 0x000fec0003800000 */
[----:B------:R-:W-:Y:S01]  /*07b0*/  IMAD.IADD R3, R3, 0x1, R21 ;  /* 0x0000000103037824 */ /* 0x000fe200078e0215 */
[--C-:B------:R-:W-:Y:S02]  /*07c0*/  SHF.R.S64 R17, R20, 0x1, R33.reuse ;  /* 0x0000000114117819 */ /* 0x100fe40000001021 */
[----:B------:R-:W-:-:S07]  /*07d0*/  SHF.R.S32.HI R16, RZ, 0x1, R33 ;  /* 0x00000001ff107819 */ /* 0x000fce0000011421 */
.L_x_5021:
[----:B------:R-:W-:Y:S01]  /*07e0*/  LOP3.LUT R20, R17, 0x1, RZ, 0xc0, !PT ;  /* 0x0000000111147812 */ /* 0x000fe200078ec0ff */
[----:B------:R-:W-:Y:S01]  /*07f0*/  IMAD R21, R3, R2, RZ ;  /* 0x0000000203157224 */ /* 0x000fe200078e02ff */
[----:B------:R-:W-:Y:S02]  /*0800*/  IADD3 R22, P6, R17, 0x1, RZ ;  /* 0x0000000111167810 */ /* 0x000fe40007fde0ff */
[----:B------:R-:W-:Y:S01]  /*0810*/  ISETP.NE.U32.AND P5, PT, R20, 0x1, PT ;  /* 0x000000011400780c */ /* 0x000fe20003fa5070 */
[----:B------:R-:W-:Y:S01]  /*0820*/  IMAD R21, R2, R3, R21 ;  /* 0x0000000302157224 */ /* 0x000fe200078e0215 */
[----:B------:R-:W-:Y:S01]  /*0830*/  ISETP.GE.U32.AND P4, PT, R22, 0x3, PT ;  /* 0x000000031600780c */ /* 0x000fe20003f86070 */
[----:B------:R-:W-:Y:S01]  /*0840*/  IMAD.X R32, RZ, RZ, R16, P6 ;  /* 0x000000ffff207224 */ /* 0x000fe200030e0610 */
[----:B------:R-:W-:-:S04]  /*0850*/  ISETP.NE.U32.AND.EX P5, PT, RZ, RZ, PT, P5 ;  /* 0x000000ffff00720c */ /* 0x000fc80003fa5150 */
[----:B------:R-:W-:Y:S02]  /*0860*/  SEL R20, R3, RZ, !P5 ;  /* 0x000000ff03147207 */ /* 0x000fe40006800000 */
[C---:B------:R-:W-:Y:S01]  /*0870*/  SEL R22, R2.reuse, 0x1, !P5 ;  /* 0x0000000102167807 */ /* 0x040fe20006800000 */
[----:B------:R-:W-:Y:S01]  /*0880*/  IMAD.WIDE.U32 R2, R2, R2, RZ ;  /* 0x0000000202027225 */ /* 0x000fe200078e00ff */
[----:B------:R-:W-:-:S03]  /*0890*/  ISETP.GE.U32.AND.EX P4, PT, R32, RZ, PT, P4 ;  /* 0x000000ff2000720c */ /* 0x000fc60003f86140 */
[----:B------:R-:W-:Y:S01]  /*08a0*/  IMAD R23, R20, R19, RZ ;  /* 0x0000001314177224 */ /* 0x000fe200078e02ff */
[----:B------:R-:W-:Y:S01]  /*08b0*/  LEA.HI R20, P5, R16, R17, RZ, 0x1 ;  /* 0x0000001110147211 */ /* 0x000fe200078b08ff */
[----:B------:R-:W-:Y:S02]  /*08c0*/  IMAD.IADD R3, R3, 0x1, R21 ;  /* 0x0000000103037824 */ /* 0x000fe400078e0215 */
[----:B------:R-:W-:Y:S02]  /*08d0*/  IMAD R33, R18, R22, R23 ;  /* 0x0000001612217224 */ /* 0x000fe400078e0217 */
[----:B------:R-:W-:Y:S02]  /*08e0*/  IMAD.X R23, RZ, RZ, R16, P5 ;  /* 0x000000ffff177224 */ /* 0x000fe400028e0610 */
[----:B------:R-:W-:-:S03]  /*08f0*/  IMAD.WIDE.U32 R16, R22, R19, RZ ;  /* 0x0000001316107225 */ /* 0x000fc600078e00ff */
[--C-:B------:R-:W-:Y:S01]  /*0900*/  SHF.R.S64 R20, R20, 0x1, R23.reuse ;  /* 0x0000000114147819 */ /* 0x100fe20000001017 */
[----:B------:R-:W-:Y:S01]  /*0910*/  IMAD.MOV.U32 R19, RZ, RZ, R16 ;  /* 0x000000ffff137224 */ /* 0x000fe200078e0010 */
[----:B------:R-:W-:Y:S01]  /*0920*/  SHF.R.S32.HI R21, RZ, 0x1, R23 ;  /* 0x00000001ff157819 */ /* 0x000fe20000011417 */
[----:B------:R-:W-:Y:S02]  /*0930*/  IMAD.IADD R18, R17, 0x1, R33 ;  /* 0x0000000111127824 */ /* 0x000fe400078e0221 */
[----:B------:R-:W-:Y:S02]  /*0940*/  IMAD.MOV.U32 R17, RZ, RZ, R20 ;  /* 0x000000ffff117224 */ /* 0x000fe400078e0014 */
[----:B------:R-:W-:Y:S01]  /*0950*/  IMAD.MOV.U32 R16, RZ, RZ, R21 ;  /* 0x000000ffff107224 */ /* 0x000fe200078e0015 */
[----:B------:R-:W-:Y:S06]  /*0960*/  @P4 BRA `(.L_x_5021) ;  /* 0xfffffffc009c4947 */ /* 0x000fec000383ffff */
.L_x_5020:
[----:B------:R-:W-:Y:S05]  /*0970*/  BSYNC B1 ;  /* 0x0000000000017941 */ /* 0x000fea0003800000 */
.L_x_5019:
[----:B------:R-:W-:Y:S05]  /*0980*/  BRA `(.L_x_5022) ;  /* 0x0000000000387947 */ /* 0x000fea0003800000 */
.L_x_5018:
[----:B-----5:R-:W-:Y:S01]  /*0990*/  ISETP.NE.U32.AND P4, PT, R2, 0x1, PT ;  /* 0x000000010200780c */ /* 0x020fe20003f85070 */
[----:B------:R-:W-:Y:S02]  /*09a0*/  IMAD.MOV.U32 R19, RZ, RZ, 0x1 ;  /* 0x00000001ff137424 */ /* 0x000fe400078e00ff */
[----:B------:R-:W-:Y:S01]  /*09b0*/  IMAD.MOV.U32 R18, RZ, RZ, RZ ;  /* 0x000000ffff127224 */ /* 0x000fe200078e00ff */
[----:B------:R-:W-:-:S13]  /*09c0*/  ISETP.NE.AND.EX P4, PT, R3, RZ, PT, P4 ;  /* 0x000000ff0300720c */ /* 0x000fda0003f85340 */
[----:B------:R-:W-:Y:S05]  /*09d0*/  @!P4 BRA `(.L_x_5022) ;  /* 0x000000000024c947 */ /* 0x000fea0003800000 */
[----:B------:R-:W-:-:S04]  /*09e0*/  ISETP.NE.U32.AND P4, PT, R2, -0x1, PT ;  /* 0xffffffff0200780c */ /* 0x000fc80003f85070 */
[----:B------:R-:W-:-:S13]  /*09f0*/  ISETP.NE.AND.EX P4, PT, R3, -0x1, PT, P4 ;  /* 0xffffffff0300780c */ /* 0x000fda0003f85340 */
[----:B------:R-:W-:Y:S01]  /*0a00*/  @!P4 LOP3.LUT R16, R16, 0x1, RZ, 0xc0, !PT ;  /* 0x000000011010c812 */ /* 0x000fe200078ec0ff */
[----:B------:R-:W-:-:S03]  /*0a10*/  @!P4 IMAD.MOV.U32 R19, RZ, RZ, 0x1 ;  /* 0x00000001ff13c424 */ /* 0x000fc600078e00ff */
[----:B------:R-:W-:-:S04]  /*0a20*/  @!P4 ISETP.NE.U32.AND P5, PT, R16, 0x1, PT ;  /* 0x000000011000c80c */ /* 0x000fc80003fa5070 */
[----:B------:R-:W-:-:S04]  /*0a30*/  @!P4 ISETP.NE.U32.AND.EX P5, PT, RZ, RZ, PT, P5 ;  /* 0x000000ffff00c20c */ /* 0x000fc80003fa5150 */
[----:B------:R-:W-:Y:S02]  /*0a40*/  @!P4 SEL R19, R19, 0xffffffff, P5 ;  /* 0xffffffff1313c807 */ /* 0x000fe40002800000 */
[----:B------:R-:W-:Y:S02]  /*0a50*/  @!P4 SEL R18, RZ, 0xffffffff, P5 ;  /* 0xffffffffff12c807 */ /* 0x000fe40002800000 */
[----:B------:R-:W-:-:S07]  /*0a60*/  @P4 CS2R R18, SRZ ;  /* 0x0000000000124805 */ /* 0x000fce000001ff00 */
.L_x_5022:
[----:B------:R-:W-:Y:S05]  /*0a70*/  BSYNC B0 ;  /* 0x0000000000007941 */ /* 0x000fea0003800000 */
.L_x_5017:
[----:B-----5:R-:W-:Y:S01]  /*0a80*/  IMAD R3, R7, UR18, RZ ;  /* 0x0000001207037c24 */ /* 0x020fe2000f8e02ff */
[----:B------:R-:W-:Y:S01]  /*0a90*/  BSSY B0, `(.L_x_5023) ;  /* 0x000004c000007945 */ /* 0x000fe20003800000 */
[----:B------:R-:W-:-:S04]  /*0aa0*/  IMAD.WIDE.U32 R16, R6, UR18, RZ ;  /* 0x0000001206107c25 */ /* 0x000fc8000f8e00ff */
[----:B------:R-:W-:Y:S02]  /*0ab0*/  IMAD R3, R6, UR19, R3 ;  /* 0x0000001306037c24 */ /* 0x000fe4000f8e0203 */
[----:B------:R-:W-:Y:S02]  /*0ac0*/  IMAD.MOV.U32 R2, RZ, RZ, R19 ;  /* 0x000000ffff027224 */ /* 0x000fe400078e0013 */
[----:B------:R-:W-:Y:S02]  /*0ad0*/  IMAD.IADD R21, R17, 0x1, R3 ;  /* 0x0000000111157824 */ /* 0x000fe400078e0203 */
[----:B------:R-:W-:-:S03]  /*0ae0*/  IMAD.MOV.U32 R3, RZ, RZ, R18 ;  /* 0x000000ffff037224 */ /* 0x000fc600078e0012 */
        /* <DEDUP_REMOVED lines=9> */
[----:B------:R-:W-:Y:S01]  /*0b80*/  IMAD R23, R5, R4, RZ ;  /* 0x0000000405177224 */ /* 0x000fe200078e02ff */
[----:B------:R-:W-:Y:S02]  /*0b90*/  LOP3.LUT R6, R16, 0x1, RZ, 0xc0, !PT ;  /* 0x0000000110067812 */ /* 0x000fe400078ec0ff */
[----:B------:R-:W-:Y:S01]  /*0ba0*/  ISETP.GE.U32.AND P5, PT, R7, 0x3, PT ;  /* 0x000000030700780c */ /* 0x000fe20003fa6070 */
[----:B------:R-:W-:Y:S01]  /*0bb0*/  IMAD.X R18, RZ, RZ, R21, P6 ;  /* 0x000000ffff127224 */ /* 0x000fe200030e0615 */
[----:B------:R-:W-:Y:S01]  /*0bc0*/  ISETP.NE.U32.AND P4, PT, R6, 0x1, PT ;  /* 0x000000010600780c */ /* 0x000fe20003f85070 */
[----:B------:R-:W-:Y:S01]  /*0bd0*/  IMAD R23, R4, R5, R23 ;  /* 0x0000000504177224 */ /* 0x000fe200078e0217 */
[----:B------:R-:W-:Y:S02]  /*0be0*/  LEA.HI R16, P6, R21, R16, RZ, 0x1 ;  /* 0x0000001015107211 */ /* 0x000fe400078d08ff */
[----:B------:R-:W-:-:S02]  /*0bf0*/  ISETP.GE.U32.AND.EX P5, PT, R18, RZ, PT, P5 ;  /* 0x000000ff1200720c */ /* 0x000fc40003fa6150 */
[----:B------:R-:W-:-:S04]  /*0c00*/  ISETP.NE.U32.AND.EX P4, PT, RZ, RZ, PT, P4 ;  /* 0x000000ffff00720c */ /* 0x000fc80003f85140 */
[C---:B------:R-:W-:Y:S02]  /*0c10*/  SEL R6, R4.reuse, 0x1, !P4 ;  /* 0x0000000104067807 */ /* 0x040fe40006000000 */
[----:B------:R-:W-:Y:S01]  /*0c20*/  SEL R17, R5, RZ, !P4 ;  /* 0x000000ff05117207 */ /* 0x000fe20006000000 */
[----:B------:R-:W-:-:S04]  /*0c30*/  IMAD.WIDE.U32 R4, R4, R4, RZ ;  /* 0x0000000404047225 */ /* 0x000fc800078e00ff */
[----:B------:R-:W-:-:S04]  /*0c40*/  IMAD.WIDE.U32 R6, R6, 0x1, RZ ;  /* 0x0000000106067825 */ /* 0x000fc800078e00ff */
[----:B------:R-:W-:Y:S02]  /*0c50*/  IMAD.IADD R18, R7, 0x1, R17 ;  /* 0x0000000107127824 */ /* 0x000fe400078e0211 */
[----:B------:R-:W-:Y:S02]  /*0c60*/  IMAD.MOV.U32 R19, RZ, RZ, R6 ;  /* 0x000000ffff137224 */ /* 0x000fe400078e0006 */
[----:B------:R-:W-:Y:S01]  /*0c70*/  IMAD.X R7, RZ, RZ, R21, P6 ;  /* 0x000000ffff077224 */ /* 0x000fe200030e0615 */
[----:B------:R-:W-:Y:S06]  /*0c80*/  @!P5 BRA `(.L_x_5026) ;  /* 0x000000000070d947 */ /* 0x000fec0003800000 */
[----:B------:R-:W-:Y:S01]  /*0c90*/  SHF.R.S64 R6, R16, 0x1, R7 ;  /* 0x0000000110067819 */ /* 0x000fe20000001007 */
[----:B------:R-:W-:Y:S01]  /*0ca0*/  IMAD.IADD R5, R5, 0x1, R23 ;  /* 0x0000000105057824 */ /* 0x000fe200078e0217 */
[----:B------:R-:W-:-:S07]  /*0cb0*/  SHF.R.S32.HI R7, RZ, 0x1, R7 ;  /* 0x00000001ff077819 */ /* 0x000fce0000011407 */
.L_x_5027:
[C---:B------:R-:W-:Y:S01]  /*0cc0*/  LOP3.LUT R16, R6.reuse, 0x1, RZ, 0xc0, !PT ;  /* 0x0000000106107812 */ /* 0x040fe200078ec0ff */
        /* <DEDUP_REMOVED lines=11> */
[-C--:B------:R-:W-:Y:S01]  /*0d80*/  IMAD R17, R16, R19.reuse, RZ ;  /* 0x0000001310117224 */ /* 0x080fe200078e02ff */
        /* <DEDUP_REMOVED lines=12> */
.L_x_5026:
[----:B------:R-:W-:Y:S05]  /*0e50*/  BSYNC B1 ;  /* 0x0000000000017941 */ /* 0x000fea0003800000 */
.L_x_5025:
[----:B------:R-:W-:Y:S05]  /*0e60*/  BRA `(.L_x_5028) ;  /* 0x0000000000387947 */ /* 0x000fea0003800000 */
.L_x_5024:
[----:B------:R-:W-:Y:S01]  /*0e70*/  ISETP.NE.U32.AND P4, PT, R4, 0x1, PT ;  /* 0x000000010400780c */ /* 0x000fe20003f85070 */
        /* <DEDUP_REMOVED lines=13> */
.L_x_5028:
[----:B------:R-:W-:Y:S05]  /*0f50*/  BSYNC B0 ;  /* 0x0000000000007941 */ /* 0x000fea0003800000 */
.L_x_5023:
[----:B------:R-:W-:Y:S01]  /*0f60*/  IMAD R5, R11, UR18, RZ ;  /* 0x000000120b057c24 */ /* 0x000fe2000f8e02ff */
        /* <DEDUP_REMOVED lines=9> */
[----:B------:R-:W-:Y:S02]  /*1000*/  IMAD.MOV.U32 R11, RZ, RZ, 0x1 ;  /* 0x00000001ff0b7424 */ /* 0x000fe400078e00ff */
[----:B------:R-:W-:Y:S01]  /*1010*/  IMAD.MOV.U32 R10, RZ, RZ, RZ ;  /* 0x000000ffff0a7224 */ /* 0x000fe200078e00ff */
[----:B------:R-:W-:-:S13]  /*1020*/  ISETP.NE.AND.EX P4, PT, R17, RZ, PT, P4 ;  /* 0x000000ff1100720c */ /* 0x000fda0003f85340 */
        /* <DEDUP_REMOVED lines=19> */
[----:B------:R-:W-:Y:S01]  /*1160*/  BSSY B1, `(.L_x_5032) ;  /* 0x000001e000017945 */ /* 0x000fe20003800000 */
[----:B------:R-:W-:Y:S01]  /*1170*/  IMAD.IADD R7, R9, 0x1, R19 ;  /* 0x0000000109077824 */ /* 0x000fe200078e0213 */
[--C-:B------:R-:W-:Y:S01]  /*1180*/  SHF.R.S32.HI R9, RZ, 0x1, R17.reuse ;  /* 0x00000001ff097819 */ /* 0x100fe20000011411 */
[----:B------:R-:W-:Y:S01]  /*1190*/  IMAD.MOV.U32 R6, RZ, RZ, R8 ;  /* 0x000000ffff067224 */ /* 0x000fe200078e0008 */
[----:B------:R-:W-:-:S07]  /*11a0*/  SHF.R.S64 R8, R16, 0x1, R17 ;  /* 0x0000000110087819 */ /* 0x000fce0000001011 */
.L_x_5033:
        /* <DEDUP_REMOVED lines=25> */
[----:B------:R-:W-:Y:S05]  /*1340*/  BSYNC B1 ;  /* 0x0000000000017941 */ /* 0x000fea0003800000 */
.L_x_5032:
[----:B------:R-:W-:Y:S05]  /*1350*/  BRA `(.L_x_5031) ;  /* 0x0000000000387947 */ /* 0x000fea0003800000 */
.L_x_5030:
        /* <DEDUP_REMOVED lines=14> */
.L_x_5031:
[----:B------:R-:W-:Y:S05]  /*1440*/  BSYNC B0 ;  /* 0x0000000000007941 */ /* 0x000fea0003800000 */
.L_x_5029:
        /* <DEDUP_REMOVED lines=15> */
[----:B------:R-:W-:-:S04]  /*1540*/  LOP3.LUT R7, R6, 0x1, RZ, 0xc0, !PT ;  /* 0x0000000106077812 */ /* 0x000fc800078ec0ff */
[----:B------:R-:W-:Y:S02]  /*1550*/  ISETP.NE.U32.AND P4, PT, R7, 0x1, PT ;  /* 0x000000010700780c */ /* 0x000fe40003f85070 */
[----:B------:R-:W-:Y:S02]  /*1560*/  IADD3 R7, P6, R6, 0x1, RZ ;  /* 0x0000000106077810 */ /* 0x000fe40007fde0ff */
[----:B------:R-:W-:Y:S02]  /*1570*/  ISETP.NE.U32.AND.EX P4, PT, RZ, RZ, PT, P4 ;  /* 0x000000ffff00720c */ /* 0x000fe40003f85140 */
[----:B------:R-:W-:Y:S01]  /*1580*/  ISETP.GE.U32.AND P5, PT, R7, 0x3, PT ;  /* 0x000000030700780c */ /* 0x000fe20003fa6070 */
[----:B------:R-:W-:Y:S01]  /*1590*/  IMAD.X R15, RZ, RZ, R17, P6 ;  /* 0x000000ffff0f7224 */ /* 0x000fe200030e0611 */
[----:B------:R-:W-:Y:S02]  /*15a0*/  SEL R10, R12, 0x1, !P4 ;  /* 0x000000010c0a7807 */ /* 0x000fe40006000000 */
[----:B------:R-:W-:-:S02]  /*15b0*/  SEL R7, R13, RZ, !P4 ;  /* 0x000000ff0d077207 */ /* 0x000fc40006000000 */
[----:B------:R-:W-:Y:S01]  /*15c0*/  ISETP.GE.U32.AND.EX P5, PT, R15, RZ, PT, P5 ;  /* 0x000000ff0f00720c */ /* 0x000fe20003fa6150 */
[----:B------:R-:W-:Y:S01]  /*15d0*/  IMAD.WIDE.U32 R10, R10, 0x1, RZ ;  /* 0x000000010a0a7825 */ /* 0x000fe200078e00ff */
[----:B------:R-:W-:-:S03]  /*15e0*/  LEA.HI R14, P6, R17, R6, RZ, 0x1 ;  /* 0x00000006110e7211 */ /* 0x000fc600078d08ff */
[-C--:B------:R-:W-:Y:S02]  /*15f0*/  IMAD R15, R13, R12.reuse, RZ ;  /* 0x0000000c0d0f7224 */ /* 0x080fe400078e02ff */
[----:B------:R-:W-:Y:S02]  /*1600*/  IMAD.IADD R11, R11, 0x1, R7 ;  /* 0x000000010b0b7824 */ /* 0x000fe400078e0207 */
[C---:B------:R-:W-:Y:S02]  /*1610*/  IMAD R7, R12.reuse, R13, R15 ;  /* 0x0000000d0c077224 */ /* 0x040fe400078e020f */
[----:B------:R-:W-:-:S04]  /*1620*/  IMAD.WIDE.U32 R12, R12, R12, RZ ;  /* 0x0000000c0c0c7225 */ /* 0x000fc800078e00ff */
[----:B------:R-:W-:Y:S01]  /*1630*/  IMAD.X R15, RZ, RZ, R17, P6 ;  /* 0x000000ffff0f7224 */ /* 0x000fe200030e0611 */
[----:B------:R-:W-:Y:S06]  /*1640*/  @!P5 BRA `(.L_x_5037) ;  /* 0x000000000068d947 */ /* 0x000fec0003800000 */
[----:B------:R-:W-:Y:S01]  /*1650*/  IMAD.IADD R7, R13, 0x1, R7 ;  /* 0x000000010d077824 */ /* 0x000fe200078e0207 */
[--C-:B------:R-:W-:Y:S01]  /*1660*/  SHF.R.S32.HI R13, RZ, 0x1, R15.reuse ;  /* 0x00000001ff0d7819 */ /* 0x100fe2000001140f */
[----:B------:R-:W-:Y:S01]  /*1670*/  IMAD.MOV.U32 R6, RZ, RZ, R12 ;  /* 0x000000ffff067224 */ /* 0x000fe200078e000c */
[----:B------:R-:W-:-:S07]  /*1680*/  SHF.R.S64 R12, R14, 0x1, R15 ;  /* 0x000000010e0c7819 */ /* 0x000fce000000100f */
.L_x_5038:
[C---:B------:R-:W-:Y:S02]  /*1690*/  LOP3.LUT R14, R12.reuse, 0x1, RZ, 0xc0, !PT ;  /* 0x000000010c0e7812 */ /* 0x040fe400078ec0ff */
[----:B------:R-:W-:Y:S02]  /*16a0*/  IADD3 R16, P6, R12, 0x1, RZ ;  /* 0x000000010c107810 */ /* 0x000fe40007fde0ff */
[----:B------:R-:W-:Y:S01]  /*16b0*/  ISETP.NE.U32.AND P5, PT, R14, 0x1, PT ;  /* 0x000000010e00780c */ /* 0x000fe20003fa5070 */
[----:B------:R-:W-:Y:S01]  /*16c0*/  IMAD R14, R7, R6, RZ ;  /* 0x00000006070e7224 */ /* 0x000fe200078e02ff */
[----:B------:R-:W-:Y:S01]  /*16d0*/  ISETP.GE.U32.AND P4, PT, R16, 0x3, PT ;  /* 0x000000031000780c */ /* 0x000fe20003f86070 */
[----:B------:R-:W-:Y:S01]  /*16e0*/  IMAD.X R16, RZ, RZ, R13, P6 ;  /* 0x000000ffff107224 */ /* 0x000fe200030e060d */
[----:B------:R-:W-:Y:S01]  /*16f0*/  ISETP.NE.U32.AND.EX P5, PT, RZ, RZ, PT, P5 ;  /* 0x000000ffff00720c */ /* 0x000fe20003fa5150 */
[----:B------:R-:W-:-:S03]  /*1700*/  IMAD R17, R6, R7, R14 ;  /* 0x0000000706117224 */ /* 0x000fc600078e020e */
[----:B------:R-:W-:Y:S02]  /*1710*/  ISETP.GE.U32.AND.EX P4, PT, R16, RZ, PT, P4 ;  /* 0x000000ff1000720c */ /* 0x000fe40003f86140 */
[----:B------:R-:W-:Y:S02]  /*1720*/  SEL R15, R7, RZ, !P5 ;  /* 0x000000ff070f7207 */ /* 0x000fe40006800000 */
[C---:B------:R-:W-:Y:S01]  /*1730*/  SEL R14, R6.reuse, 0x1, !P5 ;  /* 0x00000001060e7807 */ /* 0x040fe20006800000 */
[----:B------:R-:W-:Y:S01]  /*1740*/  IMAD.WIDE.U32 R6, R6, R6, RZ ;  /* 0x0000000606067225 */ /* 0x000fe200078e00ff */
[----:B------:R-:W-:-:S03]  /*1750*/  LEA.HI R12, P5, R13, R12, RZ, 0x1 ;  /* 0x0000000c0d0c7211 */ /* 0x000fc600078b08ff */
[----:B------:R-:W-:Y:S02]  /*1760*/  IMAD R15, R15, R10, RZ ;  /* 0x0000000a0f0f7224 */ /* 0x000fe400078e02ff */
[----:B------:R-:W-:Y:S02]  /*1770*/  IMAD.X R13, RZ, RZ, R13, P5 ;  /* 0x000000ffff0d7224 */ /* 0x000fe400028e060d */
[----:B------:R-:W-:Y:S02]  /*1780*/  IMAD R15, R11, R14, R15 ;  /* 0x0000000e0b0f7224 */ /* 0x000fe400078e020f */
[----:B------:R-:W-:Y:S01]  /*1790*/  IMAD.WIDE.U32 R10, R14, R10, RZ ;  /* 0x0000000a0e0a7225 */ /* 0x000fe200078e00ff */
[--C-:B------:R-:W-:Y:S02]  /*17a0*/  SHF.R.S64 R12, R12, 0x1, R13.reuse ;  /* 0x000000010c0c7819 */ /* 0x100fe4000000100d */
[----:B------:R-:W-:Y:S01]  /*17b0*/  SHF.R.S32.HI R13, RZ, 0x1, R13 ;  /* 0x00000001ff0d7819 */ /* 0x000fe2000001140d */
[----:B------:R-:W-:-:S02]  /*17c0*/  IMAD.IADD R7, R7, 0x1, R17 ;  /* 0x0000000107077824 */ /* 0x000fc400078e0211 */
[----:B------:R-:W-:Y:S01]  /*17d0*/  IMAD.IADD R11, R11, 0x1, R15 ;  /* 0x000000010b0b7824 */ /* 0x000fe200078e020f */
[----:B------:R-:W-:Y:S06]  /*17e0*/  @P4 BRA `(.L_x_5038) ;  /* 0xfffffffc00a84947 */ /* 0x000fec000383ffff */
.L_x_5037:
[----:B------:R-:W-:Y:S05]  /*17f0*/  BSYNC B1 ;  /* 0x0000000000017941 */ /* 0x000fea0003800000 */
.L_x_5036:
[----:B------:R-:W-:Y:S05]  /*1800*/  BRA `(.L_x_5039) ;  /* 0x0000000000387947 */ /* 0x000fea0003800000 */
.L_x_5035:
        /* <DEDUP_REMOVED lines=14> */
.L_x_5039:
[----:B------:R-:W-:Y:S05]  /*18f0*/  BSYNC B0 ;  /* 0x0000000000007941 */ /* 0x000fea0003800000 */
.L_x_5034:
[----:B------:R-:W-:Y:S01]  /*1900*/  @P0 LEA R6, P6, R0, UR10, 0x3 ;  /* 0x0000000a00060c11 */ /* 0x000fe2000f8c18ff */
[----:B------:R-:W-:Y:S01]  /*1910*/  UIMAD.WIDE.U32 UR4, UR13, 0x4, UR4 ;  /* 0x000000040d0478a5 */ /* 0x000fe2000f8e0004 */
[----:B------:R-:W-:Y:S02]  /*1920*/  @P1 LEA R12, P5, R24, UR10, 0x3 ;  /* 0x0000000a180c1c11 */ /* 0x000fe4000f8a18ff */
[----:B------:R-:W-:Y:S01]  /*1930*/  @P2 LEA R14, P4, R26, UR10, 0x3 ;  /* 0x0000000a1a0e2c11 */ /* 0x000fe2000f8818ff */
[----:B------:R-:W-:Y:S01]  /*1940*/  UISETP.LT.U32.AND UP1, UPT, UR4, UR16, UPT ;  /* 0x000000100400728c */ /* 0x000fe2000bf21070 */
[----:B------:R-:W-:Y:S01]  /*1950*/  @P0 LEA.HI.X R7, R0, UR11, R25, 0x3, P6 ;  /* 0x0000000b00070c11 */ /* 0x000fe2000b0f1c19 */
[----:B------:R-:W-:Y:S01]  /*1960*/  UISETP.GE.U32.AND UP0, UPT, UR4, 0x10000, UPT ;  /* 0x000100000400788c */ /* 0x000fe2000bf06070 */
[----:B------:R-:W-:Y:S01]  /*1970*/  @P3 LEA R16, P6, R28, UR10, 0x3 ;  /* 0x0000000a1c103c11 */ /* 0x000fe2000f8c18ff */
[----:B------:R-:W-:Y:S01]  /*1980*/  IMAD.U32 R19, RZ, RZ, UR5 ;  /* 0x00000005ff137e24 */ /* 0x000fe2000f8e00ff */
[----:B------:R-:W-:Y:S01]  /*1990*/  @P1 LEA.HI.X R13, R24, UR11, R27, 0x3, P5 ;  /* 0x0000000b180d1c11 */ /* 0x000fe2000a8f1c1b */
[----:B------:R1:W-:Y:S01]  /*19a0*/  @P0 STG.E.64 desc[UR14][R6.64], R2 ;  /* 0x0000000206000986 */ /* 0x0003e2000c101b0e */
[----:B------:R-:W-:Y:S01]  /*19b0*/  @P2 LEA.HI.X R15, R26, UR11, R29, 0x3, P4 ;  /* 0x0000000b1a0f2c11 */ /* 0x000fe2000a0f1c1d */
[----:B------:R-:W-:Y:S01]  /*19c0*/  UISETP.GE.U32.AND.EX UP0, UPT, UR5, URZ, UPT, UP0 ;  /* 0x0000003f0500728c */ /* 0x000fe2000bf06100 */
[----:B------:R-:W-:Y:S01]  /*19d0*/  @P3 LEA.HI.X R17, R28, UR11, R31, 0x3, P6 ;  /* 0x0000000b1c113c11 */ /* 0x000fe2000b0f1c1f */
[----:B------:R1:W-:Y:S01]  /*19e0*/  @P1 STG.E.64 desc[UR14][R12.64], R4 ;  /* 0x000000040c001986 */ /* 0x0003e2000c101b0e */
[----:B------:R-:W-:Y:S01]  /*19f0*/  PLOP3.LUT P0, PT, PT, PT, UP1, 0x80, 0x0 ;  /* 0x000000000000781c */ /* 0x000fe20003f0f018 */
[----:B------:R-:W-:-:S02]  /*1a00*/  IMAD.U32 R18, RZ, RZ, UR4 ;  /* 0x00000004ff127e24 */ /* 0x000fc4000f8e00ff */
[----:B------:R1:W-:Y:S01]  /*1a10*/  @P2 STG.E.64 desc[UR14][R14.64], R8 ;  /* 0x000000080e002986 */ /* 0x0003e2000c101b0e */
[----:B------:R-:W-:Y:S02]  /*1a20*/  ISETP.LT.AND.EX P0, PT, R19, UR12, PT, P0 ;  /* 0x0000000c13007c0c */ /* 0x000fe4000bf01300 */
[----:B------:R-:W-:Y:S01]  /*1a30*/  PLOP3.LUT P1, PT, PT, PT, UP0, 0x80, 0x0 ;  /* 0x000000000000781c */ /* 0x000fe20003f2f008 */
[----:B------:R1:W-:-:S12]  /*1a40*/  @P3 STG.E.64 desc[UR14][R16.64], R10 ;  /* 0x0000000a10003986 */ /* 0x0003d8000c101b0e */
[----:B------:R-:W-:Y:S05]  /*1a50*/  @!P1 BRA P0, `(.L_x_5040) ;  /* 0xffffffe400e89947 */ /* 0x000fea000003ffff */
[----:B------:R-:W-:Y:S05]  /*1a60*/  EXIT ;  /* 0x000000000000794d */ /* 0x000fea0003800000 */
.L_x_5016:
        /* <DEDUP_REMOVED lines=8> */
.L_x_5065:
[C---:B------:R-:W-:Y:S01]  /*1af0*/  IMAD.SHL.U32 R20, R0.reuse, 0x20, RZ ;  /* 0x0000002000147824 */ /* 0x040fe200078e00ff */
[----:B------:R-:W-:Y:S01]  /*1b00*/  SHF.L.U64.HI R24, R0, 0x5, R21 ;  /* 0x0000000500187819 */ /* 0x000fe20000010215 */
[----:B------:R-:W0:Y:S03]  /*1b10*/  LDC.64 R2, c[0x0][0xe60] ;  /* 0x00039800ff027b82 */ /* 0x000e260000000a00 */
[----:B------:R-:W-:-:S04]  /*1b20*/  IADD3 R28, P0, R20, UR8, RZ ;  /* 0x00000008141c7c10 */ /* 0x000fc8000ff1e0ff */
[----:B------:R-:W-:-:S05]  /*1b30*/  IADD3.X R29, R24, UR9, RZ, P0, !PT ;  /* 0x00000009181d7c10 */ /* 0x000fca00087fe4ff */
[----:B------:R-:W0:Y:S01]  /*1b40*/  LDG.E.128 R16, desc[UR14][R28.64] ;  /* 0x0000000e1c107981 */ /* 0x000e22000c1e1d00 */
[----:B------:R-:W-:-:S03]  /*1b50*/  IADD3 R22, P0, R20, UR6, RZ ;  /* 0x0000000614167c10 */ /* 0x000fc6000ff1e0ff */
[----:B------:R1:W5:Y:S01]  /*1b60*/  LDG.E.128 R8, desc[UR14][R28.64+0x10] ;  /* 0x0000100e1c087981 */ /* 0x000362000c1e1d00 */
[----:B------:R-:W-:-:S05]  /*1b70*/  IADD3.X R23, R24, UR7, RZ, P0, !PT ;  /* 0x0000000718177c10 */ /* 0x000fca00087fe4ff */
[----:B------:R1:W5:Y:S04]  /*1b80*/  LDG.E.128 R12, desc[UR14][R22.64] ;  /* 0x0000000e160c7981 */ /* 0x000368000c1e1d00 */
[----:B------:R1:W5:Y:S01]  /*1b90*/  LDG.E.128 R4, desc[UR14][R22.64+0x10] ;  /* 0x0000100e16047981 */ /* 0x000362000c1e1d00 */
[----:B------:R-:W-:Y:S01]  /*1ba0*/  BSSY B0, `(.L_x_5041) ;  /* 0x0000048000007945 */ /* 0x000fe20003800000 */
[-C--:B0-----:R-:W-:Y:S02]  /*1bb0*/  IMAD R17, R17, R2.reuse, RZ ;  /* 0x0000000211117224 */ /* 0x081fe400078e02ff */
[----:B------:R-:W-:-:S04]  /*1bc0*/  IMAD.WIDE.U32 R26, R16, R2, RZ ;  /* 0x00000002101a7225 */ /* 0x000fc800078e00ff */
[----:B------:R-:W-:-:S04]  /*1bd0*/  IMAD R17, R16, R3, R17 ;  /* 0x0000000310117224 */ /* 0x000fc800078e0211 */
[----:B------:R-:W-:-:S05]  /*1be0*/  IMAD.IADD R31, R27, 0x1, R17 ;  /* 0x000000011b1f7824 */ /* 0x000fca00078e0211 */
[----:B------:R-:W-:-:S13]  /*1bf0*/  ISETP.GE.AND P0, PT, R31, RZ, PT ;  /* 0x000000ff1f00720c */ /* 0x000fda0003f06270 */
[----:B-1----:R-:W-:Y:S05]  /*1c00*/  @!P0 BRA `(.L_x_5042) ;  /* 0x0000000000c88947 */ /* 0x002fea0003800000 */
[----:B------:R-:W-:Y:S01]  /*1c10*/  ISETP.NE.U32.AND P0, PT, R26, RZ, PT ;  /* 0x000000ff1a00720c */ /* 0x000fe20003f05070 */
[----:B------:R-:W-:Y:S01]  /*1c20*/  BSSY B1, `(.L_x_5043) ;  /* 0x000002f000017945 */ /* 0x000fe20003800000 */
[----:B------:R-:W-:Y:S02]  /*1c30*/  IMAD.MOV.U32 R22, RZ, RZ, 0x1 ;  /* 0x00000001ff167424 */ /* 0x000fe400078e00ff */
[----:B------:R-:W-:Y:S01]  /*1c40*/  ISETP.NE.AND.EX P0, PT, R31, RZ, PT, P0 ;  /* 0x000000ff1f00720c */ /* 0x000fe20003f05300 */
[----:B------:R-:W-:-:S12]  /*1c50*/  IMAD.MOV.U32 R16, RZ, RZ, RZ ;  /* 0x000000ffff107224 */ /* 0x000fd800078e00ff */
[----:B------:R-:W-:Y:S05]  /*1c60*/  @!P0 BRA `(.L_x_5044) ;  /* 0x0000000000a88947 */ /* 0x000fea0003800000 */
[----:B------:R-:W-:Y:S01]  /*1c70*/  LOP3.LUT R16, R26, 0x1, RZ, 0xc0, !PT ;  /* 0x000000011a107812 */ /* 0x000fe200078ec0ff */
[----:B-----5:R-:W-:-:S03]  /*1c80*/  IMAD R27, R13, R12, RZ ;  /* 0x0000000c0d1b7224 */ /* 0x020fc600078e02ff */
[----:B------:R-:W-:Y:S01]  /*1c90*/  ISETP.NE.U32.AND P0, PT, R16, 0x1, PT ;  /* 0x000000011000780c */ /* 0x000fe20003f05070 */
[----:B------:R-:W-:Y:S01]  /*1ca0*/  IMAD R27, R12, R13, R27 ;  /* 0x0000000d0c1b7224 */ /* 0x000fe200078e021b */
[----:B------:R-:W-:Y:S02]  /*1cb0*/  IADD3 R16, P2, R26, 0x1, RZ ;  /* 0x000000011a107810 */ /* 0x000fe40007f5e0ff */
[----:B------:R-:W-:Y:S02]  /*1cc0*/  ISETP.NE.U32.AND.EX P0, PT, RZ, RZ, PT, P0 ;  /* 0x000000ffff00720c */ /* 0x000fe40003f05100 */
[----:B------:R-:W-:Y:S01]  /*1cd0*/  ISETP.GE.U32.AND P1, PT, R16, 0x3, PT ;  /* 0x000000031000780c */ /* 0x000fe20003f26070 */
[----:B------:R-:W-:Y:S01]  /*1ce0*/  IMAD.X R16, RZ, RZ, R31, P2 ;  /* 0x000000ffff107224 */ /* 0x000fe200010e061f */
[C---:B------:R-:W-:Y:S02]  /*1cf0*/  SEL R22, R12.reuse, 0x1, !P0 ;  /* 0x000000010c167807 */ /* 0x040fe40004000000 */
[----:B------:R-:W-:Y:S01]  /*1d00*/  SEL R25, R13, RZ, !P0 ;  /* 0x000000ff0d197207 */ /* 0x000fe20004000000 */
[----:B------:R-:W-:Y:S01]  /*1d10*/  IMAD.WIDE.U32 R12, R12, R12, RZ ;  /* 0x0000000c0c0c7225 */ /* 0x000fe200078e00ff */
[----:B------:R-:W-:-:S02]  /*1d20*/  ISETP.GE.U32.AND.EX P0, PT, R16, RZ, PT, P1 ;  /* 0x000000ff1000720c */ /* 0x000fc40003f06110 */
[----:B------:R-:W-:Y:S01]  /*1d30*/  LEA.HI R17, P2, R31, R26, RZ, 0x1 ;  /* 0x0000001a1f117211 */ /* 0x000fe200078508ff */
[----:B------:R-:W-:-:S04]  /*1d40*/  IMAD.WIDE.U32 R22, R22, 0x1, RZ ;  /* 0x0000000116167825 */ /* 0x000fc800078e00ff */
[----:B------:R-:W-:Y:S02]  /*1d50*/  IMAD.IADD R16, R23, 0x1, R25 ;  /* 0x0000000117107824 */ /* 0x000fe400078e0219 */
[----:B------:R-:W-:-:S04]  /*1d60*/  IMAD.X R26, RZ, RZ, R31, P2 ;  /* 0x000000ffff1a7224 */ /* 0x000fc800010e061f */
[----:B------:R-:W-:Y:S05]  /*1d70*/  @!P0 BRA `(.L_x_5044) ;  /* 0x0000000000648947 */ /* 0x000fea0003800000 */
[--C-:B------:R-:W-:Y:S01]  /*1d80*/  SHF.R.S64 R17, R17, 0x1, R26.reuse ;  /* 0x0000000111117819 */ /* 0x100fe2000000101a */
[----:B------:R-:W-:Y:S01]  /*1d90*/  IMAD.IADD R13, R13, 0x1, R27 ;  /* 0x000000010d0d7824 */ /* 0x000fe200078e021b */
[----:B------:R-:W-:-:S07]  /*1da0*/  SHF.R.S32.HI R26, RZ, 0x1, R26 ;  /* 0x00000001ff1a7819 */ /* 0x000fce000001141a */
.L_x_5045:
[C---:B------:R-:W-:Y:S02]  /*1db0*/  LOP3.LUT R23, R17.reuse, 0x1, RZ, 0xc0, !PT ;  /* 0x0000000111177812 */ /* 0x040fe400078ec0ff */
[----:B------:R-:W-:Y:S02]  /*1dc0*/  IADD3 R27, P2, R17, 0x1, RZ ;  /* 0x00000001111b7810 */ /* 0x000fe40007f5e0ff */
[----:B------:R-:W-:Y:S01]  /*1dd0*/  ISETP.NE.U32.AND P0, PT, R23, 0x1, PT ;  /* 0x000000011700780c */ /* 0x000fe20003f05070 */
[----:B------:R-:W-:Y:S01]  /*1de0*/  IMAD R23, R13, R12, RZ ;  /* 0x0000000c0d177224 */ /* 0x000fe200078e02ff */
[----:B------:R-:W-:Y:S01]  /*1df0*/  ISETP.GE.U32.AND P1, PT, R27, 0x3, PT ;  /* 0x000000031b00780c */ /* 0x000fe20003f26070 */
[----:B------:R-:W-:Y:S01]  /*1e00*/  IMAD.X R28, RZ, RZ, R26, P2 ;  /* 0x000000ffff1c7224 */ /* 0x000fe200010e061a */
[----:B------:R-:W-:Y:S01]  /*1e10*/  ISETP.NE.U32.AND.EX P0, PT, RZ, RZ, PT, P0 ;  /* 0x000000ffff00720c */ /* 0x000fe20003f05100 */
[----:B------:R-:W-:Y:S01]  /*1e20*/  IMAD R27, R12, R13, R23 ;  /* 0x0000000d0c1b7224 */ /* 0x000fe200078e0217 */
[----:B------:R-:W-:-:S02]  /*1e30*/  LEA.HI R17, P2, R26, R17, RZ, 0x1 ;  /* 0x000000111a117211 */ /* 0x000fc400078508ff */
[----:B------:R-:W-:Y:S02]  /*1e40*/  SEL R25, R13, RZ, !P0 ;  /* 0x000000ff0d197207 */ /* 0x000fe40004000000 */
[----:B------:R-:W-:Y:S01]  /*1e50*/  SEL R23, R12, 0x1, !P0 ;  /* 0x000000010c177807 */ /* 0x000fe20004000000 */
[----:B------:R-:W-:Y:S01]  /*1e60*/  IMAD.X R26, RZ, RZ, R26, P2 ;  /* 0x000000ffff1a7224 */ /* 0x000fe200010e061a */
[----:B------:R-:W-:Y:S01]  /*1e70*/  ISETP.GE.U32.AND.EX P0, PT, R28, RZ, PT, P1 ;  /* 0x000000ff1c00720c */ /* 0x000fe20003f06110 */
[----:B------:R-:W-:Y:S02]  /*1e80*/  IMAD R25, R25, R22, RZ ;  /* 0x0000001619197224 */ /* 0x000fe400078e02ff */
[----:B------:R-:W-:Y:S01]  /*1e90*/  IMAD.WIDE.U32 R12, R12, R12, RZ ;  /* 0x0000000c0c0c7225 */ /* 0x000fe200078e00ff */
[--C-:B------:R-:W-:Y:S02]  /*1ea0*/  SHF.R.S64 R17, R17, 0x1, R26.reuse ;  /* 0x0000000111117819 */ /* 0x100fe4000000101a */
[----:B------:R-:W-:Y:S01]  /*1eb0*/  SHF.R.S32.HI R26, RZ, 0x1, R26 ;  /* 0x00000001ff1a7819 */ /* 0x000fe2000001141a */
[----:B------:R-:W-:-:S02]  /*1ec0*/  IMAD R25, R16, R23, R25 ;  /* 0x0000001710197224 */ /* 0x000fc400078e0219 */
[----:B------:R-:W-:-:S04]  /*1ed0*/  IMAD.WIDE.U32 R22, R23, R22, RZ ;  /* 0x0000001617167225 */ /* 0x000fc800078e00ff */
[----:B------:R-:W-:Y:S02]  /*1ee0*/  IMAD.IADD R13, R13, 0x1, R27 ;  /* 0x000000010d0d7824 */ /* 0x000fe400078e021b */
[----:B------:R-:W-:Y:S01]  /*1ef0*/  IMAD.IADD R16, R23, 0x1, R25 ;  /* 0x0000000117107824 */ /* 0x000fe200078e0219 */
[----:B------:R-:W-:Y:S06]  /*1f00*/  @P0 BRA `(.L_x_5045) ;  /* 0xfffffffc00a80947 */ /* 0x000fec000383ffff */
.L_x_5044:
[----:B------:R-:W-:Y:S05]  /*1f10*/  BSYNC B1 ;  /* 0x0000000000017941 */ /* 0x000fea0003800000 */
.L_x_5043:
[----:B------:R-:W-:Y:S05]  /*1f20*/  BRA `(.L_x_5046) ;  /* 0x00000000003c7947 */ /* 0x000fea0003800000 */
.L_x_5042:
        /* <DEDUP_REMOVED lines=11> */
[----:B------:R-:W-:Y:S01]  /*1fe0*/  @!P0 SEL R22, R22, 0xffffffff, P1 ;  /* 0xffffffff16168807 */ /* 0x000fe20000800000 */
[----:B------:R-:W-:Y:S01]  /*1ff0*/  @P0 IMAD.MOV.U32 R22, RZ, RZ, RZ ;  /* 0x000000ffff160224 */ /* 0x000fe200078e00ff */
[----:B------:R-:W-:Y:S01]  /*2000*/  @!P0 SEL R16, RZ, 0xffffffff, P1 ;  /* 0xffffffffff108807 */ /* 0x000fe20000800000 */
[----:B------:R-:W-:-:S07]  /*2010*/  @P0 IMAD.MOV.U32 R16, RZ, RZ, RZ ;  /* 0x000000ffff100224 */ /* 0x000fce00078e00ff */
.L_x_5046:
[----:B------:R-:W-:Y:S05]  /*2020*/  BSYNC B0 ;  /* 0x0000000000007941 */ /* 0x000fea0003800000 */
.L_x_5041:
[-C--:B-----5:R-:W-:Y:S01]  /*2030*/  IMAD R12, R19, R2.reuse, RZ ;  /* 0x00000002130c7224 */ /* 0x0a0fe200078e02ff */
[----:B------:R-:W-:Y:S01]  /*2040*/  BSSY B0, `(.L_x_5047) ;  /* 0x0000048000007945 */ /* 0x000fe20003800000 */
[----:B------:R-:W-:-:S04]  /*2050*/  IMAD.WIDE.U32 R26, R18, R2, RZ ;  /* 0x00000002121a7225 */ /* 0x000fc800078e00ff */
[----:B------:R-:W-:Y:S02]  /*2060*/  IMAD R19, R18, R3, R12 ;  /* 0x0000000312137224 */ /* 0x000fe400078e020c */
        /* <DEDUP_REMOVED lines=11> */
[C---:B------:R-:W-:Y:S01]  /*2120*/  LOP3.LUT R16, R26.reuse, 0x1, RZ, 0xc0, !PT ;  /* 0x000000011a107812 */ /* 0x040fe200078ec0ff */
[----:B------:R-:W-:Y:S01]  /*2130*/  IMAD R23, R15, R14, RZ ;  /* 0x0000000e0f177224 */ /* 0x000fe200078e02ff */
[----:B------:R-:W-:Y:S02]  /*2140*/  IADD3 R17, P2, R26, 0x1, RZ ;  /* 0x000000011a117810 */ /* 0x000fe40007f5e0ff */
[----:B------:R-:W-:Y:S01]  /*2150*/  ISETP.NE.U32.AND P0, PT, R16, 0x1, PT ;  /* 0x000000011000780c */ /* 0x000fe20003f05070 */
[----:B------:R-:W-:Y:S01]  /*2160*/  IMAD R23, R14, R15, R23 ;  /* 0x0000000f0e177224 */ /* 0x000fe200078e0217 */
[----:B------:R-:W-:Y:S01]  /*2170*/  ISETP.GE.U32.AND P1, PT, R17, 0x3, PT ;  /* 0x000000031100780c */ /* 0x000fe20003f26070 */
[----:B------:R-:W-:Y:S01]  /*2180*/  IMAD.X R22, RZ, RZ, R25, P2 ;  /* 0x000000ffff167224 */ /* 0x000fe200010e0619 */
[----:B------:R-:W-:Y:S02]  /*2190*/  ISETP.NE.U32.AND.EX P0, PT, RZ, RZ, PT, P0 ;  /* 0x000000ffff00720c */ /* 0x000fe40003f05100 */
[----:B------:R-:W-:-:S02]  /*21a0*/  LEA.HI R18, P2, R25, R26, RZ, 0x1 ;  /* 0x0000001a19127211 */ /* 0x000fc400078508ff */
[C---:B------:R-:W-:Y:S02]  /*21b0*/  SEL R16, R14.reuse, 0x1, !P0 ;  /* 0x000000010e107807 */ /* 0x040fe40004000000 */
[----:B------:R-:W-:Y:S01]  /*21c0*/  SEL R19, R15, RZ, !P0 ;  /* 0x000000ff0f137207 */ /* 0x000fe20004000000 */
[----:B------:R-:W-:Y:S01]  /*21d0*/  IMAD.WIDE.U32 R14, R14, R14, RZ ;  /* 0x0000000e0e0e7225 */ /* 0x000fe200078e00ff */
[----:B------:R-:W-:-:S03]  /*21e0*/  ISETP.GE.U32.AND.EX P0, PT, R22, RZ, PT, P1 ;  /* 0x000000ff1600720c */ /* 0x000fc60003f06110 */
[----:B------:R-:W-:-:S04]  /*21f0*/  IMAD.WIDE.U32 R16, R16, 0x1, RZ ;  /* 0x0000000110107825 */ /* 0x000fc800078e00ff */
[----:B------:R-:W-:Y:S02]  /*2200*/  IMAD.IADD R17, R17, 0x1, R19 ;  /* 0x0000000111117824 */ /* 0x000fe400078e0213 */
[----:B------:R-:W-:-:S04]  /*2210*/  IMAD.X R19, RZ, RZ, R25, P2 ;  /* 0x000000ffff137224 */ /* 0x000fc800010e0619 */
[----:B------:R-:W-:Y:S05]  /*2220*/  @!P0 BRA `(.L_x_5050) ;  /* 0x0000000000648947 */ /* 0x000fea0003800000 */
[----:B------:R-:W-:Y:S01]  /*2230*/  SHF.R.S64 R18, R18, 0x1, R19 ;  /* 0x0000000112127819 */ /* 0x000fe20000001013 */
[----:B------:R-:W-:Y:S01]  /*2240*/  IMAD.IADD R15, R15, 0x1, R23 ;  /* 0x000000010f0f7824 */ /* 0x000fe200078e0217 */
[----:B------:R-:W-:-:S07]  /*2250*/  SHF.R.S32.HI R19, RZ, 0x1, R19 ;  /* 0x00000001ff137819 */ /* 0x000fce0000011413 */
.L_x_5051:
        /* <DEDUP_REMOVED lines=22> */
.L_x_5050:
[----:B------:R-:W-:Y:S05]  /*23c0*/  BSYNC B1 ;  /* 0x0000000000017941 */ /* 0x000fea0003800000 */
.L_x_5049:
[----:B------:R-:W-:Y:S05]  /*23d0*/  BRA `(.L_x_5052) ;  /* 0x0000000000387947 */ /* 0x000fea0003800000 */
.L_x_5048:
        /* <DEDUP_REMOVED lines=14> */
.L_x_5052:
[----:B------:R-:W-:Y:S05]  /*24c0*/  BSYNC B0 ;  /* 0x0000000000007941 */ /* 0x000fea0003800000 */
.L_x_5047:
[-C--:B------:R-:W-:Y:S01]  /*24d0*/  IMAD R9, R9, R2.reuse, RZ ;  /* 0x0000000209097224 */ /* 0x080fe200078e02ff */
        /* <DEDUP_REMOVED lines=31> */
[----:B------:R-:W-:Y:S01]  /*26d0*/  IMAD.MOV.U32 R16, RZ, RZ, R4 ;  /* 0x000000ffff107224 */ /* 0x000fe200078e0004 */
[----:B------:R-:W-:Y:S01]  /*26e0*/  SHF.R.S64 R4, R18, 0x1, R17 ;  /* 0x0000000112047819 */ /* 0x000fe20000001011 */
[----:B------:R-:W-:Y:S01]  /*26f0*/  IMAD.IADD R5, R5, 0x1, R19 ;  /* 0x0000000105057824 */ /* 0x000fe200078e0213 */
[----:B------:R-:W-:-:S07]  /*2700*/  SHF.R.S32.HI R17, RZ, 0x1, R17 ;  /* 0x00000001ff117819 */ /* 0x000fce0000011411 */
.L_x_5057:
        /* <DEDUP_REMOVED lines=9> */
[----:B------:R-:W-:Y:S01]  /*27a0*/  SEL R23, R5, RZ, !P0 ;  /* 0x000000ff05177207 */ /* 0x000fe20004000000 */
[C---:B------:R-:W-:Y:S01]  /*27b0*/  IMAD.WIDE.U32 R4, R16.reuse, R16, RZ ;  /* 0x0000001010047225 */ /* 0x040fe200078e00ff */
[----:B------:R-:W-:Y:S02]  /*27c0*/  SEL R19, R16, 0x1, !P0 ;  /* 0x0000000110137807 */ /* 0x000fe40004000000 */
[----:B------:R-:W-:Y:S01]  /*27d0*/  ISETP.GE.U32.AND.EX P0, PT, R26, RZ, PT, P1 ;  /* 0x000000ff1a00720c */ /* 0x000fe20003f06110 */
[-C--:B------:R-:W-:Y:S02]  /*27e0*/  IMAD R22, R23, R8.reuse, RZ ;  /* 0x0000000817167224 */ /* 0x080fe400078e02ff */
[----:B------:R-:W-:Y:S02]  /*27f0*/  IMAD.X R17, RZ, RZ, R17, P2 ;  /* 0x000000ffff117224 */ /* 0x000fe400010e0611 */
[----:B------:R-:W-:Y:S02]  /*2800*/  IMAD R23, R9, R19, R22 ;  /* 0x0000001309177224 */ /* 0x000fe400078e0216 */
[----:B------:R-:W-:-:S04]  /*2810*/  IMAD.WIDE.U32 R8, R19, R8, RZ ;  /* 0x0000000813087225 */ /* 0x000fc800078e00ff */
[----:B------:R-:W-:Y:S01]  /*2820*/  IMAD.MOV.U32 R16, RZ, RZ, R4 ;  /* 0x000000ffff107224 */ /* 0x000fe200078e0004 */
[----:B------:R-:W-:Y:S01]  /*2830*/  SHF.R.S64 R4, R18, 0x1, R17 ;  /* 0x0000000112047819 */ /* 0x000fe20000001011 */
[----:B------:R-:W-:Y:S01]  /*2840*/  IMAD.IADD R5, R5, 0x1, R25 ;  /* 0x0000000105057824 */ /* 0x000fe200078e0219 */
[----:B------:R-:W-:Y:S01]  /*2850*/  SHF.R.S32.HI R17, RZ, 0x1, R17 ;  /* 0x00000001ff117819 */ /* 0x000fe20000011411 */
[----:B------:R-:W-:Y:S01]  /*2860*/  IMAD.IADD R9, R9, 0x1, R23 ;  /* 0x0000000109097824 */ /* 0x000fe200078e0217 */
[----:B------:R-:W-:Y:S06]  /*2870*/  @P0 BRA `(.L_x_5057) ;  /* 0xfffffffc00a40947 */ /* 0x000fec000383ffff */
.L_x_5056:
[----:B------:R-:W-:Y:S05]  /*2880*/  BSYNC B1 ;  /* 0x0000000000017941 */ /* 0x000fea0003800000 */
.L_x_5055:
[----:B------:R-:W-:Y:S05]  /*2890*/  BRA `(.L_x_5058) ;  /* 0x0000000000387947 */ /* 0x000fea0003800000 */
.L_x_5054:
        /* <DEDUP_REMOVED lines=14> */
.L_x_5058:
[----:B------:R-:W-:Y:S05]  /*2980*/  BSYNC B0 ;  /* 0x0000000000007941 */ /* 0x000fea0003800000 */
.L_x_5053:
        /* <DEDUP_REMOVED lines=36> */
.L_x_5063:
        /* <DEDUP_REMOVED lines=23> */
.L_x_5062:
[----:B------:R-:W-:Y:S05]  /*2d40*/  BSYNC B1 ;  /* 0x0000000000017941 */ /* 0x000fea0003800000 */
.L_x_5061:
[----:B------:R-:W-:Y:S05]  /*2d50*/  BRA `(.L_x_5064) ;  /* 0x0000000000387947 */ /* 0x000fea0003800000 */
.L_x_5060:
        /* <DEDUP_REMOVED lines=14> */
.L_x_5064:
[----:B------:R-:W-:Y:S05]  /*2e40*/  BSYNC B0 ;  /* 0x0000000000007941 */ /* 0x000fea0003800000 */
.L_x_5059:
[----:B------:R-:W-:Y:S01]  /*2e50*/  IADD3 R8, P0, R20, UR10, RZ ;  /* 0x0000000a14087c10 */ /* 0x000fe2000ff1e0ff */
[----:B------:R-:W-:Y:S02]  /*2e60*/  IMAD.MOV.U32 R6, RZ, RZ, R2 ;  /* 0x000000ffff067224 */ /* 0x000fe400078e0002 */
[----:B------:R-:W-:Y:S01]  /*2e70*/  IMAD.MOV.U32 R7, RZ, RZ, R3 ;  /* 0x000000ffff077224 */ /* 0x000fe200078e0003 */
[----:B------:R-:W-:Y:S02]  /*2e80*/  IADD3.X R9, R24, UR11, RZ, P0, !PT ;  /* 0x0000000b18097c10 */ /* 0x000fe400087fe4ff */
[----:B------:R-:W-:-:S03]  /*2e90*/  IADD3 R0, P0, R0, UR4, RZ ;  /* 0x0000000400007c10 */ /* 0x000fc6000ff1e0ff */
[----:B------:R0:W-:Y:S01]  /*2ea0*/  STG.E.128 desc[UR14][R8.64], R12 ;  /* 0x0000000c08007986 */ /* 0x0001e2000c101d0e */
[C---:B------:R-:W-:Y:S01]  /*2eb0*/  ISETP.LT.U32.AND P1, PT, R0.reuse, 0x4000, PT ;  /* 0x000040000000780c */ /* 0x040fe20003f21070 */
[----:B------:R-:W-:Y:S02]  /*2ec0*/  IMAD.SHL.U32 R2, R0, 0x4, RZ ;  /* 0x0000000400027824 */ /* 0x000fe400078e00ff */
[----:B------:R-:W-:Y:S01]  /*2ed0*/  IMAD.X R21, RZ, RZ, R21, P0 ;  /* 0x000000ffff157224 */ /* 0x000fe200000e0615 */
[----:B------:R0:W-:Y:S02]  /*2ee0*/  STG.E.128 desc[UR14][R8.64+0x10], R4 ;  /* 0x0000100408007986 */ /* 0x0001e4000c101d0e */
[----:B------:R-:W-:Y:S02]  /*2ef0*/  ISETP.GE.U32.AND P0, PT, R2, UR16, PT ;  /* 0x0000001002007c0c */ /* 0x000fe4000bf06070 */
[----:B------:R-:W-:Y:S02]  /*2f00*/  SHF.L.U64.HI R2, R0, 0x2, R21 ;  /* 0x0000000200027819 */ /* 0x000fe40000010215 */
[----:B------:R-:W-:-:S02]  /*2f10*/  ISETP.LT.U32.AND.EX P1, PT, R21, RZ, PT, P1 ;  /* 0x000000ff1500720c */ /* 0x000fc40003f21110 */
[----:B------:R-:W-:-:S13]  /*2f20*/  ISETP.GE.AND.EX P0, PT, R2, UR12, PT, P0 ;  /* 0x0000000c02007c0c */ /* 0x000fda000bf06300 */
[----:B0-----:R-:W-:Y:S05]  /*2f30*/  @!P0 BRA P1, `(.L_x_5065) ;  /* 0xffffffe800ec8947 */ /* 0x001fea000083ffff */
[----:B------:R-:W-:Y:S05]  /*2f40*/  EXIT ;  /* 0x000000000000794d */ /* 0x000fea0003800000 */
.L_x_5066:
        /* <DEDUP_REMOVED lines=11> */
.L_x_8056:


//--------------------- .text._ZN2at6native55_GLOBAL__N__de093ff9_22_ForeachBinaryOpList_cu_a911ec4325multi_tensor_apply_kernelINS1_18TensorListMetadataILi3EEENS1_24BinaryOpListAlphaFunctorIiLi3ELi2ELi2EEEJNS1_13power_functorIiEEiEEEvT_T0_DpT1_ --------------------------
	.section	.text._ZN2at6native55_GLOBAL__N__de093ff9_22_ForeachBinaryOpList_cu_a911ec4325multi_tensor_apply_kernelINS1_18TensorListMetadataILi3EEENS1_24BinaryOpListAlphaFunctorIiLi3ELi2ELi2EEEJNS1_13power_functorIiEEiEEEvT_T0_DpT1_,"ax",@progbits
	.align	128
.text._ZN2at6native55_GLOBAL__N__de093ff9_22_ForeachBinaryOpList_cu_a911ec4325multi_tensor_apply_kernelINS1_18TensorListMetadataILi3EEENS1_24BinaryOpListAlphaFunctorIiLi3ELi2ELi2EEEJNS1_13power_functorIiEEiEEEvT_T0_DpT1_:
        .type           _ZN2at6native55_GLOBAL__N__de093ff9_22_ForeachBinaryOpList_cu_a911ec4325multi_tensor_apply_kernelINS1_18TensorListMetadataILi3EEENS1_24BinaryOpListAlphaFunctorIiLi3ELi2ELi2EEEJNS1_13power_functorIiEEiEEEvT_T0_DpT1_,@function
        .size           _ZN2at6native55_GLOBAL__N__de093ff9_22_ForeachBinaryOpList_cu_a911ec4325multi_tensor_apply_kernelINS1_18TensorListMetadataILi3EEENS1_24BinaryOpListAlphaFunctorIiLi3ELi2ELi2EEEJNS1_13power_functorIiEEiEEEvT_T0_DpT1_,(.L_x_8057 - _ZN2at6native55_GLOBAL__N__de093ff9_22_ForeachBinaryOpList_cu_a911ec4325multi_tensor_apply_kernelINS1_18TensorListMetadataILi3EEENS1_24BinaryOpListAlphaFunctorIiLi3ELi2ELi2EEEJNS1_13power_functorIiEEiEEEvT_T0_DpT1_)
        .other          _ZN2at6native55_GLOBAL__N__de093ff9_22_ForeachBinaryOpList_cu_a911ec4325multi_tensor_apply_kernelINS1_18TensorListMetadataILi3EEENS1_24BinaryOpListAlphaFunctorIiLi3ELi2ELi2EEEJNS1_13power_functorIiEEiEEEvT_T0_DpT1_,@"STO_CUDA_ENTRY STV_DEFAULT"
_ZN2at6native55_GLOBAL__N__de093ff9_22_ForeachBinaryOpList_cu_a911ec4325multi_tensor_apply_kernelINS1_18TensorListMetadataILi3EEENS1_24BinaryOpListAlphaFunctorIiLi3ELi2ELi2EEEJNS1_13power_functorIiEEiEEEvT_T0_DpT1_:
        /* <DEDUP_REMOVED lines=30> */
.L_x_5091:
[----:B------:R-:W1:Y:S01]  /*01e0*/  LDC R14, c[0x0][RZ] ;  /* 0x00000000ff0e7b82 */ /* 0x000e620000000800 */
[----:B0-----:R-:W-:Y:S02]  /*01f0*/  IADD3 R15, P1, R0, R12, RZ ;  /* 0x0000000c000f7210 */ /* 0x001fe40007f3e0ff */
[----:B------:R-:W-:Y:S01]  /*0200*/  CS2R R24, SRZ ;  /* 0x0000000000187805 */ /* 0x000fe2000001ff00 */
[----:B------:R-:W-:Y:S01]  /*0210*/  IMAD.MOV.U32 R23, RZ, RZ, RZ ;  /* 0x000000ffff177224 */ /* 0x000fe200078e00ff */
[----:B------:R-:W-:Y:S02]  /*0220*/  CS2R R26, SRZ ;  /* 0x00000000001a7805 */ /* 0x000fe4000001ff00 */
[C---:B------:R-:W-:Y:S01]  /*0230*/  ISETP.GE.U32.AND P0, PT, R15.reuse, 0x10000, PT ;  /* 0x000100000f00780c */ /* 0x040fe20003f06070 */
[----:B------:R-:W-:Y:S01]  /*0240*/  IMAD.X R16, RZ, RZ, R13, P1 ;  /* 0x000000ffff107224 */ /* 0x000fe200008e060d */
[----:B------:R-:W-:Y:S02]  /*0250*/  ISETP.LT.U32.AND P1, PT, R15, UR14, PT ;  /* 0x0000000e0f007c0c */ /* 0x000fe4000bf21070 */
[----:B------:R-:W-:Y:S01]  /*0260*/  CS2R R28, SRZ ;  /* 0x00000000001c7805 */ /* 0x000fe2000001ff00 */
[----:B------:R-:W-:Y:S01]  /*0270*/  ULDC UR5, c[0x0][0xe5c] ;  /* 0x0003970000057ab9 */ /* 0x000fe20000000800 */
[----:B------:R-:W-:-:S04]  /*0280*/  ISETP.GE.U32.AND.EX P0, PT, R16, RZ, PT, P0 ;  /* 0x000000ff1000720c */ /* 0x000fc80003f06100 */
[----:B------:R-:W-:Y:S02]  /*0290*/  ISETP.LT.AND.EX P0, PT, R16, UR4, !P0, P1 ;  /* 0x0000000410007c0c */ /* 0x000fe4000c701310 */
[CC--:B-1----:R-:W-:Y:S02]  /*02a0*/  IADD3 R17, P2, R14.reuse, R15.reuse, RZ ;  /* 0x0000000f0e117210 */ /* 0x0c2fe40007f5e0ff */
[----:B------:R-:W-:Y:S02]  /*02b0*/  LEA R19, P3, R14, R15, 0x1 ;  /* 0x0000000f0e137211 */ /* 0x000fe400078608ff */
[----:B------:R-:W-:Y:S01]  /*02c0*/  ISETP.GE.U32.AND P1, PT, R17, 0x10000, PT ;  /* 0x000100001100780c */ /* 0x000fe20003f26070 */
[----:B------:R-:W-:-:S06]  /*02d0*/  IMAD.X R18, RZ, RZ, R16, P2 ;  /* 0x000000ffff127224 */ /* 0x000fcc00010e0610 */
[----:B------:R-:W-:Y:S02]  /*02e0*/  @P0 LEA R4, P4, R15, UR6, 0x2 ;  /* 0x000000060f040c11 */ /* 0x000fe4000f8810ff */
[----:B------:R-:W-:Y:S02]  /*02f0*/  ISETP.LT.U32.AND P2, PT, R17, UR14, PT ;  /* 0x0000000e11007c0c */ /* 0x000fe4000bf41070 */
[----:B------:R-:W-:Y:S01]  /*0300*/  ISETP.GE.U32.AND.EX P1, PT, R18, RZ, PT, P1 ;  /* 0x000000ff1200720c */ /* 0x000fe20003f26110 */
[----:B------:R-:W-:Y:S01]  /*0310*/  IMAD R6, R14, 0x3, RZ ;  /* 0x000000030e067824 */ /* 0x000fe200078e02ff */
[C-C-:B------:R-:W-:Y:S01]  /*0320*/  @P0 LEA.HI.X R5, R15.reuse, UR7, R16.reuse, 0x2, P4 ;  /* 0x000000070f050c11 */ /* 0x140fe2000a0f1410 */
[----:B------:R-:W-:Y:S01]  /*0330*/  IMAD.X R20, RZ, RZ, R16, P3 ;  /* 0x000000ffff147224 */ /* 0x000fe200018e0610 */
[----:B------:R-:W-:Y:S02]  /*0340*/  @P0 LEA R2, P4, R15, UR8, 0x2 ;  /* 0x000000080f020c11 */ /* 0x000fe4000f8810ff */
[----:B------:R-:W-:Y:S01]  /*0350*/  ISETP.LT.AND.EX P1, PT, R18, UR4, !P1, P2 ;  /* 0x0000000412007c0c */ /* 0x000fe2000cf21320 */
[----:B------:R0:W5:Y:S01]  /*0360*/  @P0 LDG.E R23, desc[UR12][R4.64] ;  /* 0x0000000c04170981 */ /* 0x000162000c1e1900 */
[----:B------:R-:W-:-:S02]  /*0370*/  ISETP.GE.U32.AND P2, PT, R19, 0x10000, PT ;  /* 0x000100001300780c */ /* 0x000fc40003f46070 */
[--C-:B------:R-:W-:Y:S02]  /*0380*/  @P0 LEA.HI.X R3, R15, UR9, R16.reuse, 0x2, P4 ;  /* 0x000000090f030c11 */ /* 0x100fe4000a0f1410 */
[----:B------:R-:W-:Y:S02]  /*0390*/  IADD3 R21, P4, R6, R15, RZ ;  /* 0x0000000f06157210 */ /* 0x000fe40007f9e0ff */
[----:B------:R-:W-:Y:S01]  /*03a0*/  ISETP.LT.U32.AND P3, PT, R19, UR14, PT ;  /* 0x0000000e13007c0c */ /* 0x000fe2000bf61070 */
[----:B------:R1:W2:Y:S01]  /*03b0*/  @P0 LDG.E R24, desc[UR12][R2.64] ;  /* 0x0000000c02180981 */ /* 0x0002a2000c1e1900 */
[----:B------:R-:W-:Y:S01]  /*03c0*/  ISETP.GE.U32.AND.EX P2, PT, R20, RZ, PT, P2 ;  /* 0x000000ff1400720c */ /* 0x000fe20003f46120 */
[----:B------:R-:W-:-:S03]  /*03d0*/  IMAD.X R22, RZ, RZ, R16, P4 ;  /* 0x000000ffff167224 */ /* 0x000fc600020e0610 */
[----:B------:R-:W-:Y:S02]  /*03e0*/  ISETP.LT.AND.EX P2, PT, R20, UR4, !P2, P3 ;  /* 0x0000000414007c0c */ /* 0x000fe4000d741330 */
[C---:B------:R-:W-:Y:S02]  /*03f0*/  ISETP.GE.U32.AND P3, PT, R21.reuse, 0x10000, PT ;  /* 0x000100001500780c */ /* 0x040fe40003f66070 */
[----:B------:R-:W-:Y:S02]  /*0400*/  ISETP.LT.U32.AND P4, PT, R21, UR14, PT ;  /* 0x0000000e15007c0c */ /* 0x000fe4000bf81070 */
[C---:B------:R-:W-:Y:S02]  /*0410*/  ISETP.GE.U32.AND.EX P3, PT, R22.reuse, RZ, PT, P3 ;  /* 0x000000ff1600720c */ /* 0x040fe40003f66130 */
[----:B------:R-:W-:Y:S02]  /*0420*/  @P1 LEA R8, P5, R17, UR6, 0x2 ;  /* 0x0000000611081c11 */ /* 0x000fe4000f8a10ff */
[----:B------:R-:W-:-:S02]  /*0430*/  ISETP.LT.AND.EX P3, PT, R22, UR4, !P3, P4 ;  /* 0x0000000416007c0c */ /* 0x000fc4000df61340 */
[C-C-:B------:R-:W-:Y:S02]  /*0440*/  @P1 LEA.HI.X R9, R17.reuse, UR7, R18.reuse, 0x2, P5 ;  /* 0x0000000711091c11 */ /* 0x140fe4000a8f1412 */
[----:B0-----:R-:W-:Y:S02]  /*0450*/  @P1 LEA R4, P5, R17, UR8, 0x2 ;  /* 0x0000000811041c11 */ /* 0x001fe4000f8a10ff */
[----:B------:R-:W-:Y:S01]  /*0460*/  @P2 LEA R6, P4, R19, UR6, 0x2 ;  /* 0x0000000613062c11 */ /* 0x000fe2000f8810ff */
[----:B------:R0:W5:Y:S01]  /*0470*/  @P1 LDG.E R25, desc[UR12][R8.64] ;  /* 0x0000000c08191981 */ /* 0x000162000c1e1900 */
[----:B------:R-:W-:Y:S02]  /*0480*/  @P1 LEA.HI.X R5, R17, UR9, R18, 0x2, P5 ;  /* 0x0000000911051c11 */ /* 0x000fe4000a8f1412 */
[C---:B-1----:R-:W-:Y:S02]  /*0490*/  @P2 LEA R2, P5, R19.reuse, UR8, 0x2 ;  /* 0x0000000813022c11 */ /* 0x042fe4000f8a10ff */
[C-C-:B------:R-:W-:Y:S01]  /*04a0*/  @P2 LEA.HI.X R7, R19.reuse, UR7, R20.reuse, 0x2, P4 ;  /* 0x0000000713072c11 */ /* 0x140fe2000a0f1414 */
[----:B------:R1:W5:Y:S01]  /*04b0*/  @P1 LDG.E R27, desc[UR12][R4.64] ;  /* 0x0000000c041b1981 */ /* 0x000362000c1e1900 */
[----:B------:R-:W-:-:S02]  /*04c0*/  @P2 LEA.HI.X R3, R19, UR9, R20, 0x2, P5 ;  /* 0x0000000913032c11 */ /* 0x000fc4000a8f1414 */
[C---:B------:R-:W-:Y:S01]  /*04d0*/  @P3 LEA R10, P5, R21.reuse, UR8, 0x2 ;  /* 0x00000008150a3c11 */ /* 0x040fe2000f8a10ff */
[----:B------:R3:W5:Y:S01]  /*04e0*/  @P2 LDG.E R26, desc[UR12][R6.64] ;  /* 0x0000000c061a2981 */ /* 0x000762000c1e1900 */
[C---:B0-----:R-:W-:Y:S02]  /*04f0*/  @P3 LEA R8, P4, R21.reuse, UR6, 0x2 ;  /* 0x0000000615083c11 */ /* 0x041fe4000f8810ff */
[C-C-:B------:R-:W-:Y:S01]  /*0500*/  @P3 LEA.HI.X R11, R21.reuse, UR9, R22.reuse, 0x2, P5 ;  /* 0x00000009150b3c11 */ /* 0x140fe2000a8f1416 */
[----:B------:R3:W5:Y:S01]  /*0510*/  @P2 LDG.E R28, desc[UR12][R2.64] ;  /* 0x0000000c021c2981 */ /* 0x000762000c1e1900 */
[----:B------:R-:W-:Y:S01]  /*0520*/  @P3 LEA.HI.X R9, R21, UR7, R22, 0x2, P4 ;  /* 0x0000000715093c11 */ /* 0x000fe2000a0f1416 */
[----:B-1----:R-:W-:-:S04]  /*0530*/  IMAD.MOV.U32 R4, RZ, RZ, RZ ;  /* 0x000000ffff047224 */ /* 0x002fc800078e00ff */
[----:B------:R3:W5:Y:S04]  /*0540*/  @P3 LDG.E R29, desc[UR12][R8.64] ;  /* 0x0000000c081d3981 */ /* 0x000768000c1e1900 */
[----:B------:R3:W5:Y:S01]  /*0550*/  @P3 LDG.E R4, desc[UR12][R10.64] ;  /* 0x0000000c0a043981 */ /* 0x000762000c1e1900 */
[----:B------:R-:W-:Y:S01]  /*0560*/  BSSY B0, `(.L_x_5068) ;  /* 0x0000028000007945 */ /* 0x000fe20003800000 */
[----:B--2---:R-:W-:-:S05]  /*0570*/  IMAD R24, R24, UR5, RZ ;  /* 0x0000000518187c24 */ /* 0x004fca000f8e02ff */
[----:B------:R-:W-:-:S13]  /*0580*/  ISETP.GE.AND P4, PT, R24, RZ, PT ;  /* 0x000000ff1800720c */ /* 0x000fda0003f86270 */
[----:B---3--:R-:W-:Y:S05]  /*0590*/  @!P4 BRA `(.L_x_5069) ;  /* 0x00000000006cc947 */ /* 0x008fea0003800000 */
[----:B------:R-:W-:Y:S01]  /*05a0*/  ISETP.NE.AND P4, PT, R24, RZ, PT ;  /* 0x000000ff1800720c */ /* 0x000fe20003f85270 */
[----:B------:R-:W-:Y:S01]  /*05b0*/  BSSY B1, `(.L_x_5070) ;  /* 0x0000018000017945 */ /* 0x000fe20003800000 */
[----:B------:R-:W-:-:S11]  /*05c0*/  IMAD.MOV.U32 R11, RZ, RZ, 0x1 ;  /* 0x00000001ff0b7424 */ /* 0x000fd600078e00ff */
[----:B------:R-:W-:Y:S05]  /*05d0*/  @!P4 BRA `(.L_x_5071) ;  /* 0x000000000054c947 */ /* 0x000fea0003800000 */
[C---:B------:R-:W-:Y:S01]  /*05e0*/  VIADD R3, R24.reuse, 0x1 ;  /* 0x0000000118037836 */ /* 0x040fe20000000000 */
[----:B------:R-:W-:-:S04]  /*05f0*/  LOP3.LUT R2, R24, 0x1, RZ, 0xc0, !PT ;  /* 0x0000000118027812 */ /* 0x000fc800078ec0ff */
[----:B------:R-:W-:Y:S01]  /*0600*/  ISETP.GE.U32.AND P5, PT, R3, 0x3, PT ;  /* 0x000000030300780c */ /* 0x000fe20003fa6070 */
[C---:B-----5:R-:W-:Y:S01]  /*0610*/  IMAD R3, R23.reuse, R23, RZ ;  /* 0x0000001717037224 */ /* 0x060fe200078e02ff */
[----:B------:R-:W-:Y:S02]  /*0620*/  ISETP.NE.U32.AND P4, PT, R2, 0x1, PT ;  /* 0x000000010200780c */ /* 0x000fe40003f85070 */
[----:B------:R-:W-:Y:S02]  /*0630*/  LEA.HI R2, R24, R24, RZ, 0x1 ;  /* 0x0000001818027211 */ /* 0x000fe400078f08ff */
[----:B------:R-:W-:-:S07]  /*0640*/  SEL R11, R23, 0x1, !P4 ;  /* 0x00000001170b7807 */ /* 0x000fce0006000000 */
[----:B------:R-:W-:Y:S05]  /*0650*/  @!P5 BRA `(.L_x_5071) ;  /* 0x000000000034d947 */ /* 0x000fea0003800000 */
[----:B------:R-:W-:Y:S01]  /*0660*/  SHF.R.S32.HI R6, RZ, 0x1, R2 ;  /* 0x00000001ff067819 */ /* 0x000fe20000011402 */
[----:B------:R-:W-:-:S07]  /*0670*/  IMAD.MOV.U32 R5, RZ, RZ, R3 ;  /* 0x000000ffff057224 */ /* 0x000fce00078e0003 */
.L_x_5072:
[C---:B------:R-:W-:Y:S01]  /*0680*/  VIADD R7, R6.reuse, 0x1 ;  /* 0x0000000106077836 */ /* 0x040fe20000000000 */
[C---:B------:R-:W-:Y:S02]  /*0690*/  LOP3.LUT R3, R6.reuse, 0x1, RZ, 0xc0, !PT ;  /* 0x0000000106037812 */ /* 0x040fe400078ec0ff */
[----:B------:R-:W-:Y:S02]  /*06a0*/  LEA.HI R2, R6, R6, RZ, 0x1 ;  /* 0x0000000606027211 */ /* 0x000fe400078f08ff */
[----:B------:R-:W-:Y:S02]  /*06b0*/  ISETP.GE.U32.AND P5, PT, R7, 0x3, PT ;  /* 0x000000030700780c */ /* 0x000fe40003fa6070 */
[----:B------:R-:W-:Y:S02]  /*06c0*/  ISETP.NE.U32.AND P4, PT, R3, 0x1, PT ;  /* 0x000000010300780c */ /* 0x000fe40003f85070 */
[----:B------:R-:W-:Y:S02]  /*06d0*/  SHF.R.S32.HI R3, RZ, 0x1, R2 ;  /* 0x00000001ff037819 */ /* 0x000fe40000011402 */
[C---:B------:R-:W-:Y:S01]  /*06e0*/  SEL R2, R5.reuse, 0x1, !P4 ;  /* 0x0000000105027807 */ /* 0x040fe20006000000 */
[----:B------:R-:W-:-:S02]  /*06f0*/  IMAD R5, R5, R5, RZ ;  /* 0x0000000505057224 */ /* 0x000fc400078e02ff */
[----:B------:R-:W-:Y:S02]  /*0700*/  IMAD.MOV.U32 R6, RZ, RZ, R3 ;  /* 0x000000ffff067224 */ /* 0x000fe400078e0003 */
[----:B------:R-:W-:Y:S02]  /*0710*/  IMAD R11, R2, R11, RZ ;  /* 0x0000000b020b7224 */ /* 0x000fe400078e02ff */
[----:B------:R-:W-:Y:S05]  /*0720*/  @P5 BRA `(.L_x_5072) ;  /* 0xfffffffc00d45947 */ /* 0x000fea000383ffff */
.L_x_5071:
[----:B------:R-:W-:Y:S05]  /*0730*/  BSYNC B1 ;  /* 0x0000000000017941 */ /* 0x000fea0003800000 */
.L_x_5070:
[----:B------:R-:W-:Y:S05]  /*0740*/  BRA `(.L_x_5073) ;  /* 0x0000000000247947 */ /* 0x000fea0003800000 */
.L_x_5069:
[----:B-----5:R-:W-:Y:S01]  /*0750*/  ISETP.NE.AND P4, PT, R23, 0x1, PT ;  /* 0x000000011700780c */ /* 0x020fe20003f85270 */
[----:B------:R-:W-:-:S12]  /*0760*/  IMAD.MOV.U32 R11, RZ, RZ, 0x1 ;  /* 0x00000001ff0b7424 */ /* 0x000fd800078e00ff */
[----:B------:R-:W-:Y:S05]  /*0770*/  @!P4 BRA `(.L_x_5073) ;  /* 0x000000000018c947 */ /* 0x000fea0003800000 */
[----:B------:R-:W-:-:S13]  /*0780*/  ISETP.NE.AND P4, PT, R23, -0x1, PT ;  /* 0xffffffff1700780c */ /* 0x000fda0003f85270 */
[----:B------:R-:W-:Y:S01]  /*0790*/  @!P4 LOP3.LUT R24, R24, 0x1, RZ, 0xc0, !PT ;  /* 0x000000011818c812 */ /* 0x000fe200078ec0ff */
[----:B------:R-:W-:-:S03]  /*07a0*/  @!P4 IMAD.MOV.U32 R11, RZ, RZ, 0x1 ;  /* 0x00000001ff0bc424 */ /* 0x000fc600078e00ff */
[----:B------:R-:W-:-:S04]  /*07b0*/  @!P4 ISETP.NE.U32.AND P5, PT, R24, 0x1, PT ;  /* 0x000000011800c80c */ /* 0x000fc80003fa5070 */
[----:B------:R-:W-:Y:S01]  /*07c0*/  @!P4 SEL R11, R11, 0xffffffff, P5 ;  /* 0xffffffff0b0bc807 */ /* 0x000fe20002800000 */
[----:B------:R-:W-:-:S08]  /*07d0*/  @P4 IMAD.MOV.U32 R11, RZ, RZ, RZ ;  /* 0x000000ffff0b4224 */ /* 0x000fd000078e00ff */
.L_x_5073:
[----:B------:R-:W-:Y:S05]  /*07e0*/  BSYNC B0 ;  /* 0x0000000000007941 */ /* 0x000fea0003800000 */
.L_x_5068:
[----:B-----5:R-:W-:Y:S01]  /*07f0*/  IMAD R27, R27, UR5, RZ ;  /* 0x000000051b1b7c24 */ /* 0x020fe2000f8e02ff */
[----:B------:R-:W-:Y:S04]  /*0800*/  BSSY B0, `(.L_x_5074) ;  /* 0x0000027000007945 */ /* 0x000fe80003800000 */
[----:B------:R-:W-:-:S13]  /*0810*/  ISETP.GE.AND P4, PT, R27, RZ, PT ;  /* 0x000000ff1b00720c */ /* 0x000fda0003f86270 */
[----:B------:R-:W-:Y:S05]  /*0820*/  @!P4 BRA `(.L_x_5075) ;  /* 0x00000000006cc947 */ /* 0x000fea0003800000 */
[----:B------:R-:W-:Y:S01]  /*0830*/  ISETP.NE.AND P4, PT, R27, RZ, PT ;  /* 0x000000ff1b00720c */ /* 0x000fe20003f85270 */
[----:B------:R-:W-:Y:S01]  /*0840*/  BSSY B1, `(.L_x_5076) ;  /* 0x0000018000017945 */ /* 0x000fe20003800000 */
[----:B------:R-:W-:-:S11]  /*0850*/  IMAD.MOV.U32 R23, RZ, RZ, 0x1 ;  /* 0x00000001ff177424 */ /* 0x000fd600078e00ff */
[----:B------:R-:W-:Y:S05]  /*0860*/  @!P4 BRA `(.L_x_5077) ;  /* 0x000000000054c947 */ /* 0x000fea0003800000 */
[C---:B------:R-:W-:Y:S01]  /*0870*/  VIADD R3, R27.reuse, 0x1 ;  /* 0x000000011b037836 */ /* 0x040fe20000000000 */
[----:B------:R-:W-:-:S04]  /*0880*/  LOP3.LUT R2, R27, 0x1, RZ, 0xc0, !PT ;  /* 0x000000011b027812 */ /* 0x000fc800078ec0ff */
[----:B------:R-:W-:Y:S01]  /*0890*/  ISETP.GE.U32.AND P5, PT, R3, 0x3, PT ;  /* 0x000000030300780c */ /* 0x000fe20003fa6070 */
[----:B------:R-:W-:Y:S01]  /*08a0*/  IMAD R3, R25, R25, RZ ;  /* 0x0000001919037224 */ /* 0x000fe200078e02ff */
[----:B------:R-:W-:Y:S02]  /*08b0*/  ISETP.NE.U32.AND P4, PT, R2, 0x1, PT ;  /* 0x000000010200780c */ /* 0x000fe40003f85070 */
[----:B------:R-:W-:Y:S02]  /*08c0*/  LEA.HI R2, R27, R27, RZ, 0x1 ;  /* 0x0000001b1b027211 */ /* 0x000fe400078f08ff */
[----:B------:R-:W-:-:S07]  /*08d0*/  SEL R23, R25, 0x1, !P4 ;  /* 0x0000000119177807 */ /* 0x000fce0006000000 */
[----:B------:R-:W-:Y:S05]  /*08e0*/  @!P5 BRA `(.L_x_5077) ;  /* 0x000000000034d947 */ /* 0x000fea0003800000 */
[----:B------:R-:W-:Y:S01]  /*08f0*/  SHF.R.S32.HI R6, RZ, 0x1, R2 ;  /* 0x00000001ff067819 */ /* 0x000fe20000011402 */
[----:B------:R-:W-:-:S07]  /*0900*/  IMAD.MOV.U32 R5, RZ, RZ, R3 ;  /* 0x000000ffff057224 */ /* 0x000fce00078e0003 */
.L_x_5078:
        /* <DEDUP_REMOVED lines=11> */
.L_x_5077:
[----:B------:R-:W-:Y:S05]  /*09c0*/  BSYNC B1 ;  /* 0x0000000000017941 */ /* 0x000fea0003800000 */
.L_x_5076:
[----:B------:R-:W-:Y:S05]  /*09d0*/  BRA `(.L_x_5079) ;  /* 0x0000000000247947 */ /* 0x000fea0003800000 */
.L_x_5075:
[----:B------:R-:W-:Y:S01]  /*09e0*/  ISETP.NE.AND P4, PT, R25, 0x1, PT ;  /* 0x000000011900780c */ /* 0x000fe20003f85270 */
        /* <DEDUP_REMOVED lines=8> */
.L_x_5079:
[----:B------:R-:W-:Y:S05]  /*0a70*/  BSYNC B0 ;  /* 0x0000000000007941 */ /* 0x000fea0003800000 */
.L_x_5074:
[----:B------:R-:W-:Y:S01]  /*0a80*/  IMAD R28, R28, UR5, RZ ;  /* 0x000000051c1c7c24 */ /* 0x000fe2000f8e02ff */
[----:B------:R-:W-:Y:S04]  /*0a90*/  BSSY B0, `(.L_x_5080) ;  /* 0x0000027000007945 */ /* 0x000fe80003800000 */
[----:B------:R-:W-:-:S13]  /*0aa0*/  ISETP.GE.AND P4, PT, R28, RZ, PT ;  /* 0x000000ff1c00720c */ /* 0x000fda0003f86270 */
[----:B------:R-:W-:Y:S05]  /*0ab0*/  @!P4 BRA `(.L_x_5081) ;  /* 0x00000000006cc947 */ /* 0x000fea0003800000 */
[----:B------:R-:W-:Y:S01]  /*0ac0*/  ISETP.NE.AND P4, PT, R28, RZ, PT ;  /* 0x000000ff1c00720c */ /* 0x000fe20003f85270 */
[----:B------:R-:W-:-:S12]  /*0ad0*/  IMAD.MOV.U32 R25, RZ, RZ, 0x1 ;  /* 0x00000001ff197424 */ /* 0x000fd800078e00ff */
        /* <DEDUP_REMOVED lines=9> */
[----:B------:R-:W-:Y:S01]  /*0b70*/  BSSY B1, `(.L_x_5083) ;  /* 0x000000e000017945 */ /* 0x000fe20003800000 */
[----:B------:R-:W-:Y:S01]  /*0b80*/  SHF.R.S32.HI R6, RZ, 0x1, R2 ;  /* 0x00000001ff067819 */ /* 0x000fe20000011402 */
[----:B------:R-:W-:-:S07]  /*0b90*/  IMAD.MOV.U32 R5, RZ, RZ, R3 ;  /* 0x000000ffff057224 */ /* 0x000fce00078e0003 */
.L_x_5084:
        /* <DEDUP_REMOVED lines=11> */
[----:B------:R-:W-:Y:S05]  /*0c50*/  BSYNC B1 ;  /* 0x0000000000017941 */ /* 0x000fea0003800000 */
.L_x_5083:
[----:B------:R-:W-:Y:S05]  /*0c60*/  BRA `(.L_x_5082) ;  /* 0x0000000000247947 */ /* 0x000fea0003800000 */
.L_x_5081:
        /* <DEDUP_REMOVED lines=9> */
.L_x_5082:
[----:B------:R-:W-:Y:S05]  /*0d00*/  BSYNC B0 ;  /* 0x0000000000007941 */ /* 0x000fea0003800000 */
.L_x_5080:
[----:B------:R-:W-:Y:S01]  /*0d10*/  IMAD R4, R4, UR5, RZ ;  /* 0x0000000504047c24 */ /* 0x000fe2000f8e02ff */
        /* <DEDUP_REMOVED lines=10> */
[C---:B------:R-:W-:Y:S01]  /*0dc0*/  IMAD R3, R29.reuse, R29, RZ ;  /* 0x0000001d1d037224 */ /* 0x040fe200078e02ff */
[----:B------:R-:W-:Y:S02]  /*0dd0*/  ISETP.NE.U32.AND P4, PT, R2, 0x1, PT ;  /* 0x000000010200780c */ /* 0x000fe40003f85070 */
[----:B------:R-:W-:Y:S02]  /*0de0*/  LEA.HI R2, R4, R4, RZ, 0x1 ;  /* 0x0000000404027211 */ /* 0x000fe400078f08ff */
[----:B------:R-:W-:-:S07]  /*0df0*/  SEL R27, R29, 0x1, !P4 ;  /* 0x000000011d1b7807 */ /* 0x000fce0006000000 */
[----:B------:R-:W-:Y:S05]  /*0e00*/  @!P5 BRA `(.L_x_5088) ;  /* 0x000000000034d947 */ /* 0x000fea0003800000 */
[----:B------:R-:W-:Y:S01]  /*0e10*/  SHF.R.S32.HI R5, RZ, 0x1, R2 ;  /* 0x00000001ff057819 */ /* 0x000fe20000011402 */
[----:B------:R-:W-:-:S07]  /*0e20*/  IMAD.MOV.U32 R4, RZ, RZ, R3 ;  /* 0x000000ffff047224 */ /* 0x000fce00078e0003 */
.L_x_5089:
        /* <DEDUP_REMOVED lines=11> */
.L_x_5088:
[----:B------:R-:W-:Y:S05]  /*0ee0*/  BSYNC B1 ;  /* 0x0000000000017941 */ /* 0x000fea0003800000 */
.L_x_5087:
[----:B------:R-:W-:Y:S05]  /*0ef0*/  BRA `(.L_x_5090) ;  /* 0x0000000000247947 */ /* 0x000fea0003800000 */
.L_x_5086:
        /* <DEDUP_REMOVED lines=9> */
.L_x_5090:
[----:B------:R-:W-:Y:S05]  /*0f90*/  BSYNC B0 ;  /* 0x0000000000007941 */ /* 0x000fea0003800000 */
.L_x_5085:
[----:B------:R-:W-:Y:S01]  /*0fa0*/  @P0 LEA R2, P6, R15, UR10, 0x2 ;  /* 0x0000000a0f020c11 */ /* 0x000fe2000f8c10ff */
[----:B------:R-:W-:Y:S01]  /*0fb0*/  IMAD.WIDE.U32 R12, R14, 0x4, R12 ;  /* 0x000000040e0c7825 */ /* 0x000fe200078e000c */
[----:B------:R-:W-:Y:S02]  /*0fc0*/  @P1 LEA R4, P5, R17, UR10, 0x2 ;  /* 0x0000000a11041c11 */ /* 0x000fe4000f8a10ff */
        /* <DEDUP_REMOVED lines=14> */
[----:B-1----:R-:W-:Y:S05]  /*10b0*/  @!P0 BRA P1, `(.L_x_5091) ;  /* 0xfffffff000488947 */ /* 0x002fea000083ffff */
[----:B------:R-:W-:Y:S05]  /*10c0*/  EXIT ;  /* 0x000000000000794d */ /* 0x000fea0003800000 */
.L_x_5067:
        /* <DEDUP_REMOVED lines=8> */
.L_x_5116:
[C---:B------:R-:W-:Y:S01]  /*1150*/  IMAD.SHL.U32 R2, R3.reuse, 0x10, RZ ;  /* 0x0000001003027824 */ /* 0x040fe200078e00ff */
[----:B------:R-:W-:Y:S01]  /*1160*/  SHF.L.U64.HI R15, R3, 0x4, R0 ;  /* 0x00000004030f7819 */ /* 0x000fe20000010200 */
[----:B------:R-:W0:Y:S03]  /*1170*/  LDC R12, c[0x0][0xe5c] ;  /* 0x00039700ff0c7b82 */ /* 0x000e260000000800 */
[----:B------:R-:W-:-:S04]  /*1180*/  IADD3 R8, P0, R2, UR8, RZ ;  /* 0x0000000802087c10 */ /* 0x000fc8000ff1e0ff */
[----:B------:R-:W-:-:S06]  /*1190*/  IADD3.X R9, R15, UR9, RZ, P0, !PT ;  /* 0x000000090f097c10 */ /* 0x000fcc00087fe4ff */
[----:B------:R-:W0:Y:S01]  /*11a0*/  LDG.E.128 R8, desc[UR12][R8.64] ;  /* 0x0000000c08087981 */ /* 0x000e22000c1e1d00 */
[----:B------:R-:W-:-:S04]  /*11b0*/  IADD3 R4, P0, R2, UR6, RZ ;  /* 0x0000000602047c10 */ /* 0x000fc8000ff1e0ff */
[----:B------:R-:W-:-:S06]  /*11c0*/  IADD3.X R5, R15, UR7, RZ, P0, !PT ;  /* 0x000000070f057c10 */ /* 0x000fcc00087fe4ff */
[----:B------:R-:W5:Y:S01]  /*11d0*/  LDG.E.128 R4, desc[UR12][R4.64] ;  /* 0x0000000c04047981 */ /* 0x000f62000c1e1d00 */
[----:B------:R-:W-:Y:S01]  /*11e0*/  BSSY B0, `(.L_x_5092) ;  /* 0x0000026000007945 */ /* 0x000fe20003800000 */
[----:B0-----:R-:W-:-:S05]  /*11f0*/  IMAD R13, R8, R12, RZ ;  /* 0x0000000c080d7224 */ /* 0x001fca00078e02ff */
[----:B------:R-:W-:-:S13]  /*1200*/  ISETP.GE.AND P0, PT, R13, RZ, PT ;  /* 0x000000ff0d00720c */ /* 0x000fda0003f06270 */
[----:B------:R-:W-:Y:S05]  /*1210*/  @!P0 BRA `(.L_x_5093) ;  /* 0x0000000000648947 */ /* 0x000fea0003800000 */
[----:B------:R-:W-:Y:S01]  /*1220*/  ISETP.NE.AND P0, PT, R13, RZ, PT ;  /* 0x000000ff0d00720c */ /* 0x000fe20003f05270 */
[----:B------:R-:W-:Y:S01]  /*1230*/  BSSY B1, `(.L_x_5094) ;  /* 0x0000016000017945 */ /* 0x000fe20003800000 */
[----:B------:R-:W-:-:S11]  /*1240*/  IMAD.MOV.U32 R8, RZ, RZ, 0x1 ;  /* 0x00000001ff087424 */ /* 0x000fd600078e00ff */
[----:B------:R-:W-:Y:S05]  /*1250*/  @!P0 BRA `(.L_x_5095) ;  /* 0x00000000004c8947 */ /* 0x000fea0003800000 */
[C---:B------:R-:W-:Y:S01]  /*1260*/  VIADD R14, R13.reuse, 0x1 ;  /* 0x000000010d0e7836 */ /* 0x040fe20000000000 */
[C---:B------:R-:W-:Y:S02]  /*1270*/  LOP3.LUT R8, R13.reuse, 0x1, RZ, 0xc0, !PT ;  /* 0x000000010d087812 */ /* 0x040fe400078ec0ff */
[----:B------:R-:W-:Y:S02]  /*1280*/  LEA.HI R13, R13, R13, RZ, 0x1 ;  /* 0x0000000d0d0d7211 */ /* 0x000fe400078f08ff */
[----:B------:R-:W-:Y:S01]  /*1290*/  ISETP.GE.U32.AND P1, PT, R14, 0x3, PT ;  /* 0x000000030e00780c */ /* 0x000fe20003f26070 */
[----:B-----5:R-:W-:Y:S01]  /*12a0*/  IMAD R14, R4, R4, RZ ;  /* 0x00000004040e7224 */ /* 0x020fe200078e02ff */
[----:B------:R-:W-:-:S04]  /*12b0*/  ISETP.NE.U32.AND P0, PT, R8, 0x1, PT ;  /* 0x000000010800780c */ /* 0x000fc80003f05070 */
[----:B------:R-:W-:-:S07]  /*12c0*/  SEL R8, R4, 0x1, !P0 ;  /* 0x0000000104087807 */ /* 0x000fce0004000000 */
[----:B------:R-:W-:Y:S05]  /*12d0*/  @!P1 BRA `(.L_x_5095) ;  /* 0x00000000002c9947 */ /* 0x000fea0003800000 */
[----:B------:R-:W-:-:S07]  /*12e0*/  SHF.R.S32.HI R4, RZ, 0x1, R13 ;  /* 0x00000001ff047819 */ /* 0x000fce000001140d */
.L_x_5096:
[C---:B------:R-:W-:Y:S01]  /*12f0*/  VIADD R16, R4.reuse, 0x1 ;  /* 0x0000000104107836 */ /* 0x040fe20000000000 */
[C---:B------:R-:W-:Y:S02]  /*1300*/  LOP3.LUT R13, R4.reuse, 0x1, RZ, 0xc0, !PT ;  /* 0x00000001040d7812 */ /* 0x040fe400078ec0ff */
[----:B------:R-:W-:Y:S02]  /*1310*/  LEA.HI R4, R4, R4, RZ, 0x1 ;  /* 0x0000000404047211 */ /* 0x000fe400078f08ff */
[----:B------:R-:W-:Y:S02]  /*1320*/  ISETP.GE.U32.AND P1, PT, R16, 0x3, PT ;  /* 0x000000031000780c */ /* 0x000fe40003f26070 */
[----:B------:R-:W-:Y:S02]  /*1330*/  ISETP.NE.U32.AND P0, PT, R13, 0x1, PT ;  /* 0x000000010d00780c */ /* 0x000fe40003f05070 */
[----:B------:R-:W-:Y:S02]  /*1340*/  SHF.R.S32.HI R4, RZ, 0x1, R4 ;  /* 0x00000001ff047819 */ /* 0x000fe40000011404 */
[C---:B------:R-:W-:Y:S01]  /*1350*/  SEL R13, R14.reuse, 0x1, !P0 ;  /* 0x000000010e0d7807 */ /* 0x040fe20004000000 */
[----:B------:R-:W-:-:S04]  /*1360*/  IMAD R14, R14, R14, RZ ;  /* 0x0000000e0e0e7224 */ /* 0x000fc800078e02ff */
[----:B------:R-:W-:Y:S02]  /*1370*/  IMAD R8, R13, R8, RZ ;  /* 0x000000080d087224 */ /* 0x000fe400078e02ff */
[----:B------:R-:W-:Y:S05]  /*1380*/  @P1 BRA `(.L_x_5096) ;  /* 0xfffffffc00d81947 */ /* 0x000fea000383ffff */
.L_x_5095:
[----:B------:R-:W-:Y:S05]  /*1390*/  BSYNC B1 ;  /* 0x0000000000017941 */ /* 0x000fea0003800000 */
.L_x_5094:
[----:B------:R-:W-:Y:S05]  /*13a0*/  BRA `(.L_x_5097) ;  /* 0x0000000000247947 */ /* 0x000fea0003800000 */
.L_x_5093:
        /* <DEDUP_REMOVED lines=9> */
.L_x_5097:
[----:B------:R-:W-:Y:S05]  /*1440*/  BSYNC B0 ;  /* 0x0000000000007941 */ /* 0x000fea0003800000 */
.L_x_5092:
[----:B-----5:R-:W-:Y:S01]  /*1450*/  IMAD R4, R9, R12, RZ ;  /* 0x0000000c09047224 */ /* 0x020fe200078e02ff */
        /* <DEDUP_REMOVED lines=11> */
[----:B------:R-:W-:Y:S01]  /*1510*/  IMAD R13, R5, R5, RZ ;  /* 0x00000005050d7224 */ /* 0x000fe200078e02ff */
[----:B------:R-:W-:-:S04]  /*1520*/  ISETP.NE.U32.AND P0, PT, R9, 0x1, PT ;  /* 0x000000010900780c */ /* 0x000fc80003f05070 */
[----:B------:R-:W-:-:S07]  /*1530*/  SEL R9, R5, 0x1, !P0 ;  /* 0x0000000105097807 */ /* 0x000fce0004000000 */
[----:B------:R-:W-:Y:S05]  /*1540*/  @!P1 BRA `(.L_x_5101) ;  /* 0x00000000002c9947 */ /* 0x000fea0003800000 */
[----:B------:R-:W-:-:S07]  /*1550*/  SHF.R.S32.HI R5, RZ, 0x1, R4 ;  /* 0x00000001ff057819 */ /* 0x000fce0000011404 */
.L_x_5102:
        /* <DEDUP_REMOVED lines=10> */
.L_x_5101:
[----:B------:R-:W-:Y:S05]  /*1600*/  BSYNC B1 ;  /* 0x0000000000017941 */ /* 0x000fea0003800000 */
.L_x_5100:
[----:B------:R-:W-:Y:S05]  /*1610*/  BRA `(.L_x_5103) ;  /* 0x0000000000247947 */ /* 0x000fea0003800000 */
.L_x_5099:
        /* <DEDUP_REMOVED lines=9> */
.L_x_5103:
[----:B------:R-:W-:Y:S05]  /*16b0*/  BSYNC B0 ;  /* 0x0000000000007941 */ /* 0x000fea0003800000 */
.L_x_5098:
[----:B------:R-:W-:Y:S01]  /*16c0*/  IMAD R4, R10, R12, RZ ;  /* 0x0000000c0a047224 */ /* 0x000fe200078e02ff */
        /* <DEDUP_REMOVED lines=10> */
[----:B------:R-:W-:Y:S02]  /*1770*/  ISETP.GE.U32.AND P1, PT, R10, 0x3, PT ;  /* 0x000000030a00780c */ /* 0x000fe40003f26070 */
[----:B------:R-:W-:Y:S01]  /*1780*/  ISETP.NE.U32.AND P0, PT, R5, 0x1, PT ;  /* 0x000000010500780c */ /* 0x000fe20003f05070 */
[----:B------:R-:W-:-:S03]  /*1790*/  IMAD R5, R6, R6, RZ ;  /* 0x0000000606057224 */ /* 0x000fc600078e02ff */
[----:B------:R-:W-:-:S07]  /*17a0*/  SEL R10, R6, 0x1, !P0 ;  /* 0x00000001060a7807 */ /* 0x000fce0004000000 */
[----:B------:R-:W-:Y:S05]  /*17b0*/  @!P1 BRA `(.L_x_5107) ;  /* 0x0000000000309947 */ /* 0x000fea0003800000 */
[----:B------:R-:W-:Y:S01]  /*17c0*/  SHF.R.S32.HI R4, RZ, 0x1, R4 ;  /* 0x00000001ff047819 */ /* 0x000fe20000011404 */
[----:B------:R-:W-:-:S07]  /*17d0*/  IMAD.MOV.U32 R6, RZ, RZ, R5 ;  /* 0x000000ffff067224 */ /* 0x000fce00078e0005 */
.L_x_5108:
        /* <DEDUP_REMOVED lines=10> */
.L_x_5107:
[----:B------:R-:W-:Y:S05]  /*1880*/  BSYNC B1 ;  /* 0x0000000000017941 */ /* 0x000fea0003800000 */
.L_x_5106:
[----:B------:R-:W-:Y:S05]  /*1890*/  BRA `(.L_x_5109) ;  /* 0x0000000000247947 */ /* 0x000fea0003800000 */
.L_x_5105:
        /* <DEDUP_REMOVED lines=9> */
.L_x_5109:
[----:B------:R-:W-:Y:S05]  /*1930*/  BSYNC B0 ;  /* 0x0000000000007941 */ /* 0x000fea0003800000 */
.L_x_5104:
        /* <DEDUP_REMOVED lines=18> */
.L_x_5114:
        /* <DEDUP_REMOVED lines=11> */
.L_x_5113:
[----:B------:R-:W-:Y:S05]  /*1b10*/  BSYNC B1 ;  /* 0x0000000000017941 */ /* 0x000fea0003800000 */
.L_x_5112:
[----:B------:R-:W-:Y:S05]  /*1b20*/  BRA `(.L_x_5115) ;  /* 0x0000000000247947 */ /* 0x000fea0003800000 */
.L_x_5111:
        /* <DEDUP_REMOVED lines=9> */
.L_x_5115:
[----:B------:R-:W-:Y:S05]  /*1bc0*/  BSYNC B0 ;  /* 0x0000000000007941 */ /* 0x000fea0003800000 */
.L_x_5110:
[----:B------:R-:W-:-:S04]  /*1bd0*/  IADD3 R4, P0, R2, UR10, RZ ;  /* 0x0000000a02047c10 */ /* 0x000fc8000ff1e0ff */
[----:B------:R-:W-:Y:S02]  /*1be0*/  IADD3.X R5, R15, UR11, RZ, P0, !PT ;  /* 0x0000000b0f057c10 */ /* 0x000fe400087fe4ff */
        /* <DEDUP_REMOVED lines=11> */
.L_x_5117:
        /* <DEDUP_REMOVED lines=14> */
.L_x_8057:


//--------------------- .text._ZN2at6native55_GLOBAL__N__de093ff9_22_ForeachBinaryOpList_cu_a911ec4325multi_tensor_apply_kernelINS1_18TensorListMetadataILi3EEENS1_24BinaryOpListAlphaFunctorIaLi3ELi2ELi2EEEJNS1_13power_functorIaEEaEEEvT_T0_DpT1_ --------------------------
	.section	.text._ZN2at6native55_GLOBAL__N__de093ff9_22_ForeachBinaryOpList_cu_a911ec4325multi_tensor_apply_kernelINS1_18TensorListMetadataILi3EEENS1_24BinaryOpListAlphaFunctorIaLi3ELi2ELi2EEEJNS1_13power_functorIaEEaEEEvT_T0_DpT1_,"ax",@progbits
	.align	128
.text._ZN2at6native55_GLOBAL__N__de093ff9_22_ForeachBinaryOpList_cu_a911ec4325multi_tensor_apply_kernelINS1_18TensorListMetadataILi3EEENS1_24BinaryOpListAlphaFunctorIaLi3ELi2ELi2EEEJNS1_13power_functorIaEEaEEEvT_T0_DpT1_:
        .type           _ZN2at6native55_GLOBAL__N__de093ff9_22_ForeachBinaryOpList_cu_a911ec4325multi_tensor_apply_kernelINS1_18TensorListMetadataILi3EEENS1_24BinaryOpListAlphaFunctorIaLi3ELi2ELi2EEEJNS1_13power_functorIaEEaEEEvT_T0_DpT1_,@function
        .size           _ZN2at6native55_GLOBAL__N__de093ff9_22_ForeachBinaryOpList_cu_a911ec4325multi_tensor_apply_kernelINS1_18TensorListMetadataILi3EEENS1_24BinaryOpListAlphaFunctorIaLi3ELi2ELi2EEEJNS1_13power_functorIaEEaEEEvT_T0_DpT1_,(.L_x_8058 - _ZN2at6native55_GLOBAL__N__de093ff9_22_ForeachBinaryOpList_cu_a911ec4325multi_tensor_apply_kernelINS1_18TensorListMetadataILi3EEENS1_24BinaryOpListAlphaFunctorIaLi3ELi2ELi2EEEJNS1_13power_functorIaEEaEEEvT_T0_DpT1_)
        .other          _ZN2at6native55_GLOBAL__N__de093ff9_22_ForeachBinaryOpList_cu_a911ec4325multi_tensor_apply_kernelINS1_18TensorListMetadataILi3EEENS1_24BinaryOpListAlphaFunctorIaLi3ELi2ELi2EEEJNS1_13power_functorIaEEaEEEvT_T0_DpT1_,@"STO_CUDA_ENTRY STV_DEFAULT"
_ZN2at6native55_GLOBAL__N__de093ff9_22_ForeachBinaryOpList_cu_a911ec4325multi_tensor_apply_kernelINS1_18TensorListMetadataILi3EEENS1_24BinaryOpListAlphaFunctorIaLi3ELi2ELi2EEEJNS1_13power_functorIaEEaEEEvT_T0_DpT1_:
        /* <DEDUP_REMOVED lines=13> */
[----:B------:R-:W-:Y:S01]  /*00d0*/  UIADD3 UR15, UP3, UR4, UR10, URZ ;  /* 0x0000000a040f7290 */ /* 0x000fe2000ff7e03f */
[----:B------:R-:W-:Y:S01]  /*00e0*/  ULDC.64 UR12, c[0x0][UR12+0x690] ;  /* 0x0001a4000c0c7abb */ /* 0x000fe20008000a00 */
[----:B------:R-:W-:Y:S02]  /*00f0*/  UIADD3.X UR6, UR5, UR7, URZ, UP1, !UPT ;  /* 0x0000000705067290 */ /* 0x000fe40008ffe43f */
[----:B------:R-:W-:-:S02]  /*0100*/  UIADD3 UR14, UP4, -UR4, UR12, URZ ;  /* 0x0000000c040e7290 */ /* 0x000fc4000ff9e13f */
[----:B------:R-:W-:Y:S02]  /*0110*/  ULOP3.LUT UR4, UR15, UR16, UR17, 0xfe, !UPT ;  /* 0x000000100f047292 */ /* 0x000fe4000f8efe11 */
[----:B------:R-:W-:Y:S02]  /*0120*/  UIADD3.X UR8, UR5, UR9, URZ, UP2, !UPT ;  /* 0x0000000905087290 */ /* 0x000fe400097fe43f */
[----:B------:R-:W-:Y:S02]  /*0130*/  ULOP3.LUT UP0, URZ, UR14, 0x3, UR4, 0xc8, !UPT ;  /* 0x000000030e3f7892 */ /* 0x000fe4000f80c804 */
[----:B------:R-:W-:Y:S02]  /*0140*/  UIADD3.X UR10, UR5, UR11, URZ, UP3, !UPT ;  /* 0x0000000b050a7290 */ /* 0x000fe40009ffe43f */
[----:B------:R-:W-:Y:S02]  /*0150*/  UIADD3.X UR5, ~UR5, UR13, URZ, UP4, !UPT ;  /* 0x0000000d05057290 */ /* 0x000fe4000a7fe53f */
[----:B------:R-:W-:Y:S01]  /*0160*/  PLOP3.LUT P0, PT, PT, PT, UP0, 0x80, 0x0 ;  /* 0x000000000000781c */ /* 0x000fe20003f0f008 */
[----:B------:R-:W-:-:S12]  /*0170*/  ULDC.64 UR12, c[0x0][0x208] ;  /* 0x00008200000c7ab9 */ /* 0x000fd80000000a00 */
        /* <DEDUP_REMOVED lines=8> */
.L_x_5142:
        /* <DEDUP_REMOVED lines=8> */
[--C-:B------:R-:W-:Y:S01]  /*0280*/  IMAD.X R24, RZ, RZ, R25.reuse, P2 ;  /* 0x000000ffff187224 */ /* 0x100fe200010e0619 */
        /* <DEDUP_REMOVED lines=9> */
[----:B------:R-:W-:-:S04]  /*0320*/  @P0 IADD3 R4, P4, R21, UR17, RZ ;  /* 0x0000001115040c10 */ /* 0x000fc8000ff9e0ff */
[----:B------:R-:W-:Y:S02]  /*0330*/  @P0 IADD3.X R5, R25, UR6, RZ, P4, !PT ;  /* 0x0000000619050c10 */ /* 0x000fe4000a7fe4ff */
[----:B------:R-:W-:Y:S02]  /*0340*/  @P0 IADD3 R2, P4, R21, UR16, RZ ;  /* 0x0000001015020c10 */ /* 0x000fe4000ff9e0ff */
[----:B------:R-:W-:Y:S01]  /*0350*/  ISETP.LT.U32.AND P3, PT, R17, UR14, PT ;  /* 0x0000000e11007c0c */ /* 0x000fe2000bf61070 */
[----:B------:R0:W5:Y:S01]  /*0360*/  @P0 LDG.E.U8 R20, desc[UR12][R4.64] ;  /* 0x0000000c04140981 */ /* 0x000162000c1e1100 */
[----:B------:R-:W-:Y:S02]  /*0370*/  @P0 IADD3.X R3, R25, UR8, RZ, P4, !PT ;  /* 0x0000000819030c10 */ /* 0x000fe4000a7fe4ff */
[----:B------:R-:W-:Y:S02]  /*0380*/  IADD3 R13, P4, R6, R21, RZ ;  /* 0x00000015060d7210 */ /* 0x000fe40007f9e0ff */
[----:B------:R-:W-:Y:S01]  /*0390*/  ISETP.GE.U32.AND.EX P2, PT, R16, RZ, PT, P2 ;  /* 0x000000ff1000720c */ /* 0x000fe20003f46120 */
[----:B------:R1:W2:Y:S01]  /*03a0*/  @P0 LDG.E.U8 R22, desc[UR12][R2.64] ;  /* 0x0000000c02160981 */ /* 0x0002a2000c1e1100 */
[----:B------:R-:W-:Y:S01]  /*03b0*/  @P1 IADD3 R6, P5, R18, UR17, RZ ;  /* 0x0000001112061c10 */ /* 0x000fe2000ffbe0ff */
[----:B------:R-:W-:Y:S01]  /*03c0*/  IMAD.X R19, RZ, RZ, R25, P4 ;  /* 0x000000ffff137224 */ /* 0x000fe200020e0619 */
[----:B------:R-:W-:-:S02]  /*03d0*/  ISETP.LT.AND.EX P2, PT, R16, UR5, !P2, P3 ;  /* 0x0000000510007c0c */ /* 0x000fc4000d741330 */
[C---:B------:R-:W-:Y:S02]  /*03e0*/  ISETP.GE.U32.AND P3, PT, R13.reuse, 0x10000, PT ;  /* 0x000100000d00780c */ /* 0x040fe40003f66070 */
[----:B------:R-:W-:Y:S02]  /*03f0*/  ISETP.LT.U32.AND P4, PT, R13, UR14, PT ;  /* 0x0000000e0d007c0c */ /* 0x000fe4000bf81070 */
[C---:B------:R-:W-:Y:S02]  /*0400*/  ISETP.GE.U32.AND.EX P3, PT, R19.reuse, RZ, PT, P3 ;  /* 0x000000ff1300720c */ /* 0x040fe40003f66130 */
[----:B------:R-:W-:Y:S02]  /*0410*/  @P1 IADD3.X R7, R24, UR6, RZ, P5, !PT ;  /* 0x0000000618071c10 */ /* 0x000fe4000affe4ff */
[----:B------:R-:W-:Y:S02]  /*0420*/  ISETP.LT.AND.EX P3, PT, R19, UR5, !P3, P4 ;  /* 0x0000000513007c0c */ /* 0x000fe4000df61340 */
[----:B0-----:R-:W-:-:S02]  /*0430*/  @P1 IADD3 R4, P5, R18, UR16, RZ ;  /* 0x0000001012041c10 */ /* 0x001fc4000ffbe0ff */
[----:B------:R-:W-:Y:S02]  /*0440*/  PRMT R23, RZ, 0x7610, R23 ;  /* 0x00007610ff177816 */ /* 0x000fe40000000017 */
[----:B------:R-:W-:Y:S02]  /*0450*/  @P1 IADD3.X R5, R24, UR8, RZ, P5, !PT ;  /* 0x0000000818051c10 */ /* 0x000fe4000affe4ff */
[C---:B------:R-:W-:Y:S02]  /*0460*/  @P2 IADD3 R8, P4, R17.reuse, UR17, RZ ;  /* 0x0000001111082c10 */ /* 0x040fe4000ff9e0ff */
[----:B-1----:R-:W-:Y:S01]  /*0470*/  @P2 IADD3 R2, P5, R17, UR16, RZ ;  /* 0x0000001011022c10 */ /* 0x002fe2000ffbe0ff */
[----:B------:R0:W5:Y:S01]  /*0480*/  @P1 LDG.E.U8 R23, desc[UR12][R6.64] ;  /* 0x0000000c06171981 */ /* 0x000162000c1e1100 */
[----:B------:R-:W-:Y:S02]  /*0490*/  PRMT R27, RZ, 0x7610, R27 ;  /* 0x00007610ff1b7816 */ /* 0x000fe4000000001b */
[----:B------:R-:W-:-:S02]  /*04a0*/  @P2 IADD3.X R9, R16, UR6, RZ, P4, !PT ;  /* 0x0000000610092c10 */ /* 0x000fc4000a7fe4ff */
[----:B------:R-:W-:Y:S02]  /*04b0*/  @P2 IADD3.X R3, R16, UR8, RZ, P5, !PT ;  /* 0x0000000810032c10 */ /* 0x000fe4000affe4ff */
[C---:B------:R-:W-:Y:S01]  /*04c0*/  @P3 IADD3 R10, P5, R13.reuse, UR16, RZ ;  /* 0x000000100d0a3c10 */ /* 0x040fe2000ffbe0ff */
[----:B------:R1:W5:Y:S01]  /*04d0*/  @P1 LDG.E.U8 R27, desc[UR12][R4.64] ;  /* 0x0000000c041b1981 */ /* 0x000362000c1e1100 */
[----:B0-----:R-:W-:Y:S02]  /*04e0*/  @P3 IADD3 R6, P4, R13, UR17, RZ ;  /* 0x000000110d063c10 */ /* 0x001fe4000ff9e0ff */
[----:B------:R-:W-:Y:S02]  /*04f0*/  PRMT R26, RZ, 0x7610, R26 ;  /* 0x00007610ff1a7816 */ /* 0x000fe4000000001a */
[----:B------:R-:W-:Y:S02]  /*0500*/  PRMT R29, RZ, 0x7610, R29 ;  /* 0x00007610ff1d7816 */ /* 0x000fe4000000001d */
[----:B------:R-:W-:-:S02]  /*0510*/  @P3 IADD3.X R7, R19, UR6, RZ, P4, !PT ;  /* 0x0000000613073c10 */ /* 0x000fc4000a7fe4ff */
[----:B-1----:R-:W-:Y:S01]  /*0520*/  PRMT R4, RZ, 0x7610, R4 ;  /* 0x00007610ff047816 */ /* 0x002fe20000000004 */
[----:B------:R-:W5:Y:S01]  /*0530*/  @P2 LDG.E.U8 R26, desc[UR12][R8.64] ;  /* 0x0000000c081a2981 */ /* 0x000f62000c1e1100 */
[----:B------:R-:W-:-:S03]  /*0540*/  @P3 IADD3.X R11, R19, UR8, RZ, P5, !PT ;  /* 0x00000008130b3c10 */ /* 0x000fc6000affe4ff */
[----:B------:R-:W5:Y:S04]  /*0550*/  @P3 LDG.E.U8 R29, desc[UR12][R6.64] ;  /* 0x0000000c061d3981 */ /* 0x000f68000c1e1100 */
[----:B------:R-:W5:Y:S01]  /*0560*/  @P3 LDG.E.U8 R4, desc[UR12][R10.64] ;  /* 0x0000000c0a043981 */ /* 0x000f62000c1e1100 */
[----:B------:R-:W-:Y:S01]  /*0570*/  PRMT R28, RZ, 0x7610, R28 ;  /* 0x00007610ff1c7816 */ /* 0x000fe2000000001c */
[----:B------:R-:W-:-:S05]  /*0580*/  ULDC.S8 UR4, c[0x0][0xe5a] ;  /* 0x0003968000047ab9 */ /* 0x000fca0000000200 */
[----:B------:R0:W5:Y:S01]  /*0590*/  @P2 LDG.E.U8 R28, desc[UR12][R2.64] ;  /* 0x0000000c021c2981 */ /* 0x000162000c1e1100 */
[----:B------:R-:W-:Y:S01]  /*05a0*/  BSSY B0, `(.L_x_5119) ;  /* 0x0000040000007945 */ /* 0x000fe20003800000 */
[----:B--2---:R-:W-:-:S05]  /*05b0*/  PRMT R5, R22, 0x9910, RZ ;  /* 0x0000991016057816 */ /* 0x004fca00000000ff */
[----:B0-----:R-:W-:-:S05]  /*05c0*/  IMAD R2, R5, UR4, RZ ;  /* 0x0000000405027c24 */ /* 0x001fca000f8e02ff */
[----:B------:R-:W-:-:S04]  /*05d0*/  PRMT R5, R2, 0x8880, RZ ;  /* 0x0000888002057816 */ /* 0x000fc800000000ff */
[----:B------:R-:W-:Y:S02]  /*05e0*/  ISETP.GE.AND P4, PT, R5, RZ, PT ;  /* 0x000000ff0500720c */ /* 0x000fe40003f86270 */
[----:B------:R-:W-:Y:S01]  /*05f0*/  PRMT R3, R2, 0x8880, RZ ;  /* 0x0000888002037816 */ /* 0x000fe200000000ff */
[----:B------:R-:W-:-:S03]  /*0600*/  IMAD.MOV.U32 R2, RZ, RZ, 0x1 ;  /* 0x00000001ff027424 */ /* 0x000fc600078e00ff */
[----:B------:R-:W-:-:S07]  /*0610*/  PRMT R3, R3, 0x7710, RZ ;  /* 0x0000771003037816 */ /* 0x000fce00000000ff */
        /* <DEDUP_REMOVED lines=9> */
[----:B-----5:R-:W-:Y:S02]  /*06b0*/  SEL R5, R20, 0x1, !P4 ;  /* 0x0000000114057807 */ /* 0x020fe40006000000 */
        /* <DEDUP_REMOVED lines=12> */
.L_x_5123:
[----:B------:R-:W-:Y:S02]  /*0780*/  LOP3.LUT R3, R8, 0x1, RZ, 0xc0, !PT ;  /* 0x0000000108037812 */ /* 0x000fe400078ec0ff */
[----:B------:R-:W-:Y:S02]  /*0790*/  PRMT R9, R6, 0x9910, RZ ;  /* 0x0000991006097816 */ /* 0x000fe400000000ff */
[----:B------:R-:W-:Y:S02]  /*07a0*/  ISETP.NE.U32.AND P4, PT, R3, 0x1, PT ;  /* 0x000000010300780c */ /* 0x000fe40003f85070 */
[----:B------:R-:W-:Y:S02]  /*07b0*/  LOP3.LUT R3, R8, 0x80, RZ, 0xc0, !PT ;  /* 0x0000008008037812 */ /* 0x000fe400078ec0ff */
[----:B------:R-:W-:Y:S02]  /*07c0*/  SEL R5, R6, 0x1, !P4 ;  /* 0x0000000106057807 */ /* 0x000fe40006000000 */
[----:B------:R-:W-:Y:S01]  /*07d0*/  LEA.HI R6, R3, R8, RZ, 0x19 ;  /* 0x0000000803067211 */ /* 0x000fe200078fc8ff */
[----:B------:R-:W-:Y:S01]  /*07e0*/  VIADD R8, R8, 0x1 ;  /* 0x0000000108087836 */ /* 0x000fe20000000000 */
[----:B------:R-:W-:-:S02]  /*07f0*/  PRMT R7, R7, 0x9910, RZ ;  /* 0x0000991007077816 */ /* 0x000fc400000000ff */
[----:B------:R-:W-:Y:S02]  /*0800*/  PRMT R5, R5, 0x9910, RZ ;  /* 0x0000991005057816 */ /* 0x000fe400000000ff */
[----:B------:R-:W-:Y:S01]  /*0810*/  LOP3.LUT R8, R8, 0xff, RZ, 0xc0, !PT ;  /* 0x000000ff08087812 */ /* 0x000fe200078ec0ff */
[----:B------:R-:W-:Y:S02]  /*0820*/  IMAD.MOV.U32 R3, RZ, RZ, R7 ;  /* 0x000000ffff037224 */ /* 0x000fe400078e0007 */
[----:B------:R-:W-:Y:S01]  /*0830*/  IMAD.MOV.U32 R7, RZ, RZ, R9 ;  /* 0x000000ffff077224 */ /* 0x000fe200078e0009 */
[----:B------:R-:W-:Y:S02]  /*0840*/  ISETP.GE.U32.AND P4, PT, R8, 0x3, PT ;  /* 0x000000030800780c */ /* 0x000fe40003f86070 */
[----:B------:R-:W-:Y:S01]  /*0850*/  PRMT R9, R6, 0x8880, RZ ;  /* 0x0000888006097816 */ /* 0x000fe200000000ff */
[----:B------:R-:W-:Y:S02]  /*0860*/  IMAD.MOV.U32 R6, RZ, RZ, R5 ;  /* 0x000000ffff067224 */ /* 0x000fe400078e0005 */
[----:B------:R-:W-:-:S02]  /*0870*/  IMAD R7, R7, R7, RZ ;  /* 0x0000000707077224 */ /* 0x000fc400078e02ff */
[----:B------:R-:W-:Y:S02]  /*0880*/  IMAD.MOV.U32 R5, RZ, RZ, R9 ;  /* 0x000000ffff057224 */ /* 0x000fe400078e0009 */
[----:B------:R-:W-:Y:S01]  /*0890*/  IMAD R3, R3, R6, RZ ;  /* 0x0000000603037224 */ /* 0x000fe200078e02ff */
[----:B------:R-:W-:Y:S02]  /*08a0*/  PRMT R6, R7, 0x7610, R6 ;  /* 0x0000761007067816 */ /* 0x000fe40000000006 */
[----:B------:R-:W-:Y:S02]  /*08b0*/  SHF.R.S32.HI R5, RZ, 0x1, R5 ;  /* 0x00000001ff057819 */ /* 0x000fe40000011405 */
[----:B------:R-:W-:Y:S02]  /*08c0*/  PRMT R7, R3, 0x7610, R7 ;  /* 0x0000761003077816 */ /* 0x000fe40000000007 */
[----:B------:R-:W-:Y:S01]  /*08d0*/  PRMT R8, R5, 0x7610, R8 ;  /* 0x0000761005087816 */ /* 0x000fe20000000008 */
[----:B------:R-:W-:Y:S06]  /*08e0*/  @P4 BRA `(.L_x_5123) ;  /* 0xfffffffc00a44947 */ /* 0x000fec000383ffff */
.L_x_5122:
[----:B------:R-:W-:Y:S05]  /*08f0*/  BSYNC B1 ;  /* 0x0000000000017941 */ /* 0x000fea0003800000 */
.L_x_5121:
[----:B------:R-:W-:Y:S05]  /*0900*/  BRA `(.L_x_5124) ;  /* 0x0000000000247947 */ /* 0x000fea0003800000 */
.L_x_5120:
[----:B-----5:R-:W-:Y:S01]  /*0910*/  LOP3.LUT R20, R20, 0xff, RZ, 0xc0, !PT ;  /* 0x000000ff14147812 */ /* 0x020fe200078ec0ff */
[----:B------:R-:W-:-:S03]  /*0920*/  IMAD.MOV.U32 R7, RZ, RZ, 0x1 ;  /* 0x00000001ff077424 */ /* 0x000fc600078e00ff */
[----:B------:R-:W-:-:S13]  /*0930*/  ISETP.NE.AND P4, PT, R20, 0x1, PT ;  /* 0x000000011400780c */ /* 0x000fda0003f85270 */
[----:B------:R-:W-:Y:S05]  /*0940*/  @!P4 BRA `(.L_x_5124) ;  /* 0x000000000014c947 */ /* 0x000fea0003800000 */
[----:B------:R-:W-:-:S13]  /*0950*/  ISETP.NE.AND P4, PT, R20, 0xff, PT ;  /* 0x000000ff1400780c */ /* 0x000fda0003f85270 */
[----:B------:R-:W-:-:S04]  /*0960*/  @!P4 LOP3.LUT R3, R3, 0x1, RZ, 0xc0, !PT ;  /* 0x000000010303c812 */ /* 0x000fc800078ec0ff */
[----:B------:R-:W-:-:S04]  /*0970*/  @!P4 ISETP.NE.U32.AND P5, PT, R3, 0x1, PT ;  /* 0x000000010300c80c */ /* 0x000fc80003fa5070 */
[----:B------:R-:W-:-:S04]  /*0980*/  @!P4 SEL R7, R2, 0xffff, P5 ;  /* 0x0000ffff0207c807 */ /* 0x000fc80002800000 */
[----:B------:R-:W-:-:S07]  /*0990*/  @P4 PRMT R7, RZ, 0x7610, R7 ;  /* 0x00007610ff074816 */ /* 0x000fce0000000007 */
.L_x_5124:
[----:B------:R-:W-:Y:S05]  /*09a0*/  BSYNC B0 ;  /* 0x0000000000007941 */ /* 0x000fea0003800000 */
.L_x_5119:
[----:B-----5:R-:W-:Y:S01]  /*09b0*/  PRMT R3, R27, 0x9910, RZ ;  /* 0x000099101b037816 */ /* 0x020fe200000000ff */
[----:B------:R-:W-:Y:S04]  /*09c0*/  BSSY B0, `(.L_x_5125) ;  /* 0x000003d000007945 */ /* 0x000fe80003800000 */
[----:B------:R-:W-:-:S05]  /*09d0*/  IMAD R3, R3, UR4, RZ ;  /* 0x0000000403037c24 */ /* 0x000fca000f8e02ff */
[C---:B------:R-:W-:Y:S02]  /*09e0*/  PRMT R5, R3.reuse, 0x8880, RZ ;  /* 0x0000888003057816 */ /* 0x040fe400000000ff */
[----:B------:R-:W-:Y:S02]  /*09f0*/  PRMT R3, R3, 0x8880, RZ ;  /* 0x0000888003037816 */ /* 0x000fe400000000ff */
[----:B------:R-:W-:Y:S02]  /*0a00*/  ISETP.GE.AND P4, PT, R5, RZ, PT ;  /* 0x000000ff0500720c */ /* 0x000fe40003f86270 */
[----:B------:R-:W-:-:S11]  /*0a10*/  PRMT R3, R3, 0x7710, RZ ;  /* 0x0000771003037816 */ /* 0x000fd600000000ff */
        /* <DEDUP_REMOVED lines=22> */
.L_x_5129:
[C---:B------:R-:W-:Y:S01]  /*0b80*/  LOP3.LUT R3, R10.reuse, 0x1, RZ, 0xc0, !PT ;  /* 0x000000010a037812 */ /* 0x040fe200078ec0ff */
[C---:B------:R-:W-:Y:S01]  /*0b90*/  VIADD R9, R10.reuse, 0x1 ;  /* 0x000000010a097836 */ /* 0x040fe20000000000 */
[----:B------:R-:W-:Y:S02]  /*0ba0*/  PRMT R11, R11, 0x9910, RZ ;  /* 0x000099100b0b7816 */ /* 0x000fe400000000ff */
[----:B------:R-:W-:Y:S02]  /*0bb0*/  ISETP.NE.U32.AND P4, PT, R3, 0x1, PT ;  /* 0x000000010300780c */ /* 0x000fe40003f85070 */
[----:B------:R-:W-:Y:S02]  /*0bc0*/  LOP3.LUT R3, R10, 0x80, RZ, 0xc0, !PT ;  /* 0x000000800a037812 */ /* 0x000fe400078ec0ff */
[----:B------:R-:W-:Y:S02]  /*0bd0*/  SEL R5, R8, 0x1, !P4 ;  /* 0x0000000108057807 */ /* 0x000fe40006000000 */
[----:B------:R-:W-:-:S02]  /*0be0*/  LOP3.LUT R9, R9, 0xff, RZ, 0xc0, !PT ;  /* 0x000000ff09097812 */ /* 0x000fc400078ec0ff */
[----:B------:R-:W-:Y:S01]  /*0bf0*/  LEA.HI R6, R3, R10, RZ, 0x19 ;  /* 0x0000000a03067211 */ /* 0x000fe200078fc8ff */
[----:B------:R-:W-:Y:S01]  /*0c00*/  IMAD.MOV.U32 R3, RZ, RZ, R11 ;  /* 0x000000ffff037224 */ /* 0x000fe200078e000b */
[----:B------:R-:W-:Y:S02]  /*0c10*/  PRMT R5, R5, 0x9910, RZ ;  /* 0x0000991005057816 */ /* 0x000fe400000000ff */
[----:B------:R-:W-:Y:S02]  /*0c20*/  ISETP.GE.U32.AND P4, PT, R9, 0x3, PT ;  /* 0x000000030900780c */ /* 0x000fe40003f86070 */
[----:B------:R-:W-:Y:S01]  /*0c30*/  PRMT R10, R6, 0x8880, RZ ;  /* 0x00008880060a7816 */ /* 0x000fe200000000ff */
[----:B------:R-:W-:Y:S01]  /*0c40*/  IMAD.MOV.U32 R6, RZ, RZ, R5 ;  /* 0x000000ffff067224 */ /* 0x000fe200078e0005 */
[----:B------:R-:W-:-:S03]  /*0c50*/  PRMT R20, R8, 0x9910, RZ ;  /* 0x0000991008147816 */ /* 0x000fc600000000ff */
[----:B------:R-:W-:Y:S02]  /*0c60*/  IMAD.MOV.U32 R5, RZ, RZ, R10 ;  /* 0x000000ffff057224 */ /* 0x000fe400078e000a */
[----:B------:R-:W-:Y:S02]  /*0c70*/  IMAD R3, R3, R6, RZ ;  /* 0x0000000603037224 */ /* 0x000fe400078e02ff */
[----:B------:R-:W-:Y:S01]  /*0c80*/  IMAD.MOV.U32 R8, RZ, RZ, R20 ;  /* 0x000000ffff087224 */ /* 0x000fe200078e0014 */
[----:B------:R-:W-:Y:S02]  /*0c90*/  SHF.R.S32.HI R5, RZ, 0x1, R5 ;  /* 0x00000001ff057819 */ /* 0x000fe40000011405 */
[----:B------:R-:W-:Y:S01]  /*0ca0*/  PRMT R11, R3, 0x7610, R11 ;  /* 0x00007610030b7816 */ /* 0x000fe2000000000b */
[----:B------:R-:W-:Y:S01]  /*0cb0*/  IMAD R8, R8, R8, RZ ;  /* 0x0000000808087224 */ /* 0x000fe200078e02ff */
[----:B------:R-:W-:Y:S01]  /*0cc0*/  PRMT R10, R5, 0x7610, R10 ;  /* 0x00007610050a7816 */ /* 0x000fe2000000000a */
[----:B------:R-:W-:Y:S06]  /*0cd0*/  @P4 BRA `(.L_x_5129) ;  /* 0xfffffffc00a84947 */ /* 0x000fec000383ffff */
.L_x_5128:
[----:B------:R-:W-:Y:S05]  /*0ce0*/  BSYNC B1 ;  /* 0x0000000000017941 */ /* 0x000fea0003800000 */
.L_x_5127:
[----:B------:R-:W-:Y:S05]  /*0cf0*/  BRA `(.L_x_5130) ;  /* 0x0000000000247947 */ /* 0x000fea0003800000 */
.L_x_5126:
[----:B------:R-:W-:Y:S01]  /*0d00*/  LOP3.LUT R23, R23, 0xff, RZ, 0xc0, !PT ;  /* 0x000000ff17177812 */ /* 0x000fe200078ec0ff */
        /* <DEDUP_REMOVED lines=8> */
.L_x_5130:
[----:B------:R-:W-:Y:S05]  /*0d90*/  BSYNC B0 ;  /* 0x0000000000007941 */ /* 0x000fea0003800000 */
.L_x_5125:
[----:B------:R-:W-:Y:S01]  /*0da0*/  PRMT R3, R28, 0x9910, RZ ;  /* 0x000099101c037816 */ /* 0x000fe200000000ff */
        /* <DEDUP_REMOVED lines=28> */
.L_x_5135:
[C---:B------:R-:W-:Y:S01]  /*0f70*/  LOP3.LUT R3, R10.reuse, 0x1, RZ, 0xc0, !PT ;  /* 0x000000010a037812 */ /* 0x040fe200078ec0ff */
[C---:B------:R-:W-:Y:S01]  /*0f80*/  VIADD R9, R10.reuse, 0x1 ;  /* 0x000000010a097836 */ /* 0x040fe20000000000 */
[----:B------:R-:W-:Y:S02]  /*0f90*/  LOP3.LUT R5, R10, 0x80, RZ, 0xc0, !PT ;  /* 0x000000800a057812 */ /* 0x000fe400078ec0ff */
[----:B------:R-:W-:Y:S02]  /*0fa0*/  ISETP.NE.U32.AND P4, PT, R3, 0x1, PT ;  /* 0x000000010300780c */ /* 0x000fe40003f85070 */
[----:B------:R-:W-:Y:S02]  /*0fb0*/  LOP3.LUT R9, R9, 0xff, RZ, 0xc0, !PT ;  /* 0x000000ff09097812 */ /* 0x000fe400078ec0ff */
[----:B------:R-:W-:Y:S02]  /*0fc0*/  SEL R3, R8, 0x1, !P4 ;  /* 0x0000000108037807 */ /* 0x000fe40006000000 */
[----:B------:R-:W-:-:S02]  /*0fd0*/  LEA.HI R6, R5, R10, RZ, 0x19 ;  /* 0x0000000a05067211 */ /* 0x000fc400078fc8ff */
[----:B------:R-:W-:Y:S02]  /*0fe0*/  PRMT R3, R3, 0x9910, RZ ;  /* 0x0000991003037816 */ /* 0x000fe400000000ff */
[----:B------:R-:W-:Y:S02]  /*0ff0*/  ISETP.GE.U32.AND P4, PT, R9, 0x3, PT ;  /* 0x000000030900780c */ /* 0x000fe40003f86070 */
[----:B------:R-:W-:Y:S02]  /*1000*/  PRMT R23, R23, 0x9910, RZ ;  /* 0x0000991017177816 */ /* 0x000fe400000000ff */
[----:B------:R-:W-:Y:S01]  /*1010*/  PRMT R10, R6, 0x8880, RZ ;  /* 0x00008880060a7816 */ /* 0x000fe200000000ff */
[----:B------:R-:W-:Y:S01]  /*1020*/  IMAD.MOV.U32 R6, RZ, RZ, R3 ;  /* 0x000000ffff067224 */ /* 0x000fe200078e0003 */
[----:B------:R-:W-:Y:S01]  /*1030*/  PRMT R20, R8, 0x9910, RZ ;  /* 0x0000991008147816 */ /* 0x000fe200000000ff */
[----:B------:R-:W-:Y:S02]  /*1040*/  IMAD.MOV.U32 R5, RZ, RZ, R23 ;  /* 0x000000ffff057224 */ /* 0x000fe400078e0017 */
[----:B------:R-:W-:-:S02]  /*1050*/  IMAD.MOV.U32 R3, RZ, RZ, R10 ;  /* 0x000000ffff037224 */ /* 0x000fc400078e000a */
[----:B------:R-:W-:Y:S02]  /*1060*/  IMAD R5, R5, R6, RZ ;  /* 0x0000000605057224 */ /* 0x000fe400078e02ff */
[----:B------:R-:W-:Y:S01]  /*1070*/  IMAD.MOV.U32 R8, RZ, RZ, R20 ;  /* 0x000000ffff087224 */ /* 0x000fe200078e0014 */
[----:B------:R-:W-:Y:S02]  /*1080*/  SHF.R.S32.HI R3, RZ, 0x1, R3 ;  /* 0x00000001ff037819 */ /* 0x000fe40000011403 */
[----:B------:R-:W-:Y:S01]  /*1090*/  PRMT R23, R5, 0x7610, R23 ;  /* 0x0000761005177816 */ /* 0x000fe20000000017 */
[----:B------:R-:W-:Y:S01]  /*10a0*/  IMAD R8, R8, R8, RZ ;  /* 0x0000000808087224 */ /* 0x000fe200078e02ff */
[----:B------:R-:W-:Y:S01]  /*10b0*/  PRMT R10, R3, 0x7610, R10 ;  /* 0x00007610030a7816 */ /* 0x000fe2000000000a */
[----:B------:R-:W-:Y:S06]  /*10c0*/  @P4 BRA `(.L_x_5135) ;  /* 0xfffffffc00a84947 */ /* 0x000fec000383ffff */
[----:B------:R-:W-:Y:S05]  /*10d0*/  BSYNC B1 ;  /* 0x0000000000017941 */ /* 0x000fea0003800000 */
.L_x_5134:
[----:B------:R-:W-:Y:S05]  /*10e0*/  BRA `(.L_x_5133) ;  /* 0x0000000000247947 */ /* 0x000fea0003800000 */
.L_x_5132:
        /* <DEDUP_REMOVED lines=9> */
.L_x_5133:
[----:B------:R-:W-:Y:S05]  /*1180*/  BSYNC B0 ;  /* 0x0000000000007941 */ /* 0x000fea0003800000 */
.L_x_5131:
        /* <DEDUP_REMOVED lines=29> */
.L_x_5140:
        /* <DEDUP_REMOVED lines=20> */
.L_x_5139:
[----:B------:R-:W-:Y:S05]  /*14a0*/  BSYNC B1 ;  /* 0x0000000000017941 */ /* 0x000fea0003800000 */
.L_x_5138:
[----:B------:R-:W-:Y:S05]  /*14b0*/  BRA `(.L_x_5141) ;  /* 0x0000000000287947 */ /* 0x000fea0003800000 */
.L_x_5137:
        /* <DEDUP_REMOVED lines=8> */
[----:B------:R-:W-:-:S04]  /*1540*/  @!P4 PRMT R27, R2, 0x7610, R27 ;  /* 0x00007610021bc816 */ /* 0x000fc8000000001b */
[----:B------:R-:W-:-:S07]  /*1550*/  @P4 PRMT R27, RZ, 0x7610, R27 ;  /* 0x00007610ff1b4816 */ /* 0x000fce000000001b */
.L_x_5141:
[----:B------:R-:W-:Y:S05]  /*1560*/  BSYNC B0 ;  /* 0x0000000000007941 */ /* 0x000fea0003800000 */
.L_x_5136:
        /* <DEDUP_REMOVED lines=19> */
.L_x_5118:
        /* <DEDUP_REMOVED lines=8> */
.L_x_5167:
[C---:B------:R-:W-:Y:S01]  /*1720*/  IMAD.SHL.U32 R2, R0.reuse, 0x4, RZ ;  /* 0x0000000400027824 */ /* 0x040fe200078e00ff */
[----:B------:R-:W-:-:S04]  /*1730*/  SHF.L.U64.HI R15, R0, 0x2, R3 ;  /* 0x00000002000f7819 */ /* 0x000fc80000010203 */
[----:B------:R-:W-:-:S04]  /*1740*/  IADD3 R6, P0, R2, UR16, RZ ;  /* 0x0000001002067c10 */ /* 0x000fc8000ff1e0ff */
[----:B------:R-:W-:-:S05]  /*1750*/  IADD3.X R7, R15, UR8, RZ, P0, !PT ;  /* 0x000000080f077c10 */ /* 0x000fca00087fe4ff */
[----:B------:R-:W2:Y:S01]  /*1760*/  LDG.E R10, desc[UR12][R6.64] ;  /* 0x0000000c060a7981 */ /* 0x000ea2000c1e1900 */
[----:B------:R-:W-:-:S04]  /*1770*/  IADD3 R8, P0, R2, UR17, RZ ;  /* 0x0000001102087c10 */ /* 0x000fc8000ff1e0ff */
[----:B------:R-:W-:-:S05]  /*1780*/  IADD3.X R9, R15, UR6, RZ, P0, !PT ;  /* 0x000000060f097c10 */ /* 0x000fca00087fe4ff */
[----:B------:R0:W3:Y:S01]  /*1790*/  LDG.E R8, desc[UR12][R8.64] ;  /* 0x0000000c08087981 */ /* 0x0000e2000c1e1900 */
[----:B------:R-:W1:Y:S01]  /*17a0*/  LDC.S8 R4, c[0x0][0xe5a] ;  /* 0x00039680ff047b82 */ /* 0x000e620000000200 */
[----:B------:R-:W-:Y:S01]  /*17b0*/  BSSY B0, `(.L_x_5143) ;  /* 0x0000043000007945 */ /* 0x000fe20003800000 */
[C---:B--2---:R-:W-:Y:S02]  /*17c0*/  LOP3.LUT R5, R10.reuse, 0xff, RZ, 0xc0, !PT ;  /* 0x000000ff0a057812 */ /* 0x044fe400078ec0ff */
[----:B0-----:R-:W-:-:S03]  /*17d0*/  PRMT R9, R10, 0x7772, RZ ;  /* 0x000077720a097816 */ /* 0x001fc600000000ff */
[----:B-1----:R-:W-:Y:S02]  /*17e0*/  IMAD R11, R4, R5, RZ ;  /* 0x00000005040b7224 */ /* 0x002fe400078e02ff */
[----:B------:R-:W-:-:S03]  /*17f0*/  IMAD.MOV.U32 R5, RZ, RZ, 0x1 ;  /* 0x00000001ff057424 */ /* 0x000fc600078e00ff */
[C---:B------:R-:W-:Y:S02]  /*1800*/  PRMT R13, R11.reuse, 0x8880, RZ ;  /* 0x000088800b0d7816 */ /* 0x040fe400000000ff */
[----:B------:R-:W-:Y:S02]  /*1810*/  PRMT R17, R11, 0x8880, RZ ;  /* 0x000088800b117816 */ /* 0x000fe400000000ff */
[----:B------:R-:W-:Y:S02]  /*1820*/  ISETP.GE.AND P0, PT, R13, RZ, PT ;  /* 0x000000ff0d00720c */ /* 0x000fe40003f06270 */
[C---:B---3--:R-:W-:Y:S02]  /*1830*/  PRMT R14, R8.reuse, 0x7770, RZ ;  /* 0x00007770080e7816 */ /* 0x048fe400000000ff */
[C---:B------:R-:W-:Y:S02]  /*1840*/  PRMT R12, R8.reuse, 0x7771, RZ ;  /* 0x00007771080c7816 */ /* 0x040fe400000000ff */
[----:B------:R-:W-:-:S02]  /*1850*/  PRMT R6, R8, 0x7772, RZ ;  /* 0x0000777208067816 */ /* 0x000fc400000000ff */
[----:B------:R-:W-:Y:S02]  /*1860*/  PRMT R7, R8, 0x7773, RZ ;  /* 0x0000777308077816 */ /* 0x000fe400000000ff */
[C---:B------:R-:W-:Y:S02]  /*1870*/  PRMT R11, R10.reuse, 0x7771, RZ ;  /* 0x000077710a0b7816 */ /* 0x040fe400000000ff */
[----:B------:R-:W-:Y:S02]  /*1880*/  PRMT R8, R10, 0x7773, RZ ;  /* 0x000077730a087816 */ /* 0x000fe400000000ff */
[----:B------:R-:W-:Y:S01]  /*1890*/  PRMT R17, R17, 0x7710, RZ ;  /* 0x0000771011117816 */ /* 0x000fe200000000ff */
[----:B------:R-:W-:Y:S06]  /*18a0*/  @!P0 BRA `(.L_x_5144) ;  /* 0x0000000000a88947 */ /* 0x000fec0003800000 */
        /* <DEDUP_REMOVED lines=12> */
[----:B------:R-:W-:-:S03]  /*1970*/  LOP3.LUT R10, R17, 0x80, RZ, 0xc0, !PT ;  /* 0x00000080110a7812 */ /* 0x000fc600078ec0ff */
[----:B------:R-:W-:Y:S01]  /*1980*/  IMAD R14, R14, R14, RZ ;  /* 0x0000000e0e0e7224 */ /* 0x000fe200078e02ff */
[----:B------:R-:W-:Y:S02]  /*1990*/  LEA.HI R13, R10, R17, RZ, 0x19 ;  /* 0x000000110a0d7211 */ /* 0x000fe400078fc8ff */
[----:B------:R-:W-:Y:S01]  /*19a0*/  PRMT R10, R16, 0x7610, R10 ;  /* 0x00007610100a7816 */ /* 0x000fe2000000000a */
[----:B------:R-:W-:Y:S06]  /*19b0*/  @!P0 BRA `(.L_x_5146) ;  /* 0x00000000005c8947 */ /* 0x000fec0003800000 */
[----:B------:R-:W-:Y:S02]  /*19c0*/  PRMT R13, R13, 0x8880, RZ ;  /* 0x000088800d0d7816 */ /* 0x000fe400000000ff */
[----:B------:R-:W-:Y:S02]  /*19d0*/  PRMT R16, R14, 0x7610, R16 ;  /* 0x000076100e107816 */ /* 0x000fe40000000010 */
[----:B------:R-:W-:-:S04]  /*19e0*/  SHF.R.S32.HI R13, RZ, 0x1, R13 ;  /* 0x00000001ff0d7819 */ /* 0x000fc8000001140d */
[----:B------:R-:W-:-:S07]  /*19f0*/  PRMT R18, R13, 0x7610, R18 ;  /* 0x000076100d127816 */ /* 0x000fce0000000012 */
.L_x_5147:
[C---:B------:R-:W-:Y:S01]  /*1a00*/  LOP3.LUT R13, R18.reuse, 0x1, RZ, 0xc0, !PT ;  /* 0x00000001120d7812 */ /* 0x040fe200078ec0ff */
[----:B------:R-:W-:Y:S01]  /*1a10*/  VIADD R17, R18, 0x1 ;  /* 0x0000000112117836 */ /* 0x000fe20000000000 */
[----:B------:R-:W-:Y:S02]  /*1a20*/  PRMT R19, R10, 0x9910, RZ ;  /* 0x000099100a137816 */ /* 0x000fe400000000ff */
[----:B------:R-:W-:Y:S02]  /*1a30*/  ISETP.NE.U32.AND P0, PT, R13, 0x1, PT ;  /* 0x000000010d00780c */ /* 0x000fe40003f05070 */
[----:B------:R-:W-:Y:S02]  /*1a40*/  LOP3.LUT R17, R17, 0xff, RZ, 0xc0, !PT ;  /* 0x000000ff11117812 */ /* 0x000fe400078ec0ff */
[----:B------:R-:W-:Y:S02]  /*1a50*/  LOP3.LUT R13, R18, 0x80, RZ, 0xc0, !PT ;  /* 0x00000080120d7812 */ /* 0x000fe400078ec0ff */
[----:B------:R-:W-:-:S02]  /*1a60*/  SEL R10, R16, 0x1, !P0 ;  /* 0x00000001100a7807 */ /* 0x000fc40004000000 */
[----:B------:R-:W-:Y:S02]  /*1a70*/  ISETP.GE.U32.AND P0, PT, R17, 0x3, PT ;  /* 0x000000031100780c */ /* 0x000fe40003f06070 */
[----:B------:R-:W-:Y:S01]  /*1a80*/  LEA.HI R14, R13, R18, RZ, 0x19 ;  /* 0x000000120d0e7211 */ /* 0x000fe200078fc8ff */
[----:B------:R-:W-:Y:S01]  /*1a90*/  IMAD.MOV.U32 R13, RZ, RZ, R19 ;  /* 0x000000ffff0d7224 */ /* 0x000fe200078e0013 */
[----:B------:R-:W-:Y:S02]  /*1aa0*/  PRMT R20, R16, 0x9910, RZ ;  /* 0x0000991010147816 */ /* 0x000fe400000000ff */
[----:B------:R-:W-:Y:S02]  /*1ab0*/  PRMT R14, R14, 0x8880, RZ ;  /* 0x000088800e0e7816 */ /* 0x000fe400000000ff */
[----:B------:R-:W-:Y:S01]  /*1ac0*/  PRMT R10, R10, 0x9910, RZ ;  /* 0x000099100a0a7816 */ /* 0x000fe200000000ff */
[----:B------:R-:W-:Y:S01]  /*1ad0*/  IMAD.MOV.U32 R16, RZ, RZ, R20 ;  /* 0x000000ffff107224 */ /* 0x000fe200078e0014 */
[----:B------:R-:W-:-:S03]  /*1ae0*/  SHF.R.S32.HI R14, RZ, 0x1, R14 ;  /* 0x00000001ff0e7819 */ /* 0x000fc6000001140e */
[----:B------:R-:W-:Y:S01]  /*1af0*/  IMAD R16, R16, R16, RZ ;  /* 0x0000001010107224 */ /* 0x000fe200078e02ff */
[----:B------:R-:W-:Y:S01]  /*1b00*/  PRMT R18, R14, 0x7610, R18 ;  /* 0x000076100e127816 */ /* 0x000fe20000000012 */
[----:B------:R-:W-:Y:S01]  /*1b10*/  IMAD R10, R13, R10, RZ ;  /* 0x0000000a0d0a7224 */ /* 0x000fe200078e02ff */
[----:B------:R-:W-:Y:S06]  /*1b20*/  @P0 BRA `(.L_x_5147) ;  /* 0xfffffffc00b40947 */ /* 0x000fec000383ffff */
.L_x_5146:
[----:B------:R-:W-:Y:S05]  /*1b30*/  BSYNC B1 ;  /* 0x0000000000017941 */ /* 0x000fea0003800000 */
.L_x_5145:
[----:B------:R-:W-:Y:S05]  /*1b40*/  BRA `(.L_x_5148) ;  /* 0x0000000000247947 */ /* 0x000fea0003800000 */
.L_x_5144:
[----:B------:R-:W-:Y:S01]  /*1b50*/  PRMT R13, R14, 0x9910, RZ ;  /* 0x000099100e0d7816 */ /* 0x000fe200000000ff */
        /* <DEDUP_REMOVED lines=8> */
.L_x_5148:
[----:B------:R-:W-:Y:S05]  /*1be0*/  BSYNC B0 ;  /* 0x0000000000007941 */ /* 0x000fea0003800000 */
.L_x_5143:
[----:B------:R-:W-:Y:S01]  /*1bf0*/  PRMT R11, R11, 0x9910, RZ ;  /* 0x000099100b0b7816 */ /* 0x000fe200000000ff */
[----:B------:R-:W-:Y:S04]  /*1c00*/  BSSY B0, `(.L_x_5149) ;  /* 0x000003b000007945 */ /* 0x000fe80003800000 */
[----:B------:R-:W-:-:S05]  /*1c10*/  IMAD R13, R4, R11, RZ ;  /* 0x0000000b040d7224 */ /* 0x000fca00078e02ff */
        /* <DEDUP_REMOVED lines=20> */
[----:B------:R-:W-:Y:S01]  /*1d60*/  IMAD R13, R13, R13, RZ ;  /* 0x0000000d0d0d7224 */ /* 0x000fe200078e02ff */
[----:B------:R-:W-:Y:S01]  /*1d70*/  PRMT R11, R14, 0x7610, R11 ;  /* 0x000076100e0b7816 */ /* 0x000fe2000000000b */
[----:B------:R-:W-:Y:S06]  /*1d80*/  @!P0 BRA `(.L_x_5152) ;  /* 0x00000000005c8947 */ /* 0x000fec0003800000 */
[----:B------:R-:W-:Y:S02]  /*1d90*/  PRMT R12, R12, 0x8880, RZ ;  /* 0x000088800c0c7816 */ /* 0x000fe400000000ff */
[----:B------:R-:W-:Y:S02]  /*1da0*/  PRMT R14, R13, 0x7610, R14 ;  /* 0x000076100d0e7816 */ /* 0x000fe4000000000e */
[----:B------:R-:W-:-:S04]  /*1db0*/  SHF.R.S32.HI R12, RZ, 0x1, R12 ;  /* 0x00000001ff0c7819 */ /* 0x000fc8000001140c */
[----:B------:R-:W-:-:S07]  /*1dc0*/  PRMT R17, R12, 0x7610, R17 ;  /* 0x000076100c117816 */ /* 0x000fce0000000011 */
.L_x_5153:
        /* <DEDUP_REMOVED lines=19> */
.L_x_5152:
[----:B------:R-:W-:Y:S05]  /*1f00*/  BSYNC B1 ;  /* 0x0000000000017941 */ /* 0x000fea0003800000 */
.L_x_5151:
[----:B------:R-:W-:Y:S05]  /*1f10*/  BRA `(.L_x_5154) ;  /* 0x0000000000247947 */ /* 0x000fea0003800000 */
.L_x_5150:
        /* <DEDUP_REMOVED lines=9> */
.L_x_5154:
[----:B------:R-:W-:Y:S05]  /*1fb0*/  BSYNC B0 ;  /* 0x0000000000007941 */ /* 0x000fea0003800000 */
.L_x_5149:
        /* <DEDUP_REMOVED lines=16> */
[----:B------:R-:W-:Y:S02]  /*20c0*/  LOP3.LUT R12, R9, 0xff, RZ, 0xc0, !PT ;  /* 0x000000ff090c7812 */ /* 0x000fe400078ec0ff */
[----:B------:R-:W-:Y:S02]  /*20d0*/  SEL R9, R6, 0x1, !P0 ;  /* 0x0000000106097807 */ /* 0x000fe40004000000 */
[----:B------:R-:W-:Y:S01]  /*20e0*/  ISETP.GE.U32.AND P0, PT, R12, 0x3, PT ;  /* 0x000000030c00780c */ /* 0x000fe20003f06070 */
[----:B------:R-:W-:Y:S01]  /*20f0*/  IMAD.MOV.U32 R12, RZ, RZ, R14 ;  /* 0x000000ffff0c7224 */ /* 0x000fe200078e000e */
[----:B------:R-:W-:-:S02]  /*2100*/  LOP3.LUT R6, R13, 0x80, RZ, 0xc0, !PT ;  /* 0x000000800d067812 */ /* 0x000fc400078ec0ff */
[----:B------:R-:W-:Y:S01]  /*2110*/  PRMT R9, R9, 0x9910, RZ ;  /* 0x0000991009097816 */ /* 0x000fe200000000ff */
[----:B------:R-:W-:Y:S01]  /*2120*/  IMAD R12, R12, R12, RZ ;  /* 0x0000000c0c0c7224 */ /* 0x000fe200078e02ff */
[----:B------:R-:W-:-:S07]  /*2130*/  LEA.HI R6, R6, R13, RZ, 0x19 ;  /* 0x0000000d06067211 */ /* 0x000fce00078fc8ff */
[----:B------:R-:W-:Y:S05]  /*2140*/  @!P0 BRA `(.L_x_5158) ;  /* 0x0000000000588947 */ /* 0x000fea0003800000 */
[----:B------:R-:W-:Y:S02]  /*2150*/  PRMT R6, R6, 0x8880, RZ ;  /* 0x0000888006067816 */ /* 0x000fe400000000ff */
[----:B------:R-:W-:Y:S02]  /*2160*/  PRMT R13, R12, 0x7610, R13 ;  /* 0x000076100c0d7816 */ /* 0x000fe4000000000d */
[----:B------:R-:W-:-:S04]  /*2170*/  SHF.R.S32.HI R6, RZ, 0x1, R6 ;  /* 0x00000001ff067819 */ /* 0x000fc80000011406 */
[----:B------:R-:W-:-:S07]  /*2180*/  PRMT R17, R6, 0x7610, R17 ;  /* 0x0000761006117816 */ /* 0x000fce0000000011 */
.L_x_5159:
[C---:B------:R-:W-:Y:S01]  /*2190*/  LOP3.LUT R6, R17.reuse, 0x1, RZ, 0xc0, !PT ;  /* 0x0000000111067812 */ /* 0x040fe200078ec0ff */
[C---:B------:R-:W-:Y:S01]  /*21a0*/  VIADD R14, R17.reuse, 0x1 ;  /* 0x00000001110e7836 */ /* 0x040fe20000000000 */
[----:B------:R-:W-:Y:S02]  /*21b0*/  LOP3.LUT R12, R17, 0x80, RZ, 0xc0, !PT ;  /* 0x00000080110c7812 */ /* 0x000fe400078ec0ff */
[----:B------:R-:W-:Y:S02]  /*21c0*/  ISETP.NE.U32.AND P0, PT, R6, 0x1, PT ;  /* 0x000000010600780c */ /* 0x000fe40003f05070 */
[----:B------:R-:W-:Y:S02]  /*21d0*/  LOP3.LUT R14, R14, 0xff, RZ, 0xc0, !PT ;  /* 0x000000ff0e0e7812 */ /* 0x000fe400078ec0ff */
[----:B------:R-:W-:Y:S02]  /*21e0*/  SEL R6, R13, 0x1, !P0 ;  /* 0x000000010d067807 */ /* 0x000fe40004000000 */
[----:B------:R-:W-:-:S02]  /*21f0*/  ISETP.GE.U32.AND P0, PT, R14, 0x3, PT ;  /* 0x000000030e00780c */ /* 0x000fc40003f06070 */
[----:B------:R-:W-:Y:S02]  /*2200*/  LEA.HI R12, R12, R17, RZ, 0x19 ;  /* 0x000000110c0c7211 */ /* 0x000fe400078fc8ff */
[----:B------:R-:W-:Y:S02]  /*2210*/  PRMT R16, R13, 0x9910, RZ ;  /* 0x000099100d107816 */ /* 0x000fe400000000ff */
[----:B------:R-:W-:Y:S02]  /*2220*/  PRMT R12, R12, 0x8880, RZ ;  /* 0x000088800c0c7816 */ /* 0x000fe400000000ff */
[----:B------:R-:W-:Y:S01]  /*2230*/  PRMT R9, R9, 0x9910, RZ ;  /* 0x0000991009097816 */ /* 0x000fe200000000ff */
[----:B------:R-:W-:Y:S01]  /*2240*/  IMAD.MOV.U32 R13, RZ, RZ, R16 ;  /* 0x000000ffff0d7224 */ /* 0x000fe200078e0010 */
[----:B------:R-:W-:Y:S02]  /*2250*/  PRMT R6, R6, 0x9910, RZ ;  /* 0x0000991006067816 */ /* 0x000fe400000000ff */
[----:B------:R-:W-:Y:S01]  /*2260*/  SHF.R.S32.HI R12, RZ, 0x1, R12 ;  /* 0x00000001ff0c7819 */ /* 0x000fe2000001140c */
[----:B------:R-:W-:-:S02]  /*2270*/  IMAD R13, R13, R13, RZ ;  /* 0x0000000d0d0d7224 */ /* 0x000fc400078e02ff */
[----:B------:R-:W-:Y:S01]  /*2280*/  IMAD R9, R9, R6, RZ ;  /* 0x0000000609097224 */ /* 0x000fe200078e02ff */
[----:B------:R-:W-:Y:S01]  /*2290*/  PRMT R17, R12, 0x7610, R17 ;  /* 0x000076100c117816 */ /* 0x000fe20000000011 */
[----:B------:R-:W-:Y:S06]  /*22a0*/  @P0 BRA `(.L_x_5159) ;  /* 0xfffffffc00b80947 */ /* 0x000fec000383ffff */
.L_x_5158:
[----:B------:R-:W-:Y:S05]  /*22b0*/  BSYNC B1 ;  /* 0x0000000000017941 */ /* 0x000fea0003800000 */
.L_x_5157:
[----:B------:R-:W-:Y:S05]  /*22c0*/  BRA `(.L_x_5160) ;  /* 0x0000000000247947 */ /* 0x000fea0003800000 */
.L_x_5156:
        /* <DEDUP_REMOVED lines=9> */
.L_x_5160:
[----:B------:R-:W-:Y:S05]  /*2360*/  BSYNC B0 ;  /* 0x0000000000007941 */ /* 0x000fea0003800000 */
.L_x_5155:
        /* <DEDUP_REMOVED lines=29> */
.L_x_5165:
[----:B------:R-:W-:Y:S02]  /*2540*/  LOP3.LUT R5, R8, 0x80, RZ, 0xc0, !PT ;  /* 0x0000008008057812 */ /* 0x000fe400078ec0ff */
[----:B------:R-:W-:Y:S02]  /*2550*/  PRMT R12, R6, 0x9910, RZ ;  /* 0x00009910060c7816 */ /* 0x000fe400000000ff */
[C---:B------:R-:W-:Y:S02]  /*2560*/  LOP3.LUT R4, R8.reuse, 0x1, RZ, 0xc0, !PT ;  /* 0x0000000108047812 */ /* 0x040fe400078ec0ff */
[----:B------:R-:W-:Y:S01]  /*2570*/  LEA.HI R6, R5, R8, RZ, 0x19 ;  /* 0x0000000805067211 */ /* 0x000fe200078fc8ff */
[----:B------:R-:W-:Y:S01]  /*2580*/  VIADD R8, R8, 0x1 ;  /* 0x0000000108087836 */ /* 0x000fe20000000000 */
[----:B------:R-:W-:Y:S01]  /*2590*/  ISETP.NE.U32.AND P0, PT, R4, 0x1, PT ;  /* 0x000000010400780c */ /* 0x000fe20003f05070 */
[----:B------:R-:W-:Y:S01]  /*25a0*/  IMAD.MOV.U32 R5, RZ, RZ, R12 ;  /* 0x000000ffff057224 */ /* 0x000fe200078e000c */
[----:B------:R-:W-:-:S02]  /*25b0*/  PRMT R13, R7, 0x9910, RZ ;  /* 0x00009910070d7816 */ /* 0x000fc400000000ff */
[----:B------:R-:W-:Y:S02]  /*25c0*/  LOP3.LUT R8, R8, 0xff, RZ, 0xc0, !PT ;  /* 0x000000ff08087812 */ /* 0x000fe400078ec0ff */
[----:B------:R-:W-:Y:S01]  /*25d0*/  SEL R4, R7, 0x1, !P0 ;  /* 0x0000000107047807 */ /* 0x000fe20004000000 */
[----:B------:R-:W-:Y:S01]  /*25e0*/  IMAD.MOV.U32 R7, RZ, RZ, R13 ;  /* 0x000000ffff077224 */ /* 0x000fe200078e000d */
[----:B------:R-:W-:Y:S02]  /*25f0*/  ISETP.GE.U32.AND P0, PT, R8, 0x3, PT ;  /* 0x000000030800780c */ /* 0x000fe40003f06070 */
[----:B------:R-:W-:Y:S01]  /*2600*/  PRMT R4, R4, 0x9910, RZ ;  /* 0x0000991004047816 */ /* 0x000fe200000000ff */
[----:B------:R-:W-:Y:S01]  /*2610*/  IMAD R7, R7, R7, RZ ;  /* 0x0000000707077224 */ /* 0x000fe200078e02ff */
[----:B------:R-:W-:-:S03]  /*2620*/  PRMT R6, R6, 0x8880, RZ ;  /* 0x0000888006067816 */ /* 0x000fc600000000ff */
[----:B------:R-:W-:Y:S01]  /*2630*/  IMAD R4, R5, R4, RZ ;  /* 0x0000000405047224 */ /* 0x000fe200078e02ff */
[----:B------:R-:W-:-:S04]  /*2640*/  SHF.R.S32.HI R6, RZ, 0x1, R6 ;  /* 0x00000001ff067819 */ /* 0x000fc80000011406 */
[----:B------:R-:W-:Y:S02]  /*2650*/  PRMT R8, R6, 0x7610, R8 ;  /* 0x0000761006087816 */ /* 0x000fe40000000008 */
[----:B------:R-:W-:Y:S01]  /*2660*/  PRMT R6, R4, 0x7610, R6 ;  /* 0x0000761004067816 */ /* 0x000fe20000000006 */
[----:B------:R-:W-:Y:S06]  /*2670*/  @P0 BRA `(.L_x_5165) ;  /* 0xfffffffc00b00947 */ /* 0x000fec000383ffff */
.L_x_5164:
[----:B------:R-:W-:Y:S05]  /*2680*/  BSYNC B1 ;  /* 0x0000000000017941 */ /* 0x000fea0003800000 */
.L_x_5163:
[----:B------:R-:W-:Y:S05]  /*2690*/  BRA `(.L_x_5166) ;  /* 0x0000000000287947 */ /* 0x000fea0003800000 */
.L_x_5162:
        /* <DEDUP_REMOVED lines=10> */
.L_x_5166:
[----:B------:R-:W-:Y:S05]  /*2740*/  BSYNC B0 ;  /* 0x0000000000007941 */ /* 0x000fea0003800000 */
.L_x_5161:
        /* <DEDUP_REMOVED lines=16> */
.L_x_5168:
        /* <DEDUP_REMOVED lines=11> */
.L_x_8058:


//--------------------- .text._ZN2at6native55_GLOBAL__N__de093ff9_22_ForeachBinaryOpList_cu_a911ec4325multi_tensor_apply_kernelINS1_18TensorListMetadataILi3EEENS1_24BinaryOpListAlphaFunctorIhLi3ELi2ELi2EEEJNS1_13power_functorIhEEhEEEvT_T0_DpT1_ --------------------------
	.section	.text._ZN2at6native55_GLOBAL__N__de093ff9_22_ForeachBinaryOpList_cu_a911ec4325multi_tensor_apply_kernelINS1_18TensorListMetadataILi3EEENS1_24BinaryOpListAlphaFunctorIhLi3ELi2ELi2EEEJNS1_13power_functorIhEEhEEEvT_T0_DpT1_,"ax",@progbits
	.align	128
.text._ZN2at6native55_GLOBAL__N__de093ff9_22_ForeachBinaryOpList_cu_a911ec4325multi_tensor_apply_kernelINS1_18TensorListMetadataILi3EEENS1_24BinaryOpListAlphaFunctorIhLi3ELi2ELi2EEEJNS1_13power_functorIhEEhEEEvT_T0_DpT1_:
        .type           _ZN2at6native55_GLOBAL__N__de093ff9_22_ForeachBinaryOpList_cu_a911ec4325multi_tensor_apply_kernelINS1_18TensorListMetadataILi3EEENS1_24BinaryOpListAlphaFunctorIhLi3ELi2ELi2EEEJNS1_13power_functorIhEEhEEEvT_T0_DpT1_,@function
        .size           _ZN2at6native55_GLOBAL__N__de093ff9_22_ForeachBinaryOpList_cu_a911ec4325multi_tensor_apply_kernelINS1_18TensorListMetadataILi3EEENS1_24BinaryOpListAlphaFunctorIhLi3ELi2ELi2EEEJNS1_13power_functorIhEEhEEEvT_T0_DpT1_,(.L_x_8059 - _ZN2at6native55_GLOBAL__N__de093ff9_22_ForeachBinaryOpList_cu_a911ec4325multi_tensor_apply_kernelINS1_18TensorListMetadataILi3EEENS1_24BinaryOpListAlphaFunctorIhLi3ELi2ELi2EEEJNS1_13power_functorIhEEhEEEvT_T0_DpT1_)
        .other          _ZN2at6native55_GLOBAL__N__de093ff9_22_ForeachBinaryOpList_cu_a911ec4325multi_tensor_apply_kernelINS1_18TensorListMetadataILi3EEENS1_24BinaryOpListAlphaFunctorIhLi3ELi2ELi2EEEJNS1_13power_functorIhEEhEEEvT_T0_DpT1_,@"STO_CUDA_ENTRY STV_DEFAULT"
_ZN2at6native55_GLOBAL__N__de093ff9_22_ForeachBinaryOpList_cu_a911ec4325multi_tensor_apply_kernelINS1_18TensorListMetadataILi3EEENS1_24BinaryOpListAlphaFunctorIhLi3ELi2ELi2EEEJNS1_13power_functorIhEEhEEEvT_T0_DpT1_:
[----:B------:R-:W-:Y:S08]  /*0000*/  LDC R1, c[0x0][0x28] ;  /* 0x00000a00ff017b82 */ /* 0x000ff00000000800 */
[----:B------:R-:W0:Y:S01]  /*0010*/  S2UR UR4, SR_CTAID.X ;  /* 0x00000000000479c3 */ /* 0x000e220000002500 */
[----:B------:R-:W-:-:S07]  /*0020*/  UMOV UR5, 0x740 ;  /* 0x0000074000057882 */ /* 0x000fce0000000000 */
[----:B------:R-:W1:Y:S01]  /*0030*/  LDC.U8 R0, c[0x0][0xe5a] ;  /* 0x00039680ff007b82 */ /* 0x000e620000000000 */
        /* <DEDUP_REMOVED lines=17> */
[----:B------:R-:W-:Y:S02]  /*0150*/  UIADD3.X UR4, ~UR5, UR13, URZ, UP4, !UPT ;  /* 0x0000000d05047290 */ /* 0x000fe4000a7fe53f */
[----:B------:R-:W-:Y:S02]  /*0160*/  UIADD3.X UR10, UR5, UR11, URZ, UP3, !UPT ;  /* 0x0000000b050a7290 */ /* 0x000fe40009ffe43f */
[----:B------:R-:W-:Y:S01]  /*0170*/  PLOP3.LUT P0, PT, PT, PT, UP0, 0x80, 0x0 ;  /* 0x000000000000781c */ /* 0x000fe20003f0f008 */
[----:B------:R-:W-:-:S12]  /*0180*/  ULDC.64 UR12, c[0x0][0x208] ;  /* 0x00008200000c7ab9 */ /* 0x000fd80000000a00 */
[----:B-1----:R-:W-:Y:S05]  /*0190*/  @!P0 BRA `(.L_x_5169) ;  /* 0x0000000800a88947 */ /* 0x002fea0003800000 */
[----:B------:R-:W-:-:S04]  /*01a0*/  UISETP.GE.U32.AND UP0, UPT, UR14, 0x1, UPT ;  /* 0x000000010e00788c */ /* 0x000fc8000bf06070 */
[----:B------:R-:W-:-:S06]  /*01b0*/  UISETP.GE.AND.EX UP0, UPT, UR4, URZ, UPT, UP0 ;  /* 0x0000003f0400728c */ /* 0x000fcc000bf06300 */
[----:B------:R-:W-:-:S13]  /*01c0*/  PLOP3.LUT P0, PT, PT, PT, UP0, 0x80, 0x0 ;  /* 0x000000000000781c */ /* 0x000fda0003f0f008 */
[----:B------:R-:W-:Y:S05]  /*01d0*/  @!P0 EXIT ;  /* 0x000000000000894d */ /* 0x000fea0003800000 */
[----:B------:R-:W0:Y:S01]  /*01e0*/  S2R R2, SR_TID.X ;  /* 0x0000000000027919 */ /* 0x000e220000002100 */
[----:B------:R-:W1:Y:S01]  /*01f0*/  LDC R3, c[0x0][RZ] ;  /* 0x00000000ff037b82 */ /* 0x000e620000000800 */
[----:B------:R-:W-:-:S07]  /*0200*/  CS2R R4, SRZ ;  /* 0x0000000000047805 */ /* 0x000fce000001ff00 */
.L_x_5182:
[----:B0-----:R-:W-:Y:S01]  /*0210*/  IADD3 R6, P1, R2, R4, RZ ;  /* 0x0000000402067210 */ /* 0x001fe20007f3e0ff */
[C---:B-1----:R-:W-:Y:S01]  /*0220*/  IMAD R9, R3.reuse, 0x3, RZ ;  /* 0x0000000303097824 */ /* 0x042fe200078e02ff */
[----:B------:R-:W-:Y:S02]  /*0230*/  PRMT R22, RZ, 0x7610, R22 ;  /* 0x00007610ff167816 */ /* 0x000fe40000000016 */
[C---:B------:R-:W-:Y:S01]  /*0240*/  ISETP.GE.U32.AND P2, PT, R6.reuse, 0x10000, PT ;  /* 0x000100000600780c */ /* 0x040fe20003f46070 */
[----:B------:R-:W-:Y:S01]  /*0250*/  IMAD.X R7, RZ, RZ, R5, P1 ;  /* 0x000000ffff077224 */ /* 0x000fe200008e0605 */
[----:B------:R-:W-:Y:S02]  /*0260*/  ISETP.LT.U32.AND P0, PT, R6, UR14, PT ;  /* 0x0000000e06007c0c */ /* 0x000fe4000bf01070 */
[----:B------:R-:W-:Y:S02]  /*0270*/  IADD3 R8, P5, R3, R6, RZ ;  /* 0x0000000603087210 */ /* 0x000fe40007fbe0ff */
[----:B------:R-:W-:-:S02]  /*0280*/  ISETP.GE.U32.AND.EX P2, PT, R7, RZ, PT, P2 ;  /* 0x000000ff0700720c */ /* 0x000fc40003f46120 */
[-C--:B------:R-:W-:Y:S01]  /*0290*/  LEA R10, P4, R3, R6.reuse, 0x1 ;  /* 0x00000006030a7211 */ /* 0x080fe200078808ff */
[--C-:B------:R-:W-:Y:S01]  /*02a0*/  IMAD.X R11, RZ, RZ, R7.reuse, P5 ;  /* 0x000000ffff0b7224 */ /* 0x100fe200028e0607 */
[----:B------:R-:W-:Y:S02]  /*02b0*/  ISETP.LT.AND.EX P0, PT, R7, UR4, !P2, P0 ;  /* 0x0000000407007c0c */ /* 0x000fe4000d701300 */
[----:B------:R-:W-:Y:S01]  /*02c0*/  ISETP.GE.U32.AND P5, PT, R10, 0x10000, PT ;  /* 0x000100000a00780c */ /* 0x000fe20003fa6070 */
[--C-:B------:R-:W-:Y:S01]  /*02d0*/  IMAD.X R18, RZ, RZ, R7.reuse, P4 ;  /* 0x000000ffff127224 */ /* 0x100fe200020e0607 */
[----:B------:R-:W-:Y:S02]  /*02e0*/  IADD3 R9, P6, R9, R6, RZ ;  /* 0x0000000609097210 */ /* 0x000fe40007fde0ff */
[----:B------:R-:W-:Y:S02]  /*02f0*/  ISETP.GE.U32.AND P3, PT, R8, 0x10000, PT ;  /* 0x000100000800780c */ /* 0x000fe40003f66070 */
[----:B------:R-:W-:Y:S01]  /*0300*/  ISETP.LT.U32.AND P2, PT, R10, UR14, PT ;  /* 0x0000000e0a007c0c */ /* 0x000fe2000bf41070 */
[----:B------:R-:W-:Y:S01]  /*0310*/  IMAD.X R19, RZ, RZ, R7, P6 ;  /* 0x000000ffff137224 */ /* 0x000fe200030e0607 */
[----:B------:R-:W-:-:S02]  /*0320*/  ISETP.GE.U32.AND.EX P5, PT, R18, RZ, PT, P5 ;  /* 0x000000ff1200720c */ /* 0x000fc40003fa6150 */
[----:B------:R-:W-:Y:S02]  /*0330*/  ISETP.LT.U32.AND P1, PT, R8, UR14, PT ;  /* 0x0000000e08007c0c */ /* 0x000fe4000bf21070 */
[----:B------:R-:W-:Y:S02]  /*0340*/  ISETP.GE.U32.AND.EX P3, PT, R11, RZ, PT, P3 ;  /* 0x000000ff0b00720c */ /* 0x000fe40003f66130 */
[----:B------:R-:W-:Y:S02]  /*0350*/  ISETP.GE.U32.AND P4, PT, R9, 0x10000, PT ;  /* 0x000100000900780c */ /* 0x000fe40003f86070 */
[----:B------:R-:W-:Y:S02]  /*0360*/  ISETP.LT.AND.EX P2, PT, R18, UR4, !P5, P2 ;  /* 0x0000000412007c0c */ /* 0x000fe4000ef41320 */
[----:B------:R-:W-:Y:S02]  /*0370*/  @P0 IADD3 R20, P5, R6, UR16, RZ ;  /* 0x0000001006140c10 */ /* 0x000fe4000ffbe0ff */
[----:B------:R-:W-:-:S02]  /*0380*/  ISETP.LT.AND.EX P1, PT, R11, UR4, !P3, P1 ;  /* 0x000000040b007c0c */ /* 0x000fc4000df21310 */
[----:B------:R-:W-:Y:S02]  /*0390*/  ISETP.LT.U32.AND P3, PT, R9, UR14, PT ;  /* 0x0000000e09007c0c */ /* 0x000fe4000bf61070 */
[----:B------:R-:W-:Y:S02]  /*03a0*/  ISETP.GE.U32.AND.EX P4, PT, R19, RZ, PT, P4 ;  /* 0x000000ff1300720c */ /* 0x000fe40003f86140 */
[----:B------:R-:W-:Y:S02]  /*03b0*/  @P0 IADD3.X R21, R7, UR8, RZ, P5, !PT ;  /* 0x0000000807150c10 */ /* 0x000fe4000affe4ff */
[----:B------:R-:W-:-:S03]  /*03c0*/  ISETP.LT.AND.EX P3, PT, R19, UR4, !P4, P3 ;  /* 0x0000000413007c0c */ /* 0x000fc6000e761330 */
[----:B------:R0:W2:Y:S01]  /*03d0*/  @P0 LDG.E.U8 R22, desc[UR12][R20.64] ;  /* 0x0000000c14160981 */ /* 0x0000a2000c1e1100 */
[----:B------:R-:W-:Y:S02]  /*03e0*/  @P2 IADD3 R14, P5, R10, UR16, RZ ;  /* 0x000000100a0e2c10 */ /* 0x000fe4000ffbe0ff */
[----:B------:R-:W-:Y:S02]  /*03f0*/  @P1 IADD3 R12, P4, R8, UR16, RZ ;  /* 0x00000010080c1c10 */ /* 0x000fe4000ff9e0ff */
[----:B------:R-:W-:Y:S02]  /*0400*/  PRMT R23, RZ, 0x7610, R23 ;  /* 0x00007610ff177816 */ /* 0x000fe40000000017 */
[----:B------:R-:W-:Y:S02]  /*0410*/  @P1 IADD3.X R13, R11, UR8, RZ, P4, !PT ;  /* 0x000000080b0d1c10 */ /* 0x000fe4000a7fe4ff */
[----:B------:R-:W-:Y:S02]  /*0420*/  @P2 IADD3.X R15, R18, UR8, RZ, P5, !PT ;  /* 0x00000008120f2c10 */ /* 0x000fe4000affe4ff */
[----:B-----5:R-:W-:-:S02]  /*0430*/  @P3 IADD3 R16, P4, R9, UR16, RZ ;  /* 0x0000001009103c10 */ /* 0x020fc4000ff9e0ff */
[----:B------:R-:W-:Y:S01]  /*0440*/  PRMT R24, RZ, 0x7610, R24 ;  /* 0x00007610ff187816 */ /* 0x000fe20000000018 */
[----:B------:R-:W3:Y:S01]  /*0450*/  @P2 LDG.E.U8 R23, desc[UR12][R14.64] ;  /* 0x0000000c0e172981 */ /* 0x000ee2000c1e1100 */
[----:B------:R-:W-:Y:S02]  /*0460*/  PRMT R25, RZ, 0x7610, R25 ;  /* 0x00007610ff197816 */ /* 0x000fe40000000019 */
[----:B------:R-:W-:Y:S02]  /*0470*/  @P3 IADD3.X R17, R19, UR8, RZ, P4, !PT ;  /* 0x0000000813113c10 */ /* 0x000fe4000a7fe4ff */
[----:B------:R-:W4:Y:S04]  /*0480*/  @P1 LDG.E.U8 R24, desc[UR12][R12.64] ;  /* 0x0000000c0c181981 */ /* 0x000f28000c1e1100 */
[----:B------:R1:W4:Y:S01]  /*0490*/  @P3 LDG.E.U8 R25, desc[UR12][R16.64] ;  /* 0x0000000c10193981 */ /* 0x000322000c1e1100 */
[----:B------:R-:W-:-:S04]  /*04a0*/  @P3 IADD3 R26, P4, R9, UR17, RZ ;  /* 0x00000011091a3c10 */ /* 0x000fc8000ff9e0ff */
[----:B------:R-:W-:Y:S02]  /*04b0*/  @P3 IADD3.X R27, R19, UR6, RZ, P4, !PT ;  /* 0x00000006131b3c10 */ /* 0x000fe4000a7fe4ff */
[----:B0-----:R-:W-:Y:S02]  /*04c0*/  @P0 IADD3 R20, P4, R6, UR17, RZ ;  /* 0x0000001106140c10 */ /* 0x001fe4000ff9e0ff */
[----:B-1----:R-:W-:Y:S02]  /*04d0*/  PRMT R16, RZ, 0x7610, R16 ;  /* 0x00007610ff107816 */ /* 0x002fe40000000010 */
[----:B------:R-:W-:Y:S02]  /*04e0*/  @P0 IADD3.X R21, R7, UR6, RZ, P4, !PT ;  /* 0x0000000607150c10 */ /* 0x000fe4000a7fe4ff */
[----:B------:R-:W-:Y:S02]  /*04f0*/  @P1 IADD3 R12, P4, R8, UR17, RZ ;  /* 0x00000011080c1c10 */ /* 0x000fe4000ff9e0ff */
[----:B------:R-:W-:Y:S01]  /*0500*/  PRMT R17, R0, 0x9910, RZ ;  /* 0x0000991000117816 */ /* 0x000fe200000000ff */
[----:B------:R0:W5:Y:S01]  /*0510*/  @P0 LDG.E.U8 R16, desc[UR12][R20.64] ;  /* 0x0000000c14100981 */ /* 0x000162000c1e1100 */
[----:B------:R-:W-:-:S02]  /*0520*/  @P1 IADD3.X R13, R11, UR6, RZ, P4, !PT ;  /* 0x000000060b0d1c10 */ /* 0x000fc4000a7fe4ff */
[----:B------:R-:W-:Y:S02]  /*0530*/  @P2 IADD3 R14, P4, R10, UR17, RZ ;  /* 0x000000110a0e2c10 */ /* 0x000fe4000ff9e0ff */
[----:B------:R-:W-:Y:S02]  /*0540*/  PRMT R28, RZ, 0x7610, R28 ;  /* 0x00007610ff1c7816 */ /* 0x000fe4000000001c */
[----:B------:R-:W-:Y:S02]  /*0550*/  @P2 IADD3.X R15, R18, UR6, RZ, P4, !PT ;  /* 0x00000006120f2c10 */ /* 0x000fe4000a7fe4ff */
[----:B------:R-:W-:Y:S02]  /*0560*/  PRMT R29, RZ, 0x7610, R29 ;  /* 0x00007610ff1d7816 */ /* 0x000fe4000000001d */
[----:B------:R1:W5:Y:S01]  /*0570*/  @P3 LDG.E.U8 R28, desc[UR12][R26.64] ;  /* 0x0000000c1a1c3981 */ /* 0x000362000c1e1100 */
[----:B0-----:R-:W-:-:S03]  /*0580*/  IMAD.MOV.U32 R21, RZ, RZ, 0x1 ;  /* 0x00000001ff157424 */ /* 0x001fc600078e00ff */
[----:B------:R-:W5:Y:S01]  /*0590*/  @P1 LDG.E.U8 R29, desc[UR12][R12.64] ;  /* 0x0000000c0c1d1981 */ /* 0x000f62000c1e1100 */
[----:B-1----:R-:W-:Y:S01]  /*05a0*/  PRMT R26, RZ, 0x7610, R26 ;  /* 0x00007610ff1a7816 */ /* 0x002fe2000000001a */
[----:B------:R-:W-:Y:S05]  /*05b0*/  BSSY B0, `(.L_x_5170) ;  /* 0x000001f000007945 */ /* 0x000fea0003800000 */
[----:B------:R0:W5:Y:S02]  /*05c0*/  @P2 LDG.E.U8 R26, desc[UR12][R14.64] ;  /* 0x0000000c0e1a2981 */ /* 0x000164000c1e1100 */
[----:B0-----:R-:W-:Y:S01]  /*05d0*/  IMAD.MOV.U32 R15, RZ, RZ, 0x1 ;  /* 0x00000001ff0f7424 */ /* 0x001fe200078e00ff */
[----:B--2---:R-:W-:-:S05]  /*05e0*/  PRMT R22, R22, 0x9910, RZ ;  /* 0x0000991016167816 */ /* 0x004fca00000000ff */
[----:B------:R-:W-:-:S05]  /*05f0*/  IMAD R20, R17, R22, RZ ;  /* 0x0000001611147224 */ /* 0x000fca00078e02ff */
[----:B------:R-:W-:Y:S02]  /*0600*/  LOP3.LUT P4, RZ, R20, 0xff, RZ, 0xc0, !PT ;  /* 0x000000ff14ff7812 */ /* 0x000fe4000788c0ff */
[----:B---3--:R-:W-:Y:S02]  /*0610*/  PRMT R23, R23, 0x9910, RZ ;  /* 0x0000991017177816 */ /* 0x008fe400000000ff */
[----:B----4-:R-:W-:-:S03]  /*0620*/  PRMT R12, R24, 0x9910, RZ ;  /* 0x00009910180c7816 */ /* 0x010fc600000000ff */
[----:B------:R-:W-:Y:S01]  /*0630*/  IMAD.MOV.U32 R22, RZ, RZ, R23 ;  /* 0x000000ffff167224 */ /* 0x000fe200078e0017 */
[----:B------:R-:W-:Y:S01]  /*0640*/  PRMT R24, R25, 0x9910, RZ ;  /* 0x0000991019187816 */ /* 0x000fe200000000ff */
[C---:B------:R-:W-:Y:S02]  /*0650*/  IMAD R14, R17.reuse, R12, RZ ;  /* 0x0000000c110e7224 */ /* 0x040fe400078e02ff */
[C---:B------:R-:W-:Y:S02]  /*0660*/  IMAD R12, R17.reuse, R22, RZ ;  /* 0x00000016110c7224 */ /* 0x040fe400078e02ff */
[----:B------:R-:W-:Y:S01]  /*0670*/  IMAD R13, R17, R24, RZ ;  /* 0x00000018110d7224 */ /* 0x000fe200078e02ff */
[----:B------:R-:W-:Y:S01]  /*0680*/  PRMT R17, R21, 0x7610, R17 ;  /* 0x0000761015117816 */ /* 0x000fe20000000011 */
[----:B------:R-:W-:Y:S06]  /*0690*/  @!P4 BRA `(.L_x_5171) ;  /* 0x000000000040c947 */ /* 0x000fec0003800000 */
[----:B------:R-:W-:-:S07]  /*06a0*/  IMAD.MOV.U32 R17, RZ, RZ, 0x1 ;  /* 0x00000001ff117424 */ /* 0x000fce00078e00ff */
.L_x_5172:
[----:B------:R-:W-:Y:S02]  /*06b0*/  LOP3.LUT R21, R20, 0x1, RZ, 0xc0, !PT ;  /* 0x0000000114157812 */ /* 0x000fe400078ec0ff */
[C---:B-----5:R-:W-:Y:S02]  /*06c0*/  PRMT R23, R16.reuse, 0x9910, RZ ;  /* 0x0000991010177816 */ /* 0x060fe400000000ff */
[----:B------:R-:W-:Y:S02]  /*06d0*/  ISETP.NE.U32.AND P4, PT, R21, 0x1, PT ;  /* 0x000000011500780c */ /* 0x000fe40003f85070 */
[----:B------:R-:W-:Y:S02]  /*06e0*/  PRMT R17, R17, 0x9910, RZ ;  /* 0x0000991011117816 */ /* 0x000fe400000000ff */
[----:B------:R-:W-:Y:S02]  /*06f0*/  SEL R21, R16, 0x1, !P4 ;  /* 0x0000000110157807 */ /* 0x000fe40006000000 */
[----:B------:R-:W-:Y:S01]  /*0700*/  LOP3.LUT R16, R20, 0xffff, RZ, 0xc0, !PT ;  /* 0x0000ffff14107812 */ /* 0x000fe200078ec0ff */
[----:B------:R-:W-:Y:S01]  /*0710*/  IMAD.MOV.U32 R20, RZ, RZ, R23 ;  /* 0x000000ffff147224 */ /* 0x000fe200078e0017 */
[----:B------:R-:W-:-:S02]  /*0720*/  PRMT R22, R21, 0x9910, RZ ;  /* 0x0000991015167816 */ /* 0x000fc400000000ff */
[----:B------:R-:W-:Y:S01]  /*0730*/  SHF.R.U32.HI R16, RZ, 0x1, R16 ;  /* 0x00000001ff107819 */ /* 0x000fe20000011610 */
[----:B------:R-:W-:Y:S02]  /*0740*/  IMAD R20, R20, R20, RZ ;  /* 0x0000001414147224 */ /* 0x000fe400078e02ff */
[----:B------:R-:W-:Y:S01]  /*0750*/  IMAD R17, R17, R22, RZ ;  /* 0x0000001611117224 */ /* 0x000fe200078e02ff */
[----:B------:R-:W-:Y:S02]  /*0760*/  LOP3.LUT P4, R21, R16, 0x7f, RZ, 0xc0, !PT ;  /* 0x0000007f10157812 */ /* 0x000fe4000788c0ff */
[----:B------:R-:W-:Y:S02]  /*0770*/  PRMT R16, R20, 0x7610, R16 ;  /* 0x0000761014107816 */ /* 0x000fe40000000010 */
[----:B------:R-:W-:-:S09]  /*0780*/  PRMT R20, R21, 0x7610, R20 ;  /* 0x0000761015147816 */ /* 0x000fd20000000014 */
[----:B------:R-:W-:Y:S05]  /*0790*/  @P4 BRA `(.L_x_5172) ;  /* 0xfffffffc00c44947 */ /* 0x000fea000383ffff */
.L_x_5171:
[----:B------:R-:W-:Y:S05]  /*07a0*/  BSYNC B0 ;  /* 0x0000000000007941 */ /* 0x000fea0003800000 */
.L_x_5170:
[----:B------:R-:W-:Y:S01]  /*07b0*/  LOP3.LUT P6, RZ, R14, 0xff, RZ, 0xc0, !PT ;  /* 0x000000ff0eff7812 */ /* 0x000fe200078cc0ff */
[----:B------:R-:W-:Y:S01]  /*07c0*/  BSSY B0, `(.L_x_5173) ;  /* 0x0000012000007945 */ /* 0x000fe20003800000 */
[----:B------:R-:W-:Y:S01]  /*07d0*/  LOP3.LUT P5, RZ, R12, 0xff, RZ, 0xc0, !PT ;  /* 0x000000ff0cff7812 */ /* 0x000fe200078ac0ff */
[----:B------:R-:W-:Y:S01]  /*07e0*/  IMAD.MOV.U32 R21, RZ, RZ, 0x1 ;  /* 0x00000001ff157424 */ /* 0x000fe200078e00ff */
[----:B------:R-:W-:-:S09]  /*07f0*/  LOP3.LUT P4, RZ, R13, 0xff, RZ, 0xc0, !PT ;  /* 0x000000ff0dff7812 */ /* 0x000fd2000788c0ff */
[----:B------:R-:W-:Y:S05]  /*0800*/  @!P6 BRA `(.L_x_5174) ;  /* 0x000000000034e947 */ /* 0x000fea0003800000 */
[----:B------:R-:W-:-:S07]  /*0810*/  IMAD.MOV.U32 R15, RZ, RZ, 0x1 ;  /* 0x00000001ff0f7424 */ /* 0x000fce00078e00ff */
.L_x_5175:
[C---:B-----5:R-:W-:Y:S02]  /*0820*/  LOP3.LUT R16, R14.reuse, 0x1, RZ, 0xc0, !PT ;  /* 0x000000010e107812 */ /* 0x060fe400078ec0ff */
[----:B------:R-:W-:Y:S02]  /*0830*/  LOP3.LUT R14, R14, 0xffff, RZ, 0xc0, !PT ;  /* 0x0000ffff0e0e7812 */ /* 0x000fe400078ec0ff */
[----:B------:R-:W-:Y:S02]  /*0840*/  ISETP.NE.U32.AND P6, PT, R16, 0x1, PT ;  /* 0x000000011000780c */ /* 0x000fe40003fc5070 */
[----:B------:R-:W-:Y:S02]  /*0850*/  SHF.R.U32.HI R14, RZ, 0x1, R14 ;  /* 0x00000001ff0e7819 */ /* 0x000fe4000001160e */
[----:B------:R-:W-:Y:S02]  /*0860*/  SEL R16, R29, 0x1, !P6 ;  /* 0x000000011d107807 */ /* 0x000fe40007000000 */
[----:B------:R-:W-:-:S02]  /*0870*/  LOP3.LUT P6, R14, R14, 0x7f, RZ, 0xc0, !PT ;  /* 0x0000007f0e0e7812 */ /* 0x000fc400078cc0ff */
[----:B------:R-:W-:Y:S02]  /*0880*/  PRMT R15, R15, 0x9910, RZ ;  /* 0x000099100f0f7816 */ /* 0x000fe400000000ff */
[----:B------:R-:W-:Y:S02]  /*0890*/  PRMT R29, R29, 0x9910, RZ ;  /* 0x000099101d1d7816 */ /* 0x000fe400000000ff */
[----:B------:R-:W-:-:S03]  /*08a0*/  PRMT R16, R16, 0x9910, RZ ;  /* 0x0000991010107816 */ /* 0x000fc600000000ff */
[----:B------:R-:W-:Y:S02]  /*08b0*/  IMAD R29, R29, R29, RZ ;  /* 0x0000001d1d1d7224 */ /* 0x000fe400078e02ff */
[----:B------:R-:W-:Y:S02]  /*08c0*/  IMAD R15, R15, R16, RZ ;  /* 0x000000100f0f7224 */ /* 0x000fe400078e02ff */
[----:B------:R-:W-:Y:S05]  /*08d0*/  @P6 BRA `(.L_x_5175) ;  /* 0xfffffffc00d06947 */ /* 0x000fea000383ffff */
.L_x_5174:
[----:B------:R-:W-:Y:S05]  /*08e0*/  BSYNC B0 ;  /* 0x0000000000007941 */ /* 0x000fea0003800000 */
.L_x_5173:
[----:B------:R-:W-:Y:S01]  /*08f0*/  BSSY B0, `(.L_x_5176) ;  /* 0x0000010000007945 */ /* 0x000fe20003800000 */
[----:B------:R-:W-:-:S03]  /*0900*/  IMAD.MOV.U32 R23, RZ, RZ, 0x1 ;  /* 0x00000001ff177424 */ /* 0x000fc600078e00ff */
[----:B------:R-:W-:Y:S05]  /*0910*/  @!P5 BRA `(.L_x_5177) ;  /* 0x000000000034d947 */ /* 0x000fea0003800000 */
[----:B------:R-:W-:-:S07]  /*0920*/  IMAD.MOV.U32 R21, RZ, RZ, 0x1 ;  /* 0x00000001ff157424 */ /* 0x000fce00078e00ff */
.L_x_5178:
[C---:B------:R-:W-:Y:S02]  /*0930*/  LOP3.LUT R14, R12.reuse, 0x1, RZ, 0xc0, !PT ;  /* 0x000000010c0e7812 */ /* 0x040fe400078ec0ff */
[----:B------:R-:W-:Y:S02]  /*0940*/  LOP3.LUT R12, R12, 0xffff, RZ, 0xc0, !PT ;  /* 0x0000ffff0c0c7812 */ /* 0x000fe400078ec0ff */
[----:B------:R-:W-:Y:S02]  /*0950*/  ISETP.NE.U32.AND P5, PT, R14, 0x1, PT ;  /* 0x000000010e00780c */ /* 0x000fe40003fa5070 */
[----:B------:R-:W-:Y:S02]  /*0960*/  SHF.R.U32.HI R12, RZ, 0x1, R12 ;  /* 0x00000001ff0c7819 */ /* 0x000fe4000001160c */
[----:B-----5:R-:W-:Y:S02]  /*0970*/  SEL R14, R26, 0x1, !P5 ;  /* 0x000000011a0e7807 */ /* 0x020fe40006800000 */
[----:B------:R-:W-:-:S02]  /*0980*/  LOP3.LUT P5, R12, R12, 0x7f, RZ, 0xc0, !PT ;  /* 0x0000007f0c0c7812 */ /* 0x000fc400078ac0ff */
[----:B------:R-:W-:Y:S02]  /*0990*/  PRMT R21, R21, 0x9910, RZ ;  /* 0x0000991015157816 */ /* 0x000fe400000000ff */
[----:B------:R-:W-:Y:S02]  /*09a0*/  PRMT R26, R26, 0x9910, RZ ;  /* 0x000099101a1a7816 */ /* 0x000fe400000000ff */
[----:B------:R-:W-:-:S03]  /*09b0*/  PRMT R14, R14, 0x9910, RZ ;  /* 0x000099100e0e7816 */ /* 0x000fc600000000ff */
[----:B------:R-:W-:Y:S02]  /*09c0*/  IMAD R26, R26, R26, RZ ;  /* 0x0000001a1a1a7224 */ /* 0x000fe400078e02ff */
[----:B------:R-:W-:Y:S02]  /*09d0*/  IMAD R21, R21, R14, RZ ;  /* 0x0000000e15157224 */ /* 0x000fe400078e02ff */
[----:B------:R-:W-:Y:S05]  /*09e0*/  @P5 BRA `(.L_x_5178) ;  /* 0xfffffffc00d05947 */ /* 0x000fea000383ffff */
.L_x_5177:
[----:B------:R-:W-:Y:S05]  /*09f0*/  BSYNC B0 ;  /* 0x0000000000007941 */ /* 0x000fea0003800000 */
.L_x_5176:
[----:B------:R-:W-:Y:S04]  /*0a00*/  BSSY B0, `(.L_x_5179) ;  /* 0x0000010000007945 */ /* 0x000fe80003800000 */
[----:B------:R-:W-:Y:S05]  /*0a10*/  @!P4 BRA `(.L_x_5180) ;  /* 0x000000000038c947 */ /* 0x000fea0003800000 */
[----:B------:R-:W-:-:S07]  /*0a20*/  IMAD.MOV.U32 R23, RZ, RZ, 0x1 ;  /* 0x00000001ff177424 */ /* 0x000fce00078e00ff */
.L_x_5181:
[C---:B------:R-:W-:Y:S02]  /*0a30*/  LOP3.LUT R12, R13.reuse, 0x1, RZ, 0xc0, !PT ;  /* 0x000000010d0c7812 */ /* 0x040fe400078ec0ff */
[----:B------:R-:W-:Y:S02]  /*0a40*/  LOP3.LUT R13, R13, 0xffff, RZ, 0xc0, !PT ;  /* 0x0000ffff0d0d7812 */ /* 0x000fe400078ec0ff */
[----:B------:R-:W-:Y:S02]  /*0a50*/  ISETP.NE.U32.AND P4, PT, R12, 0x1, PT ;  /* 0x000000010c00780c */ /* 0x000fe40003f85070 */
[----:B------:R-:W-:Y:S02]  /*0a60*/  PRMT R23, R23, 0x9910, RZ ;  /* 0x0000991017177816 */ /* 0x000fe400000000ff */
[C---:B-----5:R-:W-:Y:S02]  /*0a70*/  SEL R12, R28.reuse, 0x1, !P4 ;  /* 0x000000011c0c7807 */ /* 0x060fe40006000000 */
[----:B------:R-:W-:-:S02]  /*0a80*/  PRMT R28, R28, 0x9910, RZ ;  /* 0x000099101c1c7816 */ /* 0x000fc400000000ff */
[----:B------:R-:W-:Y:S02]  /*0a90*/  PRMT R14, R12, 0x9910, RZ ;  /* 0x000099100c0e7816 */ /* 0x000fe400000000ff */
[----:B------:R-:W-:Y:S01]  /*0aa0*/  SHF.R.U32.HI R12, RZ, 0x1, R13 ;  /* 0x00000001ff0c7819 */ /* 0x000fe2000001160d */
[----:B------:R-:W-:Y:S02]  /*0ab0*/  IMAD R28, R28, R28, RZ ;  /* 0x0000001c1c1c7224 */ /* 0x000fe400078e02ff */
[----:B------:R-:W-:Y:S01]  /*0ac0*/  IMAD R23, R23, R14, RZ ;  /* 0x0000000e17177224 */ /* 0x000fe200078e02ff */
[----:B------:R-:W-:-:S04]  /*0ad0*/  LOP3.LUT P4, R12, R12, 0x7f, RZ, 0xc0, !PT ;  /* 0x0000007f0c0c7812 */ /* 0x000fc8000788c0ff */
[----:B------:R-:W-:-:S09]  /*0ae0*/  PRMT R13, R12, 0x7610, R13 ;  /* 0x000076100c0d7816 */ /* 0x000fd2000000000d */
[----:B------:R-:W-:Y:S05]  /*0af0*/  @P4 BRA `(.L_x_5181) ;  /* 0xfffffffc00cc4947 */ /* 0x000fea000383ffff */
.L_x_5180:
[----:B------:R-:W-:Y:S05]  /*0b00*/  BSYNC B0 ;  /* 0x0000000000007941 */ /* 0x000fea0003800000 */
.L_x_5179:
        /* <DEDUP_REMOVED lines=19> */
.L_x_5169:
        /* <DEDUP_REMOVED lines=8> */
.L_x_5195:
        /* <DEDUP_REMOVED lines=8> */
[----:B------:R-:W-:Y:S01]  /*0d40*/  PRMT R16, R0, 0x9910, RZ ;  /* 0x0000991000107816 */ /* 0x000fe200000000ff */
[----:B------:R-:W-:Y:S01]  /*0d50*/  BSSY B0, `(.L_x_5183) ;  /* 0x0000029000007945 */ /* 0x000fe20003800000 */
[C---:B--2---:R-:W-:Y:S02]  /*0d60*/  LOP3.LUT R14, R10.reuse, 0xff, RZ, 0xc0, !PT ;  /* 0x000000ff0a0e7812 */ /* 0x044fe400078ec0ff */
[C---:B------:R-:W-:Y:S02]  /*0d70*/  PRMT R5, R10.reuse, 0x7771, RZ ;  /* 0x000077710a057816 */ /* 0x040fe400000000ff */
[----:B------:R-:W-:Y:S01]  /*0d80*/  PRMT R8, R10, 0x7772, RZ ;  /* 0x000077720a087816 */ /* 0x000fe200000000ff */
[----:B------:R-:W-:Y:S01]  /*0d90*/  IMAD R14, R16, R14, RZ ;  /* 0x0000000e100e7224 */ /* 0x000fe200078e02ff */
[----:B------:R-:W-:Y:S02]  /*0da0*/  PRMT R12, R10, 0x7773, RZ ;  /* 0x000077730a0c7816 */ /* 0x000fe400000000ff */
[----:B------:R-:W-:Y:S01]  /*0db0*/  PRMT R13, R5, 0x9910, RZ ;  /* 0x00009910050d7816 */ /* 0x000fe200000000ff */
[----:B------:R-:W-:Y:S01]  /*0dc0*/  IMAD.MOV.U32 R5, RZ, RZ, 0x1 ;  /* 0x00000001ff057424 */ /* 0x000fe200078e00ff */
[----:B------:R-:W-:-:S02]  /*0dd0*/  LOP3.LUT P2, RZ, R14, 0xff, RZ, 0xc0, !PT ;  /* 0x000000ff0eff7812 */ /* 0x000fc4000784c0ff */
[----:B0-----:R-:W-:Y:S01]  /*0de0*/  PRMT R7, R8, 0x9910, RZ ;  /* 0x0000991008077816 */ /* 0x001fe200000000ff */
[----:B------:R-:W-:Y:S01]  /*0df0*/  IMAD R13, R16, R13, RZ ;  /* 0x0000000d100d7224 */ /* 0x000fe200078e02ff */
[----:B------:R-:W-:Y:S01]  /*0e00*/  PRMT R6, R12, 0x9910, RZ ;  /* 0x000099100c067816 */ /* 0x000fe200000000ff */
[----:B------:R-:W-:Y:S01]  /*0e10*/  IMAD.MOV.U32 R12, RZ, RZ, 0x1 ;  /* 0x00000001ff0c7424 */ /* 0x000fe200078e00ff */
[----:B---3--:R-:W-:Y:S01]  /*0e20*/  PRMT R11, R9, 0x7771, RZ ;  /* 0x00007771090b7816 */ /* 0x008fe200000000ff */
[C---:B------:R-:W-:Y:S01]  /*0e30*/  IMAD R7, R16.reuse, R7, RZ ;  /* 0x0000000710077224 */ /* 0x040fe200078e02ff */
[----:B------:R-:W-:Y:S01]  /*0e40*/  LOP3.LUT P3, RZ, R13, 0xff, RZ, 0xc0, !PT ;  /* 0x000000ff0dff7812 */ /* 0x000fe2000786c0ff */
[----:B------:R-:W-:Y:S01]  /*0e50*/  IMAD R6, R16, R6, RZ ;  /* 0x0000000610067224 */ /* 0x000fe200078e02ff */
[----:B------:R-:W-:Y:S01]  /*0e60*/  PRMT R10, R9, 0x7772, RZ ;  /* 0x00007772090a7816 */ /* 0x000fe200000000ff */
[----:B------:R-:W-:Y:S01]  /*0e70*/  IMAD.MOV.U32 R8, RZ, RZ, 0x1 ;  /* 0x00000001ff087424 */ /* 0x000fe200078e00ff */
[----:B------:R-:W-:-:S02]  /*0e80*/  LOP3.LUT P1, RZ, R7, 0xff, RZ, 0xc0, !PT ;  /* 0x000000ff07ff7812 */ /* 0x000fc4000782c0ff */
[----:B------:R-:W-:Y:S01]  /*0e90*/  LOP3.LUT P0, RZ, R6, 0xff, RZ, 0xc0, !PT ;  /* 0x000000ff06ff7812 */ /* 0x000fe2000780c0ff */
[----:B------:R-:W-:-:S12]  /*0ea0*/  @!P2 BRA `(.L_x_5184) ;  /* 0x00000000004ca947 */ /* 0x000fd80003800000 */
[----:B------:R-:W-:Y:S01]  /*0eb0*/  PRMT R12, R9, 0x7770, RZ ;  /* 0x00007770090c7816 */ /* 0x000fe200000000ff */
[----:B------:R-:W-:Y:S01]  /*0ec0*/  IMAD.MOV.U32 R17, RZ, RZ, 0x1 ;  /* 0x00000001ff117424 */ /* 0x000fe200078e00ff */
[----:B------:R-:W-:Y:S02]  /*0ed0*/  PRMT R16, R14, 0x7610, R16 ;  /* 0x000076100e107816 */ /* 0x000fe40000000010 */
[----:B------:R-:W-:Y:S02]  /*0ee0*/  PRMT R14, R12, 0x7610, R14 ;  /* 0x000076100c0e7816 */ /* 0x000fe4000000000e */
[----:B------:R-:W-:-:S07]  /*0ef0*/  PRMT R12, R17, 0x7610, R12 ;  /* 0x00007610110c7816 */ /* 0x000fce000000000c */
.L_x_5185:
[----:B------:R-:W-:Y:S02]  /*0f00*/  LOP3.LUT R17, R16, 0x1, RZ, 0xc0, !PT ;  /* 0x0000000110117812 */ /* 0x000fe400078ec0ff */
[----:B------:R-:W-:Y:S02]  /*0f10*/  PRMT R18, R12, 0x9910, RZ ;  /* 0x000099100c127816 */ /* 0x000fe400000000ff */
[----:B------:R-:W-:Y:S02]  /*0f20*/  ISETP.NE.U32.AND P2, PT, R17, 0x1, PT ;  /* 0x000000011100780c */ /* 0x000fe40003f45070 */
[----:B------:R-:W-:Y:S02]  /*0f30*/  LOP3.LUT R12, R16, 0xffff, RZ, 0xc0, !PT ;  /* 0x0000ffff100c7812 */ /* 0x000fe400078ec0ff */
[----:B------:R-:W-:Y:S02]  /*0f40*/  SEL R17, R14, 0x1, !P2 ;  /* 0x000000010e117807 */ /* 0x000fe40005000000 */
[----:B------:R-:W-:-:S02]  /*0f50*/  SHF.R.U32.HI R12, RZ, 0x1, R12 ;  /* 0x00000001ff0c7819 */ /* 0x000fc4000001160c */
[----:B------:R-:W-:Y:S01]  /*0f60*/  PRMT R16, R17, 0x9910, RZ ;  /* 0x0000991011107816 */ /* 0x000fe200000000ff */
[----:B------:R-:W-:Y:S01]  /*0f70*/  IMAD.MOV.U32 R17, RZ, RZ, R18 ;  /* 0x000000ffff117224 */ /* 0x000fe200078e0012 */
[----:B------:R-:W-:-:S03]  /*0f80*/  PRMT R14, R14, 0x9910, RZ ;  /* 0x000099100e0e7816 */ /* 0x000fc600000000ff */
[----:B------:R-:W-:Y:S01]  /*0f90*/  IMAD.MOV.U32 R18, RZ, RZ, R16 ;  /* 0x000000ffff127224 */ /* 0x000fe200078e0010 */
[----:B------:R-:W-:Y:S01]  /*0fa0*/  LOP3.LUT P2, R16, R12, 0x7f, RZ, 0xc0, !PT ;  /* 0x0000007f0c107812 */ /* 0x000fe2000784c0ff */
[----:B------:R-:W-:Y:S02]  /*0fb0*/  IMAD R14, R14, R14, RZ ;  /* 0x0000000e0e0e7224 */ /* 0x000fe400078e02ff */
[----:B------:R-:W-:-:S10]  /*0fc0*/  IMAD R12, R17, R18, RZ ;  /* 0x00000012110c7224 */ /* 0x000fd400078e02ff */
[----:B------:R-:W-:Y:S05]  /*0fd0*/  @P2 BRA `(.L_x_5185) ;  /* 0xfffffffc00c82947 */ /* 0x000fea000383ffff */
.L_x_5184:
[----:B------:R-:W-:Y:S05]  /*0fe0*/  BSYNC B0 ;  /* 0x0000000000007941 */ /* 0x000fea0003800000 */
.L_x_5183:
[----:B------:R-:W-:Y:S04]  /*0ff0*/  BSSY B0, `(.L_x_5186) ;  /* 0x0000010000007945 */ /* 0x000fe80003800000 */
[----:B------:R-:W-:Y:S05]  /*1000*/  @!P3 BRA `(.L_x_5187) ;  /* 0x000000000038b947 */ /* 0x000fea0003800000 */
[----:B------:R-:W-:-:S07]  /*1010*/  IMAD.MOV.U32 R5, RZ, RZ, 0x1 ;  /* 0x00000001ff057424 */ /* 0x000fce00078e00ff */
.L_x_5188:
[----:B------:R-:W-:Y:S02]  /*1020*/  LOP3.LUT R14, R13, 0x1, RZ, 0xc0, !PT ;  /* 0x000000010d0e7812 */ /* 0x000fe400078ec0ff */
[----:B------:R-:W-:Y:S02]  /*1030*/  PRMT R16, R5, 0x9910, RZ ;  /* 0x0000991005107816 */ /* 0x000fe400000000ff */
[----:B------:R-:W-:Y:S02]  /*1040*/  LOP3.LUT R5, R13, 0xffff, RZ, 0xc0, !PT ;  /* 0x0000ffff0d057812 */ /* 0x000fe400078ec0ff */
[----:B------:R-:W-:Y:S02]  /*1050*/  ISETP.NE.U32.AND P2, PT, R14, 0x1, PT ;  /* 0x000000010e00780c */ /* 0x000fe40003f45070 */
[----:B------:R-:W-:Y:S02]  /*1060*/  SHF.R.U32.HI R5, RZ, 0x1, R5 ;  /* 0x00000001ff057819 */ /* 0x000fe40000011605 */
[----:B------:R-:W-:-:S02]  /*1070*/  SEL R14, R11, 0x1, !P2 ;  /* 0x000000010b0e7807 */ /* 0x000fc40005000000 */
[----:B------:R-:W-:Y:S02]  /*1080*/  LOP3.LUT P2, R13, R5, 0x7f, RZ, 0xc0, !PT ;  /* 0x0000007f050d7812 */ /* 0x000fe4000784c0ff */
[----:B------:R-:W-:Y:S02]  /*1090*/  PRMT R11, R11, 0x9910, RZ ;  /* 0x000099100b0b7816 */ /* 0x000fe400000000ff */
[----:B------:R-:W-:Y:S01]  /*10a0*/  PRMT R17, R14, 0x9910, RZ ;  /* 0x000099100e117816 */ /* 0x000fe200000000ff */
[----:B------:R-:W-:Y:S02]  /*10b0*/  IMAD.MOV.U32 R14, RZ, RZ, R16 ;  /* 0x000000ffff0e7224 */ /* 0x000fe400078e0010 */
[----:B------:R-:W-:Y:S02]  /*10c0*/  IMAD R11, R11, R11, RZ ;  /* 0x0000000b0b0b7224 */ /* 0x000fe400078e02ff */
[----:B------:R-:W-:-:S04]  /*10d0*/  IMAD R5, R14, R17, RZ ;  /* 0x000000110e057224 */ /* 0x000fc800078e02ff */
[----:B------:R-:W-:Y:S05]  /*10e0*/  @P2 BRA `(.L_x_5188) ;  /* 0xfffffffc00cc2947 */ /* 0x000fea000383ffff */
.L_x_5187:
[----:B------:R-:W-:Y:S05]  /*10f0*/  BSYNC B0 ;  /* 0x0000000000007941 */ /* 0x000fea0003800000 */
.L_x_5186:
[----:B------:R-:W-:Y:S01]  /*1100*/  BSSY B0, `(.L_x_5189) ;  /* 0x0000011000007945 */ /* 0x000fe20003800000 */
[----:B------:R-:W-:Y:S01]  /*1110*/  IMAD.MOV.U32 R11, RZ, RZ, 0x1 ;  /* 0x00000001ff0b7424 */ /* 0x000fe200078e00ff */
[----:B------:R-:W-:Y:S02]  /*1120*/  PRMT R9, R9, 0x7773, RZ ;  /* 0x0000777309097816 */ /* 0x000fe400000000ff */
[----:B------:R-:W-:Y:S05]  /*1130*/  @!P1 BRA `(.L_x_5190) ;  /* 0x0000000000349947 */ /* 0x000fea0003800000 */
[----:B------:R-:W-:-:S07]  /*1140*/  IMAD.MOV.U32 R8, RZ, RZ, 0x1 ;  /* 0x00000001ff087424 */ /* 0x000fce00078e00ff */
.L_x_5191:
[C---:B------:R-:W-:Y:S02]  /*1150*/  LOP3.LUT R13, R7.reuse, 0x1, RZ, 0xc0, !PT ;  /* 0x00000001070d7812 */ /* 0x040fe400078ec0ff */
        /* <DEDUP_REMOVED lines=11> */
.L_x_5190:
[----:B------:R-:W-:Y:S05]  /*1210*/  BSYNC B0 ;  /* 0x0000000000007941 */ /* 0x000fea0003800000 */
.L_x_5189:
[----:B------:R-:W-:Y:S04]  /*1220*/  BSSY B0, `(.L_x_5192) ;  /* 0x000000f000007945 */ /* 0x000fe80003800000 */
[----:B------:R-:W-:Y:S05]  /*1230*/  @!P0 BRA `(.L_x_5193) ;  /* 0x0000000000348947 */ /* 0x000fea0003800000 */
[----:B------:R-:W-:-:S07]  /*1240*/  IMAD.MOV.U32 R11, RZ, RZ, 0x1 ;  /* 0x00000001ff0b7424 */ /* 0x000fce00078e00ff */
.L_x_5194:
        /* <DEDUP_REMOVED lines=12> */
.L_x_5193:
[----:B------:R-:W-:Y:S05]  /*1310*/  BSYNC B0 ;  /* 0x0000000000007941 */ /* 0x000fea0003800000 */
.L_x_5192:
        /* <DEDUP_REMOVED lines=16> */
.L_x_5196:
        /* <DEDUP_REMOVED lines=14> */
.L_x_8059:


//--------------------- .text._ZN2at6native55_GLOBAL__N__de093ff9_22_ForeachBinaryOpList_cu_a911ec4325multi_tensor_apply_kernelINS1_18TensorListMetadataILi2EEENS1_24BinaryOpListAlphaFunctorIN3c104HalfELi2ELi2ELi0EEEJNS1_13power_functorIfEEfEEEvT_T0_DpT1_ --------------------------
	.section	.text._ZN2at6native55_GLOBAL__N__de093ff9_22_ForeachBinaryOpList_cu_a911ec4325multi_tensor_apply_kernelINS1_18TensorListMetadataILi2EEENS1_24BinaryOpListAlphaFunctorIN3c104HalfELi2ELi2ELi0EEEJNS1_13power_functorIfEEfEEEvT_T0_DpT1_,"ax",@progbits
	.align	128
.text._ZN2at6native55_GLOBAL__N__de093ff9_22_ForeachBinaryOpList_cu_a911ec4325multi_tensor_apply_kernelINS1_18TensorListMetadataILi2EEENS1_24BinaryOpListAlphaFunctorIN3c104HalfELi2ELi2ELi0EEEJNS1_13power_functorIfEEfEEEvT_T0_DpT1_:
        .type           _ZN2at6native55_GLOBAL__N__de093ff9_22_ForeachBinaryOpList_cu_a911ec4325multi_tensor_apply_kernelINS1_18TensorListMetadataILi2EEENS1_24BinaryOpListAlphaFunctorIN3c104HalfELi2ELi2ELi0EEEJNS1_13power_functorIfEEfEEEvT_T0_DpT1_,@function
        .size           _ZN2at6native55_GLOBAL__N__de093ff9_22_ForeachBinaryOpList_cu_a911ec4325multi_tensor_apply_kernelINS1_18TensorListMetadataILi2EEENS1_24BinaryOpListAlphaFunctorIN3c104HalfELi2ELi2ELi0EEEJNS1_13power_functorIfEEfEEEvT_T0_DpT1_,(.L_x_8060 - _ZN2at6native55_GLOBAL__N__de093ff9_22_ForeachBinaryOpList_cu_a911ec4325multi_tensor_apply_kernelINS1_18TensorListMetadataILi2EEENS1_24BinaryOpListAlphaFunctorIN3c104HalfELi2ELi2ELi0EEEJNS1_13power_functorIfEEfEEEvT_T0_DpT1_)
        .other          _ZN2at6native55_GLOBAL__N__de093ff9_22_ForeachBinaryOpList_cu_a911ec4325multi_tensor_apply_kernelINS1_18TensorListMetadataILi2EEENS1_24BinaryOpListAlphaFunctorIN3c104HalfELi2ELi2ELi0EEEJNS1_13power_functorIfEEfEEEvT_T0_DpT1_,@"STO_CUDA_ENTRY STV_DEFAULT"
_ZN2at6native55_GLOBAL__N__de093ff9_22_ForeachBinaryOpList_cu_a911ec4325multi_tensor_apply_kernelINS1_18TensorListMetadataILi2EEENS1_24BinaryOpListAlphaFunctorIN3c104HalfELi2ELi2ELi0EEEJNS1_13power_functorIfEEfEEEvT_T0_DpT1_:
        /* <DEDUP_REMOVED lines=29> */
.L_x_5198:
[----:B0-----:R-:W-:Y:S01]  /*01d0*/  IADD3 R4, P0, R0, R6, RZ ;  /* 0x0000000600047210 */ /* 0x001fe20007f1e0ff */
[C---:B-1----:R-:W-:Y:S01]  /*01e0*/  IMAD R27, R2.reuse, 0x3, RZ ;  /* 0x00000003021b7824 */ /* 0x042fe200078e02ff */
[----:B------:R-:W-:Y:S02]  /*01f0*/  PRMT R24, RZ, 0x7610, R24 ;  /* 0x00007610ff187816 */ /* 0x000fe40000000018 */
[-C--:B------:R-:W-:Y:S01]  /*0200*/  IADD3 R8, P5, R2, R4.reuse, RZ ;  /* 0x0000000402087210 */ /* 0x080fe20007fbe0ff */
[----:B------:R-:W-:Y:S01]  /*0210*/  IMAD.X R3, RZ, RZ, R7, P0 ;  /* 0x000000ffff037224 */ /* 0x000fe200000e0607 */
[-C--:B------:R-:W-:Y:S02]  /*0220*/  IADD3 R27, P4, R27, R4.reuse, RZ ;  /* 0x000000041b1b7210 */ /* 0x080fe40007f9e0ff */
[C---:B------:R-:W-:Y:S01]  /*0230*/  ISETP.GE.U32.AND P3, PT, R4.reuse, 0x10000, PT ;  /* 0x000100000400780c */ /* 0x040fe20003f66070 */
[--C-:B------:R-:W-:Y:S01]  /*0240*/  IMAD.X R5, RZ, RZ, R3.reuse, P5 ;  /* 0x000000ffff057224 */ /* 0x100fe200028e0603 */
[----:B------:R-:W-:Y:S01]  /*0250*/  ISETP.LT.U32.AND P1, PT, R4, UR12, PT ;  /* 0x0000000c04007c0c */ /* 0x000fe2000bf21070 */
[----:B------:R-:W-:Y:S01]  /*0260*/  IMAD.X R26, RZ, RZ, R3, P4 ;  /* 0x000000ffff1a7224 */ /* 0x000fe200020e0603 */
[----:B------:R-:W-:-:S02]  /*0270*/  LEA R10, P6, R2, R4, 0x1 ;  /* 0x00000004020a7211 */ /* 0x000fc400078c08ff */
[----:B------:R-:W-:Y:S02]  /*0280*/  ISETP.GE.U32.AND.EX P3, PT, R3, RZ, PT, P3 ;  /* 0x000000ff0300720c */ /* 0x000fe40003f66130 */
[C---:B------:R-:W-:Y:S01]  /*0290*/  ISETP.GE.U32.AND P2, PT, R8.reuse, 0x10000, PT ;  /* 0x000100000800780c */ /* 0x040fe20003f46070 */
[----:B------:R-:W-:Y:S01]  /*02a0*/  IMAD.X R11, RZ, RZ, R3, P6 ;  /* 0x000000ffff0b7224 */ /* 0x000fe200030e0603 */
[----:B------:R-:W-:Y:S02]  /*02b0*/  ISETP.GE.U32.AND P5, PT, R27, 0x10000, PT ;  /* 0x000100001b00780c */ /* 0x000fe40003fa6070 */
[----:B------:R-:W-:Y:S02]  /*02c0*/  ISETP.LT.AND.EX P1, PT, R3, UR4, !P3, P1 ;  /* 0x0000000403007c0c */ /* 0x000fe4000df21310 */
[----:B------:R-:W-:Y:S02]  /*02d0*/  ISETP.LT.U32.AND P0, PT, R8, UR12, PT ;  /* 0x0000000c08007c0c */ /* 0x000fe4000bf01070 */
[----:B------:R-:W-:-:S02]  /*02e0*/  ISETP.GE.U32.AND.EX P2, PT, R5, RZ, PT, P2 ;  /* 0x000000ff0500720c */ /* 0x000fc40003f46120 */
[----:B------:R-:W-:Y:S02]  /*02f0*/  ISETP.LT.U32.AND P3, PT, R27, UR12, PT ;  /* 0x0000000c1b007c0c */ /* 0x000fe4000bf61070 */
[----:B------:R-:W-:Y:S02]  /*0300*/  ISETP.GE.U32.AND.EX P5, PT, R26, RZ, PT, P5 ;  /* 0x000000ff1a00720c */ /* 0x000fe40003fa6150 */
[----:B------:R-:W-:Y:S02]  /*0310*/  ISETP.GE.U32.AND P4, PT, R10, 0x10000, PT ;  /* 0x000100000a00780c */ /* 0x000fe40003f86070 */
[----:B------:R-:W-:Y:S02]  /*0320*/  ISETP.LT.AND.EX P0, PT, R5, UR4, !P2, P0 ;  /* 0x0000000405007c0c */ /* 0x000fe4000d701300 */
[----:B------:R-:W-:Y:S02]  /*0330*/  ISETP.LT.AND.EX P3, PT, R26, UR4, !P5, P3 ;  /* 0x000000041a007c0c */ /* 0x000fe4000ef61330 */
[----:B------:R-:W-:-:S02]  /*0340*/  ISETP.LT.U32.AND P5, PT, R10, UR12, PT ;  /* 0x0000000c0a007c0c */ /* 0x000fc4000bfa1070 */
[----:B------:R-:W-:Y:S02]  /*0350*/  ISETP.GE.U32.AND.EX P2, PT, R11, RZ, PT, P4 ;  /* 0x000000ff0b00720c */ /* 0x000fe40003f46140 */
[C---:B------:R-:W-:Y:S01]  /*0360*/  SHF.L.U64.HI R26, R27.reuse, 0x1, R26 ;  /* 0x000000011b1a7819 */ /* 0x040fe2000001021a */
[----:B------:R-:W-:Y:S01]  /*0370*/  IMAD.SHL.U32 R27, R27, 0x2, RZ ;  /* 0x000000021b1b7824 */ /* 0x000fe200078e00ff */
[----:B------:R-:W-:Y:S02]  /*0380*/  ISETP.LT.AND.EX P2, PT, R11, UR4, !P2, P5 ;  /* 0x000000040b007c0c */ /* 0x000fe4000d741350 */
[----:B------:R-:W-:Y:S02]  /*0390*/  @P1 LEA R16, P5, R4, UR6, 0x1 ;  /* 0x0000000604101c11 */ /* 0x000fe4000f8a08ff */
[----:B------:R-:W-:Y:S02]  /*03a0*/  IADD3 R12, P4, R27, UR6, RZ ;  /* 0x000000061b0c7c10 */ /* 0x000fe4000ff9e0ff */
[----:B------:R-:W-:-:S02]  /*03b0*/  @P0 LEA R18, P6, R8, UR6, 0x1 ;  /* 0x0000000608120c11 */ /* 0x000fc4000f8c08ff */
[----:B------:R-:W-:Y:S02]  /*03c0*/  @P1 LEA.HI.X R17, R4, UR7, R3, 0x1, P5 ;  /* 0x0000000704111c11 */ /* 0x000fe4000a8f0c03 */
[----:B------:R-:W-:Y:S02]  /*03d0*/  IADD3.X R13, R26, UR7, RZ, P4, !PT ;  /* 0x000000071a0d7c10 */ /* 0x000fe4000a7fe4ff */
[----:B------:R-:W-:Y:S02]  /*03e0*/  @P0 LEA.HI.X R19, R8, UR7, R5, 0x1, P6 ;  /* 0x0000000708130c11 */ /* 0x000fe4000b0f0c05 */
[----:B------:R-:W-:Y:S02]  /*03f0*/  @P2 LEA R20, P5, R10, UR6, 0x1 ;  /* 0x000000060a142c11 */ /* 0x000fe4000f8a08ff */
[----:B------:R-:W-:Y:S01]  /*0400*/  @P1 LEA R14, P4, R4, UR8, 0x1 ;  /* 0x00000008040e1c11 */ /* 0x000fe2000f8808ff */
[----:B------:R-:W2:Y:S01]  /*0410*/  @P0 LDG.E.U16 R24, desc[UR10][R18.64] ;  /* 0x0000000a12180981 */ /* 0x000ea2000c1e1500 */
[----:B------:R-:W-:-:S02]  /*0420*/  PRMT R9, RZ, 0x7610, R9 ;  /* 0x00007610ff097816 */ /* 0x000fc40000000009 */
[----:B------:R-:W-:Y:S02]  /*0430*/  PRMT R29, RZ, 0x7610, R29 ;  /* 0x00007610ff1d7816 */ /* 0x000fe4000000001d */
[----:B------:R-:W-:Y:S02]  /*0440*/  @P2 LEA.HI.X R21, R10, UR7, R11, 0x1, P5 ;  /* 0x000000070a152c11 */ /* 0x000fe4000a8f0c0b */
[----:B------:R-:W-:Y:S01]  /*0450*/  PRMT R28, RZ, 0x7610, R28 ;  /* 0x00007610ff1c7816 */ /* 0x000fe2000000001c */
[----:B------:R0:W3:Y:S01]  /*0460*/  @P1 LDG.E.U16 R9, desc[UR10][R16.64] ;  /* 0x0000000a10091981 */ /* 0x0000e2000c1e1500 */
[----:B------:R-:W-:Y:S02]  /*0470*/  PRMT R25, RZ, 0x7610, R25 ;  /* 0x00007610ff197816 */ /* 0x000fe40000000019 */
[----:B------:R-:W-:Y:S01]  /*0480*/  @P1 LEA.HI.X R15, R4, UR9, R3, 0x1, P4 ;  /* 0x00000009040f1c11 */ /* 0x000fe2000a0f0c03 */
[----:B------:R-:W4:Y:S01]  /*0490*/  @P2 LDG.E.U16 R29, desc[UR10][R20.64] ;  /* 0x0000000a141d2981 */ /* 0x000f22000c1e1500 */
[----:B------:R-:W-:-:S03]  /*04a0*/  @P0 LEA R22, P4, R8, UR8, 0x1 ;  /* 0x0000000808160c11 */ /* 0x000fc6000f8808ff */
[----:B------:R1:W5:Y:S01]  /*04b0*/  @P1 LDG.E.U16 R28, desc[UR10][R14.64] ;  /* 0x0000000a0e1c1981 */ /* 0x000362000c1e1500 */
[----:B------:R-:W-:-:S03]  /*04c0*/  @P0 LEA.HI.X R23, R8, UR9, R5, 0x1, P4 ;  /* 0x0000000908170c11 */ /* 0x000fc6000a0f0c05 */
[----:B------:R-:W5:Y:S01]  /*04d0*/  @P3 LDG.E.U16 R25, desc[UR10][R12.64] ;  /* 0x0000000a0c193981 */ /* 0x000f62000c1e1500 */
[C---:B0-----:R-:W-:Y:S02]  /*04e0*/  @P2 LEA R16, P4, R10.reuse, UR8, 0x1 ;  /* 0x000000080a102c11 */ /* 0x041fe4000f8808ff */
[----:B------:R-:W-:Y:S02]  /*04f0*/  @P3 IADD3 R18, P5, R27, UR8, RZ ;  /* 0x000000081b123c10 */ /* 0x000fe4000ffbe0ff */
[----:B-1----:R-:W-:Y:S02]  /*0500*/  PRMT R14, RZ, 0x7610, R14 ;  /* 0x00007610ff0e7816 */ /* 0x002fe4000000000e */
[----:B------:R-:W-:Y:S02]  /*0510*/  PRMT R15, RZ, 0x7610, R15 ;  /* 0x00007610ff0f7816 */ /* 0x000fe4000000000f */
[----:B------:R-:W-:Y:S02]  /*0520*/  @P2 LEA.HI.X R17, R10, UR9, R11, 0x1, P4 ;  /* 0x000000090a112c11 */ /* 0x000fe4000a0f0c0b */
[----:B------:R-:W5:Y:S01]  /*0530*/  @P0 LDG.E.U16 R14, desc[UR10][R22.64] ;  /* 0x0000000a160e0981 */ /* 0x000f62000c1e1500 */
[----:B------:R-:W-:-:S02]  /*0540*/  PRMT R27, RZ, 0x7610, R27 ;  /* 0x00007610ff1b7816 */ /* 0x000fc4000000001b */
[----:B------:R-:W-:Y:S01]  /*0550*/  @P3 IADD3.X R19, R26, UR9, RZ, P5, !PT ;  /* 0x000000091a133c10 */ /* 0x000fe2000affe4ff */
[----:B------:R0:W5:Y:S04]  /*0560*/  @P2 LDG.E.U16 R15, desc[UR10][R16.64] ;  /* 0x0000000a100f2981 */ /* 0x000168000c1e1500 */
[----:B------:R1:W5:Y:S01]  /*0570*/  @P3 LDG.E.U16 R27, desc[UR10][R18.64] ;  /* 0x0000000a121b3981 */ /* 0x000362000c1e1500 */
[----:B0-----:R-:W-:Y:S02]  /*0580*/  @P0 LEA R16, P5, R8, UR6, 0x1 ;  /* 0x0000000608100c11 */ /* 0x001fe4000f8a08ff */
[----:B-1----:R-:W-:Y:S02]  /*0590*/  @P2 LEA R18, P6, R10, UR6, 0x1 ;  /* 0x000000060a122c11 */ /* 0x002fe4000f8c08ff */
[----:B------:R-:W-:-:S02]  /*05a0*/  @P0 LEA.HI.X R17, R8, UR7, R5, 0x1, P5 ;  /* 0x0000000708110c11 */ /* 0x000fc4000a8f0c05 */
[----:B------:R-:W-:Y:S01]  /*05b0*/  @P2 LEA.HI.X R19, R10, UR7, R11, 0x1, P6 ;  /* 0x000000070a132c11 */ /* 0x000fe2000b0f0c0b */
[----:B------:R-:W-:-:S04]  /*05c0*/  IMAD.WIDE.U32 R6, R2, 0x4, R6 ;  /* 0x0000000402067825 */ /* 0x000fc800078e0006 */
[----:B--2---:R-:W-:-:S04]  /*05d0*/  HADD2.F32 R24, -RZ, R24.H0_H0 ;  /* 0x20000018ff187230 */ /* 0x004fc80000004100 */
[----:B------:R-:W0:Y:S01]  /*05e0*/  MUFU.LG2 R23, R24 ;  /* 0x0000001800177308 */ /* 0x000e220000000c00 */
[----:B---3--:R-:W-:Y:S02]  /*05f0*/  HADD2.F32 R9, -RZ, R9.H0_H0 ;  /* 0x20000009ff097230 */ /* 0x008fe40000004100 */
[----:B----4-:R-:W-:-:S05]  /*0600*/  HADD2.F32 R21, -RZ, R29.H0_H0 ;  /* 0x2000001dff157230 */ /* 0x010fca0000004100 */
[----:B------:R-:W1:Y:S01]  /*0610*/  MUFU.LG2 R9, R9 ;  /* 0x0000000900097308 */ /* 0x000e620000000c00 */
[----:B-----5:R-:W-:-:S07]  /*0620*/  HADD2.F32 R25, -RZ, R25.H0_H0 ;  /* 0x20000019ff197230 */ /* 0x020fce0000004100 */
[----:B------:R-:W2:Y:S01]  /*0630*/  MUFU.LG2 R21, R21 ;  /* 0x0000001500157308 */ /* 0x000ea20000000c00 */
[----:B------:R-:W-:-:S07]  /*0640*/  HADD2.F32 R28, -RZ, R28.H0_H0 ;  /* 0x2000001cff1c7230 */ /* 0x000fce0000004100 */
[----:B------:R-:W3:Y:S01]  /*0650*/  MUFU.LG2 R20, R25 ;  /* 0x0000001900147308 */ /* 0x000ee20000000c00 */
[----:B------:R-:W-:Y:S02]  /*0660*/  HADD2.F32 R14, -RZ, R14.H0_H0 ;  /* 0x2000000eff0e7230 */ /* 0x000fe40000004100 */
[----:B------:R-:W-:-:S03]  /*0670*/  HADD2.F32 R15, -RZ, R15.H0_H0 ;  /* 0x2000000fff0f7230 */ /* 0x000fc60000004100 */
[----:B------:R-:W-:Y:S01]  /*0680*/  FMUL.FTZ R14, R14, UR5 ;  /* 0x000000050e0e7c20 */ /* 0x000fe20008410000 */
[----:B------:R-:W-:-:S03]  /*0690*/  HADD2.F32 R27, -RZ, R27.H0_H0 ;  /* 0x2000001bff1b7230 */ /* 0x000fc60000004100 */
[----:B0-----:R-:W-:Y:S01]  /*06a0*/  FMUL.FTZ R22, R14, R23 ;  /* 0x000000170e167220 */ /* 0x001fe20000410000 */
[----:B------:R-:W-:Y:S01]  /*06b0*/  FMUL.FTZ R28, R28, UR5 ;  /* 0x000000051c1c7c20 */ /* 0x000fe20008410000 */
[----:B------:R-:W-:Y:S01]  /*06c0*/  FMUL.FTZ R14, R15, UR5 ;  /* 0x000000050f0e7c20 */ /* 0x000fe20008410000 */
[----:B------:R-:W-:Y:S02]  /*06d0*/  FMUL.FTZ R27, R27, UR5 ;  /* 0x000000051b1b7c20 */ /* 0x000fe40008410000 */
[----:B-1----:R-:W-:Y:S01]  /*06e0*/  FMUL.FTZ R28, R28, R9 ;  /* 0x000000091c1c7220 */ /* 0x002fe20000410000 */
[----:B--2---:R-:W-:Y:S01]  /*06f0*/  FMUL.FTZ R21, R14, R21 ;  /* 0x000000150e157220 */ /* 0x004fe20000410000 */
[----:B---3--:R-:W-:Y:S02]  /*0700*/  FMUL.FTZ R20, R27, R20 ;  /* 0x000000141b147220 */ /* 0x008fe40000410000 */
[----:B------:R-:W0:Y:S08]  /*0710*/  MUFU.EX2 R9, R28 ;  /* 0x0000001c00097308 */ /* 0x000e300000000800 */
[----:B------:R-:W1:Y:S08]  /*0720*/  MUFU.EX2 R22, R22 ;  /* 0x0000001600167308 */ /* 0x000e700000000800 */
[----:B------:R-:W2:Y:S08]  /*0730*/  MUFU.EX2 R21, R21 ;  /* 0x0000001500157308 */ /* 0x000eb00000000800 */
[----:B------:R-:W3:Y:S01]  /*0740*/  MUFU.EX2 R20, R20 ;  /* 0x0000001400147308 */ /* 0x000ee20000000800 */
[----:B------:R-:W-:-:S02]  /*0750*/  @P1 LEA R14, P4, R4, UR6, 0x1 ;  /* 0x00000006040e1c11 */ /* 0x000fc4000f8808ff */
[----:B0-----:R-:W-:Y:S02]  /*0760*/  F2FP.F16.F32.PACK_AB R9, RZ, R9 ;  /* 0x00000009ff09723e */ /* 0x001fe400000000ff */
[----:B------:R-:W-:Y:S02]  /*0770*/  @P1 LEA.HI.X R15, R4, UR7, R3, 0x1, P4 ;  /* 0x00000007040f1c11 */ /* 0x000fe4000a0f0c03 */
        /* <DEDUP_REMOVED lines=13> */
.L_x_5197:
        /* <DEDUP_REMOVED lines=9> */
.L_x_5199:
[C---:B------:R-:W-:Y:S01]  /*08e0*/  IMAD.SHL.U32 R4, R7.reuse, 0x8, RZ ;  /* 0x0000000807047824 */ /* 0x040fe200078e00ff */
[----:B------:R-:W-:-:S04]  /*08f0*/  SHF.L.U64.HI R5, R7, 0x3, R0 ;  /* 0x0000000307057819 */ /* 0x000fc80000010200 */
[----:B------:R-:W-:-:S04]  /*0900*/  IADD3 R2, P0, R4, UR6, RZ ;  /* 0x0000000604027c10 */ /* 0x000fc8000ff1e0ff */
[----:B------:R-:W-:Y:S02]  /*0910*/  IADD3.X R3, R5, UR7, RZ, P0, !PT ;  /* 0x0000000705037c10 */ /* 0x000fe400087fe4ff */
[----:B------:R-:W-:-:S03]  /*0920*/  IADD3 R4, P0, R4, UR8, RZ ;  /* 0x0000000804047c10 */ /* 0x000fc6000ff1e0ff */
[----:B------:R-:W2:Y:S01]  /*0930*/  LDG.E.64 R8, desc[UR10][R2.64] ;  /* 0x0000000a02087981 */ /* 0x000ea2000c1e1b00 */
[----:B------:R-:W-:-:S06]  /*0940*/  IADD3.X R5, R5, UR9, RZ, P0, !PT ;  /* 0x0000000905057c10 */ /* 0x000fcc00087fe4ff */
[----:B------:R-:W3:Y:S01]  /*0950*/  LDG.E.64 R4, desc[UR10][R4.64] ;  /* 0x0000000a04047981 */ /* 0x000ee2000c1e1b00 */
[----:B------:R-:W-:-:S04]  /*0960*/  IADD3 R7, P0, R7, UR5, RZ ;  /* 0x0000000507077c10 */ /* 0x000fc8000ff1e0ff */
[----:B------:R-:W-:Y:S01]  /*0970*/  ISETP.LT.U32.AND P1, PT, R7, 0x4000, PT ;  /* 0x000040000700780c */ /* 0x000fe20003f21070 */
[----:B------:R-:W-:-:S05]  /*0980*/  IMAD.X R0, RZ, RZ, R0, P0 ;  /* 0x000000ffff007224 */ /* 0x000fca00000e0600 */
[----:B------:R-:W-:Y:S01]  /*0990*/  ISETP.LT.U32.AND.EX P1, PT, R0, RZ, PT, P1 ;  /* 0x000000ff0000720c */ /* 0x000fe20003f21110 */
[--C-:B--2---:R-:W-:Y:S02]  /*09a0*/  HADD2.F32 R10, -RZ, R8.reuse.H1_H1 ;  /* 0x30000008ff0a7230 */ /* 0x104fe40000004100 */
[--C-:B------:R-:W-:Y:S02]  /*09b0*/  HADD2.F32 R14, -RZ, R9.reuse.H1_H1 ;  /* 0x30000009ff0e7230 */ /* 0x100fe40000004100 */
[----:B------:R-:W-:Y:S02]  /*09c0*/  HADD2.F32 R6, -RZ, R8.H0_H0 ;  /* 0x20000008ff067230 */ /* 0x000fe40000004100 */
[----:B------:R-:W-:Y:S01]  /*09d0*/  HADD2.F32 R12, -RZ, R9.H0_H0 ;  /* 0x20000009ff0c7230 */ /* 0x000fe20000004100 */
[----:B------:R-:W0:Y:S01]  /*09e0*/  MUFU.LG2 R10, R10 ;  /* 0x0000000a000a7308 */ /* 0x000e220000000c00 */
[--C-:B---3--:R-:W-:Y:S02]  /*09f0*/  HADD2.F32 R8, -RZ, R4.reuse.H0_H0 ;  /* 0x20000004ff087230 */ /* 0x108fe40000004100 */
[----:B------:R-:W-:-:S02]  /*0a00*/  HADD2.F32 R9, -RZ, R4.H1_H1 ;  /* 0x30000004ff097230 */ /* 0x000fc40000004100 */
[--C-:B------:R-:W-:Y:S02]  /*0a10*/  HADD2.F32 R4, -RZ, R5.reuse.H0_H0 ;  /* 0x20000005ff047230 */ /* 0x100fe40000004100 */
[----:B------:R-:W-:Y:S01]  /*0a20*/  FMUL.FTZ R8, R8, UR13 ;  /* 0x0000000d08087c20 */ /* 0x000fe20008410000 */
[----:B------:R-:W-:Y:S01]  /*0a30*/  HADD2.F32 R5, -RZ, R5.H1_H1 ;  /* 0x30000005ff057230 */ /* 0x000fe20000004100 */
[----:B------:R1:W2:Y:S01]  /*0a40*/  MUFU.LG2 R11, R6 ;  /* 0x00000006000b7308 */ /* 0x0002a20000000c00 */
[----:B------:R-:W-:Y:S01]  /*0a50*/  FMUL.FTZ R9, R9, UR13 ;  /* 0x0000000d09097c20 */ /* 0x000fe20008410000 */
[----:B------:R-:W-:Y:S02]  /*0a60*/  FMUL.FTZ R4, R4, UR13 ;  /* 0x0000000d04047c20 */ /* 0x000fe40008410000 */
[----:B------:R-:W-:-:S04]  /*0a70*/  FMUL.FTZ R5, R5, UR13 ;  /* 0x0000000d05057c20 */ /* 0x000fc80008410000 */
[----:B------:R-:W3:Y:S01]  /*0a80*/  MUFU.LG2 R13, R12 ;  /* 0x0000000c000d7308 */ /* 0x000ee20000000c00 */
[----:B0-----:R-:W-:Y:S01]  /*0a90*/  FMUL.FTZ R9, R9, R10 ;  /* 0x0000000a09097220 */ /* 0x001fe20000410000 */
[----:B-1----:R-:W-:-:S05]  /*0aa0*/  IMAD.SHL.U32 R6, R7, 0x4, RZ ;  /* 0x0000000407067824 */ /* 0x002fca00078e00ff */
[----:B------:R-:W-:Y:S01]  /*0ab0*/  ISETP.GE.U32.AND P0, PT, R6, UR12, PT ;  /* 0x0000000c06007c0c */ /* 0x000fe2000bf06070 */
[----:B------:R-:W0:Y:S01]  /*0ac0*/  MUFU.LG2 R14, R14 ;  /* 0x0000000e000e7308 */ /* 0x000e220000000c00 */
[----:B--2---:R-:W-:-:S07]  /*0ad0*/  FMUL.FTZ R8, R8, R11 ;  /* 0x0000000b08087220 */ /* 0x004fce0000410000 */
[----:B------:R-:W-:Y:S01]  /*0ae0*/  MUFU.EX2 R8, R8 ;  /* 0x0000000800087308 */ /* 0x000fe20000000800 */
[----:B---3--:R-:W-:-:S07]  /*0af0*/  FMUL.FTZ R4, R4, R13 ;  /* 0x0000000d04047220 */ /* 0x008fce0000410000 */
[----:B------:R-:W1:Y:S01]  /*0b00*/  MUFU.EX2 R9, R9 ;  /* 0x0000000900097308 */ /* 0x000e620000000800 */
[----:B0-----:R-:W-:-:S07]  /*0b10*/  FMUL.FTZ R5, R5, R14 ;  /* 0x0000000e05057220 */ /* 0x001fce0000410000 */
[----:B------:R-:W-:Y:S08]  /*0b20*/  MUFU.EX2 R4, R4 ;  /* 0x0000000400047308 */ /* 0x000ff00000000800 */
[----:B------:R-:W0:Y:S01]  /*0b30*/  MUFU.EX2 R5, R5 ;  /* 0x0000000500057308 */ /* 0x000e220000000800 */
[----:B-1----:R-:W-:Y:S02]  /*0b40*/  F2FP.F16.F32.PACK_AB R10, R9, R8 ;  /* 0x00000008090a723e */ /* 0x002fe400000000ff */
[----:B0-----:R-:W-:-:S02]  /*0b50*/  F2FP.F16.F32.PACK_AB R11, R5, R4 ;  /* 0x00000004050b723e */ /* 0x001fc400000000ff */
[----:B------:R-:W-:-:S03]  /*0b60*/  SHF.L.U64.HI R4, R7, 0x2, R0 ;  /* 0x0000000207047819 */ /* 0x000fc60000010200 */
[----:B------:R0:W-:Y:S01]  /*0b70*/  STG.E.64 desc[UR10][R2.64], R10 ;  /* 0x0000000a02007986 */ /* 0x0001e2000c101b0a */
[----:B------:R-:W-:-:S13]  /*0b80*/  ISETP.GE.AND.EX P0, PT, R4, UR4, PT, P0 ;  /* 0x0000000404007c0c */ /* 0x000fda000bf06300 */
[----:B0-----:R-:W-:Y:S05]  /*0b90*/  @!P0 BRA P1, `(.L_x_5199) ;  /* 0xfffffffc00508947 */ /* 0x001fea000083ffff */
[----:B------:R-:W-:Y:S05]  /*0ba0*/  EXIT ;  /* 0x000000000000794d */ /* 0x000fea0003800000 */
.L_x_5200:
        /* <DEDUP_REMOVED lines=13> */
.L_x_8060:


//--------------------- .text._ZN2at6native55_GLOBAL__N__de093ff9_22_ForeachBinaryOpList_cu_a911ec4325multi_tensor_apply_kernelINS1_18TensorListMetadataILi2EEENS1_24BinaryOpListAlphaFunctorIN3c108BFloat16ELi2ELi2ELi0EEEJNS1_13power_functorIfEEfEEEvT_T0_DpT1_ --------------------------
	.section	.text._ZN2at6native55_GLOBAL__N__de093ff9_22_ForeachBinaryOpList_cu_a911ec4325multi_tensor_apply_kernelINS1_18TensorListMetadataILi2EEENS1_24BinaryOpListAlphaFunctorIN3c108BFloat16ELi2ELi2ELi0EEEJNS1_13power_functorIfEEfEEEvT_T0_DpT1_,"ax",@progbits
	.align	128
.text._ZN2at6native55_GLOBAL__N__de093ff9_22_ForeachBinaryOpList_cu_a911ec4325multi_tensor_apply_kernelINS1_18TensorListMetadataILi2EEENS1_24BinaryOpListAlphaFunctorIN3c108BFloat16ELi2ELi2ELi0EEEJNS1_13power_functorIfEEfEEEvT_T0_DpT1_:
        .type           _ZN2at6native55_GLOBAL__N__de093ff9_22_ForeachBinaryOpList_cu_a911ec4325multi_tensor_apply_kernelINS1_18TensorListMetadataILi2EEENS1_24BinaryOpListAlphaFunctorIN3c108BFloat16ELi2ELi2ELi0EEEJNS1_13power_functorIfEEfEEEvT_T0_DpT1_,@function
        .size           _ZN2at6native55_GLOBAL__N__de093ff9_22_ForeachBinaryOpList_cu_a911ec4325multi_tensor_apply_kernelINS1_18TensorListMetadataILi2EEENS1_24BinaryOpListAlphaFunctorIN3c108BFloat16ELi2ELi2ELi0EEEJNS1_13power_functorIfEEfEEEvT_T0_DpT1_,(.L_x_8061 - _ZN2at6native55_GLOBAL__N__de093ff9_22_ForeachBinaryOpList_cu_a911ec4325multi_tensor_apply_kernelINS1_18TensorListMetadataILi2EEENS1_24BinaryOpListAlphaFunctorIN3c108BFloat16ELi2ELi2ELi0EEEJNS1_13power_functorIfEEfEEEvT_T0_DpT1_)
        .other          _ZN2at6native55_GLOBAL__N__de093ff9_22_ForeachBinaryOpList_cu_a911ec4325multi_tensor_apply_kernelINS1_18TensorListMetadataILi2EEENS1_24BinaryOpListAlphaFunctorIN3c108BFloat16ELi2ELi2ELi0EEEJNS1_13power_functorIfEEfEEEvT_T0_DpT1_,@"STO_CUDA_ENTRY STV_DEFAULT"
_ZN2at6native55_GLOBAL__N__de093ff9_22_ForeachBinaryOpList_cu_a911ec4325multi_tensor_apply_kernelINS1_18TensorListMetadataILi2EEENS1_24BinaryOpListAlphaFunctorIN3c108BFloat16ELi2ELi2ELi0EEEJNS1_13power_functorIfEEfEEEvT_T0_DpT1_:
        /* <DEDUP_REMOVED lines=29> */
.L_x_5202:
        /* <DEDUP_REMOVED lines=29> */
[----:B------:R-:W-:Y:S02]  /*03a0*/  @P0 LEA R18, P6, R8, UR6, 0x1 ;  /* 0x0000000608120c11 */ /* 0x000fe4000f8c08ff */
[----:B------:R-:W-:-:S02]  /*03b0*/  IADD3 R12, P4, R27, UR6, RZ ;  /* 0x000000061b0c7c10 */ /* 0x000fc4000ff9e0ff */
[----:B------:R-:W-:Y:S02]  /*03c0*/  @P1 LEA.HI.X R17, R4, UR7, R3, 0x1, P5 ;  /* 0x0000000704111c11 */ /* 0x000fe4000a8f0c03 */
[----:B------:R-:W-:Y:S02]  /*03d0*/  @P0 LEA.HI.X R19, R8, UR7, R5, 0x1, P6 ;  /* 0x0000000708130c11 */ /* 0x000fe4000b0f0c05 */
[----:B------:R-:W-:Y:S02]  /*03e0*/  IADD3.X R13, R26, UR7, RZ, P4, !PT ;  /* 0x000000071a0d7c10 */ /* 0x000fe4000a7fe4ff */
[----:B------:R-:W-:Y:S01]  /*03f0*/  @P2 LEA R20, P5, R10, UR6, 0x1 ;  /* 0x000000060a142c11 */ /* 0x000fe2000f8a08ff */
[----:B------:R-:W2:Y:S01]  /*0400*/  @P0 LDG.E.U16 R24, desc[UR10][R18.64] ;  /* 0x0000000a12180981 */ /* 0x000ea2000c1e1500 */
[----:B------:R-:W-:Y:S02]  /*0410*/  PRMT R9, RZ, 0x7610, R9 ;  /* 0x00007610ff097816 */ /* 0x000fe40000000009 */
[----:B------:R-:W-:-:S02]  /*0420*/  @P1 LEA R14, P4, R4, UR8, 0x1 ;  /* 0x00000008040e1c11 */ /* 0x000fc4000f8808ff */
[----:B------:R-:W-:Y:S02]  /*0430*/  PRMT R29, RZ, 0x7610, R29 ;  /* 0x00007610ff1d7816 */ /* 0x000fe4000000001d */
[----:B------:R-:W-:Y:S01]  /*0440*/  @P2 LEA.HI.X R21, R10, UR7, R11, 0x1, P5 ;  /* 0x000000070a152c11 */ /* 0x000fe2000a8f0c0b */
[----:B------:R0:W3:Y:S01]  /*0450*/  @P1 LDG.E.U16 R9, desc[UR10][R16.64] ;  /* 0x0000000a10091981 */ /* 0x0000e2000c1e1500 */
[----:B------:R-:W-:Y:S02]  /*0460*/  PRMT R25, RZ, 0x7610, R25 ;  /* 0x00007610ff197816 */ /* 0x000fe40000000019 */
[----:B------:R-:W-:Y:S01]  /*0470*/  PRMT R28, RZ, 0x7610, R28 ;  /* 0x00007610ff1c7816 */ /* 0x000fe2000000001c */
[----:B------:R-:W4:Y:S01]  /*0480*/  @P2 LDG.E.U16 R29, desc[UR10][R20.64] ;  /* 0x0000000a141d2981 */ /* 0x000f22000c1e1500 */
[----:B------:R-:W-:Y:S02]  /*0490*/  @P1 LEA.HI.X R15, R4, UR9, R3, 0x1, P4 ;  /* 0x00000009040f1c11 */ /* 0x000fe4000a0f0c03 */
[C---:B------:R-:W-:Y:S01]  /*04a0*/  @P0 LEA R22, P4, R8.reuse, UR8, 0x1 ;  /* 0x0000000808160c11 */ /* 0x040fe2000f8808ff */
[----:B------:R-:W5:Y:S04]  /*04b0*/  @P3 LDG.E.U16 R25, desc[UR10][R12.64] ;  /* 0x0000000a0c193981 */ /* 0x000f68000c1e1500 */
[----:B------:R1:W5:Y:S01]  /*04c0*/  @P1 LDG.E.U16 R28, desc[UR10][R14.64] ;  /* 0x0000000a0e1c1981 */ /* 0x000362000c1e1500 */
[----:B------:R-:W-:-:S02]  /*04d0*/  @P0 LEA.HI.X R23, R8, UR9, R5, 0x1, P4 ;  /* 0x0000000908170c11 */ /* 0x000fc4000a0f0c05 */
        /* <DEDUP_REMOVED lines=15> */
[----:B--2---:R-:W-:-:S04]  /*05d0*/  IMAD.U32 R24, R24, 0x10000, RZ ;  /* 0x0001000018187824 */ /* 0x004fc800078e00ff */
[----:B------:R-:W0:Y:S01]  /*05e0*/  MUFU.LG2 R23, R24 ;  /* 0x0000001800177308 */ /* 0x000e220000000c00 */
[----:B---3--:R-:W-:Y:S02]  /*05f0*/  IMAD.U32 R9, R9, 0x10000, RZ ;  /* 0x0001000009097824 */ /* 0x008fe400078e00ff */
[----:B----4-:R-:W-:Y:S02]  /*0600*/  IMAD.U32 R21, R29, 0x10000, RZ ;  /* 0x000100001d157824 */ /* 0x010fe400078e00ff */
[----:B-----5:R-:W-:-:S03]  /*0610*/  IMAD.U32 R25, R25, 0x10000, RZ ;  /* 0x0001000019197824 */ /* 0x020fc600078e00ff */
[----:B------:R-:W1:Y:S08]  /*0620*/  MUFU.LG2 R9, R9 ;  /* 0x0000000900097308 */ /* 0x000e700000000c00 */
[----:B------:R-:W2:Y:S08]  /*0630*/  MUFU.LG2 R21, R21 ;  /* 0x0000001500157308 */ /* 0x000eb00000000c00 */
[----:B------:R-:W3:Y:S01]  /*0640*/  MUFU.LG2 R20, R25 ;  /* 0x0000001900147308 */ /* 0x000ee20000000c00 */
[----:B------:R-:W-:-:S02]  /*0650*/  IMAD.U32 R14, R14, 0x10000, RZ ;  /* 0x000100000e0e7824 */ /* 0x000fc400078e00ff */
[----:B------:R-:W-:Y:S02]  /*0660*/  IMAD.U32 R28, R28, 0x10000, RZ ;  /* 0x000100001c1c7824 */ /* 0x000fe400078e00ff */
[----:B------:R-:W-:Y:S01]  /*0670*/  FMUL.FTZ R14, R14, UR5 ;  /* 0x000000050e0e7c20 */ /* 0x000fe20008410000 */
[----:B------:R-:W-:Y:S02]  /*0680*/  IMAD.U32 R15, R15, 0x10000, RZ ;  /* 0x000100000f0f7824 */ /* 0x000fe400078e00ff */
[----:B------:R-:W-:Y:S02]  /*0690*/  IMAD.U32 R27, R27, 0x10000, RZ ;  /* 0x000100001b1b7824 */ /* 0x000fe400078e00ff */
[----:B0-----:R-:W-:Y:S01]  /*06a0*/  FMUL.FTZ R22, R14, R23 ;  /* 0x000000170e167220 */ /* 0x001fe20000410000 */
[----:B------:R-:W-:Y:S01]  /*06b0*/  FMUL.FTZ R28, R28, UR5 ;  /* 0x000000051c1c7c20 */ /* 0x000fe20008410000 */
[----:B------:R-:W-:Y:S01]  /*06c0*/  FMUL.FTZ R14, R15, UR5 ;  /* 0x000000050f0e7c20 */ /* 0x000fe20008410000 */
[----:B------:R-:W-:-:S02]  /*06d0*/  FMUL.FTZ R27, R27, UR5 ;  /* 0x000000051b1b7c20 */ /* 0x000fc40008410000 */
[----:B-1----:R-:W-:Y:S01]  /*06e0*/  FMUL.FTZ R28, R28, R9 ;  /* 0x000000091c1c7220 */ /* 0x002fe20000410000 */
[----:B--2---:R-:W-:Y:S01]  /*06f0*/  FMUL.FTZ R21, R14, R21 ;  /* 0x000000150e157220 */ /* 0x004fe20000410000 */
[----:B---3--:R-:W-:Y:S01]  /*0700*/  FMUL.FTZ R20, R27, R20 ;  /* 0x000000141b147220 */ /* 0x008fe20000410000 */
[----:B------:R-:W-:Y:S08]  /*0710*/  MUFU.EX2 R22, R22 ;  /* 0x0000001600167308 */ /* 0x000ff00000000800 */
[----:B------:R-:W0:Y:S08]  /*0720*/  MUFU.EX2 R9, R28 ;  /* 0x0000001c00097308 */ /* 0x000e300000000800 */
[----:B------:R-:W1:Y:S08]  /*0730*/  MUFU.EX2 R21, R21 ;  /* 0x0000001500157308 */ /* 0x000e700000000800 */
[----:B------:R-:W2:Y:S01]  /*0740*/  MUFU.EX2 R20, R20 ;  /* 0x0000001400147308 */ /* 0x000ea20000000800 */
[----:B------:R-:W-:-:S02]  /*0750*/  @P1 LEA R14, P4, R4, UR6, 0x1 ;  /* 0x00000006040e1c11 */ /* 0x000fc4000f8808ff */
[----:B0-----:R-:W-:Y:S02]  /*0760*/  F2FP.BF16.F32.PACK_AB R9, RZ, R9 ;  /* 0x00000009ff09723e */ /* 0x001fe400000010ff */
[----:B------:R-:W-:Y:S02]  /*0770*/  @P1 LEA.HI.X R15, R4, UR7, R3, 0x1, P4 ;  /* 0x00000007040f1c11 */ /* 0x000fe4000a0f0c03 */
[----:B------:R-:W-:Y:S02]  /*0780*/  F2FP.BF16.F32.PACK_AB R22, RZ, R22 ;  /* 0x00000016ff16723e */ /* 0x000fe400000010ff */
[----:B-1----:R-:W-:Y:S01]  /*0790*/  F2FP.BF16.F32.PACK_AB R21, RZ, R21 ;  /* 0x00000015ff15723e */ /* 0x002fe200000010ff */
[----:B------:R3:W-:Y:S01]  /*07a0*/  @P1 STG.E.U16 desc[UR10][R14.64], R9 ;  /* 0x000000090e001986 */ /* 0x0007e2000c10150a */
[----:B------:R-:W-:-:S03]  /*07b0*/  ISETP.LT.U32.AND P1, PT, R6, UR12, PT ;  /* 0x0000000c06007c0c */ /* 0x000fc6000bf21070 */
[----:B------:R3:W-:Y:S01]  /*07c0*/  @P0 STG.E.U16 desc[UR10][R16.64], R22 ;  /* 0x0000001610000986 */ /* 0x0007e2000c10150a */
[----:B--2---:R-:W-:-:S03]  /*07d0*/  F2FP.BF16.F32.PACK_AB R20, RZ, R20 ;  /* 0x00000014ff14723e */ /* 0x004fc600000010ff */
[----:B------:R3:W-:Y:S01]  /*07e0*/  @P2 STG.E.U16 desc[UR10][R18.64], R21 ;  /* 0x0000001512002986 */ /* 0x0007e2000c10150a */
[----:B------:R-:W-:-:S03]  /*07f0*/  ISETP.GE.U32.AND P0, PT, R6, 0x10000, PT ;  /* 0x000100000600780c */ /* 0x000fc60003f06070 */
[----:B------:R3:W-:Y:S01]  /*0800*/  @P3 STG.E.U16 desc[UR10][R12.64], R20 ;  /* 0x000000140c003986 */ /* 0x0007e2000c10150a */
[C---:B------:R-:W-:Y:S02]  /*0810*/  ISETP.GE.U32.AND.EX P0, PT, R7.reuse, RZ, PT, P0 ;  /* 0x000000ff0700720c */ /* 0x040fe40003f06100 */
[----:B------:R-:W-:-:S13]  /*0820*/  ISETP.LT.AND.EX P1, PT, R7, UR4, PT, P1 ;  /* 0x0000000407007c0c */ /* 0x000fda000bf21310 */
[----:B---3--:R-:W-:Y:S05]  /*0830*/  @!P0 BRA P1, `(.L_x_5202) ;  /* 0xfffffff800648947 */ /* 0x008fea000083ffff */
[----:B------:R-:W-:Y:S05]  /*0840*/  EXIT ;  /* 0x000000000000794d */ /* 0x000fea0003800000 */
.L_x_5201:
        /* <DEDUP_REMOVED lines=9> */
.L_x_5203:
[C---:B------:R-:W-:Y:S01]  /*08e0*/  IMAD.SHL.U32 R4, R7.reuse, 0x8, RZ ;  /* 0x0000000807047824 */ /* 0x040fe200078e00ff */
[----:B------:R-:W-:-:S04]  /*08f0*/  SHF.L.U64.HI R5, R7, 0x3, R0 ;  /* 0x0000000307057819 */ /* 0x000fc80000010200 */
[----:B0-----:R-:W-:-:S04]  /*0900*/  IADD3 R2, P0, R4, UR6, RZ ;  /* 0x0000000604027c10 */ /* 0x001fc8000ff1e0ff */
[----:B------:R-:W-:-:S05]  /*0910*/  IADD3.X R3, R5, UR7, RZ, P0, !PT ;  /* 0x0000000705037c10 */ /* 0x000fca00087fe4ff */
[----:B------:R-:W2:Y:S01]  /*0920*/  LDG.E.64 R10, desc[UR10][R2.64] ;  /* 0x0000000a020a7981 */ /* 0x000ea2000c1e1b00 */
[----:B------:R-:W-:-:S04]  /*0930*/  IADD3 R4, P0, R4, UR8, RZ ;  /* 0x0000000804047c10 */ /* 0x000fc8000ff1e0ff */
[----:B------:R-:W-:-:S06]  /*0940*/  IADD3.X R5, R5, UR9, RZ, P0, !PT ;  /* 0x0000000905057c10 */ /* 0x000fcc00087fe4ff */
[----:B------:R-:W3:Y:S01]  /*0950*/  LDG.E.64 R4, desc[UR10][R4.64] ;  /* 0x0000000a04047981 */ /* 0x000ee2000c1e1b00 */
[----:B------:R-:W-:-:S04]  /*0960*/  IADD3 R7, P0, R7, UR5, RZ ;  /* 0x0000000507077c10 */ /* 0x000fc8000ff1e0ff */
[----:B------:R-:W-:Y:S01]  /*0970*/  ISETP.LT.U32.AND P1, PT, R7, 0x4000, PT ;  /* 0x000040000700780c */ /* 0x000fe20003f21070 */
[----:B------:R-:W-:-:S05]  /*0980*/  IMAD.X R0, RZ, RZ, R0, P0 ;  /* 0x000000ffff007224 */ /* 0x000fca00000e0600 */
[----:B------:R-:W-:Y:S02]  /*0990*/  ISETP.LT.U32.AND.EX P1, PT, R0, RZ, PT, P1 ;  /* 0x000000ff0000720c */ /* 0x000fe40003f21110 */
        /* <DEDUP_REMOVED lines=16> */
[----:B------:R-:W2:Y:S02]  /*0aa0*/  MUFU.LG2 R14, R14 ;  /* 0x0000000e000e7308 */ /* 0x000ea40000000c00 */
[----:B0-----:R-:W-:Y:S01]  /*0ab0*/  FMUL.FTZ R8, R9, R8 ;  /* 0x0000000809087220 */ /* 0x001fe20000410000 */
[----:B------:R-:W-:Y:S01]  /*0ac0*/  FMUL.FTZ R9, R5, UR13 ;  /* 0x0000000d05097c20 */ /* 0x000fe20008410000 */
[----:B------:R-:W-:-:S04]  /*0ad0*/  FMUL.FTZ R4, R4, UR13 ;  /* 0x0000000d04047c20 */ /* 0x000fc80008410000 */
[----:B------:R-:W0:Y:S01]  /*0ae0*/  MUFU.LG2 R11, R10 ;  /* 0x0000000a000b7308 */ /* 0x000e220000000c00 */
[----:B-1----:R-:W-:-:S07]  /*0af0*/  FMUL.FTZ R6, R6, R13 ;  /* 0x0000000d06067220 */ /* 0x002fce0000410000 */
[----:B------:R-:W-:Y:S01]  /*0b00*/  MUFU.EX2 R8, R8 ;  /* 0x0000000800087308 */ /* 0x000fe20000000800 */
[----:B--2---:R-:W-:-:S07]  /*0b10*/  FMUL.FTZ R9, R9, R14 ;  /* 0x0000000e09097220 */ /* 0x004fce0000410000 */
[----:B------:R-:W-:Y:S01]  /*0b20*/  MUFU.EX2 R6, R6 ;  /* 0x0000000600067308 */ /* 0x000fe20000000800 */
[----:B0-----:R-:W-:-:S07]  /*0b30*/  FMUL.FTZ R4, R4, R11 ;  /* 0x0000000b04047220 */ /* 0x001fce0000410000 */
[----:B------:R0:W1:Y:S08]  /*0b40*/  MUFU.EX2 R5, R4 ;  /* 0x0000000400057308 */ /* 0x0000700000000800 */
[----:B------:R-:W2:Y:S01]  /*0b50*/  MUFU.EX2 R9, R9 ;  /* 0x0000000900097308 */ /* 0x000ea20000000800 */
[----:B0-----:R-:W-:Y:S02]  /*0b60*/  SHF.L.U64.HI R4, R7, 0x2, R0 ;  /* 0x0000000207047819 */ /* 0x001fe40000010200 */
[----:B-1----:R-:W-:Y:S01]  /*0b70*/  F2FP.BF16.F32.PACK_AB R10, R5, R8 ;  /* 0x00000008050a723e */ /* 0x002fe200000010ff */
[----:B------:R-:W-:-:S05]  /*0b80*/  IMAD.SHL.U32 R5, R7, 0x4, RZ ;  /* 0x0000000407057824 */ /* 0x000fca00078e00ff */
[----:B------:R-:W-:Y:S02]  /*0b90*/  ISETP.GE.U32.AND P0, PT, R5, UR12, PT ;  /* 0x0000000c05007c0c */ /* 0x000fe4000bf06070 */
[----:B--2---:R-:W-:Y:S02]  /*0ba0*/  F2FP.BF16.F32.PACK_AB R11, R9, R6 ;  /* 0x00000006090b723e */ /* 0x004fe400000010ff */
[----:B------:R-:W-:-:S03]  /*0bb0*/  ISETP.GE.AND.EX P0, PT, R4, UR4, PT, P0 ;  /* 0x0000000404007c0c */ /* 0x000fc6000bf06300 */
[----:B------:R0:W-:Y:S10]  /*0bc0*/  STG.E.64 desc[UR10][R2.64], R10 ;  /* 0x0000000a02007986 */ /* 0x0001f4000c101b0a */
[----:B------:R-:W-:Y:S05]  /*0bd0*/  @!P0 BRA P1, `(.L_x_5203) ;  /* 0xfffffffc00408947 */ /* 0x000fea000083ffff */
[----:B------:R-:W-:Y:S05]  /*0be0*/  EXIT ;  /* 0x000000000000794d */ /* 0x000fea0003800000 */
.L_x_5204:
        /* <DEDUP_REMOVED lines=9> */
.L_x_8061:


//--------------------- .text._ZN2at6native55_GLOBAL__N__de093ff9_22_ForeachBinaryOpList_cu_a911ec4325multi_tensor_apply_kernelINS1_18TensorListMetadataILi2EEENS1_24BinaryOpListAlphaFunctorIN3c107complexIfEELi2ELi2ELi0EEEJNS1_13power_functorIS8_EES8_EEEvT_T0_DpT1_ --------------------------
	.section	.text._ZN2at6native55_GLOBAL__N__de093ff9_22_ForeachBinaryOpList_cu_a911ec4325multi_tensor_apply_kernelINS1_18TensorListMetadataILi2EEENS1_24BinaryOpListAlphaFunctorIN3c107complexIfEELi2ELi2ELi0EEEJNS1_13power_functorIS8_EES8_EEEvT_T0_DpT1_,"ax",@progbits
	.align	128
.text._ZN2at6native55_GLOBAL__N__de093ff9_22_ForeachBinaryOpList_cu_a911ec4325multi_tensor_apply_kernelINS1_18TensorListMetadataILi2EEENS1_24BinaryOpListAlphaFunctorIN3c107complexIfEELi2ELi2ELi0EEEJNS1_13power_functorIS8_EES8_EEEvT_T0_DpT1_:
        .type           _ZN2at6native55_GLOBAL__N__de093ff9_22_ForeachBinaryOpList_cu_a911ec4325multi_tensor_apply_kernelINS1_18TensorListMetadataILi2EEENS1_24BinaryOpListAlphaFunctorIN3c107complexIfEELi2ELi2ELi0EEEJNS1_13power_functorIS8_EES8_EEEvT_T0_DpT1_,@function
        .size           _ZN2at6native55_GLOBAL__N__de093ff9_22_ForeachBinaryOpList_cu_a911ec4325multi_tensor_apply_kernelINS1_18TensorListMetadataILi2EEENS1_24BinaryOpListAlphaFunctorIN3c107complexIfEELi2ELi2ELi0EEEJNS1_13power_functorIS8_EES8_EEEvT_T0_DpT1_,(.L_x_8062 - _ZN2at6native55_GLOBAL__N__de093ff9_22_ForeachBinaryOpList_cu_a911ec4325multi_tensor_apply_kernelINS1_18TensorListMetadataILi2EEENS1_24BinaryOpListAlphaFunctorIN3c107complexIfEELi2ELi2ELi0EEEJNS1_13power_functorIS8_EES8_EEEvT_T0_DpT1_)
        .other          _ZN2at6native55_GLOBAL__N__de093ff9_22_ForeachBinaryOpList_cu_a911ec4325multi_tensor_apply_kernelINS1_18TensorListMetadataILi2EEENS1_24BinaryOpListAlphaFunctorIN3c107complexIfEELi2ELi2ELi0EEEJNS1_13power_functorIS8_EES8_EEEvT_T0_DpT1_,@"STO_CUDA_ENTRY STV_DEFAULT"
_ZN2at6native55_GLOBAL__N__de093ff9_22_ForeachBinaryOpList_cu_a911ec4325multi_tensor_apply_kernelINS1_18TensorListMetadataILi2EEENS1_24BinaryOpListAlphaFunctorIN3c107complexIfEELi2ELi2ELi0EEEJNS1_13power_functorIS8_EES8_EEEvT_T0_DpT1_:
        /* <DEDUP_REMOVED lines=29> */
.L_x_5454:
        /* <DEDUP_REMOVED lines=18> */
[----:B------:R-:W-:-:S02]  /*02f0*/  ISETP.GT.U32.AND P2, PT, R29, 0xffff, PT ;  /* 0x0000ffff1d00780c */ /* 0x000fc40003f44070 */
[----:B------:R-:W-:Y:S02]  /*0300*/  IADD3.X R28, RZ, R7, RZ, P0, !PT ;  /* 0x00000007ff1c7210 */ /* 0x000fe400007fe4ff */
[----:B------:R-:W-:Y:S02]  /*0310*/  ISETP.GT.U32.AND P0, PT, R30, 0xffff, PT ;  /* 0x0000ffff1e00780c */ /* 0x000fe40003f04070 */
[----:B------:R-:W-:Y:S02]  /*0320*/  LEA R27, R27, R27, 0x1 ;  /* 0x0000001b1b1b7211 */ /* 0x000fe400078e08ff */
[C---:B------:R-:W-:Y:S02]  /*0330*/  @P3 LEA R4, P5, R0.reuse, UR8, 0x3 ;  /* 0x0000000800043c11 */ /* 0x040fe4000f8a18ff */
[----:B------:R-:W-:Y:S02]  /*0340*/  @P3 LEA R2, P4, R0, UR6, 0x3 ;  /* 0x0000000600023c11 */ /* 0x000fe4000f8818ff */
[----:B------:R-:W-:-:S02]  /*0350*/  ISETP.GE.U32.AND P1, PT, R29, UR14, PT ;  /* 0x0000000e1d007c0c */ /* 0x000fc4000bf26070 */
[----:B------:R-:W-:Y:S02]  /*0360*/  ISETP.GT.U32.AND.EX P2, PT, R28, RZ, PT, P2 ;  /* 0x000000ff1c00720c */ /* 0x000fe40003f44120 */
[C-C-:B------:R-:W-:Y:S02]  /*0370*/  @P3 LEA.HI.X R5, R0.reuse, UR9, R7.reuse, 0x3, P5 ;  /* 0x0000000900053c11 */ /* 0x140fe4000a8f1c07 */
[----:B------:R-:W-:Y:S02]  /*0380*/  @P3 LEA.HI.X R3, R0, UR7, R7, 0x3, P4 ;  /* 0x0000000700033c11 */ /* 0x000fe4000a0f1c07 */
[----:B------:R-:W-:Y:S01]  /*0390*/  ISETP.GE.U32.AND P5, PT, R30, UR14, PT ;  /* 0x0000000e1e007c0c */ /* 0x000fe2000bfa6070 */
[----:B------:R0:W2:Y:S01]  /*03a0*/  @P3 LDG.E.64 R34, desc[UR12][R4.64] ;  /* 0x0000000c04223981 */ /* 0x0000a2000c1e1b00 */
[----:B------:R-:W-:Y:S02]  /*03b0*/  ISETP.GT.U32.AND.EX P0, PT, R19, RZ, PT, P0 ;  /* 0x000000ff1300720c */ /* 0x000fe40003f04100 */
[----:B------:R-:W-:Y:S01]  /*03c0*/  IADD3 R27, P4, R27, R0, RZ ;  /* 0x000000001b1b7210 */ /* 0x000fe20007f9e0ff */
[----:B------:R-:W3:Y:S01]  /*03d0*/  @P3 LDG.E.64 R16, desc[UR12][R2.64] ;  /* 0x0000000c02103981 */ /* 0x000ee2000c1e1b00 */
[----:B------:R-:W-:-:S02]  /*03e0*/  ISETP.GE.OR.EX P6, PT, R28, UR10, P2, P1 ;  /* 0x0000000a1c007c0c */ /* 0x000fc400097c6710 */
[----:B------:R-:W-:Y:S02]  /*03f0*/  ISETP.GE.OR.EX P5, PT, R19, UR10, P0, P5 ;  /* 0x0000000a13007c0c */ /* 0x000fe400087a6750 */
[----:B------:R-:W-:Y:S02]  /*0400*/  IADD3.X R18, RZ, R7, RZ, P4, !PT ;  /* 0x00000007ff127210 */ /* 0x000fe400027fe4ff */
[C---:B------:R-:W-:Y:S02]  /*0410*/  ISETP.GT.U32.AND P0, PT, R27.reuse, 0xffff, PT ;  /* 0x0000ffff1b00780c */ /* 0x040fe40003f04070 */
[----:B------:R-:W-:Y:S02]  /*0420*/  ISETP.GE.U32.AND P4, PT, R27, UR14, PT ;  /* 0x0000000e1b007c0c */ /* 0x000fe4000bf86070 */
[----:B------:R-:W-:Y:S02]  /*0430*/  ISETP.GT.U32.AND.EX P0, PT, R18, RZ, PT, P0 ;  /* 0x000000ff1200720c */ /* 0x000fe40003f04100 */
[----:B------:R-:W-:-:S02]  /*0440*/  LOP3.LUT R20, R20, 0xfffffffd, RZ, 0xc0, !PT ;  /* 0xfffffffd14147812 */ /* 0x000fc400078ec0ff */
[----:B------:R-:W-:Y:S02]  /*0450*/  ISETP.GE.OR.EX P4, PT, R18, UR10, P0, P4 ;  /* 0x0000000a12007c0c */ /* 0x000fe40008786740 */
[C---:B------:R-:W-:Y:S02]  /*0460*/  @!P6 LEA R6, P1, R29.reuse, UR6, 0x3 ;  /* 0x000000061d06ec11 */ /* 0x040fe4000f8218ff */
[C---:B------:R-:W-:Y:S02]  /*0470*/  @!P5 LEA R24, P0, R30.reuse, UR8, 0x3 ;  /* 0x000000081e18dc11 */ /* 0x040fe4000f8018ff */
[----:B------:R-:W-:Y:S02]  /*0480*/  @!P6 LEA.HI.X R7, R29, UR7, R28, 0x3, P1 ;  /* 0x000000071d07ec11 */ /* 0x000fe400088f1c1c */
[C---:B------:R-:W-:Y:S02]  /*0490*/  @!P5 LEA R22, P1, R30.reuse, UR6, 0x3 ;  /* 0x000000061e16dc11 */ /* 0x040fe4000f8218ff */
[C-C-:B------:R-:W-:Y:S01]  /*04a0*/  @!P5 LEA.HI.X R25, R30.reuse, UR9, R19.reuse, 0x3, P0 ;  /* 0x000000091e19dc11 */ /* 0x140fe200080f1c13 */
[----:B------:R1:W5:Y:S01]  /*04b0*/  @!P6 LDG.E.64 R14, desc[UR12][R6.64] ;  /* 0x0000000c060ee981 */ /* 0x000362000c1e1b00 */
[----:B------:R-:W-:-:S02]  /*04c0*/  @!P5 LEA.HI.X R23, R30, UR7, R19, 0x3, P1 ;  /* 0x000000071e17dc11 */ /* 0x000fc400088f1c13 */
[C---:B------:R-:W-:Y:S02]  /*04d0*/  @!P4 LEA R32, P1, R27.reuse, UR6, 0x3 ;  /* 0x000000061b20cc11 */ /* 0x040fe4000f8218ff */
[----:B0-----:R-:W-:Y:S02]  /*04e0*/  CS2R R4, SRZ ;  /* 0x0000000000047805 */ /* 0x001fe4000001ff00 */
[C---:B------:R-:W-:Y:S01]  /*04f0*/  @!P4 LEA R38, P0, R27.reuse, UR8, 0x3 ;  /* 0x000000081b26cc11 */ /* 0x040fe2000f8018ff */
[----:B------:R-:W5:Y:S01]  /*0500*/  @!P5 LDG.E.64 R8, desc[UR12][R22.64] ;  /* 0x0000000c1608d981 */ /* 0x000f62000c1e1b00 */
[C-C-:B------:R-:W-:Y:S02]  /*0510*/  @!P4 LEA.HI.X R33, R27.reuse, UR7, R18.reuse, 0x3, P1 ;  /* 0x000000071b21cc11 */ /* 0x140fe400088f1c12 */
[----:B------:R-:W-:Y:S02]  /*0520*/  @!P4 LEA.HI.X R39, R27, UR9, R18, 0x3, P0 ;  /* 0x000000091b27cc11 */ /* 0x000fe400080f1c12 */
[----:B-1----:R-:W-:Y:S01]  /*0530*/  CS2R R6, SRZ ;  /* 0x0000000000067805 */ /* 0x002fe2000001ff00 */
[----:B------:R-:W5:Y:S01]  /*0540*/  @!P5 LDG.E.64 R10, desc[UR12][R24.64] ;  /* 0x0000000c180ad981 */ /* 0x000f62000c1e1b00 */
[C---:B------:R-:W-:Y:S01]  /*0550*/  @!P6 LEA R2, P2, R29.reuse, UR8, 0x3 ;  /* 0x000000081d02ec11 */ /* 0x040fe2000f8418ff */
[----:B------:R-:W-:Y:S01]  /*0560*/  BSSY B2, `(.L_x_5206) ;  /* 0x0000289000027945 */ /* 0x000fe20003800000 */
[----:B------:R-:W-:Y:S01]  /*0570*/  @P6 LOP3.LUT R20, R20, 0x2, RZ, 0xfc, !PT ;  /* 0x0000000214146812 */ /* 0x000fe200078efcff */
[----:B------:R-:W5:Y:S04]  /*0580*/  @!P4 LDG.E.64 R4, desc[UR12][R32.64] ;  /* 0x0000000c2004c981 */ /* 0x000f68000c1e1b00 */
[----:B------:R-:W5:Y:S01]  /*0590*/  @!P4 LDG.E.64 R6, desc[UR12][R38.64] ;  /* 0x0000000c2606c981 */ /* 0x000f62000c1e1b00 */
[----:B------:R-:W-:-:S05]  /*05a0*/  @!P6 LEA.HI.X R3, R29, UR9, R28, 0x3, P2 ;  /* 0x000000091d03ec11 */ /* 0x000fca00090f1c1c */
[----:B------:R2:W5:Y:S01]  /*05b0*/  @!P6 LDG.E.64 R12, desc[UR12][R2.64] ;  /* 0x0000000c020ce981 */ /* 0x000562000c1e1b00 */
[----:B---3--:R-:W-:Y:S01]  /*05c0*/  FSETP.NAN.FTZ.AND P0, PT, R16, R17, PT ;  /* 0x000000111000720b */ /* 0x008fe20003f18000 */
[----:B--2---:R-:W-:Y:S01]  /*05d0*/  FMUL.FTZ R3, R35, UR17 ;  /* 0x0000001123037c20 */ /* 0x004fe20008410000 */
[----:B------:R-:W-:-:S03]  /*05e0*/  FMUL.FTZ R0, R34, UR17 ;  /* 0x0000001122007c20 */ /* 0x000fc60008410000 */
[----:B------:R-:W-:Y:S01]  /*05f0*/  FFMA.FTZ R36, R34, UR16, -R3 ;  /* 0x0000001022247c23 */ /* 0x000fe20008010803 */
[----:B------:R-:W-:Y:S01]  /*0600*/  FFMA.FTZ R35, R35, UR16, R0 ;  /* 0x0000001023237c23 */ /* 0x000fe20008010000 */
[----:B------:R-:W-:-:S06]  /*0610*/  FADD.FTZ R3, |R16|, -RZ ;  /* 0x800000ff10037221 */ /* 0x000fcc0000010200 */
[----:B----4-:R-:W-:Y:S05]  /*0620*/  @P0 BRA `(.L_x_5207) ;  /* 0x0000002000f80947 */ /* 0x010fea0003800000 */
        /* <DEDUP_REMOVED lines=57> */
.L_x_5213:
[----:B------:R-:W-:Y:S05]  /*09c0*/  BSYNC B0 ;  /* 0x0000000000007941 */ /* 0x000fea0003800000 */
.L_x_5212:
[----:B------:R-:W-:Y:S01]  /*09d0*/  BSSY B3, `(.L_x_5214) ;  /* 0x0000007000037945 */ /* 0x000fe20003800000 */
[----:B------:R-:W-:-:S03]  /*09e0*/  FFMA R0, R21, R23, R22 ;  /* 0x0000001715007223 */ /* 0x000fc60000000016 */
[----:B------:R-:W-:Y:S05]  /*09f0*/  @!P0 BRA `(.L_x_5215) ;  /* 0x0000000000108947 */ /* 0x000fea0003800000 */
[----:B------:R-:W-:Y:S02]  /*0a00*/  MOV R25, R2 ;  /* 0x0000000200197202 */ /* 0x000fe40000000f00 */
[----:B------:R-:W-:Y:S02]  /*0a10*/  MOV R0, R37 ;  /* 0x0000002500007202 */ /* 0x000fe40000000f00 */
[----:B------:R-:W-:-:S07]  /*0a20*/  MOV R22, 0xa40 ;  /* 0x00000a4000167802 */ /* 0x000fce0000000f00 */
[----:B-----5:R-:W-:Y:S05]  /*0a30*/  CALL.REL.NOINC `($__internal_2_$__cuda_sm3x_div_rn_ftz_f32_slowpath) ;  /* 0x0000016000007944 */ /* 0x020fea0003c00000 */
.L_x_5215:
[----:B------:R-:W-:Y:S05]  /*0a40*/  BSYNC B3 ;  /* 0x0000000000037941 */ /* 0x000fea0003800000 */
.L_x_5214:
        /* <DEDUP_REMOVED lines=18> */
.L_x_5217:
[----:B------:R-:W-:Y:S02]  /*0b70*/  ISETP.GE.AND P0, PT, R16, RZ, PT ;  /* 0x000000ff1000720c */ /* 0x000fe40003f06270 */
[----:B------:R-:W-:-:S11]  /*0b80*/  MOV R21, 0x3fd774eb ;  /* 0x3fd774eb00157802 */ /* 0x000fd60000000f00 */
[----:B------:R-:W-:-:S04]  /*0b90*/  @P0 FFMA.FTZ R0, R21, 0.93318945169448852539, -R0 ;  /* 0x3f6ee58115000823 */ /* 0x000fc80000010800 */
[----:B------:R-:W-:-:S07]  /*0ba0*/  @!P0 FFMA.FTZ R0, R21, 0.93318945169448852539, R0 ;  /* 0x3f6ee58115008823 */ /* 0x000fce0000010000 */
.L_x_5218:
[----:B------:R-:W-:Y:S05]  /*0bb0*/  BSYNC B0 ;  /* 0x0000000000007941 */ /* 0x000fea0003800000 */
.L_x_5216:
        /* <DEDUP_REMOVED lines=12> */
.L_x_5211:
        /* <DEDUP_REMOVED lines=16> */
[----:B-----5:R-:W-:Y:S05]  /*0d80*/  CALL.REL.NOINC `($__internal_2_$__cuda_sm3x_div_rn_ftz_f32_slowpath) ;  /* 0x0000015c002c7944 */ /* 0x020fea0003c00000 */
.L_x_5222:
[----:B------:R-:W-:Y:S05]  /*0d90*/  BSYNC B3 ;  /* 0x0000000000037941 */ /* 0x000fea0003800000 */
.L_x_5221:
        /* <DEDUP_REMOVED lines=18> */
.L_x_5224:
[----:B------:R-:W-:Y:S02]  /*0ec0*/  ISETP.GE.AND P0, PT, R16, RZ, PT ;  /* 0x000000ff1000720c */ /* 0x000fe40003f06270 */
[----:B------:R-:W-:-:S11]  /*0ed0*/  MOV R3, 0x3fd774eb ;  /* 0x3fd774eb00037802 */ /* 0x000fd60000000f00 */
[----:B------:R-:W-:-:S04]  /*0ee0*/  @P0 FFMA.FTZ R0, R3, 0.93318945169448852539, -R0 ;  /* 0x3f6ee58103000823 */ /* 0x000fc80000010800 */
[----:B------:R-:W-:-:S07]  /*0ef0*/  @!P0 FFMA.FTZ R0, R3, 0.93318945169448852539, R0 ;  /* 0x3f6ee58103008823 */ /* 0x000fce0000010000 */
.L_x_5225:
[----:B------:R-:W-:Y:S05]  /*0f00*/  BSYNC B0 ;  /* 0x0000000000007941 */ /* 0x000fea0003800000 */
.L_x_5223:
        /* <DEDUP_REMOVED lines=13> */
.L_x_5220:
        /* <DEDUP_REMOVED lines=11> */
[----:B------:R-:W-:Y:S01]  /*1090*/  FADD.FTZ R3, R3, -R22 ;  /* 0x8000001603037221 */ /* 0x000fe20000010000 */
[C---:B------:R-:W-:Y:S01]  /*10a0*/  FMUL.FTZ R32, R22.reuse, R0 ;  /* 0x0000000016207220 */ /* 0x040fe20000410000 */
[----:B------:R-:W-:Y:S01]  /*10b0*/  FADD.FTZ R23, R23, -R24 ;  /* 0x8000001817177221 */ /* 0x000fe20000010000 */
[----:B------:R-:W-:Y:S01]  /*10c0*/  FMUL.FTZ R34, R22, R22 ;  /* 0x0000001616227220 */ /* 0x000fe20000410000 */
[CC--:B------:R-:W-:Y:S01]  /*10d0*/  FMUL.FTZ R33, R24.reuse, R21.reuse ;  /* 0x0000001518217220 */ /* 0x0c0fe20000410000 */
        /* <DEDUP_REMOVED lines=9> */
.L_x_5227:
        /* <DEDUP_REMOVED lines=40> */
.L_x_5226:
        /* <DEDUP_REMOVED lines=48> */
.L_x_5229:
[----:B------:R-:W-:Y:S05]  /*16f0*/  BSYNC B0 ;  /* 0x0000000000007941 */ /* 0x000fea0003800000 */
.L_x_5228:
[----:B------:R-:W-:Y:S01]  /*1700*/  BSSY B3, `(.L_x_5230) ;  /* 0x0000007000037945 */ /* 0x000fe20003800000 */
[----:B------:R-:W-:-:S03]  /*1710*/  FFMA R0, R21, R24, R22 ;  /* 0x0000001815007223 */ /* 0x000fc60000000016 */
[----:B------:R-:W-:Y:S05]  /*1720*/  @!P0 BRA `(.L_x_5231) ;  /* 0x0000000000108947 */ /* 0x000fea0003800000 */
[----:B------:R-:W-:Y:S02]  /*1730*/  MOV R25, R2 ;  /* 0x0000000200197202 */ /* 0x000fe40000000f00 */
[----:B------:R-:W-:Y:S02]  /*1740*/  MOV R0, R37 ;  /* 0x0000002500007202 */ /* 0x000fe40000000f00 */
[----:B------:R-:W-:-:S07]  /*1750*/  MOV R22, 0x1770 ;  /* 0x0000177000167802 */ /* 0x000fce0000000f00 */
[----:B-----5:R-:W-:Y:S05]  /*1760*/  CALL.REL.NOINC `($__internal_2_$__cuda_sm3x_div_rn_ftz_f32_slowpath) ;  /* 0x0000015000b47944 */ /* 0x020fea0003c00000 */
.L_x_5231:
[----:B------:R-:W-:Y:S05]  /*1770*/  BSYNC B3 ;  /* 0x0000000000037941 */ /* 0x000fea0003800000 */
.L_x_5230:
        /* <DEDUP_REMOVED lines=18> */
.L_x_5233:
[----:B------:R-:W-:Y:S02]  /*18a0*/  ISETP.GE.AND P0, PT, R16, RZ, PT ;  /* 0x000000ff1000720c */ /* 0x000fe40003f06270 */
[----:B------:R-:W-:-:S11]  /*18b0*/  MOV R21, 0x3fd774eb ;  /* 0x3fd774eb00157802 */ /* 0x000fd60000000f00 */
[----:B------:R-:W-:-:S04]  /*18c0*/  @P0 FFMA.FTZ R0, R21, 0.93318945169448852539, -R0 ;  /* 0x3f6ee58115000823 */ /* 0x000fc80000010800 */
[----:B------:R-:W-:-:S07]  /*18d0*/  @!P0 FFMA.FTZ R0, R21, 0.93318945169448852539, R0 ;  /* 0x3f6ee58115008823 */ /* 0x000fce0000010000 */
.L_x_5234:
[----:B------:R-:W-:Y:S05]  /*18e0*/  BSYNC B0 ;  /* 0x0000000000007941 */ /* 0x000fea0003800000 */
.L_x_5232:
        /* <DEDUP_REMOVED lines=12> */
.L_x_5210:
        /* <DEDUP_REMOVED lines=13> */
.L_x_5236:
[----:B------:R-:W-:Y:S05]  /*1a80*/  BSYNC B3 ;  /* 0x0000000000037941 */ /* 0x000fea0003800000 */
.L_x_5235:
        /* <DEDUP_REMOVED lines=18> */
.L_x_5238:
[----:B------:R-:W-:Y:S02]  /*1bb0*/  ISETP.GE.AND P0, PT, R16, RZ, PT ;  /* 0x000000ff1000720c */ /* 0x000fe40003f06270 */
[----:B------:R-:W-:-:S11]  /*1bc0*/  MOV R21, 0x3fd774eb ;  /* 0x3fd774eb00157802 */ /* 0x000fd60000000f00 */
[----:B------:R-:W-:-:S04]  /*1bd0*/  @P0 FFMA.FTZ R0, R21, 0.93318945169448852539, -R0 ;  /* 0x3f6ee58115000823 */ /* 0x000fc80000010800 */
[----:B------:R-:W-:-:S07]  /*1be0*/  @!P0 FFMA.FTZ R0, R21, 0.93318945169448852539, R0 ;  /* 0x3f6ee58115008823 */ /* 0x000fce0000010000 */
.L_x_5239:
[----:B------:R-:W-:Y:S05]  /*1bf0*/  BSYNC B0 ;  /* 0x0000000000007941 */ /* 0x000fea0003800000 */
.L_x_5237:
        /* <DEDUP_REMOVED lines=15> */
[----:B------:R-:W-:-:S04]  /*1cf0*/  FSETP.NEU.FTZ.AND P1, PT, R37, RZ, PT ;  /* 0x000000ff2500720b */ /* 0x000fc80003f3d000 */
        /* <DEDUP_REMOVED lines=11> */
.L_x_5209:
        /* <DEDUP_REMOVED lines=39> */
.L_x_5242:
[----:B------:R-:W-:Y:S05]  /*2020*/  BSYNC B0 ;  /* 0x0000000000007941 */ /* 0x000fea0003800000 */
.L_x_5241:
[----:B------:R-:W-:Y:S01]  /*2030*/  BSSY B3, `(.L_x_5243) ;  /* 0x0000007000037945 */ /* 0x000fe20003800000 */
[----:B------:R-:W-:-:S03]  /*2040*/  FFMA R0, R21, R23, R22 ;  /* 0x0000001715007223 */ /* 0x000fc60000000016 */
[----:B------:R-:W-:Y:S05]  /*2050*/  @!P0 BRA `(.L_x_5244) ;  /* 0x0000000000108947 */ /* 0x000fea0003800000 */
[----:B------:R-:W-:Y:S01]  /*2060*/  HFMA2.MMA R0, -RZ, RZ, 1.875, 0 ;  /* 0x3f800000ff007435 */ /* 0x000fe200000001ff */
[----:B------:R-:W-:Y:S02]  /*2070*/  MOV R25, R2 ;  /* 0x0000000200197202 */ /* 0x000fe40000000f00 */
[----:B------:R-:W-:-:S08]  /*2080*/  MOV R22, 0x20a0 ;  /* 0x000020a000167802 */ /* 0x000fd00000000f00 */
[----:B-----5:R-:W-:Y:S05]  /*2090*/  CALL.REL.NOINC `($__internal_2_$__cuda_sm3x_div_rn_ftz_f32_slowpath) ;  /* 0x0000014800687944 */ /* 0x020fea0003c00000 */
.L_x_5244:
[----:B------:R-:W-:Y:S05]  /*20a0*/  BSYNC B3 ;  /* 0x0000000000037941 */ /* 0x000fea0003800000 */
.L_x_5243:
        /* <DEDUP_REMOVED lines=18> */
.L_x_5246:
[----:B------:R-:W-:Y:S02]  /*21d0*/  ISETP.GE.AND P0, PT, R16, RZ, PT ;  /* 0x000000ff1000720c */ /* 0x000fe40003f06270 */
[----:B------:R-:W-:-:S11]  /*21e0*/  MOV R21, 0x3fd774eb ;  /* 0x3fd774eb00157802 */ /* 0x000fd60000000f00 */
[----:B------:R-:W-:-:S04]  /*21f0*/  @P0 FFMA.FTZ R0, R21, 0.93318945169448852539, -R0 ;  /* 0x3f6ee58115000823 */ /* 0x000fc80000010800 */
[----:B------:R-:W-:-:S07]  /*2200*/  @!P0 FFMA.FTZ R0, R21, 0.93318945169448852539, R0 ;  /* 0x3f6ee58115008823 */ /* 0x000fce0000010000 */
.L_x_5247:
[----:B------:R-:W-:Y:S05]  /*2210*/  BSYNC B0 ;  /* 0x0000000000007941 */ /* 0x000fea0003800000 */
.L_x_5245:
        /* <DEDUP_REMOVED lines=10> */
.L_x_5240:
        /* <DEDUP_REMOVED lines=12> */
[----:B-----5:R-:W-:Y:S05]  /*2380*/  CALL.REL.NOINC `($__internal_2_$__cuda_sm3x_div_rn_ftz_f32_slowpath) ;  /* 0x0000014400ac7944 */ /* 0x020fea0003c00000 */
.L_x_5249:
[----:B------:R-:W-:Y:S05]  /*2390*/  BSYNC B3 ;  /* 0x0000000000037941 */ /* 0x000fea0003800000 */
.L_x_5248:
        /* <DEDUP_REMOVED lines=18> */
.L_x_5251:
[----:B------:R-:W-:Y:S02]  /*24c0*/  ISETP.GE.AND P0, PT, R16, RZ, PT ;  /* 0x000000ff1000720c */ /* 0x000fe40003f06270 */
[----:B------:R-:W-:-:S11]  /*24d0*/  MOV R3, 0x3fd774eb ;  /* 0x3fd774eb00037802 */ /* 0x000fd60000000f00 */
[----:B------:R-:W-:-:S04]  /*24e0*/  @P0 FFMA.FTZ R0, R3, 0.93318945169448852539, -R0 ;  /* 0x3f6ee58103000823 */ /* 0x000fc80000010800 */
[----:B------:R-:W-:-:S07]  /*24f0*/  @!P0 FFMA.FTZ R0, R3, 0.93318945169448852539, R0 ;  /* 0x3f6ee58103008823 */ /* 0x000fce0000010000 */
.L_x_5252:
[----:B------:R-:W-:Y:S05]  /*2500*/  BSYNC B0 ;  /* 0x0000000000007941 */ /* 0x000fea0003800000 */
.L_x_5250:
        /* <DEDUP_REMOVED lines=11> */
.L_x_5208:
        /* <DEDUP_REMOVED lines=15> */
[----:B------:R-:W-:Y:S02]  /*26b0*/  LOP3.LUT R3, R22, 0x800000, RZ, 0xfc, !PT ;  /* 0x0080000016037812 */ /* 0x000fe400078efcff */
[----:B------:R-:W-:-:S03]  /*26c0*/  MOV R22, 0x3f800000 ;  /* 0x3f80000000167802 */ /* 0x000fc60000000f00 */
[----:B------:R-:W0:Y:S02]  /*26d0*/  MUFU.SQRT R24, R24 ;  /* 0x0000001800187308 */ /* 0x000e240000002000 */
[----:B0-----:R-:W-:Y:S01]  /*26e0*/  @P0 FMUL.FTZ R21, R24, R3 ;  /* 0x0000000318150220 */ /* 0x001fe20000410000 */
[----:B------:R-:W-:Y:S01]  /*26f0*/  FSETP.NEU.FTZ.AND P0, PT, R0, +INF , PT ;  /* 0x7f8000000000780b */ /* 0x000fe20003f1d000 */
[----:B------:R-:W-:-:S03]  /*2700*/  FFMA R3, -R37, R26, 1 ;  /* 0x3f80000025037423 */ /* 0x000fc6000000011a */
[----:B------:R-:W-:Y:S01]  /*2710*/  FSEL R21, R21, +INF , P0 ;  /* 0x7f80000015157808 */ /* 0x000fe20000000000 */
[----:B------:R-:W-:-:S04]  /*2720*/  FFMA R3, R26, R3, R26 ;  /* 0x000000031a037223 */ /* 0x000fc8000000001a */
        /* <DEDUP_REMOVED lines=10> */
[----:B-----5:R-:W-:Y:S05]  /*27d0*/  CALL.REL.NOINC `($__internal_2_$__cuda_sm3x_div_rn_ftz_f32_slowpath) ;  /* 0x0000014000987944 */ /* 0x020fea0003c00000 */
.L_x_5254:
[----:B------:R-:W-:Y:S05]  /*27e0*/  BSYNC B3 ;  /* 0x0000000000037941 */ /* 0x000fea0003800000 */
.L_x_5253:
        /* <DEDUP_REMOVED lines=18> */
.L_x_5256:
[----:B------:R-:W-:Y:S02]  /*2910*/  ISETP.GE.AND P0, PT, R16, RZ, PT ;  /* 0x000000ff1000720c */ /* 0x000fe40003f06270 */
[----:B------:R-:W-:-:S11]  /*2920*/  MOV R21, 0x3fd774eb ;  /* 0x3fd774eb00157802 */ /* 0x000fd60000000f00 */
[----:B------:R-:W-:-:S04]  /*2930*/  @P0 FFMA.FTZ R0, R21, 0.93318945169448852539, -R0 ;  /* 0x3f6ee58115000823 */ /* 0x000fc80000010800 */
[----:B------:R-:W-:-:S07]  /*2940*/  @!P0 FFMA.FTZ R0, R21, 0.93318945169448852539, R0 ;  /* 0x3f6ee58115008823 */ /* 0x000fce0000010000 */
.L_x_5257:
[----:B------:R-:W-:Y:S05]  /*2950*/  BSYNC B0 ;  /* 0x0000000000007941 */ /* 0x000fea0003800000 */
.L_x_5255:
        /* <DEDUP_REMOVED lines=11> */
.L_x_5207:
        /* <DEDUP_REMOVED lines=12> */
[----:B------:R-:W-:Y:S02]  /*2ad0*/  @!P0 FMUL.FTZ R37, R17, R17 ;  /* 0x0000001111258220 */ /* 0x000fe40000410000 */
[----:B------:R-:W-:Y:S01]  /*2ae0*/  @P0 FMUL.FTZ R3, R3, R3 ;  /* 0x0000000303030220 */ /* 0x000fe20000410000 */
[----:B------:R-:W-:Y:S01]  /*2af0*/  FFMA R22, R21, R0, R21 ;  /* 0x0000000015167223 */ /* 0x000fe20000000015 */
[C---:B------:R-:W-:Y:S01]  /*2b00*/  @P0 FMUL.FTZ R0, R16.reuse, 4 ;  /* 0x4080000010000820 */ /* 0x040fe20000410000 */
[----:B------:R-:W-:-:S02]  /*2b10*/  @!P0 FFMA.FTZ R37, R16, R16, R37 ;  /* 0x0000001010258223 */ /* 0x000fc40000010025 */
[----:B------:R-:W-:Y:S01]  /*2b20*/  FFMA R21, R25, R22, RZ ;  /* 0x0000001619157223 */ /* 0x000fe200000000ff */
[----:B------:R-:W-:-:S03]  /*2b30*/  @P0 FFMA.FTZ R3, R0, R0, R3 ;  /* 0x0000000000030223 */ /* 0x000fc60000010003 */
[----:B------:R-:W-:Y:S01]  /*2b40*/  FFMA R0, -R2, R21, R25 ;  /* 0x0000001502007223 */ /* 0x000fe20000000119 */
[----:B------:R-:W-:-:S03]  /*2b50*/  @P0 FMUL.FTZ R37, R3, 0.0625 ;  /* 0x3d80000003250820 */ /* 0x000fc60000410000 */
[----:B------:R-:W-:Y:S01]  /*2b60*/  FFMA R0, R22, R0, R21 ;  /* 0x0000000016007223 */ /* 0x000fe20000000015 */
[----:B-1----:R-:W-:Y:S06]  /*2b70*/  @!P1 BRA `(.L_x_5259) ;  /* 0x00000000000c9947 */ /* 0x002fec0003800000 */
[----:B------:R-:W-:Y:S02]  /*2b80*/  MOV R0, R2 ;  /* 0x0000000200007202 */ /* 0x000fe40000000f00 */
[----:B------:R-:W-:-:S07]  /*2b90*/  MOV R22, 0x2bb0 ;  /* 0x00002bb000167802 */ /* 0x000fce0000000f00 */
[----:B-----5:R-:W-:Y:S05]  /*2ba0*/  CALL.REL.NOINC `($__internal_2_$__cuda_sm3x_div_rn_ftz_f32_slowpath) ;  /* 0x0000013c00a47944 */ /* 0x020fea0003c00000 */
.L_x_5259:
[----:B------:R-:W-:Y:S05]  /*2bb0*/  BSYNC B3 ;  /* 0x0000000000037941 */ /* 0x000fea0003800000 */
.L_x_5258:
        /* <DEDUP_REMOVED lines=18> */
.L_x_5261:
[----:B------:R-:W-:Y:S02]  /*2ce0*/  ISETP.GE.AND P0, PT, R16, RZ, PT ;  /* 0x000000ff1000720c */ /* 0x000fe40003f06270 */
[----:B------:R-:W-:-:S11]  /*2cf0*/  MOV R3, 0x3fd774eb ;  /* 0x3fd774eb00037802 */ /* 0x000fd60000000f00 */
[----:B------:R-:W-:-:S04]  /*2d00*/  @P0 FFMA.FTZ R0, R3, 0.93318945169448852539, -R0 ;  /* 0x3f6ee58103000823 */ /* 0x000fc80000010800 */
[----:B------:R-:W-:-:S07]  /*2d10*/  @!P0 FFMA.FTZ R0, R3, 0.93318945169448852539, R0 ;  /* 0x3f6ee58103008823 */ /* 0x000fce0000010000 */
.L_x_5262:
[----:B------:R-:W-:Y:S05]  /*2d20*/  BSYNC B0 ;  /* 0x0000000000007941 */ /* 0x000fea0003800000 */
.L_x_5260:
        /* <DEDUP_REMOVED lines=12> */
.L_x_5219:
[----:B------:R-:W-:Y:S05]  /*2df0*/  BSYNC B2 ;  /* 0x0000000000027941 */ /* 0x000fea0003800000 */
.L_x_5206:
        /* <DEDUP_REMOVED lines=42> */
.L_x_5266:
        /* <DEDUP_REMOVED lines=10> */
.L_x_5265:
[----:B------:R-:W-:-:S04]  /*3140*/  FMUL.RZ R21, R21, 0.15915493667125701904 ;  /* 0x3e22f98315157820 */ /* 0x000fc8000040c000 */
[----:B------:R1:W2:Y:S08]  /*3150*/  MUFU.SIN R3, R21 ;  /* 0x0000001500037308 */ /* 0x0002b00000000400 */
[----:B------:R1:W3:Y:S01]  /*3160*/  MUFU.COS R2, R21 ;  /* 0x0000001500027308 */ /* 0x0002e20000000000 */
[----:B------:R-:W-:Y:S05]  /*3170*/  BRA `(.L_x_5267) ;  /* 0x00000000000c7947 */ /* 0x000fea0003800000 */
.L_x_5264:
[----:B------:R-:W-:Y:S01]  /*3180*/  FMUL.FTZ R2, R35, 1.4426950216293334961 ;  /* 0x3fb8aa3b23027820 */ /* 0x000fe20000410000 */
[----:B------:R-:W-:-:S05]  /*3190*/  MOV R3, R21 ;  /* 0x0000001500037202 */ /* 0x000fca0000000f00 */
[----:B------:R-:W0:Y:S02]  /*31a0*/  MUFU.EX2 R2, R2 ;  /* 0x0000000200027308 */ /* 0x000e240000000800 */
.L_x_5267:
[----:B------:R-:W-:Y:S05]  /*31b0*/  BSYNC B0 ;  /* 0x0000000000007941 */ /* 0x000fea0003800000 */
.L_x_5263:
        /* <DEDUP_REMOVED lines=38> */
[----:B-1----:R-:W-:Y:S02]  /*3420*/  IADD3 R21, -R0, 0x40800000, RZ ;  /* 0x4080000000157810 */ /* 0x002fe40007ffe1ff */
        /* <DEDUP_REMOVED lines=27> */
.L_x_5275:
[----:B------:R-:W-:Y:S05]  /*35e0*/  BSYNC B0 ;  /* 0x0000000000007941 */ /* 0x000fea0003800000 */
.L_x_5274:
[----:B------:R-:W-:Y:S01]  /*35f0*/  BSSY B3, `(.L_x_5276) ;  /* 0x0000007000037945 */ /* 0x000fe20003800000 */
[----:B------:R-:W-:-:S03]  /*3600*/  FFMA R0, R21, R23, R22 ;  /* 0x0000001715007223 */ /* 0x000fc60000000016 */
[----:B------:R-:W-:Y:S05]  /*3610*/  @!P0 BRA `(.L_x_5277) ;  /* 0x0000000000108947 */ /* 0x000fea0003800000 */
[----:B------:R-:W-:Y:S02]  /*3620*/  MOV R25, R12 ;  /* 0x0000000c00197202 */ /* 0x000fe40000000f00 */
[----:B------:R-:W-:Y:S02]  /*3630*/  MOV R0, R35 ;  /* 0x0000002300007202 */ /* 0x000fe40000000f00 */
[----:B------:R-:W-:-:S07]  /*3640*/  MOV R22, 0x3660 ;  /* 0x0000366000167802 */ /* 0x000fce0000000f00 */
[----:B0-23--:R-:W-:Y:S05]  /*3650*/  CALL.REL.NOINC `($__internal_2_$__cuda_sm3x_div_rn_ftz_f32_slowpath) ;  /* 0x0000013000f87944 */ /* 0x00dfea0003c00000 */
.L_x_5277:
[----:B------:R-:W-:Y:S05]  /*3660*/  BSYNC B3 ;  /* 0x0000000000037941 */ /* 0x000fea0003800000 */
.L_x_5276:
        /* <DEDUP_REMOVED lines=18> */
.L_x_5279:
[----:B------:R-:W-:Y:S02]  /*3790*/  ISETP.GE.AND P0, PT, R14, RZ, PT ;  /* 0x000000ff0e00720c */ /* 0x000fe40003f06270 */
[----:B------:R-:W-:-:S11]  /*37a0*/  MOV R21, 0x3fd774eb ;  /* 0x3fd774eb00157802 */ /* 0x000fd60000000f00 */
[----:B------:R-:W-:-:S04]  /*37b0*/  @P0 FFMA.FTZ R0, R21, 0.93318945169448852539, -R0 ;  /* 0x3f6ee58115000823 */ /* 0x000fc80000010800 */
[----:B------:R-:W-:-:S07]  /*37c0*/  @!P0 FFMA.FTZ R0, R21, 0.93318945169448852539, R0 ;  /* 0x3f6ee58115008823 */ /* 0x000fce0000010000 */
.L_x_5280:
[----:B------:R-:W-:Y:S05]  /*37d0*/  BSYNC B0 ;  /* 0x0000000000007941 */ /* 0x000fea0003800000 */
.L_x_5278:
        /* <DEDUP_REMOVED lines=12> */
.L_x_5273:
        /* <DEDUP_REMOVED lines=16> */
[----:B0-23--:R-:W-:Y:S05]  /*39a0*/  CALL.REL.NOINC `($__internal_2_$__cuda_sm3x_div_rn_ftz_f32_slowpath) ;  /* 0x0000013000247944 */ /* 0x00dfea0003c00000 */
.L_x_5284:
[----:B------:R-:W-:Y:S05]  /*39b0*/  BSYNC B3 ;  /* 0x0000000000037941 */ /* 0x000fea0003800000 */
.L_x_5283:
        /* <DEDUP_REMOVED lines=18> */
.L_x_5286:
[----:B------:R-:W-:Y:S02]  /*3ae0*/  ISETP.GE.AND P0, PT, R14, RZ, PT ;  /* 0x000000ff0e00720c */ /* 0x000fe40003f06270 */
[----:B------:R-:W-:-:S11]  /*3af0*/  MOV R13, 0x3fd774eb ;  /* 0x3fd774eb000d7802 */ /* 0x000fd60000000f00 */
[----:B------:R-:W-:-:S04]  /*3b00*/  @P0 FFMA.FTZ R0, R13, 0.93318945169448852539, -R0 ;  /* 0x3f6ee5810d000823 */ /* 0x000fc80000010800 */
[----:B------:R-:W-:-:S07]  /*3b10*/  @!P0 FFMA.FTZ R0, R13, 0.93318945169448852539, R0 ;  /* 0x3f6ee5810d008823 */ /* 0x000fce0000010000 */
.L_x_5287:
[----:B------:R-:W-:Y:S05]  /*3b20*/  BSYNC B0 ;  /* 0x0000000000007941 */ /* 0x000fea0003800000 */
.L_x_5285:
        /* <DEDUP_REMOVED lines=13> */
.L_x_5282:
[----:B------:R-:W-:Y:S01]  /*3c00*/  LOP3.LUT R0, R35, 0xffff0000, RZ, 0xc0, !PT ;  /* 0xffff000023007812 */ /* 0x000fe200078ec0ff */
[----:B------:R-:W-:Y:S01]  /*3c10*/  BSSY B0, `(.L_x_5288) ;  /* 0x000003f000007945 */ /* 0x000fe20003800000 */
[----:B-1----:R-:W-:-:S03]  /*3c20*/  LOP3.LUT R21, R12, 0xffff0000, RZ, 0xc0, !PT ;  /* 0xffff00000c157812 */ /* 0x002fc600078ec0ff */
        /* <DEDUP_REMOVED lines=22> */
.L_x_5289:
        /* <DEDUP_REMOVED lines=40> */
.L_x_5288:
        /* <DEDUP_REMOVED lines=48> */
.L_x_5291:
[----:B------:R-:W-:Y:S05]  /*4310*/  BSYNC B0 ;  /* 0x0000000000007941 */ /* 0x000fea0003800000 */
.L_x_5290:
[----:B------:R-:W-:Y:S01]  /*4320*/  BSSY B3, `(.L_x_5292) ;  /* 0x0000007000037945 */ /* 0x000fe20003800000 */
[----:B------:R-:W-:-:S03]  /*4330*/  FFMA R0, R21, R24, R22 ;  /* 0x0000001815007223 */ /* 0x000fc60000000016 */
[----:B------:R-:W-:Y:S05]  /*4340*/  @!P0 BRA `(.L_x_5293) ;  /* 0x0000000000108947 */ /* 0x000fea0003800000 */
[----:B------:R-:W-:Y:S02]  /*4350*/  MOV R25, R12 ;  /* 0x0000000c00197202 */ /* 0x000fe40000000f00 */
[----:B------:R-:W-:Y:S02]  /*4360*/  MOV R0, R35 ;  /* 0x0000002300007202 */ /* 0x000fe40000000f00 */
[----:B------:R-:W-:-:S07]  /*4370*/  MOV R22, 0x4390 ;  /* 0x0000439000167802 */ /* 0x000fce0000000f00 */
[----:B0-23--:R-:W-:Y:S05]  /*4380*/  CALL.REL.NOINC `($__internal_2_$__cuda_sm3x_div_rn_ftz_f32_slowpath) ;  /* 0x0000012400ac7944 */ /* 0x00dfea0003c00000 */
.L_x_5293:
[----:B------:R-:W-:Y:S05]  /*4390*/  BSYNC B3 ;  /* 0x0000000000037941 */ /* 0x000fea0003800000 */
.L_x_5292:
        /* <DEDUP_REMOVED lines=18> */
.L_x_5295:
[----:B------:R-:W-:Y:S02]  /*44c0*/  ISETP.GE.AND P0, PT, R14, RZ, PT ;  /* 0x000000ff0e00720c */ /* 0x000fe40003f06270 */
[----:B------:R-:W-:-:S11]  /*44d0*/  MOV R21, 0x3fd774eb ;  /* 0x3fd774eb00157802 */ /* 0x000fd60000000f00 */
[----:B------:R-:W-:-:S04]  /*44e0*/  @P0 FFMA.FTZ R0, R21, 0.93318945169448852539, -R0 ;  /* 0x3f6ee58115000823 */ /* 0x000fc80000010800 */
[----:B------:R-:W-:-:S07]  /*44f0*/  @!P0 FFMA.FTZ R0, R21, 0.93318945169448852539, R0 ;  /* 0x3f6ee58115008823 */ /* 0x000fce0000010000 */
.L_x_5296:
[----:B------:R-:W-:Y:S05]  /*4500*/  BSYNC B0 ;  /* 0x0000000000007941 */ /* 0x000fea0003800000 */
.L_x_5294:
        /* <DEDUP_REMOVED lines=12> */
.L_x_5272:
        /* <DEDUP_REMOVED lines=12> */
[----:B0-23--:R-:W-:Y:S05]  /*4690*/  CALL.REL.NOINC `($__internal_2_$__cuda_sm3x_div_rn_ftz_f32_slowpath) ;  /* 0x0000012000e87944 */ /* 0x00dfea0003c00000 */
.L_x_5298:
[----:B------:R-:W-:Y:S05]  /*46a0*/  BSYNC B3 ;  /* 0x0000000000037941 */ /* 0x000fea0003800000 */
.L_x_5297:
        /* <DEDUP_REMOVED lines=18> */
.L_x_5300:
[----:B------:R-:W-:Y:S02]  /*47d0*/  ISETP.GE.AND P0, PT, R14, RZ, PT ;  /* 0x000000ff0e00720c */ /* 0x000fe40003f06270 */
[----:B------:R-:W-:-:S11]  /*47e0*/  MOV R21, 0x3fd774eb ;  /* 0x3fd774eb00157802 */ /* 0x000fd60000000f00 */
[----:B------:R-:W-:-:S04]  /*47f0*/  @P0 FFMA.FTZ R0, R21, 0.93318945169448852539, -R0 ;  /* 0x3f6ee58115000823 */ /* 0x000fc80000010800 */
[----:B------:R-:W-:-:S07]  /*4800*/  @!P0 FFMA.FTZ R0, R21, 0.93318945169448852539, R0 ;  /* 0x3f6ee58115008823 */ /* 0x000fce0000010000 */
.L_x_5301:
[----:B------:R-:W-:Y:S05]  /*4810*/  BSYNC B0 ;  /* 0x0000000000007941 */ /* 0x000fea0003800000 */
.L_x_5299:
        /* <DEDUP_REMOVED lines=27> */
.L_x_5271:
        /* <DEDUP_REMOVED lines=34> */
[----:B------:R-:W-:-:S13]  /*4bf0*/  ISETP.GE.AND P1, PT, R25, -0x407fffff, PT ;  /* 0xbf8000011900780c */ /* 0x000fda0003f26270 */
[----:B------:R-:W-:-:S05]  /*4c00*/  @P1 MOV R0, 0x7f800000 ;  /* 0x7f80000000001802 */ /* 0x000fca0000000f00 */
[C---:B------:R-:W-:Y:S01]  /*4c10*/  @P1 FFMA.FTZ R35, R25.reuse, R0, +INF ;  /* 0x7f80000019231423 */ /* 0x040fe20000010000 */
[----:B------:R-:W-:-:S04]  /*4c20*/  FSETP.NEU.FTZ.AND P1, PT, R25, RZ, PT ;  /* 0x000000ff1900720b */ /* 0x000fc80003f3d000 */
[----:B------:R-:W-:-:S09]  /*4c30*/  FSEL R35, R35, -RZ, P1 ;  /* 0x800000ff23237208 */ /* 0x000fd20000800000 */
.L_x_5304:
[----:B------:R-:W-:Y:S05]  /*4c40*/  BSYNC B0 ;  /* 0x0000000000007941 */ /* 0x000fea0003800000 */
.L_x_5303:
[----:B------:R-:W-:Y:S01]  /*4c50*/  BSSY B3, `(.L_x_5305) ;  /* 0x0000007000037945 */ /* 0x000fe20003800000 */
[----:B------:R-:W-:-:S03]  /*4c60*/  FFMA R0, R13, R23, R22 ;  /* 0x000000170d007223 */ /* 0x000fc60000000016 */
[----:B------:R-:W-:Y:S05]  /*4c70*/  @!P0 BRA `(.L_x_5306) ;  /* 0x0000000000108947 */ /* 0x000fea0003800000 */
[----:B------:R-:W-:Y:S01]  /*4c80*/  HFMA2.MMA R0, -RZ, RZ, 1.875, 0 ;  /* 0x3f800000ff007435 */ /* 0x000fe200000001ff */
[----:B------:R-:W-:Y:S02]  /*4c90*/  MOV R25, R12 ;  /* 0x0000000c00197202 */ /* 0x000fe40000000f00 */
[----:B------:R-:W-:-:S08]  /*4ca0*/  MOV R22, 0x4cc0 ;  /* 0x00004cc000167802 */ /* 0x000fd00000000f00 */
[----:B--23--:R-:W-:Y:S05]  /*4cb0*/  CALL.REL.NOINC `($__internal_2_$__cuda_sm3x_div_rn_ftz_f32_slowpath) ;  /* 0x0000011c00607944 */ /* 0x00cfea0003c00000 */
.L_x_5306:
[----:B------:R-:W-:Y:S05]  /*4cc0*/  BSYNC B3 ;  /* 0x0000000000037941 */ /* 0x000fea0003800000 */
.L_x_5305:
        /* <DEDUP_REMOVED lines=18> */
.L_x_5308:
[----:B------:R-:W-:Y:S02]  /*4df0*/  ISETP.GE.AND P0, PT, R14, RZ, PT ;  /* 0x000000ff0e00720c */ /* 0x000fe40003f06270 */
[----:B------:R-:W-:-:S11]  /*4e00*/  MOV R13, 0x3fd774eb ;  /* 0x3fd774eb000d7802 */ /* 0x000fd60000000f00 */
[----:B------:R-:W-:-:S04]  /*4e10*/  @P0 FFMA.FTZ R0, R13, 0.93318945169448852539, -R0 ;  /* 0x3f6ee5810d000823 */ /* 0x000fc80000010800 */
[----:B------:R-:W-:-:S07]  /*4e20*/  @!P0 FFMA.FTZ R0, R13, 0.93318945169448852539, R0 ;  /* 0x3f6ee5810d008823 */ /* 0x000fce0000010000 */
.L_x_5309:
[----:B------:R-:W-:Y:S05]  /*4e30*/  BSYNC B0 ;  /* 0x0000000000007941 */ /* 0x000fea0003800000 */
.L_x_5307:
        /* <DEDUP_REMOVED lines=10> */
.L_x_5302:
[----:B------:R-:W-:Y:S01]  /*4ee0*/  MOV R13, 0x3f800000 ;  /* 0x3f800000000d7802 */ /* 0x000fe20000000f00 */
[----:B------:R-:W4:Y:S01]  /*4ef0*/  FCHK P0, R12, 1 ;  /* 0x3f8000000c007902 */ /* 0x000f220000000000 */
[----:B------:R-:W-:Y:S03]  /*4f00*/  BSSY B3, `(.L_x_5310) ;  /* 0x000000b000037945 */ /* 0x000fe60003800000 */
[----:B------:R-:W-:-:S04]  /*4f10*/  FFMA R0, R13, -R13, 1 ;  /* 0x3f8000000d007423 */ /* 0x000fc8000000080d */
[----:B------:R-:W-:-:S04]  /*4f20*/  FFMA R13, R0, R13, 1 ;  /* 0x3f800000000d7423 */ /* 0x000fc8000000000d */
[----:B-1----:R-:W-:-:S04]  /*4f30*/  FFMA R21, R13, R12, RZ ;  /* 0x0000000c0d157223 */ /* 0x002fc800000000ff */
[----:B------:R-:W-:-:S04]  /*4f40*/  FFMA R0, R21, -1, R12 ;  /* 0xbf80000015007823 */ /* 0x000fc8000000000c */
[----:B------:R-:W-:Y:S01]  /*4f50*/  FFMA R0, R13, R0, R21 ;  /* 0x000000000d007223 */ /* 0x000fe20000000015 */
[----:B----4-:R-:W-:Y:S06]  /*4f60*/  @!P0 BRA `(.L_x_5311) ;  /* 0x0000000000108947 */ /* 0x010fec0003800000 */
[----:B------:R-:W-:Y:S01]  /*4f70*/  HFMA2.MMA R0, -RZ, RZ, 1.875, 0 ;  /* 0x3f800000ff007435 */ /* 0x000fe200000001ff */
[----:B------:R-:W-:Y:S02]  /*4f80*/  MOV R25, R12 ;  /* 0x0000000c00197202 */ /* 0x000fe40000000f00 */
[----:B------:R-:W-:-:S08]  /*4f90*/  MOV R22, 0x4fb0 ;  /* 0x00004fb000167802 */ /* 0x000fd00000000f00 */
[----:B0-23--:R-:W-:Y:S05]  /*4fa0*/  CALL.REL.NOINC `($__internal_2_$__cuda_sm3x_div_rn_ftz_f32_slowpath) ;  /* 0x0000011800a47944 */ /* 0x00dfea0003c00000 */
.L_x_5311:
[----:B------:R-:W-:Y:S05]  /*4fb0*/  BSYNC B3 ;  /* 0x0000000000037941 */ /* 0x000fea0003800000 */
.L_x_5310:
        /* <DEDUP_REMOVED lines=18> */
.L_x_5313:
[----:B------:R-:W-:Y:S02]  /*50e0*/  ISETP.GE.AND P0, PT, R14, RZ, PT ;  /* 0x000000ff0e00720c */ /* 0x000fe40003f06270 */
[----:B------:R-:W-:-:S11]  /*50f0*/  MOV R13, 0x3fd774eb ;  /* 0x3fd774eb000d7802 */ /* 0x000fd60000000f00 */
[----:B------:R-:W-:-:S04]  /*5100*/  @P0 FFMA.FTZ R0, R13, 0.93318945169448852539, -R0 ;  /* 0x3f6ee5810d000823 */ /* 0x000fc80000010800 */
[----:B------:R-:W-:-:S07]  /*5110*/  @!P0 FFMA.FTZ R0, R13, 0.93318945169448852539, R0 ;  /* 0x3f6ee5810d008823 */ /* 0x000fce0000010000 */
.L_x_5314:
[----:B------:R-:W-:Y:S05]  /*5120*/  BSYNC B0 ;  /* 0x0000000000007941 */ /* 0x000fea0003800000 */
.L_x_5312:
        /* <DEDUP_REMOVED lines=11> */
.L_x_5270:
[----:B------:R-:W-:Y:S01]  /*51e0*/  FMUL.FTZ R0, R14, 0.36787945032119750977 ;  /* 0x3ebc5ab20e007820 */ /* 0x000fe20000410000 */
[----:B------:R-:W-:Y:S01]  /*51f0*/  FMUL.FTZ R13, R15, 0.36787945032119750977 ;  /* 0x3ebc5ab20f0d7820 */ /* 0x000fe20000410000 */
[----:B------:R-:W-:Y:S01]  /*5200*/  MUFU.RCP R26, R35 ;  /* 0x00000023001a7308 */ /* 0x000fe20000001000 */
[----:B------:R-:W-:Y:S01]  /*5210*/  BSSY B3, `(.L_x_5315) ;  /* 0x000001f000037945 */ /* 0x000fe20003800000 */
[----:B------:R-:W-:Y:S01]  /*5220*/  FADD.FTZ R0, |R0|, -RZ ;  /* 0x800000ff00007221 */ /* 0x000fe20000010200 */
[----:B------:R-:W-:-:S05]  /*5230*/  FADD.FTZ R13, |R13|, -RZ ;  /* 0x800000ff0d0d7221 */ /* 0x000fca0000010200 */
[CC--:B-1----:R-:W-:Y:S02]  /*5240*/  VIMNMX R21, R0.reuse, R13.reuse, !PT ;  /* 0x0000000d00157248 */ /* 0x0c2fe40007fe0100 */
        /* <DEDUP_REMOVED lines=10> */
[----:B------:R-:W1:Y:S02]  /*52f0*/  MUFU.SQRT R24, R24 ;  /* 0x0000001800187308 */ /* 0x000e640000002000 */
[----:B-1----:R-:W-:Y:S01]  /*5300*/  @P0 FMUL.FTZ R21, R24, R13 ;  /* 0x0000000d18150220 */ /* 0x002fe20000410000 */
[----:B------:R-:W-:Y:S01]  /*5310*/  FSETP.NEU.FTZ.AND P0, PT, R0, +INF , PT ;  /* 0x7f8000000000780b */ /* 0x000fe20003f1d000 */
[----:B------:R-:W-:-:S03]  /*5320*/  FFMA R13, -R35, R26, 1 ;  /* 0x3f800000230d7423 */ /* 0x000fc6000000011a */
[----:B------:R-:W-:Y:S01]  /*5330*/  FSEL R21, R21, +INF , P0 ;  /* 0x7f80000015157808 */ /* 0x000fe20000000000 */
[----:B------:R-:W-:-:S04]  /*5340*/  FFMA R13, R26, R13, R26 ;  /* 0x0000000d1a0d7223 */ /* 0x000fc8000000001a */
        /* <DEDUP_REMOVED lines=10> */
[----:B0-23--:R-:W-:Y:S05]  /*53f0*/  CALL.REL.NOINC `($__internal_2_$__cuda_sm3x_div_rn_ftz_f32_slowpath) ;  /* 0x0000011400907944 */ /* 0x00dfea0003c00000 */
.L_x_5316:
[----:B------:R-:W-:Y:S05]  /*5400*/  BSYNC B3 ;  /* 0x0000000000037941 */ /* 0x000fea0003800000 */
.L_x_5315:
        /* <DEDUP_REMOVED lines=18> */
.L_x_5318:
[----:B------:R-:W-:Y:S02]  /*5530*/  ISETP.GE.AND P0, PT, R14, RZ, PT ;  /* 0x000000ff0e00720c */ /* 0x000fe40003f06270 */
[----:B------:R-:W-:-:S11]  /*5540*/  MOV R21, 0x3fd774eb ;  /* 0x3fd774eb00157802 */ /* 0x000fd60000000f00 */
[----:B------:R-:W-:-:S04]  /*5550*/  @P0 FFMA.FTZ R0, R21, 0.93318945169448852539, -R0 ;  /* 0x3f6ee58115000823 */ /* 0x000fc80000010800 */
[----:B------:R-:W-:-:S07]  /*5560*/  @!P0 FFMA.FTZ R0, R21, 0.93318945169448852539, R0 ;  /* 0x3f6ee58115008823 */ /* 0x000fce0000010000 */
.L_x_5319:
[----:B------:R-:W-:Y:S05]  /*5570*/  BSYNC B0 ;  /* 0x0000000000007941 */ /* 0x000fea0003800000 */
.L_x_5317:
        /* <DEDUP_REMOVED lines=11> */
.L_x_5269:
        /* <DEDUP_REMOVED lines=10> */
[C---:B------:R-:W-:Y:S01]  /*56d0*/  @P0 FMUL.FTZ R13, R15.reuse, 4 ;  /* 0x408000000f0d0820 */ /* 0x040fe20000410000 */
[----:B-1----:R-:W-:Y:S01]  /*56e0*/  FFMA R0, -R12, R21, 1 ;  /* 0x3f8000000c007423 */ /* 0x002fe20000000115 */
        /* <DEDUP_REMOVED lines=10> */
[----:B----4-:R-:W-:Y:S06]  /*5790*/  @!P1 BRA `(.L_x_5321) ;  /* 0x00000000000c9947 */ /* 0x010fec0003800000 */
[----:B------:R-:W-:Y:S02]  /*57a0*/  MOV R0, R12 ;  /* 0x0000000c00007202 */ /* 0x000fe40000000f00 */
[----:B------:R-:W-:-:S07]  /*57b0*/  MOV R22, 0x57d0 ;  /* 0x000057d000167802 */ /* 0x000fce0000000f00 */
[----:B0-23--:R-:W-:Y:S05]  /*57c0*/  CALL.REL.NOINC `($__internal_2_$__cuda_sm3x_div_rn_ftz_f32_slowpath) ;  /* 0x00000110009c7944 */ /* 0x00dfea0003c00000 */
.L_x_5321:
[----:B------:R-:W-:Y:S05]  /*57d0*/  BSYNC B3 ;  /* 0x0000000000037941 */ /* 0x000fea0003800000 */
.L_x_5320:
        /* <DEDUP_REMOVED lines=18> */
.L_x_5323:
[----:B------:R-:W-:Y:S02]  /*5900*/  ISETP.GE.AND P0, PT, R14, RZ, PT ;  /* 0x000000ff0e00720c */ /* 0x000fe40003f06270 */
[----:B------:R-:W-:-:S11]  /*5910*/  MOV R13, 0x3fd774eb ;  /* 0x3fd774eb000d7802 */ /* 0x000fd60000000f00 */
[----:B------:R-:W-:-:S04]  /*5920*/  @P0 FFMA.FTZ R0, R13, 0.93318945169448852539, -R0 ;  /* 0x3f6ee5810d000823 */ /* 0x000fc80000010800 */
[----:B------:R-:W-:-:S07]  /*5930*/  @!P0 FFMA.FTZ R0, R13, 0.93318945169448852539, R0 ;  /* 0x3f6ee5810d008823 */ /* 0x000fce0000010000 */
.L_x_5324:
[----:B------:R-:W-:Y:S05]  /*5940*/  BSYNC B0 ;  /* 0x0000000000007941 */ /* 0x000fea0003800000 */
.L_x_5322:
        /* <DEDUP_REMOVED lines=12> */
.L_x_5281:
[----:B------:R-:W-:Y:S05]  /*5a10*/  BSYNC B2 ;  /* 0x0000000000027941 */ /* 0x000fea0003800000 */
.L_x_5268:
        /* <DEDUP_REMOVED lines=42> */
.L_x_5328:
        /* <DEDUP_REMOVED lines=10> */
.L_x_5327:
[----:B------:R-:W-:-:S04]  /*5d60*/  FMUL.RZ R21, R21, 0.15915493667125701904 ;  /* 0x3e22f98315157820 */ /* 0x000fc8000040c000 */
[----:B------:R4:W1:Y:S08]  /*5d70*/  MUFU.SIN R13, R21 ;  /* 0x00000015000d7308 */ /* 0x0008700000000400 */
[----:B------:R4:W0:Y:S01]  /*5d80*/  MUFU.COS R12, R21 ;  /* 0x00000015000c7308 */ /* 0x0008220000000000 */
[----:B------:R-:W-:Y:S05]  /*5d90*/  BRA `(.L_x_5329) ;  /* 0x00000000000c7947 */ /* 0x000fea0003800000 */
.L_x_5326:
[----:B------:R-:W-:Y:S01]  /*5da0*/  FMUL.FTZ R12, R17, 1.4426950216293334961 ;  /* 0x3fb8aa3b110c7820 */ /* 0x000fe20000410000 */
[----:B------:R-:W-:-:S05]  /*5db0*/  MOV R13, R21 ;  /* 0x00000015000d7202 */ /* 0x000fca0000000f00 */
[----:B------:R-:W1:Y:S02]  /*5dc0*/  MUFU.EX2 R12, R12 ;  /* 0x0000000c000c7308 */ /* 0x000e640000000800 */
.L_x_5329:
[----:B------:R-:W-:Y:S05]  /*5dd0*/  BSYNC B0 ;  /* 0x0000000000007941 */ /* 0x000fea0003800000 */
.L_x_5325:
        /* <DEDUP_REMOVED lines=66> */
.L_x_5337:
[----:B------:R-:W-:Y:S05]  /*6200*/  BSYNC B0 ;  /* 0x0000000000007941 */ /* 0x000fea0003800000 */
.L_x_5336:
[----:B------:R-:W-:Y:S01]  /*6210*/  BSSY B3, `(.L_x_5338) ;  /* 0x0000007000037945 */ /* 0x000fe20003800000 */
[----:B------:R-:W-:-:S03]  /*6220*/  FFMA R0, R21, R23, R22 ;  /* 0x0000001715007223 */ /* 0x000fc60000000016 */
[----:B------:R-:W-:Y:S05]  /*6230*/  @!P0 BRA `(.L_x_5339) ;  /* 0x0000000000108947 */ /* 0x000fea0003800000 */
[----:B------:R-:W-:Y:S02]  /*6240*/  MOV R25, R10 ;  /* 0x0000000a00197202 */ /* 0x000fe40000000f00 */
[----:B------:R-:W-:Y:S02]  /*6250*/  MOV R0, R11 ;  /* 0x0000000b00007202 */ /* 0x000fe40000000f00 */
[----:B------:R-:W-:-:S07]  /*6260*/  MOV R22, 0x6280 ;  /* 0x0000628000167802 */ /* 0x000fce0000000f00 */
[----:B0123--:R-:W-:Y:S05]  /*6270*/  CALL.REL.NOINC `($__internal_2_$__cuda_sm3x_div_rn_ftz_f32_slowpath) ;  /* 0x0000010400f07944 */ /* 0x00ffea0003c00000 */
.L_x_5339:
[----:B------:R-:W-:Y:S05]  /*6280*/  BSYNC B3 ;  /* 0x0000000000037941 */ /* 0x000fea0003800000 */
.L_x_5338:
        /* <DEDUP_REMOVED lines=18> */
.L_x_5341:
[----:B------:R-:W-:Y:S02]  /*63b0*/  ISETP.GE.AND P0, PT, R8, RZ, PT ;  /* 0x000000ff0800720c */ /* 0x000fe40003f06270 */
[----:B------:R-:W-:-:S11]  /*63c0*/  MOV R17, 0x3fd774eb ;  /* 0x3fd774eb00117802 */ /* 0x000fd60000000f00 */
[----:B------:R-:W-:-:S04]  /*63d0*/  @P0 FFMA.FTZ R0, R17, 0.93318945169448852539, -R0 ;  /* 0x3f6ee58111000823 */ /* 0x000fc80000010800 */
[----:B------:R-:W-:-:S07]  /*63e0*/  @!P0 FFMA.FTZ R0, R17, 0.93318945169448852539, R0 ;  /* 0x3f6ee58111008823 */ /* 0x000fce0000010000 */
.L_x_5342:
[----:B------:R-:W-:Y:S05]  /*63f0*/  BSYNC B0 ;  /* 0x0000000000007941 */ /* 0x000fea0003800000 */
.L_x_5340:
        /* <DEDUP_REMOVED lines=12> */
.L_x_5335:
        /* <DEDUP_REMOVED lines=16> */
[----:B0123--:R-:W-:Y:S05]  /*65c0*/  CALL.REL.NOINC `($__internal_2_$__cuda_sm3x_div_rn_ftz_f32_slowpath) ;  /* 0x00000104001c7944 */ /* 0x00ffea0003c00000 */
.L_x_5346:
[----:B------:R-:W-:Y:S05]  /*65d0*/  BSYNC B3 ;  /* 0x0000000000037941 */ /* 0x000fea0003800000 */
.L_x_5345:
        /* <DEDUP_REMOVED lines=18> */
.L_x_5348:
[----:B------:R-:W-:Y:S02]  /*6700*/  ISETP.GE.AND P0, PT, R8, RZ, PT ;  /* 0x000000ff0800720c */ /* 0x000fe40003f06270 */
[----:B------:R-:W-:-:S11]  /*6710*/  MOV R21, 0x3fd774eb ;  /* 0x3fd774eb00157802 */ /* 0x000fd60000000f00 */
[----:B------:R-:W-:-:S04]  /*6720*/  @P0 FFMA.FTZ R0, R21, 0.93318945169448852539, -R0 ;  /* 0x3f6ee58115000823 */ /* 0x000fc80000010800 */
[----:B------:R-:W-:-:S07]  /*6730*/  @!P0 FFMA.FTZ R0, R21, 0.93318945169448852539, R0 ;  /* 0x3f6ee58115008823 */ /* 0x000fce0000010000 */
.L_x_5349:
[----:B------:R-:W-:Y:S05]  /*6740*/  BSYNC B0 ;  /* 0x0000000000007941 */ /* 0x000fea0003800000 */
.L_x_5347:
        /* <DEDUP_REMOVED lines=13> */
.L_x_5344:
        /* <DEDUP_REMOVED lines=25> */
.L_x_5351:
        /* <DEDUP_REMOVED lines=40> */
.L_x_5350:
        /* <DEDUP_REMOVED lines=48> */
.L_x_5353:
[----:B------:R-:W-:Y:S05]  /*6f30*/  BSYNC B0 ;  /* 0x0000000000007941 */ /* 0x000fea0003800000 */
.L_x_5352:
[----:B------:R-:W-:Y:S01]  /*6f40*/  BSSY B3, `(.L_x_5354) ;  /* 0x0000007000037945 */ /* 0x000fe20003800000 */
[----:B------:R-:W-:-:S03]  /*6f50*/  FFMA R0, R21, R24, R22 ;  /* 0x0000001815007223 */ /* 0x000fc60000000016 */
[----:B------:R-:W-:Y:S05]  /*6f60*/  @!P0 BRA `(.L_x_5355) ;  /* 0x0000000000108947 */ /* 0x000fea0003800000 */
[----:B------:R-:W-:Y:S02]  /*6f70*/  MOV R25, R10 ;  /* 0x0000000a00197202 */ /* 0x000fe40000000f00 */
[----:B------:R-:W-:Y:S02]  /*6f80*/  MOV R0, R11 ;  /* 0x0000000b00007202 */ /* 0x000fe40000000f00 */
[----:B------:R-:W-:-:S07]  /*6f90*/  MOV R22, 0x6fb0 ;  /* 0x00006fb000167802 */ /* 0x000fce0000000f00 */
[----:B0123--:R-:W-:Y:S05]  /*6fa0*/  CALL.REL.NOINC `($__internal_2_$__cuda_sm3x_div_rn_ftz_f32_slowpath) ;  /* 0x000000f800a47944 */ /* 0x00ffea0003c00000 */
.L_x_5355:
[----:B------:R-:W-:Y:S05]  /*6fb0*/  BSYNC B3 ;  /* 0x0000000000037941 */ /* 0x000fea0003800000 */
.L_x_5354:
        /* <DEDUP_REMOVED lines=18> */
.L_x_5357:
[----:B------:R-:W-:Y:S02]  /*70e0*/  ISETP.GE.AND P0, PT, R8, RZ, PT ;  /* 0x000000ff0800720c */ /* 0x000fe40003f06270 */
[----:B------:R-:W-:-:S11]  /*70f0*/  MOV R17, 0x3fd774eb ;  /* 0x3fd774eb00117802 */ /* 0x000fd60000000f00 */
[----:B------:R-:W-:-:S04]  /*7100*/  @P0 FFMA.FTZ R0, R17, 0.93318945169448852539, -R0 ;  /* 0x3f6ee58111000823 */ /* 0x000fc80000010800 */
[----:B------:R-:W-:-:S07]  /*7110*/  @!P0 FFMA.FTZ R0, R17, 0.93318945169448852539, R0 ;  /* 0x3f6ee58111008823 */ /* 0x000fce0000010000 */
.L_x_5358:
[----:B------:R-:W-:Y:S05]  /*7120*/  BSYNC B0 ;  /* 0x0000000000007941 */ /* 0x000fea0003800000 */
.L_x_5356:
        /* <DEDUP_REMOVED lines=12> */
.L_x_5334:
        /* <DEDUP_REMOVED lines=13> */
.L_x_5360:
[----:B------:R-:W-:Y:S05]  /*72c0*/  BSYNC B3 ;  /* 0x0000000000037941 */ /* 0x000fea0003800000 */
.L_x_5359:
        /* <DEDUP_REMOVED lines=18> */
.L_x_5362:
[----:B------:R-:W-:Y:S02]  /*73f0*/  ISETP.GE.AND P0, PT, R8, RZ, PT ;  /* 0x000000ff0800720c */ /* 0x000fe40003f06270 */
[----:B------:R-:W-:-:S11]  /*7400*/  MOV R21, 0x3fd774eb ;  /* 0x3fd774eb00157802 */ /* 0x000fd60000000f00 */
[----:B------:R-:W-:-:S04]  /*7410*/  @P0 FFMA.FTZ R0, R21, 0.93318945169448852539, -R0 ;  /* 0x3f6ee58115000823 */ /* 0x000fc80000010800 */
[----:B------:R-:W-:-:S07]  /*7420*/  @!P0 FFMA.FTZ R0, R21, 0.93318945169448852539, R0 ;  /* 0x3f6ee58115008823 */ /* 0x000fce0000010000 */
.L_x_5363:
[----:B------:R-:W-:Y:S05]  /*7430*/  BSYNC B0 ;  /* 0x0000000000007941 */ /* 0x000fea0003800000 */
.L_x_5361:
        /* <DEDUP_REMOVED lines=11> */
[----:B------:R-:W-:-:S06]  /*74f0*/  FFMA.FTZ R22, R17, R17, R22 ;  /* 0x0000001111167223 */ /* 0x000fcc0000010016 */
        /* <DEDUP_REMOVED lines=15> */
.L_x_5333:
[----:B------:R-:W-:-:S13]  /*75f0*/  FSETP.GEU.FTZ.AND P0, PT, R10, 9.999999682655225389e-20, PT ;  /* 0x1fec1e4a0a00780b */ /* 0x000fda0003f1e000 */
[----:B------:R-:W-:Y:S05]  /*7600*/  @!P0 BRA `(.L_x_5364) ;  /* 0x00000004003c8947 */ /* 0x000fea0003800000 */
[----:B------:R-:W-:Y:S01]  /*7610*/  FMUL.FTZ R23, R10, R10 ;  /* 0x0000000a0a177220 */ /* 0x000fe20000410000 */
[----:B------:R-:W-:Y:S01]  /*7620*/  MOV R17, 0x3e800000 ;  /* 0x3e80000000117802 */ /* 0x000fe20000000f00 */
[----:B------:R0:W0:Y:S01]  /*7630*/  FCHK P0, R10, 1 ;  /* 0x3f8000000a007902 */ /* 0x0000220000000000 */
[----:B----4-:R-:W-:Y:S01]  /*7640*/  MOV R21, 0x3f800000 ;  /* 0x3f80000000157802 */ /* 0x010fe20000000f00 */
        /* <DEDUP_REMOVED lines=33> */
.L_x_5366:
[----:B------:R-:W-:Y:S05]  /*7860*/  BSYNC B0 ;  /* 0x0000000000007941 */ /* 0x000fea0003800000 */
.L_x_5365:
[----:B------:R-:W-:Y:S01]  /*7870*/  BSSY B3, `(.L_x_5367) ;  /* 0x0000007000037945 */ /* 0x000fe20003800000 */
[----:B------:R-:W-:-:S03]  /*7880*/  FFMA R0, R11, R22, R21 ;  /* 0x000000160b007223 */ /* 0x000fc60000000015 */
[----:B------:R-:W-:Y:S05]  /*7890*/  @!P0 BRA `(.L_x_5368) ;  /* 0x0000000000108947 */ /* 0x000fea0003800000 */
[----:B------:R-:W-:Y:S01]  /*78a0*/  HFMA2.MMA R0, -RZ, RZ, 1.875, 0 ;  /* 0x3f800000ff007435 */ /* 0x000fe200000001ff */
[----:B------:R-:W-:Y:S02]  /*78b0*/  MOV R25, R10 ;  /* 0x0000000a00197202 */ /* 0x000fe40000000f00 */
[----:B------:R-:W-:-:S08]  /*78c0*/  MOV R22, 0x78e0 ;  /* 0x000078e000167802 */ /* 0x000fd00000000f00 */
[----:B-123--:R-:W-:Y:S05]  /*78d0*/  CALL.REL.NOINC `($__internal_2_$__cuda_sm3x_div_rn_ftz_f32_slowpath) ;  /* 0x000000f000587944 */ /* 0x00efea0003c00000 */
.L_x_5368:
[----:B------:R-:W-:Y:S05]  /*78e0*/  BSYNC B3 ;  /* 0x0000000000037941 */ /* 0x000fea0003800000 */
.L_x_5367:
        /* <DEDUP_REMOVED lines=18> */
.L_x_5370:
[----:B------:R-:W-:Y:S02]  /*7a10*/  ISETP.GE.AND P0, PT, R8, RZ, PT ;  /* 0x000000ff0800720c */ /* 0x000fe40003f06270 */
[----:B------:R-:W-:-:S11]  /*7a20*/  MOV R11, 0x3fd774eb ;  /* 0x3fd774eb000b7802 */ /* 0x000fd60000000f00 */
[----:B------:R-:W-:-:S04]  /*7a30*/  @P0 FFMA.FTZ R0, R11, 0.93318945169448852539, -R0 ;  /* 0x3f6ee5810b000823 */ /* 0x000fc80000010800 */
[----:B------:R-:W-:-:S07]  /*7a40*/  @!P0 FFMA.FTZ R0, R11, 0.93318945169448852539, R0 ;  /* 0x3f6ee5810b008823 */ /* 0x000fce0000010000 */
.L_x_5371:
[----:B------:R-:W-:Y:S05]  /*7a50*/  BSYNC B0 ;  /* 0x0000000000007941 */ /* 0x000fea0003800000 */
.L_x_5369:
        /* <DEDUP_REMOVED lines=10> */
.L_x_5364:
        /* <DEDUP_REMOVED lines=12> */
[----:B01234-:R-:W-:Y:S05]  /*7bc0*/  CALL.REL.NOINC `($__internal_2_$__cuda_sm3x_div_rn_ftz_f32_slowpath) ;  /* 0x000000ec009c7944 */ /* 0x01ffea0003c00000 */
.L_x_5373:
[----:B------:R-:W-:Y:S05]  /*7bd0*/  BSYNC B3 ;  /* 0x0000000000037941 */ /* 0x000fea0003800000 */
.L_x_5372:
        /* <DEDUP_REMOVED lines=18> */
.L_x_5375:
[----:B------:R-:W-:Y:S02]  /*7d00*/  ISETP.GE.AND P0, PT, R8, RZ, PT ;  /* 0x000000ff0800720c */ /* 0x000fe40003f06270 */
[----:B------:R-:W-:-:S11]  /*7d10*/  MOV R11, 0x3fd774eb ;  /* 0x3fd774eb000b7802 */ /* 0x000fd60000000f00 */
[----:B------:R-:W-:-:S04]  /*7d20*/  @P0 FFMA.FTZ R0, R11, 0.93318945169448852539, -R0 ;  /* 0x3f6ee5810b000823 */ /* 0x000fc80000010800 */
[----:B------:R-:W-:-:S07]  /*7d30*/  @!P0 FFMA.FTZ R0, R11, 0.93318945169448852539, R0 ;  /* 0x3f6ee5810b008823 */ /* 0x000fce0000010000 */
.L_x_5376:
[----:B------:R-:W-:Y:S05]  /*7d40*/  BSYNC B0 ;  /* 0x0000000000007941 */ /* 0x000fea0003800000 */
.L_x_5374:
        /* <DEDUP_REMOVED lines=11> */
.L_x_5332:
        /* <DEDUP_REMOVED lines=8> */
[----:B----4-:R-:W-:Y:S02]  /*7e80*/  LOP3.LUT R21, R16, 0xfe000000, RZ, 0xc0, !PT ;  /* 0xfe00000010157812 */ /* 0x010fe400078ec0ff */
[----:B------:R-:W-:Y:S02]  /*7e90*/  FSETP.NEU.FTZ.AND P0, PT, R0, RZ, PT ;  /* 0x000000ff0000720b */ /* 0x000fe40003f1d000 */
[C---:B------:R-:W-:Y:S02]  /*7ea0*/  IADD3 R17, -R21.reuse, 0x7e800000, RZ ;  /* 0x7e80000015117810 */ /* 0x040fe40007ffe1ff */
[----:B------:R-:W-:-:S03]  /*7eb0*/  LOP3.LUT R21, R21, 0x800000, RZ, 0xfc, !PT ;  /* 0x0080000015157812 */ /* 0x000fc600078efcff */
[-C--:B------:R-:W-:Y:S01]  /*7ec0*/  FMUL.FTZ R22, R0, R17.reuse ;  /* 0x0000001100167220 */ /* 0x080fe20000410000 */
[----:B------:R-:W-:-:S03]  /*7ed0*/  FMUL.FTZ R17, R16, R17 ;  /* 0x0000001110117220 */ /* 0x000fc60000410000 */
[----:B------:R-:W-:-:S04]  /*7ee0*/  FMUL.FTZ R22, R22, R22 ;  /* 0x0000001616167220 */ /* 0x000fc80000410000 */
[----:B------:R-:W-:Y:S01]  /*7ef0*/  FFMA.FTZ R22, R17, R17, R22 ;  /* 0x0000001111167223 */ /* 0x000fe20000010016 */
[----:B-----5:R-:W-:-:S04]  /*7f00*/  FFMA R17, -R11, R24, 1 ;  /* 0x3f8000000b117423 */ /* 0x020fc80000000118 */
[----:B------:R-:W-:Y:S01]  /*7f10*/  FFMA R17, R24, R17, R24 ;  /* 0x0000001118117223 */ /* 0x000fe20000000018 */
[----:B------:R-:W4:Y:S02]  /*7f20*/  MUFU.SQRT R22, R22 ;  /* 0x0000001600167308 */ /* 0x000f240000002000 */
[----:B----4-:R-:W-:Y:S01]  /*7f30*/  @P0 FMUL.FTZ R16, R22, R21 ;  /* 0x0000001516100220 */ /* 0x010fe20000410000 */
[----:B------:R-:W-:Y:S02]  /*7f40*/  FSETP.NEU.FTZ.AND P0, PT, R0, +INF , PT ;  /* 0x7f8000000000780b */ /* 0x000fe40003f1d000 */
        /* <DEDUP_REMOVED lines=12> */
[----:B0123--:R-:W-:Y:S05]  /*8010*/  CALL.REL.NOINC `($__internal_2_$__cuda_sm3x_div_rn_ftz_f32_slowpath) ;  /* 0x000000e800887944 */ /* 0x00ffea0003c00000 */
[----:B------:R-:W-:-:S07]  /*8020*/  MOV R17, R0 ;  /* 0x0000000000117202 */ /* 0x000fce0000000f00 */
.L_x_5378:
[----:B------:R-:W-:Y:S05]  /*8030*/  BSYNC B3 ;  /* 0x0000000000037941 */ /* 0x000fea0003800000 */
.L_x_5377:
        /* <DEDUP_REMOVED lines=18> */
.L_x_5380:
[----:B------:R-:W-:Y:S02]  /*8160*/  ISETP.GE.AND P0, PT, R8, RZ, PT ;  /* 0x000000ff0800720c */ /* 0x000fe40003f06270 */
[----:B------:R-:W-:-:S11]  /*8170*/  MOV R17, 0x3fd774eb ;  /* 0x3fd774eb00117802 */ /* 0x000fd60000000f00 */
[----:B------:R-:W-:-:S04]  /*8180*/  @P0 FFMA.FTZ R0, R17, 0.93318945169448852539, -R0 ;  /* 0x3f6ee58111000823 */ /* 0x000fc80000010800 */
[----:B------:R-:W-:-:S07]  /*8190*/  @!P0 FFMA.FTZ R0, R17, 0.93318945169448852539, R0 ;  /* 0x3f6ee58111008823 */ /* 0x000fce0000010000 */
.L_x_5381:
[----:B------:R-:W-:Y:S05]  /*81a0*/  BSYNC B0 ;  /* 0x0000000000007941 */ /* 0x000fea0003800000 */
.L_x_5379:
        /* <DEDUP_REMOVED lines=11> */
.L_x_5331:
        /* <DEDUP_REMOVED lines=25> */
[----:B-123--:R-:W-:Y:S05]  /*83f0*/  CALL.REL.NOINC `($__internal_2_$__cuda_sm3x_div_rn_ftz_f32_slowpath) ;  /* 0x000000e400907944 */ /* 0x00efea0003c00000 */
.L_x_5383:
[----:B------:R-:W-:Y:S05]  /*8400*/  BSYNC B3 ;  /* 0x0000000000037941 */ /* 0x000fea0003800000 */
.L_x_5382:
        /* <DEDUP_REMOVED lines=18> */
.L_x_5385:
[----:B------:R-:W-:Y:S02]  /*8530*/  ISETP.GE.AND P0, PT, R8, RZ, PT ;  /* 0x000000ff0800720c */ /* 0x000fe40003f06270 */
[----:B------:R-:W-:-:S11]  /*8540*/  MOV R17, 0x3fd774eb ;  /* 0x3fd774eb00117802 */ /* 0x000fd60000000f00 */
[----:B------:R-:W-:-:S04]  /*8550*/  @P0 FFMA.FTZ R0, R17, 0.93318945169448852539, -R0 ;  /* 0x3f6ee58111000823 */ /* 0x000fc80000010800 */
[----:B------:R-:W-:-:S07]  /*8560*/  @!P0 FFMA.FTZ R0, R17, 0.93318945169448852539, R0 ;  /* 0x3f6ee58111008823 */ /* 0x000fce0000010000 */
.L_x_5386:
[----:B------:R-:W-:Y:S05]  /*8570*/  BSYNC B0 ;  /* 0x0000000000007941 */ /* 0x000fea0003800000 */
.L_x_5384:
        /* <DEDUP_REMOVED lines=12> */
.L_x_5343:
[----:B------:R-:W-:Y:S05]  /*8640*/  BSYNC B2 ;  /* 0x0000000000027941 */ /* 0x000fea0003800000 */
.L_x_5330:
        /* <DEDUP_REMOVED lines=42> */
.L_x_5390:
        /* <DEDUP_REMOVED lines=10> */
.L_x_5389:
[----:B------:R-:W-:-:S04]  /*8990*/  FMUL.RZ R17, R17, 0.15915493667125701904 ;  /* 0x3e22f98311117820 */ /* 0x000fc8000040c000 */
[----:B------:R0:W0:Y:S08]  /*89a0*/  MUFU.SIN R9, R17 ;  /* 0x0000001100097308 */ /* 0x0000300000000400 */
[----:B------:R0:W0:Y:S01]  /*89b0*/  MUFU.COS R8, R17 ;  /* 0x0000001100087308 */ /* 0x0000220000000000 */
[----:B------:R-:W-:Y:S05]  /*89c0*/  BRA `(.L_x_5391) ;  /* 0x00000000000c7947 */ /* 0x000fea0003800000 */
.L_x_5388:
[----:B------:R-:W-:Y:S01]  /*89d0*/  FMUL.FTZ R8, R15, 1.4426950216293334961 ;  /* 0x3fb8aa3b0f087820 */ /* 0x000fe20000410000 */
[----:B------:R-:W-:-:S05]  /*89e0*/  MOV R9, R17 ;  /* 0x0000001100097202 */ /* 0x000fca0000000f00 */
[----:B------:R-:W0:Y:S02]  /*89f0*/  MUFU.EX2 R8, R8 ;  /* 0x0000000800087308 */ /* 0x000e240000000800 */
.L_x_5391:
[----:B------:R-:W-:Y:S05]  /*8a00*/  BSYNC B0 ;  /* 0x0000000000007941 */ /* 0x000fea0003800000 */
.L_x_5387:
        /* <DEDUP_REMOVED lines=29> */
[----:B0-----:R-:W-:Y:S01]  /*8be0*/  MOV R17, 0x3d39bf78 ;  /* 0x3d39bf7800117802 */ /* 0x001fe20000000f00 */
        /* <DEDUP_REMOVED lines=21> */
[----:B------:R-:W-:Y:S01]  /*8d40*/  FFMA.FTZ R15, R14, R15, 0.19988867640495300293 ;  /* 0x3e4caf9e0e0f7423 */ /* 0x000fe2000001000f */
[----:B------:R-:W-:-:S03]  /*8d50*/  FFMA R16, R6, R17, RZ ;  /* 0x0000001106107223 */ /* 0x000fc600000000ff */
[----:B------:R-:W-:Y:S01]  /*8d60*/  FFMA.FTZ R15, R14, R15, -0.25000196695327758789 ;  /* 0xbe8000420e0f7423 */ /* 0x000fe2000001000f */
[----:B----4-:R-:W-:-:S03]  /*8d70*/  FFMA R21, -R7, R16, R6 ;  /* 0x0000001007157223 */ /* 0x010fc60000000106 */
        /* <DEDUP_REMOVED lines=11> */
.L_x_5399:
[----:B------:R-:W-:Y:S05]  /*8e30*/  BSYNC B0 ;  /* 0x0000000000007941 */ /* 0x000fea0003800000 */
.L_x_5398:
[----:B------:R-:W-:Y:S01]  /*8e40*/  BSSY B3, `(.L_x_5400) ;  /* 0x0000007000037945 */ /* 0x000fe20003800000 */
[----:B------:R-:W-:-:S03]  /*8e50*/  FFMA R0, R17, R21, R16 ;  /* 0x0000001511007223 */ /* 0x000fc60000000010 */
[----:B------:R-:W-:Y:S05]  /*8e60*/  @!P0 BRA `(.L_x_5401) ;  /* 0x0000000000108947 */ /* 0x000fea0003800000 */
[----:B------:R-:W-:Y:S02]  /*8e70*/  MOV R25, R6 ;  /* 0x0000000600197202 */ /* 0x000fe40000000f00 */
[----:B------:R-:W-:Y:S02]  /*8e80*/  MOV R0, R7 ;  /* 0x0000000700007202 */ /* 0x000fe40000000f00 */
[----:B------:R-:W-:-:S07]  /*8e90*/  MOV R22, 0x8eb0 ;  /* 0x00008eb000167802 */ /* 0x000fce0000000f00 */
[----:B-123--:R-:W-:Y:S05]  /*8ea0*/  CALL.REL.NOINC `($__internal_2_$__cuda_sm3x_div_rn_ftz_f32_slowpath) ;  /* 0x000000d800e47944 */ /* 0x00efea0003c00000 */
.L_x_5401:
[----:B------:R-:W-:Y:S05]  /*8eb0*/  BSYNC B3 ;  /* 0x0000000000037941 */ /* 0x000fea0003800000 */
.L_x_5400:
        /* <DEDUP_REMOVED lines=18> */
.L_x_5403:
[----:B------:R-:W-:Y:S02]  /*8fe0*/  ISETP.GE.AND P0, PT, R4, RZ, PT ;  /* 0x000000ff0400720c */ /* 0x000fe40003f06270 */
[----:B------:R-:W-:-:S11]  /*8ff0*/  MOV R15, 0x3fd774eb ;  /* 0x3fd774eb000f7802 */ /* 0x000fd60000000f00 */
[----:B------:R-:W-:-:S04]  /*9000*/  @P0 FFMA.FTZ R0, R15, 0.93318945169448852539, -R0 ;  /* 0x3f6ee5810f000823 */ /* 0x000fc80000010800 */
[----:B------:R-:W-:-:S07]  /*9010*/  @!P0 FFMA.FTZ R0, R15, 0.93318945169448852539, R0 ;  /* 0x3f6ee5810f008823 */ /* 0x000fce0000010000 */
.L_x_5404:
[----:B------:R-:W-:Y:S05]  /*9020*/  BSYNC B0 ;  /* 0x0000000000007941 */ /* 0x000fea0003800000 */
.L_x_5402:
        /* <DEDUP_REMOVED lines=12> */
.L_x_5397:
[----:B------:R-:W-:-:S04]  /*90f0*/  FMUL.FTZ R0, R6, R6 ;  /* 0x0000000606007220 */ /* 0x000fc80000410000 */
[----:B------:R-:W-:-:S05]  /*9100*/  FFMA.FTZ R15, R7, R7, R0 ;  /* 0x00000007070f7223 */ /* 0x000fca0000010000 */
[----:B------:R-:W-:-:S13]  /*9110*/  FSETP.GTU.FTZ.AND P0, PT, R15, 0.69999998807907104492, PT ;  /* 0x3f3333330f00780b */ /* 0x000fda0003f1c000 */
[----:B------:R-:W-:Y:S05]  /*9120*/  @P0 BRA `(.L_x_5406) ;  /* 0x0000000000c80947 */ /* 0x000fea0003800000 */
[----:B------:R-:W0:Y:S01]  /*9130*/  MUFU.RCP R0, R7 ;  /* 0x0000000700007308 */ /* 0x000e220000001000 */
[----:B------:R-:W-:Y:S07]  /*9140*/  BSSY B3, `(.L_x_5407) ;  /* 0x000000c000037945 */ /* 0x000fee0003800000 */
[----:B------:R-:W5:Y:S01]  /*9150*/  FCHK P0, R6, R7 ;  /* 0x0000000706007302 */ /* 0x000f620000000000 */
[----:B0-----:R-:W-:-:S04]  /*9160*/  FFMA R17, -R7, R0, 1 ;  /* 0x3f80000007117423 */ /* 0x001fc80000000100 */
        /* <DEDUP_REMOVED lines=8> */
[----:B-1234-:R-:W-:Y:S05]  /*91f0*/  CALL.REL.NOINC `($__internal_2_$__cuda_sm3x_div_rn_ftz_f32_slowpath) ;  /* 0x000000d800107944 */ /* 0x01efea0003c00000 */
.L_x_5408:
[----:B------:R-:W-:Y:S05]  /*9200*/  BSYNC B3 ;  /* 0x0000000000037941 */ /* 0x000fea0003800000 */
.L_x_5407:
        /* <DEDUP_REMOVED lines=18> */
.L_x_5410:
[----:B------:R-:W-:Y:S02]  /*9330*/  ISETP.GE.AND P0, PT, R4, RZ, PT ;  /* 0x000000ff0400720c */ /* 0x000fe40003f06270 */
[----:B------:R-:W-:-:S11]  /*9340*/  MOV R17, 0x3fd774eb ;  /* 0x3fd774eb00117802 */ /* 0x000fd60000000f00 */
[----:B------:R-:W-:-:S04]  /*9350*/  @P0 FFMA.FTZ R0, R17, 0.93318945169448852539, -R0 ;  /* 0x3f6ee58111000823 */ /* 0x000fc80000010800 */
[----:B------:R-:W-:-:S07]  /*9360*/  @!P0 FFMA.FTZ R0, R17, 0.93318945169448852539, R0 ;  /* 0x3f6ee58111008823 */ /* 0x000fce0000010000 */
.L_x_5411:
[----:B------:R-:W-:Y:S05]  /*9370*/  BSYNC B0 ;  /* 0x0000000000007941 */ /* 0x000fea0003800000 */
.L_x_5409:
        /* <DEDUP_REMOVED lines=13> */
.L_x_5406:
[----:B------:R-:W-:Y:S01]  /*9450*/  LOP3.LUT R0, R7, 0xffff0000, RZ, 0xc0, !PT ;  /* 0xffff000007007812 */ /* 0x000fe200078ec0ff */
[----:B------:R-:W-:Y:S01]  /*9460*/  BSSY B0, `(.L_x_5412) ;  /* 0x000003f000007945 */ /* 0x000fe20003800000 */
[----:B0-----:R-:W-:-:S03]  /*9470*/  LOP3.LUT R17, R6, 0xffff0000, RZ, 0xc0, !PT ;  /* 0xffff000006117812 */ /* 0x001fc600078ec0ff */
[--C-:B------:R-:W-:Y:S01]  /*9480*/  FADD.FTZ R14, R7, -R0.reuse ;  /* 0x80000000070e7221 */ /* 0x100fe20000010000 */
[----:B------:R-:W-:Y:S01]  /*9490*/  FMUL.FTZ R22, R0, R0 ;  /* 0x0000000000167220 */ /* 0x000fe20000410000 */
[--C-:B------:R-:W-:Y:S01]  /*94a0*/  FADD.FTZ R16, R6, -R17.reuse ;  /* 0x8000001106107221 */ /* 0x100fe20000010000 */
[C---:B------:R-:W-:Y:S01]  /*94b0*/  FMUL.FTZ R23, R17.reuse, R17 ;  /* 0x0000001111177220 */ /* 0x040fe20000410000 */
[----:B------:R-:W-:Y:S01]  /*94c0*/  FADD.FTZ R0, R0, R0 ;  /* 0x0000000000007221 */ /* 0x000fe20000010000 */
[----:B------:R-:W-:Y:S01]  /*94d0*/  LOP3.LUT R15, R14, 0xffff0000, RZ, 0xc0, !PT ;  /* 0xffff00000e0f7812 */ /* 0x000fe200078ec0ff */
[----:B------:R-:W-:Y:S01]  /*94e0*/  FADD.FTZ R17, R17, R17 ;  /* 0x0000001111117221 */ /* 0x000fe20000010000 */
[----:B----4-:R-:W-:-:S03]  /*94f0*/  LOP3.LUT R21, R16, 0xffff0000, RZ, 0xc0, !PT ;  /* 0xffff000010157812 */ /* 0x010fc600078ec0ff */
        /* <DEDUP_REMOVED lines=14> */
.L_x_5413:
        /* <DEDUP_REMOVED lines=40> */
.L_x_5412:
        /* <DEDUP_REMOVED lines=48> */
.L_x_5415:
[----:B------:R-:W-:Y:S05]  /*9b60*/  BSYNC B0 ;  /* 0x0000000000007941 */ /* 0x000fea0003800000 */
.L_x_5414:
[----:B------:R-:W-:Y:S01]  /*9b70*/  BSSY B3, `(.L_x_5416) ;  /* 0x0000007000037945 */ /* 0x000fe20003800000 */
[----:B------:R-:W-:-:S03]  /*9b80*/  FFMA R0, R17, R22, R16 ;  /* 0x0000001611007223 */ /* 0x000fc60000000010 */
[----:B------:R-:W-:Y:S05]  /*9b90*/  @!P0 BRA `(.L_x_5417) ;  /* 0x0000000000108947 */ /* 0x000fea0003800000 */
[----:B------:R-:W-:Y:S02]  /*9ba0*/  MOV R25, R6 ;  /* 0x0000000600197202 */ /* 0x000fe40000000f00 */
[----:B------:R-:W-:Y:S02]  /*9bb0*/  MOV R0, R7 ;  /* 0x0000000700007202 */ /* 0x000fe40000000f00 */
[----:B------:R-:W-:-:S07]  /*9bc0*/  MOV R22, 0x9be0 ;  /* 0x00009be000167802 */ /* 0x000fce0000000f00 */
[----:B-123--:R-:W-:Y:S05]  /*9bd0*/  CALL.REL.NOINC `($__internal_2_$__cuda_sm3x_div_rn_ftz_f32_slowpath) ;  /* 0x000000cc00987944 */ /* 0x00efea0003c00000 */
.L_x_5417:
[----:B------:R-:W-:Y:S05]  /*9be0*/  BSYNC B3 ;  /* 0x0000000000037941 */ /* 0x000fea0003800000 */
.L_x_5416:
        /* <DEDUP_REMOVED lines=18> */
.L_x_5419:
[----:B------:R-:W-:Y:S02]  /*9d10*/  ISETP.GE.AND P0, PT, R4, RZ, PT ;  /* 0x000000ff0400720c */ /* 0x000fe40003f06270 */
[----:B------:R-:W-:-:S11]  /*9d20*/  MOV R15, 0x3fd774eb ;  /* 0x3fd774eb000f7802 */ /* 0x000fd60000000f00 */
[----:B------:R-:W-:-:S04]  /*9d30*/  @P0 FFMA.FTZ R0, R15, 0.93318945169448852539, -R0 ;  /* 0x3f6ee5810f000823 */ /* 0x000fc80000010800 */
[----:B------:R-:W-:-:S07]  /*9d40*/  @!P0 FFMA.FTZ R0, R15, 0.93318945169448852539, R0 ;  /* 0x3f6ee5810f008823 */ /* 0x000fce0000010000 */
.L_x_5420:
[----:B------:R-:W-:Y:S05]  /*9d50*/  BSYNC B0 ;  /* 0x0000000000007941 */ /* 0x000fea0003800000 */
.L_x_5418:
        /* <DEDUP_REMOVED lines=12> */
.L_x_5396:
        /* <DEDUP_REMOVED lines=13> */
.L_x_5422:
[----:B------:R-:W-:Y:S05]  /*9ef0*/  BSYNC B3 ;  /* 0x0000000000037941 */ /* 0x000fea0003800000 */
.L_x_5421:
        /* <DEDUP_REMOVED lines=18> */
.L_x_5424:
[----:B------:R-:W-:Y:S02]  /*a020*/  ISETP.GE.AND P0, PT, R4, RZ, PT ;  /* 0x000000ff0400720c */ /* 0x000fe40003f06270 */
[----:B------:R-:W-:-:S11]  /*a030*/  MOV R17, 0x3fd774eb ;  /* 0x3fd774eb00117802 */ /* 0x000fd60000000f00 */
[----:B------:R-:W-:-:S04]  /*a040*/  @P0 FFMA.FTZ R0, R17, 0.93318945169448852539, -R0 ;  /* 0x3f6ee58111000823 */ /* 0x000fc80000010800 */
[----:B------:R-:W-:-:S07]  /*a050*/  @!P0 FFMA.FTZ R0, R17, 0.93318945169448852539, R0 ;  /* 0x3f6ee58111008823 */ /* 0x000fce0000010000 */
.L_x_5425:
[----:B------:R-:W-:Y:S05]  /*a060*/  BSYNC B0 ;  /* 0x0000000000007941 */ /* 0x000fea0003800000 */
.L_x_5423:
        /* <DEDUP_REMOVED lines=12> */
[----:B------:R-:W0:Y:S02]  /*a130*/  MUFU.SQRT R15, R22 ;  /* 0x00000016000f7308 */ /* 0x000e240000002000 */
[----:B0-----:R-:W-:Y:S01]  /*a140*/  @P1 FMUL.FTZ R6, R16, R15 ;  /* 0x0000000f10061220 */ /* 0x001fe20000410000 */
[----:B------:R-:W-:Y:S01]  /*a150*/  FSETP.NEU.FTZ.AND P1, PT, R7, RZ, PT ;  /* 0x000000ff0700720b */ /* 0x000fe20003f3d000 */
        /* <DEDUP_REMOVED lines=12> */
.L_x_5395:
[----:B------:R-:W-:-:S13]  /*a220*/  FSETP.GEU.FTZ.AND P0, PT, R6, 9.999999682655225389e-20, PT ;  /* 0x1fec1e4a0600780b */ /* 0x000fda0003f1e000 */
[----:B------:R-:W-:Y:S05]  /*a230*/  @!P0 BRA `(.L_x_5426) ;  /* 0x00000004003c8947 */ /* 0x000fea0003800000 */
[----:B----4-:R-:W-:Y:S01]  /*a240*/  FMUL.FTZ R21, R6, R6 ;  /* 0x0000000606157220 */ /* 0x010fe20000410000 */
[----:B------:R-:W-:Y:S01]  /*a250*/  MOV R15, 0x3e800000 ;  /* 0x3e800000000f7802 */ /* 0x000fe20000000f00 */
[----:B------:R4:W1:Y:S01]  /*a260*/  FCHK P0, R6, 1 ;  /* 0x3f80000006007902 */ /* 0x0008620000000000 */
[----:B------:R-:W-:Y:S01]  /*a270*/  MOV R16, 0x3f800000 ;  /* 0x3f80000000107802 */ /* 0x000fe20000000f00 */
[C---:B------:R-:W-:Y:S01]  /*a280*/  FADD.FTZ.RZ R0, R21.reuse, 1 ;  /* 0x3f80000015007421 */ /* 0x040fe2000001c000 */
[----:B------:R-:W-:Y:S01]  /*a290*/  ISETP.GE.U32.AND P1, PT, R21, 0x7f800000, PT ;  /* 0x7f8000001500780c */ /* 0x000fe20003f26070 */
[----:B------:R-:W-:Y:S02]  /*a2a0*/  BSSY B0, `(.L_x_5427) ;  /* 0x000001f000007945 */ /* 0x000fe40003800000 */
[----:B0-----:R-:W-:Y:S01]  /*a2b0*/  FFMA R17, R16, -1, R16 ;  /* 0xbf80000010117823 */ /* 0x001fe20000000010 */
        /* <DEDUP_REMOVED lines=29> */
.L_x_5428:
[----:B------:R-:W-:Y:S05]  /*a490*/  BSYNC B0 ;  /* 0x0000000000007941 */ /* 0x000fea0003800000 */
.L_x_5427:
[----:B------:R-:W-:Y:S01]  /*a4a0*/  BSSY B3, `(.L_x_5429) ;  /* 0x0000007000037945 */ /* 0x000fe20003800000 */
[----:B------:R-:W-:-:S03]  /*a4b0*/  FFMA R0, R7, R17, R16 ;  /* 0x0000001107007223 */ /* 0x000fc60000000010 */
[----:B------:R-:W-:Y:S05]  /*a4c0*/  @!P0 BRA `(.L_x_5430) ;  /* 0x0000000000108947 */ /* 0x000fea0003800000 */
[----:B------:R-:W-:Y:S01]  /*a4d0*/  HFMA2.MMA R0, -RZ, RZ, 1.875, 0 ;  /* 0x3f800000ff007435 */ /* 0x000fe200000001ff */
[----:B------:R-:W-:Y:S02]  /*a4e0*/  MOV R25, R6 ;  /* 0x0000000600197202 */ /* 0x000fe40000000f00 */
[----:B------:R-:W-:-:S08]  /*a4f0*/  MOV R22, 0xa510 ;  /* 0x0000a51000167802 */ /* 0x000fd00000000f00 */
[----:B--23--:R-:W-:Y:S05]  /*a500*/  CALL.REL.NOINC `($__internal_2_$__cuda_sm3x_div_rn_ftz_f32_slowpath) ;  /* 0x000000c4004c7944 */ /* 0x00cfea0003c00000 */
.L_x_5430:
[----:B------:R-:W-:Y:S05]  /*a510*/  BSYNC B3 ;  /* 0x0000000000037941 */ /* 0x000fea0003800000 */
.L_x_5429:
        /* <DEDUP_REMOVED lines=18> */
.L_x_5432:
[----:B------:R-:W-:Y:S02]  /*a640*/  ISETP.GE.AND P0, PT, R4, RZ, PT ;  /* 0x000000ff0400720c */ /* 0x000fe40003f06270 */
[----:B------:R-:W-:-:S11]  /*a650*/  MOV R7, 0x3fd774eb ;  /* 0x3fd774eb00077802 */ /* 0x000fd60000000f00 */
[----:B------:R-:W-:-:S04]  /*a660*/  @P0 FFMA.FTZ R0, R7, 0.93318945169448852539, -R0 ;  /* 0x3f6ee58107000823 */ /* 0x000fc80000010800 */
[----:B------:R-:W-:-:S07]  /*a670*/  @!P0 FFMA.FTZ R0, R7, 0.93318945169448852539, R0 ;  /* 0x3f6ee58107008823 */ /* 0x000fce0000010000 */
.L_x_5433:
[----:B------:R-:W-:Y:S05]  /*a680*/  BSYNC B0 ;  /* 0x0000000000007941 */ /* 0x000fea0003800000 */
.L_x_5431:
        /* <DEDUP_REMOVED lines=10> */
.L_x_5426:
        /* <DEDUP_REMOVED lines=13> */
.L_x_5435:
[----:B------:R-:W-:Y:S05]  /*a800*/  BSYNC B3 ;  /* 0x0000000000037941 */ /* 0x000fea0003800000 */
.L_x_5434:
        /* <DEDUP_REMOVED lines=18> */
.L_x_5437:
[----:B------:R-:W-:Y:S02]  /*a930*/  ISETP.GE.AND P0, PT, R4, RZ, PT ;  /* 0x000000ff0400720c */ /* 0x000fe40003f06270 */
[----:B------:R-:W-:-:S11]  /*a940*/  MOV R7, 0x3fd774eb ;  /* 0x3fd774eb00077802 */ /* 0x000fd60000000f00 */
[----:B------:R-:W-:-:S04]  /*a950*/  @P0 FFMA.FTZ R0, R7, 0.93318945169448852539, -R0 ;  /* 0x3f6ee58107000823 */ /* 0x000fc80000010800 */
[----:B------:R-:W-:-:S07]  /*a960*/  @!P0 FFMA.FTZ R0, R7, 0.93318945169448852539, R0 ;  /* 0x3f6ee58107008823 */ /* 0x000fce0000010000 */
.L_x_5438:
[----:B------:R-:W-:Y:S05]  /*a970*/  BSYNC B0 ;  /* 0x0000000000007941 */ /* 0x000fea0003800000 */
.L_x_5436:
        /* <DEDUP_REMOVED lines=11> */
.L_x_5394:
        /* <DEDUP_REMOVED lines=11> */
[-C--:B0-----:R-:W-:Y:S01]  /*aae0*/  FMUL.FTZ R17, R0, R15.reuse ;  /* 0x0000000f00117220 */ /* 0x081fe20000410000 */
[----:B------:R-:W-:-:S03]  /*aaf0*/  FMUL.FTZ R15, R14, R15 ;  /* 0x0000000f0e0f7220 */ /* 0x000fc60000410000 */
[----:B------:R-:W-:Y:S01]  /*ab00*/  FMUL.FTZ R22, R17, R17 ;  /* 0x0000001111167220 */ /* 0x000fe20000410000 */
[----:B------:R-:W-:-:S03]  /*ab10*/  MOV R17, 0x3f800000 ;  /* 0x3f80000000117802 */ /* 0x000fc60000000f00 */
[----:B------:R-:W-:Y:S01]  /*ab20*/  FFMA.FTZ R22, R15, R15, R22 ;  /* 0x0000000f0f167223 */ /* 0x000fe20000010016 */
[----:B------:R-:W-:-:S05]  /*ab30*/  LOP3.LUT R15, R16, 0x800000, RZ, 0xfc, !PT ;  /* 0x00800000100f7812 */ /* 0x000fca00078efcff */
        /* <DEDUP_REMOVED lines=10> */
[----:B------:R-:W5:Y:S01]  /*abe0*/  FCHK P0, R6, R7 ;  /* 0x0000000706007302 */ /* 0x000f620000000000 */
[----:B0-----:R-:W-:Y:S01]  /*abf0*/  FFMA.FTZ R14, R0, 0.69314718246459960938, R17 ;  /* 0x3f317218000e7823 */ /* 0x001fe20000010011 */
[----:B-----5:R-:W-:Y:S06]  /*ac00*/  @!P0 BRA `(.L_x_5440) ;  /* 0x0000000000148947 */ /* 0x020fec0003800000 */
[----:B------:R-:W-:Y:S02]  /*ac10*/  MOV R25, R6 ;  /* 0x0000000600197202 */ /* 0x000fe40000000f00 */
[----:B------:R-:W-:Y:S02]  /*ac20*/  MOV R0, R7 ;  /* 0x0000000700007202 */ /* 0x000fe40000000f00 */
[----:B------:R-:W-:-:S07]  /*ac30*/  MOV R22, 0xac50 ;  /* 0x0000ac5000167802 */ /* 0x000fce0000000f00 */
[----:B-1234-:R-:W-:Y:S05]  /*ac40*/  CALL.REL.NOINC `($__internal_2_$__cuda_sm3x_div_rn_ftz_f32_slowpath) ;  /* 0x000000bc007c7944 */ /* 0x01efea0003c00000 */
[----:B------:R-:W-:-:S07]  /*ac50*/  MOV R15, R0 ;  /* 0x00000000000f7202 */ /* 0x000fce0000000f00 */
.L_x_5440:
[----:B------:R-:W-:Y:S05]  /*ac60*/  BSYNC B3 ;  /* 0x0000000000037941 */ /* 0x000fea0003800000 */
.L_x_5439:
        /* <DEDUP_REMOVED lines=18> */
.L_x_5442:
[----:B------:R-:W-:Y:S02]  /*ad90*/  ISETP.GE.AND P0, PT, R4, RZ, PT ;  /* 0x000000ff0400720c */ /* 0x000fe40003f06270 */
[----:B------:R-:W-:-:S11]  /*ada0*/  MOV R15, 0x3fd774eb ;  /* 0x3fd774eb000f7802 */ /* 0x000fd60000000f00 */
[----:B------:R-:W-:-:S04]  /*adb0*/  @P0 FFMA.FTZ R0, R15, 0.93318945169448852539, -R0 ;  /* 0x3f6ee5810f000823 */ /* 0x000fc80000010800 */
[----:B------:R-:W-:-:S07]  /*adc0*/  @!P0 FFMA.FTZ R0, R15, 0.93318945169448852539, R0 ;  /* 0x3f6ee5810f008823 */ /* 0x000fce0000010000 */
.L_x_5443:
[----:B------:R-:W-:Y:S05]  /*add0*/  BSYNC B0 ;  /* 0x0000000000007941 */ /* 0x000fea0003800000 */
.L_x_5441:
        /* <DEDUP_REMOVED lines=11> */
.L_x_5393:
        /* <DEDUP_REMOVED lines=9> */
[----:B------:R-:W1:Y:S06]  /*af20*/  FCHK P1, R25, R6 ;  /* 0x0000000619007302 */ /* 0x000e6c0000020000 */
[----:B------:R-:W-:Y:S01]  /*af30*/  @P0 FMUL.FTZ R7, R5, 4 ;  /* 0x4080000005070820 */ /* 0x000fe20000410000 */
[----:B-----5:R-:W-:-:S03]  /*af40*/  FFMA R0, -R6, R15, 1 ;  /* 0x3f80000006007423 */ /* 0x020fc6000000010f */
[----:B------:R-:W-:Y:S01]  /*af50*/  @P0 FMUL.FTZ R7, R7, R7 ;  /* 0x0000000707070220 */ /* 0x000fe20000410000 */
[----:B------:R-:W-:Y:S01]  /*af60*/  FFMA R14, R15, R0, R15 ;  /* 0x000000000f0e7223 */ /* 0x000fe2000000000f */
[----:B------:R-:W-:Y:S01]  /*af70*/  @P0 FMUL.FTZ R0, R4, 4 ;  /* 0x4080000004000820 */ /* 0x000fe20000410000 */
[----:B------:R-:W-:Y:S02]  /*af80*/  @!P0 FMUL.FTZ R15, R5, R5 ;  /* 0x00000005050f8220 */ /* 0x000fe40000410000 */
[----:B0-----:R-:W-:Y:S01]  /*af90*/  FFMA R17, R25, R14, RZ ;  /* 0x0000000e19117223 */ /* 0x001fe200000000ff */
        /* <DEDUP_REMOVED lines=8> */
[----:B--234-:R-:W-:Y:S05]  /*b020*/  CALL.REL.NOINC `($__internal_2_$__cuda_sm3x_div_rn_ftz_f32_slowpath) ;  /* 0x000000b800847944 */ /* 0x01cfea0003c00000 */
.L_x_5445:
[----:B------:R-:W-:Y:S05]  /*b030*/  BSYNC B3 ;  /* 0x0000000000037941 */ /* 0x000fea0003800000 */
.L_x_5444:
        /* <DEDUP_REMOVED lines=18> */
.L_x_5447:
[----:B------:R-:W-:Y:S02]  /*b160*/  ISETP.GE.AND P0, PT, R4, RZ, PT ;  /* 0x000000ff0400720c */ /* 0x000fe40003f06270 */
[----:B------:R-:W-:-:S11]  /*b170*/  MOV R15, 0x3fd774eb ;  /* 0x3fd774eb000f7802 */ /* 0x000fd60000000f00 */
[----:B------:R-:W-:-:S04]  /*b180*/  @P0 FFMA.FTZ R0, R15, 0.93318945169448852539, -R0 ;  /* 0x3f6ee5810f000823 */ /* 0x000fc80000010800 */
[----:B------:R-:W-:-:S07]  /*b190*/  @!P0 FFMA.FTZ R0, R15, 0.93318945169448852539, R0 ;  /* 0x3f6ee5810f008823 */ /* 0x000fce0000010000 */
.L_x_5448:
[----:B------:R-:W-:Y:S05]  /*b1a0*/  BSYNC B0 ;  /* 0x0000000000007941 */ /* 0x000fea0003800000 */
.L_x_5446:
        /* <DEDUP_REMOVED lines=12> */
.L_x_5405:
[----:B------:R-:W-:Y:S05]  /*b270*/  BSYNC B2 ;  /* 0x0000000000027941 */ /* 0x000fea0003800000 */
.L_x_5392:
        /* <DEDUP_REMOVED lines=15> */
[----:B0-----:R-:W-:Y:S08]  /*b370*/  @P0 MUFU.SIN R17, R4 ;  /* 0x0000000400110308 */ /* 0x001ff00000000400 */
[----:B------:R-:W0:Y:S08]  /*b380*/  @P0 MUFU.EX2 R0, R0 ;  /* 0x0000000000000308 */ /* 0x000e300000000800 */
[----:B------:R-:W5:Y:S01]  /*b390*/  @P0 MUFU.COS R5, R4 ;  /* 0x0000000400050308 */ /* 0x000f620000000000 */
[C---:B0-----:R-:W-:Y:S01]  /*b3a0*/  @P0 FMUL.FTZ R17, R0.reuse, R17 ;  /* 0x0000001100110220 */ /* 0x041fe20000410000 */
[----:B-----5:R-:W-:Y:S01]  /*b3b0*/  @P0 FMUL.FTZ R16, R0, R5 ;  /* 0x0000000500100220 */ /* 0x020fe20000410000 */
        /* <DEDUP_REMOVED lines=22> */
.L_x_5452:
[----:B------:R-:W-:-:S13]  /*b520*/  ISETP.NE.AND P0, PT, R0, 0x7f800000, PT ;  /* 0x7f8000000000780c */ /* 0x000fda0003f05270 */
[----:B------:R-:W-:-:S05]  /*b530*/  @P0 FADD.FTZ R16, R6, -R6 ;  /* 0x8000000606100221 */ /* 0x000fca0000010000 */
[----:B0-----:R-:W-:Y:S01]  /*b540*/  @P0 MOV R17, R16 ;  /* 0x0000001000110202 */ /* 0x001fe20000000f00 */
[----:B------:R-:W-:Y:S06]  /*b550*/  @P0 BRA `(.L_x_5453) ;  /* 0x0000000000340947 */ /* 0x000fec0003800000 */
[----:B------:R-:W-:Y:S02]  /*b560*/  ISETP.GE.AND P0, PT, R11, RZ, PT ;  /* 0x000000ff0b00720c */ /* 0x000fe40003f06270 */
[----:B------:R-:W-:-:S11]  /*b570*/  CS2R R16, SRZ ;  /* 0x0000000000107805 */ /* 0x000fd6000001ff00 */
[----:B------:R-:W-:Y:S05]  /*b580*/  @!P0 BRA `(.L_x_5453) ;  /* 0x0000000000288947 */ /* 0x000fea0003800000 */
[----:B------:R-:W-:Y:S01]  /*b590*/  FADD.FTZ R17, R6, -R6 ;  /* 0x8000000606117221 */ /* 0x000fe20000010000 */
[----:B------:R-:W-:Y:S01]  /*b5a0*/  MOV R16, R11 ;  /* 0x0000000b00107202 */ /* 0x000fe20000000f00 */
[----:B------:R-:W-:Y:S06]  /*b5b0*/  BRA `(.L_x_5453) ;  /* 0x00000000001c7947 */ /* 0x000fec0003800000 */
.L_x_5451:
[----:B------:R-:W-:-:S04]  /*b5c0*/  FMUL.RZ R6, R6, 0.15915493667125701904 ;  /* 0x3e22f98306067820 */ /* 0x000fc8000040c000 */
[----:B0-----:R0:W0:Y:S08]  /*b5d0*/  MUFU.SIN R17, R6 ;  /* 0x0000000600117308 */ /* 0x0010300000000400 */
[----:B------:R0:W0:Y:S01]  /*b5e0*/  MUFU.COS R16, R6 ;  /* 0x0000000600107308 */ /* 0x0000220000000000 */
[----:B------:R-:W-:Y:S05]  /*b5f0*/  BRA `(.L_x_5453) ;  /* 0x00000000000c7947 */ /* 0x000fea0003800000 */
.L_x_5450:
[----:B------:R-:W-:Y:S01]  /*b600*/  FMUL.FTZ R11, R11, 1.4426950216293334961 ;  /* 0x3fb8aa3b0b0b7820 */ /* 0x000fe20000410000 */
[----:B0-----:R-:W-:-:S03]  /*b610*/  MOV R17, R6 ;  /* 0x0000000600117202 */ /* 0x001fc60000000f00 */
[----:B------:R0:W0:Y:S04]  /*b620*/  MUFU.EX2 R16, R11 ;  /* 0x0000000b00107308 */ /* 0x0000280000000800 */
.L_x_5453:
[----:B------:R-:W-:Y:S05]  /*b630*/  BSYNC B0 ;  /* 0x0000000000007941 */ /* 0x000fea0003800000 */
.L_x_5449:
[----:B------:R-:W-:Y:S02]  /*b640*/  LOP3.LUT P6, RZ, R20, 0x2, RZ, 0xc0, !PT ;  /* 0x0000000214ff7812 */ /* 0x000fe400078cc0ff */
[----:B------:R-:W-:Y:S01]  /*b650*/  @P3 IADD3 R0, P0, R31, UR4, RZ ;  /* 0x000000041f003c10 */ /* 0x000fe2000ff1e0ff */
[----:B------:R-:W-:-:S03]  /*b660*/  ULEA UR4, UP0, UR11, UR4, 0x2 ;  /* 0x000000040b047291 */ /* 0x000fc6000f80103f */
[----:B------:R-:W-:Y:S01]  /*b670*/  @P3 IADD3.X R5, RZ, UR5, RZ, P0, !PT ;  /* 0x00000005ff053c10 */ /* 0x000fe200087fe4ff */
[----:B------:R-:W-:Y:S01]  /*b680*/  ULEA.HI.X UR5, UR11, UR5, URZ, 0x2, UP0 ;  /* 0x000000050b057291 */ /* 0x000fe200080f143f */
[----:B------:R-:W-:Y:S01]  /*b690*/  @P3 LEA R4, P2, R0, UR6, 0x3 ;  /* 0x0000000600043c11 */ /* 0x000fe2000f8418ff */
[----:B------:R-:W-:Y:S01]  /*b6a0*/  UISETP.LT.U32.AND UP1, UPT, UR4, UR14, UPT ;  /* 0x0000000e0400728c */ /* 0x000fe2000bf21070 */
[----:B------:R-:W-:Y:S01]  /*b6b0*/  @!P5 LEA R10, P0, R30, UR6, 0x3 ;  /* 0x000000061e0adc11 */ /* 0x000fe2000f8018ff */
[----:B------:R-:W-:Y:S01]  /*b6c0*/  UISETP.GE.U32.AND UP0, UPT, UR4, 0x10000, UPT ;  /* 0x000100000400788c */ /* 0x000fe2000bf06070 */
[----:B------:R-:W-:Y:S02]  /*b6d0*/  @P3 LEA.HI.X R5, R0, UR7, R5, 0x3, P2 ;  /* 0x0000000700053c11 */ /* 0x000fe400090f1c05 */
[----:B0-----:R-:W-:Y:S01]  /*b6e0*/  @!P6 LEA R6, P1, R29, UR6, 0x3 ;  /* 0x000000061d06ec11 */ /* 0x001fe2000f8218ff */
[----:B------:R-:W-:Y:S01]  /*b6f0*/  UISETP.GE.U32.AND.EX UP0, UPT, UR5, URZ, UPT, UP0 ;  /* 0x0000003f0500728c */ /* 0x000fe2000bf06100 */
[----:B------:R-:W-:Y:S01]  /*b700*/  @!P4 LEA R14, P2, R27, UR6, 0x3 ;  /* 0x000000061b0ecc11 */ /* 0x000fe2000f8418ff */
[----:B--23--:R2:W-:Y:S01]  /*b710*/  @P3 STG.E.64 desc[UR12][R4.64], R2 ;  /* 0x0000000204003986 */ /* 0x00c5e2000c101b0c */
[----:B------:R-:W-:-:S02]  /*b720*/  @!P6 LEA.HI.X R7, R29, UR7, R28, 0x3, P1 ;  /* 0x000000071d07ec11 */ /* 0x000fc400088f1c1c */
[----:B------:R-:W-:Y:S02]  /*b730*/  @!P5 LEA.HI.X R11, R30, UR7, R19, 0x3, P0 ;  /* 0x000000071e0bdc11 */ /* 0x000fe400080f1c13 */
[----:B------:R-:W-:Y:S01]  /*b740*/  @!P4 LEA.HI.X R15, R27, UR7, R18, 0x3, P2 ;  /* 0x000000071b0fcc11 */ /* 0x000fe200090f1c12 */
[----:B-1----:R2:W-:Y:S01]  /*b750*/  @!P6 STG.E.64 desc[UR12][R6.64], R12 ;  /* 0x0000000c0600e986 */ /* 0x0025e2000c101b0c */
[----:B------:R-:W-:Y:S02]  /*b760*/  PLOP3.LUT P0, PT, PT, PT, UP1, 0x80, 0x0 ;  /* 0x000000000000781c */ /* 0x000fe40003f0f018 */
[----:B------:R-:W-:Y:S01]  /*b770*/  MOV R0, UR5 ;  /* 0x0000000500007c02 */ /* 0x000fe20008000f00 */
[----:B------:R2:W-:Y:S01]  /*b780*/  @!P5 STG.E.64 desc[UR12][R10.64], R8 ;  /* 0x000000080a00d986 */ /* 0x0005e2000c101b0c */
[----:B------:R-:W-:Y:S02]  /*b790*/  PLOP3.LUT P1, PT, PT, PT, UP0, 0x80, 0x0 ;  /* 0x000000000000781c */ /* 0x000fe40003f2f008 */
[----:B------:R-:W-:Y:S01]  /*b7a0*/  ISETP.LT.AND.EX P0, PT, R0, UR10, PT, P0 ;  /* 0x0000000a00007c0c */ /* 0x000fe2000bf01300 */
[----:B------:R2:W-:-:S12]  /*b7b0*/  @!P4 STG.E.64 desc[UR12][R14.64], R16 ;  /* 0x000000100e00c986 */ /* 0x0005d8000c101b0c */
[----:B------:R-:W-:Y:S05]  /*b7c0*/  @!P1 BRA P0, `(.L_x_5454) ;  /* 0xffffff4800809947 */ /* 0x000fea000003ffff */
[----:B------:R-:W-:Y:S05]  /*b7d0*/  EXIT ;  /* 0x000000000000794d */ /* 0x000fea0003800000 */
.L_x_5205:
[----:B------:R-:W0:Y:S02]  /*b7e0*/  S2R R28, SR_TID.X ;  /* 0x00000000001c7919 */ /* 0x000e240000002100 */
[----:B0-----:R-:W-:-:S03]  /*b7f0*/  IMAD.WIDE.U32 R2, R28, 0x4, RZ ;  /* 0x000000041c027825 */ /* 0x001fc600078e00ff */
[----:B------:R-:W-:-:S04]  /*b800*/  ISETP.GE.U32.AND P0, PT, R2, UR14, PT ;  /* 0x0000000e02007c0c */ /* 0x000fc8000bf06070 */
[----:B------:R-:W-:-:S04]  /*b810*/  ISETP.GE.AND.EX P0, PT, R3, UR10, PT, P0 ;  /* 0x0000000a03007c0c */ /* 0x000fc8000bf06300 */
[----:B------:R-:W-:-:S13]  /*b820*/  ISETP.GT.U32.OR P0, PT, R28, 0x3fff, P0 ;  /* 0x00003fff1c00780c */ /* 0x000fda0000704470 */
[----:B------:R-:W-:Y:S05]  /*b830*/  @P0 EXIT ;  /* 0x000000000000094d */ /* 0x000fea0003800000 */
[----:B------:R-:W-:-:S11]  /*b840*/  HFMA2.MMA R27, -RZ, RZ, 0, 0 ;  /* 0x00000000ff1b7435 */ /* 0x000fd600000001ff */
.L_x_5703:
[C---:B------:R-:W-:Y:S01]  /*b850*/  SHF.L.U32 R20, R28.reuse, 0x5, RZ ;  /* 0x000000051c147819 */ /* 0x040fe200000006ff */
[----:B------:R-:W-:Y:S01]  /*b860*/  ULDC.64 UR4, c[0x0][0xe60] ;  /* 0x0003980000047ab9 */ /* 0x000fe20000000a00 */
[----:B------:R-:W-:Y:S02]  /*b870*/  SHF.L.U64.HI R0, R28, 0x5, R27 ;  /* 0x000000051c007819 */ /* 0x000fe4000001021b */
[C---:B------:R-:W-:Y:S02]  /*b880*/  IADD3 R2, P0, R20.reuse, UR6, RZ ;  /* 0x0000000614027c10 */ /* 0x040fe4000ff1e0ff */
[----:B------:R-:W-:Y:S02]  /*b890*/  IADD3 R20, P1, R20, UR8, RZ ;  /* 0x0000000814147c10 */ /* 0x000fe4000ff3e0ff */
[C---:B------:R-:W-:Y:S02]  /*b8a0*/  IADD3.X R3, R0.reuse, UR7, RZ, P0, !PT ;  /* 0x0000000700037c10 */ /* 0x040fe400087fe4ff */
[----:B------:R-:W-:-:S03]  /*b8b0*/  IADD3.X R21, R0, UR9, RZ, P1, !PT ;  /* 0x0000000900157c10 */ /* 0x000fc60008ffe4ff */
[----:B------:R-:W2:Y:S04]  /*b8c0*/  LDG.E.128 R16, desc[UR12][R2.64] ;  /* 0x0000000c02107981 */ /* 0x000ea8000c1e1d00 */
[----:B------:R-:W3:Y:S04]  /*b8d0*/  LDG.E.128 R12, desc[UR12][R20.64] ;  /* 0x0000000c140c7981 */ /* 0x000ee8000c1e1d00 */
[----:B------:R0:W5:Y:S04]  /*b8e0*/  LDG.E.128 R8, desc[UR12][R20.64+0x10] ;  /* 0x0000100c14087981 */ /* 0x000168000c1e1d00 */
[----:B------:R0:W5:Y:S01]  /*b8f0*/  LDG.E.128 R4, desc[UR12][R2.64+0x10] ;  /* 0x0000100c02047981 */ /* 0x000162000c1e1d00 */
[----:B------:R-:W-:Y:S01]  /*b900*/  BSSY B2, `(.L_x_5455) ;  /* 0x0000284000027945 */ /* 0x000fe20003800000 */
[----:B--2---:R-:W-:Y:S01]  /*b910*/  FSETP.NAN.FTZ.AND P0, PT, R16, R17, PT ;  /* 0x000000111000720b */ /* 0x004fe20003f18000 */
[----:B---3--:R-:W-:Y:S01]  /*b920*/  FMUL.FTZ R29, R13, UR5 ;  /* 0x000000050d1d7c20 */ /* 0x008fe20008410000 */
[----:B------:R-:W-:-:S03]  /*b930*/  FMUL.FTZ R30, R12, UR5 ;  /* 0x000000050c1e7c20 */ /* 0x000fc60008410000 */
[----:B------:R-:W-:Y:S01]  /*b940*/  FFMA.FTZ R29, R12, UR4, -R29 ;  /* 0x000000040c1d7c23 */ /* 0x000fe2000801081d */
[----:B------:R-:W-:Y:S01]  /*b950*/  FFMA.FTZ R30, R13, UR4, R30 ;  /* 0x000000040d1e7c23 */ /* 0x000fe2000801001e */
[----:B------:R-:W-:-:S06]  /*b960*/  FADD.FTZ R13, |R16|, -RZ ;  /* 0x800000ff100d7221 */ /* 0x000fcc0000010200 */
        /* <DEDUP_REMOVED lines=58> */
.L_x_5462:
[----:B------:R-:W-:Y:S05]  /*bd10*/  BSYNC B0 ;  /* 0x0000000000007941 */ /* 0x000fea0003800000 */
.L_x_5461:
[----:B------:R-:W-:Y:S01]  /*bd20*/  BSSY B3, `(.L_x_5463) ;  /* 0x0000007000037945 */ /* 0x000fe20003800000 */
[----:B------:R-:W-:-:S03]  /*bd30*/  FFMA R0, R21, R22, R20 ;  /* 0x0000001615007223 */ /* 0x000fc60000000014 */
[----:B------:R-:W-:Y:S05]  /*bd40*/  @!P0 BRA `(.L_x_5464) ;  /* 0x0000000000108947 */ /* 0x000fea0003800000 */
[----:B------:R-:W-:Y:S02]  /*bd50*/  MOV R25, R12 ;  /* 0x0000000c00197202 */ /* 0x000fe40000000f00 */
[----:B------:R-:W-:Y:S02]  /*bd60*/  MOV R0, R31 ;  /* 0x0000001f00007202 */ /* 0x000fe40000000f00 */
[----:B------:R-:W-:-:S07]  /*bd70*/  MOV R22, 0xbd90 ;  /* 0x0000bd9000167802 */ /* 0x000fce0000000f00 */
[----:B-----5:R-:W-:Y:S05]  /*bd80*/  CALL.REL.NOINC `($__internal_2_$__cuda_sm3x_div_rn_ftz_f32_slowpath) ;  /* 0x000000ac002c7944 */ /* 0x020fea0003c00000 */
.L_x_5464:
[----:B------:R-:W-:Y:S05]  /*bd90*/  BSYNC B3 ;  /* 0x0000000000037941 */ /* 0x000fea0003800000 */
.L_x_5463:
        /* <DEDUP_REMOVED lines=18> */
.L_x_5466:
[----:B------:R-:W-:Y:S02]  /*bec0*/  ISETP.GE.AND P0, PT, R16, RZ, PT ;  /* 0x000000ff1000720c */ /* 0x000fe40003f06270 */
[----:B------:R-:W-:-:S11]  /*bed0*/  MOV R21, 0x3fd774eb ;  /* 0x3fd774eb00157802 */ /* 0x000fd60000000f00 */
[----:B------:R-:W-:-:S04]  /*bee0*/  @P0 FFMA.FTZ R0, R21, 0.93318945169448852539, -R0 ;  /* 0x3f6ee58115000823 */ /* 0x000fc80000010800 */
[----:B------:R-:W-:-:S07]  /*bef0*/  @!P0 FFMA.FTZ R0, R21, 0.93318945169448852539, R0 ;  /* 0x3f6ee58115008823 */ /* 0x000fce0000010000 */
.L_x_5467:
[----:B------:R-:W-:Y:S05]  /*bf00*/  BSYNC B0 ;  /* 0x0000000000007941 */ /* 0x000fea0003800000 */
.L_x_5465:
        /* <DEDUP_REMOVED lines=12> */
.L_x_5460:
        /* <DEDUP_REMOVED lines=17> */
.L_x_5471:
[----:B------:R-:W-:Y:S05]  /*c0e0*/  BSYNC B3 ;  /* 0x0000000000037941 */ /* 0x000fea0003800000 */
.L_x_5470:
        /* <DEDUP_REMOVED lines=18> */
.L_x_5473:
[----:B------:R-:W-:Y:S02]  /*c210*/  ISETP.GE.AND P0, PT, R16, RZ, PT ;  /* 0x000000ff1000720c */ /* 0x000fe40003f06270 */
[----:B------:R-:W-:-:S11]  /*c220*/  MOV R13, 0x3fd774eb ;  /* 0x3fd774eb000d7802 */ /* 0x000fd60000000f00 */
[----:B------:R-:W-:-:S04]  /*c230*/  @P0 FFMA.FTZ R0, R13, 0.93318945169448852539, -R0 ;  /* 0x3f6ee5810d000823 */ /* 0x000fc80000010800 */
[----:B------:R-:W-:-:S07]  /*c240*/  @!P0 FFMA.FTZ R0, R13, 0.93318945169448852539, R0 ;  /* 0x3f6ee5810d008823 */ /* 0x000fce0000010000 */
.L_x_5474:
[----:B------:R-:W-:Y:S05]  /*c250*/  BSYNC B0 ;  /* 0x0000000000007941 */ /* 0x000fea0003800000 */
.L_x_5472:
        /* <DEDUP_REMOVED lines=13> */
.L_x_5469:
        /* <DEDUP_REMOVED lines=25> */
.L_x_5476:
        /* <DEDUP_REMOVED lines=40> */
.L_x_5475:
        /* <DEDUP_REMOVED lines=48> */
.L_x_5478:
[----:B------:R-:W-:Y:S05]  /*ca40*/  BSYNC B0 ;  /* 0x0000000000007941 */ /* 0x000fea0003800000 */
.L_x_5477:
[----:B------:R-:W-:Y:S01]  /*ca50*/  BSSY B3, `(.L_x_5479) ;  /* 0x0000007000037945 */ /* 0x000fe20003800000 */
[----:B------:R-:W-:-:S03]  /*ca60*/  FFMA R0, R23, R22, R20 ;  /* 0x0000001617007223 */ /* 0x000fc60000000014 */
[----:B------:R-:W-:Y:S05]  /*ca70*/  @!P3 BRA `(.L_x_5480) ;  /* 0x000000000010b947 */ /* 0x000fea0003800000 */
[----:B------:R-:W-:Y:S02]  /*ca80*/  MOV R25, R12 ;  /* 0x0000000c00197202 */ /* 0x000fe40000000f00 */
[----:B------:R-:W-:Y:S02]  /*ca90*/  MOV R0, R31 ;  /* 0x0000001f00007202 */ /* 0x000fe40000000f00 */
[----:B------:R-:W-:-:S07]  /*caa0*/  MOV R22, 0xcac0 ;  /* 0x0000cac000167802 */ /* 0x000fce0000000f00 */
[----:B-----5:R-:W-:Y:S05]  /*cab0*/  CALL.REL.NOINC `($__internal_2_$__cuda_sm3x_div_rn_ftz_f32_slowpath) ;  /* 0x0000009c00e07944 */ /* 0x020fea0003c00000 */
.L_x_5480:
[----:B------:R-:W-:Y:S05]  /*cac0*/  BSYNC B3 ;  /* 0x0000000000037941 */ /* 0x000fea0003800000 */
.L_x_5479:
        /* <DEDUP_REMOVED lines=18> */
.L_x_5482:
[----:B------:R-:W-:Y:S02]  /*cbf0*/  ISETP.GE.AND P0, PT, R16, RZ, PT ;  /* 0x000000ff1000720c */ /* 0x000fe40003f06270 */
[----:B------:R-:W-:-:S11]  /*cc00*/  MOV R21, 0x3fd774eb ;  /* 0x3fd774eb00157802 */ /* 0x000fd60000000f00 */
[----:B------:R-:W-:-:S04]  /*cc10*/  @P0 FFMA.FTZ R0, R21, 0.93318945169448852539, -R0 ;  /* 0x3f6ee58115000823 */ /* 0x000fc80000010800 */
[----:B------:R-:W-:-:S07]  /*cc20*/  @!P0 FFMA.FTZ R0, R21, 0.93318945169448852539, R0 ;  /* 0x3f6ee58115008823 */ /* 0x000fce0000010000 */
.L_x_5483:
[----:B------:R-:W-:Y:S05]  /*cc30*/  BSYNC B0 ;  /* 0x0000000000007941 */ /* 0x000fea0003800000 */
.L_x_5481:
        /* <DEDUP_REMOVED lines=12> */
.L_x_5459:
        /* <DEDUP_REMOVED lines=13> */
.L_x_5485:
[----:B------:R-:W-:Y:S05]  /*cdd0*/  BSYNC B3 ;  /* 0x0000000000037941 */ /* 0x000fea0003800000 */
.L_x_5484:
        /* <DEDUP_REMOVED lines=18> */
.L_x_5487:
[----:B------:R-:W-:Y:S02]  /*cf00*/  ISETP.GE.AND P0, PT, R16, RZ, PT ;  /* 0x000000ff1000720c */ /* 0x000fe40003f06270 */
[----:B------:R-:W-:-:S11]  /*cf10*/  MOV R21, 0x3fd774eb ;  /* 0x3fd774eb00157802 */ /* 0x000fd60000000f00 */
[----:B------:R-:W-:-:S04]  /*cf20*/  @P0 FFMA.FTZ R0, R21, 0.93318945169448852539, -R0 ;  /* 0x3f6ee58115000823 */ /* 0x000fc80000010800 */
[----:B------:R-:W-:-:S07]  /*cf30*/  @!P0 FFMA.FTZ R0, R21, 0.93318945169448852539, R0 ;  /* 0x3f6ee58115008823 */ /* 0x000fce0000010000 */
.L_x_5488:
[----:B------:R-:W-:Y:S05]  /*cf40*/  BSYNC B0 ;  /* 0x0000000000007941 */ /* 0x000fea0003800000 */
.L_x_5486:
        /* <DEDUP_REMOVED lines=11> */
[----:B------:R-:W-:-:S04]  /*d000*/  FFMA.FTZ R22, R21, R21, R22 ;  /* 0x0000001515167223 */ /* 0x000fc80000010016 */
        /* <DEDUP_REMOVED lines=15> */
.L_x_5458:
[----:B------:R-:W-:-:S13]  /*d100*/  FSETP.GEU.FTZ.AND P0, PT, R12, 9.999999682655225389e-20, PT ;  /* 0x1fec1e4a0c00780b */ /* 0x000fda0003f1e000 */
[----:B------:R-:W-:Y:S05]  /*d110*/  @!P0 BRA `(.L_x_5489) ;  /* 0x00000004003c8947 */ /* 0x000fea0003800000 */
[----:B------:R-:W-:Y:S01]  /*d120*/  FMUL.FTZ R23, R12, R12 ;  /* 0x0000000c0c177220 */ /* 0x000fe20000410000 */
[----:B------:R-:W-:Y:S01]  /*d130*/  MOV R21, 0x3e800000 ;  /* 0x3e80000000157802 */ /* 0x000fe20000000f00 */
[----:B------:R0:W1:Y:S01]  /*d140*/  FCHK P0, R12, 1 ;  /* 0x3f8000000c007902 */ /* 0x0000620000000000 */
        /* <DEDUP_REMOVED lines=34> */
.L_x_5491:
[----:B------:R-:W-:Y:S05]  /*d370*/  BSYNC B0 ;  /* 0x0000000000007941 */ /* 0x000fea0003800000 */
.L_x_5490:
[----:B------:R-:W-:Y:S01]  /*d380*/  BSSY B3, `(.L_x_5492) ;  /* 0x0000007000037945 */ /* 0x000fe20003800000 */
[----:B------:R-:W-:-:S03]  /*d390*/  FFMA R0, R13, R22, R20 ;  /* 0x000000160d007223 */ /* 0x000fc60000000014 */
[----:B------:R-:W-:Y:S05]  /*d3a0*/  @!P0 BRA `(.L_x_5493) ;  /* 0x0000000000108947 */ /* 0x000fea0003800000 */
[----:B------:R-:W-:Y:S01]  /*d3b0*/  HFMA2.MMA R0, -RZ, RZ, 1.875, 0 ;  /* 0x3f800000ff007435 */ /* 0x000fe200000001ff */
[----:B------:R-:W-:Y:S02]  /*d3c0*/  MOV R25, R12 ;  /* 0x0000000c00197202 */ /* 0x000fe40000000f00 */
[----:B------:R-:W-:-:S08]  /*d3d0*/  MOV R22, 0xd3f0 ;  /* 0x0000d3f000167802 */ /* 0x000fd00000000f00 */
[----:B-----5:R-:W-:Y:S05]  /*d3e0*/  CALL.REL.NOINC `($__internal_2_$__cuda_sm3x_div_rn_ftz_f32_slowpath) ;  /* 0x0000009400947944 */ /* 0x020fea0003c00000 */
.L_x_5493:
[----:B------:R-:W-:Y:S05]  /*d3f0*/  BSYNC B3 ;  /* 0x0000000000037941 */ /* 0x000fea0003800000 */
.L_x_5492:
        /* <DEDUP_REMOVED lines=18> */
.L_x_5495:
[----:B------:R-:W-:Y:S02]  /*d520*/  ISETP.GE.AND P0, PT, R16, RZ, PT ;  /* 0x000000ff1000720c */ /* 0x000fe40003f06270 */
[----:B------:R-:W-:-:S11]  /*d530*/  MOV R13, 0x3fd774eb ;  /* 0x3fd774eb000d7802 */ /* 0x000fd60000000f00 */
[----:B------:R-:W-:-:S04]  /*d540*/  @P0 FFMA.FTZ R0, R13, 0.93318945169448852539, -R0 ;  /* 0x3f6ee5810d000823 */ /* 0x000fc80000010800 */
[----:B------:R-:W-:-:S07]  /*d550*/  @!P0 FFMA.FTZ R0, R13, 0.93318945169448852539, R0 ;  /* 0x3f6ee5810d008823 */ /* 0x000fce0000010000 */
.L_x_5496:
[----:B------:R-:W-:Y:S05]  /*d560*/  BSYNC B0 ;  /* 0x0000000000007941 */ /* 0x000fea0003800000 */
.L_x_5494:
        /* <DEDUP_REMOVED lines=10> */
.L_x_5489:
        /* <DEDUP_REMOVED lines=13> */
.L_x_5498:
[----:B------:R-:W-:Y:S05]  /*d6e0*/  BSYNC B3 ;  /* 0x0000000000037941 */ /* 0x000fea0003800000 */
.L_x_5497:
        /* <DEDUP_REMOVED lines=18> */
.L_x_5500:
[----:B------:R-:W-:Y:S02]  /*d810*/  ISETP.GE.AND P0, PT, R16, RZ, PT ;  /* 0x000000ff1000720c */ /* 0x000fe40003f06270 */
[----:B------:R-:W-:-:S11]  /*d820*/  MOV R13, 0x3fd774eb ;  /* 0x3fd774eb000d7802 */ /* 0x000fd60000000f00 */
[----:B------:R-:W-:-:S04]  /*d830*/  @P0 FFMA.FTZ R0, R13, 0.93318945169448852539, -R0 ;  /* 0x3f6ee5810d000823 */ /* 0x000fc80000010800 */
[----:B------:R-:W-:-:S07]  /*d840*/  @!P0 FFMA.FTZ R0, R13, 0.93318945169448852539, R0 ;  /* 0x3f6ee5810d008823 */ /* 0x000fce0000010000 */
.L_x_5501:
[----:B------:R-:W-:Y:S05]  /*d850*/  BSYNC B0 ;  /* 0x0000000000007941 */ /* 0x000fea0003800000 */
.L_x_5499:
        /* <DEDUP_REMOVED lines=11> */
.L_x_5457:
        /* <DEDUP_REMOVED lines=33> */
[----:B-----5:R-:W-:Y:S05]  /*db20*/  CALL.REL.NOINC `($__internal_2_$__cuda_sm3x_div_rn_ftz_f32_slowpath) ;  /* 0x0000008c00c47944 */ /* 0x020fea0003c00000 */
.L_x_5503:
[----:B------:R-:W-:Y:S05]  /*db30*/  BSYNC B3 ;  /* 0x0000000000037941 */ /* 0x000fea0003800000 */
.L_x_5502:
        /* <DEDUP_REMOVED lines=18> */
.L_x_5505:
[----:B------:R-:W-:Y:S02]  /*dc60*/  ISETP.GE.AND P0, PT, R16, RZ, PT ;  /* 0x000000ff1000720c */ /* 0x000fe40003f06270 */
[----:B------:R-:W-:-:S11]  /*dc70*/  MOV R21, 0x3fd774eb ;  /* 0x3fd774eb00157802 */ /* 0x000fd60000000f00 */
[----:B------:R-:W-:-:S04]  /*dc80*/  @P0 FFMA.FTZ R0, R21, 0.93318945169448852539, -R0 ;  /* 0x3f6ee58115000823 */ /* 0x000fc80000010800 */
[----:B------:R-:W-:-:S07]  /*dc90*/  @!P0 FFMA.FTZ R0, R21, 0.93318945169448852539, R0 ;  /* 0x3f6ee58115008823 */ /* 0x000fce0000010000 */
.L_x_5506:
[----:B------:R-:W-:Y:S05]  /*dca0*/  BSYNC B0 ;  /* 0x0000000000007941 */ /* 0x000fea0003800000 */
.L_x_5504:
        /* <DEDUP_REMOVED lines=11> */
.L_x_5456:
        /* <DEDUP_REMOVED lines=26> */
.L_x_5508:
[----:B------:R-:W-:Y:S05]  /*df00*/  BSYNC B3 ;  /* 0x0000000000037941 */ /* 0x000fea0003800000 */
.L_x_5507:
        /* <DEDUP_REMOVED lines=18> */
.L_x_5510:
[----:B------:R-:W-:Y:S02]  /*e030*/  ISETP.GE.AND P0, PT, R16, RZ, PT ;  /* 0x000000ff1000720c */ /* 0x000fe40003f06270 */
[----:B------:R-:W-:-:S11]  /*e040*/  MOV R13, 0x3fd774eb ;  /* 0x3fd774eb000d7802 */ /* 0x000fd60000000f00 */
[----:B------:R-:W-:-:S04]  /*e050*/  @P0 FFMA.FTZ R0, R13, 0.93318945169448852539, -R0 ;  /* 0x3f6ee5810d000823 */ /* 0x000fc80000010800 */
[----:B------:R-:W-:-:S07]  /*e060*/  @!P0 FFMA.FTZ R0, R13, 0.93318945169448852539, R0 ;  /* 0x3f6ee5810d008823 */ /* 0x000fce0000010000 */
.L_x_5511:
[----:B------:R-:W-:Y:S05]  /*e070*/  BSYNC B0 ;  /* 0x0000000000007941 */ /* 0x000fea0003800000 */
.L_x_5509:
        /* <DEDUP_REMOVED lines=12> */
.L_x_5468:
[----:B------:R-:W-:Y:S05]  /*e140*/  BSYNC B2 ;  /* 0x0000000000027941 */ /* 0x000fea0003800000 */
.L_x_5455:
[CC--:B------:R-:W-:Y:S01]  /*e150*/  FMUL.FTZ R17, R29.reuse, R0.reuse ;  /* 0x000000001d117220 */ /* 0x0c0fe20000410000 */
        /* <DEDUP_REMOVED lines=41> */
.L_x_5515:
        /* <DEDUP_REMOVED lines=10> */
.L_x_5514:
[----:B------:R-:W-:-:S04]  /*e490*/  FMUL.RZ R20, R20, 0.15915493667125701904 ;  /* 0x3e22f98314147820 */ /* 0x000fc8000040c000 */
[----:B------:R1:W2:Y:S08]  /*e4a0*/  MUFU.SIN R13, R20 ;  /* 0x00000014000d7308 */ /* 0x0002b00000000400 */
[----:B------:R1:W3:Y:S01]  /*e4b0*/  MUFU.COS R12, R20 ;  /* 0x00000014000c7308 */ /* 0x0002e20000000000 */
[----:B------:R-:W-:Y:S05]  /*e4c0*/  BRA `(.L_x_5516) ;  /* 0x00000000000c7947 */ /* 0x000fea0003800000 */
.L_x_5513:
[----:B------:R-:W-:Y:S01]  /*e4d0*/  FMUL.FTZ R12, R29, 1.4426950216293334961 ;  /* 0x3fb8aa3b1d0c7820 */ /* 0x000fe20000410000 */
[----:B------:R-:W-:-:S05]  /*e4e0*/  MOV R13, R20 ;  /* 0x00000014000d7202 */ /* 0x000fca0000000f00 */
[----:B------:R-:W0:Y:S02]  /*e4f0*/  MUFU.EX2 R12, R12 ;  /* 0x0000000c000c7308 */ /* 0x000e240000000800 */
.L_x_5516:
[----:B------:R-:W-:Y:S05]  /*e500*/  BSYNC B0 ;  /* 0x0000000000007941 */ /* 0x000fea0003800000 */
.L_x_5512:
        /* <DEDUP_REMOVED lines=61> */
.L_x_5524:
[----:B------:R-:W-:Y:S05]  /*e8e0*/  BSYNC B0 ;  /* 0x0000000000007941 */ /* 0x000fea0003800000 */
.L_x_5523:
[----:B------:R-:W-:Y:S01]  /*e8f0*/  BSSY B3, `(.L_x_5525) ;  /* 0x0000007000037945 */ /* 0x000fe20003800000 */
[----:B------:R-:W-:-:S03]  /*e900*/  FFMA R0, R23, R22, R20 ;  /* 0x0000001617007223 */ /* 0x000fc60000000014 */
[----:B------:R-:W-:Y:S05]  /*e910*/  @!P0 BRA `(.L_x_5526) ;  /* 0x0000000000108947 */ /* 0x000fea0003800000 */
[----:B------:R-:W-:Y:S02]  /*e920*/  MOV R25, R16 ;  /* 0x0000001000197202 */ /* 0x000fe40000000f00 */
[----:B------:R-:W-:Y:S02]  /*e930*/  MOV R0, R17 ;  /* 0x0000001100007202 */ /* 0x000fe40000000f00 */
[----:B------:R-:W-:-:S07]  /*e940*/  MOV R22, 0xe960 ;  /* 0x0000e96000167802 */ /* 0x000fce0000000f00 */
[----:B0-23-5:R-:W-:Y:S05]  /*e950*/  CALL.REL.NOINC `($__internal_2_$__cuda_sm3x_div_rn_ftz_f32_slowpath) ;  /* 0x0000008000387944 */ /* 0x02dfea0003c00000 */
.L_x_5526:
[----:B------:R-:W-:Y:S05]  /*e960*/  BSYNC B3 ;  /* 0x0000000000037941 */ /* 0x000fea0003800000 */
.L_x_5525:
        /* <DEDUP_REMOVED lines=18> */
.L_x_5528:
[----:B------:R-:W-:Y:S02]  /*ea90*/  ISETP.GE.AND P0, PT, R18, RZ, PT ;  /* 0x000000ff1200720c */ /* 0x000fe40003f06270 */
[----:B------:R-:W-:-:S11]  /*eaa0*/  MOV R21, 0x3fd774eb ;  /* 0x3fd774eb00157802 */ /* 0x000fd60000000f00 */
[----:B------:R-:W-:-:S04]  /*eab0*/  @P0 FFMA.FTZ R0, R21, 0.93318945169448852539, -R0 ;  /* 0x3f6ee58115000823 */ /* 0x000fc80000010800 */
[----:B------:R-:W-:-:S07]  /*eac0*/  @!P0 FFMA.FTZ R0, R21, 0.93318945169448852539, R0 ;  /* 0x3f6ee58115008823 */ /* 0x000fce0000010000 */
.L_x_5529:
[----:B------:R-:W-:Y:S05]  /*ead0*/  BSYNC B0 ;  /* 0x0000000000007941 */ /* 0x000fea0003800000 */
.L_x_5527:
        /* <DEDUP_REMOVED lines=12> */
.L_x_5522:
[----:B------:R-:W-:-:S04]  /*eba0*/  FMUL.FTZ R30, R16, R16 ;  /* 0x00000010101e7220 */ /* 0x000fc80000410000 */
[----:B------:R-:W-:-:S05]  /*ebb0*/  FFMA.FTZ R30, R17, R17, R30 ;  /* 0x00000011111e7223 */ /* 0x000fca000001001e */
[----:B------:R-:W-:-:S13]  /*ebc0*/  FSETP.GTU.FTZ.AND P0, PT, R30, 0.69999998807907104492, PT ;  /* 0x3f3333331e00780b */ /* 0x000fda0003f1c000 */
[----:B------:R-:W-:Y:S05]  /*ebd0*/  @P0 BRA `(.L_x_5531) ;  /* 0x0000000000c80947 */ /* 0x000fea0003800000 */
[----:B------:R-:W4:Y:S01]  /*ebe0*/  MUFU.RCP R0, R17 ;  /* 0x0000001100007308 */ /* 0x000f220000001000 */
[----:B------:R-:W-:Y:S07]  /*ebf0*/  BSSY B3, `(.L_x_5532) ;  /* 0x000000c000037945 */ /* 0x000fee0003800000 */
[----:B------:R-:W0:Y:S01]  /*ec00*/  FCHK P0, R16, R17 ;  /* 0x0000001110007302 */ /* 0x000e220000000000 */
[----:B----4-:R-:W-:-:S04]  /*ec10*/  FFMA R21, -R17, R0, 1 ;  /* 0x3f80000011157423 */ /* 0x010fc80000000100 */
[----:B------:R-:W-:-:S04]  /*ec20*/  FFMA R21, R0, R21, R0 ;  /* 0x0000001500157223 */ /* 0x000fc80000000000 */
[----:B------:R-:W-:-:S04]  /*ec30*/  FFMA R0, R16, R21, RZ ;  /* 0x0000001510007223 */ /* 0x000fc800000000ff */
[----:B-1----:R-:W-:-:S04]  /*ec40*/  FFMA R20, -R17, R0, R16 ;  /* 0x0000000011147223 */ /* 0x002fc80000000110 */
[----:B------:R-:W-:Y:S01]  /*ec50*/  FFMA R0, R21, R20, R0 ;  /* 0x0000001415007223 */ /* 0x000fe20000000000 */
[----:B0-----:R-:W-:Y:S06]  /*ec60*/  @!P0 BRA `(.L_x_5533) ;  /* 0x0000000000108947 */ /* 0x001fec0003800000 */
[----:B------:R-:W-:Y:S02]  /*ec70*/  MOV R25, R16 ;  /* 0x0000001000197202 */ /* 0x000fe40000000f00 */
[----:B------:R-:W-:Y:S02]  /*ec80*/  MOV R0, R17 ;  /* 0x0000001100007202 */ /* 0x000fe40000000f00 */
[----:B------:R-:W-:-:S07]  /*ec90*/  MOV R22, 0xecb0 ;  /* 0x0000ecb000167802 */ /* 0x000fce0000000f00 */
[----:B--23-5:R-:W-:Y:S05]  /*eca0*/  CALL.REL.NOINC `($__internal_2_$__cuda_sm3x_div_rn_ftz_f32_slowpath) ;  /* 0x0000007c00647944 */ /* 0x02cfea0003c00000 */
.L_x_5533:
[----:B------:R-:W-:Y:S05]  /*ecb0*/  BSYNC B3 ;  /* 0x0000000000037941 */ /* 0x000fea0003800000 */
.L_x_5532:
        /* <DEDUP_REMOVED lines=18> */
.L_x_5535:
[----:B------:R-:W-:Y:S02]  /*ede0*/  ISETP.GE.AND P0, PT, R18, RZ, PT ;  /* 0x000000ff1200720c */ /* 0x000fe40003f06270 */
[----:B------:R-:W-:-:S11]  /*edf0*/  MOV R21, 0x3fd774eb ;  /* 0x3fd774eb00157802 */ /* 0x000fd60000000f00 */
[----:B------:R-:W-:-:S04]  /*ee00*/  @P0 FFMA.FTZ R0, R21, 0.93318945169448852539, -R0 ;  /* 0x3f6ee58115000823 */ /* 0x000fc80000010800 */
[----:B------:R-:W-:-:S07]  /*ee10*/  @!P0 FFMA.FTZ R0, R21, 0.93318945169448852539, R0 ;  /* 0x3f6ee58115008823 */ /* 0x000fce0000010000 */
.L_x_5536:
[----:B------:R-:W-:Y:S05]  /*ee20*/  BSYNC B0 ;  /* 0x0000000000007941 */ /* 0x000fea0003800000 */
.L_x_5534:
        /* <DEDUP_REMOVED lines=13> */
.L_x_5531:
        /* <DEDUP_REMOVED lines=25> */
.L_x_5538:
        /* <DEDUP_REMOVED lines=40> */
.L_x_5537:
        /* <DEDUP_REMOVED lines=48> */
.L_x_5540:
[----:B------:R-:W-:Y:S05]  /*f610*/  BSYNC B0 ;  /* 0x0000000000007941 */ /* 0x000fea0003800000 */
.L_x_5539:
[----:B------:R-:W-:Y:S01]  /*f620*/  BSSY B3, `(.L_x_5541) ;  /* 0x0000007000037945 */ /* 0x000fe20003800000 */
[----:B------:R-:W-:-:S03]  /*f630*/  FFMA R0, R23, R22, R20 ;  /* 0x0000001617007223 */ /* 0x000fc60000000014 */
[----:B------:R-:W-:Y:S05]  /*f640*/  @!P3 BRA `(.L_x_5542) ;  /* 0x000000000010b947 */ /* 0x000fea0003800000 */
[----:B------:R-:W-:Y:S02]  /*f650*/  MOV R25, R16 ;  /* 0x0000001000197202 */ /* 0x000fe40000000f00 */
[----:B------:R-:W-:Y:S02]  /*f660*/  MOV R0, R17 ;  /* 0x0000001100007202 */ /* 0x000fe40000000f00 */
[----:B------:R-:W-:-:S07]  /*f670*/  MOV R22, 0xf690 ;  /* 0x0000f69000167802 */ /* 0x000fce0000000f00 */
[----:B0-23-5:R-:W-:Y:S05]  /*f680*/  CALL.REL.NOINC `($__internal_2_$__cuda_sm3x_div_rn_ftz_f32_slowpath) ;  /* 0x0000007000ec7944 */ /* 0x02dfea0003c00000 */
.L_x_5542:
[----:B------:R-:W-:Y:S05]  /*f690*/  BSYNC B3 ;  /* 0x0000000000037941 */ /* 0x000fea0003800000 */
.L_x_5541:
        /* <DEDUP_REMOVED lines=18> */
.L_x_5544:
[----:B------:R-:W-:Y:S02]  /*f7c0*/  ISETP.GE.AND P0, PT, R18, RZ, PT ;  /* 0x000000ff1200720c */ /* 0x000fe40003f06270 */
[----:B------:R-:W-:-:S11]  /*f7d0*/  MOV R21, 0x3fd774eb ;  /* 0x3fd774eb00157802 */ /* 0x000fd60000000f00 */
[----:B------:R-:W-:-:S04]  /*f7e0*/  @P0 FFMA.FTZ R0, R21, 0.93318945169448852539, -R0 ;  /* 0x3f6ee58115000823 */ /* 0x000fc80000010800 */
[----:B------:R-:W-:-:S07]  /*f7f0*/  @!P0 FFMA.FTZ R0, R21, 0.93318945169448852539, R0 ;  /* 0x3f6ee58115008823 */ /* 0x000fce0000010000 */
.L_x_5545:
[----:B------:R-:W-:Y:S05]  /*f800*/  BSYNC B0 ;  /* 0x0000000000007941 */ /* 0x000fea0003800000 */
.L_x_5543:
        /* <DEDUP_REMOVED lines=12> */
.L_x_5521:
        /* <DEDUP_REMOVED lines=13> */
.L_x_5547:
[----:B------:R-:W-:Y:S05]  /*f9a0*/  BSYNC B3 ;  /* 0x0000000000037941 */ /* 0x000fea0003800000 */
.L_x_5546:
        /* <DEDUP_REMOVED lines=18> */
.L_x_5549:
[----:B------:R-:W-:Y:S02]  /*fad0*/  ISETP.GE.AND P0, PT, R18, RZ, PT ;  /* 0x000000ff1200720c */ /* 0x000fe40003f06270 */
[----:B------:R-:W-:-:S11]  /*fae0*/  MOV R21, 0x3fd774eb ;  /* 0x3fd774eb00157802 */ /* 0x000fd60000000f00 */
[----:B------:R-:W-:-:S04]  /*faf0*/  @P0 FFMA.FTZ R0, R21, 0.93318945169448852539, -R0 ;  /* 0x3f6ee58115000823 */ /* 0x000fc80000010800 */
[----:B------:R-:W-:-:S07]  /*fb00*/  @!P0 FFMA.FTZ R0, R21, 0.93318945169448852539, R0 ;  /* 0x3f6ee58115008823 */ /* 0x000fce0000010000 */
.L_x_5550:
[----:B------:R-:W-:Y:S05]  /*fb10*/  BSYNC B0 ;  /* 0x0000000000007941 */ /* 0x000fea0003800000 */
.L_x_5548:
        /* <DEDUP_REMOVED lines=27> */
.L_x_5520:
        /* <DEDUP_REMOVED lines=39> */
.L_x_5553:
[----:B------:R-:W-:Y:S05]  /*ff40*/  BSYNC B0 ;  /* 0x0000000000007941 */ /* 0x000fea0003800000 */
.L_x_5552:
[----:B------:R-:W-:Y:S01]  /*ff50*/  BSSY B3, `(.L_x_5554) ;  /* 0x0000007000037945 */ /* 0x000fe20003800000 */
[----:B------:R-:W-:-:S03]  /*ff60*/  FFMA R0, R17, R22, R20 ;  /* 0x0000001611007223 */ /* 0x000fc60000000014 */
[----:B------:R-:W-:Y:S05]  /*ff70*/  @!P0 BRA `(.L_x_5555) ;  /* 0x0000000000108947 */ /* 0x000fea0003800000 */
[----:B------:R-:W-:Y:S01]  /*ff80*/  HFMA2.MMA R0, -RZ, RZ, 1.875, 0 ;  /* 0x3f800000ff007435 */ /* 0x000fe200000001ff */
[----:B------:R-:W-:Y:S02]  /*ff90*/  MOV R25, R16 ;  /* 0x0000001000197202 */ /* 0x000fe40000000f00 */
[----:B------:R-:W-:-:S08]  /*ffa0*/  MOV R22, 0xffc0 ;  /* 0x0000ffc000167802 */ /* 0x000fd00000000f00 */
[----:B--23-5:R-:W-:Y:S05]  /*ffb0*/  CALL.REL.NOINC `($__internal_2_$__cuda_sm3x_div_rn_ftz_f32_slowpath) ;  /* 0x0000006800a07944 */ /* 0x02cfea0003c00000 */
.L_x_5555:
[----:B------:R-:W-:Y:S05]  /*ffc0*/  BSYNC B3 ;  /* 0x0000000000037941 */ /* 0x000fea0003800000 */
.L_x_5554:
        /* <DEDUP_REMOVED lines=18> */
.L_x_5557:
[----:B------:R-:W-:Y:S02]  /*100f0*/  ISETP.GE.AND P0, PT, R18, RZ, PT ;  /* 0x000000ff1200720c */ /* 0x000fe40003f06270 */
[----:B------:R-:W-:-:S11]  /*10100*/  MOV R17, 0x3fd774eb ;  /* 0x3fd774eb00117802 */ /* 0x000fd60000000f00 */
[----:B------:R-:W-:-:S04]  /*10110*/  @P0 FFMA.FTZ R0, R17, 0.93318945169448852539, -R0 ;  /* 0x3f6ee58111000823 */ /* 0x000fc80000010800 */
[----:B------:R-:W-:-:S07]  /*10120*/  @!P0 FFMA.FTZ R0, R17, 0.93318945169448852539, R0 ;  /* 0x3f6ee58111008823 */ /* 0x000fce0000010000 */
.L_x_5558:
[----:B------:R-:W-:Y:S05]  /*10130*/  BSYNC B0 ;  /* 0x0000000000007941 */ /* 0x000fea0003800000 */
.L_x_5556:
        /* <DEDUP_REMOVED lines=10> */
.L_x_5551:
        /* <DEDUP_REMOVED lines=12> */
[----:B0123-5:R-:W-:Y:S05]  /*102a0*/  CALL.REL.NOINC `($__internal_2_$__cuda_sm3x_div_rn_ftz_f32_slowpath) ;  /* 0x0000006400e47944 */ /* 0x02ffea0003c00000 */
.L_x_5560:
[----:B------:R-:W-:Y:S05]  /*102b0*/  BSYNC B3 ;  /* 0x0000000000037941 */ /* 0x000fea0003800000 */
.L_x_5559:
        /* <DEDUP_REMOVED lines=18> */
.L_x_5562:
[----:B------:R-:W-:Y:S02]  /*103e0*/  ISETP.GE.AND P0, PT, R18, RZ, PT ;  /* 0x000000ff1200720c */ /* 0x000fe40003f06270 */
[----:B------:R-:W-:-:S11]  /*103f0*/  MOV R17, 0x3fd774eb ;  /* 0x3fd774eb00117802 */ /* 0x000fd60000000f00 */
[----:B------:R-:W-:-:S04]  /*10400*/  @P0 FFMA.FTZ R0, R17, 0.93318945169448852539, -R0 ;  /* 0x3f6ee58111000823 */ /* 0x000fc80000010800 */
[----:B------:R-:W-:-:S07]  /*10410*/  @!P0 FFMA.FTZ R0, R17, 0.93318945169448852539, R0 ;  /* 0x3f6ee58111008823 */ /* 0x000fce0000010000 */
.L_x_5563:
[----:B------:R-:W-:Y:S05]  /*10420*/  BSYNC B0 ;  /* 0x0000000000007941 */ /* 0x000fea0003800000 */
.L_x_5561:
        /* <DEDUP_REMOVED lines=11> */
.L_x_5519:
[----:B------:R-:W-:Y:S01]  /*104e0*/  FMUL.FTZ R0, R18, 0.36787945032119750977 ;  /* 0x3ebc5ab212007820 */ /* 0x000fe20000410000 */
[----:B-1----:R-:W-:Y:S01]  /*104f0*/  FMUL.FTZ R20, R19, 0.36787945032119750977 ;  /* 0x3ebc5ab213147820 */ /* 0x002fe20000410000 */
[----:B------:R-:W-:Y:S01]  /*10500*/  MUFU.RCP R26, R17 ;  /* 0x00000011001a7308 */ /* 0x000fe20000001000 */
[----:B------:R-:W-:Y:S01]  /*10510*/  MOV R29, 0x3f800000 ;  /* 0x3f800000001d7802 */ /* 0x000fe20000000f00 */
[----:B------:R-:W-:Y:S01]  /*10520*/  FADD.FTZ R0, |R0|, -RZ ;  /* 0x800000ff00007221 */ /* 0x000fe20000010200 */
[----:B------:R-:W-:Y:S01]  /*10530*/  FADD.FTZ R21, |R20|, -RZ ;  /* 0x800000ff14157221 */ /* 0x000fe20000010200 */
[----:B------:R-:W-:Y:S04]  /*10540*/  BSSY B3, `(.L_x_5564) ;  /* 0x000001c000037945 */ /* 0x000fe80003800000 */
[----:B------:R-:W-:-:S02]  /*10550*/  VIMNMX R20, R0, R21, !PT ;  /* 0x0000001500147248 */ /* 0x000fc40007fe0100 */
        /* <DEDUP_REMOVED lines=25> */
[----:B0-23-5:R-:W-:Y:S05]  /*106f0*/  CALL.REL.NOINC `($__internal_2_$__cuda_sm3x_div_rn_ftz_f32_slowpath) ;  /* 0x0000006000d07944 */ /* 0x02dfea0003c00000 */
.L_x_5565:
[----:B------:R-:W-:Y:S05]  /*10700*/  BSYNC B3 ;  /* 0x0000000000037941 */ /* 0x000fea0003800000 */
.L_x_5564:
        /* <DEDUP_REMOVED lines=18> */
.L_x_5567:
[----:B------:R-:W-:Y:S02]  /*10830*/  ISETP.GE.AND P0, PT, R18, RZ, PT ;  /* 0x000000ff1200720c */ /* 0x000fe40003f06270 */
[----:B------:R-:W-:-:S11]  /*10840*/  MOV R21, 0x3fd774eb ;  /* 0x3fd774eb00157802 */ /* 0x000fd60000000f00 */
[----:B------:R-:W-:-:S04]  /*10850*/  @P0 FFMA.FTZ R0, R21, 0.93318945169448852539, -R0 ;  /* 0x3f6ee58115000823 */ /* 0x000fc80000010800 */
[----:B------:R-:W-:-:S07]  /*10860*/  @!P0 FFMA.FTZ R0, R21, 0.93318945169448852539, R0 ;  /* 0x3f6ee58115008823 */ /* 0x000fce0000010000 */
.L_x_5568:
[----:B------:R-:W-:Y:S05]  /*10870*/  BSYNC B0 ;  /* 0x0000000000007941 */ /* 0x000fea0003800000 */
.L_x_5566:
        /* <DEDUP_REMOVED lines=11> */
.L_x_5518:
[C---:B------:R-:W-:Y:S01]  /*10930*/  FADD.FTZ R0, |R19|.reuse, -RZ ;  /* 0x800000ff13007221 */ /* 0x040fe20000010200 */
[C---:B------:R-:W-:Y:S01]  /*10940*/  FSETP.GT.FTZ.AND P2, PT, |R19|.reuse, |R18|, PT ;  /* 0x400000121300720b */ /* 0x040fe20003f54200 */
[----:B------:R-:W-:Y:S01]  /*10950*/  BSSY B3, `(.L_x_5569) ;  /* 0x0000018000037945 */ /* 0x000fe20003800000 */
[----:B------:R-:W-:Y:S02]  /*10960*/  FSETP.GEU.FTZ.AND P0, PT, |R18|, 1.084202172485504434e-19, PT ;  /* 0x200000001200780b */ /* 0x000fe40003f1e200 */
[----:B------:R-:W-:Y:S02]  /*10970*/  FSEL R16, R0, R29, P2 ;  /* 0x0000001d00107208 */ /* 0x000fe40001000000 */
[----:B------:R-:W-:Y:S02]  /*10980*/  FSETP.GEU.FTZ.AND P1, PT, |R19|, 1.084202172485504434e-19, PT ;  /* 0x200000001300780b */ /* 0x000fe40003f3e200 */
[----:B------:R-:W4:Y:S01]  /*10990*/  MUFU.RCP R21, R16 ;  /* 0x0000001000157308 */ /* 0x000f220000001000 */
[----:B------:R-:W-:-:S02]  /*109a0*/  FSEL R25, R29, R0, P2 ;  /* 0x000000001d197208 */ /* 0x000fc40001000000 */
[----:B------:R-:W-:-:S07]  /*109b0*/  PLOP3.LUT P0, PT, P0, P1, PT, 0x2, 0x0 ;  /* 0x000000000000781c */ /* 0x000fce0000702072 */
[----:B------:R-:W0:Y:S06]  /*109c0*/  FCHK P1, R25, R16 ;  /* 0x0000001019007302 */ /* 0x000e2c0000020000 */
        /* <DEDUP_REMOVED lines=15> */
[----:B--23-5:R-:W-:Y:S05]  /*10ac0*/  CALL.REL.NOINC `($__internal_2_$__cuda_sm3x_div_rn_ftz_f32_slowpath) ;  /* 0x0000005c00dc7944 */ /* 0x02cfea0003c00000 */
.L_x_5570:
[----:B------:R-:W-:Y:S05]  /*10ad0*/  BSYNC B3 ;  /* 0x0000000000037941 */ /* 0x000fea0003800000 */
.L_x_5569:
        /* <DEDUP_REMOVED lines=18> */
.L_x_5572:
[----:B------:R-:W-:Y:S02]  /*10c00*/  ISETP.GE.AND P0, PT, R18, RZ, PT ;  /* 0x000000ff1200720c */ /* 0x000fe40003f06270 */
[----:B------:R-:W-:-:S11]  /*10c10*/  MOV R21, 0x3fd774eb ;  /* 0x3fd774eb00157802 */ /* 0x000fd60000000f00 */
[----:B------:R-:W-:-:S04]  /*10c20*/  @P0 FFMA.FTZ R0, R21, 0.93318945169448852539, -R0 ;  /* 0x3f6ee58115000823 */ /* 0x000fc80000010800 */
[----:B------:R-:W-:-:S07]  /*10c30*/  @!P0 FFMA.FTZ R0, R21, 0.93318945169448852539, R0 ;  /* 0x3f6ee58115008823 */ /* 0x000fce0000010000 */
.L_x_5573:
[----:B------:R-:W-:Y:S05]  /*10c40*/  BSYNC B0 ;  /* 0x0000000000007941 */ /* 0x000fea0003800000 */
.L_x_5571:
        /* <DEDUP_REMOVED lines=12> */
.L_x_5530:
[----:B------:R-:W-:Y:S05]  /*10d10*/  BSYNC B2 ;  /* 0x0000000000027941 */ /* 0x000fea0003800000 */
.L_x_5517:
        /* <DEDUP_REMOVED lines=47> */
.L_x_5577:
        /* <DEDUP_REMOVED lines=10> */
.L_x_5576:
[----:B------:R-:W-:-:S04]  /*110b0*/  FMUL.RZ R20, R20, 0.15915493667125701904 ;  /* 0x3e22f98314147820 */ /* 0x000fc8000040c000 */
[----:B------:R4:W1:Y:S08]  /*110c0*/  MUFU.SIN R15, R20 ;  /* 0x00000014000f7308 */ /* 0x0008700000000400 */
[----:B------:R4:W0:Y:S01]  /*110d0*/  MUFU.COS R14, R20 ;  /* 0x00000014000e7308 */ /* 0x0008220000000000 */
[----:B------:R-:W-:Y:S05]  /*110e0*/  BRA `(.L_x_5578) ;  /* 0x00000000000c7947 */ /* 0x000fea0003800000 */
.L_x_5575:
[----:B------:R-:W-:Y:S01]  /*110f0*/  FMUL.FTZ R14, R29, 1.4426950216293334961 ;  /* 0x3fb8aa3b1d0e7820 */ /* 0x000fe20000410000 */
[----:B------:R-:W-:-:S05]  /*11100*/  MOV R15, R20 ;  /* 0x00000014000f7202 */ /* 0x000fca0000000f00 */
[----:B------:R-:W1:Y:S02]  /*11110*/  MUFU.EX2 R14, R14 ;  /* 0x0000000e000e7308 */ /* 0x000e640000000800 */
.L_x_5578:
[----:B------:R-:W-:Y:S05]  /*11120*/  BSYNC B0 ;  /* 0x0000000000007941 */ /* 0x000fea0003800000 */
.L_x_5574:
[----:B-----5:R-:W-:Y:S01]  /*11130*/  FSETP.NAN.FTZ.AND P0, PT, R4, R5, PT ;  /* 0x000000050400720b */ /* 0x020fe20003f18000 */
        /* <DEDUP_REMOVED lines=62> */
.L_x_5586:
[----:B------:R-:W-:Y:S05]  /*11520*/  BSYNC B0 ;  /* 0x0000000000007941 */ /* 0x000fea0003800000 */
.L_x_5585:
[----:B------:R-:W-:Y:S01]  /*11530*/  BSSY B3, `(.L_x_5587) ;  /* 0x0000007000037945 */ /* 0x000fe20003800000 */
[----:B------:R-:W-:-:S03]  /*11540*/  FFMA R0, R21, R22, R20 ;  /* 0x0000001615007223 */ /* 0x000fc60000000014 */
[----:B------:R-:W-:Y:S05]  /*11550*/  @!P0 BRA `(.L_x_5588) ;  /* 0x0000000000108947 */ /* 0x000fea0003800000 */
[----:B------:R-:W-:Y:S02]  /*11560*/  MOV R25, R16 ;  /* 0x0000001000197202 */ /* 0x000fe40000000f00 */
[----:B------:R-:W-:Y:S02]  /*11570*/  MOV R0, R17 ;  /* 0x0000001100007202 */ /* 0x000fe40000000f00 */
[----:B------:R-:W-:-:S07]  /*11580*/  MOV R22, 0x115a0 ;  /* 0x000115a000167802 */ /* 0x000fce0000000f00 */
[----:B0123--:R-:W-:Y:S05]  /*11590*/  CALL.REL.NOINC `($__internal_2_$__cuda_sm3x_div_rn_ftz_f32_slowpath) ;  /* 0x0000005400287944 */ /* 0x00ffea0003c00000 */
.L_x_5588:
[----:B------:R-:W-:Y:S05]  /*115a0*/  BSYNC B3 ;  /* 0x0000000000037941 */ /* 0x000fea0003800000 */
.L_x_5587:
        /* <DEDUP_REMOVED lines=18> */
.L_x_5590:
[----:B------:R-:W-:Y:S02]  /*116d0*/  ISETP.GE.AND P0, PT, R4, RZ, PT ;  /* 0x000000ff0400720c */ /* 0x000fe40003f06270 */
[----:B------:R-:W-:-:S11]  /*116e0*/  MOV R21, 0x3fd774eb ;  /* 0x3fd774eb00157802 */ /* 0x000fd60000000f00 */
[----:B------:R-:W-:-:S04]  /*116f0*/  @P0 FFMA.FTZ R0, R21, 0.93318945169448852539, -R0 ;  /* 0x3f6ee58115000823 */ /* 0x000fc80000010800 */
[----:B------:R-:W-:-:S07]  /*11700*/  @!P0 FFMA.FTZ R0, R21, 0.93318945169448852539, R0 ;  /* 0x3f6ee58115008823 */ /* 0x000fce0000010000 */
.L_x_5591:
[----:B------:R-:W-:Y:S05]  /*11710*/  BSYNC B0 ;  /* 0x0000000000007941 */ /* 0x000fea0003800000 */
.L_x_5589:
        /* <DEDUP_REMOVED lines=12> */
.L_x_5584:
        /* <DEDUP_REMOVED lines=16> */
[----:B-123--:R-:W-:Y:S05]  /*118e0*/  CALL.REL.NOINC `($__internal_2_$__cuda_sm3x_div_rn_ftz_f32_slowpath) ;  /* 0x0000005000547944 */ /* 0x00efea0003c00000 */
.L_x_5595:
[----:B------:R-:W-:Y:S05]  /*118f0*/  BSYNC B3 ;  /* 0x0000000000037941 */ /* 0x000fea0003800000 */
.L_x_5594:
        /* <DEDUP_REMOVED lines=18> */
.L_x_5597:
[----:B------:R-:W-:Y:S02]  /*11a20*/  ISETP.GE.AND P0, PT, R4, RZ, PT ;  /* 0x000000ff0400720c */ /* 0x000fe40003f06270 */
[----:B------:R-:W-:-:S11]  /*11a30*/  MOV R19, 0x3fd774eb ;  /* 0x3fd774eb00137802 */ /* 0x000fd60000000f00 */
[----:B------:R-:W-:-:S04]  /*11a40*/  @P0 FFMA.FTZ R0, R19, 0.93318945169448852539, -R0 ;  /* 0x3f6ee58113000823 */ /* 0x000fc80000010800 */
[----:B------:R-:W-:-:S07]  /*11a50*/  @!P0 FFMA.FTZ R0, R19, 0.93318945169448852539, R0 ;  /* 0x3f6ee58113008823 */ /* 0x000fce0000010000 */
.L_x_5598:
[----:B------:R-:W-:Y:S05]  /*11a60*/  BSYNC B0 ;  /* 0x0000000000007941 */ /* 0x000fea0003800000 */
.L_x_5596:
        /* <DEDUP_REMOVED lines=13> */
.L_x_5593:
        /* <DEDUP_REMOVED lines=25> */
.L_x_5600:
        /* <DEDUP_REMOVED lines=40> */
.L_x_5599:
        /* <DEDUP_REMOVED lines=48> */
.L_x_5602:
[----:B------:R-:W-:Y:S05]  /*12250*/  BSYNC B0 ;  /* 0x0000000000007941 */ /* 0x000fea0003800000 */
.L_x_5601:
[----:B------:R-:W-:Y:S01]  /*12260*/  BSSY B3, `(.L_x_5603) ;  /* 0x0000007000037945 */ /* 0x000fe20003800000 */
[----:B------:R-:W-:-:S03]  /*12270*/  FFMA R0, R23, R22, R20 ;  /* 0x0000001617007223 */ /* 0x000fc60000000014 */
[----:B------:R-:W-:Y:S05]  /*12280*/  @!P3 BRA `(.L_x_5604) ;  /* 0x000000000010b947 */ /* 0x000fea0003800000 */
[----:B------:R-:W-:Y:S02]  /*12290*/  MOV R25, R16 ;  /* 0x0000001000197202 */ /* 0x000fe40000000f00 */
[----:B------:R-:W-:Y:S02]  /*122a0*/  MOV R0, R17 ;  /* 0x0000001100007202 */ /* 0x000fe40000000f00 */
[----:B------:R-:W-:-:S07]  /*122b0*/  MOV R22, 0x122d0 ;  /* 0x000122d000167802 */ /* 0x000fce0000000f00 */
[----:B0123--:R-:W-:Y:S05]  /*122c0*/  CALL.REL.NOINC `($__internal_2_$__cuda_sm3x_div_rn_ftz_f32_slowpath) ;  /* 0x0000004400dc7944 */ /* 0x00ffea0003c00000 */
.L_x_5604:
[----:B------:R-:W-:Y:S05]  /*122d0*/  BSYNC B3 ;  /* 0x0000000000037941 */ /* 0x000fea0003800000 */
.L_x_5603:
        /* <DEDUP_REMOVED lines=18> */
.L_x_5606:
[----:B------:R-:W-:Y:S02]  /*12400*/  ISETP.GE.AND P0, PT, R4, RZ, PT ;  /* 0x000000ff0400720c */ /* 0x000fe40003f06270 */
[----:B------:R-:W-:-:S11]  /*12410*/  MOV R21, 0x3fd774eb ;  /* 0x3fd774eb00157802 */ /* 0x000fd60000000f00 */
[----:B------:R-:W-:-:S04]  /*12420*/  @P0 FFMA.FTZ R0, R21, 0.93318945169448852539, -R0 ;  /* 0x3f6ee58115000823 */ /* 0x000fc80000010800 */
[----:B------:R-:W-:-:S07]  /*12430*/  @!P0 FFMA.FTZ R0, R21, 0.93318945169448852539, R0 ;  /* 0x3f6ee58115008823 */ /* 0x000fce0000010000 */
.L_x_5607:
[----:B------:R-:W-:Y:S05]  /*12440*/  BSYNC B0 ;  /* 0x0000000000007941 */ /* 0x000fea0003800000 */
.L_x_5605:
        /* <DEDUP_REMOVED lines=12> */
.L_x_5583:
        /* <DEDUP_REMOVED lines=13> */
.L_x_5609:
[----:B------:R-:W-:Y:S05]  /*125e0*/  BSYNC B3 ;  /* 0x0000000000037941 */ /* 0x000fea0003800000 */
.L_x_5608:
        /* <DEDUP_REMOVED lines=18> */
.L_x_5611:
[----:B------:R-:W-:Y:S02]  /*12710*/  ISETP.GE.AND P0, PT, R4, RZ, PT ;  /* 0x000000ff0400720c */ /* 0x000fe40003f06270 */
[----:B------:R-:W-:-:S11]  /*12720*/  MOV R21, 0x3fd774eb ;  /* 0x3fd774eb00157802 */ /* 0x000fd60000000f00 */
[----:B------:R-:W-:-:S04]  /*12730*/  @P0 FFMA.FTZ R0, R21, 0.93318945169448852539, -R0 ;  /* 0x3f6ee58115000823 */ /* 0x000fc80000010800 */
[----:B------:R-:W-:-:S07]  /*12740*/  @!P0 FFMA.FTZ R0, R21, 0.93318945169448852539, R0 ;  /* 0x3f6ee58115008823 */ /* 0x000fce0000010000 */
.L_x_5612:
[----:B------:R-:W-:Y:S05]  /*12750*/  BSYNC B0 ;  /* 0x0000000000007941 */ /* 0x000fea0003800000 */
.L_x_5610:
        /* <DEDUP_REMOVED lines=27> */
.L_x_5582:
        /* <DEDUP_REMOVED lines=39> */
.L_x_5615:
[----:B------:R-:W-:Y:S05]  /*12b80*/  BSYNC B0 ;  /* 0x0000000000007941 */ /* 0x000fea0003800000 */
.L_x_5614:
[----:B------:R-:W-:Y:S01]  /*12b90*/  BSSY B3, `(.L_x_5616) ;  /* 0x0000007000037945 */ /* 0x000fe20003800000 */
[----:B------:R-:W-:-:S03]  /*12ba0*/  FFMA R0, R17, R21, R20 ;  /* 0x0000001511007223 */ /* 0x000fc60000000014 */
[----:B------:R-:W-:Y:S05]  /*12bb0*/  @!P0 BRA `(.L_x_5617) ;  /* 0x0000000000108947 */ /* 0x000fea0003800000 */
[----:B------:R-:W-:Y:S01]  /*12bc0*/  HFMA2.MMA R0, -RZ, RZ, 1.875, 0 ;  /* 0x3f800000ff007435 */ /* 0x000fe200000001ff */
[----:B------:R-:W-:Y:S02]  /*12bd0*/  MOV R25, R16 ;  /* 0x0000001000197202 */ /* 0x000fe40000000f00 */
[----:B------:R-:W-:-:S08]  /*12be0*/  MOV R22, 0x12c00 ;  /* 0x00012c0000167802 */ /* 0x000fd00000000f00 */
[----:B-123--:R-:W-:Y:S05]  /*12bf0*/  CALL.REL.NOINC `($__internal_2_$__cuda_sm3x_div_rn_ftz_f32_slowpath) ;  /* 0x0000003c00907944 */ /* 0x00efea0003c00000 */
.L_x_5617:
[----:B------:R-:W-:Y:S05]  /*12c00*/  BSYNC B3 ;  /* 0x0000000000037941 */ /* 0x000fea0003800000 */
.L_x_5616:
        /* <DEDUP_REMOVED lines=18> */
.L_x_5619:
[----:B------:R-:W-:Y:S02]  /*12d30*/  ISETP.GE.AND P0, PT, R4, RZ, PT ;  /* 0x000000ff0400720c */ /* 0x000fe40003f06270 */
[----:B------:R-:W-:-:S11]  /*12d40*/  MOV R17, 0x3fd774eb ;  /* 0x3fd774eb00117802 */ /* 0x000fd60000000f00 */
[----:B------:R-:W-:-:S04]  /*12d50*/  @P0 FFMA.FTZ R0, R17, 0.93318945169448852539, -R0 ;  /* 0x3f6ee58111000823 */ /* 0x000fc80000010800 */
[----:B------:R-:W-:-:S07]  /*12d60*/  @!P0 FFMA.FTZ R0, R17, 0.93318945169448852539, R0 ;  /* 0x3f6ee58111008823 */ /* 0x000fce0000010000 */
.L_x_5620:
[----:B------:R-:W-:Y:S05]  /*12d70*/  BSYNC B0 ;  /* 0x0000000000007941 */ /* 0x000fea0003800000 */
.L_x_5618:
        /* <DEDUP_REMOVED lines=10> */
.L_x_5613:
        /* <DEDUP_REMOVED lines=13> */
.L_x_5622:
[----:B------:R-:W-:Y:S05]  /*12ef0*/  BSYNC B3 ;  /* 0x0000000000037941 */ /* 0x000fea0003800000 */
.L_x_5621:
        /* <DEDUP_REMOVED lines=18> */
.L_x_5624:
[----:B------:R-:W-:Y:S02]  /*13020*/  ISETP.GE.AND P0, PT, R4, RZ, PT ;  /* 0x000000ff0400720c */ /* 0x000fe40003f06270 */
[----:B------:R-:W-:-:S11]  /*13030*/  MOV R17, 0x3fd774eb ;  /* 0x3fd774eb00117802 */ /* 0x000fd60000000f00 */
[----:B------:R-:W-:-:S04]  /*13040*/  @P0 FFMA.FTZ R0, R17, 0.93318945169448852539, -R0 ;  /* 0x3f6ee58111000823 */ /* 0x000fc80000010800 */
[----:B------:R-:W-:-:S07]  /*13050*/  @!P0 FFMA.FTZ R0, R17, 0.93318945169448852539, R0 ;  /* 0x3f6ee58111008823 */ /* 0x000fce0000010000 */
.L_x_5625:
[----:B------:R-:W-:Y:S05]  /*13060*/  BSYNC B0 ;  /* 0x0000000000007941 */ /* 0x000fea0003800000 */
.L_x_5623:
        /* <DEDUP_REMOVED lines=11> */
.L_x_5581:
        /* <DEDUP_REMOVED lines=34> */
.L_x_5627:
[----:B------:R-:W-:Y:S05]  /*13340*/  BSYNC B3 ;  /* 0x0000000000037941 */ /* 0x000fea0003800000 */
.L_x_5626:
        /* <DEDUP_REMOVED lines=18> */
.L_x_5629:
[----:B------:R-:W-:Y:S02]  /*13470*/  ISETP.GE.AND P0, PT, R4, RZ, PT ;  /* 0x000000ff0400720c */ /* 0x000fe40003f06270 */
[----:B------:R-:W-:-:S11]  /*13480*/  MOV R21, 0x3fd774eb ;  /* 0x3fd774eb00157802 */ /* 0x000fd60000000f00 */
[----:B------:R-:W-:-:S04]  /*13490*/  @P0 FFMA.FTZ R0, R21, 0.93318945169448852539, -R0 ;  /* 0x3f6ee58115000823 */ /* 0x000fc80000010800 */
[----:B------:R-:W-:-:S07]  /*134a0*/  @!P0 FFMA.FTZ R0, R21, 0.93318945169448852539, R0 ;  /* 0x3f6ee58115008823 */ /* 0x000fce0000010000 */
.L_x_5630:
[----:B------:R-:W-:Y:S05]  /*134b0*/  BSYNC B0 ;  /* 0x0000000000007941 */ /* 0x000fea0003800000 */
.L_x_5628:
        /* <DEDUP_REMOVED lines=11> */
.L_x_5580:
        /* <DEDUP_REMOVED lines=26> */
.L_x_5632:
[----:B------:R-:W-:Y:S05]  /*13710*/  BSYNC B3 ;  /* 0x0000000000037941 */ /* 0x000fea0003800000 */
.L_x_5631:
        /* <DEDUP_REMOVED lines=18> */
.L_x_5634:
[----:B------:R-:W-:Y:S02]  /*13840*/  ISETP.GE.AND P0, PT, R4, RZ, PT ;  /* 0x000000ff0400720c */ /* 0x000fe40003f06270 */
[----:B------:R-:W-:-:S11]  /*13850*/  MOV R19, 0x3fd774eb ;  /* 0x3fd774eb00137802 */ /* 0x000fd60000000f00 */
[----:B------:R-:W-:-:S04]  /*13860*/  @P0 FFMA.FTZ R0, R19, 0.93318945169448852539, -R0 ;  /* 0x3f6ee58113000823 */ /* 0x000fc80000010800 */
[----:B------:R-:W-:-:S07]  /*13870*/  @!P0 FFMA.FTZ R0, R19, 0.93318945169448852539, R0 ;  /* 0x3f6ee58113008823 */ /* 0x000fce0000010000 */
.L_x_5635:
[----:B------:R-:W-:Y:S05]  /*13880*/  BSYNC B0 ;  /* 0x0000000000007941 */ /* 0x000fea0003800000 */
.L_x_5633:
        /* <DEDUP_REMOVED lines=12> */
.L_x_5592:
[----:B------:R-:W-:Y:S05]  /*13950*/  BSYNC B2 ;  /* 0x0000000000027941 */ /* 0x000fea0003800000 */
.L_x_5579:
        /* <DEDUP_REMOVED lines=45> */
.L_x_5639:
        /* <DEDUP_REMOVED lines=10> */
.L_x_5638:
[----:B------:R-:W-:-:S04]  /*13cd0*/  FMUL.RZ R20, R20, 0.15915493667125701904 ;  /* 0x3e22f98314147820 */ /* 0x000fc8000040c000 */
[----:B------:R4:W0:Y:S08]  /*13ce0*/  MUFU.SIN R5, R20 ;  /* 0x0000001400057308 */ /* 0x0008300000000400 */
[----:B------:R4:W0:Y:S01]  /*13cf0*/  MUFU.COS R4, R20 ;  /* 0x0000001400047308 */ /* 0x0008220000000000 */
[----:B------:R-:W-:Y:S05]  /*13d00*/  BRA `(.L_x_5640) ;  /* 0x00000000000c7947 */ /* 0x000fea0003800000 */
.L_x_5637:
[----:B------:R-:W-:Y:S01]  /*13d10*/  FMUL.FTZ R4, R19, 1.4426950216293334961 ;  /* 0x3fb8aa3b13047820 */ /* 0x000fe20000410000 */
[----:B------:R-:W-:-:S05]  /*13d20*/  MOV R5, R20 ;  /* 0x0000001400057202 */ /* 0x000fca0000000f00 */
[----:B------:R-:W4:Y:S02]  /*13d30*/  MUFU.EX2 R4, R4 ;  /* 0x0000000400047308 */ /* 0x000f240000000800 */
.L_x_5640:
[----:B------:R-:W-:Y:S05]  /*13d40*/  BSYNC B0 ;  /* 0x0000000000007941 */ /* 0x000fea0003800000 */
.L_x_5636:
        /* <DEDUP_REMOVED lines=63> */
.L_x_5648:
[----:B------:R-:W-:Y:S05]  /*14140*/  BSYNC B0 ;  /* 0x0000000000007941 */ /* 0x000fea0003800000 */
.L_x_5647:
[----:B------:R-:W-:Y:S01]  /*14150*/  BSSY B3, `(.L_x_5649) ;  /* 0x0000007000037945 */ /* 0x000fe20003800000 */
[----:B------:R-:W-:-:S03]  /*14160*/  FFMA R0, R19, R20, R18 ;  /* 0x0000001413007223 */ /* 0x000fc60000000012 */
[----:B------:R-:W-:Y:S05]  /*14170*/  @!P0 BRA `(.L_x_5650) ;  /* 0x0000000000108947 */ /* 0x000fea0003800000 */
[----:B------:R-:W-:Y:S02]  /*14180*/  MOV R25, R8 ;  /* 0x0000000800197202 */ /* 0x000fe40000000f00 */
[----:B------:R-:W-:Y:S02]  /*14190*/  MOV R0, R9 ;  /* 0x0000000900007202 */ /* 0x000fe40000000f00 */
[----:B------:R-:W-:-:S07]  /*141a0*/  MOV R22, 0x141c0 ;  /* 0x000141c000167802 */ /* 0x000fce0000000f00 */
[----:B0123--:R-:W-:Y:S05]  /*141b0*/  CALL.REL.NOINC `($__internal_2_$__cuda_sm3x_div_rn_ftz_f32_slowpath) ;  /* 0x0000002800207944 */ /* 0x00ffea0003c00000 */
.L_x_5650:
[----:B------:R-:W-:Y:S05]  /*141c0*/  BSYNC B3 ;  /* 0x0000000000037941 */ /* 0x000fea0003800000 */
.L_x_5649:
        /* <DEDUP_REMOVED lines=18> */
.L_x_5652:
[----:B------:R-:W-:Y:S02]  /*142f0*/  ISETP.GE.AND P0, PT, R6, RZ, PT ;  /* 0x000000ff0600720c */ /* 0x000fe40003f06270 */
[----:B------:R-:W-:-:S11]  /*14300*/  MOV R19, 0x3fd774eb ;  /* 0x3fd774eb00137802 */ /* 0x000fd60000000f00 */
[----:B------:R-:W-:-:S04]  /*14310*/  @P0 FFMA.FTZ R0, R19, 0.93318945169448852539, -R0 ;  /* 0x3f6ee58113000823 */ /* 0x000fc80000010800 */
[----:B------:R-:W-:-:S07]  /*14320*/  @!P0 FFMA.FTZ R0, R19, 0.93318945169448852539, R0 ;  /* 0x3f6ee58113008823 */ /* 0x000fce0000010000 */
.L_x_5653:
[----:B------:R-:W-:Y:S05]  /*14330*/  BSYNC B0 ;  /* 0x0000000000007941 */ /* 0x000fea0003800000 */
.L_x_5651:
        /* <DEDUP_REMOVED lines=12> */
.L_x_5646:
        /* <DEDUP_REMOVED lines=16> */
[----:B-1234-:R-:W-:Y:S05]  /*14500*/  CALL.REL.NOINC `($__internal_2_$__cuda_sm3x_div_rn_ftz_f32_slowpath) ;  /* 0x00000024004c7944 */ /* 0x01efea0003c00000 */
.L_x_5657:
[----:B------:R-:W-:Y:S05]  /*14510*/  BSYNC B3 ;  /* 0x0000000000037941 */ /* 0x000fea0003800000 */
.L_x_5656:
        /* <DEDUP_REMOVED lines=18> */
.L_x_5659:
[----:B------:R-:W-:Y:S02]  /*14640*/  ISETP.GE.AND P0, PT, R6, RZ, PT ;  /* 0x000000ff0600720c */ /* 0x000fe40003f06270 */
[----:B------:R-:W-:-:S11]  /*14650*/  MOV R17, 0x3fd774eb ;  /* 0x3fd774eb00117802 */ /* 0x000fd60000000f00 */
[----:B------:R-:W-:-:S04]  /*14660*/  @P0 FFMA.FTZ R0, R17, 0.93318945169448852539, -R0 ;  /* 0x3f6ee58111000823 */ /* 0x000fc80000010800 */
[----:B------:R-:W-:-:S07]  /*14670*/  @!P0 FFMA.FTZ R0, R17, 0.93318945169448852539, R0 ;  /* 0x3f6ee58111008823 */ /* 0x000fce0000010000 */
.L_x_5660:
[----:B------:R-:W-:Y:S05]  /*14680*/  BSYNC B0 ;  /* 0x0000000000007941 */ /* 0x000fea0003800000 */
.L_x_5658:
        /* <DEDUP_REMOVED lines=13> */
.L_x_5655:
        /* <DEDUP_REMOVED lines=25> */
.L_x_5662:
        /* <DEDUP_REMOVED lines=40> */
.L_x_5661:
        /* <DEDUP_REMOVED lines=48> */
.L_x_5664:
[----:B------:R-:W-:Y:S05]  /*14e70*/  BSYNC B0 ;  /* 0x0000000000007941 */ /* 0x000fea0003800000 */
.L_x_5663:
[----:B------:R-:W-:Y:S01]  /*14e80*/  BSSY B3, `(.L_x_5665) ;  /* 0x0000007000037945 */ /* 0x000fe20003800000 */
[----:B------:R-:W-:-:S03]  /*14e90*/  FFMA R0, R21, R20, R18 ;  /* 0x0000001415007223 */ /* 0x000fc60000000012 */
[----:B------:R-:W-:Y:S05]  /*14ea0*/  @!P3 BRA `(.L_x_5666) ;  /* 0x000000000010b947 */ /* 0x000fea0003800000 */
[----:B------:R-:W-:Y:S02]  /*14eb0*/  MOV R25, R8 ;  /* 0x0000000800197202 */ /* 0x000fe40000000f00 */
[----:B------:R-:W-:Y:S02]  /*14ec0*/  MOV R0, R9 ;  /* 0x0000000900007202 */ /* 0x000fe40000000f00 */
[----:B------:R-:W-:-:S07]  /*14ed0*/  MOV R22, 0x14ef0 ;  /* 0x00014ef000167802 */ /* 0x000fce0000000f00 */
[----:B0123--:R-:W-:Y:S05]  /*14ee0*/  CALL.REL.NOINC `($__internal_2_$__cuda_sm3x_div_rn_ftz_f32_slowpath) ;  /* 0x0000001800d47944 */ /* 0x00ffea0003c00000 */
.L_x_5666:
[----:B------:R-:W-:Y:S05]  /*14ef0*/  BSYNC B3 ;  /* 0x0000000000037941 */ /* 0x000fea0003800000 */
.L_x_5665:
        /* <DEDUP_REMOVED lines=18> */
.L_x_5668:
[----:B------:R-:W-:Y:S02]  /*15020*/  ISETP.GE.AND P0, PT, R6, RZ, PT ;  /* 0x000000ff0600720c */ /* 0x000fe40003f06270 */
[----:B------:R-:W-:-:S11]  /*15030*/  MOV R19, 0x3fd774eb ;  /* 0x3fd774eb00137802 */ /* 0x000fd60000000f00 */
[----:B------:R-:W-:-:S04]  /*15040*/  @P0 FFMA.FTZ R0, R19, 0.93318945169448852539, -R0 ;  /* 0x3f6ee58113000823 */ /* 0x000fc80000010800 */
[----:B------:R-:W-:-:S07]  /*15050*/  @!P0 FFMA.FTZ R0, R19, 0.93318945169448852539, R0 ;  /* 0x3f6ee58113008823 */ /* 0x000fce0000010000 */
.L_x_5669:
[----:B------:R-:W-:Y:S05]  /*15060*/  BSYNC B0 ;  /* 0x0000000000007941 */ /* 0x000fea0003800000 */
.L_x_5667:
        /* <DEDUP_REMOVED lines=12> */
.L_x_5645:
        /* <DEDUP_REMOVED lines=13> */
.L_x_5671:
[----:B------:R-:W-:Y:S05]  /*15200*/  BSYNC B3 ;  /* 0x0000000000037941 */ /* 0x000fea0003800000 */
.L_x_5670:
        /* <DEDUP_REMOVED lines=18> */
.L_x_5673:
[----:B------:R-:W-:Y:S02]  /*15330*/  ISETP.GE.AND P0, PT, R6, RZ, PT ;  /* 0x000000ff0600720c */ /* 0x000fe40003f06270 */
[----:B------:R-:W-:-:S11]  /*15340*/  MOV R19, 0x3fd774eb ;  /* 0x3fd774eb00137802 */ /* 0x000fd60000000f00 */
[----:B------:R-:W-:-:S04]  /*15350*/  @P0 FFMA.FTZ R0, R19, 0.93318945169448852539, -R0 ;  /* 0x3f6ee58113000823 */ /* 0x000fc80000010800 */
[----:B------:R-:W-:-:S07]  /*15360*/  @!P0 FFMA.FTZ R0, R19, 0.93318945169448852539, R0 ;  /* 0x3f6ee58113008823 */ /* 0x000fce0000010000 */
.L_x_5674:
[----:B------:R-:W-:Y:S05]  /*15370*/  BSYNC B0 ;  /* 0x0000000000007941 */ /* 0x000fea0003800000 */
.L_x_5672:
        /* <DEDUP_REMOVED lines=27> */
.L_x_5644:
        /* <DEDUP_REMOVED lines=39> */
.L_x_5677:
[----:B------:R-:W-:Y:S05]  /*157a0*/  BSYNC B0 ;  /* 0x0000000000007941 */ /* 0x000fea0003800000 */
.L_x_5676:
[----:B------:R-:W-:Y:S01]  /*157b0*/  BSSY B3, `(.L_x_5678) ;  /* 0x0000007000037945 */ /* 0x000fe20003800000 */
[----:B------:R-:W-:-:S03]  /*157c0*/  FFMA R0, R9, R19, R18 ;  /* 0x0000001309007223 */ /* 0x000fc60000000012 */
[----:B------:R-:W-:Y:S05]  /*157d0*/  @!P0 BRA `(.L_x_5679) ;  /* 0x0000000000108947 */ /* 0x000fea0003800000 */
[----:B------:R-:W-:Y:S01]  /*157e0*/  HFMA2.MMA R0, -RZ, RZ, 1.875, 0 ;  /* 0x3f800000ff007435 */ /* 0x000fe200000001ff */
[----:B------:R-:W-:Y:S02]  /*157f0*/  MOV R25, R8 ;  /* 0x0000000800197202 */ /* 0x000fe40000000f00 */
[----:B------:R-:W-:-:S08]  /*15800*/  MOV R22, 0x15820 ;  /* 0x0001582000167802 */ /* 0x000fd00000000f00 */
[----:B-123--:R-:W-:Y:S05]  /*15810*/  CALL.REL.NOINC `($__internal_2_$__cuda_sm3x_div_rn_ftz_f32_slowpath) ;  /* 0x0000001000887944 */ /* 0x00efea0003c00000 */
.L_x_5679:
[----:B------:R-:W-:Y:S05]  /*15820*/  BSYNC B3 ;  /* 0x0000000000037941 */ /* 0x000fea0003800000 */
.L_x_5678:
        /* <DEDUP_REMOVED lines=18> */
.L_x_5681:
[----:B------:R-:W-:Y:S02]  /*15950*/  ISETP.GE.AND P0, PT, R6, RZ, PT ;  /* 0x000000ff0600720c */ /* 0x000fe40003f06270 */
[----:B------:R-:W-:-:S11]  /*15960*/  MOV R9, 0x3fd774eb ;  /* 0x3fd774eb00097802 */ /* 0x000fd60000000f00 */
[----:B------:R-:W-:-:S04]  /*15970*/  @P0 FFMA.FTZ R0, R9, 0.93318945169448852539, -R0 ;  /* 0x3f6ee58109000823 */ /* 0x000fc80000010800 */
[----:B------:R-:W-:-:S07]  /*15980*/  @!P0 FFMA.FTZ R0, R9, 0.93318945169448852539, R0 ;  /* 0x3f6ee58109008823 */ /* 0x000fce0000010000 */
.L_x_5682:
[----:B------:R-:W-:Y:S05]  /*15990*/  BSYNC B0 ;  /* 0x0000000000007941 */ /* 0x000fea0003800000 */
.L_x_5680:
        /* <DEDUP_REMOVED lines=10> */
.L_x_5675:
        /* <DEDUP_REMOVED lines=13> */
.L_x_5684:
[----:B------:R-:W-:Y:S05]  /*15b10*/  BSYNC B3 ;  /* 0x0000000000037941 */ /* 0x000fea0003800000 */
.L_x_5683:
        /* <DEDUP_REMOVED lines=18> */
.L_x_5686:
[----:B------:R-:W-:Y:S02]  /*15c40*/  ISETP.GE.AND P0, PT, R6, RZ, PT ;  /* 0x000000ff0600720c */ /* 0x000fe40003f06270 */
[----:B------:R-:W-:-:S11]  /*15c50*/  MOV R9, 0x3fd774eb ;  /* 0x3fd774eb00097802 */ /* 0x000fd60000000f00 */
[----:B------:R-:W-:-:S04]  /*15c60*/  @P0 FFMA.FTZ R0, R9, 0.93318945169448852539, -R0 ;  /* 0x3f6ee58109000823 */ /* 0x000fc80000010800 */
[----:B------:R-:W-:-:S07]  /*15c70*/  @!P0 FFMA.FTZ R0, R9, 0.93318945169448852539, R0 ;  /* 0x3f6ee58109008823 */ /* 0x000fce0000010000 */
.L_x_5687:
[----:B------:R-:W-:Y:S05]  /*15c80*/  BSYNC B0 ;  /* 0x0000000000007941 */ /* 0x000fea0003800000 */
.L_x_5685:
        /* <DEDUP_REMOVED lines=11> */
.L_x_5643:
        /* <DEDUP_REMOVED lines=34> */
.L_x_5689:
[----:B------:R-:W-:Y:S05]  /*15f60*/  BSYNC B3 ;  /* 0x0000000000037941 */ /* 0x000fea0003800000 */
.L_x_5688:
        /* <DEDUP_REMOVED lines=18> */
.L_x_5691:
[----:B------:R-:W-:Y:S02]  /*16090*/  ISETP.GE.AND P0, PT, R6, RZ, PT ;  /* 0x000000ff0600720c */ /* 0x000fe40003f06270 */
[----:B------:R-:W-:-:S11]  /*160a0*/  MOV R19, 0x3fd774eb ;  /* 0x3fd774eb00137802 */ /* 0x000fd60000000f00 */
[----:B------:R-:W-:-:S04]  /*160b0*/  @P0 FFMA.FTZ R0, R19, 0.93318945169448852539, -R0 ;  /* 0x3f6ee58113000823 */ /* 0x000fc80000010800 */
[----:B------:R-:W-:-:S07]  /*160c0*/  @!P0 FFMA.FTZ R0, R19, 0.93318945169448852539, R0 ;  /* 0x3f6ee58113008823 */ /* 0x000fce0000010000 */
.L_x_5692:
[----:B------:R-:W-:Y:S05]  /*160d0*/  BSYNC B0 ;  /* 0x0000000000007941 */ /* 0x000fea0003800000 */
.L_x_5690:
        /* <DEDUP_REMOVED lines=11> */
.L_x_5642:
        /* <DEDUP_REMOVED lines=25> */
[----:B-1234-:R-:W-:Y:S05]  /*16320*/  CALL.REL.NOINC `($__internal_2_$__cuda_sm3x_div_rn_ftz_f32_slowpath) ;  /* 0x0000000400c47944 */ /* 0x01efea0003c00000 */
.L_x_5694:
[----:B------:R-:W-:Y:S05]  /*16330*/  BSYNC B3 ;  /* 0x0000000000037941 */ /* 0x000fea0003800000 */
.L_x_5693:
        /* <DEDUP_REMOVED lines=18> */
.L_x_5696:
[----:B------:R-:W-:Y:S02]  /*16460*/  ISETP.GE.AND P0, PT, R6, RZ, PT ;  /* 0x000000ff0600720c */ /* 0x000fe40003f06270 */
[----:B------:R-:W-:-:S11]  /*16470*/  MOV R17, 0x3fd774eb ;  /* 0x3fd774eb00117802 */ /* 0x000fd60000000f00 */
[----:B------:R-:W-:-:S04]  /*16480*/  @P0 FFMA.FTZ R0, R17, 0.93318945169448852539, -R0 ;  /* 0x3f6ee58111000823 */ /* 0x000fc80000010800 */
[----:B------:R-:W-:-:S07]  /*16490*/  @!P0 FFMA.FTZ R0, R17, 0.93318945169448852539, R0 ;  /* 0x3f6ee58111008823 */ /* 0x000fce0000010000 */
.L_x_5697:
[----:B------:R-:W-:Y:S05]  /*164a0*/  BSYNC B0 ;  /* 0x0000000000007941 */ /* 0x000fea0003800000 */
.L_x_5695:
        /* <DEDUP_REMOVED lines=12> */
.L_x_5654:
[----:B------:R-:W-:Y:S05]  /*16570*/  BSYNC B2 ;  /* 0x0000000000027941 */ /* 0x000fea0003800000 */
.L_x_5641:
        /* <DEDUP_REMOVED lines=45> */
.L_x_5701:
        /* <DEDUP_REMOVED lines=10> */
.L_x_5700:
[----:B------:R-:W-:-:S04]  /*168f0*/  FMUL.RZ R11, R11, 0.15915493667125701904 ;  /* 0x3e22f9830b0b7820 */ /* 0x000fc8000040c000 */
[----:B------:R0:W0:Y:S08]  /*16900*/  MUFU.SIN R7, R11 ;  /* 0x0000000b00077308 */ /* 0x0000300000000400 */
[----:B------:R0:W0:Y:S01]  /*16910*/  MUFU.COS R6, R11 ;  /* 0x0000000b00067308 */ /* 0x0000220000000000 */
[----:B------:R-:W-:Y:S05]  /*16920*/  BRA `(.L_x_5702) ;  /* 0x00000000000c7947 */ /* 0x000fea0003800000 */
.L_x_5699:
[----:B------:R-:W-:Y:S01]  /*16930*/  FMUL.FTZ R6, R10, 1.4426950216293334961 ;  /* 0x3fb8aa3b0a067820 */ /* 0x000fe20000410000 */
[----:B------:R-:W-:-:S05]  /*16940*/  MOV R7, R11 ;  /* 0x0000000b00077202 */ /* 0x000fca0000000f00 */
[----:B------:R-:W0:Y:S02]  /*16950*/  MUFU.EX2 R6, R6 ;  /* 0x0000000600067308 */ /* 0x000e240000000800 */
.L_x_5702:
[----:B------:R-:W-:Y:S05]  /*16960*/  BSYNC B0 ;  /* 0x0000000000007941 */ /* 0x000fea0003800000 */
.L_x_5698:
[----:B------:R-:W-:Y:S01]  /*16970*/  ULDC UR4, c[0x0][0x0] ;  /* 0x0000000000047ab9 */ /* 0x000fe20000000800 */
[----:B0123--:R0:W-:Y:S01]  /*16980*/  STG.E.128 desc[UR12][R2.64], R12 ;  /* 0x0000000c02007986 */ /* 0x00f1e2000c101d0c */
[----:B------:R-:W-:-:S03]  /*16990*/  IADD3 R28, P0, R28, UR4, RZ ;  /* 0x000000041c1c7c10 */ /* 0x000fc6000ff1e0ff */
[----:B----4-:R0:W-:Y:S01]  /*169a0*/  STG.E.128 desc[UR12][R2.64+0x10], R4 ;  /* 0x0000100402007986 */ /* 0x0101e2000c101d0c */
[----:B------:R-:W-:Y:S02]  /*169b0*/  SHF.L.U32 R0, R28, 0x2, RZ ;  /* 0x000000021c007819 */ /* 0x000fe400000006ff */
[----:B------:R-:W-:Y:S02]  /*169c0*/  IADD3.X R27, RZ, R27, RZ, P0, !PT ;  /* 0x0000001bff1b7210 */ /* 0x000fe400007fe4ff */
[----:B------:R-:W-:Y:S02]  /*169d0*/  ISETP.GE.U32.AND P0, PT, R0, UR14, PT ;  /* 0x0000000e00007c0c */ /* 0x000fe4000bf06070 */
[C---:B------:R-:W-:Y:S02]  /*169e0*/  SHF.L.U64.HI R0, R28.reuse, 0x2, R27 ;  /* 0x000000021c007819 */ /* 0x040fe4000001021b */
[----:B------:R-:W-:Y:S02]  /*169f0*/  ISETP.LT.U32.AND P1, PT, R28, 0x4000, PT ;  /* 0x000040001c00780c */ /* 0x000fe40003f21070 */
[----:B------:R-:W-:-:S02]  /*16a00*/  ISETP.GE.AND.EX P0, PT, R0, UR10, PT, P0 ;  /* 0x0000000a00007c0c */ /* 0x000fc4000bf06300 */
[----:B------:R-:W-:-:S13]  /*16a10*/  ISETP.LT.U32.AND.EX P1, PT, R27, RZ, PT, P1 ;  /* 0x000000ff1b00720c */ /* 0x000fda0003f21110 */
[----:B0-----:R-:W-:Y:S05]  /*16a20*/  @!P0 BRA P1, `(.L_x_5703) ;  /* 0xffffff4c00888947 */ /* 0x001fea000083ffff */
[----:B------:R-:W-:Y:S05]  /*16a30*/  EXIT ;  /* 0x000000000000794d */ /* 0x000fea0003800000 */
        .weak           $__internal_2_$__cuda_sm3x_div_rn_ftz_f32_slowpath
        .type           $__internal_2_$__cuda_sm3x_div_rn_ftz_f32_slowpath,@function
        .size           $__internal_2_$__cuda_sm3x_div_rn_ftz_f32_slowpath,(.L_x_8062 - $__internal_2_$__cuda_sm3x_div_rn_ftz_f32_slowpath)
$__internal_2_$__cuda_sm3x_div_rn_ftz_f32_slowpath:
        /* <DEDUP_REMOVED lines=40> */
.L_x_5706:
[----:B------:R-:W-:Y:S05]  /*16cc0*/  BSYNC B1 ;  /* 0x0000000000017941 */ /* 0x000fea0003800000 */
.L_x_5705:
        /* <DEDUP_REMOVED lines=27> */
.L_x_5712:
[----:B------:R-:W-:-:S07]  /*16e80*/  LEA R25, R24, R25, 0x17 ;  /* 0x0000001918197211 */ /* 0x000fce00078eb8ff */
.L_x_5713:
[----:B------:R-:W-:Y:S05]  /*16e90*/  BSYNC B1 ;  /* 0x0000000000017941 */ /* 0x000fea0003800000 */
.L_x_5711:
[----:B------:R-:W-:Y:S01]  /*16ea0*/  MOV R0, R25 ;  /* 0x0000001900007202 */ /* 0x000fe20000000f00 */
[----:B------:R-:W-:Y:S06]  /*16eb0*/  BRA `(.L_x_5714) ;  /* 0x0000000000207947 */ /* 0x000fec0003800000 */
.L_x_5710:
[----:B------:R-:W-:-:S04]  /*16ec0*/  LOP3.LUT R0, R0, 0x80000000, R25, 0x48, !PT ;  /* 0x8000000000007812 */ /* 0x000fc800078e4819 */
[----:B------:R-:W-:Y:S01]  /*16ed0*/  LOP3.LUT R0, R0, 0x7f800000, RZ, 0xfc, !PT ;  /* 0x7f80000000007812 */ /* 0x000fe200078efcff */
[----:B------:R-:W-:Y:S06]  /*16ee0*/  BRA `(.L_x_5714) ;  /* 0x0000000000147947 */ /* 0x000fec0003800000 */
.L_x_5709:
[----:B------:R-:W-:Y:S01]  /*16ef0*/  LOP3.LUT R0, R0, 0x80000000, R25, 0x48, !PT ;  /* 0x8000000000007812 */ /* 0x000fe200078e4819 */
[----:B------:R-:W-:Y:S06]  /*16f00*/  BRA `(.L_x_5714) ;  /* 0x00000000000c7947 */ /* 0x000fec0003800000 */
.L_x_5708:
[----:B------:R-:W0:Y:S01]  /*16f10*/  MUFU.RSQ R0, -QNAN ;  /* 0xffc0000000007908 */ /* 0x000e220000001400 */
[----:B------:R-:W-:Y:S05]  /*16f20*/  BRA `(.L_x_5714) ;  /* 0x0000000000047947 */ /* 0x000fea0003800000 */
.L_x_5707:
[----:B------:R-:W-:-:S07]  /*16f30*/  FADD.FTZ R0, R25, R0 ;  /* 0x0000000019007221 */ /* 0x000fce0000010000 */
.L_x_5714:
[----:B------:R-:W-:Y:S05]  /*16f40*/  BSYNC B0 ;  /* 0x0000000000007941 */ /* 0x000fea0003800000 */
.L_x_5704:
[----:B------:R-:W-:-:S06]  /*16f50*/  HFMA2.MMA R23, -RZ, RZ, 0, 0 ;  /* 0x00000000ff177435 */ /* 0x000fcc00000001ff */
[----:B0-----:R-:W-:Y:S05]  /*16f60*/  RET.REL.NODEC R22 `(_ZN2at6native55_GLOBAL__N__de093ff9_22_ForeachBinaryOpList_cu_a911ec4325multi_tensor_apply_kernelINS1_18TensorListMetadataILi2EEENS1_24BinaryOpListAlphaFunctorIN3c107complexIfEELi2ELi2ELi0EEEJNS1_13power_functorIS8_EES8_EEEvT_T0_DpT1_) ;  /* 0xfffffe9016247950 */ /* 0x001fea0003c3ffff */
.L_x_5715:
        /* <DEDUP_REMOVED lines=9> */
.L_x_8062:


//--------------------- .text._ZN2at6native55_GLOBAL__N__de093ff9_22_ForeachBinaryOpList_cu_a911ec4325multi_tensor_apply_kernelINS1_18TensorListMetadataILi2EEENS1_24BinaryOpListAlphaFunctorIN3c107complexIdEELi2ELi2ELi0EEEJNS1_13power_functorIS8_EES8_EEEvT_T0_DpT1_ --------------------------
	.section	.text._ZN2at6native55_GLOBAL__N__de093ff9_22_ForeachBinaryOpList_cu_a911ec4325multi_tensor_apply_kernelINS1_18TensorListMetadataILi2EEENS1_24BinaryOpListAlphaFunctorIN3c107complexIdEELi2ELi2ELi0EEEJNS1_13power_functorIS8_EES8_EEEvT_T0_DpT1_,"ax",@progbits
	.align	128
.text._ZN2at6native55_GLOBAL__N__de093ff9_22_ForeachBinaryOpList_cu_a911ec4325multi_tensor_apply_kernelINS1_18TensorListMetadataILi2EEENS1_24BinaryOpListAlphaFunctorIN3c107complexIdEELi2ELi2ELi0EEEJNS1_13power_functorIS8_EES8_EEEvT_T0_DpT1_:
        .type           _ZN2at6native55_GLOBAL__N__de093ff9_22_ForeachBinaryOpList_cu_a911ec4325multi_tensor_apply_kernelINS1_18TensorListMetadataILi2EEENS1_24BinaryOpListAlphaFunctorIN3c107complexIdEELi2ELi2ELi0EEEJNS1_13power_functorIS8_EES8_EEEvT_T0_DpT1_,@function
        .size           _ZN2at6native55_GLOBAL__N__de093ff9_22_ForeachBinaryOpList_cu_a911ec4325multi_tensor_apply_kernelINS1_18TensorListMetadataILi2EEENS1_24BinaryOpListAlphaFunctorIN3c107complexIdEELi2ELi2ELi0EEEJNS1_13power_functorIS8_EES8_EEEvT_T0_DpT1_,(.L_x_8064 - _ZN2at6native55_GLOBAL__N__de093ff9_22_ForeachBinaryOpList_cu_a911ec4325multi_tensor_apply_kernelINS1_18TensorListMetadataILi2EEENS1_24BinaryOpListAlphaFunctorIN3c107complexIdEELi2ELi2ELi0EEEJNS1_13power_functorIS8_EES8_EEEvT_T0_DpT1_)
        .other          _ZN2at6native55_GLOBAL__N__de093ff9_22_ForeachBinaryOpList_cu_a911ec4325multi_tensor_apply_kernelINS1_18TensorListMetadataILi2EEENS1_24BinaryOpListAlphaFunctorIN3c107complexIdEELi2ELi2ELi0EEEJNS1_13power_functorIS8_EES8_EEEvT_T0_DpT1_,@"STO_CUDA_ENTRY STV_DEFAULT"
_ZN2at6native55_GLOBAL__N__de093ff9_22_ForeachBinaryOpList_cu_a911ec4325multi_tensor_apply_kernelINS1_18TensorListMetadataILi2EEENS1_24BinaryOpListAlphaFunctorIN3c107complexIdEELi2ELi2ELi0EEEJNS1_13power_functorIS8_EES8_EEEvT_T0_DpT1_:
        /* <DEDUP_REMOVED lines=14> */
[----:B-1----:R-:W-:-:S05]  /*00e0*/  IMAD R7, R13, 0x100000, R18 ;  /* 0x001000000d077824 */ /* 0x002fca00078e0212 */
        /* <DEDUP_REMOVED lines=13> */
.L_x_6113:
[----:B0-----:R-:W-:Y:S01]  /*01c0*/  IADD3 R9, P1, R48, R57, RZ ;  /* 0x0000003930097210 */ /* 0x001fe20007f3e0ff */
[----:B-1----:R-:W-:Y:S01]  /*01d0*/  IMAD R2, R56, 0x3, RZ ;  /* 0x0000000338027824 */ /* 0x002fe200078e02ff */
[----:B------:R-:W-:Y:S01]  /*01e0*/  CS2R R22, SRZ ;  /* 0x0000000000167805 */ /* 0x000fe2000001ff00 */
[----:B------:R-:W-:Y:S01]  /*01f0*/  IMAD.WIDE R52, R13, 0x100000, R18 ;  /* 0x001000000d347825 */ /* 0x000fe200078e0212 */
[----:B------:R-:W-:Y:S02]  /*0200*/  ISETP.GE.U32.AND P0, PT, R9, 0x10000, PT ;  /* 0x000100000900780c */ /* 0x000fe40003f06070 */
[----:B------:R-:W-:Y:S02]  /*0210*/  CS2R R20, SRZ ;  /* 0x0000000000147805 */ /* 0x000fe4000001ff00 */
[-C--:B------:R-:W-:Y:S01]  /*0220*/  IADD3 R61, P6, R2, R9.reuse, RZ ;  /* 0x00000009023d7210 */ /* 0x080fe20007fde0ff */
[----:B------:R-:W-:Y:S01]  /*0230*/  IMAD.X R0, RZ, RZ, R58, P1 ;  /* 0x000000ffff007224 */ /* 0x000fe200008e063a */
[----:B------:R-:W-:-:S02]  /*0240*/  IADD3 R59, P1, R56, R9, RZ ;  /* 0x00000009383b7210 */ /* 0x000fc40007f3e0ff */
[----:B------:R-:W-:Y:S02]  /*0250*/  CS2R R74, SRZ ;  /* 0x00000000004a7805 */ /* 0x000fe4000001ff00 */
[-C--:B------:R-:W-:Y:S01]  /*0260*/  ISETP.LT.U32.AND P2, PT, R9, R12.reuse, PT ;  /* 0x0000000c0900720c */ /* 0x080fe20003f41070 */
[--C-:B------:R-:W-:Y:S01]  /*0270*/  IMAD.X R64, RZ, RZ, R0.reuse, P6 ;  /* 0x000000ffff407224 */ /* 0x100fe200030e0600 */
[----:B------:R-:W-:Y:S01]  /*0280*/  ISETP.GE.U32.AND.EX P0, PT, R0, RZ, PT, P0 ;  /* 0x000000ff0000720c */ /* 0x000fe20003f06100 */
[----:B------:R-:W-:Y:S01]  /*0290*/  IMAD.X R60, RZ, RZ, R0, P1 ;  /* 0x000000ffff3c7224 */ /* 0x000fe200008e0600 */
[C---:B------:R-:W-:Y:S02]  /*02a0*/  ISETP.GT.U32.AND P5, PT, R59.reuse, 0xffff, PT ;  /* 0x0000ffff3b00780c */ /* 0x040fe40003fa4070 */
[----:B------:R-:W-:Y:S02]  /*02b0*/  CS2R R72, SRZ ;  /* 0x0000000000487805 */ /* 0x000fe4000001ff00 */
[----:B------:R-:W-:-:S02]  /*02c0*/  ISETP.GE.U32.AND P3, PT, R59, R12, PT ;  /* 0x0000000c3b00720c */ /* 0x000fc40003f66070 */
[----:B------:R-:W-:Y:S02]  /*02d0*/  CS2R R46, SRZ ;  /* 0x00000000002e7805 */ /* 0x000fe4000001ff00 */
[----:B------:R-:W-:Y:S02]  /*02e0*/  ISETP.LT.AND.EX P2, PT, R0, R11, !P0, P2 ;  /* 0x0000000b0000720c */ /* 0x000fe40004741320 */
[----:B------:R-:W-:Y:S02]  /*02f0*/  CS2R R44, SRZ ;  /* 0x00000000002c7805 */ /* 0x000fe4000001ff00 */
[----:B------:R-:W-:Y:S02]  /*0300*/  ISETP.GT.U32.AND.EX P5, PT, R60, RZ, PT, P5 ;  /* 0x000000ff3c00720c */ /* 0x000fe40003fa4150 */
[----:B------:R-:W-:Y:S02]  /*0310*/  CS2R R42, SRZ ;  /* 0x00000000002a7805 */ /* 0x000fe4000001ff00 */
[----:B------:R-:W-:-:S02]  /*0320*/  ISETP.GT.U32.AND P0, PT, R61, 0xffff, PT ;  /* 0x0000ffff3d00780c */ /* 0x000fc40003f04070 */
[----:B------:R-:W-:Y:S02]  /*0330*/  CS2R R40, SRZ ;  /* 0x0000000000287805 */ /* 0x000fe4000001ff00 */
[----:B------:R-:W-:Y:S02]  /*0340*/  LEA R63, P4, R56, R9, 0x1 ;  /* 0x00000009383f7211 */ /* 0x000fe400078808ff */
[----:B------:R-:W-:Y:S02]  /*0350*/  CS2R R38, SRZ ;  /* 0x0000000000267805 */ /* 0x000fe4000001ff00 */
[----:B------:R-:W-:Y:S02]  /*0360*/  ISETP.GE.OR.EX P6, PT, R60, R11, P5, P3 ;  /* 0x0000000b3c00720c */ /* 0x000fe40002fc6730 */
[----:B------:R-:W-:Y:S02]  /*0370*/  CS2R R36, SRZ ;  /* 0x0000000000247805 */ /* 0x000fe4000001ff00 */
[----:B------:R-:W-:Y:S01]  /*0380*/  ISETP.GE.U32.AND P3, PT, R61, R12, PT ;  /* 0x0000000c3d00720c */ /* 0x000fe20003f66070 */
[----:B------:R-:W-:Y:S01]  /*0390*/  IMAD.X R62, RZ, RZ, R0, P4 ;  /* 0x000000ffff3e7224 */ /* 0x000fe200020e0600 */
[----:B------:R-:W-:Y:S01]  /*03a0*/  ISETP.GT.U32.AND.EX P0, PT, R64, RZ, PT, P0 ;  /* 0x000000ff4000720c */ /* 0x000fe20003f04100 */
[----:B------:R-:W-:Y:S01]  /*03b0*/  @P2 IMAD.WIDE R4, R13, 0x100000, R50 ;  /* 0x001000000d042825 */ /* 0x000fe200078e0232 */
[----:B------:R-:W-:-:S02]  /*03c0*/  ISETP.GT.U32.AND P1, PT, R63, 0xffff, PT ;  /* 0x0000ffff3f00780c */ /* 0x000fc40003f24070 */
[----:B------:R-:W-:Y:S02]  /*03d0*/  CS2R R34, SRZ ;  /* 0x0000000000227805 */ /* 0x000fe4000001ff00 */
[----:B------:R-:W-:Y:S02]  /*03e0*/  ISETP.GE.OR.EX P3, PT, R64, R11, P0, P3 ;  /* 0x0000000b4000720c */ /* 0x000fe40000766730 */
[----:B------:R-:W-:Y:S02]  /*03f0*/  CS2R R32, SRZ ;  /* 0x0000000000207805 */ /* 0x000fe4000001ff00 */
[----:B------:R-:W-:Y:S02]  /*0400*/  ISETP.GE.U32.AND P4, PT, R63, R12, PT ;  /* 0x0000000c3f00720c */ /* 0x000fe40003f86070 */
[----:B------:R-:W-:Y:S02]  /*0410*/  CS2R R30, SRZ ;  /* 0x00000000001e7805 */ /* 0x000fe4000001ff00 */
[----:B------:R-:W-:Y:S01]  /*0420*/  ISETP.GT.U32.AND.EX P1, PT, R62, RZ, PT, P1 ;  /* 0x000000ff3e00720c */ /* 0x000fe20003f24110 */
[----:B------:R-:W-:Y:S01]  /*0430*/  @!P6 IMAD.WIDE R6, R13, 0x100000, R50 ;  /* 0x001000000d06e825 */ /* 0x000fe200078e0232 */
[----:B------:R-:W-:-:S02]  /*0440*/  @P2 LEA R2, P0, R9, R52, 0x4 ;  /* 0x0000003409022211 */ /* 0x000fc400078020ff */
[----:B------:R-:W-:Y:S02]  /*0450*/  CS2R R28, SRZ ;  /* 0x00000000001c7805 */ /* 0x000fe4000001ff00 */
[----:B------:R-:W-:Y:S02]  /*0460*/  ISETP.GE.OR.EX P4, PT, R62, R11, P1, P4 ;  /* 0x0000000b3e00720c */ /* 0x000fe40000f86740 */
[----:B------:R-:W-:Y:S02]  /*0470*/  CS2R R26, SRZ ;  /* 0x00000000001a7805 */ /* 0x000fe4000001ff00 */
[C---:B------:R-:W-:Y:S01]  /*0480*/  @P2 LEA.HI.X R3, R9.reuse, R53, R0, 0x4, P0 ;  /* 0x0000003509032211 */ /* 0x040fe200000f2400 */
[----:B------:R-:W-:Y:S01]  /*0490*/  ULDC.64 UR4, c[0x0][0xe68] ;  /* 0x00039a0000047ab9 */ /* 0x000fe20000000a00 */
[----:B------:R-:W-:Y:S01]  /*04a0*/  @P2 LEA R4, P0, R9, R4, 0x4 ;  /* 0x0000000409042211 */ /* 0x000fe200078020ff */
[----:B------:R-:W-:Y:S01]  /*04b0*/  @!P3 IMAD.WIDE R24, R13, 0x100000, R50 ;  /* 0x001000000d18b825 */ /* 0x000fe200078e0232 */
[----:B------:R-:W-:Y:S01]  /*04c0*/  @!P6 LEA R8, P1, R59, R6, 0x4 ;  /* 0x000000063b08e211 */ /* 0x000fe200078220ff */
[----:B------:R-:W2:Y:S01]  /*04d0*/  @P2 LDG.E.128 R20, desc[UR8][R2.64] ;  /* 0x0000000802142981 */ /* 0x000ea2000c1e1d00 */
[----:B------:R-:W-:-:S02]  /*04e0*/  @P2 LEA.HI.X R5, R9, R5, R0, 0x4, P0 ;  /* 0x0000000509052211 */ /* 0x000fc400000f2400 */
[----:B------:R-:W-:Y:S02]  /*04f0*/  @!P3 LEA R66, P0, R61, R24, 0x4 ;  /* 0x000000183d42b211 */ /* 0x000fe400078020ff */
[----:B------:R-:W-:Y:S01]  /*0500*/  @!P6 LEA.HI.X R9, R59, R7, R60, 0x4, P1 ;  /* 0x000000073b09e211 */ /* 0x000fe200008f243c */
[----:B------:R-:W-:Y:S01]  /*0510*/  @!P4 IMAD.WIDE R14, R13, 0x100000, R50 ;  /* 0x001000000d0ec825 */ /* 0x000fe200078e0232 */
[----:B------:R-:W-:Y:S01]  /*0520*/  @!P3 LEA.HI.X R67, R61, R25, R64, 0x4, P0 ;  /* 0x000000193d43b211 */ /* 0x000fe200000f2440 */
[----:B------:R-:W3:Y:S01]  /*0530*/  @P2 LDG.E.128 R72, desc[UR8][R4.64] ;  /* 0x0000000804482981 */ /* 0x000ee2000c1e1d00 */
[----:B------:R-:W-:Y:S02]  /*0540*/  @!P6 LEA R6, P0, R59, R52, 0x4 ;  /* 0x000000343b06e211 */ /* 0x000fe400078020ff */
[----:B------:R-:W-:Y:S01]  /*0550*/  @!P4 LEA R16, P5, R63, R14, 0x4 ;  /* 0x0000000e3f10c211 */ /* 0x000fe200078a20ff */
[----:B------:R0:W5:Y:S01]  /*0560*/  @!P6 LDG.E.128 R32, desc[UR8][R8.64] ;  /* 0x000000080820e981 */ /* 0x000162000c1e1d00 */
[----:B------:R-:W-:-:S02]  /*0570*/  @!P6 LEA.HI.X R7, R59, R53, R60, 0x4, P0 ;  /* 0x000000353b07e211 */ /* 0x000fc400000f243c */
[-C--:B------:R-:W-:Y:S02]  /*0580*/  @!P4 LEA R14, P1, R63, R52.reuse, 0x4 ;  /* 0x000000343f0ec211 */ /* 0x080fe400078220ff */
[----:B------:R-:W-:Y:S02]  /*0590*/  @!P3 LEA R54, P0, R61, R52, 0x4 ;  /* 0x000000343d36b211 */ /* 0x000fe400078020ff */
[----:B------:R-:W-:Y:S02]  /*05a0*/  CS2R R24, SRZ ;  /* 0x0000000000187805 */ /* 0x000fe4000001ff00 */
[C-C-:B------:R-:W-:Y:S01]  /*05b0*/  @!P4 LEA.HI.X R17, R63.reuse, R15, R62.reuse, 0x4, P5 ;  /* 0x0000000f3f11c211 */ /* 0x140fe200028f243e */
[----:B------:R0:W5:Y:S01]  /*05c0*/  @!P6 LDG.E.128 R44, desc[UR8][R6.64] ;  /* 0x00000008062ce981 */ /* 0x000162000c1e1d00 */
[-C--:B------:R-:W-:Y:S02]  /*05d0*/  @!P4 LEA.HI.X R15, R63, R53.reuse, R62, 0x4, P1 ;  /* 0x000000353f0fc211 */ /* 0x080fe400008f243e */
[----:B------:R-:W-:Y:S01]  /*05e0*/  @!P3 LEA.HI.X R55, R61, R53, R64, 0x4, P0 ;  /* 0x000000353d37b211 */ /* 0x000fe200000f2440 */
[----:B------:R0:W5:Y:S01]  /*05f0*/  @!P4 LDG.E.128 R28, desc[UR8][R16.64] ;  /* 0x00000008101cc981 */ /* 0x000162000c1e1d00 */
[----:B------:R-:W-:Y:S01]  /*0600*/  BSSY B1, `(.L_x_5717) ;  /* 0x0000777000017945 */ /* 0x000fe20003800000 */
[----:B------:R-:W-:-:S02]  /*0610*/  P2R R65, PR, RZ, 0x40 ;  /* 0x00000040ff417803 */ /* 0x000fc40000000000 */
[----:B------:R0:W5:Y:S04]  /*0620*/  @!P4 LDG.E.128 R40, desc[UR8][R14.64] ;  /* 0x000000080e28c981 */ /* 0x000168000c1e1d00 */
[----:B------:R0:W5:Y:S04]  /*0630*/  @!P3 LDG.E.128 R36, desc[UR8][R54.64] ;  /* 0x000000083624b981 */ /* 0x000168000c1e1d00 */
[----:B------:R0:W5:Y:S01]  /*0640*/  @!P3 LDG.E.128 R24, desc[UR8][R66.64] ;  /* 0x000000084218b981 */ /* 0x000162000c1e1d00 */
[----:B--2---:R-:W-:Y:S02]  /*0650*/  DSETP.NAN.AND P0, PT, R20, R22, PT ;  /* 0x000000161400722a */ /* 0x004fe40003f08000 */
[----:B---3--:R-:W-:-:S02]  /*0660*/  DMUL R2, R74, UR4 ;  /* 0x000000044a027c28 */ /* 0x008fc40008000000 */
[----:B------:R-:W-:Y:S01]  /*0670*/  DMUL R4, R72, UR4 ;  /* 0x0000000448047c28 */ /* 0x000fe20008000000 */
[----:B------:R-:W-:-:S05]  /*0680*/  ULDC.64 UR4, c[0x0][0xe60] ;  /* 0x0003980000047ab9 */ /* 0x000fca0000000a00 */
[----:B------:R-:W-:Y:S02]  /*0690*/  DFMA R72, R72, UR4, -R2 ;  /* 0x0000000448487c2b */ /* 0x000fe40008000802 */
[----:B------:R-:W-:Y:S02]  /*06a0*/  DFMA R74, R74, UR4, R4 ;  /* 0x000000044a4a7c2b */ /* 0x000fe40008000004 */
[----:B------:R-:W-:Y:S01]  /*06b0*/  DADD R2, -RZ, |R20| ;  /* 0x00000000ff027229 */ /* 0x000fe20000000514 */
[----:B0-----:R-:W-:Y:S10]  /*06c0*/  @P0 BRA `(.L_x_5718) ;  /* 0x0000006800700947 */ /* 0x001ff40003800000 */
        /* <DEDUP_REMOVED lines=112> */
.L_x_5724:
        /* <DEDUP_REMOVED lines=20> */
[----:B-----5:R-:W-:Y:S05]  /*0f10*/  CALL.REL.NOINC `($__internal_3_$__cuda_sm20_div_rn_f64_full) ;  /* 0x000004c400747944 */ /* 0x020fea0003c00000 */
.L_x_5727:
[----:B------:R-:W-:Y:S05]  /*0f20*/  BSYNC B3 ;  /* 0x0000000000037941 */ /* 0x000fea0003800000 */
.L_x_5726:
        /* <DEDUP_REMOVED lines=29> */
.L_x_5725:
[----:B------:R-:W-:Y:S05]  /*1100*/  BSYNC B2 ;  /* 0x0000000000027941 */ /* 0x000fea0003800000 */
.L_x_5723:
        /* <DEDUP_REMOVED lines=20> */
[----:B-----5:R-:W-:Y:S05]  /*1250*/  CALL.REL.NOINC `($__internal_3_$__cuda_sm20_div_rn_f64_full) ;  /* 0x000004c000a47944 */ /* 0x020fea0003c00000 */
.L_x_5729:
[----:B------:R-:W-:Y:S05]  /*1260*/  BSYNC B2 ;  /* 0x0000000000027941 */ /* 0x000fea0003800000 */
.L_x_5728:
        /* <DEDUP_REMOVED lines=82> */
.L_x_5731:
[----:B------:R-:W-:-:S04]  /*1790*/  ISETP.GE.AND P0, PT, R21, RZ, PT ;  /* 0x000000ff1500720c */ /* 0x000fc80003f06270 */
[----:B------:R-:W-:Y:S02]  /*17a0*/  FSEL R2, RZ, 3.37028055040000000000e+12, P0 ;  /* 0x54442d18ff027808 */ /* 0x000fe40000000000 */
[----:B------:R-:W-:-:S07]  /*17b0*/  FSEL R3, RZ, 2.1426990032196044922, P0 ;  /* 0x400921fbff037808 */ /* 0x000fce0000000000 */
.L_x_5732:
[----:B------:R-:W-:Y:S05]  /*17c0*/  BSYNC B0 ;  /* 0x0000000000007941 */ /* 0x000fea0003800000 */
.L_x_5730:
[----:B------:R-:W-:Y:S01]  /*17d0*/  DADD R20, |R20|, |R22| ;  /* 0x0000000014147229 */ /* 0x000fe20000000616 */
[----:B------:R-:W-:Y:S01]  /*17e0*/  LOP3.LUT R23, R3, 0x80000000, R23, 0xb8, !PT ;  /* 0x8000000003177812 */ /* 0x000fe200078eb817 */
[----:B------:R-:W-:-:S06]  /*17f0*/  DMUL R76, R76, 0.5 ;  /* 0x3fe000004c4c7828 */ /* 0x000fcc0000000000 */
[----:B------:R-:W-:-:S06]  /*1800*/  DSETP.GTU.AND P0, PT, |R20|, +INF , PT ;  /* 0x7ff000001400742a */ /* 0x000fcc0003f0c200 */
[----:B------:R-:W-:Y:S02]  /*1810*/  FSEL R2, R20, R2, P0 ;  /* 0x0000000214027208 */ /* 0x000fe40000000000 */
[----:B------:R-:W-:Y:S01]  /*1820*/  FSEL R3, R21, R23, P0 ;  /* 0x0000001715037208 */ /* 0x000fe20000000000 */
[----:B------:R-:W-:Y:S06]  /*1830*/  BRA `(.L_x_5733) ;  /* 0x00000064004c7947 */ /* 0x000fec0003800000 */
.L_x_5722:
        /* <DEDUP_REMOVED lines=50> */
[----:B------:R-:W-:-:S03]  /*1b60*/  @P5 IMAD.MOV.U32 R3, RZ, RZ, R5 ;  /* 0x000000ffff035224 */ /* 0x000fc600078e0005 */
[----:B------:R-:W-:Y:S01]  /*1b70*/  LOP3.LUT R68, R69, 0x80000000, RZ, 0x3c, !PT ;  /* 0x8000000045447812 */ /* 0x000fe200078e3cff */
[----:B------:R-:W-:Y:S02]  /*1b80*/  IMAD.MOV.U32 R69, RZ, RZ, 0x43300000 ;  /* 0x43300000ff457424 */ /* 0x000fe400078e00ff */
        /* <DEDUP_REMOVED lines=45> */
.L_x_5736:
[----:B------:R-:W-:Y:S05]  /*1e60*/  BSYNC B0 ;  /* 0x0000000000007941 */ /* 0x000fea0003800000 */
.L_x_5735:
        /* <DEDUP_REMOVED lines=8> */
[----:B-----5:R-:W-:Y:S05]  /*1ef0*/  CALL.REL.NOINC `($__internal_3_$__cuda_sm20_div_rn_f64_full) ;  /* 0x000004b4007c7944 */ /* 0x020fea0003c00000 */
.L_x_5738:
[----:B------:R-:W-:Y:S05]  /*1f00*/  BSYNC B2 ;  /* 0x0000000000027941 */ /* 0x000fea0003800000 */
.L_x_5737:
        /* <DEDUP_REMOVED lines=82> */
.L_x_5740:
[----:B------:R-:W-:-:S04]  /*2430*/  ISETP.GE.AND P0, PT, R21, RZ, PT ;  /* 0x000000ff1500720c */ /* 0x000fc80003f06270 */
[----:B------:R-:W-:Y:S02]  /*2440*/  FSEL R2, RZ, 3.37028055040000000000e+12, P0 ;  /* 0x54442d18ff027808 */ /* 0x000fe40000000000 */
[----:B------:R-:W-:-:S07]  /*2450*/  FSEL R3, RZ, 2.1426990032196044922, P0 ;  /* 0x400921fbff037808 */ /* 0x000fce0000000000 */
.L_x_5741:
[----:B------:R-:W-:Y:S05]  /*2460*/  BSYNC B0 ;  /* 0x0000000000007941 */ /* 0x000fea0003800000 */
.L_x_5739:
[----:B------:R-:W-:Y:S01]  /*2470*/  DADD R20, |R20|, |R22| ;  /* 0x0000000014147229 */ /* 0x000fe20000000616 */
[----:B------:R-:W-:Y:S01]  /*2480*/  LOP3.LUT R23, R3, 0x80000000, R23, 0xb8, !PT ;  /* 0x8000000003177812 */ /* 0x000fe200078eb817 */
[----:B------:R-:W-:-:S06]  /*2490*/  DMUL R76, R76, 0.5 ;  /* 0x3fe000004c4c7828 */ /* 0x000fcc0000000000 */
[----:B------:R-:W-:-:S06]  /*24a0*/  DSETP.GTU.AND P0, PT, |R20|, +INF , PT ;  /* 0x7ff000001400742a */ /* 0x000fcc0003f0c200 */
[----:B------:R-:W-:Y:S02]  /*24b0*/  FSEL R2, R20, R2, P0 ;  /* 0x0000000214027208 */ /* 0x000fe40000000000 */
[----:B------:R-:W-:Y:S01]  /*24c0*/  FSEL R3, R21, R23, P0 ;  /* 0x0000001715037208 */ /* 0x000fe20000000000 */
[----:B------:R-:W-:Y:S06]  /*24d0*/  BRA `(.L_x_5733) ;  /* 0x0000005800247947 */ /* 0x000fec0003800000 */
.L_x_5734:
        /* <DEDUP_REMOVED lines=28> */
.L_x_5743:
        /* <DEDUP_REMOVED lines=79> */
.L_x_5742:
        /* <DEDUP_REMOVED lines=97> */
.L_x_5745:
        /* <DEDUP_REMOVED lines=21> */
.L_x_5748:
[----:B------:R-:W-:Y:S05]  /*32f0*/  BSYNC B3 ;  /* 0x0000000000037941 */ /* 0x000fea0003800000 */
.L_x_5747:
        /* <DEDUP_REMOVED lines=29> */
.L_x_5746:
[----:B------:R-:W-:Y:S05]  /*34d0*/  BSYNC B2 ;  /* 0x0000000000027941 */ /* 0x000fea0003800000 */
.L_x_5744:
        /* <DEDUP_REMOVED lines=21> */
.L_x_5750:
[----:B------:R-:W-:Y:S05]  /*3630*/  BSYNC B2 ;  /* 0x0000000000027941 */ /* 0x000fea0003800000 */
.L_x_5749:
        /* <DEDUP_REMOVED lines=82> */
.L_x_5752:
[----:B------:R-:W-:-:S04]  /*3b60*/  ISETP.GE.AND P0, PT, R21, RZ, PT ;  /* 0x000000ff1500720c */ /* 0x000fc80003f06270 */
[----:B------:R-:W-:Y:S02]  /*3b70*/  FSEL R2, RZ, 3.37028055040000000000e+12, P0 ;  /* 0x54442d18ff027808 */ /* 0x000fe40000000000 */
[----:B------:R-:W-:-:S07]  /*3b80*/  FSEL R3, RZ, 2.1426990032196044922, P0 ;  /* 0x400921fbff037808 */ /* 0x000fce0000000000 */
.L_x_5753:
[----:B------:R-:W-:Y:S05]  /*3b90*/  BSYNC B0 ;  /* 0x0000000000007941 */ /* 0x000fea0003800000 */
.L_x_5751:
[----:B------:R-:W-:Y:S01]  /*3ba0*/  DADD R20, |R20|, |R22| ;  /* 0x0000000014147229 */ /* 0x000fe20000000616 */
[----:B------:R-:W-:Y:S01]  /*3bb0*/  LOP3.LUT R23, R3, 0x80000000, R23, 0xb8, !PT ;  /* 0x8000000003177812 */ /* 0x000fe200078eb817 */
[----:B------:R-:W-:-:S06]  /*3bc0*/  DMUL R76, R76, 0.5 ;  /* 0x3fe000004c4c7828 */ /* 0x000fcc0000000000 */
[----:B------:R-:W-:-:S06]  /*3bd0*/  DSETP.GTU.AND P0, PT, |R20|, +INF , PT ;  /* 0x7ff000001400742a */ /* 0x000fcc0003f0c200 */
[----:B------:R-:W-:Y:S02]  /*3be0*/  FSEL R2, R20, R2, P0 ;  /* 0x0000000214027208 */ /* 0x000fe40000000000 */
[----:B------:R-:W-:Y:S01]  /*3bf0*/  FSEL R3, R21, R23, P0 ;  /* 0x0000001715037208 */ /* 0x000fe20000000000 */
[----:B------:R-:W-:Y:S06]  /*3c00*/  BRA `(.L_x_5733) ;  /* 0x0000004000587947 */ /* 0x000fec0003800000 */
.L_x_5721:
        /* <DEDUP_REMOVED lines=8> */
[CC--:B------:R-:W-:Y:S01]  /*3c90*/  SEL R69, R9.reuse, R3.reuse, P0 ;  /* 0x0000000309457207 */ /* 0x0c0fe20000000000 */
[----:B------:R-:W-:Y:S01]  /*3ca0*/  IMAD.MOV.U32 R16, RZ, RZ, 0x0 ;  /* 0x00000000ff107424 */ /* 0x000fe200078e00ff */
[CC--:B------:R-:W-:Y:S01]  /*3cb0*/  SEL R0, R8.reuse, R2.reuse, P5 ;  /* 0x0000000208007207 */ /* 0x0c0fe20002800000 */
[----:B------:R-:W-:Y:S01]  /*3cc0*/  IMAD.MOV.U32 R17, RZ, RZ, 0x3fd80000 ;  /* 0x3fd80000ff117424 */ /* 0x000fe200078e00ff */
[----:B------:R-:W-:Y:S01]  /*3cd0*/  SEL R3, R9, R3, P5 ;  /* 0x0000000309037207 */ /* 0x000fe20002800000 */
[----:B------:R-:W-:Y:S01]  /*3ce0*/  BSSY B0, `(.L_x_5754) ;  /* 0x000007b000007945 */ /* 0x000fe20003800000 */
[----:B------:R-:W-:Y:S01]  /*3cf0*/  LOP3.LUT R10, R69, 0xffc00000, RZ, 0xc0, !PT ;  /* 0xffc00000450a7812 */ /* 0x000fe200078ec0ff */
[----:B------:R-:W-:Y:S01]  /*3d00*/  IMAD.MOV.U32 R66, RZ, RZ, R0 ;  /* 0x000000ffff427224 */ /* 0x000fe200078e0000 */
[----:B------:R-:W-:Y:S01]  /*3d10*/  SEL R68, R8, R2, P0 ;  /* 0x0000000208447207 */ /* 0x000fe20000000000 */
[----:B------:R-:W-:Y:S01]  /*3d20*/  IMAD.MOV.U32 R67, RZ, RZ, R3 ;  /* 0x000000ffff437224 */ /* 0x000fe200078e0003 */
[----:B------:R-:W-:Y:S01]  /*3d30*/  IADD3 R5, -R10, 0x7fd00000, RZ ;  /* 0x7fd000000a057810 */ /* 0x000fe20007ffe1ff */
[----:B------:R-:W-:-:S05]  /*3d40*/  IMAD.U32 R8, RZ, RZ, UR5 ;  /* 0x00000005ff087e24 */ /* 0x000fca000f8e00ff */
        /* <DEDUP_REMOVED lines=64> */
[----:B------:R-:W-:-:S11]  /*4150*/  UMOV UR7, 0x43300000 ;  /* 0x4330000000077882 */ /* 0x000fd60000000000 */
[----:B------:R-:W-:-:S04]  /*4160*/  @P5 VIADD R9, R5, 0xfff00000 ;  /* 0xfff0000005095836 */ /* 0x000fc80000000000 */
        /* <DEDUP_REMOVED lines=13> */
[----:B------:R-:W-:Y:S01]  /*4240*/  LEA.HI R68, R3, R2, RZ, 0xc ;  /* 0x0000000203447211 */ /* 0x000fe200078f60ff */
[----:B------:R-:W-:Y:S01]  /*4250*/  DADD R2, R4, -R14 ;  /* 0x0000000004027229 */ /* 0x000fe2000000080e */
[----:B------:R-:W-:-:S03]  /*4260*/  IMAD.MOV.U32 R69, RZ, RZ, 0x43300000 ;  /* 0x43300000ff457424 */ /* 0x000fc600078e00ff */
[----:B------:R-:W-:Y:S01]  /*4270*/  DFMA R8, R66, R8, UR4 ;  /* 0x0000000442087e2b */ /* 0x000fe20008000008 */
[----:B------:R-:W-:Y:S01]  /*4280*/  UMOV UR4, 0xa9ab0956 ;  /* 0xa9ab095600047882 */ /* 0x000fe20000000000 */
[----:B------:R-:W-:Y:S01]  /*4290*/  UMOV UR5, 0x3f1745cb ;  /* 0x3f1745cb00057882 */ /* 0x000fe20000000000 */
[----:B------:R-:W-:Y:S01]  /*42a0*/  @P5 VIADD R68, R68, 0x1 ;  /* 0x0000000144445836 */ /* 0x000fe20000000000 */
[----:B------:R-:W-:-:S04]  /*42b0*/  DADD R2, R2, R2 ;  /* 0x0000000002027229 */ /* 0x000fc80000000002 */
[----:B------:R-:W-:Y:S01]  /*42c0*/  DFMA R8, R66, R8, UR4 ;  /* 0x0000000442087e2b */ /* 0x000fe20008000008 */
[----:B------:R-:W-:Y:S01]  /*42d0*/  UMOV UR4, 0x2d1b5154 ;  /* 0x2d1b515400047882 */ /* 0x000fe20000000000 */
[----:B------:R-:W-:Y:S01]  /*42e0*/  UMOV UR5, 0x3f3c71c7 ;  /* 0x3f3c71c700057882 */ /* 0x000fe20000000000 */
[----:B------:R-:W-:Y:S01]  /*42f0*/  LOP3.LUT R68, R68, 0x80000000, RZ, 0x3c, !PT ;  /* 0x8000000044447812 */ /* 0x000fe200078e3cff */
[----:B------:R-:W-:-:S04]  /*4300*/  DFMA R2, R4, -R14, R2 ;  /* 0x8000000e0402722b */ /* 0x000fc80000000002 */
[----:B------:R-:W-:Y:S01]  /*4310*/  DFMA R8, R66, R8, UR4 ;  /* 0x0000000442087e2b */ /* 0x000fe20008000008 */
[----:B------:R-:W-:Y:S01]  /*4320*/  UMOV UR4, 0x923be72d ;  /* 0x923be72d00047882 */ /* 0x000fe20000000000 */
[----:B------:R-:W-:Y:S01]  /*4330*/  UMOV UR5, 0x3f624924 ;  /* 0x3f62492400057882 */ /* 0x000fe20000000000 */
[----:B------:R-:W-:Y:S01]  /*4340*/  DADD R68, R68, -UR6 ;  /* 0x8000000644447e29 */ /* 0x000fe20008000000 */
[----:B------:R-:W-:Y:S01]  /*4350*/  UMOV UR6, 0xfefa39ef ;  /* 0xfefa39ef00067882 */ /* 0x000fe20000000000 */
[----:B------:R-:W-:Y:S01]  /*4360*/  UMOV UR7, 0x3fe62e42 ;  /* 0x3fe62e4200077882 */ /* 0x000fe20000000000 */
[----:B------:R-:W-:Y:S02]  /*4370*/  DMUL R2, R16, R2 ;  /* 0x0000000210027228 */ /* 0x000fe40000000000 */
[----:B------:R-:W-:Y:S01]  /*4380*/  DFMA R8, R66, R8, UR4 ;  /* 0x0000000442087e2b */ /* 0x000fe20008000008 */
[----:B------:R-:W-:Y:S01]  /*4390*/  UMOV UR4, 0x9999a3c4 ;  /* 0x9999a3c400047882 */ /* 0x000fe20000000000 */
[----:B------:R-:W-:Y:S01]  /*43a0*/  UMOV UR5, 0x3f899999 ;  /* 0x3f89999900057882 */ /* 0x000fe20000000000 */
[----:B------:R-:W-:-:S05]  /*43b0*/  DFMA R76, R68, UR6, R14 ;  /* 0x00000006444c7c2b */ /* 0x000fca000800000e */
        /* <DEDUP_REMOVED lines=8> */
[----:B------:R-:W-:-:S08]  /*4440*/  DMUL R8, R66, R8 ;  /* 0x0000000842087228 */ /* 0x000fd00000000000 */
[----:B------:R-:W-:-:S08]  /*4450*/  DFMA R2, R14, R8, R2 ;  /* 0x000000080e02722b */ /* 0x000fd00000000002 */
[----:B------:R-:W-:-:S08]  /*4460*/  DADD R2, R2, -R4 ;  /* 0x0000000002027229 */ /* 0x000fd00000000804 */
[----:B------:R-:W-:-:S08]  /*4470*/  DFMA R2, R68, UR4, R2 ;  /* 0x0000000444027c2b */ /* 0x000fd00008000002 */
[----:B------:R-:W-:-:S11]  /*4480*/  DADD R76, R76, R2 ;  /* 0x000000004c4c7229 */ /* 0x000fd60000000002 */
.L_x_5755:
[----:B------:R-:W-:Y:S05]  /*4490*/  BSYNC B0 ;  /* 0x0000000000007941 */ /* 0x000fea0003800000 */
.L_x_5754:
        /* <DEDUP_REMOVED lines=9> */
.L_x_5757:
[----:B------:R-:W-:Y:S05]  /*4530*/  BSYNC B2 ;  /* 0x0000000000027941 */ /* 0x000fea0003800000 */
.L_x_5756:
        /* <DEDUP_REMOVED lines=82> */
.L_x_5759:
[----:B------:R-:W-:-:S04]  /*4a60*/  ISETP.GE.AND P0, PT, R21, RZ, PT ;  /* 0x000000ff1500720c */ /* 0x000fc80003f06270 */
[----:B------:R-:W-:Y:S02]  /*4a70*/  FSEL R2, RZ, 3.37028055040000000000e+12, P0 ;  /* 0x54442d18ff027808 */ /* 0x000fe40000000000 */
[----:B------:R-:W-:-:S07]  /*4a80*/  FSEL R3, RZ, 2.1426990032196044922, P0 ;  /* 0x400921fbff037808 */ /* 0x000fce0000000000 */
.L_x_5760:
[----:B------:R-:W-:Y:S05]  /*4a90*/  BSYNC B0 ;  /* 0x0000000000007941 */ /* 0x000fea0003800000 */
.L_x_5758:
[----:B------:R-:W-:Y:S01]  /*4aa0*/  DADD R20, |R20|, |R22| ;  /* 0x0000000014147229 */ /* 0x000fe20000000616 */
[----:B------:R-:W-:-:S07]  /*4ab0*/  LOP3.LUT R23, R3, 0x80000000, R23, 0xb8, !PT ;  /* 0x8000000003177812 */ /* 0x000fce00078eb817 */
[----:B------:R-:W-:-:S06]  /*4ac0*/  DSETP.GTU.AND P0, PT, |R20|, +INF , PT ;  /* 0x7ff000001400742a */ /* 0x000fcc0003f0c200 */
[----:B------:R-:W-:Y:S02]  /*4ad0*/  FSEL R2, R20, R2, P0 ;  /* 0x0000000214027208 */ /* 0x000fe40000000000 */
[----:B------:R-:W-:Y:S01]  /*4ae0*/  FSEL R3, R21, R23, P0 ;  /* 0x0000001715037208 */ /* 0x000fe20000000000 */
[----:B------:R-:W-:Y:S06]  /*4af0*/  BRA `(.L_x_5733) ;  /* 0x00000030009c7947 */ /* 0x000fec0003800000 */
.L_x_5720:
        /* <DEDUP_REMOVED lines=91> */
.L_x_5763:
        /* <DEDUP_REMOVED lines=21> */
.L_x_5766:
[----:B------:R-:W-:Y:S05]  /*5200*/  BSYNC B3 ;  /* 0x0000000000037941 */ /* 0x000fea0003800000 */
.L_x_5765:
        /* <DEDUP_REMOVED lines=29> */
.L_x_5764:
[----:B------:R-:W-:Y:S05]  /*53e0*/  BSYNC B2 ;  /* 0x0000000000027941 */ /* 0x000fea0003800000 */
.L_x_5762:
        /* <DEDUP_REMOVED lines=83> */
.L_x_5761:
        /* <DEDUP_REMOVED lines=85> */
.L_x_5719:
        /* <DEDUP_REMOVED lines=22> */
[----:B-----5:R-:W-:Y:S05]  /*5fd0*/  CALL.REL.NOINC `($__internal_3_$__cuda_sm20_div_rn_f64_full) ;  /* 0x0000047400447944 */ /* 0x020fea0003c00000 */
.L_x_5768:
[----:B------:R-:W-:Y:S05]  /*5fe0*/  BSYNC B2 ;  /* 0x0000000000027941 */ /* 0x000fea0003800000 */
.L_x_5767:
        /* <DEDUP_REMOVED lines=24> */
[----:B------:R-:W-:Y:S02]  /*6170*/  IMAD.MOV.U32 R2, RZ, RZ, R6 ;  /* 0x000000ffff027224 */ /* 0x000fe400078e0006 */
[----:B------:R-:W-:-:S07]  /*6180*/  IMAD.MOV.U32 R3, RZ, RZ, R7 ;  /* 0x000000ffff037224 */ /* 0x000fce00078e0007 */
.L_x_5770:
[----:B------:R-:W-:Y:S05]  /*6190*/  BSYNC B2 ;  /* 0x0000000000027941 */ /* 0x000fea0003800000 */
.L_x_5769:
[----:B------:R-:W-:Y:S01]  /*61a0*/  DADD R8, -RZ, |R2| ;  /* 0x00000000ff087229 */ /* 0x000fe20000000502 */
[----:B------:R-:W-:Y:S01]  /*61b0*/  IMAD.MOV.U32 R4, RZ, RZ, RZ ;  /* 0x000000ffff047224 */ /* 0x000fe200078e00ff */
[----:B------:R-:W-:Y:S01]  /*61c0*/  UMOV UR4, 0xffffffff ;  /* 0xffffffff00047882 */ /* 0x000fe20000000000 */
[----:B------:R-:W-:Y:S01]  /*61d0*/  UMOV UR5, 0x7fefffff ;  /* 0x7fefffff00057882 */ /* 0x000fe20000000000 */
[----:B------:R-:W-:Y:S01]  /*61e0*/  UMOV UR6, UR4 ;  /* 0x0000000400067c82 */ /* 0x000fe20008000000 */
[----:B------:R-:W-:Y:S01]  /*61f0*/  IMAD.MOV.U32 R16, RZ, RZ, 0x0 ;  /* 0x00000000ff107424 */ /* 0x000fe200078e00ff */
[----:B------:R-:W-:Y:S01]  /*6200*/  BSSY B0, `(.L_x_5771) ;  /* 0x0000081000007945 */ /* 0x000fe20003800000 */
[----:B------:R-:W-:Y:S02]  /*6210*/  IMAD.MOV.U32 R17, RZ, RZ, 0x3fd80000 ;  /* 0x3fd80000ff117424 */ /* 0x000fe400078e00ff */
[----:B------:R-:W-:Y:S01]  /*6220*/  IMAD.MOV.U32 R10, RZ, RZ, -0x3ff ;  /* 0xfffffc01ff0a7424 */ /* 0x000fe200078e00ff */
        /* <DEDUP_REMOVED lines=126> */
.L_x_5772:
[----:B------:R-:W-:Y:S05]  /*6a10*/  BSYNC B0 ;  /* 0x0000000000007941 */ /* 0x000fea0003800000 */
.L_x_5771:
        /* <DEDUP_REMOVED lines=9> */
.L_x_5774:
[----:B------:R-:W-:Y:S05]  /*6ab0*/  BSYNC B2 ;  /* 0x0000000000027941 */ /* 0x000fea0003800000 */
.L_x_5773:
        /* <DEDUP_REMOVED lines=82> */
.L_x_5776:
[----:B------:R-:W-:-:S04]  /*6fe0*/  ISETP.GE.AND P0, PT, R21, RZ, PT ;  /* 0x000000ff1500720c */ /* 0x000fc80003f06270 */
[----:B------:R-:W-:Y:S02]  /*6ff0*/  FSEL R2, RZ, 3.37028055040000000000e+12, P0 ;  /* 0x54442d18ff027808 */ /* 0x000fe40000000000 */
[----:B------:R-:W-:-:S07]  /*7000*/  FSEL R3, RZ, 2.1426990032196044922, P0 ;  /* 0x400921fbff037808 */ /* 0x000fce0000000000 */
.L_x_5777:
[----:B------:R-:W-:Y:S05]  /*7010*/  BSYNC B0 ;  /* 0x0000000000007941 */ /* 0x000fea0003800000 */
.L_x_5775:
[----:B------:R-:W-:Y:S01]  /*7020*/  DADD R20, |R20|, |R22| ;  /* 0x0000000014147229 */ /* 0x000fe20000000616 */
[----:B------:R-:W-:Y:S01]  /*7030*/  LOP3.LUT R23, R3, 0x80000000, R23, 0xb8, !PT ;  /* 0x8000000003177812 */ /* 0x000fe200078eb817 */
[----:B------:R-:W-:-:S06]  /*7040*/  DADD R76, R76, 1 ;  /* 0x3ff000004c4c7429 */ /* 0x000fcc0000000000 */
[----:B------:R-:W-:-:S06]  /*7050*/  DSETP.GTU.AND P0, PT, |R20|, +INF , PT ;  /* 0x7ff000001400742a */ /* 0x000fcc0003f0c200 */
[----:B------:R-:W-:Y:S02]  /*7060*/  FSEL R2, R20, R2, P0 ;  /* 0x0000000214027208 */ /* 0x000fe40000000000 */
[----:B------:R-:W-:Y:S01]  /*7070*/  FSEL R3, R21, R23, P0 ;  /* 0x0000001715037208 */ /* 0x000fe20000000000 */
[----:B------:R-:W-:Y:S06]  /*7080*/  BRA `(.L_x_5733) ;  /* 0x0000000c00387947 */ /* 0x000fec0003800000 */
.L_x_5718:
        /* <DEDUP_REMOVED lines=107> */
.L_x_5779:
[----:B------:R-:W-:Y:S05]  /*7740*/  BSYNC B0 ;  /* 0x0000000000007941 */ /* 0x000fea0003800000 */
.L_x_5778:
[----:B------:R-:W-:Y:S01]  /*7750*/  FSETP.GT.AND P0, PT, |R49|, 1.469367938527859385e-39, PT ;  /* 0x001000003100780b */ /* 0x000fe20003f04200 */
[----:B------:R-:W-:-:S12]  /*7760*/  BSSY B2, `(.L_x_5780) ;  /* 0x0000006000027945 */ /* 0x000fd80003800000 */
[----:B------:R-:W-:Y:S05]  /*7770*/  @P0 BRA P5, `(.L_x_5781) ;  /* 0x0000000000100947 */ /* 0x000fea0002800000 */
[----:B------:R-:W-:Y:S01]  /*7780*/  IMAD.MOV.U32 R66, RZ, RZ, R54 ;  /* 0x000000ffff427224 */ /* 0x000fe200078e0036 */
[----:B------:R-:W-:Y:S01]  /*7790*/  MOV R0, 0x77c0 ;  /* 0x000077c000007802 */ /* 0x000fe20000000f00 */
[----:B------:R-:W-:-:S07]  /*77a0*/  IMAD.MOV.U32 R3, RZ, RZ, R55 ;  /* 0x000000ffff037224 */ /* 0x000fce00078e0037 */
[----:B-----5:R-:W-:Y:S05]  /*77b0*/  CALL.REL.NOINC `($__internal_3_$__cuda_sm20_div_rn_f64_full) ;  /* 0x0000045c004c7944 */ /* 0x020fea0003c00000 */
.L_x_5781:
[----:B------:R-:W-:Y:S05]  /*77c0*/  BSYNC B2 ;  /* 0x0000000000027941 */ /* 0x000fea0003800000 */
.L_x_5780:
        /* <DEDUP_REMOVED lines=82> */
.L_x_5783:
[----:B------:R-:W-:Y:S02]  /*7cf0*/  FSEL R2, RZ, 3.37028055040000000000e+12, P0 ;  /* 0x54442d18ff027808 */ /* 0x000fe40000000000 */
[----:B------:R-:W-:-:S07]  /*7d00*/  FSEL R3, RZ, 2.1426990032196044922, P0 ;  /* 0x400921fbff037808 */ /* 0x000fce0000000000 */
.L_x_5784:
[----:B------:R-:W-:Y:S05]  /*7d10*/  BSYNC B0 ;  /* 0x0000000000007941 */ /* 0x000fea0003800000 */
.L_x_5782:
[----:B------:R-:W-:Y:S01]  /*7d20*/  DADD R20, |R20|, |R22| ;  /* 0x0000000014147229 */ /* 0x000fe20000000616 */
[----:B------:R-:W-:-:S07]  /*7d30*/  LOP3.LUT R23, R3, 0x80000000, R23, 0xb8, !PT ;  /* 0x8000000003177812 */ /* 0x000fce00078eb817 */
[----:B------:R-:W-:-:S06]  /*7d40*/  DSETP.GTU.AND P0, PT, |R20|, +INF , PT ;  /* 0x7ff000001400742a */ /* 0x000fcc0003f0c200 */
[----:B------:R-:W-:Y:S02]  /*7d50*/  FSEL R2, R20, R2, P0 ;  /* 0x0000000214027208 */ /* 0x000fe40000000000 */
[----:B------:R-:W-:-:S07]  /*7d60*/  FSEL R3, R21, R23, P0 ;  /* 0x0000001715037208 */ /* 0x000fce0000000000 */
.L_x_5733:
[----:B------:R-:W-:Y:S05]  /*7d70*/  BSYNC B1 ;  /* 0x0000000000017941 */ /* 0x000fea0003800000 */
.L_x_5717:
        /* <DEDUP_REMOVED lines=75> */
.L_x_5791:
[----:B------:R-:W-:Y:S05]  /*8230*/  BSYNC B0 ;  /* 0x0000000000007941 */ /* 0x000fea0003800000 */
.L_x_5790:
        /* <DEDUP_REMOVED lines=21> */
[----:B-----5:R-:W-:Y:S05]  /*8390*/  CALL.REL.NOINC `($_ZN2at6native55_GLOBAL__N__de093ff9_22_ForeachBinaryOpList_cu_a911ec4325multi_tensor_apply_kernelINS1_18TensorListMetadataILi2EEENS1_24BinaryOpListAlphaFunctorIN3c107complexIdEELi2ELi2ELi0EEEJNS1_13power_functorIS8_EES8_EEEvT_T0_DpT1_$__internal_trig_reduction_slowpathd) ;  /* 0x0000045400c07944 */ /* 0x020fea0003c00000 */
[----:B------:R-:W-:Y:S02]  /*83a0*/  IMAD.MOV.U32 R0, RZ, RZ, R3 ;  /* 0x000000ffff007224 */ /* 0x000fe400078e0003 */
[----:B------:R-:W-:Y:S02]  /*83b0*/  IMAD.MOV.U32 R20, RZ, RZ, R4 ;  /* 0x000000ffff147224 */ /* 0x000fe400078e0004 */
[----:B------:R-:W-:Y:S01]  /*83c0*/  IMAD.MOV.U32 R21, RZ, RZ, R5 ;  /* 0x000000ffff157224 */ /* 0x000fe200078e0005 */
[----:B------:R-:W-:Y:S06]  /*83d0*/  BRA `(.L_x_5794) ;  /* 0x0000000000087947 */ /* 0x000fec0003800000 */
.L_x_5793:
[----:B------:R-:W-:Y:S01]  /*83e0*/  DMUL R20, RZ, R54 ;  /* 0x00000036ff147228 */ /* 0x000fe20000000000 */
[----:B------:R-:W-:-:S10]  /*83f0*/  IMAD.MOV.U32 R0, RZ, RZ, RZ ;  /* 0x000000ffff007224 */ /* 0x000fd400078e00ff */
.L_x_5794:
[----:B------:R-:W-:Y:S05]  /*8400*/  BSYNC B2 ;  /* 0x0000000000027941 */ /* 0x000fea0003800000 */
.L_x_5792:
        /* <DEDUP_REMOVED lines=49> */
.L_x_5796:
[----:B------:R-:W-:Y:S01]  /*8720*/  DMUL R2, RZ, R54 ;  /* 0x00000036ff027228 */ /* 0x000fe20000000000 */
[----:B------:R-:W-:-:S10]  /*8730*/  IMAD.MOV.U32 R0, RZ, RZ, RZ ;  /* 0x000000ffff007224 */ /* 0x000fd400078e00ff */
.L_x_5797:
[----:B------:R-:W-:Y:S05]  /*8740*/  BSYNC B2 ;  /* 0x0000000000027941 */ /* 0x000fea0003800000 */
.L_x_5795:
        /* <DEDUP_REMOVED lines=25> */
.L_x_5789:
        /* <DEDUP_REMOVED lines=62> */
.L_x_5800:
[----:B------:R-:W-:Y:S05]  /*8cc0*/  BSYNC B0 ;  /* 0x0000000000007941 */ /* 0x000fea0003800000 */
.L_x_5799:
        /* <DEDUP_REMOVED lines=26> */
.L_x_5802:
[----:B------:R-:W-:Y:S01]  /*8e70*/  DMUL R22, RZ, R54 ;  /* 0x00000036ff167228 */ /* 0x000fe20000000000 */
[----:B------:R-:W-:-:S10]  /*8e80*/  IMAD.MOV.U32 R0, RZ, RZ, RZ ;  /* 0x000000ffff007224 */ /* 0x000fd400078e00ff */
.L_x_5803:
[----:B------:R-:W-:Y:S05]  /*8e90*/  BSYNC B2 ;  /* 0x0000000000027941 */ /* 0x000fea0003800000 */
.L_x_5801:
        /* <DEDUP_REMOVED lines=49> */
.L_x_5805:
[----:B------:R-:W-:Y:S01]  /*91b0*/  DMUL R2, RZ, R54 ;  /* 0x00000036ff027228 */ /* 0x000fe20000000000 */
[----:B------:R-:W-:-:S10]  /*91c0*/  IMAD.MOV.U32 R0, RZ, RZ, RZ ;  /* 0x000000ffff007224 */ /* 0x000fd400078e00ff */
.L_x_5806:
[----:B------:R-:W-:Y:S05]  /*91d0*/  BSYNC B2 ;  /* 0x0000000000027941 */ /* 0x000fea0003800000 */
.L_x_5804:
        /* <DEDUP_REMOVED lines=39> */
.L_x_5788:
        /* <DEDUP_REMOVED lines=11> */
.L_x_5807:
[----:B------:R-:W-:-:S10]  /*9500*/  DADD R20, R54, -R54 ;  /* 0x0000000036147229 */ /* 0x000fd40000000836 */
[----:B------:R-:W-:Y:S02]  /*9510*/  IMAD.MOV.U32 R22, RZ, RZ, R20 ;  /* 0x000000ffff167224 */ /* 0x000fe400078e0014 */
[----:B------:R-:W-:Y:S01]  /*9520*/  IMAD.MOV.U32 R23, RZ, RZ, R21 ;  /* 0x000000ffff177224 */ /* 0x000fe200078e0015 */
[----:B------:R-:W-:Y:S06]  /*9530*/  BRA `(.L_x_5798) ;  /* 0x00000008009c7947 */ /* 0x000fec0003800000 */
.L_x_5787:
        /* <DEDUP_REMOVED lines=27> */
.L_x_5809:
[----:B------:R-:W-:Y:S01]  /*96f0*/  DMUL R2, RZ, R54 ;  /* 0x00000036ff027228 */ /* 0x000fe20000000000 */
[----:B------:R-:W-:-:S10]  /*9700*/  IMAD.MOV.U32 R0, RZ, RZ, RZ ;  /* 0x000000ffff007224 */ /* 0x000fd400078e00ff */
.L_x_5810:
[----:B------:R-:W-:Y:S05]  /*9710*/  BSYNC B2 ;  /* 0x0000000000027941 */ /* 0x000fea0003800000 */
.L_x_5808:
        /* <DEDUP_REMOVED lines=49> */
.L_x_5812:
[----:B------:R-:W-:Y:S01]  /*9a30*/  DMUL R22, RZ, R54 ;  /* 0x00000036ff167228 */ /* 0x000fe20000000000 */
[----:B------:R-:W-:-:S10]  /*9a40*/  IMAD.MOV.U32 R0, RZ, RZ, RZ ;  /* 0x000000ffff007224 */ /* 0x000fd400078e00ff */
.L_x_5813:
[----:B------:R-:W-:Y:S05]  /*9a50*/  BSYNC B2 ;  /* 0x0000000000027941 */ /* 0x000fea0003800000 */
.L_x_5811:
        /* <DEDUP_REMOVED lines=24> */
.L_x_5786:
        /* <DEDUP_REMOVED lines=58> */
.L_x_5815:
[----:B------:R-:W-:Y:S05]  /*9f80*/  BSYNC B0 ;  /* 0x0000000000007941 */ /* 0x000fea0003800000 */
.L_x_5814:
[----:B------:R-:W-:Y:S02]  /*9f90*/  IMAD.MOV.U32 R22, RZ, RZ, R54 ;  /* 0x000000ffff167224 */ /* 0x000fe400078e0036 */
[----:B------:R-:W-:-:S07]  /*9fa0*/  IMAD.MOV.U32 R23, RZ, RZ, R55 ;  /* 0x000000ffff177224 */ /* 0x000fce00078e0037 */
.L_x_5798:
[----:B------:R-:W-:Y:S05]  /*9fb0*/  BSYNC B1 ;  /* 0x0000000000017941 */ /* 0x000fea0003800000 */
.L_x_5785:
        /* <DEDUP_REMOVED lines=122> */
.L_x_5823:
        /* <DEDUP_REMOVED lines=20> */
[----:B------:R-:W-:Y:S05]  /*a8a0*/  CALL.REL.NOINC `($__internal_3_$__cuda_sm20_div_rn_f64_full) ;  /* 0x0000042c00107944 */ /* 0x000fea0003c00000 */
.L_x_5826:
[----:B------:R-:W-:Y:S05]  /*a8b0*/  BSYNC B3 ;  /* 0x0000000000037941 */ /* 0x000fea0003800000 */
.L_x_5825:
        /* <DEDUP_REMOVED lines=29> */
.L_x_5824:
[----:B------:R-:W-:Y:S05]  /*aa90*/  BSYNC B2 ;  /* 0x0000000000027941 */ /* 0x000fea0003800000 */
.L_x_5822:
        /* <DEDUP_REMOVED lines=20> */
[----:B------:R-:W-:Y:S05]  /*abe0*/  CALL.REL.NOINC `($__internal_3_$__cuda_sm20_div_rn_f64_full) ;  /* 0x0000042800407944 */ /* 0x000fea0003c00000 */
.L_x_5828:
[----:B------:R-:W-:Y:S05]  /*abf0*/  BSYNC B2 ;  /* 0x0000000000027941 */ /* 0x000fea0003800000 */
.L_x_5827:
        /* <DEDUP_REMOVED lines=82> */
.L_x_5830:
[----:B------:R-:W-:-:S04]  /*b120*/  ISETP.GE.AND P0, PT, R45, RZ, PT ;  /* 0x000000ff2d00720c */ /* 0x000fc80003f06270 */
[----:B------:R-:W-:Y:S02]  /*b130*/  FSEL R2, RZ, 3.37028055040000000000e+12, P0 ;  /* 0x54442d18ff027808 */ /* 0x000fe40000000000 */
[----:B------:R-:W-:-:S07]  /*b140*/  FSEL R3, RZ, 2.1426990032196044922, P0 ;  /* 0x400921fbff037808 */ /* 0x000fce0000000000 */
.L_x_5831:
[----:B------:R-:W-:Y:S05]  /*b150*/  BSYNC B0 ;  /* 0x0000000000007941 */ /* 0x000fea0003800000 */
.L_x_5829:
[----:B------:R-:W-:Y:S01]  /*b160*/  DADD R44, |R44|, |R46| ;  /* 0x000000002c2c7229 */ /* 0x000fe2000000062e */
[----:B------:R-:W-:Y:S01]  /*b170*/  LOP3.LUT R47, R3, 0x80000000, R47, 0xb8, !PT ;  /* 0x80000000032f7812 */ /* 0x000fe200078eb82f */
[----:B------:R-:W-:-:S06]  /*b180*/  DMUL R54, R54, 0.5 ;  /* 0x3fe0000036367828 */ /* 0x000fcc0000000000 */
[----:B------:R-:W-:-:S06]  /*b190*/  DSETP.GTU.AND P0, PT, |R44|, +INF , PT ;  /* 0x7ff000002c00742a */ /* 0x000fcc0003f0c200 */
[----:B------:R-:W-:Y:S02]  /*b1a0*/  FSEL R2, R44, R2, P0 ;  /* 0x000000022c027208 */ /* 0x000fe40000000000 */
[----:B------:R-:W-:Y:S01]  /*b1b0*/  FSEL R3, R45, R47, P0 ;  /* 0x0000002f2d037208 */ /* 0x000fe20000000000 */
[----:B------:R-:W-:Y:S06]  /*b1c0*/  BRA `(.L_x_5832) ;  /* 0x0000006400547947 */ /* 0x000fec0003800000 */
.L_x_5821:
        /* <DEDUP_REMOVED lines=98> */
.L_x_5835:
[----:B------:R-:W-:Y:S05]  /*b7f0*/  BSYNC B0 ;  /* 0x0000000000007941 */ /* 0x000fea0003800000 */
.L_x_5834:
        /* <DEDUP_REMOVED lines=8> */
[----:B------:R-:W-:Y:S05]  /*b880*/  CALL.REL.NOINC `($__internal_3_$__cuda_sm20_div_rn_f64_full) ;  /* 0x0000041c00187944 */ /* 0x000fea0003c00000 */
.L_x_5837:
[----:B------:R-:W-:Y:S05]  /*b890*/  BSYNC B2 ;  /* 0x0000000000027941 */ /* 0x000fea0003800000 */
.L_x_5836:
        /* <DEDUP_REMOVED lines=82> */
.L_x_5839:
[----:B------:R-:W-:-:S04]  /*bdc0*/  ISETP.GE.AND P0, PT, R45, RZ, PT ;  /* 0x000000ff2d00720c */ /* 0x000fc80003f06270 */
[----:B------:R-:W-:Y:S02]  /*bdd0*/  FSEL R2, RZ, 3.37028055040000000000e+12, P0 ;  /* 0x54442d18ff027808 */ /* 0x000fe40000000000 */
[----:B------:R-:W-:-:S07]  /*bde0*/  FSEL R3, RZ, 2.1426990032196044922, P0 ;  /* 0x400921fbff037808 */ /* 0x000fce0000000000 */
.L_x_5840:
[----:B------:R-:W-:Y:S05]  /*bdf0*/  BSYNC B0 ;  /* 0x0000000000007941 */ /* 0x000fea0003800000 */
.L_x_5838:
[----:B------:R-:W-:Y:S01]  /*be00*/  DADD R44, |R44|, |R46| ;  /* 0x000000002c2c7229 */ /* 0x000fe2000000062e */
[----:B------:R-:W-:Y:S01]  /*be10*/  LOP3.LUT R47, R3, 0x80000000, R47, 0xb8, !PT ;  /* 0x80000000032f7812 */ /* 0x000fe200078eb82f */
[----:B------:R-:W-:-:S06]  /*be20*/  DMUL R54, R54, 0.5 ;  /* 0x3fe0000036367828 */ /* 0x000fcc0000000000 */
[----:B------:R-:W-:-:S06]  /*be30*/  DSETP.GTU.AND P0, PT, |R44|, +INF , PT ;  /* 0x7ff000002c00742a */ /* 0x000fcc0003f0c200 */
[----:B------:R-:W-:Y:S02]  /*be40*/  FSEL R2, R44, R2, P0 ;  /* 0x000000022c027208 */ /* 0x000fe40000000000 */
[----:B------:R-:W-:Y:S01]  /*be50*/  FSEL R3, R45, R47, P0 ;  /* 0x0000002f2d037208 */ /* 0x000fe20000000000 */
[----:B------:R-:W-:Y:S06]  /*be60*/  BRA `(.L_x_5832) ;  /* 0x00000058002c7947 */ /* 0x000fec0003800000 */
.L_x_5833:
        /* <DEDUP_REMOVED lines=14> */
[----:B------:R-:W-:Y:S02]  /*bf50*/  DADD R8, R4, -R2 ;  /* 0x0000000004087229 */ /* 0x000fe40000000802 */
[----:B------:R-:W-:Y:S02]  /*bf60*/  DADD R54, R14, -R16 ;  /* 0x000000000e367229 */ /* 0x000fe40000000810 */
[C---:B------:R-:W-:Y:S02]  /*bf70*/  DMUL R78, R2.reuse, R80 ;  /* 0x00000050024e7228 */ /* 0x040fe40000000000 */
[C---:B------:R-:W-:Y:S02]  /*bf80*/  DMUL R66, R2.reuse, R2 ;  /* 0x0000000202427228 */ /* 0x040fe40000000000 */
[----:B------:R-:W-:Y:S02]  /*bf90*/  DADD R2, R2, R2 ;  /* 0x0000000002027229 */ /* 0x000fe40000000002 */
[----:B------:R-:W-:-:S02]  /*bfa0*/  DADD R82, R16, R16 ;  /* 0x0000000010527229 */ /* 0x000fc40000000010 */
[-C--:B------:R-:W-:Y:S02]  /*bfb0*/  DMUL R68, R16, R6.reuse ;  /* 0x0000000610447228 */ /* 0x080fe40000000000 */
[----:B------:R-:W-:Y:S02]  /*bfc0*/  DMUL R4, R54, R6 ;  /* 0x0000000636047228 */ /* 0x000fe40000000000 */
[C---:B------:R-:W-:Y:S02]  /*bfd0*/  DMUL R6, R8.reuse, R2 ;  /* 0x0000000208067228 */ /* 0x040fe40000000000 */
[C---:B------:R-:W-:Y:S02]  /*bfe0*/  DMUL R14, R8.reuse, R80 ;  /* 0x00000050080e7228 */ /* 0x040fe40000000000 */
[----:B------:R-:W-:Y:S02]  /*bff0*/  DMUL R2, R8, R8 ;  /* 0x0000000808027228 */ /* 0x000fe40000000000 */
[----:B------:R-:W-:-:S02]  /*c000*/  DMUL R8, R54, R82 ;  /* 0x0000005236087228 */ /* 0x000fc40000000000 */
[----:B------:R-:W-:Y:S02]  /*c010*/  DMUL R16, R16, R16 ;  /* 0x0000001010107228 */ /* 0x000fe40000000000 */
[----:B------:R-:W-:-:S11]  /*c020*/  DMUL R54, R54, R54 ;  /* 0x0000003636367228 */ /* 0x000fd60000000000 */
.L_x_5842:
        /* <DEDUP_REMOVED lines=83> */
.L_x_5841:
        /* <DEDUP_REMOVED lines=97> */
.L_x_5844:
        /* <DEDUP_REMOVED lines=21> */
.L_x_5847:
[----:B------:R-:W-:Y:S05]  /*ccc0*/  BSYNC B3 ;  /* 0x0000000000037941 */ /* 0x000fea0003800000 */
.L_x_5846:
        /* <DEDUP_REMOVED lines=29> */
.L_x_5845:
[----:B------:R-:W-:Y:S05]  /*cea0*/  BSYNC B2 ;  /* 0x0000000000027941 */ /* 0x000fea0003800000 */
.L_x_5843:
        /* <DEDUP_REMOVED lines=21> */
.L_x_5849:
[----:B------:R-:W-:Y:S05]  /*d000*/  BSYNC B2 ;  /* 0x0000000000027941 */ /* 0x000fea0003800000 */
.L_x_5848:
        /* <DEDUP_REMOVED lines=82> */
.L_x_5851:
[----:B------:R-:W-:-:S04]  /*d530*/  ISETP.GE.AND P0, PT, R45, RZ, PT ;  /* 0x000000ff2d00720c */ /* 0x000fc80003f06270 */
[----:B------:R-:W-:Y:S02]  /*d540*/  FSEL R2, RZ, 3.37028055040000000000e+12, P0 ;  /* 0x54442d18ff027808 */ /* 0x000fe40000000000 */
[----:B------:R-:W-:-:S07]  /*d550*/  FSEL R3, RZ, 2.1426990032196044922, P0 ;  /* 0x400921fbff037808 */ /* 0x000fce0000000000 */
.L_x_5852:
[----:B------:R-:W-:Y:S05]  /*d560*/  BSYNC B0 ;  /* 0x0000000000007941 */ /* 0x000fea0003800000 */
.L_x_5850:
[----:B------:R-:W-:Y:S01]  /*d570*/  DADD R44, |R44|, |R46| ;  /* 0x000000002c2c7229 */ /* 0x000fe2000000062e */
[----:B------:R-:W-:Y:S01]  /*d580*/  LOP3.LUT R47, R3, 0x80000000, R47, 0xb8, !PT ;  /* 0x80000000032f7812 */ /* 0x000fe200078eb82f */
[----:B------:R-:W-:-:S06]  /*d590*/  DMUL R54, R54, 0.5 ;  /* 0x3fe0000036367828 */ /* 0x000fcc0000000000 */
[----:B------:R-:W-:-:S06]  /*d5a0*/  DSETP.GTU.AND P0, PT, |R44|, +INF , PT ;  /* 0x7ff000002c00742a */ /* 0x000fcc0003f0c200 */
[----:B------:R-:W-:Y:S02]  /*d5b0*/  FSEL R2, R44, R2, P0 ;  /* 0x000000022c027208 */ /* 0x000fe40000000000 */
[----:B------:R-:W-:Y:S01]  /*d5c0*/  FSEL R3, R45, R47, P0 ;  /* 0x0000002f2d037208 */ /* 0x000fe20000000000 */
[----:B------:R-:W-:Y:S06]  /*d5d0*/  BRA `(.L_x_5832) ;  /* 0x0000004000507947 */ /* 0x000fec0003800000 */
.L_x_5820:
        /* <DEDUP_REMOVED lines=134> */
.L_x_5854:
[----:B------:R-:W-:Y:S05]  /*de40*/  BSYNC B0 ;  /* 0x0000000000007941 */ /* 0x000fea0003800000 */
.L_x_5853:
        /* <DEDUP_REMOVED lines=9> */
.L_x_5856:
[----:B------:R-:W-:Y:S05]  /*dee0*/  BSYNC B2 ;  /* 0x0000000000027941 */ /* 0x000fea0003800000 */
.L_x_5855:
        /* <DEDUP_REMOVED lines=82> */
.L_x_5858:
[----:B------:R-:W-:-:S04]  /*e410*/  ISETP.GE.AND P0, PT, R45, RZ, PT ;  /* 0x000000ff2d00720c */ /* 0x000fc80003f06270 */
[----:B------:R-:W-:Y:S02]  /*e420*/  FSEL R2, RZ, 3.37028055040000000000e+12, P0 ;  /* 0x54442d18ff027808 */ /* 0x000fe40000000000 */
[----:B------:R-:W-:-:S07]  /*e430*/  FSEL R3, RZ, 2.1426990032196044922, P0 ;  /* 0x400921fbff037808 */ /* 0x000fce0000000000 */
.L_x_5859:
[----:B------:R-:W-:Y:S05]  /*e440*/  BSYNC B0 ;  /* 0x0000000000007941 */ /* 0x000fea0003800000 */
.L_x_5857:
[----:B------:R-:W-:Y:S01]  /*e450*/  DADD R44, |R44|, |R46| ;  /* 0x000000002c2c7229 */ /* 0x000fe2000000062e */
[----:B------:R-:W-:-:S07]  /*e460*/  LOP3.LUT R47, R3, 0x80000000, R47, 0xb8, !PT ;  /* 0x80000000032f7812 */ /* 0x000fce00078eb82f */
[----:B------:R-:W-:-:S06]  /*e470*/  DSETP.GTU.AND P0, PT, |R44|, +INF , PT ;  /* 0x7ff000002c00742a */ /* 0x000fcc0003f0c200 */
[----:B------:R-:W-:Y:S02]  /*e480*/  FSEL R2, R44, R2, P0 ;  /* 0x000000022c027208 */ /* 0x000fe40000000000 */
[----:B------:R-:W-:Y:S01]  /*e490*/  FSEL R3, R45, R47, P0 ;  /* 0x0000002f2d037208 */ /* 0x000fe20000000000 */
[----:B------:R-:W-:Y:S06]  /*e4a0*/  BRA `(.L_x_5832) ;  /* 0x00000030009c7947 */ /* 0x000fec0003800000 */
.L_x_5819:
        /* <DEDUP_REMOVED lines=91> */
.L_x_5862:
        /* <DEDUP_REMOVED lines=21> */
.L_x_5865:
[----:B------:R-:W-:Y:S05]  /*ebb0*/  BSYNC B3 ;  /* 0x0000000000037941 */ /* 0x000fea0003800000 */
.L_x_5864:
        /* <DEDUP_REMOVED lines=29> */
.L_x_5863:
[----:B------:R-:W-:Y:S05]  /*ed90*/  BSYNC B2 ;  /* 0x0000000000027941 */ /* 0x000fea0003800000 */
.L_x_5861:
        /* <DEDUP_REMOVED lines=83> */
.L_x_5860:
        /* <DEDUP_REMOVED lines=85> */
.L_x_5818:
        /* <DEDUP_REMOVED lines=22> */
[----:B------:R-:W-:Y:S05]  /*f980*/  CALL.REL.NOINC `($__internal_3_$__cuda_sm20_div_rn_f64_full) ;  /* 0x000003d800d87944 */ /* 0x000fea0003c00000 */
.L_x_5867:
[----:B------:R-:W-:Y:S05]  /*f990*/  BSYNC B2 ;  /* 0x0000000000027941 */ /* 0x000fea0003800000 */
.L_x_5866:
        /* <DEDUP_REMOVED lines=24> */
[----:B------:R-:W-:Y:S02]  /*fb20*/  IMAD.MOV.U32 R2, RZ, RZ, R6 ;  /* 0x000000ffff027224 */ /* 0x000fe400078e0006 */
[----:B------:R-:W-:-:S07]  /*fb30*/  IMAD.MOV.U32 R3, RZ, RZ, R7 ;  /* 0x000000ffff037224 */ /* 0x000fce00078e0007 */
.L_x_5869:
[----:B------:R-:W-:Y:S05]  /*fb40*/  BSYNC B2 ;  /* 0x0000000000027941 */ /* 0x000fea0003800000 */
.L_x_5868:
        /* <DEDUP_REMOVED lines=135> */
.L_x_5871:
[----:B------:R-:W-:Y:S05]  /*103c0*/  BSYNC B0 ;  /* 0x0000000000007941 */ /* 0x000fea0003800000 */
.L_x_5870:
        /* <DEDUP_REMOVED lines=9> */
.L_x_5873:
[----:B------:R-:W-:Y:S05]  /*10460*/  BSYNC B2 ;  /* 0x0000000000027941 */ /* 0x000fea0003800000 */
.L_x_5872:
        /* <DEDUP_REMOVED lines=82> */
.L_x_5875:
[----:B------:R-:W-:-:S04]  /*10990*/  ISETP.GE.AND P0, PT, R45, RZ, PT ;  /* 0x000000ff2d00720c */ /* 0x000fc80003f06270 */
[----:B------:R-:W-:Y:S02]  /*109a0*/  FSEL R2, RZ, 3.37028055040000000000e+12, P0 ;  /* 0x54442d18ff027808 */ /* 0x000fe40000000000 */
[----:B------:R-:W-:-:S07]  /*109b0*/  FSEL R3, RZ, 2.1426990032196044922, P0 ;  /* 0x400921fbff037808 */ /* 0x000fce0000000000 */
.L_x_5876:
[----:B------:R-:W-:Y:S05]  /*109c0*/  BSYNC B0 ;  /* 0x0000000000007941 */ /* 0x000fea0003800000 */
.L_x_5874:
[----:B------:R-:W-:Y:S01]  /*109d0*/  DADD R44, |R44|, |R46| ;  /* 0x000000002c2c7229 */ /* 0x000fe2000000062e */
[----:B------:R-:W-:Y:S01]  /*109e0*/  LOP3.LUT R47, R3, 0x80000000, R47, 0xb8, !PT ;  /* 0x80000000032f7812 */ /* 0x000fe200078eb82f */
[----:B------:R-:W-:-:S06]  /*109f0*/  DADD R54, R54, 1 ;  /* 0x3ff0000036367429 */ /* 0x000fcc0000000000 */
[----:B------:R-:W-:-:S06]  /*10a00*/  DSETP.GTU.AND P0, PT, |R44|, +INF , PT ;  /* 0x7ff000002c00742a */ /* 0x000fcc0003f0c200 */
[----:B------:R-:W-:Y:S02]  /*10a10*/  FSEL R2, R44, R2, P0 ;  /* 0x000000022c027208 */ /* 0x000fe40000000000 */
[----:B------:R-:W-:Y:S01]  /*10a20*/  FSEL R3, R45, R47, P0 ;  /* 0x0000002f2d037208 */ /* 0x000fe20000000000 */
[----:B------:R-:W-:Y:S06]  /*10a30*/  BRA `(.L_x_5832) ;  /* 0x0000000c00387947 */ /* 0x000fec0003800000 */
.L_x_5817:
        /* <DEDUP_REMOVED lines=107> */
.L_x_5878:
[----:B------:R-:W-:Y:S05]  /*110f0*/  BSYNC B0 ;  /* 0x0000000000007941 */ /* 0x000fea0003800000 */
.L_x_5877:
[----:B------:R-:W-:Y:S01]  /*11100*/  FSETP.GT.AND P0, PT, |R74|, 1.469367938527859385e-39, PT ;  /* 0x001000004a00780b */ /* 0x000fe20003f04200 */
[----:B------:R-:W-:-:S12]  /*11110*/  BSSY B2, `(.L_x_5879) ;  /* 0x0000006000027945 */ /* 0x000fd80003800000 */
[----:B------:R-:W-:Y:S05]  /*11120*/  @P0 BRA P5, `(.L_x_5880) ;  /* 0x0000000000100947 */ /* 0x000fea0002800000 */
[----:B------:R-:W-:Y:S01]  /*11130*/  IMAD.MOV.U32 R66, RZ, RZ, R72 ;  /* 0x000000ffff427224 */ /* 0x000fe200078e0048 */
[----:B------:R-:W-:Y:S01]  /*11140*/  MOV R0, 0x11170 ;  /* 0x0001117000007802 */ /* 0x000fe20000000f00 */
[----:B------:R-:W-:-:S07]  /*11150*/  IMAD.MOV.U32 R3, RZ, RZ, R73 ;  /* 0x000000ffff037224 */ /* 0x000fce00078e0049 */
[----:B------:R-:W-:Y:S05]  /*11160*/  CALL.REL.NOINC `($__internal_3_$__cuda_sm20_div_rn_f64_full) ;  /* 0x000003c000e07944 */ /* 0x000fea0003c00000 */
.L_x_5880:
[----:B------:R-:W-:Y:S05]  /*11170*/  BSYNC B2 ;  /* 0x0000000000027941 */ /* 0x000fea0003800000 */
.L_x_5879:
        /* <DEDUP_REMOVED lines=82> */
.L_x_5882:
[----:B------:R-:W-:Y:S02]  /*116a0*/  FSEL R2, RZ, 3.37028055040000000000e+12, P0 ;  /* 0x54442d18ff027808 */ /* 0x000fe40000000000 */
[----:B------:R-:W-:-:S07]  /*116b0*/  FSEL R3, RZ, 2.1426990032196044922, P0 ;  /* 0x400921fbff037808 */ /* 0x000fce0000000000 */
.L_x_5883:
[----:B------:R-:W-:Y:S05]  /*116c0*/  BSYNC B0 ;  /* 0x0000000000007941 */ /* 0x000fea0003800000 */
.L_x_5881:
[----:B------:R-:W-:Y:S01]  /*116d0*/  DADD R44, |R44|, |R46| ;  /* 0x000000002c2c7229 */ /* 0x000fe2000000062e */
[----:B------:R-:W-:-:S07]  /*116e0*/  LOP3.LUT R47, R3, 0x80000000, R47, 0xb8, !PT ;  /* 0x80000000032f7812 */ /* 0x000fce00078eb82f */
[----:B------:R-:W-:-:S06]  /*116f0*/  DSETP.GTU.AND P0, PT, |R44|, +INF , PT ;  /* 0x7ff000002c00742a */ /* 0x000fcc0003f0c200 */
[----:B------:R-:W-:Y:S02]  /*11700*/  FSEL R2, R44, R2, P0 ;  /* 0x000000022c027208 */ /* 0x000fe40000000000 */
[----:B------:R-:W-:-:S07]  /*11710*/  FSEL R3, R45, R47, P0 ;  /* 0x0000002f2d037208 */ /* 0x000fce0000000000 */
.L_x_5832:
[----:B------:R-:W-:Y:S05]  /*11720*/  BSYNC B1 ;  /* 0x0000000000017941 */ /* 0x000fea0003800000 */
.L_x_5816:
        /* <DEDUP_REMOVED lines=75> */
.L_x_5890:
[----:B------:R-:W-:Y:S05]  /*11be0*/  BSYNC B0 ;  /* 0x0000000000007941 */ /* 0x000fea0003800000 */
.L_x_5889:
        /* <DEDUP_REMOVED lines=21> */
[----:B------:R-:W-:Y:S05]  /*11d40*/  CALL.REL.NOINC `($_ZN2at6native55_GLOBAL__N__de093ff9_22_ForeachBinaryOpList_cu_a911ec4325multi_tensor_apply_kernelINS1_18TensorListMetadataILi2EEENS1_24BinaryOpListAlphaFunctorIN3c107complexIdEELi2ELi2ELi0EEEJNS1_13power_functorIS8_EES8_EEEvT_T0_DpT1_$__internal_trig_reduction_slowpathd) ;  /* 0x000003bc00547944 */ /* 0x000fea0003c00000 */
[----:B------:R-:W-:Y:S02]  /*11d50*/  IMAD.MOV.U32 R0, RZ, RZ, R3 ;  /* 0x000000ffff007224 */ /* 0x000fe400078e0003 */
[----:B------:R-:W-:Y:S02]  /*11d60*/  IMAD.MOV.U32 R32, RZ, RZ, R4 ;  /* 0x000000ffff207224 */ /* 0x000fe400078e0004 */
[----:B------:R-:W-:Y:S01]  /*11d70*/  IMAD.MOV.U32 R33, RZ, RZ, R5 ;  /* 0x000000ffff217224 */ /* 0x000fe200078e0005 */
[----:B------:R-:W-:Y:S06]  /*11d80*/  BRA `(.L_x_5893) ;  /* 0x0000000000087947 */ /* 0x000fec0003800000 */
.L_x_5892:
[----:B------:R-:W-:Y:S01]  /*11d90*/  DMUL R32, RZ, R44 ;  /* 0x0000002cff207228 */ /* 0x000fe20000000000 */
[----:B------:R-:W-:-:S10]  /*11da0*/  IMAD.MOV.U32 R0, RZ, RZ, RZ ;  /* 0x000000ffff007224 */ /* 0x000fd400078e00ff */
.L_x_5893:
[----:B------:R-:W-:Y:S05]  /*11db0*/  BSYNC B2 ;  /* 0x0000000000027941 */ /* 0x000fea0003800000 */
.L_x_5891:
        /* <DEDUP_REMOVED lines=49> */
.L_x_5895:
[----:B------:R-:W-:Y:S01]  /*120d0*/  DMUL R2, RZ, R44 ;  /* 0x0000002cff027228 */ /* 0x000fe20000000000 */
[----:B------:R-:W-:-:S10]  /*120e0*/  IMAD.MOV.U32 R0, RZ, RZ, RZ ;  /* 0x000000ffff007224 */ /* 0x000fd400078e00ff */
.L_x_5896:
[----:B------:R-:W-:Y:S05]  /*120f0*/  BSYNC B2 ;  /* 0x0000000000027941 */ /* 0x000fea0003800000 */
.L_x_5894:
        /* <DEDUP_REMOVED lines=25> */
.L_x_5888:
        /* <DEDUP_REMOVED lines=62> */
.L_x_5899:
[----:B------:R-:W-:Y:S05]  /*12670*/  BSYNC B0 ;  /* 0x0000000000007941 */ /* 0x000fea0003800000 */
.L_x_5898:
        /* <DEDUP_REMOVED lines=26> */
.L_x_5901:
[----:B------:R-:W-:Y:S01]  /*12820*/  DMUL R32, RZ, R44 ;  /* 0x0000002cff207228 */ /* 0x000fe20000000000 */
[----:B------:R-:W-:-:S10]  /*12830*/  IMAD.MOV.U32 R0, RZ, RZ, RZ ;  /* 0x000000ffff007224 */ /* 0x000fd400078e00ff */
.L_x_5902:
[----:B------:R-:W-:Y:S05]  /*12840*/  BSYNC B2 ;  /* 0x0000000000027941 */ /* 0x000fea0003800000 */
.L_x_5900:
        /* <DEDUP_REMOVED lines=49> */
.L_x_5904:
[----:B------:R-:W-:Y:S01]  /*12b60*/  DMUL R2, RZ, R44 ;  /* 0x0000002cff027228 */ /* 0x000fe20000000000 */
[----:B------:R-:W-:-:S10]  /*12b70*/  IMAD.MOV.U32 R0, RZ, RZ, RZ ;  /* 0x000000ffff007224 */ /* 0x000fd400078e00ff */
.L_x_5905:
[----:B------:R-:W-:Y:S05]  /*12b80*/  BSYNC B2 ;  /* 0x0000000000027941 */ /* 0x000fea0003800000 */
.L_x_5903:
        /* <DEDUP_REMOVED lines=39> */
.L_x_5887:
        /* <DEDUP_REMOVED lines=11> */
.L_x_5906:
[----:B------:R-:W-:-:S10]  /*12eb0*/  DADD R32, R44, -R44 ;  /* 0x000000002c207229 */ /* 0x000fd4000000082c */
[----:B------:R-:W-:Y:S02]  /*12ec0*/  IMAD.MOV.U32 R34, RZ, RZ, R32 ;  /* 0x000000ffff227224 */ /* 0x000fe400078e0020 */
[----:B------:R-:W-:Y:S01]  /*12ed0*/  IMAD.MOV.U32 R35, RZ, RZ, R33 ;  /* 0x000000ffff237224 */ /* 0x000fe200078e0021 */
[----:B------:R-:W-:Y:S06]  /*12ee0*/  BRA `(.L_x_5897) ;  /* 0x00000008009c7947 */ /* 0x000fec0003800000 */
.L_x_5886:
        /* <DEDUP_REMOVED lines=27> */
.L_x_5908:
[----:B------:R-:W-:Y:S01]  /*130a0*/  DMUL R2, RZ, R44 ;  /* 0x0000002cff027228 */ /* 0x000fe20000000000 */
[----:B------:R-:W-:-:S10]  /*130b0*/  IMAD.MOV.U32 R0, RZ, RZ, RZ ;  /* 0x000000ffff007224 */ /* 0x000fd400078e00ff */
.L_x_5909:
[----:B------:R-:W-:Y:S05]  /*130c0*/  BSYNC B2 ;  /* 0x0000000000027941 */ /* 0x000fea0003800000 */
.L_x_5907:
        /* <DEDUP_REMOVED lines=49> */
.L_x_5911:
[----:B------:R-:W-:Y:S01]  /*133e0*/  DMUL R34, RZ, R44 ;  /* 0x0000002cff227228 */ /* 0x000fe20000000000 */
[----:B------:R-:W-:-:S10]  /*133f0*/  IMAD.MOV.U32 R0, RZ, RZ, RZ ;  /* 0x000000ffff007224 */ /* 0x000fd400078e00ff */
.L_x_5912:
[----:B------:R-:W-:Y:S05]  /*13400*/  BSYNC B2 ;  /* 0x0000000000027941 */ /* 0x000fea0003800000 */
.L_x_5910:
        /* <DEDUP_REMOVED lines=24> */
.L_x_5885:
        /* <DEDUP_REMOVED lines=58> */
.L_x_5914:
[----:B------:R-:W-:Y:S05]  /*13930*/  BSYNC B0 ;  /* 0x0000000000007941 */ /* 0x000fea0003800000 */
.L_x_5913:
[----:B------:R-:W-:Y:S02]  /*13940*/  IMAD.MOV.U32 R34, RZ, RZ, R44 ;  /* 0x000000ffff227224 */ /* 0x000fe400078e002c */
[----:B------:R-:W-:-:S07]  /*13950*/  IMAD.MOV.U32 R35, RZ, RZ, R45 ;  /* 0x000000ffff237224 */ /* 0x000fce00078e002d */
.L_x_5897:
[----:B------:R-:W-:Y:S05]  /*13960*/  BSYNC B1 ;  /* 0x0000000000017941 */ /* 0x000fea0003800000 */
.L_x_5884:
        /* <DEDUP_REMOVED lines=122> */
.L_x_5922:
        /* <DEDUP_REMOVED lines=21> */
.L_x_5925:
[----:B------:R-:W-:Y:S05]  /*14260*/  BSYNC B3 ;  /* 0x0000000000037941 */ /* 0x000fea0003800000 */
.L_x_5924:
        /* <DEDUP_REMOVED lines=29> */
.L_x_5923:
[----:B------:R-:W-:Y:S05]  /*14440*/  BSYNC B2 ;  /* 0x0000000000027941 */ /* 0x000fea0003800000 */
.L_x_5921:
        /* <DEDUP_REMOVED lines=21> */
.L_x_5927:
[----:B------:R-:W-:Y:S05]  /*145a0*/  BSYNC B2 ;  /* 0x0000000000027941 */ /* 0x000fea0003800000 */
.L_x_5926:
        /* <DEDUP_REMOVED lines=82> */
.L_x_5929:
[----:B------:R-:W-:-:S04]  /*14ad0*/  ISETP.GE.AND P0, PT, R41, RZ, PT ;  /* 0x000000ff2900720c */ /* 0x000fc80003f06270 */
[----:B------:R-:W-:Y:S02]  /*14ae0*/  FSEL R2, RZ, 3.37028055040000000000e+12, P0 ;  /* 0x54442d18ff027808 */ /* 0x000fe40000000000 */
[----:B------:R-:W-:-:S07]  /*14af0*/  FSEL R3, RZ, 2.1426990032196044922, P0 ;  /* 0x400921fbff037808 */ /* 0x000fce0000000000 */
.L_x_5930:
[----:B------:R-:W-:Y:S05]  /*14b00*/  BSYNC B0 ;  /* 0x0000000000007941 */ /* 0x000fea0003800000 */
.L_x_5928:
[----:B------:R-:W-:Y:S01]  /*14b10*/  DADD R40, |R40|, |R42| ;  /* 0x0000000028287229 */ /* 0x000fe2000000062a */
[----:B------:R-:W-:Y:S01]  /*14b20*/  LOP3.LUT R43, R3, 0x80000000, R43, 0xb8, !PT ;  /* 0x80000000032b7812 */ /* 0x000fe200078eb82b */
[----:B------:R-:W-:-:S06]  /*14b30*/  DMUL R44, R44, 0.5 ;  /* 0x3fe000002c2c7828 */ /* 0x000fcc0000000000 */
[----:B------:R-:W-:-:S06]  /*14b40*/  DSETP.GTU.AND P0, PT, |R40|, +INF , PT ;  /* 0x7ff000002800742a */ /* 0x000fcc0003f0c200 */
[----:B------:R-:W-:Y:S02]  /*14b50*/  FSEL R2, R40, R2, P0 ;  /* 0x0000000228027208 */ /* 0x000fe40000000000 */
[----:B------:R-:W-:Y:S01]  /*14b60*/  FSEL R3, R41, R43, P0 ;  /* 0x0000002b29037208 */ /* 0x000fe20000000000 */
[----:B------:R-:W-:Y:S06]  /*14b70*/  BRA `(.L_x_5931) ;  /* 0x0000006400547947 */ /* 0x000fec0003800000 */
.L_x_5920:
        /* <DEDUP_REMOVED lines=98> */
.L_x_5934:
[----:B------:R-:W-:Y:S05]  /*151a0*/  BSYNC B0 ;  /* 0x0000000000007941 */ /* 0x000fea0003800000 */
.L_x_5933:
        /* <DEDUP_REMOVED lines=9> */
.L_x_5936:
[----:B------:R-:W-:Y:S05]  /*15240*/  BSYNC B2 ;  /* 0x0000000000027941 */ /* 0x000fea0003800000 */
.L_x_5935:
        /* <DEDUP_REMOVED lines=82> */
.L_x_5938:
[----:B------:R-:W-:-:S04]  /*15770*/  ISETP.GE.AND P0, PT, R41, RZ, PT ;  /* 0x000000ff2900720c */ /* 0x000fc80003f06270 */
[----:B------:R-:W-:Y:S02]  /*15780*/  FSEL R2, RZ, 3.37028055040000000000e+12, P0 ;  /* 0x54442d18ff027808 */ /* 0x000fe40000000000 */
[----:B------:R-:W-:-:S07]  /*15790*/  FSEL R3, RZ, 2.1426990032196044922, P0 ;  /* 0x400921fbff037808 */ /* 0x000fce0000000000 */
.L_x_5939:
[----:B------:R-:W-:Y:S05]  /*157a0*/  BSYNC B0 ;  /* 0x0000000000007941 */ /* 0x000fea0003800000 */
.L_x_5937:
[----:B------:R-:W-:Y:S01]  /*157b0*/  DADD R40, |R40|, |R42| ;  /* 0x0000000028287229 */ /* 0x000fe2000000062a */
[----:B------:R-:W-:Y:S01]  /*157c0*/  LOP3.LUT R43, R3, 0x80000000, R43, 0xb8, !PT ;  /* 0x80000000032b7812 */ /* 0x000fe200078eb82b */
[----:B------:R-:W-:-:S06]  /*157d0*/  DMUL R44, R44, 0.5 ;  /* 0x3fe000002c2c7828 */ /* 0x000fcc0000000000 */
[----:B------:R-:W-:-:S06]  /*157e0*/  DSETP.GTU.AND P0, PT, |R40|, +INF , PT ;  /* 0x7ff000002800742a */ /* 0x000fcc0003f0c200 */
[----:B------:R-:W-:Y:S02]  /*157f0*/  FSEL R2, R40, R2, P0 ;  /* 0x0000000228027208 */ /* 0x000fe40000000000 */
[----:B------:R-:W-:Y:S01]  /*15800*/  FSEL R3, R41, R43, P0 ;  /* 0x0000002b29037208 */ /* 0x000fe20000000000 */
[----:B------:R-:W-:Y:S06]  /*15810*/  BRA `(.L_x_5931) ;  /* 0x00000058002c7947 */ /* 0x000fec0003800000 */
.L_x_5932:
        /* <DEDUP_REMOVED lines=28> */
.L_x_5941:
        /* <DEDUP_REMOVED lines=83> */
.L_x_5940:
        /* <DEDUP_REMOVED lines=97> */
.L_x_5943:
        /* <DEDUP_REMOVED lines=21> */
.L_x_5946:
[----:B------:R-:W-:Y:S05]  /*16670*/  BSYNC B3 ;  /* 0x0000000000037941 */ /* 0x000fea0003800000 */
.L_x_5945:
        /* <DEDUP_REMOVED lines=29> */
.L_x_5944:
[----:B------:R-:W-:Y:S05]  /*16850*/  BSYNC B2 ;  /* 0x0000000000027941 */ /* 0x000fea0003800000 */
.L_x_5942:
        /* <DEDUP_REMOVED lines=21> */
.L_x_5948:
[----:B------:R-:W-:Y:S05]  /*169b0*/  BSYNC B2 ;  /* 0x0000000000027941 */ /* 0x000fea0003800000 */
.L_x_5947:
        /* <DEDUP_REMOVED lines=82> */
.L_x_5950:
[----:B------:R-:W-:-:S04]  /*16ee0*/  ISETP.GE.AND P0, PT, R41, RZ, PT ;  /* 0x000000ff2900720c */ /* 0x000fc80003f06270 */
[----:B------:R-:W-:Y:S02]  /*16ef0*/  FSEL R2, RZ, 3.37028055040000000000e+12, P0 ;  /* 0x54442d18ff027808 */ /* 0x000fe40000000000 */
[----:B------:R-:W-:-:S07]  /*16f00*/  FSEL R3, RZ, 2.1426990032196044922, P0 ;  /* 0x400921fbff037808 */ /* 0x000fce0000000000 */
.L_x_5951:
[----:B------:R-:W-:Y:S05]  /*16f10*/  BSYNC B0 ;  /* 0x0000000000007941 */ /* 0x000fea0003800000 */
.L_x_5949:
[----:B------:R-:W-:Y:S01]  /*16f20*/  DADD R40, |R40|, |R42| ;  /* 0x0000000028287229 */ /* 0x000fe2000000062a */
[----:B------:R-:W-:Y:S01]  /*16f30*/  LOP3.LUT R43, R3, 0x80000000, R43, 0xb8, !PT ;  /* 0x80000000032b7812 */ /* 0x000fe200078eb82b */
[----:B------:R-:W-:-:S06]  /*16f40*/  DMUL R44, R44, 0.5 ;  /* 0x3fe000002c2c7828 */ /* 0x000fcc0000000000 */
[----:B------:R-:W-:-:S06]  /*16f50*/  DSETP.GTU.AND P0, PT, |R40|, +INF , PT ;  /* 0x7ff000002800742a */ /* 0x000fcc0003f0c200 */
[----:B------:R-:W-:Y:S02]  /*16f60*/  FSEL R2, R40, R2, P0 ;  /* 0x0000000228027208 */ /* 0x000fe40000000000 */
[----:B------:R-:W-:Y:S01]  /*16f70*/  FSEL R3, R41, R43, P0 ;  /* 0x0000002b29037208 */ /* 0x000fe20000000000 */
[----:B------:R-:W-:Y:S06]  /*16f80*/  BRA `(.L_x_5931) ;  /* 0x0000004000507947 */ /* 0x000fec0003800000 */
.L_x_5919:
        /* <DEDUP_REMOVED lines=134> */
.L_x_5953:
[----:B------:R-:W-:Y:S05]  /*177f0*/  BSYNC B0 ;  /* 0x0000000000007941 */ /* 0x000fea0003800000 */
.L_x_5952:
        /* <DEDUP_REMOVED lines=9> */
.L_x_5955:
[----:B------:R-:W-:Y:S05]  /*17890*/  BSYNC B2 ;  /* 0x0000000000027941 */ /* 0x000fea0003800000 */
.L_x_5954:
        /* <DEDUP_REMOVED lines=82> */
.L_x_5957:
[----:B------:R-:W-:-:S04]  /*17dc0*/  ISETP.GE.AND P0, PT, R41, RZ, PT ;  /* 0x000000ff2900720c */ /* 0x000fc80003f06270 */
[----:B------:R-:W-:Y:S02]  /*17dd0*/  FSEL R2, RZ, 3.37028055040000000000e+12, P0 ;  /* 0x54442d18ff027808 */ /* 0x000fe40000000000 */
[----:B------:R-:W-:-:S07]  /*17de0*/  FSEL R3, RZ, 2.1426990032196044922, P0 ;  /* 0x400921fbff037808 */ /* 0x000fce0000000000 */
.L_x_5958:
[----:B------:R-:W-:Y:S05]  /*17df0*/  BSYNC B0 ;  /* 0x0000000000007941 */ /* 0x000fea0003800000 */
.L_x_5956:
[----:B------:R-:W-:Y:S01]  /*17e00*/  DADD R40, |R40|, |R42| ;  /* 0x0000000028287229 */ /* 0x000fe2000000062a */
[----:B------:R-:W-:-:S07]  /*17e10*/  LOP3.LUT R43, R3, 0x80000000, R43, 0xb8, !PT ;  /* 0x80000000032b7812 */ /* 0x000fce00078eb82b */
[----:B------:R-:W-:-:S06]  /*17e20*/  DSETP.GTU.AND P0, PT, |R40|, +INF , PT ;  /* 0x7ff000002800742a */ /* 0x000fcc0003f0c200 */
[----:B------:R-:W-:Y:S02]  /*17e30*/  FSEL R2, R40, R2, P0 ;  /* 0x0000000228027208 */ /* 0x000fe40000000000 */
[----:B------:R-:W-:Y:S01]  /*17e40*/  FSEL R3, R41, R43, P0 ;  /* 0x0000002b29037208 */ /* 0x000fe20000000000 */
[----:B------:R-:W-:Y:S06]  /*17e50*/  BRA `(.L_x_5931) ;  /* 0x00000030009c7947 */ /* 0x000fec0003800000 */
.L_x_5918:
        /* <DEDUP_REMOVED lines=91> */
.L_x_5961:
        /* <DEDUP_REMOVED lines=21> */
.L_x_5964:
[----:B------:R-:W-:Y:S05]  /*18560*/  BSYNC B3 ;  /* 0x0000000000037941 */ /* 0x000fea0003800000 */
.L_x_5963:
        /* <DEDUP_REMOVED lines=29> */
.L_x_5962:
[----:B------:R-:W-:Y:S05]  /*18740*/  BSYNC B2 ;  /* 0x0000000000027941 */ /* 0x000fea0003800000 */
.L_x_5960:
        /* <DEDUP_REMOVED lines=83> */
.L_x_5959:
        /* <DEDUP_REMOVED lines=85> */
.L_x_5917:
        /* <DEDUP_REMOVED lines=23> */
.L_x_5966:
[----:B------:R-:W-:Y:S05]  /*19340*/  BSYNC B2 ;  /* 0x0000000000027941 */ /* 0x000fea0003800000 */
.L_x_5965:
        /* <DEDUP_REMOVED lines=26> */
.L_x_5968:
[----:B------:R-:W-:Y:S05]  /*194f0*/  BSYNC B2 ;  /* 0x0000000000027941 */ /* 0x000fea0003800000 */
.L_x_5967:
        /* <DEDUP_REMOVED lines=135> */
.L_x_5970:
[----:B------:R-:W-:Y:S05]  /*19d70*/  BSYNC B0 ;  /* 0x0000000000007941 */ /* 0x000fea0003800000 */
.L_x_5969:
        /* <DEDUP_REMOVED lines=9> */
.L_x_5972:
[----:B------:R-:W-:Y:S05]  /*19e10*/  BSYNC B2 ;  /* 0x0000000000027941 */ /* 0x000fea0003800000 */
.L_x_5971:
        /* <DEDUP_REMOVED lines=82> */
.L_x_5974:
[----:B------:R-:W-:-:S04]  /*1a340*/  ISETP.GE.AND P0, PT, R41, RZ, PT ;  /* 0x000000ff2900720c */ /* 0x000fc80003f06270 */
[----:B------:R-:W-:Y:S02]  /*1a350*/  FSEL R2, RZ, 3.37028055040000000000e+12, P0 ;  /* 0x54442d18ff027808 */ /* 0x000fe40000000000 */
[----:B------:R-:W-:-:S07]  /*1a360*/  FSEL R3, RZ, 2.1426990032196044922, P0 ;  /* 0x400921fbff037808 */ /* 0x000fce0000000000 */
.L_x_5975:
[----:B------:R-:W-:Y:S05]  /*1a370*/  BSYNC B0 ;  /* 0x0000000000007941 */ /* 0x000fea0003800000 */
.L_x_5973:
[----:B------:R-:W-:Y:S01]  /*1a380*/  DADD R40, |R40|, |R42| ;  /* 0x0000000028287229 */ /* 0x000fe2000000062a */
[----:B------:R-:W-:Y:S01]  /*1a390*/  LOP3.LUT R43, R3, 0x80000000, R43, 0xb8, !PT ;  /* 0x80000000032b7812 */ /* 0x000fe200078eb82b */
[----:B------:R-:W-:-:S06]  /*1a3a0*/  DADD R44, R44, 1 ;  /* 0x3ff000002c2c7429 */ /* 0x000fcc0000000000 */
[----:B------:R-:W-:-:S06]  /*1a3b0*/  DSETP.GTU.AND P0, PT, |R40|, +INF , PT ;  /* 0x7ff000002800742a */ /* 0x000fcc0003f0c200 */
[----:B------:R-:W-:Y:S02]  /*1a3c0*/  FSEL R2, R40, R2, P0 ;  /* 0x0000000228027208 */ /* 0x000fe40000000000 */
[----:B------:R-:W-:Y:S01]  /*1a3d0*/  FSEL R3, R41, R43, P0 ;  /* 0x0000002b29037208 */ /* 0x000fe20000000000 */
[----:B------:R-:W-:Y:S06]  /*1a3e0*/  BRA `(.L_x_5931) ;  /* 0x0000000c00387947 */ /* 0x000fec0003800000 */
.L_x_5916:
        /* <DEDUP_REMOVED lines=107> */
.L_x_5977:
[----:B------:R-:W-:Y:S05]  /*1aaa0*/  BSYNC B0 ;  /* 0x0000000000007941 */ /* 0x000fea0003800000 */
.L_x_5976:
[----:B------:R-:W-:Y:S01]  /*1aab0*/  FSETP.GT.AND P0, PT, |R70|, 1.469367938527859385e-39, PT ;  /* 0x001000004600780b */ /* 0x000fe20003f04200 */
[----:B------:R-:W-:-:S12]  /*1aac0*/  BSSY B2, `(.L_x_5978) ;  /* 0x0000006000027945 */ /* 0x000fd80003800000 */
[----:B------:R-:W-:Y:S05]  /*1aad0*/  @P0 BRA P5, `(.L_x_5979) ;  /* 0x0000000000100947 */ /* 0x000fea0002800000 */
[----:B------:R-:W-:Y:S01]  /*1aae0*/  IMAD.MOV.U32 R66, RZ, RZ, R46 ;  /* 0x000000ffff427224 */ /* 0x000fe200078e002e */
[----:B------:R-:W-:Y:S01]  /*1aaf0*/  MOV R0, 0x1ab20 ;  /* 0x0001ab2000007802 */ /* 0x000fe20000000f00 */
[----:B------:R-:W-:-:S07]  /*1ab00*/  IMAD.MOV.U32 R3, RZ, RZ, R47 ;  /* 0x000000ffff037224 */ /* 0x000fce00078e002f */
[----:B------:R-:W-:Y:S05]  /*1ab10*/  CALL.REL.NOINC `($__internal_3_$__cuda_sm20_div_rn_f64_full) ;  /* 0x0000032800747944 */ /* 0x000fea0003c00000 */
.L_x_5979:
[----:B------:R-:W-:Y:S05]  /*1ab20*/  BSYNC B2 ;  /* 0x0000000000027941 */ /* 0x000fea0003800000 */
.L_x_5978:
        /* <DEDUP_REMOVED lines=82> */
.L_x_5981:
[----:B------:R-:W-:Y:S02]  /*1b050*/  FSEL R2, RZ, 3.37028055040000000000e+12, P0 ;  /* 0x54442d18ff027808 */ /* 0x000fe40000000000 */
[----:B------:R-:W-:-:S07]  /*1b060*/  FSEL R3, RZ, 2.1426990032196044922, P0 ;  /* 0x400921fbff037808 */ /* 0x000fce0000000000 */
.L_x_5982:
[----:B------:R-:W-:Y:S05]  /*1b070*/  BSYNC B0 ;  /* 0x0000000000007941 */ /* 0x000fea0003800000 */
.L_x_5980:
[----:B------:R-:W-:Y:S01]  /*1b080*/  DADD R40, |R40|, |R42| ;  /* 0x0000000028287229 */ /* 0x000fe2000000062a */
[----:B------:R-:W-:-:S07]  /*1b090*/  LOP3.LUT R43, R3, 0x80000000, R43, 0xb8, !PT ;  /* 0x80000000032b7812 */ /* 0x000fce00078eb82b */
[----:B------:R-:W-:-:S06]  /*1b0a0*/  DSETP.GTU.AND P0, PT, |R40|, +INF , PT ;  /* 0x7ff000002800742a */ /* 0x000fcc0003f0c200 */
[----:B------:R-:W-:Y:S02]  /*1b0b0*/  FSEL R2, R40, R2, P0 ;  /* 0x0000000228027208 */ /* 0x000fe40000000000 */
[----:B------:R-:W-:-:S07]  /*1b0c0*/  FSEL R3, R41, R43, P0 ;  /* 0x0000002b29037208 */ /* 0x000fce0000000000 */
.L_x_5931:
[----:B------:R-:W-:Y:S05]  /*1b0d0*/  BSYNC B1 ;  /* 0x0000000000017941 */ /* 0x000fea0003800000 */
.L_x_5915:
        /* <DEDUP_REMOVED lines=75> */
.L_x_5989:
[----:B------:R-:W-:Y:S05]  /*1b590*/  BSYNC B0 ;  /* 0x0000000000007941 */ /* 0x000fea0003800000 */
.L_x_5988:
        /* <DEDUP_REMOVED lines=26> */
.L_x_5991:
[----:B------:R-:W-:Y:S01]  /*1b740*/  DMUL R28, RZ, R40 ;  /* 0x00000028ff1c7228 */ /* 0x000fe20000000000 */
[----:B------:R-:W-:-:S10]  /*1b750*/  IMAD.MOV.U32 R0, RZ, RZ, RZ ;  /* 0x000000ffff007224 */ /* 0x000fd400078e00ff */
.L_x_5992:
[----:B------:R-:W-:Y:S05]  /*1b760*/  BSYNC B2 ;  /* 0x0000000000027941 */ /* 0x000fea0003800000 */
.L_x_5990:
        /* <DEDUP_REMOVED lines=49> */
.L_x_5994:
[----:B------:R-:W-:Y:S01]  /*1ba80*/  DMUL R2, RZ, R40 ;  /* 0x00000028ff027228 */ /* 0x000fe20000000000 */
[----:B------:R-:W-:-:S10]  /*1ba90*/  IMAD.MOV.U32 R0, RZ, RZ, RZ ;  /* 0x000000ffff007224 */ /* 0x000fd400078e00ff */
.L_x_5995:
[----:B------:R-:W-:Y:S05]  /*1baa0*/  BSYNC B2 ;  /* 0x0000000000027941 */ /* 0x000fea0003800000 */
.L_x_5993:
        /* <DEDUP_REMOVED lines=25> */
.L_x_5987:
        /* <DEDUP_REMOVED lines=62> */
.L_x_5998:
[----:B------:R-:W-:Y:S05]  /*1c020*/  BSYNC B0 ;  /* 0x0000000000007941 */ /* 0x000fea0003800000 */
.L_x_5997:
        /* <DEDUP_REMOVED lines=26> */
.L_x_6000:
[----:B------:R-:W-:Y:S01]  /*1c1d0*/  DMUL R28, RZ, R40 ;  /* 0x00000028ff1c7228 */ /* 0x000fe20000000000 */
[----:B------:R-:W-:-:S10]  /*1c1e0*/  IMAD.MOV.U32 R0, RZ, RZ, RZ ;  /* 0x000000ffff007224 */ /* 0x000fd400078e00ff */
.L_x_6001:
[----:B------:R-:W-:Y:S05]  /*1c1f0*/  BSYNC B2 ;  /* 0x0000000000027941 */ /* 0x000fea0003800000 */
.L_x_5999:
        /* <DEDUP_REMOVED lines=49> */
.L_x_6003:
[----:B------:R-:W-:Y:S01]  /*1c510*/  DMUL R2, RZ, R40 ;  /* 0x00000028ff027228 */ /* 0x000fe20000000000 */
[----:B------:R-:W-:-:S10]  /*1c520*/  IMAD.MOV.U32 R0, RZ, RZ, RZ ;  /* 0x000000ffff007224 */ /* 0x000fd400078e00ff */
.L_x_6004:
[----:B------:R-:W-:Y:S05]  /*1c530*/  BSYNC B2 ;  /* 0x0000000000027941 */ /* 0x000fea0003800000 */
.L_x_6002:
        /* <DEDUP_REMOVED lines=39> */
.L_x_5986:
        /* <DEDUP_REMOVED lines=11> */
.L_x_6005:
[----:B------:R-:W-:-:S10]  /*1c860*/  DADD R28, R40, -R40 ;  /* 0x00000000281c7229 */ /* 0x000fd40000000828 */
[----:B------:R-:W-:Y:S02]  /*1c870*/  IMAD.MOV.U32 R30, RZ, RZ, R28 ;  /* 0x000000ffff1e7224 */ /* 0x000fe400078e001c */
[----:B------:R-:W-:Y:S01]  /*1c880*/  IMAD.MOV.U32 R31, RZ, RZ, R29 ;  /* 0x000000ffff1f7224 */ /* 0x000fe200078e001d */
[----:B------:R-:W-:Y:S06]  /*1c890*/  BRA `(.L_x_5996) ;  /* 0x00000008009c7947 */ /* 0x000fec0003800000 */
.L_x_5985:
        /* <DEDUP_REMOVED lines=27> */
.L_x_6007:
[----:B------:R-:W-:Y:S01]  /*1ca50*/  DMUL R2, RZ, R40 ;  /* 0x00000028ff027228 */ /* 0x000fe20000000000 */
[----:B------:R-:W-:-:S10]  /*1ca60*/  IMAD.MOV.U32 R0, RZ, RZ, RZ ;  /* 0x000000ffff007224 */ /* 0x000fd400078e00ff */
.L_x_6008:
[----:B------:R-:W-:Y:S05]  /*1ca70*/  BSYNC B2 ;  /* 0x0000000000027941 */ /* 0x000fea0003800000 */
.L_x_6006:
        /* <DEDUP_REMOVED lines=49> */
.L_x_6010:
[----:B------:R-:W-:Y:S01]  /*1cd90*/  DMUL R30, RZ, R40 ;  /* 0x00000028ff1e7228 */ /* 0x000fe20000000000 */
[----:B------:R-:W-:-:S10]  /*1cda0*/  IMAD.MOV.U32 R0, RZ, RZ, RZ ;  /* 0x000000ffff007224 */ /* 0x000fd400078e00ff */
.L_x_6011:
[----:B------:R-:W-:Y:S05]  /*1cdb0*/  BSYNC B2 ;  /* 0x0000000000027941 */ /* 0x000fea0003800000 */
.L_x_6009:
        /* <DEDUP_REMOVED lines=24> */
.L_x_5984:
        /* <DEDUP_REMOVED lines=58> */
.L_x_6013:
[----:B------:R-:W-:Y:S05]  /*1d2e0*/  BSYNC B0 ;  /* 0x0000000000007941 */ /* 0x000fea0003800000 */
.L_x_6012:
[----:B------:R-:W-:Y:S02]  /*1d2f0*/  IMAD.MOV.U32 R30, RZ, RZ, R40 ;  /* 0x000000ffff1e7224 */ /* 0x000fe400078e0028 */
[----:B------:R-:W-:-:S07]  /*1d300*/  IMAD.MOV.U32 R31, RZ, RZ, R41 ;  /* 0x000000ffff1f7224 */ /* 0x000fce00078e0029 */
.L_x_5996:
[----:B------:R-:W-:Y:S05]  /*1d310*/  BSYNC B1 ;  /* 0x0000000000017941 */ /* 0x000fea0003800000 */
.L_x_5983:
        /* <DEDUP_REMOVED lines=122> */
.L_x_6021:
        /* <DEDUP_REMOVED lines=21> */
.L_x_6024:
[----:B------:R-:W-:Y:S05]  /*1dc10*/  BSYNC B3 ;  /* 0x0000000000037941 */ /* 0x000fea0003800000 */
.L_x_6023:
        /* <DEDUP_REMOVED lines=29> */
.L_x_6022:
[----:B------:R-:W-:Y:S05]  /*1ddf0*/  BSYNC B2 ;  /* 0x0000000000027941 */ /* 0x000fea0003800000 */
.L_x_6020:
        /* <DEDUP_REMOVED lines=21> */
.L_x_6026:
[----:B------:R-:W-:Y:S05]  /*1df50*/  BSYNC B2 ;  /* 0x0000000000027941 */ /* 0x000fea0003800000 */
.L_x_6025:
        /* <DEDUP_REMOVED lines=82> */
.L_x_6028:
[----:B------:R-:W-:-:S04]  /*1e480*/  ISETP.GE.AND P0, PT, R37, RZ, PT ;  /* 0x000000ff2500720c */ /* 0x000fc80003f06270 */
[----:B------:R-:W-:Y:S02]  /*1e490*/  FSEL R2, RZ, 3.37028055040000000000e+12, P0 ;  /* 0x54442d18ff027808 */ /* 0x000fe40000000000 */
[----:B------:R-:W-:-:S07]  /*1e4a0*/  FSEL R3, RZ, 2.1426990032196044922, P0 ;  /* 0x400921fbff037808 */ /* 0x000fce0000000000 */
.L_x_6029:
[----:B------:R-:W-:Y:S05]  /*1e4b0*/  BSYNC B0 ;  /* 0x0000000000007941 */ /* 0x000fea0003800000 */
.L_x_6027:
[----:B------:R-:W-:Y:S01]  /*1e4c0*/  DADD R36, |R36|, |R38| ;  /* 0x0000000024247229 */ /* 0x000fe20000000626 */
[----:B------:R-:W-:Y:S01]  /*1e4d0*/  LOP3.LUT R39, R3, 0x80000000, R39, 0xb8, !PT ;  /* 0x8000000003277812 */ /* 0x000fe200078eb827 */
[----:B------:R-:W-:-:S06]  /*1e4e0*/  DMUL R40, R40, 0.5 ;  /* 0x3fe0000028287828 */ /* 0x000fcc0000000000 */
[----:B------:R-:W-:-:S06]  /*1e4f0*/  DSETP.GTU.AND P0, PT, |R36|, +INF , PT ;  /* 0x7ff000002400742a */ /* 0x000fcc0003f0c200 */
[----:B------:R-:W-:Y:S02]  /*1e500*/  FSEL R2, R36, R2, P0 ;  /* 0x0000000224027208 */ /* 0x000fe40000000000 */
[----:B------:R-:W-:Y:S01]  /*1e510*/  FSEL R3, R37, R39, P0 ;  /* 0x0000002725037208 */ /* 0x000fe20000000000 */
[----:B------:R-:W-:Y:S06]  /*1e520*/  BRA `(.L_x_6030) ;  /* 0x00000064005c7947 */ /* 0x000fec0003800000 */
.L_x_6019:
        /* <DEDUP_REMOVED lines=98> */
.L_x_6033:
[----:B------:R-:W-:Y:S05]  /*1eb50*/  BSYNC B0 ;  /* 0x0000000000007941 */ /* 0x000fea0003800000 */
.L_x_6032:
        /* <DEDUP_REMOVED lines=9> */
.L_x_6035:
[----:B------:R-:W-:Y:S05]  /*1ebf0*/  BSYNC B2 ;  /* 0x0000000000027941 */ /* 0x000fea0003800000 */
.L_x_6034:
        /* <DEDUP_REMOVED lines=82> */
.L_x_6037:
[----:B------:R-:W-:-:S04]  /*1f120*/  ISETP.GE.AND P0, PT, R37, RZ, PT ;  /* 0x000000ff2500720c */ /* 0x000fc80003f06270 */
[----:B------:R-:W-:Y:S02]  /*1f130*/  FSEL R2, RZ, 3.37028055040000000000e+12, P0 ;  /* 0x54442d18ff027808 */ /* 0x000fe40000000000 */
[----:B------:R-:W-:-:S07]  /*1f140*/  FSEL R3, RZ, 2.1426990032196044922, P0 ;  /* 0x400921fbff037808 */ /* 0x000fce0000000000 */
.L_x_6038:
[----:B------:R-:W-:Y:S05]  /*1f150*/  BSYNC B0 ;  /* 0x0000000000007941 */ /* 0x000fea0003800000 */
.L_x_6036:
[----:B------:R-:W-:Y:S01]  /*1f160*/  DADD R36, |R36|, |R38| ;  /* 0x0000000024247229 */ /* 0x000fe20000000626 */
[----:B------:R-:W-:Y:S01]  /*1f170*/  LOP3.LUT R39, R3, 0x80000000, R39, 0xb8, !PT ;  /* 0x8000000003277812 */ /* 0x000fe200078eb827 */
[----:B------:R-:W-:-:S06]  /*1f180*/  DMUL R40, R40, 0.5 ;  /* 0x3fe0000028287828 */ /* 0x000fcc0000000000 */
[----:B------:R-:W-:-:S06]  /*1f190*/  DSETP.GTU.AND P0, PT, |R36|, +INF , PT ;  /* 0x7ff000002400742a */ /* 0x000fcc0003f0c200 */
[----:B------:R-:W-:Y:S02]  /*1f1a0*/  FSEL R2, R36, R2, P0 ;  /* 0x0000000224027208 */ /* 0x000fe40000000000 */
[----:B------:R-:W-:Y:S01]  /*1f1b0*/  FSEL R3, R37, R39, P0 ;  /* 0x0000002725037208 */ /* 0x000fe20000000000 */
[----:B------:R-:W-:Y:S06]  /*1f1c0*/  BRA `(.L_x_6030) ;  /* 0x0000005800347947 */ /* 0x000fec0003800000 */
.L_x_6031:
        /* <DEDUP_REMOVED lines=28> */
.L_x_6040:
        /* <DEDUP_REMOVED lines=85> */
.L_x_6039:
        /* <DEDUP_REMOVED lines=97> */
.L_x_6042:
        /* <DEDUP_REMOVED lines=21> */
.L_x_6045:
[----:B------:R-:W-:Y:S05]  /*20040*/  BSYNC B3 ;  /* 0x0000000000037941 */ /* 0x000fea0003800000 */
.L_x_6044:
        /* <DEDUP_REMOVED lines=29> */
.L_x_6043:
[----:B------:R-:W-:Y:S05]  /*20220*/  BSYNC B2 ;  /* 0x0000000000027941 */ /* 0x000fea0003800000 */
.L_x_6041:
        /* <DEDUP_REMOVED lines=21> */
.L_x_6047:
[----:B------:R-:W-:Y:S05]  /*20380*/  BSYNC B2 ;  /* 0x0000000000027941 */ /* 0x000fea0003800000 */
.L_x_6046:
        /* <DEDUP_REMOVED lines=82> */
.L_x_6049:
[----:B------:R-:W-:-:S04]  /*208b0*/  ISETP.GE.AND P0, PT, R37, RZ, PT ;  /* 0x000000ff2500720c */ /* 0x000fc80003f06270 */
[----:B------:R-:W-:Y:S02]  /*208c0*/  FSEL R2, RZ, 3.37028055040000000000e+12, P0 ;  /* 0x54442d18ff027808 */ /* 0x000fe40000000000 */
[----:B------:R-:W-:-:S07]  /*208d0*/  FSEL R3, RZ, 2.1426990032196044922, P0 ;  /* 0x400921fbff037808 */ /* 0x000fce0000000000 */
.L_x_6050:
[----:B------:R-:W-:Y:S05]  /*208e0*/  BSYNC B0 ;  /* 0x0000000000007941 */ /* 0x000fea0003800000 */
.L_x_6048:
[----:B------:R-:W-:Y:S01]  /*208f0*/  DADD R36, |R36|, |R38| ;  /* 0x0000000024247229 */ /* 0x000fe20000000626 */
[----:B------:R-:W-:Y:S01]  /*20900*/  LOP3.LUT R39, R3, 0x80000000, R39, 0xb8, !PT ;  /* 0x8000000003277812 */ /* 0x000fe200078eb827 */
[----:B------:R-:W-:-:S06]  /*20910*/  DMUL R40, R40, 0.5 ;  /* 0x3fe0000028287828 */ /* 0x000fcc0000000000 */
[----:B------:R-:W-:-:S06]  /*20920*/  DSETP.GTU.AND P0, PT, |R36|, +INF , PT ;  /* 0x7ff000002400742a */ /* 0x000fcc0003f0c200 */
[----:B------:R-:W-:Y:S02]  /*20930*/  FSEL R2, R36, R2, P0 ;  /* 0x0000000224027208 */ /* 0x000fe40000000000 */
[----:B------:R-:W-:Y:S01]  /*20940*/  FSEL R3, R37, R39, P0 ;  /* 0x0000002725037208 */ /* 0x000fe20000000000 */
[----:B------:R-:W-:Y:S06]  /*20950*/  BRA `(.L_x_6030) ;  /* 0x0000004000507947 */ /* 0x000fec0003800000 */
.L_x_6018:
        /* <DEDUP_REMOVED lines=134> */
.L_x_6052:
[----:B------:R-:W-:Y:S05]  /*211c0*/  BSYNC B0 ;  /* 0x0000000000007941 */ /* 0x000fea0003800000 */
.L_x_6051:
        /* <DEDUP_REMOVED lines=9> */
.L_x_6054:
[----:B------:R-:W-:Y:S05]  /*21260*/  BSYNC B2 ;  /* 0x0000000000027941 */ /* 0x000fea0003800000 */
.L_x_6053:
        /* <DEDUP_REMOVED lines=82> */
.L_x_6056:
[----:B------:R-:W-:-:S04]  /*21790*/  ISETP.GE.AND P0, PT, R37, RZ, PT ;  /* 0x000000ff2500720c */ /* 0x000fc80003f06270 */
[----:B------:R-:W-:Y:S02]  /*217a0*/  FSEL R2, RZ, 3.37028055040000000000e+12, P0 ;  /* 0x54442d18ff027808 */ /* 0x000fe40000000000 */
[----:B------:R-:W-:-:S07]  /*217b0*/  FSEL R3, RZ, 2.1426990032196044922, P0 ;  /* 0x400921fbff037808 */ /* 0x000fce0000000000 */
.L_x_6057:
[----:B------:R-:W-:Y:S05]  /*217c0*/  BSYNC B0 ;  /* 0x0000000000007941 */ /* 0x000fea0003800000 */
.L_x_6055:
[----:B------:R-:W-:Y:S01]  /*217d0*/  DADD R36, |R36|, |R38| ;  /* 0x0000000024247229 */ /* 0x000fe20000000626 */
[----:B------:R-:W-:-:S07]  /*217e0*/  LOP3.LUT R39, R3, 0x80000000, R39, 0xb8, !PT ;  /* 0x8000000003277812 */ /* 0x000fce00078eb827 */
[----:B------:R-:W-:-:S06]  /*217f0*/  DSETP.GTU.AND P0, PT, |R36|, +INF , PT ;  /* 0x7ff000002400742a */ /* 0x000fcc0003f0c200 */
[----:B------:R-:W-:Y:S02]  /*21800*/  FSEL R2, R36, R2, P0 ;  /* 0x0000000224027208 */ /* 0x000fe40000000000 */
[----:B------:R-:W-:Y:S01]  /*21810*/  FSEL R3, R37, R39, P0 ;  /* 0x0000002725037208 */ /* 0x000fe20000000000 */
[----:B------:R-:W-:Y:S06]  /*21820*/  BRA `(.L_x_6030) ;  /* 0x00000030009c7947 */ /* 0x000fec0003800000 */
.L_x_6017:
        /* <DEDUP_REMOVED lines=91> */
.L_x_6060:
        /* <DEDUP_REMOVED lines=21> */
.L_x_6063:
[----:B------:R-:W-:Y:S05]  /*21f30*/  BSYNC B3 ;  /* 0x0000000000037941 */ /* 0x000fea0003800000 */
.L_x_6062:
        /* <DEDUP_REMOVED lines=29> */
.L_x_6061:
[----:B------:R-:W-:Y:S05]  /*22110*/  BSYNC B2 ;  /* 0x0000000000027941 */ /* 0x000fea0003800000 */
.L_x_6059:
        /* <DEDUP_REMOVED lines=83> */
.L_x_6058:
        /* <DEDUP_REMOVED lines=85> */
.L_x_6016:
        /* <DEDUP_REMOVED lines=23> */
.L_x_6065:
[----:B------:R-:W-:Y:S05]  /*22d10*/  BSYNC B2 ;  /* 0x0000000000027941 */ /* 0x000fea0003800000 */
.L_x_6064:
        /* <DEDUP_REMOVED lines=26> */
.L_x_6067:
[----:B------:R-:W-:Y:S05]  /*22ec0*/  BSYNC B2 ;  /* 0x0000000000027941 */ /* 0x000fea0003800000 */
.L_x_6066:
        /* <DEDUP_REMOVED lines=135> */
.L_x_6069:
[----:B------:R-:W-:Y:S05]  /*23740*/  BSYNC B0 ;  /* 0x0000000000007941 */ /* 0x000fea0003800000 */
.L_x_6068:
        /* <DEDUP_REMOVED lines=9> */
.L_x_6071:
[----:B------:R-:W-:Y:S05]  /*237e0*/  BSYNC B2 ;  /* 0x0000000000027941 */ /* 0x000fea0003800000 */
.L_x_6070:
        /* <DEDUP_REMOVED lines=82> */
.L_x_6073:
[----:B------:R-:W-:-:S04]  /*23d10*/  ISETP.GE.AND P0, PT, R37, RZ, PT ;  /* 0x000000ff2500720c */ /* 0x000fc80003f06270 */
[----:B------:R-:W-:Y:S02]  /*23d20*/  FSEL R2, RZ, 3.37028055040000000000e+12, P0 ;  /* 0x54442d18ff027808 */ /* 0x000fe40000000000 */
[----:B------:R-:W-:-:S07]  /*23d30*/  FSEL R3, RZ, 2.1426990032196044922, P0 ;  /* 0x400921fbff037808 */ /* 0x000fce0000000000 */
.L_x_6074:
[----:B------:R-:W-:Y:S05]  /*23d40*/  BSYNC B0 ;  /* 0x0000000000007941 */ /* 0x000fea0003800000 */
.L_x_6072:
[----:B------:R-:W-:Y:S01]  /*23d50*/  DADD R36, |R36|, |R38| ;  /* 0x0000000024247229 */ /* 0x000fe20000000626 */
[----:B------:R-:W-:Y:S01]  /*23d60*/  LOP3.LUT R39, R3, 0x80000000, R39, 0xb8, !PT ;  /* 0x8000000003277812 */ /* 0x000fe200078eb827 */
[----:B------:R-:W-:-:S06]  /*23d70*/  DADD R40, R40, 1 ;  /* 0x3ff0000028287429 */ /* 0x000fcc0000000000 */
[----:B------:R-:W-:-:S06]  /*23d80*/  DSETP.GTU.AND P0, PT, |R36|, +INF , PT ;  /* 0x7ff000002400742a */ /* 0x000fcc0003f0c200 */
[----:B------:R-:W-:Y:S02]  /*23d90*/  FSEL R2, R36, R2, P0 ;  /* 0x0000000224027208 */ /* 0x000fe40000000000 */
[----:B------:R-:W-:Y:S01]  /*23da0*/  FSEL R3, R37, R39, P0 ;  /* 0x0000002725037208 */ /* 0x000fe20000000000 */
[----:B------:R-:W-:Y:S06]  /*23db0*/  BRA `(.L_x_6030) ;  /* 0x0000000c00387947 */ /* 0x000fec0003800000 */
.L_x_6015:
        /* <DEDUP_REMOVED lines=107> */
.L_x_6076:
[----:B------:R-:W-:Y:S05]  /*24470*/  BSYNC B0 ;  /* 0x0000000000007941 */ /* 0x000fea0003800000 */
.L_x_6075:
[----:B------:R-:W-:Y:S01]  /*24480*/  FSETP.GT.AND P0, PT, |R49|, 1.469367938527859385e-39, PT ;  /* 0x001000003100780b */ /* 0x000fe20003f04200 */
[----:B------:R-:W-:-:S12]  /*24490*/  BSSY B2, `(.L_x_6077) ;  /* 0x0000006000027945 */ /* 0x000fd80003800000 */
[----:B------:R-:W-:Y:S05]  /*244a0*/  @P0 BRA P5, `(.L_x_6078) ;  /* 0x0000000000100947 */ /* 0x000fea0002800000 */
[----:B------:R-:W-:Y:S01]  /*244b0*/  IMAD.MOV.U32 R66, RZ, RZ, R42 ;  /* 0x000000ffff427224 */ /* 0x000fe200078e002a */
[----:B------:R-:W-:Y:S01]  /*244c0*/  MOV R0, 0x244f0 ;  /* 0x000244f000007802 */ /* 0x000fe20000000f00 */
[----:B------:R-:W-:-:S07]  /*244d0*/  IMAD.MOV.U32 R3, RZ, RZ, R43 ;  /* 0x000000ffff037224 */ /* 0x000fce00078e002b */
[----:B------:R-:W-:Y:S05]  /*244e0*/  CALL.REL.NOINC `($__internal_3_$__cuda_sm20_div_rn_f64_full) ;  /* 0x0000029000007944 */ /* 0x000fea0003c00000 */
.L_x_6078:
[----:B------:R-:W-:Y:S05]  /*244f0*/  BSYNC B2 ;  /* 0x0000000000027941 */ /* 0x000fea0003800000 */
.L_x_6077:
        /* <DEDUP_REMOVED lines=82> */
.L_x_6080:
[----:B------:R-:W-:Y:S02]  /*24a20*/  FSEL R2, RZ, 3.37028055040000000000e+12, P0 ;  /* 0x54442d18ff027808 */ /* 0x000fe40000000000 */
[----:B------:R-:W-:-:S07]  /*24a30*/  FSEL R3, RZ, 2.1426990032196044922, P0 ;  /* 0x400921fbff037808 */ /* 0x000fce0000000000 */
.L_x_6081:
[----:B------:R-:W-:Y:S05]  /*24a40*/  BSYNC B0 ;  /* 0x0000000000007941 */ /* 0x000fea0003800000 */
.L_x_6079:
[----:B------:R-:W-:Y:S01]  /*24a50*/  DADD R36, |R36|, |R38| ;  /* 0x0000000024247229 */ /* 0x000fe20000000626 */
[----:B------:R-:W-:-:S07]  /*24a60*/  LOP3.LUT R39, R3, 0x80000000, R39, 0xb8, !PT ;  /* 0x8000000003277812 */ /* 0x000fce00078eb827 */
[----:B------:R-:W-:-:S06]  /*24a70*/  DSETP.GTU.AND P0, PT, |R36|, +INF , PT ;  /* 0x7ff000002400742a */ /* 0x000fcc0003f0c200 */
[----:B------:R-:W-:Y:S02]  /*24a80*/  FSEL R2, R36, R2, P0 ;  /* 0x0000000224027208 */ /* 0x000fe40000000000 */
[----:B------:R-:W-:-:S07]  /*24a90*/  FSEL R3, R37, R39, P0 ;  /* 0x0000002725037208 */ /* 0x000fce0000000000 */
.L_x_6030:
[----:B------:R-:W-:Y:S05]  /*24aa0*/  BSYNC B1 ;  /* 0x0000000000017941 */ /* 0x000fea0003800000 */
.L_x_6014:
        /* <DEDUP_REMOVED lines=75> */
.L_x_6088:
[----:B------:R-:W-:Y:S05]  /*24f60*/  BSYNC B0 ;  /* 0x0000000000007941 */ /* 0x000fea0003800000 */
.L_x_6087:
        /* <DEDUP_REMOVED lines=26> */
.L_x_6090:
[----:B------:R-:W-:Y:S01]  /*25110*/  DMUL R24, RZ, R36 ;  /* 0x00000024ff187228 */ /* 0x000fe20000000000 */
[----:B------:R-:W-:-:S10]  /*25120*/  IMAD.MOV.U32 R0, RZ, RZ, RZ ;  /* 0x000000ffff007224 */ /* 0x000fd400078e00ff */
.L_x_6091:
[----:B------:R-:W-:Y:S05]  /*25130*/  BSYNC B2 ;  /* 0x0000000000027941 */ /* 0x000fea0003800000 */
.L_x_6089:
        /* <DEDUP_REMOVED lines=49> */
.L_x_6093:
[----:B------:R-:W-:Y:S01]  /*25450*/  DMUL R2, RZ, R36 ;  /* 0x00000024ff027228 */ /* 0x000fe20000000000 */
[----:B------:R-:W-:-:S10]  /*25460*/  IMAD.MOV.U32 R0, RZ, RZ, RZ ;  /* 0x000000ffff007224 */ /* 0x000fd400078e00ff */
.L_x_6094:
[----:B------:R-:W-:Y:S05]  /*25470*/  BSYNC B2 ;  /* 0x0000000000027941 */ /* 0x000fea0003800000 */
.L_x_6092:
        /* <DEDUP_REMOVED lines=25> */
.L_x_6086:
        /* <DEDUP_REMOVED lines=62> */
.L_x_6097:
[----:B------:R-:W-:Y:S05]  /*259f0*/  BSYNC B0 ;  /* 0x0000000000007941 */ /* 0x000fea0003800000 */
.L_x_6096:
        /* <DEDUP_REMOVED lines=26> */
.L_x_6099:
[----:B------:R-:W-:Y:S01]  /*25ba0*/  DMUL R24, RZ, R36 ;  /* 0x00000024ff187228 */ /* 0x000fe20000000000 */
[----:B------:R-:W-:-:S10]  /*25bb0*/  IMAD.MOV.U32 R0, RZ, RZ, RZ ;  /* 0x000000ffff007224 */ /* 0x000fd400078e00ff */
.L_x_6100:
[----:B------:R-:W-:Y:S05]  /*25bc0*/  BSYNC B2 ;  /* 0x0000000000027941 */ /* 0x000fea0003800000 */
.L_x_6098:
        /* <DEDUP_REMOVED lines=49> */
.L_x_6102:
[----:B------:R-:W-:Y:S01]  /*25ee0*/  DMUL R2, RZ, R36 ;  /* 0x00000024ff027228 */ /* 0x000fe20000000000 */
[----:B------:R-:W-:-:S10]  /*25ef0*/  IMAD.MOV.U32 R0, RZ, RZ, RZ ;  /* 0x000000ffff007224 */ /* 0x000fd400078e00ff */
.L_x_6103:
[----:B------:R-:W-:Y:S05]  /*25f00*/  BSYNC B2 ;  /* 0x0000000000027941 */ /* 0x000fea0003800000 */
.L_x_6101:
        /* <DEDUP_REMOVED lines=39> */
.L_x_6085:
        /* <DEDUP_REMOVED lines=11> */
.L_x_6104:
[----:B------:R-:W-:-:S10]  /*26230*/  DADD R24, R36, -R36 ;  /* 0x0000000024187229 */ /* 0x000fd40000000824 */
[----:B------:R-:W-:Y:S02]  /*26240*/  IMAD.MOV.U32 R26, RZ, RZ, R24 ;  /* 0x000000ffff1a7224 */ /* 0x000fe400078e0018 */
[----:B------:R-:W-:Y:S01]  /*26250*/  IMAD.MOV.U32 R27, RZ, RZ, R25 ;  /* 0x000000ffff1b7224 */ /* 0x000fe200078e0019 */
[----:B------:R-:W-:Y:S06]  /*26260*/  BRA `(.L_x_6095) ;  /* 0x00000008009c7947 */ /* 0x000fec0003800000 */
.L_x_6084:
        /* <DEDUP_REMOVED lines=27> */
.L_x_6106:
[----:B------:R-:W-:Y:S01]  /*26420*/  DMUL R2, RZ, R36 ;  /* 0x00000024ff027228 */ /* 0x000fe20000000000 */
[----:B------:R-:W-:-:S10]  /*26430*/  IMAD.MOV.U32 R0, RZ, RZ, RZ ;  /* 0x000000ffff007224 */ /* 0x000fd400078e00ff */
.L_x_6107:
[----:B------:R-:W-:Y:S05]  /*26440*/  BSYNC B2 ;  /* 0x0000000000027941 */ /* 0x000fea0003800000 */
.L_x_6105:
        /* <DEDUP_REMOVED lines=49> */
.L_x_6109:
[----:B------:R-:W-:Y:S01]  /*26760*/  DMUL R26, RZ, R36 ;  /* 0x00000024ff1a7228 */ /* 0x000fe20000000000 */
[----:B------:R-:W-:-:S10]  /*26770*/  IMAD.MOV.U32 R0, RZ, RZ, RZ ;  /* 0x000000ffff007224 */ /* 0x000fd400078e00ff */
.L_x_6110:
[----:B------:R-:W-:Y:S05]  /*26780*/  BSYNC B2 ;  /* 0x0000000000027941 */ /* 0x000fea0003800000 */
.L_x_6108:
        /* <DEDUP_REMOVED lines=24> */
.L_x_6083:
        /* <DEDUP_REMOVED lines=58> */
.L_x_6112:
[----:B------:R-:W-:Y:S05]  /*26cb0*/  BSYNC B0 ;  /* 0x0000000000007941 */ /* 0x000fea0003800000 */
.L_x_6111:
[----:B------:R-:W-:Y:S02]  /*26cc0*/  IMAD.MOV.U32 R26, RZ, RZ, R36 ;  /* 0x000000ffff1a7224 */ /* 0x000fe400078e0024 */
[----:B------:R-:W-:-:S07]  /*26cd0*/  IMAD.MOV.U32 R27, RZ, RZ, R37 ;  /* 0x000000ffff1b7224 */ /* 0x000fce00078e0025 */
.L_x_6095:
[----:B------:R-:W-:Y:S05]  /*26ce0*/  BSYNC B1 ;  /* 0x0000000000017941 */ /* 0x000fea0003800000 */
.L_x_6082:
[----:B------:R-:W-:Y:S02]  /*26cf0*/  ISETP.NE.AND P6, PT, R65, RZ, PT ;  /* 0x000000ff4100720c */ /* 0x000fe40003fc5270 */
[----:B------:R-:W-:-:S04]  /*26d00*/  @P2 IADD3 R3, P0, R48, R57, RZ ;  /* 0x0000003930032210 */ /* 0x000fc80007f1e0ff */
[-C--:B------:R-:W-:Y:S01]  /*26d10*/  @P2 LEA R2, P5, R3, R52.reuse, 0x4 ;  /* 0x0000003403022211 */ /* 0x080fe200078a20ff */
[----:B------:R-:W-:Y:S01]  /*26d20*/  @P2 IMAD.X R0, RZ, RZ, R58, P0 ;  /* 0x000000ffff002224 */ /* 0x000fe200000e063a */
[----:B------:R-:W-:-:S04]  /*26d30*/  @!P4 LEA R6, P0, R63, R52, 0x4 ;  /* 0x000000343f06c211 */ /* 0x000fc800078020ff */
[-C--:B------:R-:W-:Y:S02]  /*26d40*/  @P2 LEA.HI.X R3, R3, R53.reuse, R0, 0x4, P5 ;  /* 0x0000003503032211 */ /* 0x080fe400028f2400 */
[-C--:B------:R-:W-:Y:S02]  /*26d50*/  @!P6 LEA R4, P1, R59, R52.reuse, 0x4 ;  /* 0x000000343b04e211 */ /* 0x080fe400078220ff */
[----:B------:R-:W-:Y:S01]  /*26d60*/  @!P3 LEA R8, P5, R61, R52, 0x4 ;  /* 0x000000343d08b211 */ /* 0x000fe200078a20ff */
[----:B------:R2:W-:Y:S01]  /*26d70*/  @P2 STG.E.128 desc[UR8][R2.64], R20 ;  /* 0x0000001402002986 */ /* 0x0005e2000c101d08 */
[-C--:B------:R-:W-:Y:S02]  /*26d80*/  @!P6 LEA.HI.X R5, R59, R53.reuse, R60, 0x4, P1 ;  /* 0x000000353b05e211 */ /* 0x080fe400008f243c */
[-C--:B------:R-:W-:Y:S02]  /*26d90*/  @!P4 LEA.HI.X R7, R63, R53.reuse, R62, 0x4, P0 ;  /* 0x000000353f07c211 */ /* 0x080fe400000f243e */
[----:B------:R-:W-:Y:S01]  /*26da0*/  @!P3 LEA.HI.X R9, R61, R53, R64, 0x4, P5 ;  /* 0x000000353d09b211 */ /* 0x000fe200028f2440 */
[----:B------:R2:W-:Y:S01]  /*26db0*/  @!P6 STG.E.128 desc[UR8][R4.64], R32 ;  /* 0x000000200400e986 */ /* 0x0005e2000c101d08 */
[----:B------:R-:W-:-:S03]  /*26dc0*/  LEA R57, P0, R56, R57, 0x2 ;  /* 0x0000003938397211 */ /* 0x000fc600078010ff */
[----:B------:R2:W-:Y:S01]  /*26dd0*/  @!P4 STG.E.128 desc[UR8][R6.64], R28 ;  /* 0x0000001c0600c986 */ /* 0x0005e2000c101d08 */
[----:B------:R-:W-:Y:S02]  /*26de0*/  LEA.HI.X R58, R56, R58, RZ, 0x2, P0 ;  /* 0x0000003a383a7211 */ /* 0x000fe400000f14ff */
[C---:B------:R-:W-:Y:S01]  /*26df0*/  ISETP.GE.U32.AND P0, PT, R57.reuse, 0x10000, PT ;  /* 0x000100003900780c */ /* 0x040fe20003f06070 */
[----:B------:R2:W-:Y:S01]  /*26e00*/  @!P3 STG.E.128 desc[UR8][R8.64], R24 ;  /* 0x000000180800b986 */ /* 0x0005e2000c101d08 */
[----:B------:R-:W-:Y:S02]  /*26e10*/  ISETP.LT.U32.AND P1, PT, R57, R12, PT ;  /* 0x0000000c3900720c */ /* 0x000fe40003f21070 */
[C---:B------:R-:W-:Y:S02]  /*26e20*/  ISETP.GE.U32.AND.EX P0, PT, R58.reuse, RZ, PT, P0 ;  /* 0x000000ff3a00720c */ /* 0x040fe40003f06100 */
[----:B------:R-:W-:-:S13]  /*26e30*/  ISETP.LT.AND.EX P1, PT, R58, R11, PT, P1 ;  /* 0x0000000b3a00720c */ /* 0x000fda0003f21310 */
[----:B--2---:R-:W-:Y:S05]  /*26e40*/  @!P0 BRA P1, `(.L_x_6113) ;  /* 0xfffffd9000dc8947 */ /* 0x004fea000083ffff */
[----:B------:R-:W-:Y:S05]  /*26e50*/  EXIT ;  /* 0x000000000000794d */ /* 0x000fea0003800000 */
.L_x_5716:
[----:B------:R-:W0:Y:S02]  /*26e60*/  S2R R48, SR_TID.X ;  /* 0x0000000000307919 */ /* 0x000e240000002100 */
[----:B0-----:R-:W-:-:S03]  /*26e70*/  IMAD.WIDE.U32 R2, R48, 0x4, RZ ;  /* 0x0000000430027825 */ /* 0x001fc600078e00ff */
[----:B------:R-:W-:-:S04]  /*26e80*/  ISETP.GE.U32.AND P0, PT, R2, R12, PT ;  /* 0x0000000c0200720c */ /* 0x000fc80003f06070 */
[----:B------:R-:W-:-:S04]  /*26e90*/  ISETP.GE.AND.EX P0, PT, R3, R11, PT, P0 ;  /* 0x0000000b0300720c */ /* 0x000fc80003f06300 */
[----:B------:R-:W-:-:S13]  /*26ea0*/  ISETP.GT.U32.OR P0, PT, R48, 0x3fff, P0 ;  /* 0x00003fff3000780c */ /* 0x000fda0000704470 */
[----:B------:R-:W-:Y:S05]  /*26eb0*/  @P0 EXIT ;  /* 0x000000000000094d */ /* 0x000fea0003800000 */
[----:B------:R-:W-:-:S07]  /*26ec0*/  IMAD.MOV.U32 R51, RZ, RZ, RZ ;  /* 0x000000ffff337224 */ /* 0x000fce00078e00ff */
.L_x_6510:
[C---:B------:R-:W-:Y:S01]  /*26ed0*/  IMAD.SHL.U32 R55, R48.reuse, 0x40, RZ ;  /* 0x0000004030377824 */ /* 0x040fe200078e00ff */
[----:B------:R-:W-:Y:S01]  /*26ee0*/  SHF.L.U64.HI R7, R48, 0x6, R51 ;  /* 0x0000000630077819 */ /* 0x000fe20000010233 */
[----:B------:R-:W-:Y:S01]  /*26ef0*/  IMAD.WIDE R4, R13, 0x100000, R18 ;  /* 0x001000000d047825 */ /* 0x000fe200078e0212 */
[----:B------:R-:W-:Y:S02]  /*26f00*/  ULDC.64 UR4, c[0x0][0xe68] ;  /* 0x00039a0000047ab9 */ /* 0x000fe40000000a00 */
[----:B------:R-:W-:-:S05]  /*26f10*/  IADD3 R2, P0, R52, R55, RZ ;  /* 0x0000003734027210 */ /* 0x000fca0007f1e0ff */
[----:B------:R-:W-:Y:S01]  /*26f20*/  IMAD.X R3, R53, 0x1, R7, P0 ;  /* 0x0000000135037824 */ /* 0x000fe200000e0607 */
[----:B------:R-:W-:-:S04]  /*26f30*/  IADD3 R54, P0, R4, R55, RZ ;  /* 0x0000003704367210 */ /* 0x000fc80007f1e0ff */
[----:B------:R-:W2:Y:S01]  /*26f40*/  LDG.E.128 R56, desc[UR8][R2.64] ;  /* 0x0000000802387981 */ /* 0x000ea2000c1e1d00 */
[----:B------:R-:W-:-:S03]  /*26f50*/  IMAD.X R55, R5, 0x1, R7, P0 ;  /* 0x0000000105377824 */ /* 0x000fc600000e0607 */
[----:B------:R0:W5:Y:S04]  /*26f60*/  LDG.E.128 R44, desc[UR8][R2.64+0x10] ;  /* 0x00001008022c7981 */ /* 0x000168000c1e1d00 */
[----:B------:R-:W3:Y:S04]  /*26f70*/  LDG.E.128 R20, desc[UR8][R54.64] ;  /* 0x0000000836147981 */ /* 0x000ee8000c1e1d00 */
[----:B------:R0:W5:Y:S04]  /*26f80*/  LDG.E.128 R40, desc[UR8][R2.64+0x20] ;  /* 0x0000200802287981 */ /* 0x000168000c1e1d00 */
[----:B------:R0:W5:Y:S04]  /*26f90*/  LDG.E.128 R36, desc[UR8][R2.64+0x30] ;  /* 0x0000300802247981 */ /* 0x000168000c1e1d00 */
[----:B------:R0:W5:Y:S04]  /*26fa0*/  LDG.E.128 R32, desc[UR8][R54.64+0x10] ;  /* 0x0000100836207981 */ /* 0x000168000c1e1d00 */
[----:B------:R0:W5:Y:S04]  /*26fb0*/  LDG.E.128 R28, desc[UR8][R54.64+0x20] ;  /* 0x00002008361c7981 */ /* 0x000168000c1e1d00 */
[----:B------:R0:W5:Y:S01]  /*26fc0*/  LDG.E.128 R24, desc[UR8][R54.64+0x30] ;  /* 0x0000300836187981 */ /* 0x000162000c1e1d00 */
[----:B------:R-:W-:Y:S01]  /*26fd0*/  BSSY B1, `(.L_x_6114) ;  /* 0x000077a000017945 */ /* 0x000fe20003800000 */
[----:B--2---:R-:W-:-:S02]  /*26fe0*/  DMUL R60, R58, UR4 ;  /* 0x000000043a3c7c28 */ /* 0x004fc40008000000 */
[----:B------:R-:W-:Y:S01]  /*26ff0*/  DMUL R4, R56, UR4 ;  /* 0x0000000438047c28 */ /* 0x000fe20008000000 */
[----:B------:R-:W-:Y:S01]  /*27000*/  ULDC.64 UR4, c[0x0][0xe60] ;  /* 0x0003980000047ab9 */ /* 0x000fe20000000a00 */
[----:B---3--:R-:W-:-:S04]  /*27010*/  DSETP.NAN.AND P0, PT, R20, R22, PT ;  /* 0x000000161400722a */ /* 0x008fc80003f08000 */
[----:B------:R-:W-:Y:S02]  /*27020*/  DFMA R60, R56, UR4, -R60 ;  /* 0x00000004383c7c2b */ /* 0x000fe4000800083c */
[----:B------:R-:W-:Y:S02]  /*27030*/  DFMA R58, R58, UR4, R4 ;  /* 0x000000043a3a7c2b */ /* 0x000fe40008000004 */
[----:B------:R-:W-:-:S06]  /*27040*/  DADD R14, -RZ, |R20| ;  /* 0x00000000ff0e7229 */ /* 0x000fcc0000000514 */
        /* <DEDUP_REMOVED lines=115> */
.L_x_6121:
        /* <DEDUP_REMOVED lines=21> */
.L_x_6124:
[----:B------:R-:W-:Y:S05]  /*278d0*/  BSYNC B3 ;  /* 0x0000000000037941 */ /* 0x000fea0003800000 */
.L_x_6123:
        /* <DEDUP_REMOVED lines=29> */
.L_x_6122:
[----:B------:R-:W-:Y:S05]  /*27ab0*/  BSYNC B2 ;  /* 0x0000000000027941 */ /* 0x000fea0003800000 */
.L_x_6120:
        /* <DEDUP_REMOVED lines=21> */
.L_x_6126:
[----:B------:R-:W-:Y:S05]  /*27c10*/  BSYNC B2 ;  /* 0x0000000000027941 */ /* 0x000fea0003800000 */
.L_x_6125:
        /* <DEDUP_REMOVED lines=82> */
.L_x_6128:
[----:B------:R-:W-:-:S04]  /*28140*/  ISETP.GE.AND P0, PT, R21, RZ, PT ;  /* 0x000000ff1500720c */ /* 0x000fc80003f06270 */
[----:B------:R-:W-:Y:S02]  /*28150*/  FSEL R2, RZ, 3.37028055040000000000e+12, P0 ;  /* 0x54442d18ff027808 */ /* 0x000fe40000000000 */
[----:B------:R-:W-:-:S07]  /*28160*/  FSEL R3, RZ, 2.1426990032196044922, P0 ;  /* 0x400921fbff037808 */ /* 0x000fce0000000000 */
.L_x_6129:
[----:B------:R-:W-:Y:S05]  /*28170*/  BSYNC B0 ;  /* 0x0000000000007941 */ /* 0x000fea0003800000 */
.L_x_6127:
[----:B------:R-:W-:Y:S01]  /*28180*/  DADD R20, |R20|, |R22| ;  /* 0x0000000014147229 */ /* 0x000fe20000000616 */
[----:B------:R-:W-:Y:S01]  /*28190*/  LOP3.LUT R23, R3, 0x80000000, R23, 0xb8, !PT ;  /* 0x8000000003177812 */ /* 0x000fe200078eb817 */
[----:B------:R-:W-:-:S06]  /*281a0*/  DMUL R62, R62, 0.5 ;  /* 0x3fe000003e3e7828 */ /* 0x000fcc0000000000 */
[----:B------:R-:W-:-:S06]  /*281b0*/  DSETP.GTU.AND P0, PT, |R20|, +INF , PT ;  /* 0x7ff000001400742a */ /* 0x000fcc0003f0c200 */
[----:B------:R-:W-:Y:S02]  /*281c0*/  FSEL R2, R20, R2, P0 ;  /* 0x0000000214027208 */ /* 0x000fe40000000000 */
[----:B------:R-:W-:Y:S01]  /*281d0*/  FSEL R3, R21, R23, P0 ;  /* 0x0000001715037208 */ /* 0x000fe20000000000 */
[----:B------:R-:W-:Y:S06]  /*281e0*/  BRA `(.L_x_6130) ;  /* 0x0000006400607947 */ /* 0x000fec0003800000 */
.L_x_6119:
        /* <DEDUP_REMOVED lines=99> */
.L_x_6133:
[----:B------:R-:W-:Y:S05]  /*28820*/  BSYNC B0 ;  /* 0x0000000000007941 */ /* 0x000fea0003800000 */
.L_x_6132:
[----:B------:R-:W-:Y:S04]  /*28830*/  BSSY B2, `(.L_x_6134) ;  /* 0x0000008000027945 */ /* 0x000fe80003800000 */
[----:B------:R-:W-:Y:S05]  /*28840*/  @P4 BRA P5, `(.L_x_6135) ;  /* 0x0000000000184947 */ /* 0x000fea0002800000 */
[----:B------:R-:W-:Y:S01]  /*28850*/  IMAD.MOV.U32 R4, RZ, RZ, R56 ;  /* 0x000000ffff047224 */ /* 0x000fe200078e0038 */
[----:B------:R-:W-:Y:S01]  /*28860*/  MOV R0, 0x288b0 ;  /* 0x000288b000007802 */ /* 0x000fe20000000f00 */
[----:B------:R-:W-:Y:S02]  /*28870*/  IMAD.MOV.U32 R5, RZ, RZ, R57 ;  /* 0x000000ffff057224 */ /* 0x000fe400078e0039 */
[----:B------:R-:W-:Y:S02]  /*28880*/  IMAD.MOV.U32 R66, RZ, RZ, R64 ;  /* 0x000000ffff427224 */ /* 0x000fe400078e0040 */
[----:B------:R-:W-:-:S07]  /*28890*/  IMAD.MOV.U32 R3, RZ, RZ, R65 ;  /* 0x000000ffff037224 */ /* 0x000fce00078e0041 */
[----:B-----5:R-:W-:Y:S05]  /*288a0*/  CALL.REL.NOINC `($__internal_3_$__cuda_sm20_div_rn_f64_full) ;  /* 0x0000024c00107944 */ /* 0x020fea0003c00000 */
.L_x_6135:
[----:B------:R-:W-:Y:S05]  /*288b0*/  BSYNC B2 ;  /* 0x0000000000027941 */ /* 0x000fea0003800000 */
.L_x_6134:
        /* <DEDUP_REMOVED lines=82> */
.L_x_6137:
[----:B------:R-:W-:-:S04]  /*28de0*/  ISETP.GE.AND P0, PT, R21, RZ, PT ;  /* 0x000000ff1500720c */ /* 0x000fc80003f06270 */
[----:B------:R-:W-:Y:S02]  /*28df0*/  FSEL R2, RZ, 3.37028055040000000000e+12, P0 ;  /* 0x54442d18ff027808 */ /* 0x000fe40000000000 */
[----:B------:R-:W-:-:S07]  /*28e00*/  FSEL R3, RZ, 2.1426990032196044922, P0 ;  /* 0x400921fbff037808 */ /* 0x000fce0000000000 */
.L_x_6138:
[----:B------:R-:W-:Y:S05]  /*28e10*/  BSYNC B0 ;  /* 0x0000000000007941 */ /* 0x000fea0003800000 */
.L_x_6136:
[----:B------:R-:W-:Y:S01]  /*28e20*/  DADD R20, |R20|, |R22| ;  /* 0x0000000014147229 */ /* 0x000fe20000000616 */
[----:B------:R-:W-:Y:S01]  /*28e30*/  LOP3.LUT R23, R3, 0x80000000, R23, 0xb8, !PT ;  /* 0x8000000003177812 */ /* 0x000fe200078eb817 */
[----:B------:R-:W-:-:S06]  /*28e40*/  DMUL R62, R62, 0.5 ;  /* 0x3fe000003e3e7828 */ /* 0x000fcc0000000000 */
[----:B------:R-:W-:-:S06]  /*28e50*/  DSETP.GTU.AND P0, PT, |R20|, +INF , PT ;  /* 0x7ff000001400742a */ /* 0x000fcc0003f0c200 */
[----:B------:R-:W-:Y:S02]  /*28e60*/  FSEL R2, R20, R2, P0 ;  /* 0x0000000214027208 */ /* 0x000fe40000000000 */
[----:B------:R-:W-:Y:S01]  /*28e70*/  FSEL R3, R21, R23, P0 ;  /* 0x0000001715037208 */ /* 0x000fe20000000000 */
[----:B------:R-:W-:Y:S06]  /*28e80*/  BRA `(.L_x_6130) ;  /* 0x0000005800387947 */ /* 0x000fec0003800000 */
.L_x_6131:
        /* <DEDUP_REMOVED lines=15> */
[C---:B------:R-:W-:Y:S02]  /*28f80*/  DMUL R70, R2.reuse, R66 ;  /* 0x0000004202467228 */ /* 0x040fe40000000000 */
[----:B------:R-:W-:Y:S02]  /*28f90*/  DMUL R16, R2, R2 ;  /* 0x0000000202107228 */ /* 0x000fe40000000000 */
[----:B------:R-:W-:Y:S02]  /*28fa0*/  DADD R62, R8, -R14 ;  /* 0x00000000083e7229 */ /* 0x000fe4000000080e */
[----:B------:R-:W-:Y:S02]  /*28fb0*/  DADD R2, R2, R2 ;  /* 0x0000000002027229 */ /* 0x000fe40000000002 */
[----:B------:R-:W-:-:S02]  /*28fc0*/  DADD R78, R14, R14 ;  /* 0x000000000e4e7229 */ /* 0x000fc4000000000e */
[----:B------:R-:W-:Y:S02]  /*28fd0*/  DMUL R8, R6, R66 ;  /* 0x0000004206087228 */ /* 0x000fe40000000000 */
[-C--:B------:R-:W-:Y:S02]  /*28fe0*/  DMUL R68, R14, R76.reuse ;  /* 0x0000004c0e447228 */ /* 0x080fe40000000000 */
[----:B------:R-:W-:Y:S02]  /*28ff0*/  DMUL R4, R62, R76 ;  /* 0x0000004c3e047228 */ /* 0x000fe40000000000 */
[----:B------:R-:W-:Y:S02]  /*29000*/  DMUL R2, R6, R2 ;  /* 0x0000000206027228 */ /* 0x000fe40000000000 */
[----:B------:R-:W-:Y:S02]  /*29010*/  DMUL R66, R62, R78 ;  /* 0x0000004e3e427228 */ /* 0x000fe40000000000 */
[----:B------:R-:W-:-:S02]  /*29020*/  DMUL R14, R14, R14 ;  /* 0x0000000e0e0e7228 */ /* 0x000fc40000000000 */
[----:B------:R-:W-:Y:S02]  /*29030*/  DMUL R6, R6, R6 ;  /* 0x0000000606067228 */ /* 0x000fe40000000000 */
[----:B------:R-:W-:-:S11]  /*29040*/  DMUL R62, R62, R62 ;  /* 0x0000003e3e3e7228 */ /* 0x000fd60000000000 */
.L_x_6140:
        /* <DEDUP_REMOVED lines=83> */
.L_x_6139:
        /* <DEDUP_REMOVED lines=99> */
.L_x_6142:
        /* <DEDUP_REMOVED lines=21> */
.L_x_6145:
[----:B------:R-:W-:Y:S05]  /*29d00*/  BSYNC B3 ;  /* 0x0000000000037941 */ /* 0x000fea0003800000 */
.L_x_6144:
        /* <DEDUP_REMOVED lines=29> */
.L_x_6143:
[----:B------:R-:W-:Y:S05]  /*29ee0*/  BSYNC B2 ;  /* 0x0000000000027941 */ /* 0x000fea0003800000 */
.L_x_6141:
        /* <DEDUP_REMOVED lines=21> */
.L_x_6147:
[----:B------:R-:W-:Y:S05]  /*2a040*/  BSYNC B2 ;  /* 0x0000000000027941 */ /* 0x000fea0003800000 */
.L_x_6146:
        /* <DEDUP_REMOVED lines=82> */
.L_x_6149:
[----:B------:R-:W-:-:S04]  /*2a570*/  ISETP.GE.AND P0, PT, R21, RZ, PT ;  /* 0x000000ff1500720c */ /* 0x000fc80003f06270 */
[----:B------:R-:W-:Y:S02]  /*2a580*/  FSEL R2, RZ, 3.37028055040000000000e+12, P0 ;  /* 0x54442d18ff027808 */ /* 0x000fe40000000000 */
[----:B------:R-:W-:-:S07]  /*2a590*/  FSEL R3, RZ, 2.1426990032196044922, P0 ;  /* 0x400921fbff037808 */ /* 0x000fce0000000000 */
.L_x_6150:
[----:B------:R-:W-:Y:S05]  /*2a5a0*/  BSYNC B0 ;  /* 0x0000000000007941 */ /* 0x000fea0003800000 */
.L_x_6148:
[----:B------:R-:W-:Y:S01]  /*2a5b0*/  DADD R20, |R20|, |R22| ;  /* 0x0000000014147229 */ /* 0x000fe20000000616 */
[----:B------:R-:W-:Y:S01]  /*2a5c0*/  LOP3.LUT R23, R3, 0x80000000, R23, 0xb8, !PT ;  /* 0x8000000003177812 */ /* 0x000fe200078eb817 */
[----:B------:R-:W-:-:S06]  /*2a5d0*/  DMUL R62, R62, 0.5 ;  /* 0x3fe000003e3e7828 */ /* 0x000fcc0000000000 */
[----:B------:R-:W-:-:S06]  /*2a5e0*/  DSETP.GTU.AND P0, PT, |R20|, +INF , PT ;  /* 0x7ff000001400742a */ /* 0x000fcc0003f0c200 */
[----:B------:R-:W-:Y:S02]  /*2a5f0*/  FSEL R2, R20, R2, P0 ;  /* 0x0000000214027208 */ /* 0x000fe40000000000 */
[----:B------:R-:W-:Y:S01]  /*2a600*/  FSEL R3, R21, R23, P0 ;  /* 0x0000001715037208 */ /* 0x000fe20000000000 */
[----:B------:R-:W-:Y:S06]  /*2a610*/  BRA `(.L_x_6130) ;  /* 0x0000004000547947 */ /* 0x000fec0003800000 */
.L_x_6118:
        /* <DEDUP_REMOVED lines=135> */
.L_x_6152:
[----:B------:R-:W-:Y:S05]  /*2ae90*/  BSYNC B0 ;  /* 0x0000000000007941 */ /* 0x000fea0003800000 */
.L_x_6151:
        /* <DEDUP_REMOVED lines=8> */
.L_x_6154:
[----:B------:R-:W-:Y:S05]  /*2af20*/  BSYNC B2 ;  /* 0x0000000000027941 */ /* 0x000fea0003800000 */
.L_x_6153:
        /* <DEDUP_REMOVED lines=82> */
.L_x_6156:
[----:B------:R-:W-:-:S04]  /*2b450*/  ISETP.GE.AND P0, PT, R21, RZ, PT ;  /* 0x000000ff1500720c */ /* 0x000fc80003f06270 */
[----:B------:R-:W-:Y:S02]  /*2b460*/  FSEL R2, RZ, 3.37028055040000000000e+12, P0 ;  /* 0x54442d18ff027808 */ /* 0x000fe40000000000 */
[----:B------:R-:W-:-:S07]  /*2b470*/  FSEL R3, RZ, 2.1426990032196044922, P0 ;  /* 0x400921fbff037808 */ /* 0x000fce0000000000 */
.L_x_6157:
[----:B------:R-:W-:Y:S05]  /*2b480*/  BSYNC B0 ;  /* 0x0000000000007941 */ /* 0x000fea0003800000 */
.L_x_6155:
[----:B------:R-:W-:Y:S01]  /*2b490*/  DADD R20, |R20|, |R22| ;  /* 0x0000000014147229 */ /* 0x000fe20000000616 */
[----:B------:R-:W-:-:S07]  /*2b4a0*/  LOP3.LUT R23, R3, 0x80000000, R23, 0xb8, !PT ;  /* 0x8000000003177812 */ /* 0x000fce00078eb817 */
[----:B------:R-:W-:-:S06]  /*2b4b0*/  DSETP.GTU.AND P0, PT, |R20|, +INF , PT ;  /* 0x7ff000001400742a */ /* 0x000fcc0003f0c200 */
[----:B------:R-:W-:Y:S02]  /*2b4c0*/  FSEL R2, R20, R2, P0 ;  /* 0x0000000214027208 */ /* 0x000fe40000000000 */
[----:B------:R-:W-:Y:S01]  /*2b4d0*/  FSEL R3, R21, R23, P0 ;  /* 0x0000001715037208 */ /* 0x000fe20000000000 */
[----:B------:R-:W-:Y:S06]  /*2b4e0*/  BRA `(.L_x_6130) ;  /* 0x0000003000a07947 */ /* 0x000fec0003800000 */
.L_x_6117:
        /* <DEDUP_REMOVED lines=92> */
.L_x_6160:
        /* <DEDUP_REMOVED lines=21> */
.L_x_6163:
[----:B------:R-:W-:Y:S05]  /*2bc00*/  BSYNC B3 ;  /* 0x0000000000037941 */ /* 0x000fea0003800000 */
.L_x_6162:
        /* <DEDUP_REMOVED lines=29> */
.L_x_6161:
[----:B------:R-:W-:Y:S05]  /*2bde0*/  BSYNC B2 ;  /* 0x0000000000027941 */ /* 0x000fea0003800000 */
.L_x_6159:
        /* <DEDUP_REMOVED lines=83> */
.L_x_6158:
        /* <DEDUP_REMOVED lines=85> */
.L_x_6116:
        /* <DEDUP_REMOVED lines=23> */
.L_x_6165:
[----:B------:R-:W-:Y:S05]  /*2c9e0*/  BSYNC B2 ;  /* 0x0000000000027941 */ /* 0x000fea0003800000 */
.L_x_6164:
        /* <DEDUP_REMOVED lines=26> */
.L_x_6167:
[----:B------:R-:W-:Y:S05]  /*2cb90*/  BSYNC B2 ;  /* 0x0000000000027941 */ /* 0x000fea0003800000 */
.L_x_6166:
        /* <DEDUP_REMOVED lines=136> */
.L_x_6169:
[----:B------:R-:W-:Y:S05]  /*2d420*/  BSYNC B0 ;  /* 0x0000000000007941 */ /* 0x000fea0003800000 */
.L_x_6168:
        /* <DEDUP_REMOVED lines=8> */
.L_x_6171:
[----:B------:R-:W-:Y:S05]  /*2d4b0*/  BSYNC B2 ;  /* 0x0000000000027941 */ /* 0x000fea0003800000 */
.L_x_6170:
        /* <DEDUP_REMOVED lines=82> */
.L_x_6173:
[----:B------:R-:W-:-:S04]  /*2d9e0*/  ISETP.GE.AND P0, PT, R21, RZ, PT ;  /* 0x000000ff1500720c */ /* 0x000fc80003f06270 */
[----:B------:R-:W-:Y:S02]  /*2d9f0*/  FSEL R2, RZ, 3.37028055040000000000e+12, P0 ;  /* 0x54442d18ff027808 */ /* 0x000fe40000000000 */
[----:B------:R-:W-:-:S07]  /*2da00*/  FSEL R3, RZ, 2.1426990032196044922, P0 ;  /* 0x400921fbff037808 */ /* 0x000fce0000000000 */
.L_x_6174:
[----:B------:R-:W-:Y:S05]  /*2da10*/  BSYNC B0 ;  /* 0x0000000000007941 */ /* 0x000fea0003800000 */
.L_x_6172:
[----:B------:R-:W-:Y:S01]  /*2da20*/  DADD R20, |R20|, |R22| ;  /* 0x0000000014147229 */ /* 0x000fe20000000616 */
[----:B------:R-:W-:Y:S01]  /*2da30*/  LOP3.LUT R23, R3, 0x80000000, R23, 0xb8, !PT ;  /* 0x8000000003177812 */ /* 0x000fe200078eb817 */
[----:B------:R-:W-:-:S06]  /*2da40*/  DADD R62, R62, 1 ;  /* 0x3ff000003e3e7429 */ /* 0x000fcc0000000000 */
[----:B------:R-:W-:-:S06]  /*2da50*/  DSETP.GTU.AND P0, PT, |R20|, +INF , PT ;  /* 0x7ff000001400742a */ /* 0x000fcc0003f0c200 */
[----:B------:R-:W-:Y:S02]  /*2da60*/  FSEL R2, R20, R2, P0 ;  /* 0x0000000214027208 */ /* 0x000fe40000000000 */
[----:B------:R-:W-:Y:S01]  /*2da70*/  FSEL R3, R21, R23, P0 ;  /* 0x0000001715037208 */ /* 0x000fe20000000000 */
[----:B------:R-:W-:Y:S06]  /*2da80*/  BRA `(.L_x_6130) ;  /* 0x0000000c00387947 */ /* 0x000fec0003800000 */
.L_x_6115:
        /* <DEDUP_REMOVED lines=13> */
[----:B------:R-:W-:-:S08]  /*2db60*/  @P0 DMUL R4, R4, R4 ;  /* 0x0000000404040228 */ /* 0x000fd00000000000 */
[----:B------:R-:W-:Y:S02]  /*2db70*/  @P0 DFMA R4, R2, R2, R4 ;  /* 0x000000020204022b */ /* 0x000fe40000000004 */
[----:B------:R-:W-:Y:S02]  /*2db80*/  @!P0 DFMA R2, R20, R20, R6 ;  /* 0x000000141402822b */ /* 0x000fe40000000006 */
[----:B0-----:R-:W-:-:S04]  /*2db90*/  DFMA R6, -R56, R8, 1 ;  /* 0x3ff000003806742b */ /* 0x001fc80000000108 */
[----:B------:R-:W-:Y:S01]  /*2dba0*/  @P0 DMUL R2, R4, 0.0625 ;  /* 0x3fb0000004020828 */ /* 0x000fe20000000000 */
[----:B------:R-:W-:-:S03]  /*2dbb0*/  FSEL R4, R14, R16, P1 ;  /* 0x000000100e047208 */ /* 0x000fc60000800000 */
[----:B------:R-:W-:Y:S01]  /*2dbc0*/  DFMA R6, R6, R6, R6 ;  /* 0x000000060606722b */ /* 0x000fe20000000006 */
[----:B------:R-:W-:-:S04]  /*2dbd0*/  FSEL R5, R15, R17, P1 ;  /* 0x000000110f057208 */ /* 0x000fc80000800000 */
[----:B------:R-:W-:Y:S01]  /*2dbe0*/  FSETP.GEU.AND P5, PT, |R5|, 6.5827683646048100446e-37, PT ;  /* 0x036000000500780b */ /* 0x000fe20003fae200 */
[----:B------:R-:W-:Y:S01]  /*2dbf0*/  IMAD.MOV.U32 R0, RZ, RZ, R2 ;  /* 0x000000ffff007224 */ /* 0x000fe200078e0002 */
[----:B------:R-:W-:Y:S01]  /*2dc00*/  ISETP.GT.AND P0, PT, R3, 0xfffff, PT ;  /* 0x000fffff0300780c */ /* 0x000fe20003f04270 */
[----:B------:R-:W-:Y:S01]  /*2dc10*/  DFMA R6, R8, R6, R8 ;  /* 0x000000060806722b */ /* 0x000fe20000000008 */
[----:B------:R-:W-:-:S07]  /*2dc20*/  IMAD.MOV.U32 R10, RZ, RZ, R3 ;  /* 0x000000ffff0a7224 */ /* 0x000fce00078e0003 */
[----:B------:R-:W-:-:S04]  /*2dc30*/  DFMA R8, -R56, R6, 1 ;  /* 0x3ff000003808742b */ /* 0x000fc80000000106 */
        /* <DEDUP_REMOVED lines=81> */
.L_x_6176:
[----:B------:R-:W-:Y:S05]  /*2e150*/  BSYNC B0 ;  /* 0x0000000000007941 */ /* 0x000fea0003800000 */
.L_x_6175:
[----:B------:R-:W-:Y:S04]  /*2e160*/  BSSY B2, `(.L_x_6177) ;  /* 0x0000006000027945 */ /* 0x000fe80003800000 */
[----:B------:R-:W-:Y:S05]  /*2e170*/  @P4 BRA P5, `(.L_x_6178) ;  /* 0x0000000000104947 */ /* 0x000fea0002800000 */
[----:B------:R-:W-:Y:S01]  /*2e180*/  IMAD.MOV.U32 R66, RZ, RZ, R56 ;  /* 0x000000ffff427224 */ /* 0x000fe200078e0038 */
[----:B------:R-:W-:Y:S01]  /*2e190*/  MOV R0, 0x2e1c0 ;  /* 0x0002e1c000007802 */ /* 0x000fe20000000f00 */
[----:B------:R-:W-:-:S07]  /*2e1a0*/  IMAD.MOV.U32 R3, RZ, RZ, R57 ;  /* 0x000000ffff037224 */ /* 0x000fce00078e0039 */
[----:B-----5:R-:W-:Y:S05]  /*2e1b0*/  CALL.REL.NOINC `($__internal_3_$__cuda_sm20_div_rn_f64_full) ;  /* 0x000001f000cc7944 */ /* 0x020fea0003c00000 */
.L_x_6178:
[----:B------:R-:W-:Y:S05]  /*2e1c0*/  BSYNC B2 ;  /* 0x0000000000027941 */ /* 0x000fea0003800000 */
.L_x_6177:
        /* <DEDUP_REMOVED lines=82> */
.L_x_6180:
[----:B------:R-:W-:Y:S02]  /*2e6f0*/  FSEL R2, RZ, 3.37028055040000000000e+12, P2 ;  /* 0x54442d18ff027808 */ /* 0x000fe40001000000 */
[----:B------:R-:W-:-:S07]  /*2e700*/  FSEL R3, RZ, 2.1426990032196044922, P2 ;  /* 0x400921fbff037808 */ /* 0x000fce0001000000 */
.L_x_6181:
[----:B------:R-:W-:Y:S05]  /*2e710*/  BSYNC B0 ;  /* 0x0000000000007941 */ /* 0x000fea0003800000 */
.L_x_6179:
[----:B------:R-:W-:Y:S01]  /*2e720*/  DADD R20, |R20|, |R22| ;  /* 0x0000000014147229 */ /* 0x000fe20000000616 */
[----:B------:R-:W-:-:S07]  /*2e730*/  LOP3.LUT R23, R3, 0x80000000, R23, 0xb8, !PT ;  /* 0x8000000003177812 */ /* 0x000fce00078eb817 */
[----:B------:R-:W-:-:S06]  /*2e740*/  DSETP.GTU.AND P0, PT, |R20|, +INF , PT ;  /* 0x7ff000001400742a */ /* 0x000fcc0003f0c200 */
[----:B------:R-:W-:Y:S02]  /*2e750*/  FSEL R2, R20, R2, P0 ;  /* 0x0000000214027208 */ /* 0x000fe40000000000 */
[----:B------:R-:W-:-:S07]  /*2e760*/  FSEL R3, R21, R23, P0 ;  /* 0x0000001715037208 */ /* 0x000fce0000000000 */
.L_x_6130:
[----:B------:R-:W-:Y:S05]  /*2e770*/  BSYNC B1 ;  /* 0x0000000000017941 */ /* 0x000fea0003800000 */
.L_x_6114:
        /* <DEDUP_REMOVED lines=75> */
.L_x_6188:
[----:B------:R-:W-:Y:S05]  /*2ec30*/  BSYNC B0 ;  /* 0x0000000000007941 */ /* 0x000fea0003800000 */
.L_x_6187:
        /* <DEDUP_REMOVED lines=22> */
[----:B------:R-:W-:Y:S01]  /*2eda0*/  IMAD.MOV.U32 R0, RZ, RZ, R3 ;  /* 0x000000ffff007224 */ /* 0x000fe200078e0003 */
[----:B------:R-:W-:Y:S06]  /*2edb0*/  BRA `(.L_x_6191) ;  /* 0x0000000000087947 */ /* 0x000fec0003800000 */
.L_x_6190:
[----:B------:R-:W-:Y:S01]  /*2edc0*/  DMUL R4, RZ, R56 ;  /* 0x00000038ff047228 */ /* 0x000fe20000000000 */
[----:B------:R-:W-:-:S10]  /*2edd0*/  IMAD.MOV.U32 R0, RZ, RZ, RZ ;  /* 0x000000ffff007224 */ /* 0x000fd400078e00ff */
.L_x_6191:
[----:B------:R-:W-:Y:S05]  /*2ede0*/  BSYNC B2 ;  /* 0x0000000000027941 */ /* 0x000fea0003800000 */
.L_x_6189:
        /* <DEDUP_REMOVED lines=47> */
.L_x_6193:
[----:B------:R-:W-:Y:S01]  /*2f0e0*/  DMUL R4, RZ, R56 ;  /* 0x00000038ff047228 */ /* 0x000fe20000000000 */
[----:B------:R-:W-:-:S10]  /*2f0f0*/  IMAD.MOV.U32 R0, RZ, RZ, RZ ;  /* 0x000000ffff007224 */ /* 0x000fd400078e00ff */
.L_x_6194:
[----:B------:R-:W-:Y:S05]  /*2f100*/  BSYNC B2 ;  /* 0x0000000000027941 */ /* 0x000fea0003800000 */
.L_x_6192:
        /* <DEDUP_REMOVED lines=25> */
.L_x_6186:
        /* <DEDUP_REMOVED lines=62> */
.L_x_6197:
[----:B------:R-:W-:Y:S05]  /*2f680*/  BSYNC B0 ;  /* 0x0000000000007941 */ /* 0x000fea0003800000 */
.L_x_6196:
        /* <DEDUP_REMOVED lines=24> */
.L_x_6199:
[----:B------:R-:W-:Y:S01]  /*2f810*/  DMUL R4, RZ, R56 ;  /* 0x00000038ff047228 */ /* 0x000fe20000000000 */
[----:B------:R-:W-:-:S10]  /*2f820*/  IMAD.MOV.U32 R0, RZ, RZ, RZ ;  /* 0x000000ffff007224 */ /* 0x000fd400078e00ff */
.L_x_6200:
[----:B------:R-:W-:Y:S05]  /*2f830*/  BSYNC B2 ;  /* 0x0000000000027941 */ /* 0x000fea0003800000 */
.L_x_6198:
        /* <DEDUP_REMOVED lines=47> */
.L_x_6202:
[----:B------:R-:W-:Y:S01]  /*2fb30*/  DMUL R4, RZ, R56 ;  /* 0x00000038ff047228 */ /* 0x000fe20000000000 */
[----:B------:R-:W-:-:S10]  /*2fb40*/  IMAD.MOV.U32 R0, RZ, RZ, RZ ;  /* 0x000000ffff007224 */ /* 0x000fd400078e00ff */
.L_x_6203:
[----:B------:R-:W-:Y:S05]  /*2fb50*/  BSYNC B2 ;  /* 0x0000000000027941 */ /* 0x000fea0003800000 */
.L_x_6201:
        /* <DEDUP_REMOVED lines=39> */
.L_x_6185:
        /* <DEDUP_REMOVED lines=11> */
.L_x_6204:
[----:B------:R-:W-:-:S10]  /*2fe80*/  DADD R20, R56, -R56 ;  /* 0x0000000038147229 */ /* 0x000fd40000000838 */
[----:B------:R-:W-:Y:S02]  /*2fe90*/  IMAD.MOV.U32 R22, RZ, RZ, R20 ;  /* 0x000000ffff167224 */ /* 0x000fe400078e0014 */
[----:B------:R-:W-:Y:S01]  /*2fea0*/  IMAD.MOV.U32 R23, RZ, RZ, R21 ;  /* 0x000000ffff177224 */ /* 0x000fe200078e0015 */
[----:B------:R-:W-:Y:S06]  /*2feb0*/  BRA `(.L_x_6195) ;  /* 0x00000008008c7947 */ /* 0x000fec0003800000 */
.L_x_6184:
        /* <DEDUP_REMOVED lines=25> */
.L_x_6206:
[----:B------:R-:W-:Y:S01]  /*30050*/  DMUL R4, RZ, R56 ;  /* 0x00000038ff047228 */ /* 0x000fe20000000000 */
[----:B------:R-:W-:-:S10]  /*30060*/  IMAD.MOV.U32 R0, RZ, RZ, RZ ;  /* 0x000000ffff007224 */ /* 0x000fd400078e00ff */
.L_x_6207:
[----:B------:R-:W-:Y:S05]  /*30070*/  BSYNC B2 ;  /* 0x0000000000027941 */ /* 0x000fea0003800000 */
.L_x_6205:
        /* <DEDUP_REMOVED lines=47> */
.L_x_6209:
[----:B------:R-:W-:Y:S01]  /*30370*/  DMUL R4, RZ, R56 ;  /* 0x00000038ff047228 */ /* 0x000fe20000000000 */
[----:B------:R-:W-:-:S10]  /*30380*/  IMAD.MOV.U32 R0, RZ, RZ, RZ ;  /* 0x000000ffff007224 */ /* 0x000fd400078e00ff */
.L_x_6210:
[----:B------:R-:W-:Y:S05]  /*30390*/  BSYNC B2 ;  /* 0x0000000000027941 */ /* 0x000fea0003800000 */
.L_x_6208:
        /* <DEDUP_REMOVED lines=24> */
.L_x_6183:
        /* <DEDUP_REMOVED lines=58> */
.L_x_6212:
[----:B------:R-:W-:Y:S05]  /*308c0*/  BSYNC B0 ;  /* 0x0000000000007941 */ /* 0x000fea0003800000 */
.L_x_6211:
[----:B------:R-:W-:Y:S02]  /*308d0*/  IMAD.MOV.U32 R22, RZ, RZ, R56 ;  /* 0x000000ffff167224 */ /* 0x000fe400078e0038 */
[----:B------:R-:W-:-:S07]  /*308e0*/  IMAD.MOV.U32 R23, RZ, RZ, R57 ;  /* 0x000000ffff177224 */ /* 0x000fce00078e0039 */
.L_x_6195:
[----:B------:R-:W-:Y:S05]  /*308f0*/  BSYNC B1 ;  /* 0x0000000000017941 */ /* 0x000fea0003800000 */
.L_x_6182:
[----:B-----5:R-:W-:Y:S01]  /*30900*/  DSETP.NAN.AND P0, PT, R32, R34, PT ;  /* 0x000000222000722a */ /* 0x020fe20003f08000 */
        /* <DEDUP_REMOVED lines=121> */
.L_x_6220:
        /* <DEDUP_REMOVED lines=21> */
.L_x_6223:
[----:B------:R-:W-:Y:S05]  /*311f0*/  BSYNC B3 ;  /* 0x0000000000037941 */ /* 0x000fea0003800000 */
.L_x_6222:
        /* <DEDUP_REMOVED lines=29> */
.L_x_6221:
[----:B------:R-:W-:Y:S05]  /*313d0*/  BSYNC B2 ;  /* 0x0000000000027941 */ /* 0x000fea0003800000 */
.L_x_6219:
        /* <DEDUP_REMOVED lines=21> */
.L_x_6225:
[----:B------:R-:W-:Y:S05]  /*31530*/  BSYNC B2 ;  /* 0x0000000000027941 */ /* 0x000fea0003800000 */
.L_x_6224:
        /* <DEDUP_REMOVED lines=82> */
.L_x_6227:
[----:B------:R-:W-:-:S04]  /*31a60*/  ISETP.GE.AND P0, PT, R33, RZ, PT ;  /* 0x000000ff2100720c */ /* 0x000fc80003f06270 */
[----:B------:R-:W-:Y:S02]  /*31a70*/  FSEL R2, RZ, 3.37028055040000000000e+12, P0 ;  /* 0x54442d18ff027808 */ /* 0x000fe40000000000 */
[----:B------:R-:W-:-:S07]  /*31a80*/  FSEL R3, RZ, 2.1426990032196044922, P0 ;  /* 0x400921fbff037808 */ /* 0x000fce0000000000 */
.L_x_6228:
[----:B------:R-:W-:Y:S05]  /*31a90*/  BSYNC B0 ;  /* 0x0000000000007941 */ /* 0x000fea0003800000 */
.L_x_6226:
[----:B------:R-:W-:Y:S01]  /*31aa0*/  DADD R32, |R32|, |R34| ;  /* 0x0000000020207229 */ /* 0x000fe20000000622 */
[----:B------:R-:W-:Y:S01]  /*31ab0*/  LOP3.LUT R35, R3, 0x80000000, R35, 0xb8, !PT ;  /* 0x8000000003237812 */ /* 0x000fe200078eb823 */
[----:B------:R-:W-:-:S06]  /*31ac0*/  DMUL R58, R58, 0.5 ;  /* 0x3fe000003a3a7828 */ /* 0x000fcc0000000000 */
[----:B------:R-:W-:-:S06]  /*31ad0*/  DSETP.GTU.AND P0, PT, |R32|, +INF , PT ;  /* 0x7ff000002000742a */ /* 0x000fcc0003f0c200 */
[----:B------:R-:W-:Y:S02]  /*31ae0*/  FSEL R2, R32, R2, P0 ;  /* 0x0000000220027208 */ /* 0x000fe40000000000 */
[----:B------:R-:W-:Y:S01]  /*31af0*/  FSEL R3, R33, R35, P0 ;  /* 0x0000002321037208 */ /* 0x000fe20000000000 */
[----:B------:R-:W-:Y:S06]  /*31b00*/  BRA `(.L_x_6229) ;  /* 0x0000006400507947 */ /* 0x000fec0003800000 */
.L_x_6218:
        /* <DEDUP_REMOVED lines=99> */
.L_x_6232:
[----:B------:R-:W-:Y:S05]  /*32140*/  BSYNC B0 ;  /* 0x0000000000007941 */ /* 0x000fea0003800000 */
.L_x_6231:
[----:B------:R-:W-:Y:S04]  /*32150*/  BSSY B2, `(.L_x_6233) ;  /* 0x0000008000027945 */ /* 0x000fe80003800000 */
[----:B------:R-:W-:Y:S05]  /*32160*/  @P4 BRA P5, `(.L_x_6234) ;  /* 0x0000000000184947 */ /* 0x000fea0002800000 */
[----:B------:R-:W-:Y:S01]  /*32170*/  IMAD.MOV.U32 R4, RZ, RZ, R60 ;  /* 0x000000ffff047224 */ /* 0x000fe200078e003c */
[----:B------:R-:W-:Y:S01]  /*32180*/  MOV R0, 0x321d0 ;  /* 0x000321d000007802 */ /* 0x000fe20000000f00 */
[----:B------:R-:W-:Y:S02]  /*32190*/  IMAD.MOV.U32 R5, RZ, RZ, R61 ;  /* 0x000000ffff057224 */ /* 0x000fe400078e003d */
[----:B------:R-:W-:Y:S02]  /*321a0*/  IMAD.MOV.U32 R66, RZ, RZ, R62 ;  /* 0x000000ffff427224 */ /* 0x000fe400078e003e */
[----:B------:R-:W-:-:S07]  /*321b0*/  IMAD.MOV.U32 R3, RZ, RZ, R63 ;  /* 0x000000ffff037224 */ /* 0x000fce00078e003f */
[----:B------:R-:W-:Y:S05]  /*321c0*/  CALL.REL.NOINC `($__internal_3_$__cuda_sm20_div_rn_f64_full) ;  /* 0x000001b000c87944 */ /* 0x000fea0003c00000 */
.L_x_6234:
[----:B------:R-:W-:Y:S05]  /*321d0*/  BSYNC B2 ;  /* 0x0000000000027941 */ /* 0x000fea0003800000 */
.L_x_6233:
        /* <DEDUP_REMOVED lines=82> */
.L_x_6236:
[----:B------:R-:W-:-:S04]  /*32700*/  ISETP.GE.AND P0, PT, R33, RZ, PT ;  /* 0x000000ff2100720c */ /* 0x000fc80003f06270 */
[----:B------:R-:W-:Y:S02]  /*32710*/  FSEL R2, RZ, 3.37028055040000000000e+12, P0 ;  /* 0x54442d18ff027808 */ /* 0x000fe40000000000 */
[----:B------:R-:W-:-:S07]  /*32720*/  FSEL R3, RZ, 2.1426990032196044922, P0 ;  /* 0x400921fbff037808 */ /* 0x000fce0000000000 */
.L_x_6237:
[----:B------:R-:W-:Y:S05]  /*32730*/  BSYNC B0 ;  /* 0x0000000000007941 */ /* 0x000fea0003800000 */
.L_x_6235:
[----:B------:R-:W-:Y:S01]  /*32740*/  DADD R32, |R32|, |R34| ;  /* 0x0000000020207229 */ /* 0x000fe20000000622 */
[----:B------:R-:W-:Y:S01]  /*32750*/  LOP3.LUT R35, R3, 0x80000000, R35, 0xb8, !PT ;  /* 0x8000000003237812 */ /* 0x000fe200078eb823 */
[----:B------:R-:W-:-:S06]  /*32760*/  DMUL R58, R58, 0.5 ;  /* 0x3fe000003a3a7828 */ /* 0x000fcc0000000000 */
[----:B------:R-:W-:-:S06]  /*32770*/  DSETP.GTU.AND P0, PT, |R32|, +INF , PT ;  /* 0x7ff000002000742a */ /* 0x000fcc0003f0c200 */
[----:B------:R-:W-:Y:S02]  /*32780*/  FSEL R2, R32, R2, P0 ;  /* 0x0000000220027208 */ /* 0x000fe40000000000 */
[----:B------:R-:W-:Y:S01]  /*32790*/  FSEL R3, R33, R35, P0 ;  /* 0x0000002321037208 */ /* 0x000fe20000000000 */
[----:B------:R-:W-:Y:S06]  /*327a0*/  BRA `(.L_x_6229) ;  /* 0x0000005800287947 */ /* 0x000fec0003800000 */
.L_x_6230:
        /* <DEDUP_REMOVED lines=21> */
[----:B------:R-:W-:Y:S02]  /*32900*/  DMUL R14, R58, R58 ;  /* 0x0000003a3a0e7228 */ /* 0x000fe40000000000 */
[C---:B------:R-:W-:Y:S02]  /*32910*/  DMUL R6, R8.reuse, R64 ;  /* 0x0000004008067228 */ /* 0x040fe40000000000 */
[----:B------:R-:W-:Y:S02]  /*32920*/  DMUL R2, R8, R2 ;  /* 0x0000000208027228 */ /* 0x000fe40000000000 */
[----:B------:R-:W-:Y:S02]  /*32930*/  DMUL R4, R74, R76 ;  /* 0x0000004c4a047228 */ /* 0x000fe40000000000 */
[----:B------:R-:W-:-:S02]  /*32940*/  DMUL R8, R8, R8 ;  /* 0x0000000808087228 */ /* 0x000fc40000000000 */
[C---:B------:R-:W-:Y:S02]  /*32950*/  DMUL R64, R74.reuse, R78 ;  /* 0x0000004e4a407228 */ /* 0x040fe40000000000 */
[----:B------:R-:W-:-:S11]  /*32960*/  DMUL R58, R74, R74 ;  /* 0x0000004a4a3a7228 */ /* 0x000fd60000000000 */
.L_x_6239:
        /* <DEDUP_REMOVED lines=79> */
.L_x_6238:
        /* <DEDUP_REMOVED lines=99> */
.L_x_6241:
        /* <DEDUP_REMOVED lines=21> */
.L_x_6244:
[----:B------:R-:W-:Y:S05]  /*335e0*/  BSYNC B3 ;  /* 0x0000000000037941 */ /* 0x000fea0003800000 */
.L_x_6243:
        /* <DEDUP_REMOVED lines=29> */
.L_x_6242:
[----:B------:R-:W-:Y:S05]  /*337c0*/  BSYNC B2 ;  /* 0x0000000000027941 */ /* 0x000fea0003800000 */
.L_x_6240:
        /* <DEDUP_REMOVED lines=21> */
.L_x_6246:
[----:B------:R-:W-:Y:S05]  /*33920*/  BSYNC B2 ;  /* 0x0000000000027941 */ /* 0x000fea0003800000 */
.L_x_6245:
        /* <DEDUP_REMOVED lines=82> */
.L_x_6248:
[----:B------:R-:W-:-:S04]  /*33e50*/  ISETP.GE.AND P0, PT, R33, RZ, PT ;  /* 0x000000ff2100720c */ /* 0x000fc80003f06270 */
[----:B------:R-:W-:Y:S02]  /*33e60*/  FSEL R2, RZ, 3.37028055040000000000e+12, P0 ;  /* 0x54442d18ff027808 */ /* 0x000fe40000000000 */
[----:B------:R-:W-:-:S07]  /*33e70*/  FSEL R3, RZ, 2.1426990032196044922, P0 ;  /* 0x400921fbff037808 */ /* 0x000fce0000000000 */
.L_x_6249:
[----:B------:R-:W-:Y:S05]  /*33e80*/  BSYNC B0 ;  /* 0x0000000000007941 */ /* 0x000fea0003800000 */
.L_x_6247:
[----:B------:R-:W-:Y:S01]  /*33e90*/  DADD R32, |R32|, |R34| ;  /* 0x0000000020207229 */ /* 0x000fe20000000622 */
[----:B------:R-:W-:Y:S01]  /*33ea0*/  LOP3.LUT R35, R3, 0x80000000, R35, 0xb8, !PT ;  /* 0x8000000003237812 */ /* 0x000fe200078eb823 */
[----:B------:R-:W-:-:S06]  /*33eb0*/  DMUL R58, R58, 0.5 ;  /* 0x3fe000003a3a7828 */ /* 0x000fcc0000000000 */
[----:B------:R-:W-:-:S06]  /*33ec0*/  DSETP.GTU.AND P0, PT, |R32|, +INF , PT ;  /* 0x7ff000002000742a */ /* 0x000fcc0003f0c200 */
[----:B------:R-:W-:Y:S02]  /*33ed0*/  FSEL R2, R32, R2, P0 ;  /* 0x0000000220027208 */ /* 0x000fe40000000000 */
[----:B------:R-:W-:Y:S01]  /*33ee0*/  FSEL R3, R33, R35, P0 ;  /* 0x0000002321037208 */ /* 0x000fe20000000000 */
[----:B------:R-:W-:Y:S06]  /*33ef0*/  BRA `(.L_x_6229) ;  /* 0x0000004000547947 */ /* 0x000fec0003800000 */
.L_x_6217:
        /* <DEDUP_REMOVED lines=135> */
.L_x_6251:
[----:B------:R-:W-:Y:S05]  /*34770*/  BSYNC B0 ;  /* 0x0000000000007941 */ /* 0x000fea0003800000 */
.L_x_6250:
        /* <DEDUP_REMOVED lines=8> */
.L_x_6253:
[----:B------:R-:W-:Y:S05]  /*34800*/  BSYNC B2 ;  /* 0x0000000000027941 */ /* 0x000fea0003800000 */
.L_x_6252:
        /* <DEDUP_REMOVED lines=82> */
.L_x_6255:
[----:B------:R-:W-:-:S04]  /*34d30*/  ISETP.GE.AND P0, PT, R33, RZ, PT ;  /* 0x000000ff2100720c */ /* 0x000fc80003f06270 */
[----:B------:R-:W-:Y:S02]  /*34d40*/  FSEL R2, RZ, 3.37028055040000000000e+12, P0 ;  /* 0x54442d18ff027808 */ /* 0x000fe40000000000 */
[----:B------:R-:W-:-:S07]  /*34d50*/  FSEL R3, RZ, 2.1426990032196044922, P0 ;  /* 0x400921fbff037808 */ /* 0x000fce0000000000 */
.L_x_6256:
[----:B------:R-:W-:Y:S05]  /*34d60*/  BSYNC B0 ;  /* 0x0000000000007941 */ /* 0x000fea0003800000 */
.L_x_6254:
[----:B------:R-:W-:Y:S01]  /*34d70*/  DADD R32, |R32|, |R34| ;  /* 0x0000000020207229 */ /* 0x000fe20000000622 */
[----:B------:R-:W-:-:S07]  /*34d80*/  LOP3.LUT R35, R3, 0x80000000, R35, 0xb8, !PT ;  /* 0x8000000003237812 */ /* 0x000fce00078eb823 */
[----:B------:R-:W-:-:S06]  /*34d90*/  DSETP.GTU.AND P0, PT, |R32|, +INF , PT ;  /* 0x7ff000002000742a */ /* 0x000fcc0003f0c200 */
[----:B------:R-:W-:Y:S02]  /*34da0*/  FSEL R2, R32, R2, P0 ;  /* 0x0000000220027208 */ /* 0x000fe40000000000 */
[----:B------:R-:W-:Y:S01]  /*34db0*/  FSEL R3, R33, R35, P0 ;  /* 0x0000002321037208 */ /* 0x000fe20000000000 */
[----:B------:R-:W-:Y:S06]  /*34dc0*/  BRA `(.L_x_6229) ;  /* 0x0000003000a07947 */ /* 0x000fec0003800000 */
.L_x_6216:
        /* <DEDUP_REMOVED lines=92> */
.L_x_6259:
        /* <DEDUP_REMOVED lines=21> */
.L_x_6262:
[----:B------:R-:W-:Y:S05]  /*354e0*/  BSYNC B3 ;  /* 0x0000000000037941 */ /* 0x000fea0003800000 */
.L_x_6261:
        /* <DEDUP_REMOVED lines=29> */
.L_x_6260:
[----:B------:R-:W-:Y:S05]  /*356c0*/  BSYNC B2 ;  /* 0x0000000000027941 */ /* 0x000fea0003800000 */
.L_x_6258:
        /* <DEDUP_REMOVED lines=83> */
.L_x_6257:
        /* <DEDUP_REMOVED lines=85> */
.L_x_6215:
        /* <DEDUP_REMOVED lines=23> */
.L_x_6264:
[----:B------:R-:W-:Y:S05]  /*362c0*/  BSYNC B2 ;  /* 0x0000000000027941 */ /* 0x000fea0003800000 */
.L_x_6263:
        /* <DEDUP_REMOVED lines=26> */
.L_x_6266:
[----:B------:R-:W-:Y:S05]  /*36470*/  BSYNC B2 ;  /* 0x0000000000027941 */ /* 0x000fea0003800000 */
.L_x_6265:
        /* <DEDUP_REMOVED lines=136> */
.L_x_6268:
[----:B------:R-:W-:Y:S05]  /*36d00*/  BSYNC B0 ;  /* 0x0000000000007941 */ /* 0x000fea0003800000 */
.L_x_6267:
        /* <DEDUP_REMOVED lines=8> */
.L_x_6270:
[----:B------:R-:W-:Y:S05]  /*36d90*/  BSYNC B2 ;  /* 0x0000000000027941 */ /* 0x000fea0003800000 */
.L_x_6269:
        /* <DEDUP_REMOVED lines=82> */
.L_x_6272:
[----:B------:R-:W-:-:S04]  /*372c0*/  ISETP.GE.AND P0, PT, R33, RZ, PT ;  /* 0x000000ff2100720c */ /* 0x000fc80003f06270 */
[----:B------:R-:W-:Y:S02]  /*372d0*/  FSEL R2, RZ, 3.37028055040000000000e+12, P0 ;  /* 0x54442d18ff027808 */ /* 0x000fe40000000000 */
[----:B------:R-:W-:-:S07]  /*372e0*/  FSEL R3, RZ, 2.1426990032196044922, P0 ;  /* 0x400921fbff037808 */ /* 0x000fce0000000000 */
.L_x_6273:
[----:B------:R-:W-:Y:S05]  /*372f0*/  BSYNC B0 ;  /* 0x0000000000007941 */ /* 0x000fea0003800000 */
.L_x_6271:
[----:B------:R-:W-:Y:S01]  /*37300*/  DADD R32, |R32|, |R34| ;  /* 0x0000000020207229 */ /* 0x000fe20000000622 */
[----:B------:R-:W-:Y:S01]  /*37310*/  LOP3.LUT R35, R3, 0x80000000, R35, 0xb8, !PT ;  /* 0x8000000003237812 */ /* 0x000fe200078eb823 */
[----:B------:R-:W-:-:S06]  /*37320*/  DADD R58, R58, 1 ;  /* 0x3ff000003a3a7429 */ /* 0x000fcc0000000000 */
[----:B------:R-:W-:-:S06]  /*37330*/  DSETP.GTU.AND P0, PT, |R32|, +INF , PT ;  /* 0x7ff000002000742a */ /* 0x000fcc0003f0c200 */
[----:B------:R-:W-:Y:S02]  /*37340*/  FSEL R2, R32, R2, P0 ;  /* 0x0000000220027208 */ /* 0x000fe40000000000 */
[----:B------:R-:W-:Y:S01]  /*37350*/  FSEL R3, R33, R35, P0 ;  /* 0x0000002321037208 */ /* 0x000fe20000000000 */
[----:B------:R-:W-:Y:S06]  /*37360*/  BRA `(.L_x_6229) ;  /* 0x0000000c00387947 */ /* 0x000fec0003800000 */
.L_x_6214:
        /* <DEDUP_REMOVED lines=108> */
.L_x_6275:
[----:B------:R-:W-:Y:S05]  /*37a30*/  BSYNC B0 ;  /* 0x0000000000007941 */ /* 0x000fea0003800000 */
.L_x_6274:
[----:B------:R-:W-:Y:S04]  /*37a40*/  BSSY B2, `(.L_x_6276) ;  /* 0x0000006000027945 */ /* 0x000fe80003800000 */
[----:B------:R-:W-:Y:S05]  /*37a50*/  @P4 BRA P5, `(.L_x_6277) ;  /* 0x0000000000104947 */ /* 0x000fea0002800000 */
[----:B------:R-:W-:Y:S01]  /*37a60*/  IMAD.MOV.U32 R66, RZ, RZ, R60 ;  /* 0x000000ffff427224 */ /* 0x000fe200078e003c */
[----:B------:R-:W-:Y:S01]  /*37a70*/  MOV R0, 0x37aa0 ;  /* 0x00037aa000007802 */ /* 0x000fe20000000f00 */
[----:B------:R-:W-:-:S07]  /*37a80*/  IMAD.MOV.U32 R3, RZ, RZ, R61 ;  /* 0x000000ffff037224 */ /* 0x000fce00078e003d */
[----:B------:R-:W-:Y:S05]  /*37a90*/  CALL.REL.NOINC `($__internal_3_$__cuda_sm20_div_rn_f64_full) ;  /* 0x0000015800947944 */ /* 0x000fea0003c00000 */
.L_x_6277:
[----:B------:R-:W-:Y:S05]  /*37aa0*/  BSYNC B2 ;  /* 0x0000000000027941 */ /* 0x000fea0003800000 */
.L_x_6276:
        /* <DEDUP_REMOVED lines=82> */
.L_x_6279:
[----:B------:R-:W-:Y:S02]  /*37fd0*/  FSEL R2, RZ, 3.37028055040000000000e+12, P2 ;  /* 0x54442d18ff027808 */ /* 0x000fe40001000000 */
[----:B------:R-:W-:-:S07]  /*37fe0*/  FSEL R3, RZ, 2.1426990032196044922, P2 ;  /* 0x400921fbff037808 */ /* 0x000fce0001000000 */
.L_x_6280:
[----:B------:R-:W-:Y:S05]  /*37ff0*/  BSYNC B0 ;  /* 0x0000000000007941 */ /* 0x000fea0003800000 */
.L_x_6278:
[----:B------:R-:W-:Y:S01]  /*38000*/  DADD R32, |R32|, |R34| ;  /* 0x0000000020207229 */ /* 0x000fe20000000622 */
[----:B------:R-:W-:-:S07]  /*38010*/  LOP3.LUT R35, R3, 0x80000000, R35, 0xb8, !PT ;  /* 0x8000000003237812 */ /* 0x000fce00078eb823 */
[----:B------:R-:W-:-:S06]  /*38020*/  DSETP.GTU.AND P0, PT, |R32|, +INF , PT ;  /* 0x7ff000002000742a */ /* 0x000fcc0003f0c200 */
[----:B------:R-:W-:Y:S02]  /*38030*/  FSEL R2, R32, R2, P0 ;  /* 0x0000000220027208 */ /* 0x000fe40000000000 */
[----:B------:R-:W-:-:S07]  /*38040*/  FSEL R3, R33, R35, P0 ;  /* 0x0000002321037208 */ /* 0x000fce0000000000 */
.L_x_6229:
[----:B------:R-:W-:Y:S05]  /*38050*/  BSYNC B1 ;  /* 0x0000000000017941 */ /* 0x000fea0003800000 */
.L_x_6213:
        /* <DEDUP_REMOVED lines=79> */
.L_x_6287:
[----:B------:R-:W-:Y:S05]  /*38550*/  BSYNC B0 ;  /* 0x0000000000007941 */ /* 0x000fea0003800000 */
.L_x_6286:
        /* <DEDUP_REMOVED lines=22> */
[----:B------:R-:W-:Y:S01]  /*386c0*/  IMAD.MOV.U32 R0, RZ, RZ, R3 ;  /* 0x000000ffff007224 */ /* 0x000fe200078e0003 */
[----:B------:R-:W-:Y:S06]  /*386d0*/  BRA `(.L_x_6290) ;  /* 0x0000000000087947 */ /* 0x000fec0003800000 */
.L_x_6289:
[----:B------:R-:W-:Y:S01]  /*386e0*/  DMUL R4, RZ, R44 ;  /* 0x0000002cff047228 */ /* 0x000fe20000000000 */
[----:B------:R-:W-:-:S10]  /*386f0*/  IMAD.MOV.U32 R0, RZ, RZ, RZ ;  /* 0x000000ffff007224 */ /* 0x000fd400078e00ff */
.L_x_6290:
[----:B------:R-:W-:Y:S05]  /*38700*/  BSYNC B2 ;  /* 0x0000000000027941 */ /* 0x000fea0003800000 */
.L_x_6288:
        /* <DEDUP_REMOVED lines=47> */
.L_x_6292:
[----:B------:R-:W-:Y:S01]  /*38a00*/  DMUL R4, RZ, R44 ;  /* 0x0000002cff047228 */ /* 0x000fe20000000000 */
[----:B------:R-:W-:-:S10]  /*38a10*/  IMAD.MOV.U32 R0, RZ, RZ, RZ ;  /* 0x000000ffff007224 */ /* 0x000fd400078e00ff */
.L_x_6293:
[----:B------:R-:W-:Y:S05]  /*38a20*/  BSYNC B2 ;  /* 0x0000000000027941 */ /* 0x000fea0003800000 */
.L_x_6291:
        /* <DEDUP_REMOVED lines=25> */
.L_x_6285:
        /* <DEDUP_REMOVED lines=62> */
.L_x_6296:
[----:B------:R-:W-:Y:S05]  /*38fa0*/  BSYNC B0 ;  /* 0x0000000000007941 */ /* 0x000fea0003800000 */
.L_x_6295:
        /* <DEDUP_REMOVED lines=24> */
.L_x_6298:
[----:B------:R-:W-:Y:S01]  /*39130*/  DMUL R4, RZ, R44 ;  /* 0x0000002cff047228 */ /* 0x000fe20000000000 */
[----:B------:R-:W-:-:S10]  /*39140*/  IMAD.MOV.U32 R0, RZ, RZ, RZ ;  /* 0x000000ffff007224 */ /* 0x000fd400078e00ff */
.L_x_6299:
[----:B------:R-:W-:Y:S05]  /*39150*/  BSYNC B2 ;  /* 0x0000000000027941 */ /* 0x000fea0003800000 */
.L_x_6297:
        /* <DEDUP_REMOVED lines=47> */
.L_x_6301:
[----:B------:R-:W-:Y:S01]  /*39450*/  DMUL R4, RZ, R44 ;  /* 0x0000002cff047228 */ /* 0x000fe20000000000 */
[----:B------:R-:W-:-:S10]  /*39460*/  IMAD.MOV.U32 R0, RZ, RZ, RZ ;  /* 0x000000ffff007224 */ /* 0x000fd400078e00ff */
.L_x_6302:
[----:B------:R-:W-:Y:S05]  /*39470*/  BSYNC B2 ;  /* 0x0000000000027941 */ /* 0x000fea0003800000 */
.L_x_6300:
        /* <DEDUP_REMOVED lines=39> */
.L_x_6284:
        /* <DEDUP_REMOVED lines=11> */
.L_x_6303:
[----:B------:R-:W-:-:S10]  /*397a0*/  DADD R32, R44, -R44 ;  /* 0x000000002c207229 */ /* 0x000fd4000000082c */
[----:B------:R-:W-:Y:S02]  /*397b0*/  IMAD.MOV.U32 R34, RZ, RZ, R32 ;  /* 0x000000ffff227224 */ /* 0x000fe400078e0020 */
[----:B------:R-:W-:Y:S01]  /*397c0*/  IMAD.MOV.U32 R35, RZ, RZ, R33 ;  /* 0x000000ffff237224 */ /* 0x000fe200078e0021 */
[----:B------:R-:W-:Y:S06]  /*397d0*/  BRA `(.L_x_6294) ;  /* 0x00000008008c7947 */ /* 0x000fec0003800000 */
.L_x_6283:
        /* <DEDUP_REMOVED lines=25> */
.L_x_6305:
[----:B------:R-:W-:Y:S01]  /*39970*/  DMUL R4, RZ, R44 ;  /* 0x0000002cff047228 */ /* 0x000fe20000000000 */
[----:B------:R-:W-:-:S10]  /*39980*/  IMAD.MOV.U32 R0, RZ, RZ, RZ ;  /* 0x000000ffff007224 */ /* 0x000fd400078e00ff */
.L_x_6306:
[----:B------:R-:W-:Y:S05]  /*39990*/  BSYNC B2 ;  /* 0x0000000000027941 */ /* 0x000fea0003800000 */
.L_x_6304:
        /* <DEDUP_REMOVED lines=47> */
.L_x_6308:
[----:B------:R-:W-:Y:S01]  /*39c90*/  DMUL R4, RZ, R44 ;  /* 0x0000002cff047228 */ /* 0x000fe20000000000 */
[----:B------:R-:W-:-:S10]  /*39ca0*/  IMAD.MOV.U32 R0, RZ, RZ, RZ ;  /* 0x000000ffff007224 */ /* 0x000fd400078e00ff */
.L_x_6309:
[----:B------:R-:W-:Y:S05]  /*39cb0*/  BSYNC B2 ;  /* 0x0000000000027941 */ /* 0x000fea0003800000 */
.L_x_6307:
        /* <DEDUP_REMOVED lines=24> */
.L_x_6282:
        /* <DEDUP_REMOVED lines=58> */
.L_x_6311:
[----:B------:R-:W-:Y:S05]  /*3a1e0*/  BSYNC B0 ;  /* 0x0000000000007941 */ /* 0x000fea0003800000 */
.L_x_6310:
[----:B------:R-:W-:Y:S02]  /*3a1f0*/  IMAD.MOV.U32 R34, RZ, RZ, R44 ;  /* 0x000000ffff227224 */ /* 0x000fe400078e002c */
[----:B------:R-:W-:-:S07]  /*3a200*/  IMAD.MOV.U32 R35, RZ, RZ, R45 ;  /* 0x000000ffff237224 */ /* 0x000fce00078e002d */
.L_x_6294:
[----:B------:R-:W-:Y:S05]  /*3a210*/  BSYNC B1 ;  /* 0x0000000000017941 */ /* 0x000fea0003800000 */
.L_x_6281:
        /* <DEDUP_REMOVED lines=122> */
.L_x_6319:
        /* <DEDUP_REMOVED lines=21> */
.L_x_6322:
[----:B------:R-:W-:Y:S05]  /*3ab10*/  BSYNC B3 ;  /* 0x0000000000037941 */ /* 0x000fea0003800000 */
.L_x_6321:
        /* <DEDUP_REMOVED lines=29> */
.L_x_6320:
[----:B------:R-:W-:Y:S05]  /*3acf0*/  BSYNC B2 ;  /* 0x0000000000027941 */ /* 0x000fea0003800000 */
.L_x_6318:
        /* <DEDUP_REMOVED lines=21> */
.L_x_6324:
[----:B------:R-:W-:Y:S05]  /*3ae50*/  BSYNC B2 ;  /* 0x0000000000027941 */ /* 0x000fea0003800000 */
.L_x_6323:
        /* <DEDUP_REMOVED lines=82> */
.L_x_6326:
[----:B------:R-:W-:-:S04]  /*3b380*/  ISETP.GE.AND P0, PT, R29, RZ, PT ;  /* 0x000000ff1d00720c */ /* 0x000fc80003f06270 */
[----:B------:R-:W-:Y:S02]  /*3b390*/  FSEL R2, RZ, 3.37028055040000000000e+12, P0 ;  /* 0x54442d18ff027808 */ /* 0x000fe40000000000 */
[----:B------:R-:W-:-:S07]  /*3b3a0*/  FSEL R3, RZ, 2.1426990032196044922, P0 ;  /* 0x400921fbff037808 */ /* 0x000fce0000000000 */
.L_x_6327:
[----:B------:R-:W-:Y:S05]  /*3b3b0*/  BSYNC B0 ;  /* 0x0000000000007941 */ /* 0x000fea0003800000 */
.L_x_6325:
[----:B------:R-:W-:Y:S01]  /*3b3c0*/  DADD R28, |R28|, |R30| ;  /* 0x000000001c1c7229 */ /* 0x000fe2000000061e */
[----:B------:R-:W-:Y:S01]  /*3b3d0*/  LOP3.LUT R31, R3, 0x80000000, R31, 0xb8, !PT ;  /* 0x80000000031f7812 */ /* 0x000fe200078eb81f */
[----:B------:R-:W-:-:S06]  /*3b3e0*/  DMUL R46, R46, 0.5 ;  /* 0x3fe000002e2e7828 */ /* 0x000fcc0000000000 */
[----:B------:R-:W-:-:S06]  /*3b3f0*/  DSETP.GTU.AND P0, PT, |R28|, +INF , PT ;  /* 0x7ff000001c00742a */ /* 0x000fcc0003f0c200 */
[----:B------:R-:W-:Y:S02]  /*3b400*/  FSEL R2, R28, R2, P0 ;  /* 0x000000021c027208 */ /* 0x000fe40000000000 */
[----:B------:R-:W-:Y:S01]  /*3b410*/  FSEL R3, R29, R31, P0 ;  /* 0x0000001f1d037208 */ /* 0x000fe20000000000 */
[----:B------:R-:W-:Y:S06]  /*3b420*/  BRA `(.L_x_6328) ;  /* 0x0000006400487947 */ /* 0x000fec0003800000 */
.L_x_6317:
        /* <DEDUP_REMOVED lines=99> */
.L_x_6331:
[----:B------:R-:W-:Y:S05]  /*3ba60*/  BSYNC B0 ;  /* 0x0000000000007941 */ /* 0x000fea0003800000 */
.L_x_6330:
        /* <DEDUP_REMOVED lines=8> */
.L_x_6333:
[----:B------:R-:W-:Y:S05]  /*3baf0*/  BSYNC B2 ;  /* 0x0000000000027941 */ /* 0x000fea0003800000 */
.L_x_6332:
        /* <DEDUP_REMOVED lines=82> */
.L_x_6335:
[----:B------:R-:W-:-:S04]  /*3c020*/  ISETP.GE.AND P0, PT, R29, RZ, PT ;  /* 0x000000ff1d00720c */ /* 0x000fc80003f06270 */
[----:B------:R-:W-:Y:S02]  /*3c030*/  FSEL R2, RZ, 3.37028055040000000000e+12, P0 ;  /* 0x54442d18ff027808 */ /* 0x000fe40000000000 */
[----:B------:R-:W-:-:S07]  /*3c040*/  FSEL R3, RZ, 2.1426990032196044922, P0 ;  /* 0x400921fbff037808 */ /* 0x000fce0000000000 */
.L_x_6336:
[----:B------:R-:W-:Y:S05]  /*3c050*/  BSYNC B0 ;  /* 0x0000000000007941 */ /* 0x000fea0003800000 */
.L_x_6334:
[----:B------:R-:W-:Y:S01]  /*3c060*/  DADD R28, |R28|, |R30| ;  /* 0x000000001c1c7229 */ /* 0x000fe2000000061e */
[----:B------:R-:W-:Y:S01]  /*3c070*/  LOP3.LUT R31, R3, 0x80000000, R31, 0xb8, !PT ;  /* 0x80000000031f7812 */ /* 0x000fe200078eb81f */
[----:B------:R-:W-:-:S06]  /*3c080*/  DMUL R46, R46, 0.5 ;  /* 0x3fe000002e2e7828 */ /* 0x000fcc0000000000 */
[----:B------:R-:W-:-:S06]  /*3c090*/  DSETP.GTU.AND P0, PT, |R28|, +INF , PT ;  /* 0x7ff000001c00742a */ /* 0x000fcc0003f0c200 */
[----:B------:R-:W-:Y:S02]  /*3c0a0*/  FSEL R2, R28, R2, P0 ;  /* 0x000000021c027208 */ /* 0x000fe40000000000 */
[----:B------:R-:W-:Y:S01]  /*3c0b0*/  FSEL R3, R29, R31, P0 ;  /* 0x0000001f1d037208 */ /* 0x000fe20000000000 */
[----:B------:R-:W-:Y:S06]  /*3c0c0*/  BRA `(.L_x_6328) ;  /* 0x0000005800207947 */ /* 0x000fec0003800000 */
.L_x_6329:
        /* <DEDUP_REMOVED lines=28> */
.L_x_6338:
        /* <DEDUP_REMOVED lines=79> */
.L_x_6337:
        /* <DEDUP_REMOVED lines=99> */
.L_x_6340:
        /* <DEDUP_REMOVED lines=21> */
.L_x_6343:
[----:B------:R-:W-:Y:S05]  /*3cf00*/  BSYNC B3 ;  /* 0x0000000000037941 */ /* 0x000fea0003800000 */
.L_x_6342:
        /* <DEDUP_REMOVED lines=29> */
.L_x_6341:
[----:B------:R-:W-:Y:S05]  /*3d0e0*/  BSYNC B2 ;  /* 0x0000000000027941 */ /* 0x000fea0003800000 */
.L_x_6339:
        /* <DEDUP_REMOVED lines=21> */
.L_x_6345:
[----:B------:R-:W-:Y:S05]  /*3d240*/  BSYNC B2 ;  /* 0x0000000000027941 */ /* 0x000fea0003800000 */
.L_x_6344:
        /* <DEDUP_REMOVED lines=82> */
.L_x_6347:
[----:B------:R-:W-:-:S04]  /*3d770*/  ISETP.GE.AND P0, PT, R29, RZ, PT ;  /* 0x000000ff1d00720c */ /* 0x000fc80003f06270 */
[----:B------:R-:W-:Y:S02]  /*3d780*/  FSEL R2, RZ, 3.37028055040000000000e+12, P0 ;  /* 0x54442d18ff027808 */ /* 0x000fe40000000000 */
[----:B------:R-:W-:-:S07]  /*3d790*/  FSEL R3, RZ, 2.1426990032196044922, P0 ;  /* 0x400921fbff037808 */ /* 0x000fce0000000000 */
.L_x_6348:
[----:B------:R-:W-:Y:S05]  /*3d7a0*/  BSYNC B0 ;  /* 0x0000000000007941 */ /* 0x000fea0003800000 */
.L_x_6346:
[----:B------:R-:W-:Y:S01]  /*3d7b0*/  DADD R28, |R28|, |R30| ;  /* 0x000000001c1c7229 */ /* 0x000fe2000000061e */
[----:B------:R-:W-:Y:S01]  /*3d7c0*/  LOP3.LUT R31, R3, 0x80000000, R31, 0xb8, !PT ;  /* 0x80000000031f7812 */ /* 0x000fe200078eb81f */
[----:B------:R-:W-:-:S06]  /*3d7d0*/  DMUL R46, R46, 0.5 ;  /* 0x3fe000002e2e7828 */ /* 0x000fcc0000000000 */
[----:B------:R-:W-:-:S06]  /*3d7e0*/  DSETP.GTU.AND P0, PT, |R28|, +INF , PT ;  /* 0x7ff000001c00742a */ /* 0x000fcc0003f0c200 */
[----:B------:R-:W-:Y:S02]  /*3d7f0*/  FSEL R2, R28, R2, P0 ;  /* 0x000000021c027208 */ /* 0x000fe40000000000 */
[----:B------:R-:W-:Y:S01]  /*3d800*/  FSEL R3, R29, R31, P0 ;  /* 0x0000001f1d037208 */ /* 0x000fe20000000000 */
[----:B------:R-:W-:Y:S06]  /*3d810*/  BRA `(.L_x_6328) ;  /* 0x00000040004c7947 */ /* 0x000fec0003800000 */
.L_x_6316:
        /* <DEDUP_REMOVED lines=135> */
.L_x_6350:
[----:B------:R-:W-:Y:S05]  /*3e090*/  BSYNC B0 ;  /* 0x0000000000007941 */ /* 0x000fea0003800000 */
.L_x_6349:
        /* <DEDUP_REMOVED lines=8> */
.L_x_6352:
[----:B------:R-:W-:Y:S05]  /*3e120*/  BSYNC B2 ;  /* 0x0000000000027941 */ /* 0x000fea0003800000 */
.L_x_6351:
        /* <DEDUP_REMOVED lines=82> */
.L_x_6354:
[----:B------:R-:W-:-:S04]  /*3e650*/  ISETP.GE.AND P0, PT, R29, RZ, PT ;  /* 0x000000ff1d00720c */ /* 0x000fc80003f06270 */
[----:B------:R-:W-:Y:S02]  /*3e660*/  FSEL R2, RZ, 3.37028055040000000000e+12, P0 ;  /* 0x54442d18ff027808 */ /* 0x000fe40000000000 */
[----:B------:R-:W-:-:S07]  /*3e670*/  FSEL R3, RZ, 2.1426990032196044922, P0 ;  /* 0x400921fbff037808 */ /* 0x000fce0000000000 */
.L_x_6355:
[----:B------:R-:W-:Y:S05]  /*3e680*/  BSYNC B0 ;  /* 0x0000000000007941 */ /* 0x000fea0003800000 */
.L_x_6353:
[----:B------:R-:W-:Y:S01]  /*3e690*/  DADD R28, |R28|, |R30| ;  /* 0x000000001c1c7229 */ /* 0x000fe2000000061e */
[----:B------:R-:W-:-:S07]  /*3e6a0*/  LOP3.LUT R31, R3, 0x80000000, R31, 0xb8, !PT ;  /* 0x80000000031f7812 */ /* 0x000fce00078eb81f */
[----:B------:R-:W-:-:S06]  /*3e6b0*/  DSETP.GTU.AND P0, PT, |R28|, +INF , PT ;  /* 0x7ff000001c00742a */ /* 0x000fcc0003f0c200 */
[----:B------:R-:W-:Y:S02]  /*3e6c0*/  FSEL R2, R28, R2, P0 ;  /* 0x000000021c027208 */ /* 0x000fe40000000000 */
[----:B------:R-:W-:Y:S01]  /*3e6d0*/  FSEL R3, R29, R31, P0 ;  /* 0x0000001f1d037208 */ /* 0x000fe20000000000 */
[----:B------:R-:W-:Y:S06]  /*3e6e0*/  BRA `(.L_x_6328) ;  /* 0x0000003000987947 */ /* 0x000fec0003800000 */
.L_x_6315:
        /* <DEDUP_REMOVED lines=90> */
.L_x_6358:
        /* <DEDUP_REMOVED lines=21> */
.L_x_6361:
[----:B------:R-:W-:Y:S05]  /*3ede0*/  BSYNC B3 ;  /* 0x0000000000037941 */ /* 0x000fea0003800000 */
.L_x_6360:
        /* <DEDUP_REMOVED lines=29> */
.L_x_6359:
[----:B------:R-:W-:Y:S05]  /*3efc0*/  BSYNC B2 ;  /* 0x0000000000027941 */ /* 0x000fea0003800000 */
.L_x_6357:
        /* <DEDUP_REMOVED lines=83> */
.L_x_6356:
        /* <DEDUP_REMOVED lines=85> */
.L_x_6314:
        /* <DEDUP_REMOVED lines=23> */
.L_x_6363:
[----:B------:R-:W-:Y:S05]  /*3fbc0*/  BSYNC B2 ;  /* 0x0000000000027941 */ /* 0x000fea0003800000 */
.L_x_6362:
        /* <DEDUP_REMOVED lines=26> */
.L_x_6365:
[----:B------:R-:W-:Y:S05]  /*3fd70*/  BSYNC B2 ;  /* 0x0000000000027941 */ /* 0x000fea0003800000 */
.L_x_6364:
        /* <DEDUP_REMOVED lines=136> */
.L_x_6367:
[----:B------:R-:W-:Y:S05]  /*40600*/  BSYNC B0 ;  /* 0x0000000000007941 */ /* 0x000fea0003800000 */
.L_x_6366:
        /* <DEDUP_REMOVED lines=8> */
.L_x_6369:
[----:B------:R-:W-:Y:S05]  /*40690*/  BSYNC B2 ;  /* 0x0000000000027941 */ /* 0x000fea0003800000 */
.L_x_6368:
        /* <DEDUP_REMOVED lines=82> */
.L_x_6371:
[----:B------:R-:W-:-:S04]  /*40bc0*/  ISETP.GE.AND P0, PT, R29, RZ, PT ;  /* 0x000000ff1d00720c */ /* 0x000fc80003f06270 */
[----:B------:R-:W-:Y:S02]  /*40bd0*/  FSEL R2, RZ, 3.37028055040000000000e+12, P0 ;  /* 0x54442d18ff027808 */ /* 0x000fe40000000000 */
[----:B------:R-:W-:-:S07]  /*40be0*/  FSEL R3, RZ, 2.1426990032196044922, P0 ;  /* 0x400921fbff037808 */ /* 0x000fce0000000000 */
.L_x_6372:
[----:B------:R-:W-:Y:S05]  /*40bf0*/  BSYNC B0 ;  /* 0x0000000000007941 */ /* 0x000fea0003800000 */
.L_x_6370:
[----:B------:R-:W-:Y:S01]  /*40c00*/  DADD R28, |R28|, |R30| ;  /* 0x000000001c1c7229 */ /* 0x000fe2000000061e */
[----:B------:R-:W-:Y:S01]  /*40c10*/  LOP3.LUT R31, R3, 0x80000000, R31, 0xb8, !PT ;  /* 0x80000000031f7812 */ /* 0x000fe200078eb81f */
[----:B------:R-:W-:-:S06]  /*40c20*/  DADD R46, R46, 1 ;  /* 0x3ff000002e2e7429 */ /* 0x000fcc0000000000 */
[----:B------:R-:W-:-:S06]  /*40c30*/  DSETP.GTU.AND P0, PT, |R28|, +INF , PT ;  /* 0x7ff000001c00742a */ /* 0x000fcc0003f0c200 */
[----:B------:R-:W-:Y:S02]  /*40c40*/  FSEL R2, R28, R2, P0 ;  /* 0x000000021c027208 */ /* 0x000fe40000000000 */
[----:B------:R-:W-:Y:S01]  /*40c50*/  FSEL R3, R29, R31, P0 ;  /* 0x0000001f1d037208 */ /* 0x000fe20000000000 */
[----:B------:R-:W-:Y:S06]  /*40c60*/  BRA `(.L_x_6328) ;  /* 0x0000000c00387947 */ /* 0x000fec0003800000 */
.L_x_6313:
        /* <DEDUP_REMOVED lines=108> */
.L_x_6374:
[----:B------:R-:W-:Y:S05]  /*41330*/  BSYNC B0 ;  /* 0x0000000000007941 */ /* 0x000fea0003800000 */
.L_x_6373:
[----:B------:R-:W-:Y:S04]  /*41340*/  BSSY B2, `(.L_x_6375) ;  /* 0x0000006000027945 */ /* 0x000fe80003800000 */
[----:B------:R-:W-:Y:S05]  /*41350*/  @P4 BRA P5, `(.L_x_6376) ;  /* 0x0000000000104947 */ /* 0x000fea0002800000 */
[----:B------:R-:W-:Y:S01]  /*41360*/  IMAD.MOV.U32 R66, RZ, RZ, R56 ;  /* 0x000000ffff427224 */ /* 0x000fe200078e0038 */
[----:B------:R-:W-:Y:S01]  /*41370*/  MOV R0, 0x413a0 ;  /* 0x000413a000007802 */ /* 0x000fe20000000f00 */
[----:B------:R-:W-:-:S07]  /*41380*/  IMAD.MOV.U32 R3, RZ, RZ, R57 ;  /* 0x000000ffff037224 */ /* 0x000fce00078e0039 */
[----:B------:R-:W-:Y:S05]  /*41390*/  CALL.REL.NOINC `($__internal_3_$__cuda_sm20_div_rn_f64_full) ;  /* 0x000000c000547944 */ /* 0x000fea0003c00000 */
.L_x_6376:
[----:B------:R-:W-:Y:S05]  /*413a0*/  BSYNC B2 ;  /* 0x0000000000027941 */ /* 0x000fea0003800000 */
.L_x_6375:
        /* <DEDUP_REMOVED lines=82> */
.L_x_6378:
[----:B------:R-:W-:Y:S02]  /*418d0*/  FSEL R2, RZ, 3.37028055040000000000e+12, P2 ;  /* 0x54442d18ff027808 */ /* 0x000fe40001000000 */
[----:B------:R-:W-:-:S07]  /*418e0*/  FSEL R3, RZ, 2.1426990032196044922, P2 ;  /* 0x400921fbff037808 */ /* 0x000fce0001000000 */
.L_x_6379:
[----:B------:R-:W-:Y:S05]  /*418f0*/  BSYNC B0 ;  /* 0x0000000000007941 */ /* 0x000fea0003800000 */
.L_x_6377:
[----:B------:R-:W-:Y:S01]  /*41900*/  DADD R28, |R28|, |R30| ;  /* 0x000000001c1c7229 */ /* 0x000fe2000000061e */
[----:B------:R-:W-:-:S07]  /*41910*/  LOP3.LUT R31, R3, 0x80000000, R31, 0xb8, !PT ;  /* 0x80000000031f7812 */ /* 0x000fce00078eb81f */
[----:B------:R-:W-:-:S06]  /*41920*/  DSETP.GTU.AND P0, PT, |R28|, +INF , PT ;  /* 0x7ff000001c00742a */ /* 0x000fcc0003f0c200 */
[----:B------:R-:W-:Y:S02]  /*41930*/  FSEL R2, R28, R2, P0 ;  /* 0x000000021c027208 */ /* 0x000fe40000000000 */
[----:B------:R-:W-:-:S07]  /*41940*/  FSEL R3, R29, R31, P0 ;  /* 0x0000001f1d037208 */ /* 0x000fce0000000000 */
.L_x_6328:
[----:B------:R-:W-:Y:S05]  /*41950*/  BSYNC B1 ;  /* 0x0000000000017941 */ /* 0x000fea0003800000 */
.L_x_6312:
        /* <DEDUP_REMOVED lines=79> */
.L_x_6386:
[----:B------:R-:W-:Y:S05]  /*41e50*/  BSYNC B0 ;  /* 0x0000000000007941 */ /* 0x000fea0003800000 */
.L_x_6385:
        /* <DEDUP_REMOVED lines=24> */
.L_x_6388:
[----:B------:R-:W-:Y:S01]  /*41fe0*/  DMUL R4, RZ, R40 ;  /* 0x00000028ff047228 */ /* 0x000fe20000000000 */
[----:B------:R-:W-:-:S10]  /*41ff0*/  IMAD.MOV.U32 R0, RZ, RZ, RZ ;  /* 0x000000ffff007224 */ /* 0x000fd400078e00ff */
.L_x_6389:
[----:B------:R-:W-:Y:S05]  /*42000*/  BSYNC B2 ;  /* 0x0000000000027941 */ /* 0x000fea0003800000 */
.L_x_6387:
        /* <DEDUP_REMOVED lines=47> */
.L_x_6391:
[----:B------:R-:W-:Y:S01]  /*42300*/  DMUL R4, RZ, R40 ;  /* 0x00000028ff047228 */ /* 0x000fe20000000000 */
[----:B------:R-:W-:-:S10]  /*42310*/  IMAD.MOV.U32 R0, RZ, RZ, RZ ;  /* 0x000000ffff007224 */ /* 0x000fd400078e00ff */
.L_x_6392:
[----:B------:R-:W-:Y:S05]  /*42320*/  BSYNC B2 ;  /* 0x0000000000027941 */ /* 0x000fea0003800000 */
.L_x_6390:
        /* <DEDUP_REMOVED lines=25> */
.L_x_6384:
        /* <DEDUP_REMOVED lines=62> */
.L_x_6395:
[----:B------:R-:W-:Y:S05]  /*428a0*/  BSYNC B0 ;  /* 0x0000000000007941 */ /* 0x000fea0003800000 */
.L_x_6394:
        /* <DEDUP_REMOVED lines=24> */
.L_x_6397:
[----:B------:R-:W-:Y:S01]  /*42a30*/  DMUL R4, RZ, R40 ;  /* 0x00000028ff047228 */ /* 0x000fe20000000000 */
[----:B------:R-:W-:-:S10]  /*42a40*/  IMAD.MOV.U32 R0, RZ, RZ, RZ ;  /* 0x000000ffff007224 */ /* 0x000fd400078e00ff */
.L_x_6398:
[----:B------:R-:W-:Y:S05]  /*42a50*/  BSYNC B2 ;  /* 0x0000000000027941 */ /* 0x000fea0003800000 */
.L_x_6396:
        /* <DEDUP_REMOVED lines=47> */
.L_x_6400:
[----:B------:R-:W-:Y:S01]  /*42d50*/  DMUL R4, RZ, R40 ;  /* 0x00000028ff047228 */ /* 0x000fe20000000000 */
[----:B------:R-:W-:-:S10]  /*42d60*/  IMAD.MOV.U32 R0, RZ, RZ, RZ ;  /* 0x000000ffff007224 */ /* 0x000fd400078e00ff */
.L_x_6401:
[----:B------:R-:W-:Y:S05]  /*42d70*/  BSYNC B2 ;  /* 0x0000000000027941 */ /* 0x000fea0003800000 */
.L_x_6399:
        /* <DEDUP_REMOVED lines=39> */
.L_x_6383:
        /* <DEDUP_REMOVED lines=11> */
.L_x_6402:
[----:B------:R-:W-:-:S10]  /*430a0*/  DADD R28, R40, -R40 ;  /* 0x00000000281c7229 */ /* 0x000fd40000000828 */
[----:B------:R-:W-:Y:S02]  /*430b0*/  IMAD.MOV.U32 R30, RZ, RZ, R28 ;  /* 0x000000ffff1e7224 */ /* 0x000fe400078e001c */
[----:B------:R-:W-:Y:S01]  /*430c0*/  IMAD.MOV.U32 R31, RZ, RZ, R29 ;  /* 0x000000ffff1f7224 */ /* 0x000fe200078e001d */
[----:B------:R-:W-:Y:S06]  /*430d0*/  BRA `(.L_x_6393) ;  /* 0x00000008008c7947 */ /* 0x000fec0003800000 */
.L_x_6382:
        /* <DEDUP_REMOVED lines=25> */
.L_x_6404:
[----:B------:R-:W-:Y:S01]  /*43270*/  DMUL R4, RZ, R40 ;  /* 0x00000028ff047228 */ /* 0x000fe20000000000 */
[----:B------:R-:W-:-:S10]  /*43280*/  IMAD.MOV.U32 R0, RZ, RZ, RZ ;  /* 0x000000ffff007224 */ /* 0x000fd400078e00ff */
.L_x_6405:
[----:B------:R-:W-:Y:S05]  /*43290*/  BSYNC B2 ;  /* 0x0000000000027941 */ /* 0x000fea0003800000 */
.L_x_6403:
        /* <DEDUP_REMOVED lines=47> */
.L_x_6407:
[----:B------:R-:W-:Y:S01]  /*43590*/  DMUL R4, RZ, R40 ;  /* 0x00000028ff047228 */ /* 0x000fe20000000000 */
[----:B------:R-:W-:-:S10]  /*435a0*/  IMAD.MOV.U32 R0, RZ, RZ, RZ ;  /* 0x000000ffff007224 */ /* 0x000fd400078e00ff */
.L_x_6408:
[----:B------:R-:W-:Y:S05]  /*435b0*/  BSYNC B2 ;  /* 0x0000000000027941 */ /* 0x000fea0003800000 */
.L_x_6406:
        /* <DEDUP_REMOVED lines=24> */
.L_x_6381:
        /* <DEDUP_REMOVED lines=58> */
.L_x_6410:
[----:B------:R-:W-:Y:S05]  /*43ae0*/  BSYNC B0 ;  /* 0x0000000000007941 */ /* 0x000fea0003800000 */
.L_x_6409:
[----:B------:R-:W-:Y:S02]  /*43af0*/  IMAD.MOV.U32 R30, RZ, RZ, R40 ;  /* 0x000000ffff1e7224 */ /* 0x000fe400078e0028 */
[----:B------:R-:W-:-:S07]  /*43b00*/  IMAD.MOV.U32 R31, RZ, RZ, R41 ;  /* 0x000000ffff1f7224 */ /* 0x000fce00078e0029 */
.L_x_6393:
[----:B------:R-:W-:Y:S05]  /*43b10*/  BSYNC B1 ;  /* 0x0000000000017941 */ /* 0x000fea0003800000 */
.L_x_6380:
        /* <DEDUP_REMOVED lines=122> */
.L_x_6418:
        /* <DEDUP_REMOVED lines=21> */
.L_x_6421:
[----:B------:R-:W-:Y:S05]  /*44410*/  BSYNC B3 ;  /* 0x0000000000037941 */ /* 0x000fea0003800000 */
.L_x_6420:
        /* <DEDUP_REMOVED lines=29> */
.L_x_6419:
[----:B------:R-:W-:Y:S05]  /*445f0*/  BSYNC B2 ;  /* 0x0000000000027941 */ /* 0x000fea0003800000 */
.L_x_6417:
        /* <DEDUP_REMOVED lines=21> */
.L_x_6423:
[----:B------:R-:W-:Y:S05]  /*44750*/  BSYNC B2 ;  /* 0x0000000000027941 */ /* 0x000fea0003800000 */
.L_x_6422:
        /* <DEDUP_REMOVED lines=82> */
.L_x_6425:
[----:B------:R-:W-:-:S04]  /*44c80*/  ISETP.GE.AND P0, PT, R25, RZ, PT ;  /* 0x000000ff1900720c */ /* 0x000fc80003f06270 */
[----:B------:R-:W-:Y:S02]  /*44c90*/  FSEL R2, RZ, 3.37028055040000000000e+12, P0 ;  /* 0x54442d18ff027808 */ /* 0x000fe40000000000 */
[----:B------:R-:W-:-:S07]  /*44ca0*/  FSEL R3, RZ, 2.1426990032196044922, P0 ;  /* 0x400921fbff037808 */ /* 0x000fce0000000000 */
.L_x_6426:
[----:B------:R-:W-:Y:S05]  /*44cb0*/  BSYNC B0 ;  /* 0x0000000000007941 */ /* 0x000fea0003800000 */
.L_x_6424:
[----:B------:R-:W-:Y:S01]  /*44cc0*/  DADD R24, |R24|, |R26| ;  /* 0x0000000018187229 */ /* 0x000fe2000000061a */
[----:B------:R-:W-:Y:S01]  /*44cd0*/  LOP3.LUT R27, R3, 0x80000000, R27, 0xb8, !PT ;  /* 0x80000000031b7812 */ /* 0x000fe200078eb81b */
[----:B------:R-:W-:-:S06]  /*44ce0*/  DMUL R42, R42, 0.5 ;  /* 0x3fe000002a2a7828 */ /* 0x000fcc0000000000 */
[----:B------:R-:W-:-:S06]  /*44cf0*/  DSETP.GTU.AND P0, PT, |R24|, +INF , PT ;  /* 0x7ff000001800742a */ /* 0x000fcc0003f0c200 */
[----:B------:R-:W-:Y:S02]  /*44d00*/  FSEL R2, R24, R2, P0 ;  /* 0x0000000218027208 */ /* 0x000fe40000000000 */
[----:B------:R-:W-:Y:S01]  /*44d10*/  FSEL R3, R25, R27, P0 ;  /* 0x0000001b19037208 */ /* 0x000fe20000000000 */
[----:B------:R-:W-:Y:S06]  /*44d20*/  BRA `(.L_x_6427) ;  /* 0x0000006400407947 */ /* 0x000fec0003800000 */
.L_x_6416:
        /* <DEDUP_REMOVED lines=99> */
.L_x_6430:
[----:B------:R-:W-:Y:S05]  /*45360*/  BSYNC B0 ;  /* 0x0000000000007941 */ /* 0x000fea0003800000 */
.L_x_6429:
        /* <DEDUP_REMOVED lines=8> */
.L_x_6432:
[----:B------:R-:W-:Y:S05]  /*453f0*/  BSYNC B2 ;  /* 0x0000000000027941 */ /* 0x000fea0003800000 */
.L_x_6431:
        /* <DEDUP_REMOVED lines=82> */
.L_x_6434:
[----:B------:R-:W-:-:S04]  /*45920*/  ISETP.GE.AND P0, PT, R25, RZ, PT ;  /* 0x000000ff1900720c */ /* 0x000fc80003f06270 */
[----:B------:R-:W-:Y:S02]  /*45930*/  FSEL R2, RZ, 3.37028055040000000000e+12, P0 ;  /* 0x54442d18ff027808 */ /* 0x000fe40000000000 */
[----:B------:R-:W-:-:S07]  /*45940*/  FSEL R3, RZ, 2.1426990032196044922, P0 ;  /* 0x400921fbff037808 */ /* 0x000fce0000000000 */
.L_x_6435:
[----:B------:R-:W-:Y:S05]  /*45950*/  BSYNC B0 ;  /* 0x0000000000007941 */ /* 0x000fea0003800000 */
.L_x_6433:
[----:B------:R-:W-:Y:S01]  /*45960*/  DADD R24, |R24|, |R26| ;  /* 0x0000000018187229 */ /* 0x000fe2000000061a */
[----:B------:R-:W-:Y:S01]  /*45970*/  LOP3.LUT R27, R3, 0x80000000, R27, 0xb8, !PT ;  /* 0x80000000031b7812 */ /* 0x000fe200078eb81b */
[----:B------:R-:W-:-:S06]  /*45980*/  DMUL R42, R42, 0.5 ;  /* 0x3fe000002a2a7828 */ /* 0x000fcc0000000000 */
[----:B------:R-:W-:-:S06]  /*45990*/  DSETP.GTU.AND P0, PT, |R24|, +INF , PT ;  /* 0x7ff000001800742a */ /* 0x000fcc0003f0c200 */
[----:B------:R-:W-:Y:S02]  /*459a0*/  FSEL R2, R24, R2, P0 ;  /* 0x0000000218027208 */ /* 0x000fe40000000000 */
[----:B------:R-:W-:Y:S01]  /*459b0*/  FSEL R3, R25, R27, P0 ;  /* 0x0000001b19037208 */ /* 0x000fe20000000000 */
[----:B------:R-:W-:Y:S06]  /*459c0*/  BRA `(.L_x_6427) ;  /* 0x0000005800187947 */ /* 0x000fec0003800000 */
.L_x_6428:
        /* <DEDUP_REMOVED lines=28> */
.L_x_6437:
        /* <DEDUP_REMOVED lines=77> */
.L_x_6436:
        /* <DEDUP_REMOVED lines=99> */
.L_x_6439:
        /* <DEDUP_REMOVED lines=21> */
.L_x_6442:
[----:B------:R-:W-:Y:S05]  /*467e0*/  BSYNC B3 ;  /* 0x0000000000037941 */ /* 0x000fea0003800000 */
.L_x_6441:
        /* <DEDUP_REMOVED lines=29> */
.L_x_6440:
[----:B------:R-:W-:Y:S05]  /*469c0*/  BSYNC B2 ;  /* 0x0000000000027941 */ /* 0x000fea0003800000 */
.L_x_6438:
        /* <DEDUP_REMOVED lines=21> */
.L_x_6444:
[----:B------:R-:W-:Y:S05]  /*46b20*/  BSYNC B2 ;  /* 0x0000000000027941 */ /* 0x000fea0003800000 */
.L_x_6443:
        /* <DEDUP_REMOVED lines=82> */
.L_x_6446:
[----:B------:R-:W-:-:S04]  /*47050*/  ISETP.GE.AND P0, PT, R25, RZ, PT ;  /* 0x000000ff1900720c */ /* 0x000fc80003f06270 */
[----:B------:R-:W-:Y:S02]  /*47060*/  FSEL R2, RZ, 3.37028055040000000000e+12, P0 ;  /* 0x54442d18ff027808 */ /* 0x000fe40000000000 */
[----:B------:R-:W-:-:S07]  /*47070*/  FSEL R3, RZ, 2.1426990032196044922, P0 ;  /* 0x400921fbff037808 */ /* 0x000fce0000000000 */
.L_x_6447:
[----:B------:R-:W-:Y:S05]  /*47080*/  BSYNC B0 ;  /* 0x0000000000007941 */ /* 0x000fea0003800000 */
.L_x_6445:
[----:B------:R-:W-:Y:S01]  /*47090*/  DADD R24, |R24|, |R26| ;  /* 0x0000000018187229 */ /* 0x000fe2000000061a */
[----:B------:R-:W-:Y:S01]  /*470a0*/  LOP3.LUT R27, R3, 0x80000000, R27, 0xb8, !PT ;  /* 0x80000000031b7812 */ /* 0x000fe200078eb81b */
[----:B------:R-:W-:-:S06]  /*470b0*/  DMUL R42, R42, 0.5 ;  /* 0x3fe000002a2a7828 */ /* 0x000fcc0000000000 */
[----:B------:R-:W-:-:S06]  /*470c0*/  DSETP.GTU.AND P0, PT, |R24|, +INF , PT ;  /* 0x7ff000001800742a */ /* 0x000fcc0003f0c200 */
[----:B------:R-:W-:Y:S02]  /*470d0*/  FSEL R2, R24, R2, P0 ;  /* 0x0000000218027208 */ /* 0x000fe40000000000 */
[----:B------:R-:W-:Y:S01]  /*470e0*/  FSEL R3, R25, R27, P0 ;  /* 0x0000001b19037208 */ /* 0x000fe20000000000 */
[----:B------:R-:W-:Y:S06]  /*470f0*/  BRA `(.L_x_6427) ;  /* 0x00000040004c7947 */ /* 0x000fec0003800000 */
.L_x_6415:
        /* <DEDUP_REMOVED lines=135> */
.L_x_6449:
[----:B------:R-:W-:Y:S05]  /*47970*/  BSYNC B0 ;  /* 0x0000000000007941 */ /* 0x000fea0003800000 */
.L_x_6448:
        /* <DEDUP_REMOVED lines=8> */
.L_x_6451:
[----:B------:R-:W-:Y:S05]  /*47a00*/  BSYNC B2 ;  /* 0x0000000000027941 */ /* 0x000fea0003800000 */
.L_x_6450:
        /* <DEDUP_REMOVED lines=82> */
.L_x_6453:
[----:B------:R-:W-:-:S04]  /*47f30*/  ISETP.GE.AND P0, PT, R25, RZ, PT ;  /* 0x000000ff1900720c */ /* 0x000fc80003f06270 */
[----:B------:R-:W-:Y:S02]  /*47f40*/  FSEL R2, RZ, 3.37028055040000000000e+12, P0 ;  /* 0x54442d18ff027808 */ /* 0x000fe40000000000 */
[----:B------:R-:W-:-:S07]  /*47f50*/  FSEL R3, RZ, 2.1426990032196044922, P0 ;  /* 0x400921fbff037808 */ /* 0x000fce0000000000 */
.L_x_6454:
[----:B------:R-:W-:Y:S05]  /*47f60*/  BSYNC B0 ;  /* 0x0000000000007941 */ /* 0x000fea0003800000 */
.L_x_6452:
[----:B------:R-:W-:Y:S01]  /*47f70*/  DADD R24, |R24|, |R26| ;  /* 0x0000000018187229 */ /* 0x000fe2000000061a */
[----:B------:R-:W-:-:S07]  /*47f80*/  LOP3.LUT R27, R3, 0x80000000, R27, 0xb8, !PT ;  /* 0x80000000031b7812 */ /* 0x000fce00078eb81b */
[----:B------:R-:W-:-:S06]  /*47f90*/  DSETP.GTU.AND P0, PT, |R24|, +INF , PT ;  /* 0x7ff000001800742a */ /* 0x000fcc0003f0c200 */
[----:B------:R-:W-:Y:S02]  /*47fa0*/  FSEL R2, R24, R2, P0 ;  /* 0x0000000218027208 */ /* 0x000fe40000000000 */
[----:B------:R-:W-:Y:S01]  /*47fb0*/  FSEL R3, R25, R27, P0 ;  /* 0x0000001b19037208 */ /* 0x000fe20000000000 */
[----:B------:R-:W-:Y:S06]  /*47fc0*/  BRA `(.L_x_6427) ;  /* 0x0000003000987947 */ /* 0x000fec0003800000 */
.L_x_6414:
        /* <DEDUP_REMOVED lines=36> */
[----:B------:R-:W-:Y:S01]  /*48210*/  UMOV UR6, 0x80000000 ;  /* 0x8000000000067882 */ /* 0x000fe20000000000 */
[----:B------:R-:W-:Y:S01]  /*48220*/  ISETP.GE.AND P0, PT, R3, 0x3ff6a09f, PT ;  /* 0x3ff6a09f0300780c */ /* 0x000fe20003f06270 */
[----:B------:R-:W-:-:S12]  /*48230*/  UMOV UR7, 0x43300000 ;  /* 0x4330000000077882 */ /* 0x000fd80000000000 */
        /* <DEDUP_REMOVED lines=51> */
.L_x_6457:
        /* <DEDUP_REMOVED lines=21> */
.L_x_6460:
[----:B------:R-:W-:Y:S05]  /*486c0*/  BSYNC B3 ;  /* 0x0000000000037941 */ /* 0x000fea0003800000 */
.L_x_6459:
        /* <DEDUP_REMOVED lines=29> */
.L_x_6458:
[----:B------:R-:W-:Y:S05]  /*488a0*/  BSYNC B2 ;  /* 0x0000000000027941 */ /* 0x000fea0003800000 */
.L_x_6456:
        /* <DEDUP_REMOVED lines=83> */
.L_x_6455:
        /* <DEDUP_REMOVED lines=85> */
.L_x_6413:
        /* <DEDUP_REMOVED lines=23> */
.L_x_6462:
[----:B------:R-:W-:Y:S05]  /*494a0*/  BSYNC B2 ;  /* 0x0000000000027941 */ /* 0x000fea0003800000 */
.L_x_6461:
        /* <DEDUP_REMOVED lines=26> */
.L_x_6464:
[----:B------:R-:W-:Y:S05]  /*49650*/  BSYNC B2 ;  /* 0x0000000000027941 */ /* 0x000fea0003800000 */
.L_x_6463:
        /* <DEDUP_REMOVED lines=136> */
.L_x_6466:
[----:B------:R-:W-:Y:S05]  /*49ee0*/  BSYNC B0 ;  /* 0x0000000000007941 */ /* 0x000fea0003800000 */
.L_x_6465:
        /* <DEDUP_REMOVED lines=8> */
.L_x_6468:
[----:B------:R-:W-:Y:S05]  /*49f70*/  BSYNC B2 ;  /* 0x0000000000027941 */ /* 0x000fea0003800000 */
.L_x_6467:
        /* <DEDUP_REMOVED lines=82> */
.L_x_6470:
[----:B------:R-:W-:-:S04]  /*4a4a0*/  ISETP.GE.AND P0, PT, R25, RZ, PT ;  /* 0x000000ff1900720c */ /* 0x000fc80003f06270 */
[----:B------:R-:W-:Y:S02]  /*4a4b0*/  FSEL R2, RZ, 3.37028055040000000000e+12, P0 ;  /* 0x54442d18ff027808 */ /* 0x000fe40000000000 */
[----:B------:R-:W-:-:S07]  /*4a4c0*/  FSEL R3, RZ, 2.1426990032196044922, P0 ;  /* 0x400921fbff037808 */ /* 0x000fce0000000000 */
.L_x_6471:
[----:B------:R-:W-:Y:S05]  /*4a4d0*/  BSYNC B0 ;  /* 0x0000000000007941 */ /* 0x000fea0003800000 */
.L_x_6469:
[----:B------:R-:W-:Y:S01]  /*4a4e0*/  DADD R24, |R24|, |R26| ;  /* 0x0000000018187229 */ /* 0x000fe2000000061a */
[----:B------:R-:W-:Y:S01]  /*4a4f0*/  LOP3.LUT R27, R3, 0x80000000, R27, 0xb8, !PT ;  /* 0x80000000031b7812 */ /* 0x000fe200078eb81b */
[----:B------:R-:W-:-:S06]  /*4a500*/  DADD R42, R42, 1 ;  /* 0x3ff000002a2a7429 */ /* 0x000fcc0000000000 */
[----:B------:R-:W-:-:S06]  /*4a510*/  DSETP.GTU.AND P0, PT, |R24|, +INF , PT ;  /* 0x7ff000001800742a */ /* 0x000fcc0003f0c200 */
[----:B------:R-:W-:Y:S02]  /*4a520*/  FSEL R2, R24, R2, P0 ;  /* 0x0000000218027208 */ /* 0x000fe40000000000 */
[----:B------:R-:W-:Y:S01]  /*4a530*/  FSEL R3, R25, R27, P0 ;  /* 0x0000001b19037208 */ /* 0x000fe20000000000 */
[----:B------:R-:W-:Y:S06]  /*4a540*/  BRA `(.L_x_6427) ;  /* 0x0000000c00387947 */ /* 0x000fec0003800000 */
.L_x_6412:
        /* <DEDUP_REMOVED lines=108> */
.L_x_6473:
[----:B------:R-:W-:Y:S05]  /*4ac10*/  BSYNC B0 ;  /* 0x0000000000007941 */ /* 0x000fea0003800000 */
.L_x_6472:
[----:B------:R-:W-:Y:S04]  /*4ac20*/  BSSY B2, `(.L_x_6474) ;  /* 0x0000006000027945 */ /* 0x000fe80003800000 */
[----:B------:R-:W-:Y:S05]  /*4ac30*/  @P4 BRA P5, `(.L_x_6475) ;  /* 0x0000000000104947 */ /* 0x000fea0002800000 */
[----:B------:R-:W-:Y:S01]  /*4ac40*/  IMAD.MOV.U32 R66, RZ, RZ, R44 ;  /* 0x000000ffff427224 */ /* 0x000fe200078e002c */
[----:B------:R-:W-:Y:S01]  /*4ac50*/  MOV R0, 0x4ac80 ;  /* 0x0004ac8000007802 */ /* 0x000fe20000000f00 */
[----:B------:R-:W-:-:S07]  /*4ac60*/  IMAD.MOV.U32 R3, RZ, RZ, R45 ;  /* 0x000000ffff037224 */ /* 0x000fce00078e002d */
[----:B------:R-:W-:Y:S05]  /*4ac70*/  CALL.REL.NOINC `($__internal_3_$__cuda_sm20_div_rn_f64_full) ;  /* 0x00000028001c7944 */ /* 0x000fea0003c00000 */
.L_x_6475:
[----:B------:R-:W-:Y:S05]  /*4ac80*/  BSYNC B2 ;  /* 0x0000000000027941 */ /* 0x000fea0003800000 */
.L_x_6474:
        /* <DEDUP_REMOVED lines=82> */
.L_x_6477:
[----:B------:R-:W-:Y:S02]  /*4b1b0*/  FSEL R2, RZ, 3.37028055040000000000e+12, P2 ;  /* 0x54442d18ff027808 */ /* 0x000fe40001000000 */
[----:B------:R-:W-:-:S07]  /*4b1c0*/  FSEL R3, RZ, 2.1426990032196044922, P2 ;  /* 0x400921fbff037808 */ /* 0x000fce0001000000 */
.L_x_6478:
[----:B------:R-:W-:Y:S05]  /*4b1d0*/  BSYNC B0 ;  /* 0x0000000000007941 */ /* 0x000fea0003800000 */
.L_x_6476:
[----:B------:R-:W-:Y:S01]  /*4b1e0*/  DADD R24, |R24|, |R26| ;  /* 0x0000000018187229 */ /* 0x000fe2000000061a */
[----:B------:R-:W-:-:S07]  /*4b1f0*/  LOP3.LUT R27, R3, 0x80000000, R27, 0xb8, !PT ;  /* 0x80000000031b7812 */ /* 0x000fce00078eb81b */
[----:B------:R-:W-:-:S06]  /*4b200*/  DSETP.GTU.AND P0, PT, |R24|, +INF , PT ;  /* 0x7ff000001800742a */ /* 0x000fcc0003f0c200 */
[----:B------:R-:W-:Y:S02]  /*4b210*/  FSEL R2, R24, R2, P0 ;  /* 0x0000000218027208 */ /* 0x000fe40000000000 */
[----:B------:R-:W-:-:S07]  /*4b220*/  FSEL R3, R25, R27, P0 ;  /* 0x0000001b19037208 */ /* 0x000fce0000000000 */
.L_x_6427:
[----:B------:R-:W-:Y:S05]  /*4b230*/  BSYNC B1 ;  /* 0x0000000000017941 */ /* 0x000fea0003800000 */
.L_x_6411:
        /* <DEDUP_REMOVED lines=79> */
.L_x_6485:
[----:B------:R-:W-:Y:S05]  /*4b730*/  BSYNC B0 ;  /* 0x0000000000007941 */ /* 0x000fea0003800000 */
.L_x_6484:
        /* <DEDUP_REMOVED lines=24> */
.L_x_6487:
[----:B------:R-:W-:Y:S01]  /*4b8c0*/  DMUL R4, RZ, R36 ;  /* 0x00000024ff047228 */ /* 0x000fe20000000000 */
[----:B------:R-:W-:-:S10]  /*4b8d0*/  IMAD.MOV.U32 R0, RZ, RZ, RZ ;  /* 0x000000ffff007224 */ /* 0x000fd400078e00ff */
.L_x_6488:
[----:B------:R-:W-:Y:S05]  /*4b8e0*/  BSYNC B2 ;  /* 0x0000000000027941 */ /* 0x000fea0003800000 */
.L_x_6486:
        /* <DEDUP_REMOVED lines=47> */
.L_x_6490:
[----:B------:R-:W-:Y:S01]  /*4bbe0*/  DMUL R4, RZ, R36 ;  /* 0x00000024ff047228 */ /* 0x000fe20000000000 */
[----:B------:R-:W-:-:S10]  /*4bbf0*/  IMAD.MOV.U32 R0, RZ, RZ, RZ ;  /* 0x000000ffff007224 */ /* 0x000fd400078e00ff */
.L_x_6491:
[----:B------:R-:W-:Y:S05]  /*4bc00*/  BSYNC B2 ;  /* 0x0000000000027941 */ /* 0x000fea0003800000 */
.L_x_6489:
        /* <DEDUP_REMOVED lines=25> */
.L_x_6483:
        /* <DEDUP_REMOVED lines=62> */
.L_x_6494:
[----:B------:R-:W-:Y:S05]  /*4c180*/  BSYNC B0 ;  /* 0x0000000000007941 */ /* 0x000fea0003800000 */
.L_x_6493:
        /* <DEDUP_REMOVED lines=24> */
.L_x_6496:
[----:B------:R-:W-:Y:S01]  /*4c310*/  DMUL R4, RZ, R36 ;  /* 0x00000024ff047228 */ /* 0x000fe20000000000 */
[----:B------:R-:W-:-:S10]  /*4c320*/  IMAD.MOV.U32 R0, RZ, RZ, RZ ;  /* 0x000000ffff007224 */ /* 0x000fd400078e00ff */
.L_x_6497:
[----:B------:R-:W-:Y:S05]  /*4c330*/  BSYNC B2 ;  /* 0x0000000000027941 */ /* 0x000fea0003800000 */
.L_x_6495:
        /* <DEDUP_REMOVED lines=47> */
.L_x_6499:
[----:B------:R-:W-:Y:S01]  /*4c630*/  DMUL R4, RZ, R36 ;  /* 0x00000024ff047228 */ /* 0x000fe20000000000 */
[----:B------:R-:W-:-:S10]  /*4c640*/  IMAD.MOV.U32 R0, RZ, RZ, RZ ;  /* 0x000000ffff007224 */ /* 0x000fd400078e00ff */
.L_x_6500:
[----:B------:R-:W-:Y:S05]  /*4c650*/  BSYNC B2 ;  /* 0x0000000000027941 */ /* 0x000fea0003800000 */
.L_x_6498:
        /* <DEDUP_REMOVED lines=39> */
.L_x_6482:
        /* <DEDUP_REMOVED lines=11> */
.L_x_6501:
[----:B------:R-:W-:-:S10]  /*4c980*/  DADD R24, R36, -R36 ;  /* 0x0000000024187229 */ /* 0x000fd40000000824 */
[----:B------:R-:W-:Y:S02]  /*4c990*/  IMAD.MOV.U32 R26, RZ, RZ, R24 ;  /* 0x000000ffff1a7224 */ /* 0x000fe400078e0018 */
[----:B------:R-:W-:Y:S01]  /*4c9a0*/  IMAD.MOV.U32 R27, RZ, RZ, R25 ;  /* 0x000000ffff1b7224 */ /* 0x000fe200078e0019 */
[----:B------:R-:W-:Y:S06]  /*4c9b0*/  BRA `(.L_x_6492) ;  /* 0x00000008008c7947 */ /* 0x000fec0003800000 */
.L_x_6481:
        /* <DEDUP_REMOVED lines=25> */
.L_x_6503:
[----:B------:R-:W-:Y:S01]  /*4cb50*/  DMUL R4, RZ, R36 ;  /* 0x00000024ff047228 */ /* 0x000fe20000000000 */
[----:B------:R-:W-:-:S10]  /*4cb60*/  IMAD.MOV.U32 R0, RZ, RZ, RZ ;  /* 0x000000ffff007224 */ /* 0x000fd400078e00ff */
.L_x_6504:
[----:B------:R-:W-:Y:S05]  /*4cb70*/  BSYNC B2 ;  /* 0x0000000000027941 */ /* 0x000fea0003800000 */
.L_x_6502:
        /* <DEDUP_REMOVED lines=47> */
.L_x_6506:
[----:B------:R-:W-:Y:S01]  /*4ce70*/  DMUL R4, RZ, R36 ;  /* 0x00000024ff047228 */ /* 0x000fe20000000000 */
[----:B------:R-:W-:-:S10]  /*4ce80*/  IMAD.MOV.U32 R0, RZ, RZ, RZ ;  /* 0x000000ffff007224 */ /* 0x000fd400078e00ff */
.L_x_6507:
[----:B------:R-:W-:Y:S05]  /*4ce90*/  BSYNC B2 ;  /* 0x0000000000027941 */ /* 0x000fea0003800000 */
.L_x_6505:
        /* <DEDUP_REMOVED lines=24> */
.L_x_6480:
        /* <DEDUP_REMOVED lines=58> */
.L_x_6509:
[----:B------:R-:W-:Y:S05]  /*4d3c0*/  BSYNC B0 ;  /* 0x0000000000007941 */ /* 0x000fea0003800000 */
.L_x_6508:
[----:B------:R-:W-:Y:S02]  /*4d3d0*/  IMAD.MOV.U32 R26, RZ, RZ, R36 ;  /* 0x000000ffff1a7224 */ /* 0x000fe400078e0024 */
[----:B------:R-:W-:-:S07]  /*4d3e0*/  IMAD.MOV.U32 R27, RZ, RZ, R37 ;  /* 0x000000ffff1b7224 */ /* 0x000fce00078e0025 */
.L_x_6492:
[----:B------:R-:W-:Y:S05]  /*4d3f0*/  BSYNC B1 ;  /* 0x0000000000017941 */ /* 0x000fea0003800000 */
.L_x_6479:
[----:B------:R-:W-:Y:S01]  /*4d400*/  ULDC UR4, c[0x0][0x0] ;  /* 0x0000000000047ab9 */ /* 0x000fe20000000800 */
[----:B------:R0:W-:Y:S01]  /*4d410*/  STG.E.128 desc[UR8][R54.64], R20 ;  /* 0x0000001436007986 */ /* 0x0001e2000c101d08 */
[----:B------:R-:W-:-:S03]  /*4d420*/  IADD3 R48, P0, R48, UR4, RZ ;  /* 0x0000000430307c10 */ /* 0x000fc6000ff1e0ff */
[----:B------:R0:W-:Y:S01]  /*4d430*/  STG.E.128 desc[UR8][R54.64+0x10], R32 ;  /* 0x0000102036007986 */ /* 0x0001e2000c101d08 */
[C---:B------:R-:W-:Y:S01]  /*4d440*/  ISETP.LT.U32.AND P1, PT, R48.reuse, 0x4000, PT ;  /* 0x000040003000780c */ /* 0x040fe20003f21070 */
[C---:B------:R-:W-:Y:S02]  /*4d450*/  IMAD.SHL.U32 R3, R48.reuse, 0x4, RZ ;  /* 0x0000000430037824 */ /* 0x040fe400078e00ff */
[----:B------:R-:W-:Y:S01]  /*4d460*/  IMAD.X R51, RZ, RZ, R51, P0 ;  /* 0x000000ffff337224 */ /* 0x000fe200000e0633 */
[----:B------:R0:W-:Y:S02]  /*4d470*/  STG.E.128 desc[UR8][R54.64+0x20], R28 ;  /* 0x0000201c36007986 */ /* 0x0001e4000c101d08 */
[----:B------:R-:W-:Y:S02]  /*4d480*/  ISETP.GE.U32.AND P0, PT, R3, R12, PT ;  /* 0x0000000c0300720c */ /* 0x000fe40003f06070 */
[----:B------:R0:W-:Y:S01]  /*4d490*/  STG.E.128 desc[UR8][R54.64+0x30], R24 ;  /* 0x0000301836007986 */ /* 0x0001e2000c101d08 */
[----:B------:R-:W-:-:S02]  /*4d4a0*/  SHF.L.U64.HI R0, R48, 0x2, R51 ;  /* 0x0000000230007819 */ /* 0x000fc40000010233 */
[----:B------:R-:W-:Y:S02]  /*4d4b0*/  ISETP.LT.U32.AND.EX P1, PT, R51, RZ, PT, P1 ;  /* 0x000000ff3300720c */ /* 0x000fe40003f21110 */
[----:B------:R-:W-:-:S13]  /*4d4c0*/  ISETP.GE.AND.EX P0, PT, R0, R11, PT, P0 ;  /* 0x0000000b0000720c */ /* 0x000fda0003f06300 */
[----:B0-----:R-:W-:Y:S05]  /*4d4d0*/  @!P0 BRA P1, `(.L_x_6510) ;  /* 0xfffffd98007c8947 */ /* 0x001fea000083ffff */
[----:B------:R-:W-:Y:S05]  /*4d4e0*/  EXIT ;  /* 0x000000000000794d */ /* 0x000fea0003800000 */
        .weak           $__internal_3_$__cuda_sm20_div_rn_f64_full
        .type           $__internal_3_$__cuda_sm20_div_rn_f64_full,@function
        .size           $__internal_3_$__cuda_sm20_div_rn_f64_full,($_ZN2at6native55_GLOBAL__N__de093ff9_22_ForeachBinaryOpList_cu_a911ec4325multi_tensor_apply_kernelINS1_18TensorListMetadataILi2EEENS1_24BinaryOpListAlphaFunctorIN3c107complexIdEELi2ELi2ELi0EEEJNS1_13power_functorIS8_EES8_EEEvT_T0_DpT1_$__internal_trig_reduction_slowpathd - $__internal_3_$__cuda_sm20_div_rn_f64_full)
$__internal_3_$__cuda_sm20_div_rn_f64_full:
[C---:B------:R-:W-:Y:S01]  /*4d4f0*/  FSETP.GEU.AND P0, PT, |R5|.reuse, 1.469367938527859385e-39, PT ;  /* 0x001000000500780b */ /* 0x040fe20003f0e200 */
[----:B------:R-:W-:Y:S01]  /*4d500*/  IMAD.MOV.U32 R49, RZ, RZ, 0x1ca00000 ;  /* 0x1ca00000ff317424 */ /* 0x000fe200078e00ff */
[----:B------:R-:W-:Y:S01]  /*4d510*/  LOP3.LUT R10, R5, 0x7ff00000, RZ, 0xc0, !PT ;  /* 0x7ff00000050a7812 */ /* 0x000fe200078ec0ff */
[----:B------:R-:W-:Y:S01]  /*4d520*/  IMAD.MOV.U32 R2, RZ, RZ, R66 ;  /* 0x000000ffff027224 */ /* 0x000fe200078e0042 */
[C---:B------:R-:W-:Y:S01]  /*4d530*/  LOP3.LUT R69, R3.reuse, 0x7ff00000, RZ, 0xc0, !PT ;  /* 0x7ff0000003457812 */ /* 0x040fe200078ec0ff */
[----:B------:R-:W-:Y:S01]  /*4d540*/  IMAD.MOV.U32 R14, RZ, RZ, 0x1 ;  /* 0x00000001ff0e7424 */ /* 0x000fe200078e00ff */
[----:B------:R-:W-:Y:S01]  /*4d550*/  LOP3.LUT R67, R3, 0x800fffff, RZ, 0xc0, !PT ;  /* 0x800fffff03437812 */ /* 0x000fe200078ec0ff */
[----:B------:R-:W-:Y:S01]  /*4d560*/  IMAD.MOV.U32 R16, RZ, RZ, R4 ;  /* 0x000000ffff107224 */ /* 0x000fe200078e0004 */
[----:B------:R-:W-:Y:S01]  /*4d570*/  BSSY B0, `(.L_x_6511) ;  /* 0x000004f000007945 */ /* 0x000fe20003800000 */
[----:B------:R-:W-:Y:S01]  /*4d580*/  IMAD.MOV.U32 R68, RZ, RZ, R10 ;  /* 0x000000ffff447224 */ /* 0x000fe200078e000a */
[----:B------:R-:W-:-:S03]  /*4d590*/  LOP3.LUT R67, R67, 0x3ff00000, RZ, 0xfc, !PT ;  /* 0x3ff0000043437812 */ /* 0x000fc600078efcff */
[----:B------:R-:W-:-:S04]  /*4d5a0*/  @!P0 LOP3.LUT R7, R3, 0x7ff00000, RZ, 0xc0, !PT ;  /* 0x7ff0000003078812 */ /* 0x000fc800078ec0ff */
[----:B------:R-:W-:-:S04]  /*4d5b0*/  @!P0 ISETP.GE.U32.AND P5, PT, R10, R7, PT ;  /* 0x000000070a00820c */ /* 0x000fc80003fa6070 */
[----:B------:R-:W-:Y:S02]  /*4d5c0*/  @!P0 SEL R7, R49, 0x63400000, !P5 ;  /* 0x6340000031078807 */ /* 0x000fe40006800000 */
[----:B------:R-:W-:-:S04]  /*4d5d0*/  ISETP.GE.U32.AND P5, PT, R10, R69, PT ;  /* 0x000000450a00720c */ /* 0x000fc80003fa6070 */
[----:B------:R-:W-:Y:S02]  /*4d5e0*/  SEL R17, R49, 0x63400000, !P5 ;  /* 0x6340000031117807 */ /* 0x000fe40006800000 */
[----:B------:R-:W-:Y:S02]  /*4d5f0*/  FSETP.GEU.AND P5, PT, |R3|, 1.469367938527859385e-39, PT ;  /* 0x001000000300780b */ /* 0x000fe40003fae200 */
[----:B------:R-:W-:-:S11]  /*4d600*/  LOP3.LUT R17, R17, 0x800fffff, R5, 0xf8, !PT ;  /* 0x800fffff11117812 */ /* 0x000fd600078ef805 */
[----:B------:R-:W-:-:S06]  /*4d610*/  @!P5 DMUL R66, R2, 8.98846567431157953865e+307 ;  /* 0x7fe000000242d828 */ /* 0x000fcc0000000000 */
[----:B------:R-:W0:Y:S04]  /*4d620*/  MUFU.RCP64H R15, R67 ;  /* 0x00000043000f7308 */ /* 0x000e280000001800 */
[----:B------:R-:W-:-:S05]  /*4d630*/  @!P5 LOP3.LUT R69, R67, 0x7ff00000, RZ, 0xc0, !PT ;  /* 0x7ff000004345d812 */ /* 0x000fca00078ec0ff */
[----:B------:R-:W-:Y:S01]  /*4d640*/  VIADD R71, R69, 0xffffffff ;  /* 0xffffffff45477836 */ /* 0x000fe20000000000 */
[----:B0-----:R-:W-:-:S08]  /*4d650*/  DFMA R8, R14, -R66, 1 ;  /* 0x3ff000000e08742b */ /* 0x001fd00000000842 */
[----:B------:R-:W-:-:S08]  /*4d660*/  DFMA R8, R8, R8, R8 ;  /* 0x000000080808722b */ /* 0x000fd00000000008 */
[----:B------:R-:W-:Y:S01]  /*4d670*/  DFMA R8, R14, R8, R14 ;  /* 0x000000080e08722b */ /* 0x000fe2000000000e */
[----:B------:R-:W-:-:S04]  /*4d680*/  @!P0 LOP3.LUT R14, R7, 0x80000000, R5, 0xf8, !PT ;  /* 0x80000000070e8812 */ /* 0x000fc800078ef805 */
[----:B------:R-:W-:Y:S01]  /*4d690*/  @!P0 LOP3.LUT R15, R14, 0x100000, RZ, 0xfc, !PT ;  /* 0x001000000e0f8812 */ /* 0x000fe200078efcff */
[----:B------:R-:W-:Y:S02]  /*4d6a0*/  @!P0 IMAD.MOV.U32 R14, RZ, RZ, RZ ;  /* 0x000000ffff0e8224 */ /* 0x000fe400078e00ff */
[----:B------:R-:W-:-:S04]  /*4d6b0*/  DFMA R6, R8, -R66, 1 ;  /* 0x3ff000000806742b */ /* 0x000fc80000000842 */
[----:B------:R-:W-:-:S04]  /*4d6c0*/  @!P0 DFMA R16, R16, 2, -R14 ;  /* 0x400000001010882b */ /* 0x000fc8000000080e */
[----:B------:R-:W-:-:S06]  /*4d6d0*/  DFMA R6, R8, R6, R8 ;  /* 0x000000060806722b */ /* 0x000fcc0000000008 */
[----:B------:R-:W-:Y:S02]  /*4d6e0*/  @!P0 LOP3.LUT R68, R17, 0x7ff00000, RZ, 0xc0, !PT ;  /* 0x7ff0000011448812 */ /* 0x000fe400078ec0ff */
[----:B------:R-:W-:-:S03]  /*4d6f0*/  DMUL R8, R6, R16 ;  /* 0x0000001006087228 */ /* 0x000fc60000000000 */
[----:B------:R-:W-:-:S05]  /*4d700*/  VIADD R70, R68, 0xffffffff ;  /* 0xffffffff44467836 */ /* 0x000fca0000000000 */
[----:B------:R-:W-:Y:S01]  /*4d710*/  DFMA R14, R8, -R66, R16 ;  /* 0x80000042080e722b */ /* 0x000fe20000000010 */
[----:B------:R-:W-:-:S04]  /*4d720*/  ISETP.GT.U32.AND P0, PT, R70, 0x7feffffe, PT ;  /* 0x7feffffe4600780c */ /* 0x000fc80003f04070 */
[----:B------:R-:W-:-:S03]  /*4d730*/  ISETP.GT.U32.OR P0, PT, R71, 0x7feffffe, P0 ;  /* 0x7feffffe4700780c */ /* 0x000fc60000704470 */
[----:B------:R-:W-:-:S10]  /*4d740*/  DFMA R14, R6, R14, R8 ;  /* 0x0000000e060e722b */ /* 0x000fd40000000008 */
        /* <DEDUP_REMOVED lines=12> */
[----:B------:R-:W-:-:S06]  /*4d810*/  DFMA R16, R14, -R66, R16 ;  /* 0x800000420e10722b */ /* 0x000fcc0000000010 */
[----:B------:R-:W-:-:S04]  /*4d820*/  IMAD.MOV.U32 R16, RZ, RZ, RZ ;  /* 0x000000ffff107224 */ /* 0x000fc800078e00ff */
        /* <DEDUP_REMOVED lines=14> */
.L_x_6512:
        /* <DEDUP_REMOVED lines=16> */
.L_x_6515:
[----:B------:R-:W-:Y:S01]  /*4da10*/  LOP3.LUT R7, R3, 0x80000, RZ, 0xfc, !PT ;  /* 0x0008000003077812 */ /* 0x000fe200078efcff */
[----:B------:R-:W-:Y:S01]  /*4da20*/  IMAD.MOV.U32 R6, RZ, RZ, R2 ;  /* 0x000000ffff067224 */ /* 0x000fe200078e0002 */
[----:B------:R-:W-:Y:S06]  /*4da30*/  BRA `(.L_x_6513) ;  /* 0x0000000000087947 */ /* 0x000fec0003800000 */
.L_x_6514:
[----:B------:R-:W-:Y:S01]  /*4da40*/  LOP3.LUT R7, R5, 0x80000, RZ, 0xfc, !PT ;  /* 0x0008000005077812 */ /* 0x000fe200078efcff */
[----:B------:R-:W-:-:S07]  /*4da50*/  IMAD.MOV.U32 R6, RZ, RZ, R4 ;  /* 0x000000ffff067224 */ /* 0x000fce00078e0004 */
.L_x_6513:
[----:B------:R-:W-:Y:S05]  /*4da60*/  BSYNC B0 ;  /* 0x0000000000007941 */ /* 0x000fea0003800000 */
.L_x_6511:
[----:B------:R-:W-:Y:S02]  /*4da70*/  IMAD.MOV.U32 R2, RZ, RZ, R0 ;  /* 0x000000ffff027224 */ /* 0x000fe400078e0000 */
[----:B------:R-:W-:-:S04]  /*4da80*/  IMAD.MOV.U32 R3, RZ, RZ, 0x0 ;  /* 0x00000000ff037424 */ /* 0x000fc800078e00ff */
[----:B------:R-:W-:Y:S05]  /*4da90*/  RET.REL.NODEC R2 `(_ZN2at6native55_GLOBAL__N__de093ff9_22_ForeachBinaryOpList_cu_a911ec4325multi_tensor_apply_kernelINS1_18TensorListMetadataILi2EEENS1_24BinaryOpListAlphaFunctorIN3c107complexIdEELi2ELi2ELi0EEEJNS1_13power_functorIS8_EES8_EEEvT_T0_DpT1_) ;  /* 0xfffffb2402587950 */ /* 0x000fea0003c3ffff */
        .type           $_ZN2at6native55_GLOBAL__N__de093ff9_22_ForeachBinaryOpList_cu_a911ec4325multi_tensor_apply_kernelINS1_18TensorListMetadataILi2EEENS1_24BinaryOpListAlphaFunctorIN3c107complexIdEELi2ELi2ELi0EEEJNS1_13power_functorIS8_EES8_EEEvT_T0_DpT1_$__internal_trig_reduction_slowpathd,@function
        .size           $_ZN2at6native55_GLOBAL__N__de093ff9_22_ForeachBinaryOpList_cu_a911ec4325multi_tensor_apply_kernelINS1_18TensorListMetadataILi2EEENS1_24BinaryOpListAlphaFunctorIN3c107complexIdEELi2ELi2ELi0EEEJNS1_13power_functorIS8_EES8_EEEvT_T0_DpT1_$__internal_trig_reduction_slowpathd,(.L_x_8064 - $_ZN2at6native55_GLOBAL__N__de093ff9_22_ForeachBinaryOpList_cu_a911ec4325multi_tensor_apply_kernelINS1_18TensorListMetadataILi2EEENS1_24BinaryOpListAlphaFunctorIN3c107complexIdEELi2ELi2ELi0EEEJNS1_13power_functorIS8_EES8_EEEvT_T0_DpT1_$__internal_trig_reduction_slowpathd)
$_ZN2at6native55_GLOBAL__N__de093ff9_22_ForeachBinaryOpList_cu_a911ec4325multi_tensor_apply_kernelINS1_18TensorListMetadataILi2EEENS1_24BinaryOpListAlphaFunctorIN3c107complexIdEELi2ELi2ELi0EEEJNS1_13power_functorIS8_EES8_EEEvT_T0_DpT1_$__internal_trig_reduction_slowpathd:
        /* <DEDUP_REMOVED lines=27> */
.L_x_6519:
        /* <DEDUP_REMOVED lines=26> */
.L_x_6518:
[----:B------:R-:W-:Y:S05]  /*4ddf0*/  BSYNC B0 ;  /* 0x0000000000007941 */ /* 0x000fea0003800000 */
.L_x_6517:
        /* <DEDUP_REMOVED lines=8> */
[----:B------:R-:W-:Y:S01]  /*4de80*/  IMAD.MOV.U32 R67, RZ, RZ, RZ ;  /* 0x000000ffff437224 */ /* 0x000fe200078e00ff */
        /* <DEDUP_REMOVED lines=43> */
[C---:B------:R-:W-:Y:S02]  /*4e140*/  SHF.L.U32 R9, R5.reuse, R6, RZ ;  /* 0x0000000605097219 */ /* 0x040fe400000006ff */
[----:B------:R-:W-:Y:S02]  /*4e150*/  SHF.R.U64 R4, R4, R0, R7 ;  /* 0x0000000004047219 */ /* 0x000fe40000001207 */
[----:B------:R-:W-:-:S02]  /*4e160*/  SHF.L.U64.HI R10, R5, R6, R8 ;  /* 0x00000006050a7219 */ /* 0x000fc40000010208 */
[----:B------:R-:W-:-:S05]  /*4e170*/  SHF.R.U32.HI R7, RZ, R0, R7 ;  /* 0x00000000ff077219 */ /* 0x000fca0000011607 */
[----:B------:R-:W-:Y:S02]  /*4e180*/  @P1 LOP3.LUT R5, R4, R9, RZ, 0xfc, !PT ;  /* 0x0000000904051212 */ /* 0x000fe400078efcff */
[----:B------:R-:W-:-:S03]  /*4e190*/  @P1 LOP3.LUT R8, R7, R10, RZ, 0xfc, !PT ;  /* 0x0000000a07081212 */ /* 0x000fc600078efcff */
[----:B0-----:R-:W-:-:S04]  /*4e1a0*/  IMAD.WIDE.U32 R16, R5, 0x2168c235, RZ ;  /* 0x2168c23505107825 */ /* 0x001fc800078e00ff */
[----:B------:R-:W-:Y:S02]  /*4e1b0*/  IMAD.MOV.U32 R66, RZ, RZ, R17 ;  /* 0x000000ffff427224 */ /* 0x000fe400078e0011 */
[----:B------:R-:W-:-:S04]  /*4e1c0*/  IMAD.HI.U32 R0, R8, -0x36f0255e, RZ ;  /* 0xc90fdaa208007827 */ /* 0x000fc800078e00ff */
[----:B------:R-:W-:-:S04]  /*4e1d0*/  IMAD.WIDE.U32 R66, R5, -0x36f0255e, R66 ;  /* 0xc90fdaa205427825 */ /* 0x000fc800078e0042 */
[----:B------:R-:W-:-:S04]  /*4e1e0*/  IMAD.WIDE.U32 R66, P1, R8, 0x2168c235, R66 ;  /* 0x2168c23508427825 */ /* 0x000fc80007820042 */
[----:B------:R-:W-:Y:S02]  /*4e1f0*/  IMAD R8, R8, -0x36f0255e, RZ ;  /* 0xc90fdaa208087824 */ /* 0x000fe400078e02ff */
[----:B------:R-:W-:-:S03]  /*4e200*/  IMAD.X R5, RZ, RZ, R0, P1 ;  /* 0x000000ffff057224 */ /* 0x000fc600008e0600 */
        /* <DEDUP_REMOVED lines=26> */
.L_x_6516:
[----:B------:R-:W-:Y:S02]  /*4e3b0*/  IMAD.MOV.U32 R5, RZ, RZ, R15 ;  /* 0x000000ffff057224 */ /* 0x000fe400078e000f */
[----:B------:R-:W-:Y:S02]  /*4e3c0*/  IMAD.MOV.U32 R15, RZ, RZ, 0x0 ;  /* 0x00000000ff0f7424 */ /* 0x000fe400078e00ff */
[----:B------:R-:W-:Y:S02]  /*4e3d0*/  IMAD.MOV.U32 R4, RZ, RZ, R0 ;  /* 0x000000ffff047224 */ /* 0x000fe400078e0000 */
[----:B------:R-:W-:Y:S05]  /*4e3e0*/  RET.REL.NODEC R14 `(_ZN2at6native55_GLOBAL__N__de093ff9_22_ForeachBinaryOpList_cu_a911ec4325multi_tensor_apply_kernelINS1_18TensorListMetadataILi2EEENS1_24BinaryOpListAlphaFunctorIN3c107complexIdEELi2ELi2ELi0EEEJNS1_13power_functorIS8_EES8_EEEvT_T0_DpT1_) ;  /* 0xfffffb1c0e047950 */ /* 0x000fea0003c3ffff */
.L_x_6520:
        /* <DEDUP_REMOVED lines=9> */
.L_x_8064:


//--------------------- .text._ZN2at6native55_GLOBAL__N__de093ff9_22_ForeachBinaryOpList_cu_a911ec4325multi_tensor_apply_kernelINS1_18TensorListMetadataILi2EEENS1_24BinaryOpListAlphaFunctorIfLi2ELi2ELi0EEEJNS1_13power_functorIfEEfEEEvT_T0_DpT1_ --------------------------
	.section	.text._ZN2at6native55_GLOBAL__N__de093ff9_22_ForeachBinaryOpList_cu_a911ec4325multi_tensor_apply_kernelINS1_18TensorListMetadataILi2EEENS1_24BinaryOpListAlphaFunctorIfLi2ELi2ELi0EEEJNS1_13power_functorIfEEfEEEvT_T0_DpT1_,"ax",@progbits
	.align	128
.text._ZN2at6native55_GLOBAL__N__de093ff9_22_ForeachBinaryOpList_cu_a911ec4325multi_tensor_apply_kernelINS1_18TensorListMetadataILi2EEENS1_24BinaryOpListAlphaFunctorIfLi2ELi2ELi0EEEJNS1_13power_functorIfEEfEEEvT_T0_DpT1_:
        .type           _ZN2at6native55_GLOBAL__N__de093ff9_22_ForeachBinaryOpList_cu_a911ec4325multi_tensor_apply_kernelINS1_18TensorListMetadataILi2EEENS1_24BinaryOpListAlphaFunctorIfLi2ELi2ELi0EEEJNS1_13power_functorIfEEfEEEvT_T0_DpT1_,@function
        .size           _ZN2at6native55_GLOBAL__N__de093ff9_22_ForeachBinaryOpList_cu_a911ec4325multi_tensor_apply_kernelINS1_18TensorListMetadataILi2EEENS1_24BinaryOpListAlphaFunctorIfLi2ELi2ELi0EEEJNS1_13power_functorIfEEfEEEvT_T0_DpT1_,(.L_x_8067 - _ZN2at6native55_GLOBAL__N__de093ff9_22_ForeachBinaryOpList_cu_a911ec4325multi_tensor_apply_kernelINS1_18TensorListMetadataILi2EEENS1_24BinaryOpListAlphaFunctorIfLi2ELi2ELi0EEEJNS1_13power_functorIfEEfEEEvT_T0_DpT1_)
        .other          _ZN2at6native55_GLOBAL__N__de093ff9_22_ForeachBinaryOpList_cu_a911ec4325multi_tensor_apply_kernelINS1_18TensorListMetadataILi2EEENS1_24BinaryOpListAlphaFunctorIfLi2ELi2ELi0EEEJNS1_13power_functorIfEEfEEEvT_T0_DpT1_,@"STO_CUDA_ENTRY STV_DEFAULT"
_ZN2at6native55_GLOBAL__N__de093ff9_22_ForeachBinaryOpList_cu_a911ec4325multi_tensor_apply_kernelINS1_18TensorListMetadataILi2EEENS1_24BinaryOpListAlphaFunctorIfLi2ELi2ELi0EEEJNS1_13power_functorIfEEfEEEvT_T0_DpT1_:
        /* <DEDUP_REMOVED lines=29> */
.L_x_6522:
[----:B0-----:R-:W-:Y:S01]  /*01d0*/  IADD3 R19, P1, R0, R14, RZ ;  /* 0x0000000e00137210 */ /* 0x001fe20007f3e0ff */
[C---:B-1----:R-:W-:Y:S02]  /*01e0*/  IMAD R2, R12.reuse, 0x3, RZ ;  /* 0x000000030c027824 */ /* 0x042fe400078e02ff */
[----:B------:R-:W-:Y:S01]  /*01f0*/  IMAD.MOV.U32 R24, RZ, RZ, RZ ;  /* 0x000000ffff187224 */ /* 0x000fe200078e00ff */
[C---:B------:R-:W-:Y:S01]  /*0200*/  ISETP.GE.U32.AND P0, PT, R19.reuse, 0x10000, PT ;  /* 0x000100001300780c */ /* 0x040fe20003f06070 */
[----:B------:R-:W-:Y:S01]  /*0210*/  IMAD.X R20, RZ, RZ, R15, P1 ;  /* 0x000000ffff147224 */ /* 0x000fe200008e060f */
[----:B------:R-:W-:Y:S01]  /*0220*/  IADD3 R18, P2, R12, R19, RZ ;  /* 0x000000130c127210 */ /* 0x000fe20007f5e0ff */
[----:B------:R-:W-:Y:S01]  /*0230*/  IMAD.MOV.U32 R21, RZ, RZ, RZ ;  /* 0x000000ffff157224 */ /* 0x000fe200078e00ff */
[----:B------:R-:W-:Y:S02]  /*0240*/  ISETP.LT.U32.AND P1, PT, R19, UR12, PT ;  /* 0x0000000c13007c0c */ /* 0x000fe4000bf21070 */
[----:B------:R-:W-:Y:S01]  /*0250*/  ISETP.GE.U32.AND.EX P0, PT, R20, RZ, PT, P0 ;  /* 0x000000ff1400720c */ /* 0x000fe20003f06100 */
[----:B------:R-:W-:Y:S01]  /*0260*/  IMAD.X R13, RZ, RZ, R20, P2 ;  /* 0x000000ffff0d7224 */ /* 0x000fe200010e0614 */
[----:B------:R-:W-:-:S02]  /*0270*/  ISETP.GE.U32.AND P6, PT, R18, 0x10000, PT ;  /* 0x000100001200780c */ /* 0x000fc40003fc6070 */
[----:B------:R-:W-:Y:S02]  /*0280*/  ISETP.LT.AND.EX P0, PT, R20, UR4, !P0, P1 ;  /* 0x0000000414007c0c */ /* 0x000fe4000c701310 */
[----:B------:R-:W-:Y:S02]  /*0290*/  LEA R16, P1, R12, R19, 0x1 ;  /* 0x000000130c107211 */ /* 0x000fe400078208ff */
[----:B------:R-:W-:Y:S02]  /*02a0*/  ISETP.LT.U32.AND P4, PT, R18, UR12, PT ;  /* 0x0000000c12007c0c */ /* 0x000fe4000bf81070 */
[C---:B------:R-:W-:Y:S01]  /*02b0*/  ISETP.GE.U32.AND.EX P6, PT, R13.reuse, RZ, PT, P6 ;  /* 0x000000ff0d00720c */ /* 0x040fe20003fc6160 */
[----:B------:R-:W-:Y:S01]  /*02c0*/  IMAD.X R17, RZ, RZ, R20, P1 ;  /* 0x000000ffff117224 */ /* 0x000fe200008e0614 */
[----:B------:R-:W-:Y:S02]  /*02d0*/  ISETP.GE.U32.AND P2, PT, R16, 0x10000, PT ;  /* 0x000100001000780c */ /* 0x000fe40003f46070 */
[----:B------:R-:W-:-:S02]  /*02e0*/  ISETP.LT.AND.EX P4, PT, R13, UR4, !P6, P4 ;  /* 0x000000040d007c0c */ /* 0x000fc4000f781340 */
[----:B------:R-:W-:Y:S02]  /*02f0*/  IADD3 R2, P5, R2, R19, RZ ;  /* 0x0000001302027210 */ /* 0x000fe40007fbe0ff */
[----:B------:R-:W-:Y:S02]  /*0300*/  ISETP.LT.U32.AND P1, PT, R16, UR12, PT ;  /* 0x0000000c10007c0c */ /* 0x000fe4000bf21070 */
[C---:B------:R-:W-:Y:S01]  /*0310*/  ISETP.GE.U32.AND.EX P2, PT, R17.reuse, RZ, PT, P2 ;  /* 0x000000ff1100720c */ /* 0x040fe20003f46120 */
[----:B------:R-:W-:Y:S01]  /*0320*/  IMAD.X R25, RZ, RZ, R20, P5 ;  /* 0x000000ffff197224 */ /* 0x000fe200028e0614 */
[C---:B------:R-:W-:Y:S02]  /*0330*/  ISETP.GE.U32.AND P3, PT, R2.reuse, 0x10000, PT ;  /* 0x000100000200780c */ /* 0x040fe40003f66070 */
[----:B------:R-:W-:Y:S02]  /*0340*/  ISETP.LT.AND.EX P1, PT, R17, UR4, !P2, P1 ;  /* 0x0000000411007c0c */ /* 0x000fe4000d721310 */
[----:B------:R-:W-:Y:S01]  /*0350*/  @P0 LEA R8, P2, R19, UR8, 0x2 ;  /* 0x0000000813080c11 */ /* 0x000fe2000f8410ff */
[C---:B------:R-:W-:Y:S01]  /*0360*/  IMAD.SHL.U32 R29, R2.reuse, 0x4, RZ ;  /* 0x00000004021d7824 */ /* 0x040fe200078e00ff */
[----:B------:R-:W-:-:S02]  /*0370*/  ISETP.LT.U32.AND P5, PT, R2, UR12, PT ;  /* 0x0000000c02007c0c */ /* 0x000fc4000bfa1070 */
[--C-:B------:R-:W-:Y:S02]  /*0380*/  @P0 LEA.HI.X R9, R19, UR9, R20.reuse, 0x2, P2 ;  /* 0x0000000913090c11 */ /* 0x100fe400090f1414 */
[----:B------:R-:W-:Y:S02]  /*0390*/  ISETP.GE.U32.AND.EX P2, PT, R25, RZ, PT, P3 ;  /* 0x000000ff1900720c */ /* 0x000fe40003f46130 */
[----:B------:R-:W-:Y:S02]  /*03a0*/  @P0 LEA R6, P6, R19, UR6, 0x2 ;  /* 0x0000000613060c11 */ /* 0x000fe4000f8c10ff */
[----:B------:R-:W-:Y:S02]  /*03b0*/  CS2R R22, SRZ ;  /* 0x0000000000167805 */ /* 0x000fe4000001ff00 */
[----:B------:R-:W-:Y:S01]  /*03c0*/  @P4 LEA R10, P3, R18, UR6, 0x2 ;  /* 0x00000006120a4c11 */ /* 0x000fe2000f8610ff */
[----:B------:R-:W-:Y:S01]  /*03d0*/  IMAD.MOV.U32 R28, RZ, RZ, RZ ;  /* 0x000000ffff1c7224 */ /* 0x000fe200078e00ff */
[----:B------:R-:W-:Y:S01]  /*03e0*/  ISETP.LT.AND.EX P2, PT, R25, UR4, !P2, P5 ;  /* 0x0000000419007c0c */ /* 0x000fe2000d741350 */
[----:B------:R-:W2:Y:S01]  /*03f0*/  @P0 LDG.E R21, desc[UR10][R8.64] ;  /* 0x0000000a08150981 */ /* 0x000ea2000c1e1900 */
[----:B------:R-:W-:-:S02]  /*0400*/  @P0 LEA.HI.X R7, R19, UR7, R20, 0x2, P6 ;  /* 0x0000000713070c11 */ /* 0x000fc4000b0f1414 */
[----:B------:R-:W-:Y:S02]  /*0410*/  SHF.L.U64.HI R25, R2, 0x2, R25 ;  /* 0x0000000202197819 */ /* 0x000fe40000010219 */
[----:B------:R-:W-:Y:S01]  /*0420*/  @P4 LEA.HI.X R11, R18, UR7, R13, 0x2, P3 ;  /* 0x00000007120b4c11 */ /* 0x000fe200098f140d */
[----:B------:R0:W3:Y:S01]  /*0430*/  @P0 LDG.E R24, desc[UR10][R6.64] ;  /* 0x0000000a06180981 */ /* 0x0000e2000c1e1900 */
[----:B------:R-:W-:Y:S02]  /*0440*/  IADD3 R2, P3, R29, UR6, RZ ;  /* 0x000000061d027c10 */ /* 0x000fe4000ff7e0ff */
[C---:B------:R-:W-:Y:S01]  /*0450*/  @P1 LEA R4, P5, R16.reuse, UR6, 0x2 ;  /* 0x0000000610041c11 */ /* 0x040fe2000f8a10ff */
[----:B------:R1:W4:Y:S01]  /*0460*/  @P4 LDG.E R23, desc[UR10][R10.64] ;  /* 0x0000000a0a174981 */ /* 0x000322000c1e1900 */
[----:B------:R-:W-:Y:S02]  /*0470*/  IADD3.X R3, R25, UR7, RZ, P3, !PT ;  /* 0x0000000719037c10 */ /* 0x000fe40009ffe4ff */
[----:B------:R-:W-:-:S02]  /*0480*/  @P1 LEA.HI.X R5, R16, UR7, R17, 0x2, P5 ;  /* 0x0000000710051c11 */ /* 0x000fc4000a8f1411 */
[C---:B0-----:R-:W-:Y:S01]  /*0490*/  @P4 LEA R6, P3, R18.reuse, UR8, 0x2 ;  /* 0x0000000812064c11 */ /* 0x041fe2000f8610ff */
[----:B------:R-:W5:Y:S03]  /*04a0*/  @P2 LDG.E R28, desc[UR10][R2.64] ;  /* 0x0000000a021c2981 */ /* 0x000f66000c1e1900 */
[----:B------:R-:W-:Y:S01]  /*04b0*/  @P4 LEA.HI.X R7, R18, UR9, R13, 0x2, P3 ;  /* 0x0000000912074c11 */ /* 0x000fe200098f140d */
[----:B------:R0:W2:Y:S01]  /*04c0*/  @P1 LDG.E R22, desc[UR10][R4.64] ;  /* 0x0000000a04161981 */ /* 0x0000a2000c1e1900 */
[C---:B------:R-:W-:Y:S02]  /*04d0*/  @P1 LEA R8, P3, R16.reuse, UR8, 0x2 ;  /* 0x0000000810081c11 */ /* 0x040fe4000f8610ff */
[----:B------:R-:W-:Y:S02]  /*04e0*/  CS2R R26, SRZ ;  /* 0x00000000001a7805 */ /* 0x000fe4000001ff00 */
[----:B------:R-:W-:-:S02]  /*04f0*/  @P1 LEA.HI.X R9, R16, UR9, R17, 0x2, P3 ;  /* 0x0000000910091c11 */ /* 0x000fc400098f1411 */
[----:B-1----:R-:W-:Y:S02]  /*0500*/  @P2 IADD3 R10, P3, R29, UR8, RZ ;  /* 0x000000081d0a2c10 */ /* 0x002fe4000ff7e0ff */
[----:B------:R1:W5:Y:S01]  /*0510*/  @P4 LDG.E R26, desc[UR10][R6.64] ;  /* 0x0000000a061a4981 */ /* 0x000362000c1e1900 */
[----:B0-----:R-:W-:Y:S01]  /*0520*/  IMAD.MOV.U32 R4, RZ, RZ, RZ ;  /* 0x000000ffff047224 */ /* 0x001fe200078e00ff */
[----:B------:R-:W-:Y:S02]  /*0530*/  @P2 IADD3.X R11, R25, UR9, RZ, P3, !PT ;  /* 0x00000009190b2c10 */ /* 0x000fe40009ffe4ff */
[----:B------:R-:W5:Y:S04]  /*0540*/  @P1 LDG.E R27, desc[UR10][R8.64] ;  /* 0x0000000a081b1981 */ /* 0x000f68000c1e1900 */
[----:B------:R0:W5:Y:S01]  /*0550*/  @P2 LDG.E R4, desc[UR10][R10.64] ;  /* 0x0000000a0a042981 */ /* 0x000162000c1e1900 */
[----:B-1----:R-:W-:-:S04]  /*0560*/  @P0 LEA R6, P3, R19, UR6, 0x2 ;  /* 0x0000000613060c11 */ /* 0x002fc8000f8610ff */
[----:B------:R-:W-:Y:S02]  /*0570*/  @P0 LEA.HI.X R7, R19, UR7, R20, 0x2, P3 ;  /* 0x0000000713070c11 */ /* 0x000fe400098f1414 */
[----:B0-----:R-:W-:Y:S01]  /*0580*/  @P1 LEA R10, P3, R16, UR6, 0x2 ;  /* 0x00000006100a1c11 */ /* 0x001fe2000f8610ff */
[----:B------:R-:W-:-:S03]  /*0590*/  IMAD.WIDE.U32 R14, R12, 0x4, R14 ;  /* 0x000000040c0e7825 */ /* 0x000fc600078e000e */
[----:B------:R-:W-:Y:S01]  /*05a0*/  @P1 LEA.HI.X R11, R16, UR7, R17, 0x2, P3 ;  /* 0x00000007100b1c11 */ /* 0x000fe200098f1411 */
[----:B---3--:R-:W0:Y:S08]  /*05b0*/  MUFU.LG2 R24, R24 ;  /* 0x0000001800187308 */ /* 0x008e300000000c00 */
[----:B----4-:R-:W-:Y:S08]  /*05c0*/  MUFU.LG2 R23, R23 ;  /* 0x0000001700177308 */ /* 0x010ff00000000c00 */
[----:B--2---:R-:W1:Y:S08]  /*05d0*/  MUFU.LG2 R22, R22 ;  /* 0x0000001600167308 */ /* 0x004e700000000c00 */
[----:B-----5:R-:W2:Y:S01]  /*05e0*/  MUFU.LG2 R28, R28 ;  /* 0x0000001c001c7308 */ /* 0x020ea20000000c00 */
[----:B------:R-:W-:Y:S01]  /*05f0*/  FMUL.FTZ R21, R21, UR5 ;  /* 0x0000000515157c20 */ /* 0x000fe20008410000 */
[----:B------:R-:W-:Y:S01]  /*0600*/  FMUL.FTZ R26, R26, UR5 ;  /* 0x000000051a1a7c20 */ /* 0x000fe20008410000 */
[----:B------:R-:W-:Y:S01]  /*0610*/  FMUL.FTZ R27, R27, UR5 ;  /* 0x000000051b1b7c20 */ /* 0x000fe20008410000 */
[----:B------:R-:W-:Y:S01]  /*0620*/  FMUL.FTZ R5, R4, UR5 ;  /* 0x0000000504057c20 */ /* 0x000fe20008410000 */
[----:B0-----:R-:W-:-:S02]  /*0630*/  FMUL.FTZ R25, R24, R21 ;  /* 0x0000001518197220 */ /* 0x001fc40000410000 */
[----:B-1----:R-:W-:Y:S01]  /*0640*/  FMUL.FTZ R27, R22, R27 ;  /* 0x0000001b161b7220 */ /* 0x002fe20000410000 */
[----:B------:R-:W-:Y:S01]  /*0650*/  FMUL.FTZ R26, R23, R26 ;  /* 0x0000001a171a7220 */ /* 0x000fe20000410000 */
[----:B------:R-:W0:Y:S01]  /*0660*/  @P0 MUFU.EX2 R9, R25 ;  /* 0x0000001900090308 */ /* 0x000e220000000800 */
[----:B--2---:R-:W-:-:S07]  /*0670*/  FMUL.FTZ R21, R28, R5 ;  /* 0x000000051c157220 */ /* 0x004fce0000410000 */
[----:B------:R-:W1:Y:S01]  /*0680*/  MUFU.EX2 R29, R26 ;  /* 0x0000001a001d7308 */ /* 0x000e620000000800 */
[----:B------:R-:W-:-:S07]  /*0690*/  @P4 LEA R4, P5, R18, UR6, 0x2 ;  /* 0x0000000612044c11 */ /* 0x000fce000f8a10ff */
[----:B------:R-:W2:Y:S08]  /*06a0*/  MUFU.EX2 R27, R27 ;  /* 0x0000001b001b7308 */ /* 0x000eb00000000800 */
[----:B------:R-:W3:Y:S01]  /*06b0*/  @P2 MUFU.EX2 R21, R21 ;  /* 0x0000001500152308 */ /* 0x000ee20000000800 */
[----:B------:R-:W-:Y:S01]  /*06c0*/  @P4 LEA.HI.X R5, R18, UR7, R13, 0x2, P5 ;  /* 0x0000000712054c11 */ /* 0x000fe2000a8f140d */
        /* <DEDUP_REMOVED lines=10> */
.L_x_6521:
        /* <DEDUP_REMOVED lines=9> */
.L_x_6523:
[C---:B0-----:R-:W-:Y:S01]  /*0800*/  IMAD.SHL.U32 R4, R13.reuse, 0x10, RZ ;  /* 0x000000100d047824 */ /* 0x041fe200078e00ff */
[----:B------:R-:W-:-:S04]  /*0810*/  SHF.L.U64.HI R5, R13, 0x4, R0 ;  /* 0x000000040d057819 */ /* 0x000fc80000010200 */
[----:B------:R-:W-:-:S04]  /*0820*/  IADD3 R2, P0, R4, UR6, RZ ;  /* 0x0000000604027c10 */ /* 0x000fc8000ff1e0ff */
[----:B------:R-:W-:Y:S02]  /*0830*/  IADD3.X R3, R5, UR7, RZ, P0, !PT ;  /* 0x0000000705037c10 */ /* 0x000fe400087fe4ff */
[----:B------:R-:W-:-:S03]  /*0840*/  IADD3 R4, P0, R4, UR8, RZ ;  /* 0x0000000804047c10 */ /* 0x000fc6000ff1e0ff */
[----:B------:R-:W2:Y:S01]  /*0850*/  LDG.E.128 R8, desc[UR10][R2.64] ;  /* 0x0000000a02087981 */ /* 0x000ea2000c1e1d00 */
[----:B------:R-:W-:-:S06]  /*0860*/  IADD3.X R5, R5, UR9, RZ, P0, !PT ;  /* 0x0000000905057c10 */ /* 0x000fcc00087fe4ff */
[----:B------:R-:W3:Y:S01]  /*0870*/  LDG.E.128 R4, desc[UR10][R4.64] ;  /* 0x0000000a04047981 */ /* 0x000ee2000c1e1d00 */
[----:B------:R-:W-:-:S04]  /*0880*/  IADD3 R13, P0, R13, UR5, RZ ;  /* 0x000000050d0d7c10 */ /* 0x000fc8000ff1e0ff */
[----:B------:R-:W-:Y:S01]  /*0890*/  ISETP.LT.U32.AND P1, PT, R13, 0x4000, PT ;  /* 0x000040000d00780c */ /* 0x000fe20003f21070 */
[----:B------:R-:W-:-:S05]  /*08a0*/  IMAD.X R0, RZ, RZ, R0, P0 ;  /* 0x000000ffff007224 */ /* 0x000fca00000e0600 */
[----:B------:R-:W-:Y:S01]  /*08b0*/  ISETP.LT.U32.AND.EX P1, PT, R0, RZ, PT, P1 ;  /* 0x000000ff0000720c */ /* 0x000fe20003f21110 */
        /* <DEDUP_REMOVED lines=12> */
[----:B0-----:R-:W-:-:S05]  /*0980*/  IMAD.SHL.U32 R8, R13, 0x4, RZ ;  /* 0x000000040d087824 */ /* 0x001fca00078e00ff */
[----:B------:R-:W-:Y:S01]  /*0990*/  ISETP.GE.U32.AND P0, PT, R8, UR12, PT ;  /* 0x0000000c08007c0c */ /* 0x000fe2000bf06070 */
[----:B------:R-:W-:Y:S01]  /*09a0*/  MUFU.EX2 R6, R6 ;  /* 0x0000000600067308 */ /* 0x000fe20000000800 */
[----:B---3--:R-:W-:Y:S01]  /*09b0*/  FMUL.FTZ R4, R4, R15 ;  /* 0x0000000f04047220 */ /* 0x008fe20000410000 */
[----:B------:R-:W-:-:S04]  /*09c0*/  SHF.L.U64.HI R8, R13, 0x2, R0 ;  /* 0x000000020d087819 */ /* 0x000fc80000010200 */
[----:B------:R-:W-:Y:S02]  /*09d0*/  ISETP.GE.AND.EX P0, PT, R8, UR4, PT, P0 ;  /* 0x0000000408007c0c */ /* 0x000fe4000bf06300 */
[----:B------:R-:W-:Y:S08]  /*09e0*/  MUFU.EX2 R5, R5 ;  /* 0x0000000500057308 */ /* 0x000ff00000000800 */
[----:B------:R-:W0:Y:S02]  /*09f0*/  MUFU.EX2 R4, R4 ;  /* 0x0000000400047308 */ /* 0x000e240000000800 */
[----:B0-----:R0:W-:Y:S01]  /*0a00*/  STG.E.128 desc[UR10][R2.64], R4 ;  /* 0x0000000402007986 */ /* 0x0011e2000c101d0a */
[----:B------:R-:W-:Y:S05]  /*0a10*/  @!P0 BRA P1, `(.L_x_6523) ;  /* 0xfffffffc00788947 */ /* 0x000fea000083ffff */
[----:B------:R-:W-:Y:S05]  /*0a20*/  EXIT ;  /* 0x000000000000794d */ /* 0x000fea0003800000 */
.L_x_6524:
        /* <DEDUP_REMOVED lines=13> */
.L_x_8067:


//--------------------- .text._ZN2at6native55_GLOBAL__N__de093ff9_22_ForeachBinaryOpList_cu_a911ec4325multi_tensor_apply_kernelINS1_18TensorListMetadataILi2EEENS1_24BinaryOpListAlphaFunctorIdLi2ELi2ELi0EEEJNS1_13power_functorIdEEdEEEvT_T0_DpT1_ --------------------------
	.section	.text._ZN2at6native55_GLOBAL__N__de093ff9_22_ForeachBinaryOpList_cu_a911ec4325multi_tensor_apply_kernelINS1_18TensorListMetadataILi2EEENS1_24BinaryOpListAlphaFunctorIdLi2ELi2ELi0EEEJNS1_13power_functorIdEEdEEEvT_T0_DpT1_,"ax",@progbits
	.align	128
.text._ZN2at6native55_GLOBAL__N__de093ff9_22_ForeachBinaryOpList_cu_a911ec4325multi_tensor_apply_kernelINS1_18TensorListMetadataILi2EEENS1_24BinaryOpListAlphaFunctorIdLi2ELi2ELi0EEEJNS1_13power_functorIdEEdEEEvT_T0_DpT1_:
        .type           _ZN2at6native55_GLOBAL__N__de093ff9_22_ForeachBinaryOpList_cu_a911ec4325multi_tensor_apply_kernelINS1_18TensorListMetadataILi2EEENS1_24BinaryOpListAlphaFunctorIdLi2ELi2ELi0EEEJNS1_13power_functorIdEEdEEEvT_T0_DpT1_,@function
        .size           _ZN2at6native55_GLOBAL__N__de093ff9_22_ForeachBinaryOpList_cu_a911ec4325multi_tensor_apply_kernelINS1_18TensorListMetadataILi2EEENS1_24BinaryOpListAlphaFunctorIdLi2ELi2ELi0EEEJNS1_13power_functorIdEEdEEEvT_T0_DpT1_,(.L_x_8068 - _ZN2at6native55_GLOBAL__N__de093ff9_22_ForeachBinaryOpList_cu_a911ec4325multi_tensor_apply_kernelINS1_18TensorListMetadataILi2EEENS1_24BinaryOpListAlphaFunctorIdLi2ELi2ELi0EEEJNS1_13power_functorIdEEdEEEvT_T0_DpT1_)
        .other          _ZN2at6native55_GLOBAL__N__de093ff9_22_ForeachBinaryOpList_cu_a911ec4325multi_tensor_apply_kernelINS1_18TensorListMetadataILi2EEENS1_24BinaryOpListAlphaFunctorIdLi2ELi2ELi0EEEJNS1_13power_functorIdEEdEEEvT_T0_DpT1_,@"STO_CUDA_ENTRY STV_DEFAULT"
_ZN2at6native55_GLOBAL__N__de093ff9_22_ForeachBinaryOpList_cu_a911ec4325multi_tensor_apply_kernelINS1_18TensorListMetadataILi2EEENS1_24BinaryOpListAlphaFunctorIdLi2ELi2ELi0EEEJNS1_13power_functorIdEEdEEEvT_T0_DpT1_:
        /* <DEDUP_REMOVED lines=28> */
.L_x_6558:
[----:B0-----:R-:W-:Y:S01]  /*01c0*/  IADD3 R14, P0, R18, R16, RZ ;  /* 0x00000010120e7210 */ /* 0x001fe20007f1e0ff */
[C---:B-1----:R-:W-:Y:S01]  /*01d0*/  IMAD R11, R17.reuse, 0x3, RZ ;  /* 0x00000003110b7824 */ /* 0x042fe200078e02ff */
[----:B------:R-:W-:Y:S02]  /*01e0*/  CS2R R58, SRZ ;  /* 0x00000000003a7805 */ /* 0x000fe4000001ff00 */
[C---:B------:R-:W-:Y:S01]  /*01f0*/  ISETP.GE.U32.AND P5, PT, R14.reuse, 0x10000, PT ;  /* 0x000100000e00780c */ /* 0x040fe20003fa6070 */
[----:B------:R-:W-:Y:S01]  /*0200*/  IMAD.X R13, RZ, RZ, R15, P0 ;  /* 0x000000ffff0d7224 */ /* 0x000fe200000e060f */
[----:B------:R-:W-:Y:S02]  /*0210*/  ISETP.LT.U32.AND P0, PT, R14, R0, PT ;  /* 0x000000000e00720c */ /* 0x000fe40003f01070 */
[----:B------:R-:W-:Y:S02]  /*0220*/  LEA R10, P6, R17, R14, 0x1 ;  /* 0x0000000e110a7211 */ /* 0x000fe400078c08ff */
[----:B------:R-:W-:-:S02]  /*0230*/  ISETP.GE.U32.AND.EX P5, PT, R13, RZ, PT, P5 ;  /* 0x000000ff0d00720c */ /* 0x000fc40003fa6150 */
[----:B------:R-:W-:Y:S01]  /*0240*/  IADD3 R12, P1, R17, R14, RZ ;  /* 0x0000000e110c7210 */ /* 0x000fe20007f3e0ff */
[--C-:B------:R-:W-:Y:S01]  /*0250*/  IMAD.X R4, RZ, RZ, R13.reuse, P6 ;  /* 0x000000ffff047224 */ /* 0x100fe200030e060d */
[----:B------:R-:W-:Y:S02]  /*0260*/  ISETP.LT.AND.EX P0, PT, R13, R2, !P5, P0 ;  /* 0x000000020d00720c */ /* 0x000fe40006f01300 */
[----:B------:R-:W-:Y:S01]  /*0270*/  IADD3 R11, P4, R11, R14, RZ ;  /* 0x0000000e0b0b7210 */ /* 0x000fe20007f9e0ff */
[--C-:B------:R-:W-:Y:S01]  /*0280*/  IMAD.X R9, RZ, RZ, R13.reuse, P1 ;  /* 0x000000ffff097224 */ /* 0x100fe200008e060d */
[C---:B------:R-:W-:Y:S02]  /*0290*/  ISETP.GT.U32.AND P5, PT, R10.reuse, 0xffff, PT ;  /* 0x0000ffff0a00780c */ /* 0x040fe40003fa4070 */
[----:B------:R-:W-:Y:S01]  /*02a0*/  ISETP.GE.U32.AND P1, PT, R10, R0, PT ;  /* 0x000000000a00720c */ /* 0x000fe20003f26070 */
[----:B------:R-:W-:Y:S01]  /*02b0*/  IMAD.X R3, RZ, RZ, R13, P4 ;  /* 0x000000ffff037224 */ /* 0x000fe200020e060d */
[----:B------:R-:W-:-:S02]  /*02c0*/  ISETP.GT.U32.AND.EX P5, PT, R4, RZ, PT, P5 ;  /* 0x000000ff0400720c */ /* 0x000fc40003fa4150 */
[----:B------:R-:W-:Y:S02]  /*02d0*/  ISETP.GT.U32.AND P6, PT, R11, 0xffff, PT ;  /* 0x0000ffff0b00780c */ /* 0x000fe40003fc4070 */
[----:B------:R-:W-:Y:S01]  /*02e0*/  ISETP.GE.OR.EX P1, PT, R4, R2, P5, P1 ;  /* 0x000000020400720c */ /* 0x000fe20002f26710 */
[----:B------:R-:W-:Y:S01]  /*02f0*/  @P0 IMAD.WIDE R6, R19, 0x80000, R22 ;  /* 0x0008000013060825 */ /* 0x000fe200078e0216 */
[----:B------:R-:W-:Y:S02]  /*0300*/  ISETP.GE.U32.AND P4, PT, R11, R0, PT ;  /* 0x000000000b00720c */ /* 0x000fe40003f86070 */
[----:B------:R-:W-:Y:S02]  /*0310*/  ISETP.GT.U32.AND.EX P6, PT, R3, RZ, PT, P6 ;  /* 0x000000ff0300720c */ /* 0x000fe40003fc4160 */
[----:B------:R-:W-:Y:S02]  /*0320*/  @P0 LEA R24, P5, R14, R6, 0x3 ;  /* 0x000000060e180211 */ /* 0x000fe400078a18ff */
[----:B------:R-:W-:-:S02]  /*0330*/  CS2R R46, SRZ ;  /* 0x00000000002e7805 */ /* 0x000fc4000001ff00 */
[----:B------:R-:W-:Y:S02]  /*0340*/  ISETP.GE.OR.EX P4, PT, R3, R2, P6, P4 ;  /* 0x000000020300720c */ /* 0x000fe40003786740 */
[----:B------:R-:W-:Y:S02]  /*0350*/  @P0 LEA.HI.X R25, R14, R7, R13, 0x3, P5 ;  /* 0x000000070e190211 */ /* 0x000fe400028f1c0d */
[C---:B------:R-:W-:Y:S01]  /*0360*/  ISETP.GT.U32.AND P3, PT, R12.reuse, 0xffff, PT ;  /* 0x0000ffff0c00780c */ /* 0x040fe20003f64070 */
[----:B------:R-:W-:Y:S01]  /*0370*/  @!P1 IMAD.WIDE R26, R19, 0x80000, R22 ;  /* 0x00080000131a9825 */ /* 0x000fe200078e0216 */
[----:B------:R-:W-:Y:S01]  /*0380*/  ISETP.GE.U32.AND P2, PT, R12, R0, PT ;  /* 0x000000000c00720c */ /* 0x000fe20003f46070 */
[----:B------:R-:W2:Y:S01]  /*0390*/  @P0 LDG.E.64 R46, desc[UR4][R24.64] ;  /* 0x00000004182e0981 */ /* 0x000ea2000c1e1b00 */
[----:B------:R-:W-:Y:S02]  /*03a0*/  ISETP.GT.U32.AND.EX P3, PT, R9, RZ, PT, P3 ;  /* 0x000000ff0900720c */ /* 0x000fe40003f64130 */
[----:B------:R-:W-:-:S02]  /*03b0*/  @!P1 LEA R30, P5, R10, R26, 0x3 ;  /* 0x0000001a0a1e9211 */ /* 0x000fc400078a18ff */
[----:B------:R-:W-:Y:S01]  /*03c0*/  ISETP.GE.OR.EX P2, PT, R9, R2, P3, P2 ;  /* 0x000000020900720c */ /* 0x000fe20001f46720 */
[----:B------:R-:W-:Y:S01]  /*03d0*/  @!P4 IMAD.WIDE R32, R19, 0x80000, R22 ;  /* 0x000800001320c825 */ /* 0x000fe200078e0216 */
[----:B------:R-:W-:Y:S02]  /*03e0*/  @P0 LEA R6, P3, R14, R28, 0x3 ;  /* 0x0000001c0e060211 */ /* 0x000fe400078618ff */
[----:B------:R-:W-:Y:S02]  /*03f0*/  @!P1 LEA.HI.X R31, R10, R27, R4, 0x3, P5 ;  /* 0x0000001b0a1f9211 */ /* 0x000fe400028f1c04 */
[----:B------:R-:W-:Y:S02]  /*0400*/  @P0 LEA.HI.X R7, R14, R29, R13, 0x3, P3 ;  /* 0x0000001d0e070211 */ /* 0x000fe400018f1c0d */
[----:B------:R-:W-:Y:S02]  /*0410*/  @!P4 LEA R32, P6, R11, R32, 0x3 ;  /* 0x000000200b20c211 */ /* 0x000fe400078c18ff */
[----:B------:R-:W-:Y:S01]  /*0420*/  @!P1 LEA R36, P5, R10, R28, 0x3 ;  /* 0x0000001c0a249211 */ /* 0x000fe200078a18ff */
[----:B------:R0:W3:Y:S01]  /*0430*/  @P0 LDG.E.64 R58, desc[UR4][R6.64] ;  /* 0x00000004063a0981 */ /* 0x0000e2000c1e1b00 */
[----:B------:R-:W-:-:S02]  /*0440*/  CS2R R50, SRZ ;  /* 0x0000000000327805 */ /* 0x000fc4000001ff00 */
[----:B------:R-:W-:Y:S02]  /*0450*/  CS2R R52, SRZ ;  /* 0x0000000000347805 */ /* 0x000fe4000001ff00 */
[----:B------:R-:W-:Y:S02]  /*0460*/  CS2R R48, SRZ ;  /* 0x0000000000307805 */ /* 0x000fe4000001ff00 */
[----:B------:R-:W-:Y:S01]  /*0470*/  @!P4 LEA.HI.X R33, R11, R33, R3, 0x3, P6 ;  /* 0x000000210b21c211 */ /* 0x000fe200030f1c03 */
[----:B------:R-:W-:Y:S01]  /*0480*/  @!P2 IMAD.WIDE R20, R19, 0x80000, R22 ;  /* 0x000800001314a825 */ /* 0x000fe200078e0216 */
[----:B------:R-:W-:Y:S01]  /*0490*/  @!P1 LEA.HI.X R37, R10, R29, R4, 0x3, P5 ;  /* 0x0000001d0a259211 */ /* 0x000fe200028f1c04 */
[----:B------:R-:W5:Y:S01]  /*04a0*/  @!P1 LDG.E.64 R52, desc[UR4][R30.64] ;  /* 0x000000041e349981 */ /* 0x000f62000c1e1b00 */
[----:B------:R-:W-:-:S03]  /*04b0*/  @!P2 LEA R20, P3, R12, R20, 0x3 ;  /* 0x000000140c14a211 */ /* 0x000fc600078618ff */
[----:B------:R-:W5:Y:S04]  /*04c0*/  @!P1 LDG.E.64 R50, desc[UR4][R36.64] ;  /* 0x0000000424329981 */ /* 0x000f68000c1e1b00 */
[----:B------:R-:W5:Y:S01]  /*04d0*/  @!P4 LDG.E.64 R48, desc[UR4][R32.64] ;  /* 0x000000042030c981 */ /* 0x000f62000c1e1b00 */
[C-C-:B------:R-:W-:Y:S02]  /*04e0*/  @!P2 LEA.HI.X R21, R12.reuse, R21, R9.reuse, 0x3, P3 ;  /* 0x000000150c15a211 */ /* 0x140fe400018f1c09 */
[C---:B------:R-:W-:Y:S02]  /*04f0*/  @!P2 LEA R34, P3, R12.reuse, R28, 0x3 ;  /* 0x0000001c0c22a211 */ /* 0x040fe400078618ff */
[----:B------:R-:W-:Y:S02]  /*0500*/  CS2R R54, SRZ ;  /* 0x0000000000367805 */ /* 0x000fe4000001ff00 */
[----:B------:R-:W-:-:S02]  /*0510*/  @!P2 LEA.HI.X R35, R12, R29, R9, 0x3, P3 ;  /* 0x0000001d0c23a211 */ /* 0x000fc400018f1c09 */
[C---:B0-----:R-:W-:Y:S02]  /*0520*/  @!P4 LEA R6, P3, R11.reuse, R28, 0x3 ;  /* 0x0000001c0b06c211 */ /* 0x041fe400078618ff */
[----:B------:R-:W-:Y:S02]  /*0530*/  CS2R R26, SRZ ;  /* 0x00000000001a7805 */ /* 0x000fe4000001ff00 */
[----:B------:R-:W-:Y:S01]  /*0540*/  CS2R R56, SRZ ;  /* 0x0000000000387805 */ /* 0x000fe2000001ff00 */
[----:B------:R-:W5:Y:S01]  /*0550*/  @!P2 LDG.E.64 R54, desc[UR4][R34.64] ;  /* 0x000000042236a981 */ /* 0x000f62000c1e1b00 */
[----:B------:R-:W-:Y:S01]  /*0560*/  @!P4 LEA.HI.X R7, R11, R29, R3, 0x3, P3 ;  /* 0x0000001d0b07c211 */ /* 0x000fe200018f1c03 */
[----:B------:R-:W-:Y:S03]  /*0570*/  BSSY B0, `(.L_x_6526) ;  /* 0x000000d000007945 */ /* 0x000fe60003800000 */
[----:B------:R-:W5:Y:S04]  /*0580*/  @!P2 LDG.E.64 R56, desc[UR4][R20.64] ;  /* 0x000000041438a981 */ /* 0x000f68000c1e1b00 */
[----:B------:R0:W5:Y:S02]  /*0590*/  @!P4 LDG.E.64 R26, desc[UR4][R6.64] ;  /* 0x00000004061ac981 */ /* 0x000164000c1e1b00 */
[----:B0-----:R-:W-:Y:S01]  /*05a0*/  MOV R7, 0x640 ;  /* 0x0000064000077802 */ /* 0x001fe20000000f00 */
[----:B--2---:R-:W-:-:S10]  /*05b0*/  DMUL R46, R46, UR6 ;  /* 0x000000062e2e7c28 */ /* 0x004fd40008000000 */
[----:B------:R-:W-:-:S04]  /*05c0*/  LOP3.LUT R5, R47, 0x7ff00000, RZ, 0xc0, !PT ;  /* 0x7ff000002f057812 */ /* 0x000fc800078ec0ff */
[----:B------:R-:W-:Y:S01]  /*05d0*/  LEA.HI R35, R5, 0xfffffc0c, RZ, 0xc ;  /* 0xfffffc0c05237811 */ /* 0x000fe200078f60ff */
[----:B---3--:R-:W-:Y:S01]  /*05e0*/  DADD R24, -RZ, |R58| ;  /* 0x00000000ff187229 */ /* 0x008fe2000000053a */
[----:B------:R-:W-:Y:S02]  /*05f0*/  IMAD.MOV.U32 R6, RZ, RZ, R46 ;  /* 0x000000ffff067224 */ /* 0x000fe400078e002e */
[CCC-:B------:R-:W-:Y:S01]  /*0600*/  SHF.L.U64.HI R20, R46.reuse, R35.reuse, R47.reuse ;  /* 0x000000232e147219 */ /* 0x1c0fe2000001022f */
[----:B------:R-:W-:Y:S01]  /*0610*/  IMAD.MOV.U32 R5, RZ, RZ, R47 ;  /* 0x000000ffff057224 */ /* 0x000fe200078e002f */
[----:B------:R-:W-:-:S07]  /*0620*/  SHF.L.U32 R21, R46, R35, RZ ;  /* 0x000000232e157219 */ /* 0x000fce00000006ff */
[----:B-----5:R-:W-:Y:S05]  /*0630*/  CALL.REL.NOINC `($_ZN2at6native55_GLOBAL__N__de093ff9_22_ForeachBinaryOpList_cu_a911ec4325multi_tensor_apply_kernelINS1_18TensorListMetadataILi2EEENS1_24BinaryOpListAlphaFunctorIdLi2ELi2ELi0EEEJNS1_13power_functorIdEEdEEEvT_T0_DpT1_$__internal_accurate_pow) ;  /* 0x00000028000c7944 */ /* 0x020fea0003c00000 */
[----:B------:R-:W-:Y:S05]  /*0640*/  BSYNC B0 ;  /* 0x0000000000007941 */ /* 0x000fea0003800000 */
.L_x_6526:
[----:B------:R-:W-:Y:S01]  /*0650*/  DSETP.NEU.AND P3, PT, R58, RZ, PT ;  /* 0x000000ff3a00722a */ /* 0x000fe20003f6d000 */
[----:B------:R-:W-:Y:S01]  /*0660*/  BSSY B0, `(.L_x_6527) ;  /* 0x000001b000007945 */ /* 0x000fe20003800000 */
[----:B------:R-:W-:-:S12]  /*0670*/  IMAD.MOV.U32 R7, RZ, RZ, R5 ;  /* 0x000000ffff077224 */ /* 0x000fd800078e0005 */
        /* <DEDUP_REMOVED lines=18> */
.L_x_6528:
[----:B------:R-:W-:Y:S01]  /*07a0*/  DSETP.NEU.AND P3, PT, |R46|, 0.5, PT ;  /* 0x3fe000002e00742a */ /* 0x000fe20003f6d200 */
[----:B------:R-:W-:Y:S01]  /*07b0*/  ISETP.GE.AND P5, PT, R47, RZ, PT ;  /* 0x000000ff2f00720c */ /* 0x000fe20003fa6270 */
[----:B------:R-:W-:Y:S01]  /*07c0*/  IMAD.MOV.U32 R6, RZ, RZ, RZ ;  /* 0x000000ffff067224 */ /* 0x000fe200078e00ff */
[----:B------:R-:W-:-:S04]  /*07d0*/  ISETP.EQ.U32.AND P6, PT, R21, RZ, PT ;  /* 0x000000ff1500720c */ /* 0x000fc80003fc2070 */
[----:B------:R-:W-:-:S04]  /*07e0*/  ISETP.EQ.AND.EX P3, PT, R20, -0x80000000, P3, P6 ;  /* 0x800000001400780c */ /* 0x000fc80001f62360 */
[----:B------:R-:W-:-:S04]  /*07f0*/  SEL R7, R59, RZ, P3 ;  /* 0x000000ff3b077207 */ /* 0x000fc80001800000 */
[----:B------:R-:W-:-:S07]  /*0800*/  @!P5 LOP3.LUT R7, R7, 0x7ff00000, RZ, 0xfc, !PT ;  /* 0x7ff000000707d812 */ /* 0x000fce00078efcff */
.L_x_6529:
[----:B------:R-:W-:Y:S05]  /*0810*/  BSYNC B0 ;  /* 0x0000000000007941 */ /* 0x000fea0003800000 */
.L_x_6527:
        /* <DEDUP_REMOVED lines=20> */
.L_x_6533:
        /* <DEDUP_REMOVED lines=8> */
.L_x_6532:
[----:B------:R-:W-:-:S11]  /*09e0*/  DADD R6, R46, R58 ;  /* 0x000000002e067229 */ /* 0x000fd6000000003a */
.L_x_6531:
[----:B------:R-:W-:Y:S05]  /*09f0*/  BSYNC B0 ;  /* 0x0000000000007941 */ /* 0x000fea0003800000 */
.L_x_6530:
[----:B------:R-:W-:Y:S01]  /*0a00*/  DMUL R56, R56, UR6 ;  /* 0x0000000638387c28 */ /* 0x000fe20008000000 */
[----:B------:R-:W-:Y:S01]  /*0a10*/  BSSY B0, `(.L_x_6534) ;  /* 0x000000e000007945 */ /* 0x000fe20003800000 */
[----:B------:R-:W-:Y:S02]  /*0a20*/  DSETP.NEU.AND P3, PT, R46, RZ, PT ;  /* 0x000000ff2e00722a */ /* 0x000fe40003f6d000 */
[----:B------:R-:W-:-:S04]  /*0a30*/  DADD R24, -RZ, |R54| ;  /* 0x00000000ff187229 */ /* 0x000fc80000000536 */
[----:B------:R-:W-:Y:S02]  /*0a40*/  DSETP.EQ.OR P3, PT, R58, 1, !P3 ;  /* 0x3ff000003a00742a */ /* 0x000fe40005f62400 */
[----:B------:R-:W-:-:S04]  /*0a50*/  LOP3.LUT R5, R57, 0x7ff00000, RZ, 0xc0, !PT ;  /* 0x7ff0000039057812 */ /* 0x000fc800078ec0ff */
[----:B------:R-:W-:Y:S01]  /*0a60*/  LEA.HI R21, R5, 0xfffffc0c, RZ, 0xc ;  /* 0xfffffc0c05157811 */ /* 0x000fe200078f60ff */
[--C-:B------:R-:W-:Y:S01]  /*0a70*/  IMAD.MOV.U32 R5, RZ, RZ, R57.reuse ;  /* 0x000000ffff057224 */ /* 0x100fe200078e0039 */
[----:B------:R-:W-:Y:S01]  /*0a80*/  FSEL R46, R6, RZ, !P3 ;  /* 0x000000ff062e7208 */ /* 0x000fe20005800000 */
[----:B------:R-:W-:Y:S01]  /*0a90*/  IMAD.MOV.U32 R6, RZ, RZ, R56 ;  /* 0x000000ffff067224 */ /* 0x000fe200078e0038 */
[----:B------:R-:W-:Y:S02]  /*0aa0*/  FSEL R47, R7, 1.875, !P3 ;  /* 0x3ff00000072f7808 */ /* 0x000fe40005800000 */
[CC--:B------:R-:W-:Y:S02]  /*0ab0*/  SHF.L.U64.HI R20, R56.reuse, R21.reuse, R57 ;  /* 0x0000001538147219 */ /* 0x0c0fe40000010239 */
[----:B------:R-:W-:Y:S02]  /*0ac0*/  SHF.L.U32 R21, R56, R21, RZ ;  /* 0x0000001538157219 */ /* 0x000fe400000006ff */
[----:B------:R-:W-:-:S07]  /*0ad0*/  MOV R7, 0xaf0 ;  /* 0x00000af000077802 */ /* 0x000fce0000000f00 */
[----:B------:R-:W-:Y:S05]  /*0ae0*/  CALL.REL.NOINC `($_ZN2at6native55_GLOBAL__N__de093ff9_22_ForeachBinaryOpList_cu_a911ec4325multi_tensor_apply_kernelINS1_18TensorListMetadataILi2EEENS1_24BinaryOpListAlphaFunctorIdLi2ELi2ELi0EEEJNS1_13power_functorIdEEdEEEvT_T0_DpT1_$__internal_accurate_pow) ;  /* 0x0000002000e07944 */ /* 0x000fea0003c00000 */
[----:B------:R-:W-:Y:S05]  /*0af0*/  BSYNC B0 ;  /* 0x0000000000007941 */ /* 0x000fea0003800000 */
.L_x_6534:
        /* <DEDUP_REMOVED lines=21> */
.L_x_6536:
[----:B------:R-:W-:Y:S01]  /*0c50*/  DSETP.NEU.AND P3, PT, |R56|, 0.5, PT ;  /* 0x3fe000003800742a */ /* 0x000fe20003f6d200 */
[----:B------:R-:W-:Y:S01]  /*0c60*/  ISETP.GE.AND P5, PT, R57, RZ, PT ;  /* 0x000000ff3900720c */ /* 0x000fe20003fa6270 */
[----:B------:R-:W-:Y:S01]  /*0c70*/  IMAD.MOV.U32 R6, RZ, RZ, RZ ;  /* 0x000000ffff067224 */ /* 0x000fe200078e00ff */
[----:B------:R-:W-:-:S04]  /*0c80*/  ISETP.EQ.U32.AND P6, PT, R21, RZ, PT ;  /* 0x000000ff1500720c */ /* 0x000fc80003fc2070 */
[----:B------:R-:W-:-:S04]  /*0c90*/  ISETP.EQ.AND.EX P3, PT, R20, -0x80000000, P3, P6 ;  /* 0x800000001400780c */ /* 0x000fc80001f62360 */
[----:B------:R-:W-:-:S04]  /*0ca0*/  SEL R7, R55, RZ, P3 ;  /* 0x000000ff37077207 */ /* 0x000fc80001800000 */
[----:B------:R-:W-:-:S07]  /*0cb0*/  @!P5 LOP3.LUT R7, R7, 0x7ff00000, RZ, 0xfc, !PT ;  /* 0x7ff000000707d812 */ /* 0x000fce00078efcff */
.L_x_6537:
[----:B------:R-:W-:Y:S05]  /*0cc0*/  BSYNC B0 ;  /* 0x0000000000007941 */ /* 0x000fea0003800000 */
.L_x_6535:
        /* <DEDUP_REMOVED lines=20> */
.L_x_6541:
        /* <DEDUP_REMOVED lines=8> */
.L_x_6540:
[----:B------:R-:W-:-:S11]  /*0e90*/  DADD R6, R56, R54 ;  /* 0x0000000038067229 */ /* 0x000fd60000000036 */
.L_x_6539:
[----:B------:R-:W-:Y:S05]  /*0ea0*/  BSYNC B0 ;  /* 0x0000000000007941 */ /* 0x000fea0003800000 */
.L_x_6538:
        /* <DEDUP_REMOVED lines=16> */
.L_x_6542:
        /* <DEDUP_REMOVED lines=21> */
.L_x_6544:
[----:B------:R-:W-:Y:S01]  /*1100*/  DSETP.NEU.AND P3, PT, |R52|, 0.5, PT ;  /* 0x3fe000003400742a */ /* 0x000fe20003f6d200 */
[----:B------:R-:W-:Y:S01]  /*1110*/  ISETP.GE.AND P5, PT, R53, RZ, PT ;  /* 0x000000ff3500720c */ /* 0x000fe20003fa6270 */
[----:B------:R-:W-:Y:S01]  /*1120*/  IMAD.MOV.U32 R6, RZ, RZ, RZ ;  /* 0x000000ffff067224 */ /* 0x000fe200078e00ff */
[----:B------:R-:W-:-:S04]  /*1130*/  ISETP.EQ.U32.AND P6, PT, R21, RZ, PT ;  /* 0x000000ff1500720c */ /* 0x000fc80003fc2070 */
[----:B------:R-:W-:-:S04]  /*1140*/  ISETP.EQ.AND.EX P3, PT, R20, -0x80000000, P3, P6 ;  /* 0x800000001400780c */ /* 0x000fc80001f62360 */
[----:B------:R-:W-:-:S04]  /*1150*/  SEL R7, R51, RZ, P3 ;  /* 0x000000ff33077207 */ /* 0x000fc80001800000 */
[----:B------:R-:W-:-:S07]  /*1160*/  @!P5 LOP3.LUT R7, R7, 0x7ff00000, RZ, 0xfc, !PT ;  /* 0x7ff000000707d812 */ /* 0x000fce00078efcff */
.L_x_6545:
[----:B------:R-:W-:Y:S05]  /*1170*/  BSYNC B0 ;  /* 0x0000000000007941 */ /* 0x000fea0003800000 */
.L_x_6543:
        /* <DEDUP_REMOVED lines=20> */
.L_x_6549:
        /* <DEDUP_REMOVED lines=8> */
.L_x_6548:
[----:B------:R-:W-:-:S11]  /*1340*/  DADD R6, R52, R50 ;  /* 0x0000000034067229 */ /* 0x000fd60000000032 */
.L_x_6547:
[----:B------:R-:W-:Y:S05]  /*1350*/  BSYNC B0 ;  /* 0x0000000000007941 */ /* 0x000fea0003800000 */
.L_x_6546:
        /* <DEDUP_REMOVED lines=16> */
.L_x_6550:
        /* <DEDUP_REMOVED lines=21> */
.L_x_6552:
[----:B------:R-:W-:Y:S01]  /*15b0*/  DSETP.NEU.AND P3, PT, |R48|, 0.5, PT ;  /* 0x3fe000003000742a */ /* 0x000fe20003f6d200 */
[----:B------:R-:W-:Y:S01]  /*15c0*/  ISETP.GE.AND P5, PT, R49, RZ, PT ;  /* 0x000000ff3100720c */ /* 0x000fe20003fa6270 */
[----:B------:R-:W-:Y:S01]  /*15d0*/  IMAD.MOV.U32 R6, RZ, RZ, RZ ;  /* 0x000000ffff067224 */ /* 0x000fe200078e00ff */
[----:B------:R-:W-:-:S04]  /*15e0*/  ISETP.EQ.U32.AND P6, PT, R21, RZ, PT ;  /* 0x000000ff1500720c */ /* 0x000fc80003fc2070 */
[----:B------:R-:W-:-:S04]  /*15f0*/  ISETP.EQ.AND.EX P3, PT, R20, -0x80000000, P3, P6 ;  /* 0x800000001400780c */ /* 0x000fc80001f62360 */
[----:B------:R-:W-:-:S04]  /*1600*/  SEL R7, R27, RZ, P3 ;  /* 0x000000ff1b077207 */ /* 0x000fc80001800000 */
[----:B------:R-:W-:-:S07]  /*1610*/  @!P5 LOP3.LUT R7, R7, 0x7ff00000, RZ, 0xfc, !PT ;  /* 0x7ff000000707d812 */ /* 0x000fce00078efcff */
.L_x_6553:
[----:B------:R-:W-:Y:S05]  /*1620*/  BSYNC B0 ;  /* 0x0000000000007941 */ /* 0x000fea0003800000 */
.L_x_6551:
        /* <DEDUP_REMOVED lines=20> */
.L_x_6557:
        /* <DEDUP_REMOVED lines=8> */
.L_x_6556:
[----:B------:R-:W-:-:S11]  /*17f0*/  DADD R6, R48, R26 ;  /* 0x0000000030067229 */ /* 0x000fd6000000001a */
.L_x_6555:
[----:B------:R-:W-:Y:S05]  /*1800*/  BSYNC B0 ;  /* 0x0000000000007941 */ /* 0x000fea0003800000 */
.L_x_6554:
[----:B------:R-:W-:Y:S01]  /*1810*/  DSETP.NEU.AND P3, PT, R48, RZ, PT ;  /* 0x000000ff3000722a */ /* 0x000fe20003f6d000 */
[-C--:B------:R-:W-:Y:S02]  /*1820*/  @P0 LEA R20, P5, R14, R28.reuse, 0x3 ;  /* 0x0000001c0e140211 */ /* 0x080fe400078a18ff */
[-C--:B------:R-:W-:Y:S02]  /*1830*/  @!P2 LEA R8, P6, R12, R28.reuse, 0x3 ;  /* 0x0000001c0c08a211 */ /* 0x080fe400078c18ff */
[-C--:B------:R-:W-:Y:S01]  /*1840*/  @P0 LEA.HI.X R21, R14, R29.reuse, R13, 0x3, P5 ;  /* 0x0000001d0e150211 */ /* 0x080fe200028f1c0d */
[----:B------:R-:W-:Y:S01]  /*1850*/  DSETP.EQ.OR P3, PT, R26, 1, !P3 ;  /* 0x3ff000001a00742a */ /* 0x000fe20005f62400 */
[----:B------:R-:W-:Y:S02]  /*1860*/  @!P2 LEA.HI.X R9, R12, R29, R9, 0x3, P6 ;  /* 0x0000001d0c09a211 */ /* 0x000fe400030f1c09 */
[-C--:B------:R-:W-:Y:S01]  /*1870*/  @!P1 LEA R12, P5, R10, R28.reuse, 0x3 ;  /* 0x0000001c0a0c9211 */ /* 0x080fe200078a18ff */
[----:B------:R2:W-:Y:S01]  /*1880*/  @P0 STG.E.64 desc[UR4][R20.64], R46 ;  /* 0x0000002e14000986 */ /* 0x0005e2000c101b04 */
[----:B------:R-:W-:-:S02]  /*1890*/  @!P4 LEA R24, P6, R11, R28, 0x3 ;  /* 0x0000001c0b18c211 */ /* 0x000fc400078c18ff */
[-C--:B------:R-:W-:Y:S01]  /*18a0*/  @!P1 LEA.HI.X R13, R10, R29.reuse, R4, 0x3, P5 ;  /* 0x0000001d0a0d9211 */ /* 0x080fe200028f1c04 */
[----:B------:R2:W-:Y:S01]  /*18b0*/  @!P2 STG.E.64 desc[UR4][R8.64], R54 ;  /* 0x000000360800a986 */ /* 0x0005e2000c101b04 */
[----:B------:R-:W-:Y:S02]  /*18c0*/  @!P4 LEA.HI.X R25, R11, R29, R3, 0x3, P6 ;  /* 0x0000001d0b19c211 */ /* 0x000fe400030f1c03 */
[----:B------:R-:W-:Y:S01]  /*18d0*/  FSEL R4, R6, RZ, !P3 ;  /* 0x000000ff06047208 */ /* 0x000fe20005800000 */
[----:B------:R2:W-:Y:S01]  /*18e0*/  @!P1 STG.E.64 desc[UR4][R12.64], R50 ;  /* 0x000000320c009986 */ /* 0x0005e2000c101b04 */
[----:B------:R-:W-:Y:S02]  /*18f0*/  FSEL R5, R7, 1.875, !P3 ;  /* 0x3ff0000007057808 */ /* 0x000fe40005800000 */
[----:B------:R-:W-:-:S03]  /*1900*/  LEA R16, P0, R17, R16, 0x2 ;  /* 0x0000001011107211 */ /* 0x000fc600078010ff */
[----:B------:R2:W-:Y:S01]  /*1910*/  @!P4 STG.E.64 desc[UR4][R24.64], R4 ;  /* 0x000000041800c986 */ /* 0x0005e2000c101b04 */
[----:B------:R-:W-:Y:S02]  /*1920*/  LEA.HI.X R15, R17, R15, RZ, 0x2, P0 ;  /* 0x0000000f110f7211 */ /* 0x000fe400000f14ff */
[C---:B------:R-:W-:Y:S02]  /*1930*/  ISETP.GE.U32.AND P0, PT, R16.reuse, 0x10000, PT ;  /* 0x000100001000780c */ /* 0x040fe40003f06070 */
[----:B------:R-:W-:Y:S02]  /*1940*/  ISETP.LT.U32.AND P1, PT, R16, R0, PT ;  /* 0x000000001000720c */ /* 0x000fe40003f21070 */
[C---:B------:R-:W-:Y:S02]  /*1950*/  ISETP.GE.U32.AND.EX P0, PT, R15.reuse, RZ, PT, P0 ;  /* 0x000000ff0f00720c */ /* 0x040fe40003f06100 */
[----:B------:R-:W-:-:S13]  /*1960*/  ISETP.LT.AND.EX P1, PT, R15, R2, PT, P1 ;  /* 0x000000020f00720c */ /* 0x000fda0003f21310 */
[----:B--2---:R-:W-:Y:S05]  /*1970*/  @!P0 BRA P1, `(.L_x_6558) ;  /* 0xffffffe800108947 */ /* 0x004fea000083ffff */
[----:B------:R-:W-:Y:S05]  /*1980*/  EXIT ;  /* 0x000000000000794d */ /* 0x000fea0003800000 */
.L_x_6525:
[----:B------:R-:W0:Y:S02]  /*1990*/  S2R R3, SR_TID.X ;  /* 0x0000000000037919 */ /* 0x000e240000002100 */
[----:B0-----:R-:W-:-:S03]  /*19a0*/  IMAD.WIDE.U32 R4, R3, 0x4, RZ ;  /* 0x0000000403047825 */ /* 0x001fc600078e00ff */
[----:B------:R-:W-:-:S04]  /*19b0*/  ISETP.GE.U32.AND P0, PT, R4, R0, PT ;  /* 0x000000000400720c */ /* 0x000fc80003f06070 */
[----:B------:R-:W-:-:S04]  /*19c0*/  ISETP.GE.AND.EX P0, PT, R5, R2, PT, P0 ;  /* 0x000000020500720c */ /* 0x000fc80003f06300 */
[----:B------:R-:W-:-:S13]  /*19d0*/  ISETP.GT.U32.OR P0, PT, R3, 0x3fff, P0 ;  /* 0x00003fff0300780c */ /* 0x000fda0000704470 */
[----:B------:R-:W-:Y:S05]  /*19e0*/  @P0 EXIT ;  /* 0x000000000000094d */ /* 0x000fea0003800000 */
[----:B------:R-:W-:Y:S01]  /*19f0*/  IMAD.MOV.U32 R4, RZ, RZ, RZ ;  /* 0x000000ffff047224 */ /* 0x000fe200078e00ff */
[----:B------:R-:W-:-:S06]  /*1a00*/  ULDC.64 UR10, c[0x0][0xe60] ;  /* 0x00039800000a7ab9 */ /* 0x000fcc0000000a00 */
.L_x_6591:
        /* <DEDUP_REMOVED lines=10> */
[----:B------:R0:W5:Y:S01]  /*1ab0*/  LDG.E.128 R16, desc[UR4][R10.64+0x10] ;  /* 0x000010040a107981 */ /* 0x000162000c1e1d00 */
[----:B--2---:R-:W-:-:S10]  /*1ac0*/  DMUL R52, R24, UR10 ;  /* 0x0000000a18347c28 */ /* 0x004fd40008000000 */
[----:B------:R-:W-:Y:S01]  /*1ad0*/  LOP3.LUT R5, R53, 0x7ff00000, RZ, 0xc0, !PT ;  /* 0x7ff0000035057812 */ /* 0x000fe200078ec0ff */
[----:B---3--:R-:W-:-:S03]  /*1ae0*/  DADD R24, -RZ, |R20| ;  /* 0x00000000ff187229 */ /* 0x008fc60000000514 */
[----:B------:R-:W-:Y:S01]  /*1af0*/  LEA.HI R7, R5, 0xfffffc0c, RZ, 0xc ;  /* 0xfffffc0c05077811 */ /* 0x000fe200078f60ff */
[----:B------:R-:W-:Y:S02]  /*1b00*/  IMAD.MOV.U32 R6, RZ, RZ, R52 ;  /* 0x000000ffff067224 */ /* 0x000fe400078e0034 */
[--C-:B------:R-:W-:Y:S01]  /*1b10*/  IMAD.MOV.U32 R5, RZ, RZ, R53.reuse ;  /* 0x000000ffff057224 */ /* 0x100fe200078e0035 */
[CC--:B------:R-:W-:Y:S02]  /*1b20*/  SHF.L.U64.HI R9, R52.reuse, R7.reuse, R53 ;  /* 0x0000000734097219 */ /* 0x0c0fe40000010235 */
[----:B0-----:R-:W-:Y:S02]  /*1b30*/  SHF.L.U32 R10, R52, R7, RZ ;  /* 0x00000007340a7219 */ /* 0x001fe400000006ff */
[----:B------:R-:W-:-:S07]  /*1b40*/  MOV R7, 0x1b60 ;  /* 0x00001b6000077802 */ /* 0x000fce0000000f00 */
[----:B-----5:R-:W-:Y:S05]  /*1b50*/  CALL.REL.NOINC `($_ZN2at6native55_GLOBAL__N__de093ff9_22_ForeachBinaryOpList_cu_a911ec4325multi_tensor_apply_kernelINS1_18TensorListMetadataILi2EEENS1_24BinaryOpListAlphaFunctorIdLi2ELi2ELi0EEEJNS1_13power_functorIdEEdEEEvT_T0_DpT1_$__internal_accurate_pow) ;  /* 0x0000001000c47944 */ /* 0x020fea0003c00000 */
[----:B------:R-:W-:Y:S05]  /*1b60*/  BSYNC B0 ;  /* 0x0000000000007941 */ /* 0x000fea0003800000 */
.L_x_6559:
        /* <DEDUP_REMOVED lines=21> */
.L_x_6561:
[----:B------:R-:W-:Y:S01]  /*1cc0*/  DSETP.NEU.AND P0, PT, |R52|, 0.5, PT ;  /* 0x3fe000003400742a */ /* 0x000fe20003f0d200 */
[----:B------:R-:W-:Y:S01]  /*1cd0*/  ISETP.GE.AND P2, PT, R53, RZ, PT ;  /* 0x000000ff3500720c */ /* 0x000fe20003f46270 */
[----:B------:R-:W-:Y:S01]  /*1ce0*/  IMAD.MOV.U32 R6, RZ, RZ, RZ ;  /* 0x000000ffff067224 */ /* 0x000fe200078e00ff */
[----:B------:R-:W-:-:S04]  /*1cf0*/  ISETP.EQ.U32.AND P1, PT, R10, RZ, PT ;  /* 0x000000ff0a00720c */ /* 0x000fc80003f22070 */
[----:B------:R-:W-:-:S04]  /*1d00*/  ISETP.EQ.AND.EX P0, PT, R9, -0x80000000, P0, P1 ;  /* 0x800000000900780c */ /* 0x000fc80000702310 */
[----:B------:R-:W-:-:S04]  /*1d10*/  SEL R7, R21, RZ, P0 ;  /* 0x000000ff15077207 */ /* 0x000fc80000000000 */
[----:B------:R-:W-:-:S07]  /*1d20*/  @!P2 LOP3.LUT R7, R7, 0x7ff00000, RZ, 0xfc, !PT ;  /* 0x7ff000000707a812 */ /* 0x000fce00078efcff */
.L_x_6562:
[----:B------:R-:W-:Y:S05]  /*1d30*/  BSYNC B0 ;  /* 0x0000000000007941 */ /* 0x000fea0003800000 */
.L_x_6560:
        /* <DEDUP_REMOVED lines=20> */
.L_x_6566:
        /* <DEDUP_REMOVED lines=8> */
.L_x_6565:
[----:B------:R-:W-:-:S11]  /*1f00*/  DADD R6, R20, R52 ;  /* 0x0000000014067229 */ /* 0x000fd60000000034 */
.L_x_6564:
[----:B------:R-:W-:Y:S05]  /*1f10*/  BSYNC B0 ;  /* 0x0000000000007941 */ /* 0x000fea0003800000 */
.L_x_6563:
        /* <DEDUP_REMOVED lines=16> */
.L_x_6567:
[----:B------:R-:W-:Y:S01]  /*2020*/  DSETP.NEU.AND P0, PT, R22, RZ, PT ;  /* 0x000000ff1600722a */ /* 0x000fe20003f0d000 */
[----:B------:R-:W-:Y:S01]  /*2030*/  BSSY B0, `(.L_x_6568) ;  /* 0x000001b000007945 */ /* 0x000fe20003800000 */
[----:B------:R-:W-:-:S12]  /*2040*/  IMAD.MOV.U32 R7, RZ, RZ, R5 ;  /* 0x000000ffff077224 */ /* 0x000fd800078e0005 */
        /* <DEDUP_REMOVED lines=18> */
.L_x_6569:
[----:B------:R-:W-:Y:S01]  /*2170*/  DSETP.NEU.AND P0, PT, |R50|, 0.5, PT ;  /* 0x3fe000003200742a */ /* 0x000fe20003f0d200 */
[----:B------:R-:W-:Y:S01]  /*2180*/  ISETP.GE.AND P2, PT, R51, RZ, PT ;  /* 0x000000ff3300720c */ /* 0x000fe20003f46270 */
[----:B------:R-:W-:Y:S01]  /*2190*/  IMAD.MOV.U32 R6, RZ, RZ, RZ ;  /* 0x000000ffff067224 */ /* 0x000fe200078e00ff */
[----:B------:R-:W-:-:S04]  /*21a0*/  ISETP.EQ.U32.AND P1, PT, R20, RZ, PT ;  /* 0x000000ff1400720c */ /* 0x000fc80003f22070 */
[----:B------:R-:W-:-:S04]  /*21b0*/  ISETP.EQ.AND.EX P0, PT, R11, -0x80000000, P0, P1 ;  /* 0x800000000b00780c */ /* 0x000fc80000702310 */
[----:B------:R-:W-:-:S04]  /*21c0*/  SEL R7, R23, RZ, P0 ;  /* 0x000000ff17077207 */ /* 0x000fc80000000000 */
[----:B------:R-:W-:-:S07]  /*21d0*/  @!P2 LOP3.LUT R7, R7, 0x7ff00000, RZ, 0xfc, !PT ;  /* 0x7ff000000707a812 */ /* 0x000fce00078efcff */
.L_x_6570:
[----:B------:R-:W-:Y:S05]  /*21e0*/  BSYNC B0 ;  /* 0x0000000000007941 */ /* 0x000fea0003800000 */
.L_x_6568:
        /* <DEDUP_REMOVED lines=20> */
.L_x_6574:
        /* <DEDUP_REMOVED lines=8> */
.L_x_6573:
[----:B------:R-:W-:-:S11]  /*23b0*/  DADD R6, R22, R50 ;  /* 0x0000000016067229 */ /* 0x000fd60000000032 */
.L_x_6572:
[----:B------:R-:W-:Y:S05]  /*23c0*/  BSYNC B0 ;  /* 0x0000000000007941 */ /* 0x000fea0003800000 */
.L_x_6571:
        /* <DEDUP_REMOVED lines=16> */
.L_x_6575:
        /* <DEDUP_REMOVED lines=21> */
.L_x_6577:
[----:B------:R-:W-:Y:S01]  /*2620*/  DSETP.NEU.AND P0, PT, |R26|, 0.5, PT ;  /* 0x3fe000001a00742a */ /* 0x000fe20003f0d200 */
[----:B------:R-:W-:Y:S01]  /*2630*/  ISETP.GE.AND P2, PT, R27, RZ, PT ;  /* 0x000000ff1b00720c */ /* 0x000fe20003f46270 */
[----:B------:R-:W-:Y:S01]  /*2640*/  IMAD.MOV.U32 R6, RZ, RZ, RZ ;  /* 0x000000ffff067224 */ /* 0x000fe200078e00ff */
[----:B------:R-:W-:-:S04]  /*2650*/  ISETP.EQ.U32.AND P1, PT, R20, RZ, PT ;  /* 0x000000ff1400720c */ /* 0x000fc80003f22070 */
[----:B------:R-:W-:-:S04]  /*2660*/  ISETP.EQ.AND.EX P0, PT, R17, -0x80000000, P0, P1 ;  /* 0x800000001100780c */ /* 0x000fc80000702310 */
[----:B------:R-:W-:-:S04]  /*2670*/  SEL R7, R13, RZ, P0 ;  /* 0x000000ff0d077207 */ /* 0x000fc80000000000 */
[----:B------:R-:W-:-:S07]  /*2680*/  @!P2 LOP3.LUT R7, R7, 0x7ff00000, RZ, 0xfc, !PT ;  /* 0x7ff000000707a812 */ /* 0x000fce00078efcff */
.L_x_6578:
[----:B------:R-:W-:Y:S05]  /*2690*/  BSYNC B0 ;  /* 0x0000000000007941 */ /* 0x000fea0003800000 */
.L_x_6576:
        /* <DEDUP_REMOVED lines=20> */
.L_x_6582:
        /* <DEDUP_REMOVED lines=8> */
.L_x_6581:
[----:B------:R-:W-:-:S11]  /*2860*/  DADD R6, R12, R26 ;  /* 0x000000000c067229 */ /* 0x000fd6000000001a */
.L_x_6580:
[----:B------:R-:W-:Y:S05]  /*2870*/  BSYNC B0 ;  /* 0x0000000000007941 */ /* 0x000fea0003800000 */
.L_x_6579:
        /* <DEDUP_REMOVED lines=16> */
.L_x_6583:
        /* <DEDUP_REMOVED lines=21> */
.L_x_6585:
[----:B------:R-:W-:Y:S01]  /*2ad0*/  DSETP.NEU.AND P0, PT, |R20|, 0.5, PT ;  /* 0x3fe000001400742a */ /* 0x000fe20003f0d200 */
[----:B------:R-:W-:Y:S01]  /*2ae0*/  ISETP.GE.AND P2, PT, R21, RZ, PT ;  /* 0x000000ff1500720c */ /* 0x000fe20003f46270 */
[----:B------:R-:W-:Y:S01]  /*2af0*/  IMAD.MOV.U32 R6, RZ, RZ, RZ ;  /* 0x000000ffff067224 */ /* 0x000fe200078e00ff */
[----:B------:R-:W-:-:S04]  /*2b00*/  ISETP.EQ.U32.AND P1, PT, R18, RZ, PT ;  /* 0x000000ff1200720c */ /* 0x000fc80003f22070 */
[----:B------:R-:W-:-:S04]  /*2b10*/  ISETP.EQ.AND.EX P0, PT, R17, -0x80000000, P0, P1 ;  /* 0x800000001100780c */ /* 0x000fc80000702310 */
[----:B------:R-:W-:-:S04]  /*2b20*/  SEL R7, R15, RZ, P0 ;  /* 0x000000ff0f077207 */ /* 0x000fc80000000000 */
[----:B------:R-:W-:-:S07]  /*2b30*/  @!P2 LOP3.LUT R7, R7, 0x7ff00000, RZ, 0xfc, !PT ;  /* 0x7ff000000707a812 */ /* 0x000fce00078efcff */
.L_x_6586:
[----:B------:R-:W-:Y:S05]  /*2b40*/  BSYNC B0 ;  /* 0x0000000000007941 */ /* 0x000fea0003800000 */
.L_x_6584:
        /* <DEDUP_REMOVED lines=20> */
.L_x_6590:
        /* <DEDUP_REMOVED lines=8> */
.L_x_6589:
[----:B------:R-:W-:-:S11]  /*2d10*/  DADD R6, R14, R20 ;  /* 0x000000000e067229 */ /* 0x000fd60000000014 */
.L_x_6588:
[----:B------:R-:W-:Y:S05]  /*2d20*/  BSYNC B0 ;  /* 0x0000000000007941 */ /* 0x000fea0003800000 */
.L_x_6587:
[----:B------:R-:W-:Y:S01]  /*2d30*/  DSETP.NEU.AND P0, PT, R20, RZ, PT ;  /* 0x000000ff1400722a */ /* 0x000fe20003f0d000 */
[----:B------:R-:W-:Y:S01]  /*2d40*/  ULDC UR6, c[0x0][0x0] ;  /* 0x0000000000067ab9 */ /* 0x000fe20000000800 */
[----:B------:R-:W-:Y:S02]  /*2d50*/  IMAD.MOV.U32 R8, RZ, RZ, R10 ;  /* 0x000000ffff087224 */ /* 0x000fe400078e000a */
[----:B------:R-:W-:Y:S02]  /*2d60*/  IMAD.MOV.U32 R10, RZ, RZ, R11 ;  /* 0x000000ffff0a7224 */ /* 0x000fe400078e000b */
[----:B------:R-:W-:Y:S01]  /*2d70*/  DSETP.EQ.OR P0, PT, R14, 1, !P0 ;  /* 0x3ff000000e00742a */ /* 0x000fe20004702400 */
[----:B------:R-:W-:-:S05]  /*2d80*/  IMAD.MOV.U32 R11, RZ, RZ, R16 ;  /* 0x000000ffff0b7224 */ /* 0x000fca00078e0010 */
[----:B------:R-:W-:Y:S01]  /*2d90*/  FSEL R14, R6, RZ, !P0 ;  /* 0x000000ff060e7208 */ /* 0x000fe20004000000 */
[----:B------:R0:W-:Y:S01]  /*2da0*/  STG.E.128 desc[UR4][R48.64], R8 ;  /* 0x0000000830007986 */ /* 0x0001e2000c101d04 */
[----:B------:R-:W-:Y:S02]  /*2db0*/  FSEL R15, R7, 1.875, !P0 ;  /* 0x3ff00000070f7808 */ /* 0x000fe40004000000 */
[----:B------:R-:W-:-:S03]  /*2dc0*/  IADD3 R3, P0, R3, UR6, RZ ;  /* 0x0000000603037c10 */ /* 0x000fc6000ff1e0ff */
[----:B------:R0:W-:Y:S01]  /*2dd0*/  STG.E.128 desc[UR4][R48.64+0x10], R12 ;  /* 0x0000100c30007986 */ /* 0x0001e2000c101d04 */
[C---:B------:R-:W-:Y:S01]  /*2de0*/  ISETP.LT.U32.AND P1, PT, R3.reuse, 0x4000, PT ;  /* 0x000040000300780c */ /* 0x040fe20003f21070 */
[----:B------:R-:W-:Y:S02]  /*2df0*/  IMAD.SHL.U32 R5, R3, 0x4, RZ ;  /* 0x0000000403057824 */ /* 0x000fe400078e00ff */
[----:B------:R-:W-:-:S03]  /*2e00*/  IMAD.X R4, RZ, RZ, R4, P0 ;  /* 0x000000ffff047224 */ /* 0x000fc600000e0604 */
[----:B------:R-:W-:Y:S02]  /*2e10*/  ISETP.GE.U32.AND P0, PT, R5, R0, PT ;  /* 0x000000000500720c */ /* 0x000fe40003f06070 */
[----:B------:R-:W-:Y:S02]  /*2e20*/  SHF.L.U64.HI R5, R3, 0x2, R4 ;  /* 0x0000000203057819 */ /* 0x000fe40000010204 */
[----:B------:R-:W-:Y:S02]  /*2e30*/  ISETP.LT.U32.AND.EX P1, PT, R4, RZ, PT, P1 ;  /* 0x000000ff0400720c */ /* 0x000fe40003f21110 */
[----:B------:R-:W-:-:S13]  /*2e40*/  ISETP.GE.AND.EX P0, PT, R5, R2, PT, P0 ;  /* 0x000000020500720c */ /* 0x000fda0003f06300 */
[----:B0-----:R-:W-:Y:S05]  /*2e50*/  @!P0 BRA P1, `(.L_x_6591) ;  /* 0xffffffe800ec8947 */ /* 0x001fea000083ffff */
[----:B------:R-:W-:Y:S05]  /*2e60*/  EXIT ;  /* 0x000000000000794d */ /* 0x000fea0003800000 */
        .type           $_ZN2at6native55_GLOBAL__N__de093ff9_22_ForeachBinaryOpList_cu_a911ec4325multi_tensor_apply_kernelINS1_18TensorListMetadataILi2EEENS1_24BinaryOpListAlphaFunctorIdLi2ELi2ELi0EEEJNS1_13power_functorIdEEdEEEvT_T0_DpT1_$__internal_accurate_pow,@function
        .size           $_ZN2at6native55_GLOBAL__N__de093ff9_22_ForeachBinaryOpList_cu_a911ec4325multi_tensor_apply_kernelINS1_18TensorListMetadataILi2EEENS1_24BinaryOpListAlphaFunctorIdLi2ELi2ELi0EEEJNS1_13power_functorIdEEdEEEvT_T0_DpT1_$__internal_accurate_pow,(.L_x_8068 - $_ZN2at6native55_GLOBAL__N__de093ff9_22_ForeachBinaryOpList_cu_a911ec4325multi_tensor_apply_kernelINS1_18TensorListMetadataILi2EEENS1_24BinaryOpListAlphaFunctorIdLi2ELi2ELi0EEEJNS1_13power_functorIdEEdEEEvT_T0_DpT1_$__internal_accurate_pow)
$_ZN2at6native55_GLOBAL__N__de093ff9_22_ForeachBinaryOpList_cu_a911ec4325multi_tensor_apply_kernelINS1_18TensorListMetadataILi2EEENS1_24BinaryOpListAlphaFunctorIdLi2ELi2ELi0EEEJNS1_13power_functorIdEEdEEEvT_T0_DpT1_$__internal_accurate_pow:
[----:B------:R-:W-:Y:S01]  /*2e70*/  SHF.R.U32.HI R8, RZ, 0x14, R25 ;  /* 0x00000014ff087819 */ /* 0x000fe20000011619 */
[----:B------:R-:W-:Y:S01]  /*2e80*/  UMOV UR8, 0x7d2cafe2 ;  /* 0x7d2cafe200087882 */ /* 0x000fe20000000000 */
[----:B------:R-:W-:Y:S02]  /*2e90*/  UMOV UR9, 0x3eb0f5ff ;  /* 0x3eb0f5ff00097882 */ /* 0x000fe40000000000 */
[----:B------:R-:W-:-:S13]  /*2ea0*/  ISETP.NE.AND P3, PT, R8, RZ, PT ;  /* 0x000000ff0800720c */ /* 0x000fda0003f65270 */
[----:B------:R-:W-:-:S10]  /*2eb0*/  @!P3 DMUL R32, R24, 1.80143985094819840000e+16 ;  /* 0x435000001820b828 */ /* 0x000fd40000000000 */
[----:B------:R-:W-:Y:S01]  /*2ec0*/  @!P3 IMAD.MOV.U32 R25, RZ, RZ, R33 ;  /* 0x000000ffff19b224 */ /* 0x000fe200078e0021 */
[----:B------:R-:W-:Y:S01]  /*2ed0*/  @!P3 LEA.HI R8, R33, 0xffffffca, RZ, 0xc ;  /* 0xffffffca2108b811 */ /* 0x000fe200078f60ff */
[----:B------:R-:W-:-:S03]  /*2ee0*/  @!P3 IMAD.MOV.U32 R24, RZ, RZ, R32 ;  /* 0x000000ffff18b224 */ /* 0x000fc600078e0020 */
[----:B------:R-:W-:Y:S01]  /*2ef0*/  LOP3.LUT R25, R25, 0x800fffff, RZ, 0xc0, !PT ;  /* 0x800fffff19197812 */ /* 0x000fe200078ec0ff */
[----:B------:R-:W-:-:S03]  /*2f00*/  IMAD.MOV.U32 R40, RZ, RZ, R24 ;  /* 0x000000ffff287224 */ /* 0x000fc600078e0018 */
[----:B------:R-:W-:-:S04]  /*2f10*/  LOP3.LUT R25, R25, 0x3ff00000, RZ, 0xfc, !PT ;  /* 0x3ff0000019197812 */ /* 0x000fc800078efcff */
[----:B------:R-:W-:Y:S01]  /*2f20*/  ISETP.GE.U32.AND P5, PT, R25, 0x3ff6a09f, PT ;  /* 0x3ff6a09f1900780c */ /* 0x000fe20003fa6070 */
[----:B------:R-:W-:-:S12]  /*2f30*/  IMAD.MOV.U32 R41, RZ, RZ, R25 ;  /* 0x000000ffff297224 */ /* 0x000fd800078e0019 */
[----:B------:R-:W-:-:S04]  /*2f40*/  @P5 VIADD R24, R41, 0xfff00000 ;  /* 0xfff0000029185836 */ /* 0x000fc80000000000 */
[----:B------:R-:W-:Y:S02]  /*2f50*/  @P5 IMAD.MOV.U32 R41, RZ, RZ, R24 ;  /* 0x000000ffff295224 */ /* 0x000fe400078e0018 */
[----:B------:R-:W-:-:S04]  /*2f60*/  IMAD.MOV.U32 R24, RZ, RZ, RZ ;  /* 0x000000ffff187224 */ /* 0x000fc800078e00ff */
[C---:B------:R-:W-:Y:S02]  /*2f70*/  DADD R34, R40.reuse, 1 ;  /* 0x3ff0000028227429 */ /* 0x040fe40000000000 */
[----:B------:R-:W-:-:S04]  /*2f80*/  DADD R40, R40, -1 ;  /* 0xbff0000028287429 */ /* 0x000fc80000000000 */
[----:B------:R-:W0:Y:S02]  /*2f90*/  MUFU.RCP64H R25, R35 ;  /* 0x0000002300197308 */ /* 0x000e240000001800 */
[----:B0-----:R-:W-:-:S08]  /*2fa0*/  DFMA R34, -R34, R24, 1 ;  /* 0x3ff000002222742b */ /* 0x001fd00000000118 */
[----:B------:R-:W-:-:S08]  /*2fb0*/  DFMA R34, R34, R34, R34 ;  /* 0x000000222222722b */ /* 0x000fd00000000022 */
[----:B------:R-:W-:Y:S01]  /*2fc0*/  DFMA R34, R24, R34, R24 ;  /* 0x000000221822722b */ /* 0x000fe20000000018 */
[----:B------:R-:W-:Y:S02]  /*2fd0*/  IMAD.MOV.U32 R24, RZ, RZ, 0x41ad3b5a ;  /* 0x41ad3b5aff187424 */ /* 0x000fe400078e00ff */
[----:B------:R-:W-:-:S05]  /*2fe0*/  IMAD.MOV.U32 R25, RZ, RZ, 0x3ed0f5d2 ;  /* 0x3ed0f5d2ff197424 */ /* 0x000fca00078e00ff */
[----:B------:R-:W-:-:S08]  /*2ff0*/  DMUL R30, R34, R40 ;  /* 0x00000028221e7228 */ /* 0x000fd00000000000 */
[----:B------:R-:W-:-:S08]  /*3000*/  DFMA R30, R34, R40, R30 ;  /* 0x00000028221e722b */ /* 0x000fd0000000001e */
[CC--:B------:R-:W-:Y:S02]  /*3010*/  DMUL R38, R30.reuse, R30.reuse ;  /* 0x0000001e1e267228 */ /* 0x0c0fe40000000000 */
[----:B------:R-:W-:-:S06]  /*3020*/  DMUL R42, R30, R30 ;  /* 0x0000001e1e2a7228 */ /* 0x000fcc0000000000 */
        /* <DEDUP_REMOVED lines=18> */
[----:B------:R-:W-:-:S05]  /*3150*/  DMUL R24, R34, R24 ;  /* 0x0000001822187228 */ /* 0x000fca0000000000 */
[----:B------:R-:W-:Y:S01]  /*3160*/  DFMA R36, R38, R36, UR8 ;  /* 0x0000000826247e2b */ /* 0x000fe20008000024 */
[----:B------:R-:W-:Y:S01]  /*3170*/  UMOV UR8, 0x55555555 ;  /* 0x5555555500087882 */ /* 0x000fe20000000000 */
[----:B------:R-:W-:-:S03]  /*3180*/  UMOV UR9, 0x3fb55555 ;  /* 0x3fb5555500097882 */ /* 0x000fc60000000000 */
[----:B------:R-:W-:Y:S02]  /*3190*/  VIADD R41, R25, 0x100000 ;  /* 0x0010000019297836 */ /* 0x000fe40000000000 */
[----:B------:R-:W-:Y:S01]  /*31a0*/  IMAD.MOV.U32 R40, RZ, RZ, R24 ;  /* 0x000000ffff287224 */ /* 0x000fe200078e0018 */
[----:B------:R-:W-:-:S08]  /*31b0*/  DFMA R44, R38, R36, UR8 ;  /* 0x00000008262c7e2b */ /* 0x000fd00008000024 */
[----:B------:R-:W-:Y:S01]  /*31c0*/  DADD R34, -R44, UR8 ;  /* 0x000000082c227e29 */ /* 0x000fe20008000100 */
[----:B------:R-:W-:Y:S01]  /*31d0*/  UMOV UR8, 0xb9e7b0 ;  /* 0x00b9e7b000087882 */ /* 0x000fe20000000000 */
[----:B------:R-:W-:-:S06]  /*31e0*/  UMOV UR9, 0x3c46a4cb ;  /* 0x3c46a4cb00097882 */ /* 0x000fcc0000000000 */
[----:B------:R-:W-:Y:S02]  /*31f0*/  DFMA R34, R38, R36, R34 ;  /* 0x000000242622722b */ /* 0x000fe40000000022 */
[----:B------:R-:W-:-:S06]  /*3200*/  DFMA R36, R30, R30, -R42 ;  /* 0x0000001e1e24722b */ /* 0x000fcc000000082a */
[----:B------:R-:W-:Y:S02]  /*3210*/  DADD R34, RZ, R34 ;  /* 0x00000000ff227229 */ /* 0x000fe40000000022 */
[C---:B------:R-:W-:Y:S02]  /*3220*/  DFMA R40, R30.reuse, R40, R36 ;  /* 0x000000281e28722b */ /* 0x040fe40000000024 */
[----:B------:R-:W-:-:S04]  /*3230*/  DMUL R36, R30, R42 ;  /* 0x0000002a1e247228 */ /* 0x000fc80000000000 */
[----:B------:R-:W-:Y:S01]  /*3240*/  DADD R38, R34, -UR8 ;  /* 0x8000000822267e29 */ /* 0x000fe20008000000 */
[----:B------:R-:W-:Y:S01]  /*3250*/  UMOV UR8, 0x80000000 ;  /* 0x8000000000087882 */ /* 0x000fe20000000000 */
[----:B------:R-:W-:Y:S02]  /*3260*/  UMOV UR9, 0x43300000 ;  /* 0x4330000000097882 */ /* 0x000fe40000000000 */
[----:B------:R-:W-:-:S08]  /*3270*/  DFMA R34, R30, R42, -R36 ;  /* 0x0000002a1e22722b */ /* 0x000fd00000000824 */
[----:B------:R-:W-:Y:S02]  /*3280*/  DFMA R42, R24, R42, R34 ;  /* 0x0000002a182a722b */ /* 0x000fe40000000022 */
[----:B------:R-:W-:-:S06]  /*3290*/  DADD R34, R44, R38 ;  /* 0x000000002c227229 */ /* 0x000fcc0000000026 */
[----:B------:R-:W-:Y:S02]  /*32a0*/  DFMA R40, R30, R40, R42 ;  /* 0x000000281e28722b */ /* 0x000fe4000000002a */
[----:B------:R-:W-:-:S08]  /*32b0*/  DADD R44, R44, -R34 ;  /* 0x000000002c2c7229 */ /* 0x000fd00000000822 */
[----:B------:R-:W-:Y:S02]  /*32c0*/  DADD R44, R38, R44 ;  /* 0x00000000262c7229 */ /* 0x000fe4000000002c */
[----:B------:R-:W-:-:S08]  /*32d0*/  DMUL R38, R34, R36 ;  /* 0x0000002422267228 */ /* 0x000fd00000000000 */
        /* <DEDUP_REMOVED lines=9> */
[----:B------:R-:W-:Y:S01]  /*3370*/  DADD R32, R38, R30 ;  /* 0x0000000026207229 */ /* 0x000fe2000000001e */
[C---:B------:R-:W-:Y:S02]  /*3380*/  VIADD R30, R8.reuse, 0xfffffc01 ;  /* 0xfffffc01081e7836 */ /* 0x040fe40000000000 */
[----:B------:R-:W-:Y:S02]  /*3390*/  @P5 VIADD R30, R8, 0xfffffc02 ;  /* 0xfffffc02081e5836 */ /* 0x000fe40000000000 */
[----:B------:R-:W-:-:S03]  /*33a0*/  IMAD.MOV.U32 R31, RZ, RZ, 0x43300000 ;  /* 0x43300000ff1f7424 */ /* 0x000fc600078e00ff */
[----:B------:R-:W-:Y:S01]  /*33b0*/  DADD R32, R24, R32 ;  /* 0x0000000018207229 */ /* 0x000fe20000000020 */
[----:B------:R-:W-:-:S06]  /*33c0*/  LOP3.LUT R30, R30, 0x80000000, RZ, 0x3c, !PT ;  /* 0x800000001e1e7812 */ /* 0x000fcc00078e3cff */
[----:B------:R-:W-:Y:S01]  /*33d0*/  DADD R30, R30, -UR8 ;  /* 0x800000081e1e7e29 */ /* 0x000fe20008000000 */
[----:B------:R-:W-:Y:S01]  /*33e0*/  UMOV UR8, 0xfefa39ef ;  /* 0xfefa39ef00087882 */ /* 0x000fe20000000000 */
[----:B------:R-:W-:Y:S01]  /*33f0*/  DADD R36, R34, R32 ;  /* 0x0000000022247229 */ /* 0x000fe20000000020 */
[----:B------:R-:W-:-:S07]  /*3400*/  UMOV UR9, 0x3fe62e42 ;  /* 0x3fe62e4200097882 */ /* 0x000fce0000000000 */
[--C-:B------:R-:W-:Y:S02]  /*3410*/  DFMA R24, R30, UR8, R36.reuse ;  /* 0x000000081e187c2b */ /* 0x100fe40008000024 */
[----:B------:R-:W-:-:S06]  /*3420*/  DADD R38, R34, -R36 ;  /* 0x0000000022267229 */ /* 0x000fcc0000000824 */
[----:B------:R-:W-:Y:S01]  /*3430*/  DFMA R34, -R30, UR8, R24 ;  /* 0x000000081e227c2b */ /* 0x000fe20008000118 */
[----:B------:R-:W-:Y:S01]  /*3440*/  UMOV UR8, 0x3b39803f ;  /* 0x3b39803f00087882 */ /* 0x000fe20000000000 */
[----:B------:R-:W-:Y:S01]  /*3450*/  DADD R38, R32, R38 ;  /* 0x0000000020267229 */ /* 0x000fe20000000026 */
[----:B------:R-:W-:Y:S01]  /*3460*/  UMOV UR9, 0x3c7abc9e ;  /* 0x3c7abc9e00097882 */ /* 0x000fe20000000000 */
[----:B------:R-:W-:Y:S02]  /*3470*/  IMAD.MOV.U32 R33, RZ, RZ, R5 ;  /* 0x000000ffff217224 */ /* 0x000fe400078e0005 */
[----:B------:R-:W-:Y:S02]  /*3480*/  IMAD.MOV.U32 R32, RZ, RZ, R6 ;  /* 0x000000ffff207224 */ /* 0x000fe400078e0006 */
[----:B------:R-:W-:Y:S01]  /*3490*/  DADD R34, -R36, R34 ;  /* 0x0000000024227229 */ /* 0x000fe20000000122 */
[C---:B------:R-:W-:Y:S01]  /*34a0*/  IMAD.SHL.U32 R5, R33.reuse, 0x2, RZ ;  /* 0x0000000221057824 */ /* 0x040fe200078e00ff */
[----:B------:R-:W-:-:S04]  /*34b0*/  LOP3.LUT R6, R33, 0xff0fffff, RZ, 0xc0, !PT ;  /* 0xff0fffff21067812 */ /* 0x000fc800078ec0ff */
[----:B------:R-:W-:Y:S02]  /*34c0*/  ISETP.GT.U32.AND P3, PT, R5, -0x2000001, PT ;  /* 0xfdffffff0500780c */ /* 0x000fe40003f64070 */
[----:B------:R-:W-:Y:S02]  /*34d0*/  DADD R34, R38, -R34 ;  /* 0x0000000026227229 */ /* 0x000fe40000000822 */
[----:B------:R-:W-:Y:S01]  /*34e0*/  SEL R33, R6, R33, P3 ;  /* 0x0000002106217207 */ /* 0x000fe20001800000 */
[----:B------:R-:W-:Y:S02]  /*34f0*/  IMAD.MOV.U32 R38, RZ, RZ, 0x652b82fe ;  /* 0x652b82feff267424 */ /* 0x000fe400078e00ff */
[----:B------:R-:W-:-:S03]  /*3500*/  IMAD.MOV.U32 R39, RZ, RZ, 0x3ff71547 ;  /* 0x3ff71547ff277424 */ /* 0x000fc600078e00ff */
[----:B------:R-:W-:Y:S01]  /*3510*/  DFMA R30, R30, UR8, R34 ;  /* 0x000000081e1e7c2b */ /* 0x000fe20008000022 */
[----:B------:R-:W-:Y:S01]  /*3520*/  UMOV UR8, 0xfefa39ef ;  /* 0xfefa39ef00087882 */ /* 0x000fe20000000000 */
[----:B------:R-:W-:-:S06]  /*3530*/  UMOV UR9, 0x3fe62e42 ;  /* 0x3fe62e4200097882 */ /* 0x000fcc0000000000 */
[----:B------:R-:W-:-:S08]  /*3540*/  DADD R34, R24, R30 ;  /* 0x0000000018227229 */ /* 0x000fd0000000001e */
[----:B------:R-:W-:Y:S02]  /*3550*/  DADD R36, R24, -R34 ;  /* 0x0000000018247229 */ /* 0x000fe40000000822 */
[----:B------:R-:W-:-:S06]  /*3560*/  DMUL R24, R34, R32 ;  /* 0x0000002022187228 */ /* 0x000fcc0000000000 */
[----:B------:R-:W-:Y:S02]  /*3570*/  DADD R30, R30, R36 ;  /* 0x000000001e1e7229 */ /* 0x000fe40000000024 */
        /* <DEDUP_REMOVED lines=57> */
.L_x_6592:
[----:B------:R-:W-:Y:S02]  /*3910*/  DSETP.NEU.AND P3, PT, |R36|, +INF , PT ;  /* 0x7ff000002400742a */ /* 0x000fe40003f6d200 */
[----:B------:R-:W-:-:S12]  /*3920*/  DADD R24, R30, R24 ;  /* 0x000000001e187229 */ /* 0x000fd80000000018 */
[----:B------:R-:W-:Y:S01]  /*3930*/  @P3 DFMA R36, R24, R36, R36 ;  /* 0x000000241824322b */ /* 0x000fe20000000024 */
[----:B------:R-:W-:Y:S02]  /*3940*/  IMAD.MOV.U32 R24, RZ, RZ, R7 ;  /* 0x000000ffff187224 */ /* 0x000fe400078e0007 */
[----:B------:R-:W-:-:S07]  /*3950*/  IMAD.MOV.U32 R25, RZ, RZ, 0x0 ;  /* 0x00000000ff197424 */ /* 0x000fce00078e00ff */
[----:B------:R-:W-:Y:S02]  /*3960*/  IMAD.MOV.U32 R6, RZ, RZ, R36 ;  /* 0x000000ffff067224 */ /* 0x000fe400078e0024 */
[----:B------:R-:W-:Y:S01]  /*3970*/  IMAD.MOV.U32 R5, RZ, RZ, R37 ;  /* 0x000000ffff057224 */ /* 0x000fe200078e0025 */
[----:B------:R-:W-:Y:S06]  /*3980*/  RET.REL.NODEC R24 `(_ZN2at6native55_GLOBAL__N__de093ff9_22_ForeachBinaryOpList_cu_a911ec4325multi_tensor_apply_kernelINS1_18TensorListMetadataILi2EEENS1_24BinaryOpListAlphaFunctorIdLi2ELi2ELi0EEEJNS1_13power_functorIdEEdEEEvT_T0_DpT1_) ;  /* 0xffffffc4189c7950 */ /* 0x000fec0003c3ffff */
.L_x_6593:
        /* <DEDUP_REMOVED lines=15> */
.L_x_8068:


//--------------------- .text._ZN2at6native55_GLOBAL__N__de093ff9_22_ForeachBinaryOpList_cu_a911ec4325multi_tensor_apply_kernelINS1_18TensorListMetadataILi2EEENS1_24BinaryOpListAlphaFunctorIsLi2ELi2ELi0EEEJNS1_13power_functorIsEEsEEEvT_T0_DpT1_ --------------------------
	.section	.text._ZN2at6native55_GLOBAL__N__de093ff9_22_ForeachBinaryOpList_cu_a911ec4325multi_tensor_apply_kernelINS1_18TensorListMetadataILi2EEENS1_24BinaryOpListAlphaFunctorIsLi2ELi2ELi0EEEJNS1_13power_functorIsEEsEEEvT_T0_DpT1_,"ax",@progbits
	.align	128
.text._ZN2at6native55_GLOBAL__N__de093ff9_22_ForeachBinaryOpList_cu_a911ec4325multi_tensor_apply_kernelINS1_18TensorListMetadataILi2EEENS1_24BinaryOpListAlphaFunctorIsLi2ELi2ELi0EEEJNS1_13power_functorIsEEsEEEvT_T0_DpT1_:
        .type           _ZN2at6native55_GLOBAL__N__de093ff9_22_ForeachBinaryOpList_cu_a911ec4325multi_tensor_apply_kernelINS1_18TensorListMetadataILi2EEENS1_24BinaryOpListAlphaFunctorIsLi2ELi2ELi0EEEJNS1_13power_functorIsEEsEEEvT_T0_DpT1_,@function
        .size           _ZN2at6native55_GLOBAL__N__de093ff9_22_ForeachBinaryOpList_cu_a911ec4325multi_tensor_apply_kernelINS1_18TensorListMetadataILi2EEENS1_24BinaryOpListAlphaFunctorIsLi2ELi2ELi0EEEJNS1_13power_functorIsEEsEEEvT_T0_DpT1_,(.L_x_8070 - _ZN2at6native55_GLOBAL__N__de093ff9_22_ForeachBinaryOpList_cu_a911ec4325multi_tensor_apply_kernelINS1_18TensorListMetadataILi2EEENS1_24BinaryOpListAlphaFunctorIsLi2ELi2ELi0EEEJNS1_13power_functorIsEEsEEEvT_T0_DpT1_)
        .other          _ZN2at6native55_GLOBAL__N__de093ff9_22_ForeachBinaryOpList_cu_a911ec4325multi_tensor_apply_kernelINS1_18TensorListMetadataILi2EEENS1_24BinaryOpListAlphaFunctorIsLi2ELi2ELi0EEEJNS1_13power_functorIsEEsEEEvT_T0_DpT1_,@"STO_CUDA_ENTRY STV_DEFAULT"
_ZN2at6native55_GLOBAL__N__de093ff9_22_ForeachBinaryOpList_cu_a911ec4325multi_tensor_apply_kernelINS1_18TensorListMetadataILi2EEENS1_24BinaryOpListAlphaFunctorIsLi2ELi2ELi0EEEJNS1_13power_functorIsEEsEEEvT_T0_DpT1_:
        /* <DEDUP_REMOVED lines=28> */
.L_x_6618:
        /* <DEDUP_REMOVED lines=87> */
.L_x_6599:
        /* <DEDUP_REMOVED lines=22> */
.L_x_6598:
[----:B------:R-:W-:Y:S05]  /*0890*/  BSYNC B1 ;  /* 0x0000000000017941 */ /* 0x000fea0003800000 */
.L_x_6597:
[----:B------:R-:W-:Y:S05]  /*08a0*/  BRA `(.L_x_6600) ;  /* 0x0000000000247947 */ /* 0x000fea0003800000 */
.L_x_6596:
        /* <DEDUP_REMOVED lines=9> */
.L_x_6600:
[----:B------:R-:W-:Y:S05]  /*0940*/  BSYNC B0 ;  /* 0x0000000000007941 */ /* 0x000fea0003800000 */
.L_x_6595:
        /* <DEDUP_REMOVED lines=27> */
.L_x_6605:
        /* <DEDUP_REMOVED lines=22> */
.L_x_6604:
[----:B------:R-:W-:Y:S05]  /*0c60*/  BSYNC B1 ;  /* 0x0000000000017941 */ /* 0x000fea0003800000 */
.L_x_6603:
[----:B------:R-:W-:Y:S05]  /*0c70*/  BRA `(.L_x_6606) ;  /* 0x0000000000247947 */ /* 0x000fea0003800000 */
.L_x_6602:
        /* <DEDUP_REMOVED lines=9> */
.L_x_6606:
[----:B------:R-:W-:Y:S05]  /*0d10*/  BSYNC B0 ;  /* 0x0000000000007941 */ /* 0x000fea0003800000 */
.L_x_6601:
        /* <DEDUP_REMOVED lines=27> */
.L_x_6611:
        /* <DEDUP_REMOVED lines=23> */
.L_x_6610:
[----:B------:R-:W-:Y:S05]  /*1040*/  BRA `(.L_x_6609) ;  /* 0x0000000000247947 */ /* 0x000fea0003800000 */
.L_x_6608:
        /* <DEDUP_REMOVED lines=9> */
.L_x_6609:
[----:B------:R-:W-:Y:S05]  /*10e0*/  BSYNC B0 ;  /* 0x0000000000007941 */ /* 0x000fea0003800000 */
.L_x_6607:
        /* <DEDUP_REMOVED lines=27> */
.L_x_6616:
        /* <DEDUP_REMOVED lines=20> */
.L_x_6615:
[----:B------:R-:W-:Y:S05]  /*13e0*/  BSYNC B1 ;  /* 0x0000000000017941 */ /* 0x000fea0003800000 */
.L_x_6614:
[----:B------:R-:W-:Y:S05]  /*13f0*/  BRA `(.L_x_6617) ;  /* 0x0000000000287947 */ /* 0x000fea0003800000 */
.L_x_6613:
        /* <DEDUP_REMOVED lines=10> */
.L_x_6617:
[----:B------:R-:W-:Y:S05]  /*14a0*/  BSYNC B0 ;  /* 0x0000000000007941 */ /* 0x000fea0003800000 */
.L_x_6612:
        /* <DEDUP_REMOVED lines=19> */
.L_x_6594:
        /* <DEDUP_REMOVED lines=8> */
.L_x_6643:
[C---:B------:R-:W-:Y:S01]  /*1660*/  IMAD.SHL.U32 R4, R0.reuse, 0x8, RZ ;  /* 0x0000000800047824 */ /* 0x040fe200078e00ff */
[----:B------:R-:W-:-:S04]  /*1670*/  SHF.L.U64.HI R5, R0, 0x3, R9 ;  /* 0x0000000300057819 */ /* 0x000fc80000010209 */
[----:B------:R-:W-:-:S04]  /*1680*/  IADD3 R2, P0, R4, UR8, RZ ;  /* 0x0000000804027c10 */ /* 0x000fc8000ff1e0ff */
[----:B------:R-:W-:-:S06]  /*1690*/  IADD3.X R3, R5, UR9, RZ, P0, !PT ;  /* 0x0000000905037c10 */ /* 0x000fcc00087fe4ff */
[----:B------:R-:W2:Y:S01]  /*16a0*/  LDG.E.64 R2, desc[UR10][R2.64] ;  /* 0x0000000a02027981 */ /* 0x000ea2000c1e1b00 */
[----:B------:R-:W-:-:S04]  /*16b0*/  IADD3 R4, P0, R4, UR6, RZ ;  /* 0x0000000604047c10 */ /* 0x000fc8000ff1e0ff */
[----:B------:R-:W-:-:S05]  /*16c0*/  IADD3.X R5, R5, UR7, RZ, P0, !PT ;  /* 0x0000000705057c10 */ /* 0x000fca00087fe4ff */
[----:B------:R-:W3:Y:S01]  /*16d0*/  LDG.E.64 R6, desc[UR10][R4.64] ;  /* 0x0000000a04067981 */ /* 0x000ee2000c1e1b00 */
[----:B------:R-:W0:Y:S01]  /*16e0*/  LDC.U16 R8, c[0x0][0xe5a] ;  /* 0x00039680ff087b82 */ /* 0x000e220000000400 */
[----:B------:R-:W-:Y:S01]  /*16f0*/  BSSY B0, `(.L_x_6619) ;  /* 0x000003c000007945 */ /* 0x000fe20003800000 */
[----:B------:R-:W-:Y:S01]  /*1700*/  IMAD.MOV.U32 R10, RZ, RZ, 0x1 ;  /* 0x00000001ff0a7424 */ /* 0x000fe200078e00ff */
[----:B0-----:R-:W-:Y:S02]  /*1710*/  PRMT R8, R8, 0x9910, RZ ;  /* 0x0000991008087816 */ /* 0x001fe400000000ff */
[----:B--2---:R-:W-:-:S05]  /*1720*/  PRMT R11, R2, 0x9910, RZ ;  /* 0x00009910020b7816 */ /* 0x004fca00000000ff */
[----:B------:R-:W-:-:S05]  /*1730*/  IMAD R16, R8, R11, RZ ;  /* 0x0000000b08107224 */ /* 0x000fca00078e02ff */
        /* <DEDUP_REMOVED lines=21> */
[----:B------:R-:W-:Y:S02]  /*1890*/  PRMT R13, R13, 0x9910, RZ ;  /* 0x000099100d0d7816 */ /* 0x000fe400000000ff */
[----:B------:R-:W-:Y:S02]  /*18a0*/  PRMT R16, R15, 0x7610, R16 ;  /* 0x000076100f107816 */ /* 0x000fe40000000010 */
[----:B------:R-:W-:-:S04]  /*18b0*/  SHF.R.S32.HI R13, RZ, 0x1, R13 ;  /* 0x00000001ff0d7819 */ /* 0x000fc8000001140d */
[----:B------:R-:W-:-:S07]  /*18c0*/  PRMT R18, R13, 0x7610, R18 ;  /* 0x000076100d127816 */ /* 0x000fce0000000012 */
.L_x_6623:
        /* <DEDUP_REMOVED lines=19> */
.L_x_6622:
[----:B------:R-:W-:Y:S05]  /*1a00*/  BSYNC B1 ;  /* 0x0000000000017941 */ /* 0x000fea0003800000 */
.L_x_6621:
[----:B------:R-:W-:Y:S05]  /*1a10*/  BRA `(.L_x_6624) ;  /* 0x0000000000247947 */ /* 0x000fea0003800000 */
.L_x_6620:
        /* <DEDUP_REMOVED lines=9> */
.L_x_6624:
[----:B------:R-:W-:Y:S05]  /*1ab0*/  BSYNC B0 ;  /* 0x0000000000007941 */ /* 0x000fea0003800000 */
.L_x_6619:
        /* <DEDUP_REMOVED lines=26> */
.L_x_6629:
[C---:B------:R-:W-:Y:S02]  /*1c60*/  LOP3.LUT R6, R15.reuse, 0xffff, RZ, 0xc0, !PT ;  /* 0x0000ffff0f067812 */ /* 0x040fe400078ec0ff */
[----:B------:R-:W-:Y:S02]  /*1c70*/  LOP3.LUT R2, R15, 0x1, RZ, 0xc0, !PT ;  /* 0x000000010f027812 */ /* 0x000fe400078ec0ff */
[----:B------:R-:W-:Y:S02]  /*1c80*/  PRMT R16, R13, 0x9910, RZ ;  /* 0x000099100d107816 */ /* 0x000fe400000000ff */
[----:B------:R-:W-:Y:S01]  /*1c90*/  LEA.HI R13, R6, R15, RZ, 0x11 ;  /* 0x0000000f060d7211 */ /* 0x000fe200078f88ff */
[----:B------:R-:W-:Y:S01]  /*1ca0*/  VIADD R15, R15, 0x1 ;  /* 0x000000010f0f7836 */ /* 0x000fe20000000000 */
[----:B------:R-:W-:Y:S01]  /*1cb0*/  ISETP.NE.U32.AND P0, PT, R2, 0x1, PT ;  /* 0x000000010200780c */ /* 0x000fe20003f05070 */
[----:B------:R-:W-:Y:S01]  /*1cc0*/  IMAD.MOV.U32 R6, RZ, RZ, R16 ;  /* 0x000000ffff067224 */ /* 0x000fe200078e0010 */
[----:B------:R-:W-:-:S02]  /*1cd0*/  PRMT R16, R13, 0x9910, RZ ;  /* 0x000099100d107816 */ /* 0x000fc400000000ff */
[----:B------:R-:W-:Y:S02]  /*1ce0*/  SEL R2, R14, 0x1, !P0 ;  /* 0x000000010e027807 */ /* 0x000fe40004000000 */
[----:B------:R-:W-:Y:S02]  /*1cf0*/  LOP3.LUT R15, R15, 0xffff, RZ, 0xc0, !PT ;  /* 0x0000ffff0f0f7812 */ /* 0x000fe400078ec0ff */
[----:B------:R-:W-:Y:S02]  /*1d00*/  PRMT R2, R2, 0x9910, RZ ;  /* 0x0000991002027816 */ /* 0x000fe400000000ff */
[----:B------:R-:W-:Y:S02]  /*1d10*/  ISETP.GE.U32.AND P0, PT, R15, 0x3, PT ;  /* 0x000000030f00780c */ /* 0x000fe40003f06070 */
[----:B------:R-:W-:Y:S01]  /*1d20*/  PRMT R17, R14, 0x9910, RZ ;  /* 0x000099100e117816 */ /* 0x000fe200000000ff */
[----:B------:R-:W-:Y:S02]  /*1d30*/  IMAD.MOV.U32 R13, RZ, RZ, R2 ;  /* 0x000000ffff0d7224 */ /* 0x000fe400078e0002 */
[----:B------:R-:W-:-:S02]  /*1d40*/  IMAD.MOV.U32 R2, RZ, RZ, R16 ;  /* 0x000000ffff027224 */ /* 0x000fc400078e0010 */
[----:B------:R-:W-:Y:S02]  /*1d50*/  IMAD.MOV.U32 R14, RZ, RZ, R17 ;  /* 0x000000ffff0e7224 */ /* 0x000fe400078e0011 */
[----:B------:R-:W-:Y:S01]  /*1d60*/  IMAD R13, R6, R13, RZ ;  /* 0x0000000d060d7224 */ /* 0x000fe200078e02ff */
[----:B------:R-:W-:Y:S01]  /*1d70*/  SHF.R.S32.HI R2, RZ, 0x1, R2 ;  /* 0x00000001ff027819 */ /* 0x000fe20000011402 */
[----:B------:R-:W-:-:S03]  /*1d80*/  IMAD R14, R14, R14, RZ ;  /* 0x0000000e0e0e7224 */ /* 0x000fc600078e02ff */
[----:B------:R-:W-:Y:S01]  /*1d90*/  PRMT R15, R2, 0x7610, R15 ;  /* 0x00007610020f7816 */ /* 0x000fe2000000000f */
[----:B------:R-:W-:Y:S06]  /*1da0*/  @P0 BRA `(.L_x_6629) ;  /* 0xfffffffc00ac0947 */ /* 0x000fec000383ffff */
.L_x_6628:
[----:B------:R-:W-:Y:S05]  /*1db0*/  BSYNC B1 ;  /* 0x0000000000017941 */ /* 0x000fea0003800000 */
.L_x_6627:
[----:B------:R-:W-:Y:S05]  /*1dc0*/  BRA `(.L_x_6630) ;  /* 0x0000000000247947 */ /* 0x000fea0003800000 */
.L_x_6626:
        /* <DEDUP_REMOVED lines=9> */
.L_x_6630:
[----:B------:R-:W-:Y:S05]  /*1e60*/  BSYNC B0 ;  /* 0x0000000000007941 */ /* 0x000fea0003800000 */
.L_x_6625:
        /* <DEDUP_REMOVED lines=12> */
[C---:B------:R-:W-:Y:S02]  /*1f30*/  PRMT R14, R7.reuse, 0x9910, RZ ;  /* 0x00009910070e7816 */ /* 0x040fe400000000ff */
        /* <DEDUP_REMOVED lines=12> */
.L_x_6635:
        /* <DEDUP_REMOVED lines=23> */
.L_x_6634:
[----:B------:R-:W-:Y:S05]  /*2170*/  BSYNC B1 ;  /* 0x0000000000017941 */ /* 0x000fea0003800000 */
.L_x_6633:
[----:B------:R-:W-:Y:S05]  /*2180*/  BRA `(.L_x_6636) ;  /* 0x0000000000247947 */ /* 0x000fea0003800000 */
.L_x_6632:
        /* <DEDUP_REMOVED lines=9> */
.L_x_6636:
[----:B------:R-:W-:Y:S05]  /*2220*/  BSYNC B0 ;  /* 0x0000000000007941 */ /* 0x000fea0003800000 */
.L_x_6631:
        /* <DEDUP_REMOVED lines=26> */
.L_x_6641:
        /* <DEDUP_REMOVED lines=19> */
.L_x_6640:
[----:B------:R-:W-:Y:S05]  /*2500*/  BSYNC B1 ;  /* 0x0000000000017941 */ /* 0x000fea0003800000 */
.L_x_6639:
[----:B------:R-:W-:Y:S05]  /*2510*/  BRA `(.L_x_6642) ;  /* 0x0000000000247947 */ /* 0x000fea0003800000 */
.L_x_6638:
        /* <DEDUP_REMOVED lines=9> */
.L_x_6642:
[----:B------:R-:W-:Y:S05]  /*25b0*/  BSYNC B0 ;  /* 0x0000000000007941 */ /* 0x000fea0003800000 */
.L_x_6637:
[----:B------:R-:W-:Y:S02]  /*25c0*/  IADD3 R0, P0, R0, UR4, RZ ;  /* 0x0000000400007c10 */ /* 0x000fe4000ff1e0ff */
[----:B------:R-:W-:Y:S02]  /*25d0*/  PRMT R12, R12, 0x5410, R13 ;  /* 0x000054100c0c7816 */ /* 0x000fe4000000000d */
[----:B------:R-:W-:Y:S01]  /*25e0*/  PRMT R13, R2, 0x5410, R3 ;  /* 0x00005410020d7816 */ /* 0x000fe20000000003 */
[C---:B------:R-:W-:Y:S01]  /*25f0*/  IMAD.SHL.U32 R2, R0.reuse, 0x4, RZ ;  /* 0x0000000400027824 */ /* 0x040fe200078e00ff */
[----:B------:R-:W-:Y:S01]  /*2600*/  ISETP.LT.U32.AND P1, PT, R0, 0x4000, PT ;  /* 0x000040000000780c */ /* 0x000fe20003f21070 */
[----:B------:R-:W-:Y:S02]  /*2610*/  IMAD.X R9, RZ, RZ, R9, P0 ;  /* 0x000000ffff097224 */ /* 0x000fe400000e0609 */
[----:B------:R0:W-:Y:S01]  /*2620*/  STG.E.64 desc[UR10][R4.64], R12 ;  /* 0x0000000c04007986 */ /* 0x0001e2000c101b0a */
[----:B------:R-:W-:-:S02]  /*2630*/  ISETP.GE.U32.AND P0, PT, R2, UR12, PT ;  /* 0x0000000c02007c0c */ /* 0x000fc4000bf06070 */
[----:B------:R-:W-:Y:S02]  /*2640*/  SHF.L.U64.HI R2, R0, 0x2, R9 ;  /* 0x0000000200027819 */ /* 0x000fe40000010209 */
[----:B------:R-:W-:Y:S02]  /*2650*/  ISETP.LT.U32.AND.EX P1, PT, R9, RZ, PT, P1 ;  /* 0x000000ff0900720c */ /* 0x000fe40003f21110 */
[----:B------:R-:W-:-:S13]  /*2660*/  ISETP.GE.AND.EX P0, PT, R2, UR5, PT, P0 ;  /* 0x0000000502007c0c */ /* 0x000fda000bf06300 */
[----:B0-----:R-:W-:Y:S05]  /*2670*/  @!P0 BRA P1, `(.L_x_6643) ;  /* 0xffffffec00f88947 */ /* 0x001fea000083ffff */
[----:B------:R-:W-:Y:S05]  /*2680*/  EXIT ;  /* 0x000000000000794d */ /* 0x000fea0003800000 */
.L_x_6644:
        /* <DEDUP_REMOVED lines=15> */
.L_x_8070:


//--------------------- .text._ZN2at6native55_GLOBAL__N__de093ff9_22_ForeachBinaryOpList_cu_a911ec4325multi_tensor_apply_kernelINS1_18TensorListMetadataILi2EEENS1_24BinaryOpListAlphaFunctorIlLi2ELi2ELi0EEEJNS1_13power_functorIlEElEEEvT_T0_DpT1_ --------------------------
	.section	.text._ZN2at6native55_GLOBAL__N__de093ff9_22_ForeachBinaryOpList_cu_a911ec4325multi_tensor_apply_kernelINS1_18TensorListMetadataILi2EEENS1_24BinaryOpListAlphaFunctorIlLi2ELi2ELi0EEEJNS1_13power_functorIlEElEEEvT_T0_DpT1_,"ax",@progbits
	.align	128
.text._ZN2at6native55_GLOBAL__N__de093ff9_22_ForeachBinaryOpList_cu_a911ec4325multi_tensor_apply_kernelINS1_18TensorListMetadataILi2EEENS1_24BinaryOpListAlphaFunctorIlLi2ELi2ELi0EEEJNS1_13power_functorIlEElEEEvT_T0_DpT1_:
        .type           _ZN2at6native55_GLOBAL__N__de093ff9_22_ForeachBinaryOpList_cu_a911ec4325multi_tensor_apply_kernelINS1_18TensorListMetadataILi2EEENS1_24BinaryOpListAlphaFunctorIlLi2ELi2ELi0EEEJNS1_13power_functorIlEElEEEvT_T0_DpT1_,@function
        .size           _ZN2at6native55_GLOBAL__N__de093ff9_22_ForeachBinaryOpList_cu_a911ec4325multi_tensor_apply_kernelINS1_18TensorListMetadataILi2EEENS1_24BinaryOpListAlphaFunctorIlLi2ELi2ELi0EEEJNS1_13power_functorIlEElEEEvT_T0_DpT1_,(.L_x_8071 - _ZN2at6native55_GLOBAL__N__de093ff9_22_ForeachBinaryOpList_cu_a911ec4325multi_tensor_apply_kernelINS1_18TensorListMetadataILi2EEENS1_24BinaryOpListAlphaFunctorIlLi2ELi2ELi0EEEJNS1_13power_functorIlEElEEEvT_T0_DpT1_)
        .other          _ZN2at6native55_GLOBAL__N__de093ff9_22_ForeachBinaryOpList_cu_a911ec4325multi_tensor_apply_kernelINS1_18TensorListMetadataILi2EEENS1_24BinaryOpListAlphaFunctorIlLi2ELi2ELi0EEEJNS1_13power_functorIlEElEEEvT_T0_DpT1_,@"STO_CUDA_ENTRY STV_DEFAULT"
_ZN2at6native55_GLOBAL__N__de093ff9_22_ForeachBinaryOpList_cu_a911ec4325multi_tensor_apply_kernelINS1_18TensorListMetadataILi2EEENS1_24BinaryOpListAlphaFunctorIlLi2ELi2ELi0EEEJNS1_13power_functorIlEElEEEvT_T0_DpT1_:
        /* <DEDUP_REMOVED lines=29> */
.L_x_6669:
        /* <DEDUP_REMOVED lines=94> */
.L_x_6650:
        /* <DEDUP_REMOVED lines=25> */
.L_x_6649:
[----:B------:R-:W-:Y:S05]  /*0940*/  BSYNC B1 ;  /* 0x0000000000017941 */ /* 0x000fea0003800000 */
.L_x_6648:
[----:B------:R-:W-:Y:S05]  /*0950*/  BRA `(.L_x_6651) ;  /* 0x0000000000387947 */ /* 0x000fea0003800000 */
.L_x_6647:
        /* <DEDUP_REMOVED lines=14> */
.L_x_6651:
[----:B------:R-:W-:Y:S05]  /*0a40*/  BSYNC B0 ;  /* 0x0000000000007941 */ /* 0x000fea0003800000 */
.L_x_6646:
        /* <DEDUP_REMOVED lines=36> */
.L_x_6656:
        /* <DEDUP_REMOVED lines=25> */
.L_x_6655:
[----:B------:R-:W-:Y:S05]  /*0e20*/  BSYNC B1 ;  /* 0x0000000000017941 */ /* 0x000fea0003800000 */
.L_x_6654:
[----:B------:R-:W-:Y:S05]  /*0e30*/  BRA `(.L_x_6657) ;  /* 0x0000000000387947 */ /* 0x000fea0003800000 */
.L_x_6653:
        /* <DEDUP_REMOVED lines=14> */
.L_x_6657:
[----:B------:R-:W-:Y:S05]  /*0f20*/  BSYNC B0 ;  /* 0x0000000000007941 */ /* 0x000fea0003800000 */
.L_x_6652:
        /* <DEDUP_REMOVED lines=37> */
.L_x_6662:
        /* <DEDUP_REMOVED lines=26> */
.L_x_6661:
[----:B------:R-:W-:Y:S05]  /*1320*/  BRA `(.L_x_6660) ;  /* 0x0000000000387947 */ /* 0x000fea0003800000 */
.L_x_6659:
        /* <DEDUP_REMOVED lines=14> */
.L_x_6660:
[----:B------:R-:W-:Y:S05]  /*1410*/  BSYNC B0 ;  /* 0x0000000000007941 */ /* 0x000fea0003800000 */
.L_x_6658:
        /* <DEDUP_REMOVED lines=36> */
.L_x_6667:
        /* <DEDUP_REMOVED lines=22> */
.L_x_6666:
[----:B------:R-:W-:Y:S05]  /*17c0*/  BSYNC B1 ;  /* 0x0000000000017941 */ /* 0x000fea0003800000 */
.L_x_6665:
[----:B------:R-:W-:Y:S05]  /*17d0*/  BRA `(.L_x_6668) ;  /* 0x0000000000387947 */ /* 0x000fea0003800000 */
.L_x_6664:
        /* <DEDUP_REMOVED lines=14> */
.L_x_6668:
[----:B------:R-:W-:Y:S05]  /*18c0*/  BSYNC B0 ;  /* 0x0000000000007941 */ /* 0x000fea0003800000 */
.L_x_6663:
        /* <DEDUP_REMOVED lines=23> */
.L_x_6645:
        /* <DEDUP_REMOVED lines=8> */
.L_x_6694:
        /* <DEDUP_REMOVED lines=32> */
[----:B------:R-:W-:Y:S02]  /*1cc0*/  SEL R25, R12, 0x1, !P0 ;  /* 0x000000010c197807 */ /* 0x000fe40004000000 */
[----:B------:R-:W-:-:S02]  /*1cd0*/  SEL R17, R13, RZ, !P0 ;  /* 0x000000ff0d117207 */ /* 0x000fc40004000000 */
[----:B------:R-:W-:Y:S02]  /*1ce0*/  ISETP.GE.U32.AND.EX P0, PT, R16, RZ, PT, P1 ;  /* 0x000000ff1000720c */ /* 0x000fe40003f06110 */
[----:B------:R-:W-:Y:S01]  /*1cf0*/  LEA.HI R26, P2, R29, R24, RZ, 0x1 ;  /* 0x000000181d1a7211 */ /* 0x000fe200078508ff */
[----:B------:R-:W-:-:S04]  /*1d00*/  IMAD.WIDE.U32 R24, R25, 0x1, RZ ;  /* 0x0000000119187825 */ /* 0x000fc800078e00ff */
[----:B------:R-:W-:Y:S02]  /*1d10*/  IMAD.IADD R16, R25, 0x1, R17 ;  /* 0x0000000119107824 */ /* 0x000fe400078e0211 */
[----:B------:R-:W-:Y:S02]  /*1d20*/  IMAD.MOV.U32 R22, RZ, RZ, R24 ;  /* 0x000000ffff167224 */ /* 0x000fe400078e0018 */
[----:B------:R-:W-:-:S04]  /*1d30*/  IMAD.WIDE.U32 R24, R12, R12, RZ ;  /* 0x0000000c0c187225 */ /* 0x000fc800078e00ff */
[----:B------:R-:W-:Y:S01]  /*1d40*/  IMAD.X R13, RZ, RZ, R29, P2 ;  /* 0x000000ffff0d7224 */ /* 0x000fe200010e061d */
[----:B------:R-:W-:Y:S06]  /*1d50*/  @!P0 BRA `(.L_x_6673) ;  /* 0x0000000000708947 */ /* 0x000fec0003800000 */
[----:B------:R-:W-:Y:S01]  /*1d60*/  SHF.R.S64 R12, R26, 0x1, R13 ;  /* 0x000000011a0c7819 */ /* 0x000fe2000000100d */
[----:B------:R-:W-:Y:S01]  /*1d70*/  IMAD.IADD R17, R25, 0x1, R27 ;  /* 0x0000000119117824 */ /* 0x000fe200078e021b */
[----:B------:R-:W-:-:S07]  /*1d80*/  SHF.R.S32.HI R13, RZ, 0x1, R13 ;  /* 0x00000001ff0d7819 */ /* 0x000fce000001140d */
.L_x_6674:
        /* <DEDUP_REMOVED lines=9> */
[----:B------:R-:W-:Y:S02]  /*1e20*/  SEL R25, R17, RZ, !P0 ;  /* 0x000000ff11197207 */ /* 0x000fe40004000000 */
[----:B------:R-:W-:Y:S02]  /*1e30*/  SEL R17, R24, 0x1, !P0 ;  /* 0x0000000118117807 */ /* 0x000fe40004000000 */
[----:B------:R-:W-:Y:S01]  /*1e40*/  ISETP.GE.U32.AND.EX P0, PT, R28, RZ, PT, P1 ;  /* 0x000000ff1c00720c */ /* 0x000fe20003f06110 */
[----:B------:R-:W-:Y:S02]  /*1e50*/  IMAD R27, R25, R22, RZ ;  /* 0x00000016191b7224 */ /* 0x000fe400078e02ff */
[----:B------:R-:W-:-:S04]  /*1e60*/  IMAD.WIDE.U32 R24, R24, R24, RZ ;  /* 0x0000001818187225 */ /* 0x000fc800078e00ff */
[----:B------:R-:W-:Y:S02]  /*1e70*/  IMAD R29, R16, R17, R27 ;  /* 0x00000011101d7224 */ /* 0x000fe400078e021b */
[----:B------:R-:W-:Y:S02]  /*1e80*/  IMAD.X R27, RZ, RZ, R13, P2 ;  /* 0x000000ffff1b7224 */ /* 0x000fe400010e060d */
[----:B------:R-:W-:-:S04]  /*1e90*/  IMAD.WIDE.U32 R12, R17, R22, RZ ;  /* 0x00000016110c7225 */ /* 0x000fc800078e00ff */
[----:B------:R-:W-:Y:S01]  /*1ea0*/  IMAD.IADD R17, R25, 0x1, R31 ;  /* 0x0000000119117824 */ /* 0x000fe200078e021f */
[--C-:B------:R-:W-:Y:S01]  /*1eb0*/  SHF.R.S64 R25, R26, 0x1, R27.reuse ;  /* 0x000000011a197819 */ /* 0x100fe2000000101b */
[----:B------:R-:W-:Y:S01]  /*1ec0*/  IMAD.MOV.U32 R22, RZ, RZ, R12 ;  /* 0x000000ffff167224 */ /* 0x000fe200078e000c */
[----:B------:R-:W-:Y:S01]  /*1ed0*/  SHF.R.S32.HI R26, RZ, 0x1, R27 ;  /* 0x00000001ff1a7819 */ /* 0x000fe2000001141b */
[----:B------:R-:W-:Y:S02]  /*1ee0*/  IMAD.IADD R16, R13, 0x1, R29 ;  /* 0x000000010d107824 */ /* 0x000fe400078e021d */
[----:B------:R-:W-:Y:S02]  /*1ef0*/  IMAD.MOV.U32 R12, RZ, RZ, R25 ;  /* 0x000000ffff0c7224 */ /* 0x000fe400078e0019 */
[----:B------:R-:W-:Y:S01]  /*1f00*/  IMAD.MOV.U32 R13, RZ, RZ, R26 ;  /* 0x000000ffff0d7224 */ /* 0x000fe200078e001a */
[----:B------:R-:W-:Y:S06]  /*1f10*/  @P0 BRA `(.L_x_6674) ;  /* 0xfffffffc009c0947 */ /* 0x000fec000383ffff */
.L_x_6673:
[----:B------:R-:W-:Y:S05]  /*1f20*/  BSYNC B1 ;  /* 0x0000000000017941 */ /* 0x000fea0003800000 */
.L_x_6672:
[----:B------:R-:W-:Y:S05]  /*1f30*/  BRA `(.L_x_6675) ;  /* 0x00000000003c7947 */ /* 0x000fea0003800000 */
.L_x_6671:
        /* <DEDUP_REMOVED lines=15> */
.L_x_6675:
[----:B------:R-:W-:Y:S05]  /*2030*/  BSYNC B0 ;  /* 0x0000000000007941 */ /* 0x000fea0003800000 */
.L_x_6670:
        /* <DEDUP_REMOVED lines=35> */
.L_x_6680:
        /* <DEDUP_REMOVED lines=22> */
.L_x_6679:
[----:B------:R-:W-:Y:S05]  /*23d0*/  BSYNC B1 ;  /* 0x0000000000017941 */ /* 0x000fea0003800000 */
.L_x_6678:
[----:B------:R-:W-:Y:S05]  /*23e0*/  BRA `(.L_x_6681) ;  /* 0x0000000000387947 */ /* 0x000fea0003800000 */
.L_x_6677:
        /* <DEDUP_REMOVED lines=14> */
.L_x_6681:
[----:B------:R-:W-:Y:S05]  /*24d0*/  BSYNC B0 ;  /* 0x0000000000007941 */ /* 0x000fea0003800000 */
.L_x_6676:
        /* <DEDUP_REMOVED lines=36> */
.L_x_6686:
        /* <DEDUP_REMOVED lines=23> */
.L_x_6685:
[----:B------:R-:W-:Y:S05]  /*2890*/  BSYNC B1 ;  /* 0x0000000000017941 */ /* 0x000fea0003800000 */
.L_x_6684:
[----:B------:R-:W-:Y:S05]  /*28a0*/  BRA `(.L_x_6687) ;  /* 0x0000000000387947 */ /* 0x000fea0003800000 */
.L_x_6683:
        /* <DEDUP_REMOVED lines=14> */
.L_x_6687:
[----:B------:R-:W-:Y:S05]  /*2990*/  BSYNC B0 ;  /* 0x0000000000007941 */ /* 0x000fea0003800000 */
.L_x_6682:
[-C--:B------:R-:W-:Y:S01]  /*29a0*/  IMAD R7, R7, R20.reuse, RZ ;  /* 0x0000001407077224 */ /* 0x080fe200078e02ff */
[----:B------:R-:W-:Y:S01]  /*29b0*/  BSSY B0, `(.L_x_6688) ;  /* 0x0000047000007945 */ /* 0x000fe20003800000 */
[----:B------:R-:W-:-:S04]  /*29c0*/  IMAD.WIDE.U32 R8, R6, R20, RZ ;  /* 0x0000001406087225 */ /* 0x000fc800078e00ff */
[----:B------:R-:W-:-:S04]  /*29d0*/  IMAD R7, R6, R21, R7 ;  /* 0x0000001506077224 */ /* 0x000fc800078e0207 */
        /* <DEDUP_REMOVED lines=12> */
[----:B------:R-:W-:Y:S02]  /*2aa0*/  ISETP.NE.U32.AND P0, PT, R6, 0x1, PT ;  /* 0x000000010600780c */ /* 0x000fe40003f05070 */
[----:B------:R-:W-:Y:S01]  /*2ab0*/  ISETP.GE.U32.AND P1, PT, R7, 0x3, PT ;  /* 0x000000030700780c */ /* 0x000fe20003f26070 */
[----:B------:R-:W-:Y:S01]  /*2ac0*/  IMAD.X R16, RZ, RZ, R19, P2 ;  /* 0x000000ffff107224 */ /* 0x000fe200010e0613 */
[----:B------:R-:W-:Y:S02]  /*2ad0*/  ISETP.NE.U32.AND.EX P0, PT, RZ, RZ, PT, P0 ;  /* 0x000000ffff00720c */ /* 0x000fe40003f05100 */
[----:B------:R-:W-:-:S02]  /*2ae0*/  LEA.HI R8, P2, R19, R8, RZ, 0x1 ;  /* 0x0000000813087211 */ /* 0x000fc400078508ff */
[----:B------:R-:W-:Y:S02]  /*2af0*/  SEL R6, R10, 0x1, !P0 ;  /* 0x000000010a067807 */ /* 0x000fe40004000000 */
[----:B------:R-:W-:Y:S02]  /*2b00*/  SEL R9, R11, RZ, !P0 ;  /* 0x000000ff0b097207 */ /* 0x000fe40004000000 */
[----:B------:R-:W-:Y:S01]  /*2b10*/  ISETP.GE.U32.AND.EX P0, PT, R16, RZ, PT, P1 ;  /* 0x000000ff1000720c */ /* 0x000fe20003f06110 */
[----:B------:R-:W-:-:S04]  /*2b20*/  IMAD.WIDE.U32 R6, R6, 0x1, RZ ;  /* 0x0000000106067825 */ /* 0x000fc800078e00ff */
[----:B------:R-:W-:Y:S02]  /*2b30*/  IMAD.IADD R7, R7, 0x1, R9 ;  /* 0x0000000107077824 */ /* 0x000fe400078e0209 */
[C---:B------:R-:W-:Y:S02]  /*2b40*/  IMAD R9, R10.reuse, R11, R17 ;  /* 0x0000000b0a097224 */ /* 0x040fe400078e0211 */
[----:B------:R-:W-:-:S04]  /*2b50*/  IMAD.WIDE.U32 R10, R10, R10, RZ ;  /* 0x0000000a0a0a7225 */ /* 0x000fc800078e00ff */
[----:B------:R-:W-:Y:S01]  /*2b60*/  IMAD.X R17, RZ, RZ, R19, P2 ;  /* 0x000000ffff117224 */ /* 0x000fe200010e0613 */
[----:B------:R-:W-:Y:S06]  /*2b70*/  @!P0 BRA `(.L_x_6691) ;  /* 0x0000000000688947 */ /* 0x000fec0003800000 */
[----:B------:R-:W-:Y:S01]  /*2b80*/  IMAD.IADD R9, R11, 0x1, R9 ;  /* 0x000000010b097824 */ /* 0x000fe200078e0209 */
[--C-:B------:R-:W-:Y:S02]  /*2b90*/  SHF.R.S64 R8, R8, 0x1, R17.reuse ;  /* 0x0000000108087819 */ /* 0x100fe40000001011 */
[----:B------:R-:W-:-:S07]  /*2ba0*/  SHF.R.S32.HI R11, RZ, 0x1, R17 ;  /* 0x00000001ff0b7819 */ /* 0x000fce0000011411 */
.L_x_6692:
        /* <DEDUP_REMOVED lines=23> */
.L_x_6691:
[----:B------:R-:W-:Y:S05]  /*2d20*/  BSYNC B1 ;  /* 0x0000000000017941 */ /* 0x000fea0003800000 */
.L_x_6690:
[----:B------:R-:W-:Y:S05]  /*2d30*/  BRA `(.L_x_6693) ;  /* 0x0000000000387947 */ /* 0x000fea0003800000 */
.L_x_6689:
        /* <DEDUP_REMOVED lines=14> */
.L_x_6693:
[----:B------:R-:W-:Y:S05]  /*2e20*/  BSYNC B0 ;  /* 0x0000000000007941 */ /* 0x000fea0003800000 */
.L_x_6688:
[----:B------:R-:W-:Y:S01]  /*2e30*/  IADD3 R23, P0, R23, UR4, RZ ;  /* 0x0000000417177c10 */ /* 0x000fe2000ff1e0ff */
[----:B------:R0:W-:Y:S03]  /*2e40*/  STG.E.128 desc[UR12][R2.64], R12 ;  /* 0x0000000c02007986 */ /* 0x0001e6000c101d0c */
[C---:B------:R-:W-:Y:S01]  /*2e50*/  ISETP.LT.U32.AND P1, PT, R23.reuse, 0x4000, PT ;  /* 0x000040001700780c */ /* 0x040fe20003f21070 */
[----:B------:R-:W-:Y:S01]  /*2e60*/  IMAD.SHL.U32 R8, R23, 0x4, RZ ;  /* 0x0000000417087824 */ /* 0x000fe200078e00ff */
[----:B------:R0:W-:Y:S01]  /*2e70*/  STG.E.128 desc[UR12][R2.64+0x10], R4 ;  /* 0x0000100402007986 */ /* 0x0001e2000c101d0c */
[----:B------:R-:W-:-:S03]  /*2e80*/  IMAD.X R0, RZ, RZ, R0, P0 ;  /* 0x000000ffff007224 */ /* 0x000fc600000e0600 */
[----:B------:R-:W-:Y:S02]  /*2e90*/  ISETP.GE.U32.AND P0, PT, R8, UR14, PT ;  /* 0x0000000e08007c0c */ /* 0x000fe4000bf06070 */
[----:B------:R-:W-:Y:S02]  /*2ea0*/  SHF.L.U64.HI R8, R23, 0x2, R0 ;  /* 0x0000000217087819 */ /* 0x000fe40000010200 */
[----:B------:R-:W-:Y:S02]  /*2eb0*/  ISETP.LT.U32.AND.EX P1, PT, R0, RZ, PT, P1 ;  /* 0x000000ff0000720c */ /* 0x000fe40003f21110 */
[----:B------:R-:W-:-:S13]  /*2ec0*/  ISETP.GE.AND.EX P0, PT, R8, UR10, PT, P0 ;  /* 0x0000000a08007c0c */ /* 0x000fda000bf06300 */
[----:B0-----:R-:W-:Y:S05]  /*2ed0*/  @!P0 BRA P1, `(.L_x_6694) ;  /* 0xffffffe800f88947 */ /* 0x001fea000083ffff */
[----:B------:R-:W-:Y:S05]  /*2ee0*/  EXIT ;  /* 0x000000000000794d */ /* 0x000fea0003800000 */
.L_x_6695:
        /* <DEDUP_REMOVED lines=9> */
.L_x_8071:


//--------------------- .text._ZN2at6native55_GLOBAL__N__de093ff9_22_ForeachBinaryOpList_cu_a911ec4325multi_tensor_apply_kernelINS1_18TensorListMetadataILi2EEENS1_24BinaryOpListAlphaFunctorIiLi2ELi2ELi0EEEJNS1_13power_functorIiEEiEEEvT_T0_DpT1_ --------------------------
	.section	.text._ZN2at6native55_GLOBAL__N__de093ff9_22_ForeachBinaryOpList_cu_a911ec4325multi_tensor_apply_kernelINS1_18TensorListMetadataILi2EEENS1_24BinaryOpListAlphaFunctorIiLi2ELi2ELi0EEEJNS1_13power_functorIiEEiEEEvT_T0_DpT1_,"ax",@progbits
	.align	128
.text._ZN2at6native55_GLOBAL__N__de093ff9_22_ForeachBinaryOpList_cu_a911ec4325multi_tensor_apply_kernelINS1_18TensorListMetadataILi2EEENS1_24BinaryOpListAlphaFunctorIiLi2ELi2ELi0EEEJNS1_13power_functorIiEEiEEEvT_T0_DpT1_:
        .type           _ZN2at6native55_GLOBAL__N__de093ff9_22_ForeachBinaryOpList_cu_a911ec4325multi_tensor_apply_kernelINS1_18TensorListMetadataILi2EEENS1_24BinaryOpListAlphaFunctorIiLi2ELi2ELi0EEEJNS1_13power_functorIiEEiEEEvT_T0_DpT1_,@function
        .size           _ZN2at6native55_GLOBAL__N__de093ff9_22_ForeachBinaryOpList_cu_a911ec4325multi_tensor_apply_kernelINS1_18TensorListMetadataILi2EEENS1_24BinaryOpListAlphaFunctorIiLi2ELi2ELi0EEEJNS1_13power_functorIiEEiEEEvT_T0_DpT1_,(.L_x_8072 - _ZN2at6native55_GLOBAL__N__de093ff9_22_ForeachBinaryOpList_cu_a911ec4325multi_tensor_apply_kernelINS1_18TensorListMetadataILi2EEENS1_24BinaryOpListAlphaFunctorIiLi2ELi2ELi0EEEJNS1_13power_functorIiEEiEEEvT_T0_DpT1_)
        .other          _ZN2at6native55_GLOBAL__N__de093ff9_22_ForeachBinaryOpList_cu_a911ec4325multi_tensor_apply_kernelINS1_18TensorListMetadataILi2EEENS1_24BinaryOpListAlphaFunctorIiLi2ELi2ELi0EEEJNS1_13power_functorIiEEiEEEvT_T0_DpT1_,@"STO_CUDA_ENTRY STV_DEFAULT"
_ZN2at6native55_GLOBAL__N__de093ff9_22_ForeachBinaryOpList_cu_a911ec4325multi_tensor_apply_kernelINS1_18TensorListMetadataILi2EEENS1_24BinaryOpListAlphaFunctorIiLi2ELi2ELi0EEEJNS1_13power_functorIiEEiEEEvT_T0_DpT1_:
        /* <DEDUP_REMOVED lines=27> */
.L_x_6720:
        /* <DEDUP_REMOVED lines=74> */
.L_x_6701:
        /* <DEDUP_REMOVED lines=11> */
.L_x_6700:
[----:B------:R-:W-:Y:S05]  /*0700*/  BSYNC B1 ;  /* 0x0000000000017941 */ /* 0x000fea0003800000 */
.L_x_6699:
[----:B------:R-:W-:Y:S05]  /*0710*/  BRA `(.L_x_6702) ;  /* 0x0000000000247947 */ /* 0x000fea0003800000 */
.L_x_6698:
        /* <DEDUP_REMOVED lines=9> */
.L_x_6702:
[----:B------:R-:W-:Y:S05]  /*07b0*/  BSYNC B0 ;  /* 0x0000000000007941 */ /* 0x000fea0003800000 */
.L_x_6697:
        /* <DEDUP_REMOVED lines=18> */
.L_x_6707:
        /* <DEDUP_REMOVED lines=11> */
.L_x_6706:
[----:B------:R-:W-:Y:S05]  /*0990*/  BSYNC B1 ;  /* 0x0000000000017941 */ /* 0x000fea0003800000 */
.L_x_6705:
[----:B------:R-:W-:Y:S05]  /*09a0*/  BRA `(.L_x_6708) ;  /* 0x0000000000247947 */ /* 0x000fea0003800000 */
.L_x_6704:
        /* <DEDUP_REMOVED lines=9> */
.L_x_6708:
[----:B------:R-:W-:Y:S05]  /*0a40*/  BSYNC B0 ;  /* 0x0000000000007941 */ /* 0x000fea0003800000 */
.L_x_6703:
        /* <DEDUP_REMOVED lines=18> */
.L_x_6713:
        /* <DEDUP_REMOVED lines=12> */
.L_x_6712:
[----:B------:R-:W-:Y:S05]  /*0c30*/  BRA `(.L_x_6711) ;  /* 0x0000000000247947 */ /* 0x000fea0003800000 */
.L_x_6710:
        /* <DEDUP_REMOVED lines=9> */
.L_x_6711:
[----:B------:R-:W-:Y:S05]  /*0cd0*/  BSYNC B0 ;  /* 0x0000000000007941 */ /* 0x000fea0003800000 */
.L_x_6709:
        /* <DEDUP_REMOVED lines=18> */
.L_x_6718:
        /* <DEDUP_REMOVED lines=11> */
.L_x_6717:
[----:B------:R-:W-:Y:S05]  /*0eb0*/  BSYNC B1 ;  /* 0x0000000000017941 */ /* 0x000fea0003800000 */
.L_x_6716:
[----:B------:R-:W-:Y:S05]  /*0ec0*/  BRA `(.L_x_6719) ;  /* 0x0000000000247947 */ /* 0x000fea0003800000 */
.L_x_6715:
        /* <DEDUP_REMOVED lines=9> */
.L_x_6719:
[----:B------:R-:W-:Y:S05]  /*0f60*/  BSYNC B0 ;  /* 0x0000000000007941 */ /* 0x000fea0003800000 */
.L_x_6714:
        /* <DEDUP_REMOVED lines=19> */
.L_x_6696:
        /* <DEDUP_REMOVED lines=8> */
.L_x_6745:
[C---:B------:R-:W-:Y:S01]  /*1120*/  IMAD.SHL.U32 R2, R0.reuse, 0x10, RZ ;  /* 0x0000001000027824 */ /* 0x040fe200078e00ff */
[----:B------:R-:W-:Y:S01]  /*1130*/  SHF.L.U64.HI R3, R0, 0x4, R13 ;  /* 0x0000000400037819 */ /* 0x000fe2000001020d */
[----:B------:R-:W0:Y:S03]  /*1140*/  LDC R12, c[0x0][0xe5c] ;  /* 0x00039700ff0c7b82 */ /* 0x000e260000000800 */
[----:B------:R-:W-:-:S04]  /*1150*/  IADD3 R8, P0, R2, UR8, RZ ;  /* 0x0000000802087c10 */ /* 0x000fc8000ff1e0ff */
[----:B------:R-:W-:-:S06]  /*1160*/  IADD3.X R9, R3, UR9, RZ, P0, !PT ;  /* 0x0000000903097c10 */ /* 0x000fcc00087fe4ff */
[----:B------:R-:W0:Y:S01]  /*1170*/  LDG.E.128 R8, desc[UR10][R8.64] ;  /* 0x0000000a08087981 */ /* 0x000e22000c1e1d00 */
[----:B------:R-:W-:-:S04]  /*1180*/  IADD3 R2, P0, R2, UR6, RZ ;  /* 0x0000000602027c10 */ /* 0x000fc8000ff1e0ff */
[----:B------:R-:W-:-:S05]  /*1190*/  IADD3.X R3, R3, UR7, RZ, P0, !PT ;  /* 0x0000000703037c10 */ /* 0x000fca00087fe4ff */
[----:B------:R1:W5:Y:S01]  /*11a0*/  LDG.E.128 R4, desc[UR10][R2.64] ;  /* 0x0000000a02047981 */ /* 0x000362000c1e1d00 */
[----:B------:R-:W-:Y:S01]  /*11b0*/  BSSY B0, `(.L_x_6721) ;  /* 0x0000027000007945 */ /* 0x000fe20003800000 */
[----:B0-----:R-:W-:-:S05]  /*11c0*/  IMAD R14, R8, R12, RZ ;  /* 0x0000000c080e7224 */ /* 0x001fca00078e02ff */
[----:B------:R-:W-:-:S13]  /*11d0*/  ISETP.GE.AND P0, PT, R14, RZ, PT ;  /* 0x000000ff0e00720c */ /* 0x000fda0003f06270 */
[----:B-1----:R-:W-:Y:S05]  /*11e0*/  @!P0 BRA `(.L_x_6722) ;  /* 0x0000000000688947 */ /* 0x002fea0003800000 */
        /* <DEDUP_REMOVED lines=12> */
[----:B------:R-:W-:Y:S01]  /*12b0*/  SHF.R.S32.HI R4, RZ, 0x1, R14 ;  /* 0x00000001ff047819 */ /* 0x000fe2000001140e */
[----:B------:R-:W-:-:S07]  /*12c0*/  IMAD.MOV.U32 R14, RZ, RZ, R15 ;  /* 0x000000ffff0e7224 */ /* 0x000fce00078e000f */
.L_x_6725:
        /* <DEDUP_REMOVED lines=10> */
.L_x_6724:
[----:B------:R-:W-:Y:S05]  /*1370*/  BSYNC B1 ;  /* 0x0000000000017941 */ /* 0x000fea0003800000 */
.L_x_6723:
[----:B------:R-:W-:Y:S05]  /*1380*/  BRA `(.L_x_6726) ;  /* 0x0000000000247947 */ /* 0x000fea0003800000 */
.L_x_6722:
        /* <DEDUP_REMOVED lines=9> */
.L_x_6726:
[----:B------:R-:W-:Y:S05]  /*1420*/  BSYNC B0 ;  /* 0x0000000000007941 */ /* 0x000fea0003800000 */
.L_x_6721:
        /* <DEDUP_REMOVED lines=17> */
.L_x_6731:
        /* <DEDUP_REMOVED lines=10> */
.L_x_6730:
[----:B------:R-:W-:Y:S05]  /*15e0*/  BSYNC B1 ;  /* 0x0000000000017941 */ /* 0x000fea0003800000 */
.L_x_6729:
[----:B------:R-:W-:Y:S05]  /*15f0*/  BRA `(.L_x_6732) ;  /* 0x0000000000247947 */ /* 0x000fea0003800000 */
.L_x_6728:
        /* <DEDUP_REMOVED lines=9> */
.L_x_6732:
[----:B------:R-:W-:Y:S05]  /*1690*/  BSYNC B0 ;  /* 0x0000000000007941 */ /* 0x000fea0003800000 */
.L_x_6727:
        /* <DEDUP_REMOVED lines=18> */
.L_x_6737:
        /* <DEDUP_REMOVED lines=10> */
.L_x_6736:
[----:B------:R-:W-:Y:S05]  /*1860*/  BSYNC B1 ;  /* 0x0000000000017941 */ /* 0x000fea0003800000 */
.L_x_6735:
[----:B------:R-:W-:Y:S05]  /*1870*/  BRA `(.L_x_6738) ;  /* 0x0000000000247947 */ /* 0x000fea0003800000 */
.L_x_6734:
        /* <DEDUP_REMOVED lines=9> */
.L_x_6738:
[----:B------:R-:W-:Y:S05]  /*1910*/  BSYNC B0 ;  /* 0x0000000000007941 */ /* 0x000fea0003800000 */
.L_x_6733:
        /* <DEDUP_REMOVED lines=18> */
.L_x_6743:
        /* <DEDUP_REMOVED lines=11> */
.L_x_6742:
[----:B------:R-:W-:Y:S05]  /*1af0*/  BSYNC B1 ;  /* 0x0000000000017941 */ /* 0x000fea0003800000 */
.L_x_6741:
[----:B------:R-:W-:Y:S05]  /*1b00*/  BRA `(.L_x_6744) ;  /* 0x0000000000247947 */ /* 0x000fea0003800000 */
.L_x_6740:
        /* <DEDUP_REMOVED lines=9> */
.L_x_6744:
[----:B------:R-:W-:Y:S05]  /*1ba0*/  BSYNC B0 ;  /* 0x0000000000007941 */ /* 0x000fea0003800000 */
.L_x_6739:
[----:B------:R-:W-:Y:S01]  /*1bb0*/  IADD3 R0, P0, R0, UR5, RZ ;  /* 0x0000000500007c10 */ /* 0x000fe2000ff1e0ff */
[----:B------:R0:W-:Y:S03]  /*1bc0*/  STG.E.128 desc[UR10][R2.64], R8 ;  /* 0x0000000802007986 */ /* 0x0001e6000c101d0a */
        /* <DEDUP_REMOVED lines=9> */
.L_x_6746:
        /* <DEDUP_REMOVED lines=10> */
.L_x_8072:


//--------------------- .text._ZN2at6native55_GLOBAL__N__de093ff9_22_ForeachBinaryOpList_cu_a911ec4325multi_tensor_apply_kernelINS1_18TensorListMetadataILi2EEENS1_24BinaryOpListAlphaFunctorIaLi2ELi2ELi0EEEJNS1_13power_functorIaEEaEEEvT_T0_DpT1_ --------------------------
	.section	.text._ZN2at6native55_GLOBAL__N__de093ff9_22_ForeachBinaryOpList_cu_a911ec4325multi_tensor_apply_kernelINS1_18TensorListMetadataILi2EEENS1_24BinaryOpListAlphaFunctorIaLi2ELi2ELi0EEEJNS1_13power_functorIaEEaEEEvT_T0_DpT1_,"ax",@progbits
	.align	128
.text._ZN2at6native55_GLOBAL__N__de093ff9_22_ForeachBinaryOpList_cu_a911ec4325multi_tensor_apply_kernelINS1_18TensorListMetadataILi2EEENS1_24BinaryOpListAlphaFunctorIaLi2ELi2ELi0EEEJNS1_13power_functorIaEEaEEEvT_T0_DpT1_:
        .type           _ZN2at6native55_GLOBAL__N__de093ff9_22_ForeachBinaryOpList_cu_a911ec4325multi_tensor_apply_kernelINS1_18TensorListMetadataILi2EEENS1_24BinaryOpListAlphaFunctorIaLi2ELi2ELi0EEEJNS1_13power_functorIaEEaEEEvT_T0_DpT1_,@function
        .size           _ZN2at6native55_GLOBAL__N__de093ff9_22_ForeachBinaryOpList_cu_a911ec4325multi_tensor_apply_kernelINS1_18TensorListMetadataILi2EEENS1_24BinaryOpListAlphaFunctorIaLi2ELi2ELi0EEEJNS1_13power_functorIaEEaEEEvT_T0_DpT1_,(.L_x_8073 - _ZN2at6native55_GLOBAL__N__de093ff9_22_ForeachBinaryOpList_cu_a911ec4325multi_tensor_apply_kernelINS1_18TensorListMetadataILi2EEENS1_24BinaryOpListAlphaFunctorIaLi2ELi2ELi0EEEJNS1_13power_functorIaEEaEEEvT_T0_DpT1_)
        .other          _ZN2at6native55_GLOBAL__N__de093ff9_22_ForeachBinaryOpList_cu_a911ec4325multi_tensor_apply_kernelINS1_18TensorListMetadataILi2EEENS1_24BinaryOpListAlphaFunctorIaLi2ELi2ELi0EEEJNS1_13power_functorIaEEaEEEvT_T0_DpT1_,@"STO_CUDA_ENTRY STV_DEFAULT"
_ZN2at6native55_GLOBAL__N__de093ff9_22_ForeachBinaryOpList_cu_a911ec4325multi_tensor_apply_kernelINS1_18TensorListMetadataILi2EEENS1_24BinaryOpListAlphaFunctorIaLi2ELi2ELi0EEEJNS1_13power_functorIaEEaEEEvT_T0_DpT1_:
        /* <DEDUP_REMOVED lines=29> */
.L_x_6771:
        /* <DEDUP_REMOVED lines=88> */
.L_x_6752:
        /* <DEDUP_REMOVED lines=23> */
.L_x_6751:
[----:B------:R-:W-:Y:S05]  /*08c0*/  BSYNC B1 ;  /* 0x0000000000017941 */ /* 0x000fea0003800000 */
.L_x_6750:
[----:B------:R-:W-:Y:S05]  /*08d0*/  BRA `(.L_x_6753) ;  /* 0x0000000000247947 */ /* 0x000fea0003800000 */
.L_x_6749:
        /* <DEDUP_REMOVED lines=9> */
.L_x_6753:
[----:B------:R-:W-:Y:S05]  /*0970*/  BSYNC B0 ;  /* 0x0000000000007941 */ /* 0x000fea0003800000 */
.L_x_6748:
        /* <DEDUP_REMOVED lines=29> */
.L_x_6758:
        /* <DEDUP_REMOVED lines=22> */
.L_x_6757:
[----:B------:R-:W-:Y:S05]  /*0cb0*/  BSYNC B1 ;  /* 0x0000000000017941 */ /* 0x000fea0003800000 */
.L_x_6756:
[----:B------:R-:W-:Y:S05]  /*0cc0*/  BRA `(.L_x_6759) ;  /* 0x0000000000247947 */ /* 0x000fea0003800000 */
.L_x_6755:
        /* <DEDUP_REMOVED lines=9> */
.L_x_6759:
[----:B------:R-:W-:Y:S05]  /*0d60*/  BSYNC B0 ;  /* 0x0000000000007941 */ /* 0x000fea0003800000 */
.L_x_6754:
        /* <DEDUP_REMOVED lines=29> */
.L_x_6764:
        /* <DEDUP_REMOVED lines=23> */
.L_x_6763:
[----:B------:R-:W-:Y:S05]  /*10b0*/  BRA `(.L_x_6762) ;  /* 0x0000000000247947 */ /* 0x000fea0003800000 */
.L_x_6761:
        /* <DEDUP_REMOVED lines=9> */
.L_x_6762:
[----:B------:R-:W-:Y:S05]  /*1150*/  BSYNC B0 ;  /* 0x0000000000007941 */ /* 0x000fea0003800000 */
.L_x_6760:
        /* <DEDUP_REMOVED lines=29> */
.L_x_6769:
        /* <DEDUP_REMOVED lines=20> */
.L_x_6768:
[----:B------:R-:W-:Y:S05]  /*1470*/  BSYNC B1 ;  /* 0x0000000000017941 */ /* 0x000fea0003800000 */
.L_x_6767:
[----:B------:R-:W-:Y:S05]  /*1480*/  BRA `(.L_x_6770) ;  /* 0x0000000000287947 */ /* 0x000fea0003800000 */
.L_x_6766:
        /* <DEDUP_REMOVED lines=10> */
.L_x_6770:
[----:B------:R-:W-:Y:S05]  /*1530*/  BSYNC B0 ;  /* 0x0000000000007941 */ /* 0x000fea0003800000 */
.L_x_6765:
        /* <DEDUP_REMOVED lines=19> */
.L_x_6747:
        /* <DEDUP_REMOVED lines=8> */
.L_x_6796:
[C---:B------:R-:W-:Y:S01]  /*16f0*/  IMAD.SHL.U32 R2, R5.reuse, 0x4, RZ ;  /* 0x0000000405027824 */ /* 0x040fe200078e00ff */
[----:B------:R-:W-:-:S04]  /*1700*/  SHF.L.U64.HI R3, R5, 0x2, R0 ;  /* 0x0000000205037819 */ /* 0x000fc80000010200 */
[----:B------:R-:W-:-:S04]  /*1710*/  IADD3 R8, P0, R2, UR13, RZ ;  /* 0x0000000d02087c10 */ /* 0x000fc8000ff1e0ff */
[----:B------:R-:W-:-:S05]  /*1720*/  IADD3.X R9, R3, UR8, RZ, P0, !PT ;  /* 0x0000000803097c10 */ /* 0x000fca00087fe4ff */
[----:B------:R-:W2:Y:S01]  /*1730*/  LDG.E R8, desc[UR10][R8.64] ;  /* 0x0000000a08087981 */ /* 0x000ea2000c1e1900 */
[----:B------:R-:W-:-:S04]  /*1740*/  IADD3 R2, P0, R2, UR14, RZ ;  /* 0x0000000e02027c10 */ /* 0x000fc8000ff1e0ff */
[----:B------:R-:W-:-:S05]  /*1750*/  IADD3.X R3, R3, UR6, RZ, P0, !PT ;  /* 0x0000000603037c10 */ /* 0x000fca00087fe4ff */
[----:B------:R-:W3:Y:S01]  /*1760*/  LDG.E R11, desc[UR10][R2.64] ;  /* 0x0000000a020b7981 */ /* 0x000ee2000c1e1900 */
[----:B------:R-:W0:Y:S01]  /*1770*/  LDC.S8 R4, c[0x0][0xe5a] ;  /* 0x00039680ff047b82 */ /* 0x000e220000000200 */
[----:B------:R-:W-:Y:S01]  /*1780*/  BSSY B0, `(.L_x_6772) ;  /* 0x0000043000007945 */ /* 0x000fe20003800000 */
[----:B------:R-:W-:Y:S01]  /*1790*/  IMAD.MOV.U32 R6, RZ, RZ, 0x1 ;  /* 0x00000001ff067424 */ /* 0x000fe200078e00ff */
[C---:B--2---:R-:W-:Y:S02]  /*17a0*/  LOP3.LUT R7, R8.reuse, 0xff, RZ, 0xc0, !PT ;  /* 0x000000ff08077812 */ /* 0x044fe400078ec0ff */
[C---:B------:R-:W-:Y:S02]  /*17b0*/  PRMT R12, R8.reuse, 0x7771, RZ ;  /* 0x00007771080c7816 */ /* 0x040fe400000000ff */
[----:B------:R-:W-:Y:S01]  /*17c0*/  PRMT R10, R8, 0x7772, RZ ;  /* 0x00007772080a7816 */ /* 0x000fe200000000ff */
[----:B0-----:R-:W-:Y:S01]  /*17d0*/  IMAD R13, R4, R7, RZ ;  /* 0x00000007040d7224 */ /* 0x001fe200078e02ff */
[----:B------:R-:W-:-:S04]  /*17e0*/  PRMT R7, R8, 0x7773, RZ ;  /* 0x0000777308077816 */ /* 0x000fc800000000ff */
[C---:B------:R-:W-:Y:S02]  /*17f0*/  PRMT R14, R13.reuse, 0x8880, RZ ;  /* 0x000088800d0e7816 */ /* 0x040fe400000000ff */
[----:B------:R-:W-:Y:S02]  /*1800*/  PRMT R18, R13, 0x8880, RZ ;  /* 0x000088800d127816 */ /* 0x000fe400000000ff */
[----:B------:R-:W-:Y:S02]  /*1810*/  ISETP.GE.AND P0, PT, R14, RZ, PT ;  /* 0x000000ff0e00720c */ /* 0x000fe40003f06270 */
[C---:B---3--:R-:W-:Y:S02]  /*1820*/  PRMT R15, R11.reuse, 0x7770, RZ ;  /* 0x000077700b0f7816 */ /* 0x048fe400000000ff */
[C---:B------:R-:W-:Y:S02]  /*1830*/  PRMT R13, R11.reuse, 0x7771, RZ ;  /* 0x000077710b0d7816 */ /* 0x040fe400000000ff */
[----:B------:R-:W-:-:S02]  /*1840*/  PRMT R8, R11, 0x7772, RZ ;  /* 0x000077720b087816 */ /* 0x000fc400000000ff */
[----:B------:R-:W-:Y:S02]  /*1850*/  PRMT R9, R11, 0x7773, RZ ;  /* 0x000077730b097816 */ /* 0x000fe400000000ff */
[----:B------:R-:W-:-:S03]  /*1860*/  PRMT R18, R18, 0x7710, RZ ;  /* 0x0000771012127816 */ /* 0x000fc600000000ff */
        /* <DEDUP_REMOVED lines=22> */
.L_x_6776:
[----:B------:R-:W-:Y:S02]  /*19d0*/  LOP3.LUT R14, R17, 0x1, RZ, 0xc0, !PT ;  /* 0x00000001110e7812 */ /* 0x000fe400078ec0ff */
[----:B------:R-:W-:Y:S02]  /*19e0*/  PRMT R18, R11, 0x9910, RZ ;  /* 0x000099100b127816 */ /* 0x000fe400000000ff */
[----:B------:R-:W-:Y:S02]  /*19f0*/  ISETP.NE.U32.AND P0, PT, R14, 0x1, PT ;  /* 0x000000010e00780c */ /* 0x000fe40003f05070 */
[C---:B------:R-:W-:Y:S02]  /*1a00*/  LOP3.LUT R14, R17.reuse, 0x80, RZ, 0xc0, !PT ;  /* 0x00000080110e7812 */ /* 0x040fe400078ec0ff */
[----:B------:R-:W-:Y:S02]  /*1a10*/  SEL R11, R16, 0x1, !P0 ;  /* 0x00000001100b7807 */ /* 0x000fe40004000000 */
[----:B------:R-:W-:Y:S01]  /*1a20*/  LEA.HI R15, R14, R17, RZ, 0x19 ;  /* 0x000000110e0f7211 */ /* 0x000fe200078fc8ff */
[----:B------:R-:W-:Y:S01]  /*1a30*/  VIADD R17, R17, 0x1 ;  /* 0x0000000111117836 */ /* 0x000fe20000000000 */
[----:B------:R-:W-:Y:S01]  /*1a40*/  PRMT R19, R16, 0x9910, RZ ;  /* 0x0000991010137816 */ /* 0x000fe200000000ff */
[----:B------:R-:W-:Y:S01]  /*1a50*/  IMAD.MOV.U32 R14, RZ, RZ, R18 ;  /* 0x000000ffff0e7224 */ /* 0x000fe200078e0012 */
[----:B------:R-:W-:-:S02]  /*1a60*/  PRMT R15, R15, 0x8880, RZ ;  /* 0x000088800f0f7816 */ /* 0x000fc400000000ff */
[----:B------:R-:W-:Y:S01]  /*1a70*/  LOP3.LUT R17, R17, 0xff, RZ, 0xc0, !PT ;  /* 0x000000ff11117812 */ /* 0x000fe200078ec0ff */
[----:B------:R-:W-:Y:S01]  /*1a80*/  IMAD.MOV.U32 R16, RZ, RZ, R19 ;  /* 0x000000ffff107224 */ /* 0x000fe200078e0013 */
[----:B------:R-:W-:Y:S02]  /*1a90*/  PRMT R11, R11, 0x9910, RZ ;  /* 0x000099100b0b7816 */ /* 0x000fe400000000ff */
[----:B------:R-:W-:Y:S01]  /*1aa0*/  ISETP.GE.U32.AND P0, PT, R17, 0x3, PT ;  /* 0x000000031100780c */ /* 0x000fe20003f06070 */
[----:B------:R-:W-:Y:S01]  /*1ab0*/  IMAD R16, R16, R16, RZ ;  /* 0x0000001010107224 */ /* 0x000fe200078e02ff */
[----:B------:R-:W-:Y:S01]  /*1ac0*/  SHF.R.S32.HI R15, RZ, 0x1, R15 ;  /* 0x00000001ff0f7819 */ /* 0x000fe2000001140f */
[----:B------:R-:W-:-:S03]  /*1ad0*/  IMAD R11, R14, R11, RZ ;  /* 0x0000000b0e0b7224 */ /* 0x000fc600078e02ff */
[----:B------:R-:W-:-:S07]  /*1ae0*/  PRMT R17, R15, 0x7610, R17 ;  /* 0x000076100f117816 */ /* 0x000fce0000000011 */
[----:B------:R-:W-:Y:S05]  /*1af0*/  @P0 BRA `(.L_x_6776) ;  /* 0xfffffffc00b40947 */ /* 0x000fea000383ffff */
.L_x_6775:
[----:B------:R-:W-:Y:S05]  /*1b00*/  BSYNC B1 ;  /* 0x0000000000017941 */ /* 0x000fea0003800000 */
.L_x_6774:
[----:B------:R-:W-:Y:S05]  /*1b10*/  BRA `(.L_x_6777) ;  /* 0x0000000000247947 */ /* 0x000fea0003800000 */
.L_x_6773:
        /* <DEDUP_REMOVED lines=9> */
.L_x_6777:
[----:B------:R-:W-:Y:S05]  /*1bb0*/  BSYNC B0 ;  /* 0x0000000000007941 */ /* 0x000fea0003800000 */
.L_x_6772:
        /* <DEDUP_REMOVED lines=30> */
.L_x_6782:
        /* <DEDUP_REMOVED lines=19> */
.L_x_6781:
[----:B------:R-:W-:Y:S05]  /*1ed0*/  BSYNC B1 ;  /* 0x0000000000017941 */ /* 0x000fea0003800000 */
.L_x_6780:
[----:B------:R-:W-:Y:S05]  /*1ee0*/  BRA `(.L_x_6783) ;  /* 0x0000000000247947 */ /* 0x000fea0003800000 */
.L_x_6779:
        /* <DEDUP_REMOVED lines=9> */
.L_x_6783:
[----:B------:R-:W-:Y:S05]  /*1f80*/  BSYNC B0 ;  /* 0x0000000000007941 */ /* 0x000fea0003800000 */
.L_x_6778:
        /* <DEDUP_REMOVED lines=29> */
.L_x_6788:
        /* <DEDUP_REMOVED lines=9> */
[----:B------:R-:W-:Y:S01]  /*21f0*/  PRMT R16, R13, 0x8880, RZ ;  /* 0x000088800d107816 */ /* 0x000fe200000000ff */
[----:B------:R-:W-:Y:S01]  /*2200*/  IMAD.MOV.U32 R13, RZ, RZ, R8 ;  /* 0x000000ffff0d7224 */ /* 0x000fe200078e0008 */
[----:B------:R-:W-:Y:S02]  /*2210*/  PRMT R17, R14, 0x9910, RZ ;  /* 0x000099100e117816 */ /* 0x000fe400000000ff */
[----:B------:R-:W-:Y:S01]  /*2220*/  PRMT R10, R10, 0x9910, RZ ;  /* 0x000099100a0a7816 */ /* 0x000fe200000000ff */
[----:B------:R-:W-:Y:S02]  /*2230*/  IMAD.MOV.U32 R8, RZ, RZ, R16 ;  /* 0x000000ffff087224 */ /* 0x000fe400078e0010 */
[----:B------:R-:W-:-:S02]  /*2240*/  IMAD.MOV.U32 R14, RZ, RZ, R17 ;  /* 0x000000ffff0e7224 */ /* 0x000fc400078e0011 */
[----:B------:R-:W-:Y:S01]  /*2250*/  IMAD R10, R10, R13, RZ ;  /* 0x0000000d0a0a7224 */ /* 0x000fe200078e02ff */
[----:B------:R-:W-:Y:S01]  /*2260*/  SHF.R.S32.HI R8, RZ, 0x1, R8 ;  /* 0x00000001ff087819 */ /* 0x000fe20000011408 */
[----:B------:R-:W-:-:S03]  /*2270*/  IMAD R14, R14, R14, RZ ;  /* 0x0000000e0e0e7224 */ /* 0x000fc600078e02ff */
[----:B------:R-:W-:Y:S01]  /*2280*/  PRMT R16, R8, 0x7610, R16 ;  /* 0x0000761008107816 */ /* 0x000fe20000000010 */
[----:B------:R-:W-:Y:S06]  /*2290*/  @P0 BRA `(.L_x_6788) ;  /* 0xfffffffc00b00947 */ /* 0x000fec000383ffff */
.L_x_6787:
[----:B------:R-:W-:Y:S05]  /*22a0*/  BSYNC B1 ;  /* 0x0000000000017941 */ /* 0x000fea0003800000 */
.L_x_6786:
[----:B------:R-:W-:Y:S05]  /*22b0*/  BRA `(.L_x_6789) ;  /* 0x0000000000247947 */ /* 0x000fea0003800000 */
.L_x_6785:
        /* <DEDUP_REMOVED lines=9> */
.L_x_6789:
[----:B------:R-:W-:Y:S05]  /*2350*/  BSYNC B0 ;  /* 0x0000000000007941 */ /* 0x000fea0003800000 */
.L_x_6784:
        /* <DEDUP_REMOVED lines=20> */
[----:B------:R-:W-:Y:S02]  /*24a0*/  PRMT R8, R4, 0x9910, RZ ;  /* 0x0000991004087816 */ /* 0x000fe400000000ff */
[----:B------:R-:W-:-:S04]  /*24b0*/  LOP3.LUT R4, R13, 0x80, RZ, 0xc0, !PT ;  /* 0x000000800d047812 */ /* 0x000fc800078ec0ff */
[----:B------:R-:W-:Y:S02]  /*24c0*/  LEA.HI R6, R4, R13, RZ, 0x19 ;  /* 0x0000000d04067211 */ /* 0x000fe400078fc8ff */
[----:B------:R-:W-:-:S03]  /*24d0*/  PRMT R4, R8, 0x7610, R4 ;  /* 0x0000761008047816 */ /* 0x000fc60000000004 */
[----:B------:R-:W-:Y:S05]  /*24e0*/  @!P0 BRA `(.L_x_6793) ;  /* 0x0000000000688947 */ /* 0x000fea0003800000 */
[----:B------:R-:W-:-:S04]  /*24f0*/  PRMT R6, R6, 0x8880, RZ ;  /* 0x0000888006067816 */ /* 0x000fc800000000ff */
[----:B------:R-:W-:-:S04]  /*2500*/  SHF.R.S32.HI R6, RZ, 0x1, R6 ;  /* 0x00000001ff067819 */ /* 0x000fc80000011406 */
[----:B------:R-:W-:-:S07]  /*2510*/  PRMT R9, R6, 0x7610, R9 ;  /* 0x0000761006097816 */ /* 0x000fce0000000009 */
.L_x_6794:
        /* <DEDUP_REMOVED lines=23> */
.L_x_6793:
[----:B------:R-:W-:Y:S05]  /*2690*/  BSYNC B1 ;  /* 0x0000000000017941 */ /* 0x000fea0003800000 */
.L_x_6792:
[----:B------:R-:W-:Y:S05]  /*26a0*/  BRA `(.L_x_6795) ;  /* 0x0000000000247947 */ /* 0x000fea0003800000 */
.L_x_6791:
        /* <DEDUP_REMOVED lines=9> */
.L_x_6795:
[----:B------:R-:W-:Y:S05]  /*2740*/  BSYNC B0 ;  /* 0x0000000000007941 */ /* 0x000fea0003800000 */
.L_x_6790:
[----:B------:R-:W-:Y:S02]  /*2750*/  PRMT R11, R12, 0x7604, R11 ;  /* 0x000076040c0b7816 */ /* 0x000fe4000000000b */
[----:B------:R-:W-:Y:S02]  /*2760*/  IADD3 R5, P0, R5, UR4, RZ ;  /* 0x0000000405057c10 */ /* 0x000fe4000ff1e0ff */
[----:B------:R-:W-:Y:S02]  /*2770*/  PRMT R11, R10, 0x7054, R11 ;  /* 0x000070540a0b7816 */ /* 0x000fe4000000000b */
[C---:B------:R-:W-:Y:S01]  /*2780*/  ISETP.LT.U32.AND P1, PT, R5.reuse, 0x4000, PT ;  /* 0x000040000500780c */ /* 0x040fe20003f21070 */
[----:B------:R-:W-:Y:S01]  /*2790*/  IMAD.X R0, RZ, RZ, R0, P0 ;  /* 0x000000ffff007224 */ /* 0x000fe200000e0600 */
[----:B------:R-:W-:Y:S01]  /*27a0*/  PRMT R11, R4, 0x654, R11 ;  /* 0x00000654040b7816 */ /* 0x000fe2000000000b */
[----:B------:R-:W-:-:S03]  /*27b0*/  IMAD.SHL.U32 R4, R5, 0x4, RZ ;  /* 0x0000000405047824 */ /* 0x000fc600078e00ff */
[----:B------:R-:W-:Y:S01]  /*27c0*/  ISETP.LT.U32.AND.EX P1, PT, R0, RZ, PT, P1 ;  /* 0x000000ff0000720c */ /* 0x000fe20003f21110 */
[----:B------:R0:W-:Y:S01]  /*27d0*/  STG.E desc[UR10][R2.64], R11 ;  /* 0x0000000b02007986 */ /* 0x0001e2000c10190a */
[----:B------:R-:W-:Y:S02]  /*27e0*/  ISETP.GE.U32.AND P0, PT, R4, UR12, PT ;  /* 0x0000000c04007c0c */ /* 0x000fe4000bf06070 */
[----:B------:R-:W-:-:S04]  /*27f0*/  SHF.L.U64.HI R4, R5, 0x2, R0 ;  /* 0x0000000205047819 */ /* 0x000fc80000010200 */
[----:B------:R-:W-:-:S13]  /*2800*/  ISETP.GE.AND.EX P0, PT, R4, UR5, PT, P0 ;  /* 0x0000000504007c0c */ /* 0x000fda000bf06300 */
[----:B0-----:R-:W-:Y:S05]  /*2810*/  @!P0 BRA P1, `(.L_x_6796) ;  /* 0xffffffec00b48947 */ /* 0x001fea000083ffff */
[----:B------:R-:W-:Y:S05]  /*2820*/  EXIT ;  /* 0x000000000000794d */ /* 0x000fea0003800000 */
.L_x_6797:
        /* <DEDUP_REMOVED lines=13> */
.L_x_8073:


//--------------------- .text._ZN2at6native55_GLOBAL__N__de093ff9_22_ForeachBinaryOpList_cu_a911ec4325multi_tensor_apply_kernelINS1_18TensorListMetadataILi2EEENS1_24BinaryOpListAlphaFunctorIhLi2ELi2ELi0EEEJNS1_13power_functorIhEEhEEEvT_T0_DpT1_ --------------------------
	.section	.text._ZN2at6native55_GLOBAL__N__de093ff9_22_ForeachBinaryOpList_cu_a911ec4325multi_tensor_apply_kernelINS1_18TensorListMetadataILi2EEENS1_24BinaryOpListAlphaFunctorIhLi2ELi2ELi0EEEJNS1_13power_functorIhEEhEEEvT_T0_DpT1_,"ax",@progbits
	.align	128
.text._ZN2at6native55_GLOBAL__N__de093ff9_22_ForeachBinaryOpList_cu_a911ec4325multi_tensor_apply_kernelINS1_18TensorListMetadataILi2EEENS1_24BinaryOpListAlphaFunctorIhLi2ELi2ELi0EEEJNS1_13power_functorIhEEhEEEvT_T0_DpT1_:
        .type           _ZN2at6native55_GLOBAL__N__de093ff9_22_ForeachBinaryOpList_cu_a911ec4325multi_tensor_apply_kernelINS1_18TensorListMetadataILi2EEENS1_24BinaryOpListAlphaFunctorIhLi2ELi2ELi0EEEJNS1_13power_functorIhEEhEEEvT_T0_DpT1_,@function
        .size           _ZN2at6native55_GLOBAL__N__de093ff9_22_ForeachBinaryOpList_cu_a911ec4325multi_tensor_apply_kernelINS1_18TensorListMetadataILi2EEENS1_24BinaryOpListAlphaFunctorIhLi2ELi2ELi0EEEJNS1_13power_functorIhEEhEEEvT_T0_DpT1_,(.L_x_8074 - _ZN2at6native55_GLOBAL__N__de093ff9_22_ForeachBinaryOpList_cu_a911ec4325multi_tensor_apply_kernelINS1_18TensorListMetadataILi2EEENS1_24BinaryOpListAlphaFunctorIhLi2ELi2ELi0EEEJNS1_13power_functorIhEEhEEEvT_T0_DpT1_)
        .other          _ZN2at6native55_GLOBAL__N__de093ff9_22_ForeachBinaryOpList_cu_a911ec4325multi_tensor_apply_kernelINS1_18TensorListMetadataILi2EEENS1_24BinaryOpListAlphaFunctorIhLi2ELi2ELi0EEEJNS1_13power_functorIhEEhEEEvT_T0_DpT1_,@"STO_CUDA_ENTRY STV_DEFAULT"
_ZN2at6native55_GLOBAL__N__de093ff9_22_ForeachBinaryOpList_cu_a911ec4325multi_tensor_apply_kernelINS1_18TensorListMetadataILi2EEENS1_24BinaryOpListAlphaFunctorIhLi2ELi2ELi0EEEJNS1_13power_functorIhEEhEEEvT_T0_DpT1_:
        /* <DEDUP_REMOVED lines=30> */
.L_x_6811:
        /* <DEDUP_REMOVED lines=74> */
.L_x_6801:
        /* <DEDUP_REMOVED lines=15> */
.L_x_6800:
[----:B------:R-:W-:Y:S05]  /*0770*/  BSYNC B0 ;  /* 0x0000000000007941 */ /* 0x000fea0003800000 */
.L_x_6799:
[----:B------:R-:W-:Y:S01]  /*0780*/  LOP3.LUT P6, RZ, R14, 0xff, RZ, 0xc0, !PT ;  /* 0x000000ff0eff7812 */ /* 0x000fe200078cc0ff */
[----:B------:R-:W-:Y:S01]  /*0790*/  BSSY B0, `(.L_x_6802) ;  /* 0x0000012000007945 */ /* 0x000fe20003800000 */
[----:B------:R-:W-:Y:S01]  /*07a0*/  LOP3.LUT P5, RZ, R12, 0xff, RZ, 0xc0, !PT ;  /* 0x000000ff0cff7812 */ /* 0x000fe200078ac0ff */
[----:B------:R-:W-:Y:S01]  /*07b0*/  IMAD.MOV.U32 R21, RZ, RZ, 0x1 ;  /* 0x00000001ff157424 */ /* 0x000fe200078e00ff */
[----:B------:R-:W-:-:S09]  /*07c0*/  LOP3.LUT P4, RZ, R13, 0xff, RZ, 0xc0, !PT ;  /* 0x000000ff0dff7812 */ /* 0x000fd2000788c0ff */
[----:B------:R-:W-:Y:S05]  /*07d0*/  @!P6 BRA `(.L_x_6803) ;  /* 0x000000000034e947 */ /* 0x000fea0003800000 */
[----:B------:R-:W-:-:S07]  /*07e0*/  IMAD.MOV.U32 R15, RZ, RZ, 0x1 ;  /* 0x00000001ff0f7424 */ /* 0x000fce00078e00ff */
.L_x_6804:
        /* <DEDUP_REMOVED lines=12> */
.L_x_6803:
[----:B------:R-:W-:Y:S05]  /*08b0*/  BSYNC B0 ;  /* 0x0000000000007941 */ /* 0x000fea0003800000 */
.L_x_6802:
[----:B------:R-:W-:Y:S01]  /*08c0*/  BSSY B0, `(.L_x_6805) ;  /* 0x0000010000007945 */ /* 0x000fe20003800000 */
[----:B------:R-:W-:-:S03]  /*08d0*/  IMAD.MOV.U32 R23, RZ, RZ, 0x1 ;  /* 0x00000001ff177424 */ /* 0x000fc600078e00ff */
[----:B------:R-:W-:Y:S05]  /*08e0*/  @!P5 BRA `(.L_x_6806) ;  /* 0x000000000034d947 */ /* 0x000fea0003800000 */
[----:B------:R-:W-:-:S07]  /*08f0*/  IMAD.MOV.U32 R21, RZ, RZ, 0x1 ;  /* 0x00000001ff157424 */ /* 0x000fce00078e00ff */
.L_x_6807:
        /* <DEDUP_REMOVED lines=12> */
.L_x_6806:
[----:B------:R-:W-:Y:S05]  /*09c0*/  BSYNC B0 ;  /* 0x0000000000007941 */ /* 0x000fea0003800000 */
.L_x_6805:
[----:B------:R-:W-:Y:S04]  /*09d0*/  BSSY B0, `(.L_x_6808) ;  /* 0x0000010000007945 */ /* 0x000fe80003800000 */
[----:B------:R-:W-:Y:S05]  /*09e0*/  @!P4 BRA `(.L_x_6809) ;  /* 0x000000000038c947 */ /* 0x000fea0003800000 */
[----:B------:R-:W-:-:S07]  /*09f0*/  IMAD.MOV.U32 R23, RZ, RZ, 0x1 ;  /* 0x00000001ff177424 */ /* 0x000fce00078e00ff */
.L_x_6810:
        /* <DEDUP_REMOVED lines=13> */
.L_x_6809:
[----:B------:R-:W-:Y:S05]  /*0ad0*/  BSYNC B0 ;  /* 0x0000000000007941 */ /* 0x000fea0003800000 */
.L_x_6808:
        /* <DEDUP_REMOVED lines=19> */
.L_x_6798:
        /* <DEDUP_REMOVED lines=8> */
.L_x_6824:
        /* <DEDUP_REMOVED lines=8> */
[----:B------:R-:W-:Y:S01]  /*0d10*/  PRMT R12, R0, 0x9910, RZ ;  /* 0x00009910000c7816 */ /* 0x000fe200000000ff */
[----:B------:R-:W-:Y:S01]  /*0d20*/  BSSY B0, `(.L_x_6812) ;  /* 0x0000029000007945 */ /* 0x000fe20003800000 */
[----:B------:R-:W-:Y:S01]  /*0d30*/  IMAD.MOV.U32 R13, RZ, RZ, 0x1 ;  /* 0x00000001ff0d7424 */ /* 0x000fe200078e00ff */
[C---:B--2---:R-:W-:Y:S02]  /*0d40*/  LOP3.LUT R15, R6.reuse, 0xff, RZ, 0xc0, !PT ;  /* 0x000000ff060f7812 */ /* 0x044fe400078ec0ff */
[C---:B------:R-:W-:Y:S02]  /*0d50*/  PRMT R8, R6.reuse, 0x7771, RZ ;  /* 0x0000777106087816 */ /* 0x040fe400000000ff */
[----:B------:R-:W-:Y:S01]  /*0d60*/  PRMT R9, R6, 0x7772, RZ ;  /* 0x0000777206097816 */ /* 0x000fe200000000ff */
[----:B------:R-:W-:Y:S01]  /*0d70*/  IMAD R15, R12, R15, RZ ;  /* 0x0000000f0c0f7224 */ /* 0x000fe200078e02ff */
[----:B------:R-:W-:Y:S01]  /*0d80*/  PRMT R11, R6, 0x7773, RZ ;  /* 0x00007773060b7816 */ /* 0x000fe200000000ff */
[----:B------:R-:W-:Y:S01]  /*0d90*/  IMAD.MOV.U32 R6, RZ, RZ, 0x1 ;  /* 0x00000001ff067424 */ /* 0x000fe200078e00ff */
[----:B------:R-:W-:-:S02]  /*0da0*/  PRMT R14, R8, 0x9910, RZ ;  /* 0x00009910080e7816 */ /* 0x000fc400000000ff */
[----:B------:R-:W-:Y:S02]  /*0db0*/  LOP3.LUT P2, RZ, R15, 0xff, RZ, 0xc0, !PT ;  /* 0x000000ff0fff7812 */ /* 0x000fe4000784c0ff */
[----:B------:R-:W-:Y:S01]  /*0dc0*/  PRMT R8, R9, 0x9910, RZ ;  /* 0x0000991009087816 */ /* 0x000fe200000000ff */
[----:B------:R-:W-:Y:S01]  /*0dd0*/  IMAD R14, R12, R14, RZ ;  /* 0x0000000e0c0e7224 */ /* 0x000fe200078e02ff */
[----:B------:R-:W-:Y:S01]  /*0de0*/  PRMT R7, R11, 0x9910, RZ ;  /* 0x000099100b077816 */ /* 0x000fe200000000ff */
[----:B------:R-:W-:Y:S01]  /*0df0*/  IMAD.MOV.U32 R9, RZ, RZ, 0x1 ;  /* 0x00000001ff097424 */ /* 0x000fe200078e00ff */
[----:B---3--:R-:W-:Y:S01]  /*0e00*/  PRMT R11, R10, 0x7772, RZ ;  /* 0x000077720a0b7816 */ /* 0x008fe200000000ff */
[----:B------:R-:W-:Y:S01]  /*0e10*/  IMAD R8, R12, R8, RZ ;  /* 0x000000080c087224 */ /* 0x000fe200078e02ff */
[----:B------:R-:W-:Y:S01]  /*0e20*/  LOP3.LUT P3, RZ, R14, 0xff, RZ, 0xc0, !PT ;  /* 0x000000ff0eff7812 */ /* 0x000fe2000786c0ff */
[----:B------:R-:W-:Y:S01]  /*0e30*/  IMAD R7, R12, R7, RZ ;  /* 0x000000070c077224 */ /* 0x000fe200078e02ff */
[----:B------:R-:W-:-:S02]  /*0e40*/  PRMT R12, R10, 0x7771, RZ ;  /* 0x000077710a0c7816 */ /* 0x000fc400000000ff */
[----:B------:R-:W-:Y:S02]  /*0e50*/  LOP3.LUT P1, RZ, R8, 0xff, RZ, 0xc0, !PT ;  /* 0x000000ff08ff7812 */ /* 0x000fe4000782c0ff */
[----:B------:R-:W-:Y:S01]  /*0e60*/  LOP3.LUT P0, RZ, R7, 0xff, RZ, 0xc0, !PT ;  /* 0x000000ff07ff7812 */ /* 0x000fe2000780c0ff */
[----:B------:R-:W-:-:S12]  /*0e70*/  @!P2 BRA `(.L_x_6813) ;  /* 0x00000000004ca947 */ /* 0x000fd80003800000 */
[----:B------:R-:W-:Y:S01]  /*0e80*/  PRMT R13, R10, 0x7770, RZ ;  /* 0x000077700a0d7816 */ /* 0x000fe200000000ff */
[----:B------:R-:W-:Y:S01]  /*0e90*/  IMAD.MOV.U32 R17, RZ, RZ, 0x1 ;  /* 0x00000001ff117424 */ /* 0x000fe200078e00ff */
[----:B------:R-:W-:Y:S02]  /*0ea0*/  PRMT R16, R15, 0x7610, R16 ;  /* 0x000076100f107816 */ /* 0x000fe40000000010 */
[----:B------:R-:W-:Y:S02]  /*0eb0*/  PRMT R15, R13, 0x7610, R15 ;  /* 0x000076100d0f7816 */ /* 0x000fe4000000000f */
[----:B------:R-:W-:-:S07]  /*0ec0*/  PRMT R13, R17, 0x7610, R13 ;  /* 0x00007610110d7816 */ /* 0x000fce000000000d */
.L_x_6814:
[C---:B------:R-:W-:Y:S02]  /*0ed0*/  LOP3.LUT R17, R16.reuse, 0x1, RZ, 0xc0, !PT ;  /* 0x0000000110117812 */ /* 0x040fe400078ec0ff */
        /* <DEDUP_REMOVED lines=13> */
.L_x_6813:
[----:B------:R-:W-:Y:S05]  /*0fb0*/  BSYNC B0 ;  /* 0x0000000000007941 */ /* 0x000fea0003800000 */
.L_x_6812:
[----:B------:R-:W-:Y:S04]  /*0fc0*/  BSSY B0, `(.L_x_6815) ;  /* 0x0000011000007945 */ /* 0x000fe80003800000 */
[----:B------:R-:W-:Y:S05]  /*0fd0*/  @!P3 BRA `(.L_x_6816) ;  /* 0x00000000003cb947 */ /* 0x000fea0003800000 */
[----:B------:R-:W-:-:S07]  /*0fe0*/  IMAD.MOV.U32 R6, RZ, RZ, 0x1 ;  /* 0x00000001ff067424 */ /* 0x000fce00078e00ff */
.L_x_6817:
        /* <DEDUP_REMOVED lines=14> */
.L_x_6816:
[----:B------:R-:W-:Y:S05]  /*10d0*/  BSYNC B0 ;  /* 0x0000000000007941 */ /* 0x000fea0003800000 */
.L_x_6815:
[----:B------:R-:W-:Y:S01]  /*10e0*/  BSSY B0, `(.L_x_6818) ;  /* 0x0000011000007945 */ /* 0x000fe20003800000 */
[----:B------:R-:W-:Y:S01]  /*10f0*/  IMAD.MOV.U32 R12, RZ, RZ, 0x1 ;  /* 0x00000001ff0c7424 */ /* 0x000fe200078e00ff */
[----:B------:R-:W-:Y:S02]  /*1100*/  PRMT R10, R10, 0x7773, RZ ;  /* 0x000077730a0a7816 */ /* 0x000fe400000000ff */
[----:B------:R-:W-:Y:S05]  /*1110*/  @!P1 BRA `(.L_x_6819) ;  /* 0x0000000000349947 */ /* 0x000fea0003800000 */
[----:B------:R-:W-:-:S07]  /*1120*/  IMAD.MOV.U32 R9, RZ, RZ, 0x1 ;  /* 0x00000001ff097424 */ /* 0x000fce00078e00ff */
.L_x_6820:
        /* <DEDUP_REMOVED lines=12> */
.L_x_6819:
[----:B------:R-:W-:Y:S05]  /*11f0*/  BSYNC B0 ;  /* 0x0000000000007941 */ /* 0x000fea0003800000 */
.L_x_6818:
[----:B------:R-:W-:Y:S04]  /*1200*/  BSSY B0, `(.L_x_6821) ;  /* 0x000000f000007945 */ /* 0x000fe80003800000 */
[----:B------:R-:W-:Y:S05]  /*1210*/  @!P0 BRA `(.L_x_6822) ;  /* 0x0000000000348947 */ /* 0x000fea0003800000 */
[----:B------:R-:W-:-:S07]  /*1220*/  IMAD.MOV.U32 R12, RZ, RZ, 0x1 ;  /* 0x00000001ff0c7424 */ /* 0x000fce00078e00ff */
.L_x_6823:
        /* <DEDUP_REMOVED lines=12> */
.L_x_6822:
[----:B------:R-:W-:Y:S05]  /*12f0*/  BSYNC B0 ;  /* 0x0000000000007941 */ /* 0x000fea0003800000 */
.L_x_6821:
[----:B------:R-:W-:Y:S02]  /*1300*/  PRMT R6, R6, 0x7604, R13 ;  /* 0x0000760406067816 */ /* 0x000fe4000000000d */
        /* <DEDUP_REMOVED lines=13> */
.L_x_6825:
        /* <DEDUP_REMOVED lines=10> */
.L_x_8074:


//--------------------- .text._ZN2at6native55_GLOBAL__N__de093ff9_22_ForeachBinaryOpList_cu_a911ec4325multi_tensor_apply_kernelINS1_18TensorListMetadataILi3EEENS1_24BinaryOpListAlphaFunctorIN3c104HalfELi3ELi2ELi2EEEJNS0_7maximumIfEEfEEEvT_T0_DpT1_ --------------------------
	.section	.text._ZN2at6native55_GLOBAL__N__de093ff9_22_ForeachBinaryOpList_cu_a911ec4325multi_tensor_apply_kernelINS1_18TensorListMetadataILi3EEENS1_24BinaryOpListAlphaFunctorIN3c104HalfELi3ELi2ELi2EEEJNS0_7maximumIfEEfEEEvT_T0_DpT1_,"ax",@progbits
	.align	128
.text._ZN2at6native55_GLOBAL__N__de093ff9_22_ForeachBinaryOpList_cu_a911ec4325multi_tensor_apply_kernelINS1_18TensorListMetadataILi3EEENS1_24BinaryOpListAlphaFunctorIN3c104HalfELi3ELi2ELi2EEEJNS0_7maximumIfEEfEEEvT_T0_DpT1_:
        .type           _ZN2at6native55_GLOBAL__N__de093ff9_22_ForeachBinaryOpList_cu_a911ec4325multi_tensor_apply_kernelINS1_18TensorListMetadataILi3EEENS1_24BinaryOpListAlphaFunctorIN3c104HalfELi3ELi2ELi2EEEJNS0_7maximumIfEEfEEEvT_T0_DpT1_,@function
        .size           _ZN2at6native55_GLOBAL__N__de093ff9_22_ForeachBinaryOpList_cu_a911ec4325multi_tensor_apply_kernelINS1_18TensorListMetadataILi3EEENS1_24BinaryOpListAlphaFunctorIN3c104HalfELi3ELi2ELi2EEEJNS0_7maximumIfEEfEEEvT_T0_DpT1_,(.L_x_8075 - _ZN2at6native55_GLOBAL__N__de093ff9_22_ForeachBinaryOpList_cu_a911ec4325multi_tensor_apply_kernelINS1_18TensorListMetadataILi3EEENS1_24BinaryOpListAlphaFunctorIN3c104HalfELi3ELi2ELi2EEEJNS0_7maximumIfEEfEEEvT_T0_DpT1_)
        .other          _ZN2at6native55_GLOBAL__N__de093ff9_22_ForeachBinaryOpList_cu_a911ec4325multi_tensor_apply_kernelINS1_18TensorListMetadataILi3EEENS1_24BinaryOpListAlphaFunctorIN3c104HalfELi3ELi2ELi2EEEJNS0_7maximumIfEEfEEEvT_T0_DpT1_,@"STO_CUDA_ENTRY STV_DEFAULT"
_ZN2at6native55_GLOBAL__N__de093ff9_22_ForeachBinaryOpList_cu_a911ec4325multi_tensor_apply_kernelINS1_18TensorListMetadataILi3EEENS1_24BinaryOpListAlphaFunctorIN3c104HalfELi3ELi2ELi2EEEJNS0_7maximumIfEEfEEEvT_T0_DpT1_:
        /* <DEDUP_REMOVED lines=32> */
.L_x_6827:
[----:B0-----:R-:W-:Y:S02]  /*0200*/  IADD3 R21, P0, R12, R14, RZ ;  /* 0x0000000e0c157210 */ /* 0x001fe40007f1e0ff */
[----:B------:R-:W-:Y:S02]  /*0210*/  PRMT R24, RZ, 0x7610, R24 ;  /* 0x00007610ff187816 */ /* 0x000fe40000000018 */
[C---:B------:R-:W-:Y:S01]  /*0220*/  ISETP.GE.U32.AND P1, PT, R21.reuse, 0x10000, PT ;  /* 0x000100001500780c */ /* 0x040fe20003f26070 */
[----:B------:R-:W-:Y:S01]  /*0230*/  IMAD.X R20, RZ, RZ, R15, P0 ;  /* 0x000000ffff147224 */ /* 0x000fe200000e060f */
[----:B------:R-:W-:Y:S02]  /*0240*/  ISETP.LT.U32.AND P0, PT, R21, UR14, PT ;  /* 0x0000000e15007c0c */ /* 0x000fe4000bf01070 */
[----:B-1----:R-:W-:Y:S02]  /*0250*/  IADD3 R19, P2, R13, R21, RZ ;  /* 0x000000150d137210 */ /* 0x002fe40007f5e0ff */
[----:B------:R-:W-:-:S02]  /*0260*/  ISETP.GE.U32.AND.EX P1, PT, R20, RZ, PT, P1 ;  /* 0x000000ff1400720c */ /* 0x000fc40003f26110 */
[----:B------:R-:W-:Y:S01]  /*0270*/  PRMT R25, RZ, 0x7610, R25 ;  /* 0x00007610ff197816 */ /* 0x000fe20000000019 */
[----:B------:R-:W-:Y:S01]  /*0280*/  IMAD.X R16, RZ, RZ, R20, P2 ;  /* 0x000000ffff107224 */ /* 0x000fe200010e0614 */
[----:B------:R-:W-:Y:S02]  /*0290*/  ISETP.LT.AND.EX P1, PT, R20, UR4, !P1, P0 ;  /* 0x0000000414007c0c */ /* 0x000fe4000cf21300 */
[C---:B------:R-:W-:Y:S02]  /*02a0*/  ISETP.GE.U32.AND P0, PT, R19.reuse, 0x10000, PT ;  /* 0x000100001300780c */ /* 0x040fe40003f06070 */
[----:B------:R-:W-:Y:S02]  /*02b0*/  ISETP.LT.U32.AND P2, PT, R19, UR14, PT ;  /* 0x0000000e13007c0c */ /* 0x000fe4000bf41070 */
[----:B------:R-:W-:Y:S01]  /*02c0*/  ISETP.GE.U32.AND.EX P0, PT, R16, RZ, PT, P0 ;  /* 0x000000ff1000720c */ /* 0x000fe20003f06100 */
[----:B------:R-:W-:-:S03]  /*02d0*/  IMAD R22, R13, 0x3, RZ ;  /* 0x000000030d167824 */ /* 0x000fc600078e02ff */
[----:B------:R-:W-:-:S03]  /*02e0*/  ISETP.LT.AND.EX P0, PT, R16, UR4, !P0, P2 ;  /* 0x0000000410007c0c */ /* 0x000fc6000c701320 */
[C---:B------:R-:W-:Y:S02]  /*02f0*/  @P1 LEA R2, P3, R21.reuse, UR6, 0x1 ;  /* 0x0000000615021c11 */ /* 0x040fe4000f8608ff */
[C---:B------:R-:W-:Y:S02]  /*0300*/  @P1 LEA R6, P4, R21.reuse, UR8, 0x1 ;  /* 0x0000000815061c11 */ /* 0x040fe4000f8808ff */
[--C-:B------:R-:W-:Y:S02]  /*0310*/  @P1 LEA.HI.X R3, R21, UR7, R20.reuse, 0x1, P3 ;  /* 0x0000000715031c11 */ /* 0x100fe400098f0c14 */
[-C--:B------:R-:W-:Y:S02]  /*0320*/  LEA R17, P3, R13, R21.reuse, 0x1 ;  /* 0x000000150d117211 */ /* 0x080fe400078608ff */
[--C-:B------:R-:W-:Y:S01]  /*0330*/  @P1 LEA.HI.X R7, R21, UR9, R20.reuse, 0x1, P4 ;  /* 0x0000000915071c11 */ /* 0x100fe2000a0f0c14 */
[----:B------:R0:W2:Y:S01]  /*0340*/  @P1 LDG.E.U16 R25, desc[UR12][R2.64] ;  /* 0x0000000c02191981 */ /* 0x0000a2000c1e1500 */
[C---:B------:R-:W-:Y:S01]  /*0350*/  ISETP.GE.U32.AND P2, PT, R17.reuse, 0x10000, PT ;  /* 0x000100001100780c */ /* 0x040fe20003f46070 */
[----:B------:R-:W-:Y:S01]  /*0360*/  IMAD.X R18, RZ, RZ, R20, P3 ;  /* 0x000000ffff127224 */ /* 0x000fe200018e0614 */
[----:B------:R-:W-:Y:S01]  /*0370*/  IADD3 R22, P4, R22, R21, RZ ;  /* 0x0000001516167210 */ /* 0x000fe20007f9e0ff */
[----:B------:R-:W3:Y:S01]  /*0380*/  @P1 LDG.E.U16 R24, desc[UR12][R6.64] ;  /* 0x0000000c06181981 */ /* 0x000ee2000c1e1500 */
[----:B------:R-:W-:-:S02]  /*0390*/  ISETP.LT.U32.AND P3, PT, R17, UR14, PT ;  /* 0x0000000e11007c0c */ /* 0x000fc4000bf61070 */
[C---:B------:R-:W-:Y:S01]  /*03a0*/  ISETP.GE.U32.AND.EX P2, PT, R18.reuse, RZ, PT, P2 ;  /* 0x000000ff1200720c */ /* 0x040fe20003f46120 */
[----:B------:R-:W-:Y:S01]  /*03b0*/  IMAD.X R23, RZ, RZ, R20, P4 ;  /* 0x000000ffff177224 */ /* 0x000fe200020e0614 */
[----:B------:R-:W-:Y:S02]  /*03c0*/  @P0 LEA R4, P6, R19, UR8, 0x1 ;  /* 0x0000000813040c11 */ /* 0x000fe4000f8c08ff */
[----:B------:R-:W-:Y:S02]  /*03d0*/  ISETP.LT.AND.EX P3, PT, R18, UR4, !P2, P3 ;  /* 0x0000000412007c0c */ /* 0x000fe4000d761330 */
[C---:B------:R-:W-:Y:S02]  /*03e0*/  ISETP.GE.U32.AND P2, PT, R22.reuse, 0x10000, PT ;  /* 0x000100001600780c */ /* 0x040fe40003f46070 */
[----:B------:R-:W-:Y:S02]  /*03f0*/  PRMT R26, RZ, 0x7610, R26 ;  /* 0x00007610ff1a7816 */ /* 0x000fe4000000001a */
[----:B------:R-:W-:-:S02]  /*0400*/  ISETP.LT.U32.AND P4, PT, R22, UR14, PT ;  /* 0x0000000e16007c0c */ /* 0x000fc4000bf81070 */
[----:B------:R-:W-:Y:S02]  /*0410*/  ISETP.GE.U32.AND.EX P2, PT, R23, RZ, PT, P2 ;  /* 0x000000ff1700720c */ /* 0x000fe40003f46120 */
[C---:B------:R-:W-:Y:S02]  /*0420*/  @P0 LEA.HI.X R5, R19.reuse, UR9, R16, 0x1, P6 ;  /* 0x0000000913050c11 */ /* 0x040fe4000b0f0c10 */
[----:B------:R-:W-:Y:S02]  /*0430*/  @P0 LEA R8, P5, R19, UR6, 0x1 ;  /* 0x0000000613080c11 */ /* 0x000fe4000f8a08ff */
[----:B------:R-:W-:Y:S01]  /*0440*/  ISETP.LT.AND.EX P2, PT, R23, UR4, !P2, P4 ;  /* 0x0000000417007c0c */ /* 0x000fe2000d741340 */
[----:B------:R1:W4:Y:S01]  /*0450*/  @P0 LDG.E.U16 R26, desc[UR12][R4.64] ;  /* 0x0000000c041a0981 */ /* 0x000322000c1e1500 */
[----:B------:R-:W-:Y:S02]  /*0460*/  PRMT R0, RZ, 0x7610, R0 ;  /* 0x00007610ff007816 */ /* 0x000fe40000000000 */
[----:B------:R-:W-:-:S02]  /*0470*/  @P0 LEA.HI.X R9, R19, UR7, R16, 0x1, P5 ;  /* 0x0000000713090c11 */ /* 0x000fc4000a8f0c10 */
[----:B0-----:R-:W-:-:S03]  /*0480*/  @P3 LEA R2, P5, R17, UR8, 0x1 ;  /* 0x0000000811023c11 */ /* 0x001fc6000f8a08ff */
[----:B------:R0:W5:Y:S01]  /*0490*/  @P0 LDG.E.U16 R0, desc[UR12][R8.64] ;  /* 0x0000000c08000981 */ /* 0x000162000c1e1500 */
[----:B------:R-:W-:Y:S02]  /*04a0*/  PRMT R27, RZ, 0x7610, R27 ;  /* 0x00007610ff1b7816 */ /* 0x000fe4000000001b */
[C---:B------:R-:W-:Y:S02]  /*04b0*/  @P3 LEA.HI.X R3, R17.reuse, UR9, R18, 0x1, P5 ;  /* 0x0000000911033c11 */ /* 0x040fe4000a8f0c12 */
[----:B------:R-:W-:Y:S02]  /*04c0*/  @P3 LEA R10, P4, R17, UR6, 0x1 ;  /* 0x00000006110a3c11 */ /* 0x000fe4000f8808ff */
[----:B-1----:R-:W-:Y:S01]  /*04d0*/  @P2 LEA R4, P5, R22, UR8, 0x1 ;  /* 0x0000000816042c11 */ /* 0x002fe2000f8a08ff */
[----:B------:R1:W5:Y:S01]  /*04e0*/  @P3 LDG.E.U16 R27, desc[UR12][R2.64] ;  /* 0x0000000c021b3981 */ /* 0x000362000c1e1500 */
[----:B------:R-:W-:Y:S02]  /*04f0*/  PRMT R28, RZ, 0x7610, R28 ;  /* 0x00007610ff1c7816 */ /* 0x000fe4000000001c */
[----:B0-----:R-:W-:-:S02]  /*0500*/  PRMT R9, RZ, 0x7610, R9 ;  /* 0x00007610ff097816 */ /* 0x001fc40000000009 */
[----:B------:R-:W-:Y:S02]  /*0510*/  @P3 LEA.HI.X R11, R17, UR7, R18, 0x1, P4 ;  /* 0x00000007110b3c11 */ /* 0x000fe4000a0f0c12 */
[C-C-:B------:R-:W-:Y:S02]  /*0520*/  @P2 LEA.HI.X R5, R22.reuse, UR9, R23.reuse, 0x1, P5 ;  /* 0x0000000916052c11 */ /* 0x140fe4000a8f0c17 */
[C---:B------:R-:W-:Y:S01]  /*0530*/  @P2 LEA R6, P4, R22.reuse, UR6, 0x1 ;  /* 0x0000000616062c11 */ /* 0x040fe2000f8808ff */
[----:B------:R0:W5:Y:S01]  /*0540*/  @P3 LDG.E.U16 R28, desc[UR12][R10.64] ;  /* 0x0000000c0a1c3981 */ /* 0x000162000c1e1500 */
[----:B------:R-:W-:Y:S02]  /*0550*/  PRMT R8, RZ, 0x7610, R8 ;  /* 0x00007610ff087816 */ /* 0x000fe40000000008 */
[----:B------:R-:W-:Y:S01]  /*0560*/  @P2 LEA.HI.X R7, R22, UR7, R23, 0x1, P4 ;  /* 0x0000000716072c11 */ /* 0x000fe2000a0f0c17 */
[----:B------:R5:W5:Y:S04]  /*0570*/  @P2 LDG.E.U16 R9, desc[UR12][R4.64] ;  /* 0x0000000c04092981 */ /* 0x000b68000c1e1500 */
[----:B------:R5:W5:Y:S01]  /*0580*/  @P2 LDG.E.U16 R8, desc[UR12][R6.64] ;  /* 0x0000000c06082981 */ /* 0x000b62000c1e1500 */
[----:B-1----:R-:W-:-:S04]  /*0590*/  @P1 LEA R2, P6, R21, UR10, 0x1 ;  /* 0x0000000a15021c11 */ /* 0x002fc8000f8c08ff */
[----:B------:R-:W-:Y:S01]  /*05a0*/  @P1 LEA.HI.X R3, R21, UR11, R20, 0x1, P6 ;  /* 0x0000000b15031c11 */ /* 0x000fe2000b0f0c14 */
[----:B------:R-:W-:-:S04]  /*05b0*/  IMAD.WIDE.U32 R14, R13, 0x4, R14 ;  /* 0x000000040d0e7825 */ /* 0x000fc800078e000e */
[----:B---3--:R-:W-:Y:S02]  /*05c0*/  HADD2.F32 R24, -RZ, R24.H0_H0 ;  /* 0x20000018ff187230 */ /* 0x008fe40000004100 */
[----:B--2---:R-:W-:-:S03]  /*05d0*/  HADD2.F32 R25, -RZ, R25.H0_H0 ;  /* 0x20000019ff197230 */ /* 0x004fc60000004100 */
[----:B0-----:R-:W-:Y:S02]  /*05e0*/  FMUL.FTZ R10, R24, UR5 ;  /* 0x00000005180a7c20 */ /* 0x001fe40008410000 */
[----:B------:R-:W-:-:S03]  /*05f0*/  FSETP.GTU.FTZ.AND P4, PT, |R25|, +INF , PT ;  /* 0x7f8000001900780b */ /* 0x000fc60003f9c200 */
[----:B------:R-:W-:Y:S01]  /*0600*/  FSETP.GT.FTZ.AND P5, PT, R25, R10, PT ;  /* 0x0000000a1900720b */ /* 0x000fe20003fb4000 */
[----:B----4-:R-:W-:-:S03]  /*0610*/  HADD2.F32 R26, -RZ, R26.H0_H0 ;  /* 0x2000001aff1a7230 */ /* 0x010fc60000004100 */
[----:B------:R-:W-:Y:S02]  /*0620*/  PLOP3.LUT P4, PT, P4, P5, PT, 0xa8, 0x0 ;  /* 0x000000000000781c */ /* 0x000fe4000278b570 */
[----:B------:R-:W-:Y:S01]  /*0630*/  FMUL.FTZ R11, R26, UR5 ;  /* 0x000000051a0b7c20 */ /* 0x000fe20008410000 */
[----:B-----5:R-:W-:-:S05]  /*0640*/  HADD2.F32 R0, -RZ, R0.H0_H0 ;  /* 0x20000000ff007230 */ /* 0x020fca0000004100 */
[C---:B------:R-:W-:Y:S02]  /*0650*/  FSETP.GTU.FTZ.AND P5, PT, |R0|.reuse, +INF , PT ;  /* 0x7f8000000000780b */ /* 0x040fe40003fbc200 */
[----:B------:R-:W-:Y:S01]  /*0660*/  FSETP.GT.FTZ.AND P6, PT, R0, R11, PT ;  /* 0x0000000b0000720b */ /* 0x000fe20003fd4000 */
[----:B------:R-:W-:-:S03]  /*0670*/  HADD2.F32 R27, -RZ, R27.H0_H0 ;  /* 0x2000001bff1b7230 */ /* 0x000fc60000004100 */
[----:B------:R-:W-:Y:S02]  /*0680*/  PLOP3.LUT P5, PT, P5, P6, PT, 0xa8, 0x0 ;  /* 0x000000000000781c */ /* 0x000fe40002fad570 */
[----:B------:R-:W-:Y:S01]  /*0690*/  @P0 LEA R4, P6, R19, UR10, 0x1 ;  /* 0x0000000a13040c11 */ /* 0x000fe2000f8c08ff */
[----:B------:R-:W-:-:S03]  /*06a0*/  FMUL.FTZ R27, R27, UR5 ;  /* 0x000000051b1b7c20 */ /* 0x000fc60008410000 */
[----:B------:R-:W-:Y:S01]  /*06b0*/  @P0 LEA.HI.X R5, R19, UR11, R16, 0x1, P6 ;  /* 0x0000000b13050c11 */ /* 0x000fe2000b0f0c10 */
[----:B------:R-:W-:Y:S01]  /*06c0*/  HADD2.F32 R28, -RZ, R28.H0_H0 ;  /* 0x2000001cff1c7230 */ /* 0x000fe20000004100 */
[----:B------:R-:W-:Y:S01]  /*06d0*/  @P3 LEA R6, P6, R17, UR10, 0x1 ;  /* 0x0000000a11063c11 */ /* 0x000fe2000f8c08ff */
[----:B------:R-:W-:-:S03]  /*06e0*/  HADD2.F32 R9, -RZ, R9.H0_H0 ;  /* 0x20000009ff097230 */ /* 0x000fc60000004100 */
[----:B------:R-:W-:Y:S02]  /*06f0*/  @P3 LEA.HI.X R7, R17, UR11, R18, 0x1, P6 ;  /* 0x0000000b11073c11 */ /* 0x000fe4000b0f0c12 */
[----:B------:R-:W-:Y:S01]  /*0700*/  FSEL R25, R25, R10, P4 ;  /* 0x0000000a19197208 */ /* 0x000fe20002000000 */
[----:B------:R-:W-:Y:S01]  /*0710*/  HADD2.F32 R8, -RZ, R8.H0_H0 ;  /* 0x20000008ff087230 */ /* 0x000fe20000004100 */
[----:B------:R-:W-:Y:S01]  /*0720*/  FSEL R0, R0, R11, P5 ;  /* 0x0000000b00007208 */ /* 0x000fe20002800000 */
[----:B------:R-:W-:Y:S01]  /*0730*/  FMUL.FTZ R9, R9, UR5 ;  /* 0x0000000509097c20 */ /* 0x000fe20008410000 */
[----:B------:R-:W-:Y:S02]  /*0740*/  @P2 LEA R10, P6, R22, UR10, 0x1 ;  /* 0x0000000a160a2c11 */ /* 0x000fe4000f8c08ff */
[C---:B------:R-:W-:Y:S02]  /*0750*/  FSETP.GTU.FTZ.AND P4, PT, |R28|.reuse, +INF , PT ;  /* 0x7f8000001c00780b */ /* 0x040fe40003f9c200 */
[----:B------:R-:W-:-:S02]  /*0760*/  FSETP.GT.FTZ.AND P5, PT, R28, R27, PT ;  /* 0x0000001b1c00720b */ /* 0x000fc40003fb4000 */
[----:B------:R-:W-:Y:S02]  /*0770*/  @P2 LEA.HI.X R11, R22, UR11, R23, 0x1, P6 ;  /* 0x0000000b160b2c11 */ /* 0x000fe4000b0f0c17 */
[----:B------:R-:W-:Y:S02]  /*0780*/  PLOP3.LUT P4, PT, P4, P5, PT, 0xa8, 0x0 ;  /* 0x000000000000781c */ /* 0x000fe4000278b570 */
[C---:B------:R-:W-:Y:S02]  /*0790*/  FSETP.GTU.FTZ.AND P5, PT, |R8|.reuse, +INF , PT ;  /* 0x7f8000000800780b */ /* 0x040fe40003fbc200 */
[----:B------:R-:W-:-:S04]  /*07a0*/  FSETP.GT.FTZ.AND P6, PT, R8, R9, PT ;  /* 0x000000090800720b */ /* 0x000fc80003fd4000 */
[----:B------:R-:W-:Y:S02]  /*07b0*/  PLOP3.LUT P5, PT, P5, P6, PT, 0xa8, 0x0 ;  /* 0x000000000000781c */ /* 0x000fe40002fad570 */
[----:B------:R-:W-:Y:S02]  /*07c0*/  FSEL R27, R28, R27, P4 ;  /* 0x0000001b1c1b7208 */ /* 0x000fe40002000000 */
[----:B------:R-:W-:Y:S02]  /*07d0*/  FSEL R8, R8, R9, P5 ;  /* 0x0000000908087208 */ /* 0x000fe40002800000 */
[----:B------:R-:W-:Y:S02]  /*07e0*/  F2FP.F16.F32.PACK_AB R25, RZ, R25 ;  /* 0x00000019ff19723e */ /* 0x000fe400000000ff */
[----:B------:R-:W-:Y:S02]  /*07f0*/  F2FP.F16.F32.PACK_AB R0, RZ, R0 ;  /* 0x00000000ff00723e */ /* 0x000fe400000000ff */
        /* <DEDUP_REMOVED lines=12> */
.L_x_6826:
        /* <DEDUP_REMOVED lines=9> */
.L_x_6828:
[C---:B------:R-:W-:Y:S01]  /*0950*/  IMAD.SHL.U32 R16, R0.reuse, 0x8, RZ ;  /* 0x0000000800107824 */ /* 0x040fe200078e00ff */
[----:B------:R-:W-:-:S04]  /*0960*/  SHF.L.U64.HI R15, R0, 0x3, R3 ;  /* 0x00000003000f7819 */ /* 0x000fc80000010203 */
[C---:B------:R-:W-:Y:S02]  /*0970*/  IADD3 R6, P1, R16.reuse, UR8, RZ ;  /* 0x0000000810067c10 */ /* 0x040fe4000ff3e0ff */
[----:B------:R-:W-:Y:S02]  /*0980*/  IADD3 R4, P0, R16, UR6, RZ ;  /* 0x0000000610047c10 */ /* 0x000fe4000ff1e0ff */
[C---:B------:R-:W-:Y:S02]  /*0990*/  IADD3.X R7, R15.reuse, UR9, RZ, P1, !PT ;  /* 0x000000090f077c10 */ /* 0x040fe40008ffe4ff */
[----:B------:R-:W-:-:S04]  /*09a0*/  IADD3.X R5, R15, UR7, RZ, P0, !PT ;  /* 0x000000070f057c10 */ /* 0x000fc800087fe4ff */
[----:B------:R-:W2:Y:S04]  /*09b0*/  LDG.E.64 R6, desc[UR12][R6.64] ;  /* 0x0000000c06067981 */ /* 0x000ea8000c1e1b00 */
[----:B------:R-:W3:Y:S01]  /*09c0*/  LDG.E.64 R4, desc[UR12][R4.64] ;  /* 0x0000000c04047981 */ /* 0x000ee2000c1e1b00 */
[--C-:B--2---:R-:W-:Y:S02]  /*09d0*/  HADD2.F32 R8, -RZ, R6.reuse.H0_H0 ;  /* 0x20000006ff087230 */ /* 0x104fe40000004100 */
[----:B------:R-:W-:Y:S02]  /*09e0*/  HADD2.F32 R10, -RZ, R6.H1_H1 ;  /* 0x30000006ff0a7230 */ /* 0x000fe40000004100 */
[--C-:B---3--:R-:W-:Y:S02]  /*09f0*/  HADD2.F32 R11, -RZ, R5.reuse.H0_H0 ;  /* 0x20000005ff0b7230 */ /* 0x108fe40000004100 */
[----:B------:R-:W-:-:S02]  /*0a00*/  HADD2.F32 R13, -RZ, R5.H1_H1 ;  /* 0x30000005ff0d7230 */ /* 0x000fc40000004100 */
[----:B------:R-:W-:Y:S01]  /*0a10*/  FMUL.FTZ R5, R8, UR15 ;  /* 0x0000000f08057c20 */ /* 0x000fe20008410000 */
[--C-:B------:R-:W-:Y:S02]  /*0a20*/  HADD2.F32 R2, -RZ, R4.reuse.H0_H0 ;  /* 0x20000004ff027230 */ /* 0x100fe40000004100 */
[--C-:B------:R-:W-:Y:S02]  /*0a30*/  HADD2.F32 R12, -RZ, R7.reuse.H0_H0 ;  /* 0x20000007ff0c7230 */ /* 0x100fe40000004100 */
[----:B------:R-:W-:Y:S01]  /*0a40*/  HADD2.F32 R14, -RZ, R7.H1_H1 ;  /* 0x30000007ff0e7230 */ /* 0x000fe20000004100 */
[C---:B------:R-:W-:Y:S01]  /*0a50*/  FSETP.GTU.FTZ.AND P0, PT, |R2|.reuse, +INF , PT ;  /* 0x7f8000000200780b */ /* 0x040fe20003f1c200 */
[----:B------:R-:W-:Y:S01]  /*0a60*/  HADD2.F32 R9, -RZ, R4.H1_H1 ;  /* 0x30000004ff097230 */ /* 0x000fe20000004100 */
[----:B------:R-:W-:Y:S01]  /*0a70*/  FSETP.GT.FTZ.AND P2, PT, R2, R5, PT ;  /* 0x000000050200720b */ /* 0x000fe20003f54000 */
[----:B------:R-:W-:Y:S01]  /*0a80*/  FMUL.FTZ R10, R10, UR15 ;  /* 0x0000000f0a0a7c20 */ /* 0x000fe20008410000 */
[----:B------:R-:W-:Y:S01]  /*0a90*/  FMUL.FTZ R12, R12, UR15 ;  /* 0x0000000f0c0c7c20 */ /* 0x000fe20008410000 */
[----:B------:R-:W-:Y:S01]  /*0aa0*/  FMUL.FTZ R14, R14, UR15 ;  /* 0x0000000f0e0e7c20 */ /* 0x000fe20008410000 */
[----:B------:R-:W-:-:S02]  /*0ab0*/  PLOP3.LUT P0, PT, P0, P2, PT, 0xa8, 0x0 ;  /* 0x000000000000781c */ /* 0x000fc40000705570 */
[C---:B------:R-:W-:Y:S02]  /*0ac0*/  FSETP.GTU.FTZ.AND P5, PT, |R9|.reuse, +INF , PT ;  /* 0x7f8000000900780b */ /* 0x040fe40003fbc200 */
[----:B------:R-:W-:Y:S02]  /*0ad0*/  FSETP.GT.FTZ.AND P6, PT, R9, R10, PT ;  /* 0x0000000a0900720b */ /* 0x000fe40003fd4000 */
[----:B------:R-:W-:Y:S02]  /*0ae0*/  FSETP.GTU.FTZ.AND P3, PT, |R11|, +INF , PT ;  /* 0x7f8000000b00780b */ /* 0x000fe40003f7c200 */
[----:B------:R-:W-:Y:S02]  /*0af0*/  FSETP.GTU.FTZ.AND P1, PT, |R13|, +INF , PT ;  /* 0x7f8000000d00780b */ /* 0x000fe40003f3c200 */
[----:B------:R-:W-:Y:S02]  /*0b00*/  FSETP.GT.FTZ.AND P4, PT, R11, R12, PT ;  /* 0x0000000c0b00720b */ /* 0x000fe40003f94000 */
[----:B------:R-:W-:-:S02]  /*0b10*/  FSETP.GT.FTZ.AND P2, PT, R13, R14, PT ;  /* 0x0000000e0d00720b */ /* 0x000fc40003f54000 */
[----:B------:R-:W-:Y:S02]  /*0b20*/  FSEL R2, R2, R5, P0 ;  /* 0x0000000502027208 */ /* 0x000fe40000000000 */
[----:B------:R-:W-:Y:S02]  /*0b30*/  IADD3 R4, P0, R16, UR10, RZ ;  /* 0x0000000a10047c10 */ /* 0x000fe4000ff1e0ff */
[----:B------:R-:W-:Y:S02]  /*0b40*/  PLOP3.LUT P5, PT, P5, P6, PT, 0xa8, 0x0 ;  /* 0x000000000000781c */ /* 0x000fe40002fad570 */
[----:B------:R-:W-:Y:S02]  /*0b50*/  PLOP3.LUT P3, PT, P3, P4, PT, 0xa8, 0x0 ;  /* 0x000000000000781c */ /* 0x000fe40001f69570 */
[----:B------:R-:W-:Y:S02]  /*0b60*/  PLOP3.LUT P1, PT, P1, P2, PT, 0xa8, 0x0 ;  /* 0x000000000000781c */ /* 0x000fe40000f25570 */
[----:B------:R-:W-:-:S02]  /*0b70*/  IADD3.X R5, R15, UR11, RZ, P0, !PT ;  /* 0x0000000b0f057c10 */ /* 0x000fc400087fe4ff */
[----:B------:R-:W-:Y:S02]  /*0b80*/  FSEL R9, R9, R10, P5 ;  /* 0x0000000a09097208 */ /* 0x000fe40002800000 */
[----:B------:R-:W-:Y:S02]  /*0b90*/  IADD3 R0, P0, R0, UR5, RZ ;  /* 0x0000000500007c10 */ /* 0x000fe4000ff1e0ff */
[----:B------:R-:W-:Y:S02]  /*0ba0*/  FSEL R11, R11, R12, P3 ;  /* 0x0000000c0b0b7208 */ /* 0x000fe40001800000 */
[----:B------:R-:W-:Y:S02]  /*0bb0*/  FSEL R14, R13, R14, P1 ;  /* 0x0000000e0d0e7208 */ /* 0x000fe40000800000 */
        /* <DEDUP_REMOVED lines=12> */
.L_x_6829:
        /* <DEDUP_REMOVED lines=16> */
.L_x_8075:


//--------------------- .text._ZN2at6native55_GLOBAL__N__de093ff9_22_ForeachBinaryOpList_cu_a911ec4325multi_tensor_apply_kernelINS1_18TensorListMetadataILi3EEENS1_24BinaryOpListAlphaFunctorIN3c108BFloat16ELi3ELi2ELi2EEEJNS0_7maximumIfEEfEEEvT_T0_DpT1_ --------------------------
	.section	.text._ZN2at6native55_GLOBAL__N__de093ff9_22_ForeachBinaryOpList_cu_a911ec4325multi_tensor_apply_kernelINS1_18TensorListMetadataILi3EEENS1_24BinaryOpListAlphaFunctorIN3c108BFloat16ELi3ELi2ELi2EEEJNS0_7maximumIfEEfEEEvT_T0_DpT1_,"ax",@progbits
	.align	128
.text._ZN2at6native55_GLOBAL__N__de093ff9_22_ForeachBinaryOpList_cu_a911ec4325multi_tensor_apply_kernelINS1_18TensorListMetadataILi3EEENS1_24BinaryOpListAlphaFunctorIN3c108BFloat16ELi3ELi2ELi2EEEJNS0_7maximumIfEEfEEEvT_T0_DpT1_:
        .type           _ZN2at6native55_GLOBAL__N__de093ff9_22_ForeachBinaryOpList_cu_a911ec4325multi_tensor_apply_kernelINS1_18TensorListMetadataILi3EEENS1_24BinaryOpListAlphaFunctorIN3c108BFloat16ELi3ELi2ELi2EEEJNS0_7maximumIfEEfEEEvT_T0_DpT1_,@function
        .size           _ZN2at6native55_GLOBAL__N__de093ff9_22_ForeachBinaryOpList_cu_a911ec4325multi_tensor_apply_kernelINS1_18TensorListMetadataILi3EEENS1_24BinaryOpListAlphaFunctorIN3c108BFloat16ELi3ELi2ELi2EEEJNS0_7maximumIfEEfEEEvT_T0_DpT1_,(.L_x_8076 - _ZN2at6native55_GLOBAL__N__de093ff9_22_ForeachBinaryOpList_cu_a911ec4325multi_tensor_apply_kernelINS1_18TensorListMetadataILi3EEENS1_24BinaryOpListAlphaFunctorIN3c108BFloat16ELi3ELi2ELi2EEEJNS0_7maximumIfEEfEEEvT_T0_DpT1_)
        .other          _ZN2at6native55_GLOBAL__N__de093ff9_22_ForeachBinaryOpList_cu_a911ec4325multi_tensor_apply_kernelINS1_18TensorListMetadataILi3EEENS1_24BinaryOpListAlphaFunctorIN3c108BFloat16ELi3ELi2ELi2EEEJNS0_7maximumIfEEfEEEvT_T0_DpT1_,@"STO_CUDA_ENTRY STV_DEFAULT"
_ZN2at6native55_GLOBAL__N__de093ff9_22_ForeachBinaryOpList_cu_a911ec4325multi_tensor_apply_kernelINS1_18TensorListMetadataILi3EEENS1_24BinaryOpListAlphaFunctorIN3c108BFloat16ELi3ELi2ELi2EEEJNS0_7maximumIfEEfEEEvT_T0_DpT1_:
        /* <DEDUP_REMOVED lines=32> */
.L_x_6831:
        /* <DEDUP_REMOVED lines=34> */
[C---:B------:R-:W-:Y:S02]  /*0420*/  @P0 LEA R8, P5, R19.reuse, UR6, 0x1 ;  /* 0x0000000613080c11 */ /* 0x040fe4000f8a08ff */
[----:B------:R-:W-:Y:S02]  /*0430*/  @P0 LEA.HI.X R5, R19, UR9, R16, 0x1, P6 ;  /* 0x0000000913050c11 */ /* 0x000fe4000b0f0c10 */
[----:B------:R-:W-:Y:S02]  /*0440*/  PRMT R0, RZ, 0x7610, R0 ;  /* 0x00007610ff007816 */ /* 0x000fe40000000000 */
[----:B------:R-:W-:Y:S01]  /*0450*/  ISETP.LT.AND.EX P2, PT, R23, UR4, !P2, P4 ;  /* 0x0000000417007c0c */ /* 0x000fe2000d741340 */
[----:B------:R1:W4:Y:S01]  /*0460*/  @P0 LDG.E.U16 R26, desc[UR12][R4.64] ;  /* 0x0000000c041a0981 */ /* 0x000322000c1e1500 */
[----:B------:R-:W-:-:S02]  /*0470*/  @P0 LEA.HI.X R9, R19, UR7, R16, 0x1, P5 ;  /* 0x0000000713090c11 */ /* 0x000fc4000a8f0c10 */
[----:B0-----:R-:W-:-:S03]  /*0480*/  @P3 LEA R2, P5, R17, UR8, 0x1 ;  /* 0x0000000811023c11 */ /* 0x001fc6000f8a08ff */
[----:B------:R0:W5:Y:S01]  /*0490*/  @P0 LDG.E.U16 R0, desc[UR12][R8.64] ;  /* 0x0000000c08000981 */ /* 0x000162000c1e1500 */
[----:B------:R-:W-:Y:S02]  /*04a0*/  PRMT R27, RZ, 0x7610, R27 ;  /* 0x00007610ff1b7816 */ /* 0x000fe4000000001b */
[C---:B------:R-:W-:Y:S02]  /*04b0*/  @P3 LEA R10, P4, R17.reuse, UR6, 0x1 ;  /* 0x00000006110a3c11 */ /* 0x040fe4000f8808ff */
[C---:B------:R-:W-:Y:S02]  /*04c0*/  @P3 LEA.HI.X R3, R17.reuse, UR9, R18, 0x1, P5 ;  /* 0x0000000911033c11 */ /* 0x040fe4000a8f0c12 */
[----:B-1----:R-:W-:Y:S02]  /*04d0*/  @P2 LEA R4, P5, R22, UR8, 0x1 ;  /* 0x0000000816042c11 */ /* 0x002fe4000f8a08ff */
[----:B------:R-:W-:Y:S01]  /*04e0*/  PRMT R28, RZ, 0x7610, R28 ;  /* 0x00007610ff1c7816 */ /* 0x000fe2000000001c */
[----:B------:R1:W5:Y:S01]  /*04f0*/  @P3 LDG.E.U16 R27, desc[UR12][R2.64] ;  /* 0x0000000c021b3981 */ /* 0x000362000c1e1500 */
[----:B------:R-:W-:-:S02]  /*0500*/  @P3 LEA.HI.X R11, R17, UR7, R18, 0x1, P4 ;  /* 0x00000007110b3c11 */ /* 0x000fc4000a0f0c12 */
[----:B0-----:R-:W-:Y:S02]  /*0510*/  PRMT R9, RZ, 0x7610, R9 ;  /* 0x00007610ff097816 */ /* 0x001fe40000000009 */
[C---:B------:R-:W-:Y:S01]  /*0520*/  @P2 LEA R6, P4, R22.reuse, UR6, 0x1 ;  /* 0x0000000616062c11 */ /* 0x040fe2000f8808ff */
[----:B------:R0:W5:Y:S01]  /*0530*/  @P3 LDG.E.U16 R28, desc[UR12][R10.64] ;  /* 0x0000000c0a1c3981 */ /* 0x000162000c1e1500 */
[C-C-:B------:R-:W-:Y:S02]  /*0540*/  @P2 LEA.HI.X R5, R22.reuse, UR9, R23.reuse, 0x1, P5 ;  /* 0x0000000916052c11 */ /* 0x140fe4000a8f0c17 */
[----:B------:R-:W-:Y:S02]  /*0550*/  PRMT R8, RZ, 0x7610, R8 ;  /* 0x00007610ff087816 */ /* 0x000fe40000000008 */
[----:B------:R-:W-:Y:S01]  /*0560*/  @P2 LEA.HI.X R7, R22, UR7, R23, 0x1, P4 ;  /* 0x0000000716072c11 */ /* 0x000fe2000a0f0c17 */
[----:B------:R5:W5:Y:S04]  /*0570*/  @P2 LDG.E.U16 R9, desc[UR12][R4.64] ;  /* 0x0000000c04092981 */ /* 0x000b68000c1e1500 */
[----:B------:R5:W5:Y:S01]  /*0580*/  @P2 LDG.E.U16 R8, desc[UR12][R6.64] ;  /* 0x0000000c06082981 */ /* 0x000b62000c1e1500 */
[----:B-1----:R-:W-:-:S04]  /*0590*/  @P1 LEA R2, P6, R21, UR10, 0x1 ;  /* 0x0000000a15021c11 */ /* 0x002fc8000f8c08ff */
[----:B------:R-:W-:Y:S01]  /*05a0*/  @P1 LEA.HI.X R3, R21, UR11, R20, 0x1, P6 ;  /* 0x0000000b15031c11 */ /* 0x000fe2000b0f0c14 */
[----:B------:R-:W-:-:S04]  /*05b0*/  IMAD.WIDE.U32 R14, R13, 0x4, R14 ;  /* 0x000000040d0e7825 */ /* 0x000fc800078e000e */
[----:B--2---:R-:W-:Y:S02]  /*05c0*/  IMAD.U32 R25, R25, 0x10000, RZ ;  /* 0x0001000019197824 */ /* 0x004fe400078e00ff */
[----:B---3--:R-:W-:-:S04]  /*05d0*/  IMAD.U32 R24, R24, 0x10000, RZ ;  /* 0x0001000018187824 */ /* 0x008fc800078e00ff */
[----:B0-----:R-:W-:Y:S01]  /*05e0*/  FMUL.FTZ R10, R24, UR5 ;  /* 0x00000005180a7c20 */ /* 0x001fe20008410000 */
[----:B------:R-:W-:-:S04]  /*05f0*/  FSETP.GTU.FTZ.AND P4, PT, |R25|, +INF , PT ;  /* 0x7f8000001900780b */ /* 0x000fc80003f9c200 */
[----:B------:R-:W-:-:S04]  /*0600*/  FSETP.GT.FTZ.AND P5, PT, R25, R10, PT ;  /* 0x0000000a1900720b */ /* 0x000fc80003fb4000 */
[----:B------:R-:W-:Y:S01]  /*0610*/  PLOP3.LUT P4, PT, P4, P5, PT, 0xa8, 0x0 ;  /* 0x000000000000781c */ /* 0x000fe2000278b570 */
[----:B----4-:R-:W-:-:S04]  /*0620*/  IMAD.U32 R26, R26, 0x10000, RZ ;  /* 0x000100001a1a7824 */ /* 0x010fc800078e00ff */
[----:B------:R-:W-:Y:S01]  /*0630*/  FMUL.FTZ R11, R26, UR5 ;  /* 0x000000051a0b7c20 */ /* 0x000fe20008410000 */
[----:B-----5:R-:W-:-:S05]  /*0640*/  IMAD.U32 R0, R0, 0x10000, RZ ;  /* 0x0001000000007824 */ /* 0x020fca00078e00ff */
[C---:B------:R-:W-:Y:S02]  /*0650*/  FSETP.GTU.FTZ.AND P5, PT, |R0|.reuse, +INF , PT ;  /* 0x7f8000000000780b */ /* 0x040fe40003fbc200 */
[----:B------:R-:W-:-:S04]  /*0660*/  FSETP.GT.FTZ.AND P6, PT, R0, R11, PT ;  /* 0x0000000b0000720b */ /* 0x000fc80003fd4000 */
[----:B------:R-:W-:Y:S01]  /*0670*/  PLOP3.LUT P5, PT, P5, P6, PT, 0xa8, 0x0 ;  /* 0x000000000000781c */ /* 0x000fe20002fad570 */
[----:B------:R-:W-:Y:S01]  /*0680*/  IMAD.U32 R27, R27, 0x10000, RZ ;  /* 0x000100001b1b7824 */ /* 0x000fe200078e00ff */
[----:B------:R-:W-:Y:S01]  /*0690*/  @P0 LEA R4, P6, R19, UR10, 0x1 ;  /* 0x0000000a13040c11 */ /* 0x000fe2000f8c08ff */
[----:B------:R-:W-:-:S03]  /*06a0*/  IMAD.U32 R28, R28, 0x10000, RZ ;  /* 0x000100001c1c7824 */ /* 0x000fc600078e00ff */
[----:B------:R-:W-:Y:S01]  /*06b0*/  @P0 LEA.HI.X R5, R19, UR11, R16, 0x1, P6 ;  /* 0x0000000b13050c11 */ /* 0x000fe2000b0f0c10 */
[----:B------:R-:W-:Y:S01]  /*06c0*/  FMUL.FTZ R27, R27, UR5 ;  /* 0x000000051b1b7c20 */ /* 0x000fe20008410000 */
[----:B------:R-:W-:Y:S01]  /*06d0*/  @P3 LEA R6, P6, R17, UR10, 0x1 ;  /* 0x0000000a11063c11 */ /* 0x000fe2000f8c08ff */
[----:B------:R-:W-:-:S03]  /*06e0*/  IMAD.U32 R9, R9, 0x10000, RZ ;  /* 0x0001000009097824 */ /* 0x000fc600078e00ff */
[----:B------:R-:W-:Y:S02]  /*06f0*/  @P3 LEA.HI.X R7, R17, UR11, R18, 0x1, P6 ;  /* 0x0000000b11073c11 */ /* 0x000fe4000b0f0c12 */
[----:B------:R-:W-:Y:S01]  /*0700*/  FSEL R25, R25, R10, P4 ;  /* 0x0000000a19197208 */ /* 0x000fe20002000000 */
[----:B------:R-:W-:Y:S01]  /*0710*/  IMAD.U32 R8, R8, 0x10000, RZ ;  /* 0x0001000008087824 */ /* 0x000fe200078e00ff */
        /* <DEDUP_REMOVED lines=12> */
[----:B------:R-:W-:Y:S02]  /*07e0*/  F2FP.BF16.F32.PACK_AB R25, RZ, R25 ;  /* 0x00000019ff19723e */ /* 0x000fe400000010ff */
[----:B------:R-:W-:Y:S02]  /*07f0*/  F2FP.BF16.F32.PACK_AB R0, RZ, R0 ;  /* 0x00000000ff00723e */ /* 0x000fe400000010ff */
        /* <DEDUP_REMOVED lines=12> */
.L_x_6830:
        /* <DEDUP_REMOVED lines=9> */
.L_x_6832:
        /* <DEDUP_REMOVED lines=8> */
[C---:B--2---:R-:W-:Y:S01]  /*09d0*/  PRMT R10, R6.reuse, 0x7632, R10 ;  /* 0x00007632060a7816 */ /* 0x044fe2000000000a */
[----:B------:R-:W-:Y:S01]  /*09e0*/  IMAD.U32 R13, R6, 0x10000, RZ ;  /* 0x00010000060d7824 */ /* 0x000fe200078e00ff */
[----:B---3--:R-:W-:-:S03]  /*09f0*/  PRMT R8, R4, 0x7632, R8 ;  /* 0x0000763204087816 */ /* 0x008fc60000000008 */
[----:B------:R-:W-:Y:S01]  /*0a00*/  IMAD.U32 R10, R10, 0x10000, RZ ;  /* 0x000100000a0a7824 */ /* 0x000fe200078e00ff */
[----:B------:R-:W-:Y:S01]  /*0a10*/  PRMT R11, R7, 0x7632, R11 ;  /* 0x00007632070b7816 */ /* 0x000fe2000000000b */
[C---:B------:R-:W-:Y:S01]  /*0a20*/  IMAD.U32 R14, R5.reuse, 0x10000, RZ ;  /* 0x00010000050e7824 */ /* 0x040fe200078e00ff */
[----:B------:R-:W-:Y:S01]  /*0a30*/  PRMT R9, R5, 0x7632, R9 ;  /* 0x0000763205097816 */ /* 0x000fe20000000009 */
[----:B------:R-:W-:Y:S02]  /*0a40*/  IMAD.U32 R12, R4, 0x10000, RZ ;  /* 0x00010000040c7824 */ /* 0x000fe400078e00ff */
[----:B------:R-:W-:Y:S01]  /*0a50*/  FMUL.FTZ R13, R13, UR15 ;  /* 0x0000000f0d0d7c20 */ /* 0x000fe20008410000 */
[----:B------:R-:W-:Y:S02]  /*0a60*/  IMAD.U32 R8, R8, 0x10000, RZ ;  /* 0x0001000008087824 */ /* 0x000fe400078e00ff */
[----:B------:R-:W-:Y:S01]  /*0a70*/  FMUL.FTZ R5, R10, UR15 ;  /* 0x0000000f0a057c20 */ /* 0x000fe20008410000 */
[----:B------:R-:W-:-:S02]  /*0a80*/  IMAD.U32 R15, R7, 0x10000, RZ ;  /* 0x00010000070f7824 */ /* 0x000fc400078e00ff */
[----:B------:R-:W-:Y:S01]  /*0a90*/  IMAD.U32 R11, R11, 0x10000, RZ ;  /* 0x000100000b0b7824 */ /* 0x000fe200078e00ff */
[----:B------:R-:W-:Y:S02]  /*0aa0*/  FSETP.GTU.FTZ.AND P0, PT, |R12|, +INF , PT ;  /* 0x7f8000000c00780b */ /* 0x000fe40003f1c200 */
[----:B------:R-:W-:Y:S02]  /*0ab0*/  FSETP.GTU.FTZ.AND P3, PT, |R8|, +INF , PT ;  /* 0x7f8000000800780b */ /* 0x000fe40003f7c200 */
[----:B------:R-:W-:Y:S02]  /*0ac0*/  FSETP.GT.FTZ.AND P2, PT, R12, R13, PT ;  /* 0x0000000d0c00720b */ /* 0x000fe40003f54000 */
[----:B------:R-:W-:Y:S01]  /*0ad0*/  FSETP.GT.FTZ.AND P4, PT, R8, R5, PT ;  /* 0x000000050800720b */ /* 0x000fe20003f94000 */
[----:B------:R-:W-:Y:S02]  /*0ae0*/  IMAD.U32 R9, R9, 0x10000, RZ ;  /* 0x0001000009097824 */ /* 0x000fe400078e00ff */
[----:B------:R-:W-:Y:S01]  /*0af0*/  FMUL.FTZ R15, R15, UR15 ;  /* 0x0000000f0f0f7c20 */ /* 0x000fe20008410000 */
[----:B------:R-:W-:Y:S01]  /*0b00*/  FMUL.FTZ R6, R11, UR15 ;  /* 0x0000000f0b067c20 */ /* 0x000fe20008410000 */
[----:B------:R-:W-:-:S02]  /*0b10*/  PLOP3.LUT P0, PT, P0, P2, PT, 0xa8, 0x0 ;  /* 0x000000000000781c */ /* 0x000fc40000705570 */
[----:B------:R-:W-:Y:S02]  /*0b20*/  PLOP3.LUT P3, PT, P3, P4, PT, 0xa8, 0x0 ;  /* 0x000000000000781c */ /* 0x000fe40001f69570 */
[C---:B------:R-:W-:Y:S02]  /*0b30*/  FSETP.GTU.FTZ.AND P5, PT, |R14|.reuse, +INF , PT ;  /* 0x7f8000000e00780b */ /* 0x040fe40003fbc200 */
[C---:B------:R-:W-:Y:S02]  /*0b40*/  FSETP.GTU.FTZ.AND P1, PT, |R9|.reuse, +INF , PT ;  /* 0x7f8000000900780b */ /* 0x040fe40003f3c200 */
[----:B------:R-:W-:Y:S02]  /*0b50*/  FSETP.GT.FTZ.AND P6, PT, R14, R15, PT ;  /* 0x0000000f0e00720b */ /* 0x000fe40003fd4000 */
[----:B------:R-:W-:Y:S02]  /*0b60*/  FSETP.GT.FTZ.AND P2, PT, R9, R6, PT ;  /* 0x000000060900720b */ /* 0x000fe40003f54000 */
[----:B------:R-:W-:-:S02]  /*0b70*/  FSEL R12, R12, R13, P0 ;  /* 0x0000000d0c0c7208 */ /* 0x000fc40000000000 */
[----:B------:R-:W-:Y:S02]  /*0b80*/  FSEL R5, R8, R5, P3 ;  /* 0x0000000508057208 */ /* 0x000fe40001800000 */
[----:B------:R-:W-:Y:S02]  /*0b90*/  IADD3 R4, P0, R2, UR10, RZ ;  /* 0x0000000a02047c10 */ /* 0x000fe4000ff1e0ff */
[----:B------:R-:W-:Y:S02]  /*0ba0*/  PLOP3.LUT P5, PT, P5, P6, PT, 0xa8, 0x0 ;  /* 0x000000000000781c */ /* 0x000fe40002fad570 */
[----:B------:R-:W-:Y:S02]  /*0bb0*/  PLOP3.LUT P1, PT, P1, P2, PT, 0xa8, 0x0 ;  /* 0x000000000000781c */ /* 0x000fe40000f25570 */
[----:B------:R-:W-:Y:S02]  /*0bc0*/  F2FP.BF16.F32.PACK_AB R8, R5, R12 ;  /* 0x0000000c0508723e */ /* 0x000fe400000010ff */
[----:B------:R-:W-:-:S02]  /*0bd0*/  IADD3.X R5, R16, UR11, RZ, P0, !PT ;  /* 0x0000000b10057c10 */ /* 0x000fc400087fe4ff */
[----:B------:R-:W-:Y:S02]  /*0be0*/  IADD3 R3, P0, R3, UR5, RZ ;  /* 0x0000000503037c10 */ /* 0x000fe4000ff1e0ff */
[----:B------:R-:W-:Y:S02]  /*0bf0*/  FSEL R14, R14, R15, P5 ;  /* 0x0000000f0e0e7208 */ /* 0x000fe40002800000 */
[----:B------:R-:W-:Y:S01]  /*0c00*/  FSEL R9, R9, R6, P1 ;  /* 0x0000000609097208 */ /* 0x000fe20000800000 */
[----:B------:R-:W-:Y:S02]  /*0c10*/  IMAD.SHL.U32 R2, R3, 0x4, RZ ;  /* 0x0000000403027824 */ /* 0x000fe400078e00ff */
[----:B------:R-:W-:Y:S01]  /*0c20*/  IMAD.X R0, RZ, RZ, R0, P0 ;  /* 0x000000ffff007224 */ /* 0x000fe200000e0600 */
[----:B------:R-:W-:Y:S02]  /*0c30*/  F2FP.BF16.F32.PACK_AB R9, R9, R14 ;  /* 0x0000000e0909723e */ /* 0x000fe400000010ff */
[----:B------:R-:W-:-:S02]  /*0c40*/  ISETP.GE.U32.AND P0, PT, R2, UR14, PT ;  /* 0x0000000e02007c0c */ /* 0x000fc4000bf06070 */
[C---:B------:R-:W-:Y:S01]  /*0c50*/  ISETP.LT.U32.AND P1, PT, R3.reuse, 0x4000, PT ;  /* 0x000040000300780c */ /* 0x040fe20003f21070 */
[----:B------:R0:W-:Y:S01]  /*0c60*/  STG.E.64 desc[UR12][R4.64], R8 ;  /* 0x0000000804007986 */ /* 0x0001e2000c101b0c */
[----:B------:R-:W-:Y:S02]  /*0c70*/  SHF.L.U64.HI R2, R3, 0x2, R0 ;  /* 0x0000000203027819 */ /* 0x000fe40000010200 */
[----:B------:R-:W-:Y:S02]  /*0c80*/  ISETP.LT.U32.AND.EX P1, PT, R0, RZ, PT, P1 ;  /* 0x000000ff0000720c */ /* 0x000fe40003f21110 */
[----:B------:R-:W-:-:S13]  /*0c90*/  ISETP.GE.AND.EX P0, PT, R2, UR4, PT, P0 ;  /* 0x0000000402007c0c */ /* 0x000fda000bf06300 */
[----:B0-----:R-:W-:Y:S05]  /*0ca0*/  @!P0 BRA P1, `(.L_x_6832) ;  /* 0xfffffffc00288947 */ /* 0x001fea000083ffff */
[----:B------:R-:W-:Y:S05]  /*0cb0*/  EXIT ;  /* 0x000000000000794d */ /* 0x000fea0003800000 */
.L_x_6833:
        /* <DEDUP_REMOVED lines=12> */
.L_x_8076:


//--------------------- .text._ZN2at6native55_GLOBAL__N__de093ff9_22_ForeachBinaryOpList_cu_a911ec4325multi_tensor_apply_kernelINS1_18TensorListMetadataILi3EEENS1_24BinaryOpListAlphaFunctorIfLi3ELi2ELi2EEEJNS0_7maximumIfEEfEEEvT_T0_DpT1_ --------------------------
	.section	.text._ZN2at6native55_GLOBAL__N__de093ff9_22_ForeachBinaryOpList_cu_a911ec4325multi_tensor_apply_kernelINS1_18TensorListMetadataILi3EEENS1_24BinaryOpListAlphaFunctorIfLi3ELi2ELi2EEEJNS0_7maximumIfEEfEEEvT_T0_DpT1_,"ax",@progbits
	.align	128
.text._ZN2at6native55_GLOBAL__N__de093ff9_22_ForeachBinaryOpList_cu_a911ec4325multi_tensor_apply_kernelINS1_18TensorListMetadataILi3EEENS1_24BinaryOpListAlphaFunctorIfLi3ELi2ELi2EEEJNS0_7maximumIfEEfEEEvT_T0_DpT1_:
        .type           _ZN2at6native55_GLOBAL__N__de093ff9_22_ForeachBinaryOpList_cu_a911ec4325multi_tensor_apply_kernelINS1_18TensorListMetadataILi3EEENS1_24BinaryOpListAlphaFunctorIfLi3ELi2ELi2EEEJNS0_7maximumIfEEfEEEvT_T0_DpT1_,@function
        .size           _ZN2at6native55_GLOBAL__N__de093ff9_22_ForeachBinaryOpList_cu_a911ec4325multi_tensor_apply_kernelINS1_18TensorListMetadataILi3EEENS1_24BinaryOpListAlphaFunctorIfLi3ELi2ELi2EEEJNS0_7maximumIfEEfEEEvT_T0_DpT1_,(.L_x_8077 - _ZN2at6native55_GLOBAL__N__de093ff9_22_ForeachBinaryOpList_cu_a911ec4325multi_tensor_apply_kernelINS1_18TensorListMetadataILi3EEENS1_24BinaryOpListAlphaFunctorIfLi3ELi2ELi2EEEJNS0_7maximumIfEEfEEEvT_T0_DpT1_)
        .other          _ZN2at6native55_GLOBAL__N__de093ff9_22_ForeachBinaryOpList_cu_a911ec4325multi_tensor_apply_kernelINS1_18TensorListMetadataILi3EEENS1_24BinaryOpListAlphaFunctorIfLi3ELi2ELi2EEEJNS0_7maximumIfEEfEEEvT_T0_DpT1_,@"STO_CUDA_ENTRY STV_DEFAULT"
_ZN2at6native55_GLOBAL__N__de093ff9_22_ForeachBinaryOpList_cu_a911ec4325multi_tensor_apply_kernelINS1_18TensorListMetadataILi3EEENS1_24BinaryOpListAlphaFunctorIfLi3ELi2ELi2EEEJNS0_7maximumIfEEfEEEvT_T0_DpT1_:
        /* <DEDUP_REMOVED lines=32> */
.L_x_6835:
[----:B0-----:R-:W-:Y:S02]  /*0200*/  IADD3 R25, P1, R0, R14, RZ ;  /* 0x0000000e00197210 */ /* 0x001fe40007f3e0ff */
[----:B------:R-:W-:Y:S02]  /*0210*/  CS2R R18, SRZ ;  /* 0x0000000000127805 */ /* 0x000fe4000001ff00 */
[C---:B------:R-:W-:Y:S01]  /*0220*/  ISETP.GE.U32.AND P0, PT, R25.reuse, 0x10000, PT ;  /* 0x000100001900780c */ /* 0x040fe20003f06070 */
[----:B------:R-:W-:Y:S01]  /*0230*/  IMAD.X R24, RZ, RZ, R15, P1 ;  /* 0x000000ffff187224 */ /* 0x000fe200008e060f */
[----:B------:R-:W-:Y:S02]  /*0240*/  ISETP.LT.U32.AND P1, PT, R25, UR14, PT ;  /* 0x0000000e19007c0c */ /* 0x000fe4000bf21070 */
[----:B-1----:R-:W-:Y:S02]  /*0250*/  IADD3 R21, P3, R12, R25, RZ ;  /* 0x000000190c157210 */ /* 0x002fe40007f7e0ff */
[----:B------:R-:W-:-:S03]  /*0260*/  ISETP.GE.U32.AND.EX P0, PT, R24, RZ, PT, P0 ;  /* 0x000000ff1800720c */ /* 0x000fc60003f06100 */
[----:B------:R-:W-:Y:S01]  /*0270*/  IMAD.X R22, RZ, RZ, R24, P3 ;  /* 0x000000ffff167224 */ /* 0x000fe200018e0618 */
[----:B------:R-:W-:Y:S02]  /*0280*/  ISETP.LT.AND.EX P0, PT, R24, UR4, !P0, P1 ;  /* 0x0000000418007c0c */ /* 0x000fe4000c701310 */
[----:B------:R-:W-:-:S04]  /*0290*/  ISETP.GE.U32.AND P1, PT, R21, 0x10000, PT ;  /* 0x000100001500780c */ /* 0x000fc80003f26070 */
[----:B------:R-:W-:-:S07]  /*02a0*/  ISETP.GE.U32.AND.EX P1, PT, R22, RZ, PT, P1 ;  /* 0x000000ff1600720c */ /* 0x000fce0003f26110 */
[C---:B------:R-:W-:Y:S01]  /*02b0*/  @P0 LEA R4, P2, R25.reuse, UR6, 0x2 ;  /* 0x0000000619040c11 */ /* 0x040fe2000f8410ff */
[C---:B------:R-:W-:Y:S01]  /*02c0*/  IMAD R16, R12.reuse, 0x3, RZ ;  /* 0x000000030c107824 */ /* 0x040fe200078e02ff */
[----:B------:R-:W-:Y:S02]  /*02d0*/  LEA R20, P4, R12, R25, 0x1 ;  /* 0x000000190c147211 */ /* 0x000fe400078808ff */
[--C-:B------:R-:W-:Y:S02]  /*02e0*/  @P0 LEA.HI.X R5, R25, UR7, R24.reuse, 0x2, P2 ;  /* 0x0000000719050c11 */ /* 0x100fe400090f1418 */
[----:B------:R-:W-:Y:S01]  /*02f0*/  ISETP.LT.U32.AND P2, PT, R21, UR14, PT ;  /* 0x0000000e15007c0c */ /* 0x000fe2000bf41070 */
[----:B------:R-:W-:Y:S01]  /*0300*/  IMAD.X R13, RZ, RZ, R24, P4 ;  /* 0x000000ffff0d7224 */ /* 0x000fe200020e0618 */
[----:B------:R-:W-:Y:S02]  /*0310*/  @P0 LEA R2, P3, R25, UR8, 0x2 ;  /* 0x0000000819020c11 */ /* 0x000fe4000f8610ff */
[----:B------:R-:W-:-:S02]  /*0320*/  CS2R R26, SRZ ;  /* 0x00000000001a7805 */ /* 0x000fc4000001ff00 */
[----:B------:R-:W-:Y:S01]  /*0330*/  ISETP.LT.AND.EX P1, PT, R22, UR4, !P1, P2 ;  /* 0x0000000416007c0c */ /* 0x000fe2000cf21320 */
[----:B------:R-:W-:Y:S01]  /*0340*/  IMAD.MOV.U32 R23, RZ, RZ, RZ ;  /* 0x000000ffff177224 */ /* 0x000fe200078e00ff */
[----:B------:R-:W-:Y:S01]  /*0350*/  IADD3 R16, P4, R16, R25, RZ ;  /* 0x0000001910107210 */ /* 0x000fe20007f9e0ff */
[----:B------:R-:W2:Y:S01]  /*0360*/  @P0 LDG.E R19, desc[UR12][R4.64] ;  /* 0x0000000c04130981 */ /* 0x000ea2000c1e1900 */
[C---:B------:R-:W-:Y:S02]  /*0370*/  ISETP.GE.U32.AND P6, PT, R20.reuse, 0x10000, PT ;  /* 0x000100001400780c */ /* 0x040fe40003fc6070 */
[--C-:B------:R-:W-:Y:S01]  /*0380*/  @P0 LEA.HI.X R3, R25, UR9, R24.reuse, 0x2, P3 ;  /* 0x0000000919030c11 */ /* 0x100fe200098f1418 */
[----:B------:R-:W-:Y:S01]  /*0390*/  IMAD.X R17, RZ, RZ, R24, P4 ;  /* 0x000000ffff117224 */ /* 0x000fe200020e0618 */
[----:B------:R-:W-:Y:S02]  /*03a0*/  ISETP.LT.U32.AND P2, PT, R20, UR14, PT ;  /* 0x0000000e14007c0c */ /* 0x000fe4000bf41070 */
[----:B------:R-:W-:Y:S01]  /*03b0*/  ISETP.GE.U32.AND.EX P6, PT, R13, RZ, PT, P6 ;  /* 0x000000ff0d00720c */ /* 0x000fe20003fc6160 */
[----:B------:R0:W3:Y:S01]  /*03c0*/  @P0 LDG.E R27, desc[UR12][R2.64] ;  /* 0x0000000c021b0981 */ /* 0x0000e2000c1e1900 */
[----:B------:R-:W-:-:S02]  /*03d0*/  ISETP.GE.U32.AND P3, PT, R16, 0x10000, PT ;  /* 0x000100001000780c */ /* 0x000fc40003f66070 */
[----:B------:R-:W-:Y:S02]  /*03e0*/  @P1 LEA R6, P5, R21, UR8, 0x2 ;  /* 0x0000000815061c11 */ /* 0x000fe4000f8a10ff */
[----:B------:R-:W-:Y:S02]  /*03f0*/  ISETP.LT.AND.EX P2, PT, R13, UR4, !P6, P2 ;  /* 0x000000040d007c0c */ /* 0x000fe4000f741320 */
[----:B------:R-:W-:Y:S02]  /*0400*/  @P1 LEA.HI.X R7, R21, UR9, R22, 0x2, P5 ;  /* 0x0000000915071c11 */ /* 0x000fe4000a8f1416 */
[----:B------:R-:W-:Y:S02]  /*0410*/  ISETP.LT.U32.AND P5, PT, R16, UR14, PT ;  /* 0x0000000e10007c0c */ /* 0x000fe4000bfa1070 */
[----:B------:R-:W-:Y:S01]  /*0420*/  ISETP.GE.U32.AND.EX P3, PT, R17, RZ, PT, P3 ;  /* 0x000000ff1100720c */ /* 0x000fe20003f66130 */
[----:B------:R1:W4:Y:S01]  /*0430*/  @P1 LDG.E R23, desc[UR12][R6.64] ;  /* 0x0000000c06171981 */ /* 0x000322000c1e1900 */
[----:B------:R-:W-:-:S02]  /*0440*/  @P1 LEA R8, P4, R21, UR6, 0x2 ;  /* 0x0000000615081c11 */ /* 0x000fc4000f8810ff */
[----:B------:R-:W-:Y:S02]  /*0450*/  ISETP.LT.AND.EX P3, PT, R17, UR4, !P3, P5 ;  /* 0x0000000411007c0c */ /* 0x000fe4000df61350 */
[----:B------:R-:W-:Y:S02]  /*0460*/  @P1 LEA.HI.X R9, R21, UR7, R22, 0x2, P4 ;  /* 0x0000000715091c11 */ /* 0x000fe4000a0f1416 */
[----:B------:R-:W-:-:S03]  /*0470*/  @P2 LEA R10, P4, R20, UR8, 0x2 ;  /* 0x00000008140a2c11 */ /* 0x000fc6000f8810ff */
[----:B------:R-:W5:Y:S01]  /*0480*/  @P1 LDG.E R18, desc[UR12][R8.64] ;  /* 0x0000000c08121981 */ /* 0x000f62000c1e1900 */
[C---:B------:R-:W-:Y:S02]  /*0490*/  @P2 LEA.HI.X R11, R20.reuse, UR9, R13, 0x2, P4 ;  /* 0x00000009140b2c11 */ /* 0x040fe4000a0f140d */
[----:B0-----:R-:W-:-:S03]  /*04a0*/  @P2 LEA R2, P4, R20, UR6, 0x2 ;  /* 0x0000000614022c11 */ /* 0x001fc6000f8810ff */
[----:B------:R-:W-:Y:S02]  /*04b0*/  @P3 LEA R4, P5, R16, UR8, 0x2 ;  /* 0x0000000810043c11 */ /* 0x000fe4000f8a10ff */
[----:B------:R-:W-:Y:S01]  /*04c0*/  CS2R R28, SRZ ;  /* 0x00000000001c7805 */ /* 0x000fe2000001ff00 */
[----:B------:R0:W5:Y:S01]  /*04d0*/  @P2 LDG.E R26, desc[UR12][R10.64] ;  /* 0x0000000c0a1a2981 */ /* 0x000162000c1e1900 */
[----:B------:R-:W-:Y:S02]  /*04e0*/  @P2 LEA.HI.X R3, R20, UR7, R13, 0x2, P4 ;  /* 0x0000000714032c11 */ /* 0x000fe4000a0f140d */
[C-C-:B------:R-:W-:Y:S02]  /*04f0*/  @P3 LEA.HI.X R5, R16.reuse, UR9, R17.reuse, 0x2, P5 ;  /* 0x0000000910053c11 */ /* 0x140fe4000a8f1411 */
[C---:B-1----:R-:W-:Y:S01]  /*0500*/  @P3 LEA R6, P4, R16.reuse, UR6, 0x2 ;  /* 0x0000000610063c11 */ /* 0x042fe2000f8810ff */
[----:B------:R1:W5:Y:S03]  /*0510*/  @P2 LDG.E R29, desc[UR12][R2.64] ;  /* 0x0000000c021d2981 */ /* 0x000366000c1e1900 */
[----:B------:R-:W-:Y:S01]  /*0520*/  @P3 LEA.HI.X R7, R16, UR7, R17, 0x2, P4 ;  /* 0x0000000710073c11 */ /* 0x000fe2000a0f1411 */
[----:B0-----:R-:W-:Y:S01]  /*0530*/  IMAD.MOV.U32 R10, RZ, RZ, RZ ;  /* 0x000000ffff0a7224 */ /* 0x001fe200078e00ff */
[----:B------:R0:W5:Y:S05]  /*0540*/  @P3 LDG.E R28, desc[UR12][R4.64] ;  /* 0x0000000c041c3981 */ /* 0x00016a000c1e1900 */
[----:B------:R0:W5:Y:S01]  /*0550*/  @P3 LDG.E R10, desc[UR12][R6.64] ;  /* 0x0000000c060a3981 */ /* 0x000162000c1e1900 */
[----:B------:R-:W-:-:S04]  /*0560*/  @P0 LEA R8, P6, R25, UR10, 0x2 ;  /* 0x0000000a19080c11 */ /* 0x000fc8000f8c10ff */
[----:B------:R-:W-:Y:S01]  /*0570*/  @P0 LEA.HI.X R9, R25, UR11, R24, 0x2, P6 ;  /* 0x0000000b19090c11 */ /* 0x000fe2000b0f1418 */
[----:B------:R-:W-:Y:S01]  /*0580*/  IMAD.WIDE.U32 R14, R12, 0x4, R14 ;  /* 0x000000040c0e7825 */ /* 0x000fe200078e000e */
[----:B--2---:R-:W-:-:S03]  /*0590*/  FSETP.GTU.FTZ.AND P4, PT, |R19|, +INF , PT ;  /* 0x7f8000001300780b */ /* 0x004fc60003f9c200 */
[----:B---3--:R-:W-:-:S05]  /*05a0*/  FMUL.FTZ R27, R27, UR5 ;  /* 0x000000051b1b7c20 */ /* 0x008fca0008410000 */
[----:B------:R-:W-:Y:S01]  /*05b0*/  FSETP.GT.FTZ.AND P5, PT, R19, R27, PT ;  /* 0x0000001b1300720b */ /* 0x000fe20003fb4000 */
[----:B----4-:R-:W-:-:S03]  /*05c0*/  FMUL.FTZ R23, R23, UR5 ;  /* 0x0000000517177c20 */ /* 0x010fc60008410000 */
[----:B------:R-:W-:Y:S02]  /*05d0*/  PLOP3.LUT P4, PT, P4, P5, PT, 0xa8, 0x0 ;  /* 0x000000000000781c */ /* 0x000fe4000278b570 */
[C---:B-----5:R-:W-:Y:S02]  /*05e0*/  FSETP.GTU.FTZ.AND P5, PT, |R18|.reuse, +INF , PT ;  /* 0x7f8000001200780b */ /* 0x060fe40003fbc200 */
[----:B------:R-:W-:-:S04]  /*05f0*/  FSETP.GT.FTZ.AND P6, PT, R18, R23, PT ;  /* 0x000000171200720b */ /* 0x000fc80003fd4000 */
[----:B------:R-:W-:Y:S02]  /*0600*/  PLOP3.LUT P5, PT, P5, P6, PT, 0xa8, 0x0 ;  /* 0x000000000000781c */ /* 0x000fe40002fad570 */
[----:B-1----:R-:W-:Y:S01]  /*0610*/  @P1 LEA R2, P6, R21, UR10, 0x2 ;  /* 0x0000000a15021c11 */ /* 0x002fe2000f8c10ff */
[----:B------:R-:W-:-:S03]  /*0620*/  FMUL.FTZ R26, R26, UR5 ;  /* 0x000000051a1a7c20 */ /* 0x000fc60008410000 */
[----:B------:R-:W-:Y:S02]  /*0630*/  @P1 LEA.HI.X R3, R21, UR11, R22, 0x2, P6 ;  /* 0x0000000b15031c11 */ /* 0x000fe4000b0f1416 */
[C---:B0-----:R-:W-:Y:S02]  /*0640*/  @P2 LEA R4, P6, R20.reuse, UR10, 0x2 ;  /* 0x0000000a14042c11 */ /* 0x041fe4000f8c10ff */
[----:B------:R-:W-:Y:S02]  /*0650*/  FSEL R19, R19, R27, P4 ;  /* 0x0000001b13137208 */ /* 0x000fe40002000000 */
[----:B------:R-:W-:Y:S01]  /*0660*/  @P2 LEA.HI.X R5, R20, UR11, R13, 0x2, P6 ;  /* 0x0000000b14052c11 */ /* 0x000fe2000b0f140d */
[----:B------:R-:W-:Y:S01]  /*0670*/  FMUL.FTZ R11, R28, UR5 ;  /* 0x000000051c0b7c20 */ /* 0x000fe20008410000 */
[----:B------:R-:W-:Y:S02]  /*0680*/  FSEL R23, R18, R23, P5 ;  /* 0x0000001712177208 */ /* 0x000fe40002800000 */
[----:B------:R-:W-:-:S02]  /*0690*/  @P3 LEA R6, P6, R16, UR10, 0x2 ;  /* 0x0000000a10063c11 */ /* 0x000fc4000f8c10ff */
[C---:B------:R-:W-:Y:S02]  /*06a0*/  FSETP.GTU.FTZ.AND P4, PT, |R29|.reuse, +INF , PT ;  /* 0x7f8000001d00780b */ /* 0x040fe40003f9c200 */
[----:B------:R-:W-:Y:S02]  /*06b0*/  FSETP.GT.FTZ.AND P5, PT, R29, R26, PT ;  /* 0x0000001a1d00720b */ /* 0x000fe40003fb4000 */
[----:B------:R-:W-:Y:S02]  /*06c0*/  @P3 LEA.HI.X R7, R16, UR11, R17, 0x2, P6 ;  /* 0x0000000b10073c11 */ /* 0x000fe4000b0f1411 */
[----:B------:R-:W-:Y:S02]  /*06d0*/  PLOP3.LUT P4, PT, P4, P5, PT, 0xa8, 0x0 ;  /* 0x000000000000781c */ /* 0x000fe4000278b570 */
[C---:B------:R-:W-:Y:S02]  /*06e0*/  FSETP.GTU.FTZ.AND P5, PT, |R10|.reuse, +INF , PT ;  /* 0x7f8000000a00780b */ /* 0x040fe40003fbc200 */
[----:B------:R-:W-:-:S04]  /*06f0*/  FSETP.GT.FTZ.AND P6, PT, R10, R11, PT ;  /* 0x0000000b0a00720b */ /* 0x000fc80003fd4000 */
[----:B------:R-:W-:Y:S02]  /*0700*/  PLOP3.LUT P5, PT, P5, P6, PT, 0xa8, 0x0 ;  /* 0x000000000000781c */ /* 0x000fe40002fad570 */
[----:B------:R-:W-:Y:S02]  /*0710*/  FSEL R29, R29, R26, P4 ;  /* 0x0000001a1d1d7208 */ /* 0x000fe40002000000 */
[----:B------:R-:W-:Y:S01]  /*0720*/  FSEL R11, R10, R11, P5 ;  /* 0x0000000b0a0b7208 */ /* 0x000fe20002800000 */
        /* <DEDUP_REMOVED lines=10> */
.L_x_6834:
        /* <DEDUP_REMOVED lines=9> */
.L_x_6836:
[C---:B------:R-:W-:Y:S01]  /*0860*/  IMAD.SHL.U32 R2, R12.reuse, 0x10, RZ ;  /* 0x000000100c027824 */ /* 0x040fe200078e00ff */
[----:B------:R-:W-:-:S04]  /*0870*/  SHF.L.U64.HI R14, R12, 0x4, R15 ;  /* 0x000000040c0e7819 */ /* 0x000fc8000001020f */
[C---:B------:R-:W-:Y:S02]  /*0880*/  IADD3 R8, P1, R2.reuse, UR8, RZ ;  /* 0x0000000802087c10 */ /* 0x040fe4000ff3e0ff */
[----:B------:R-:W-:Y:S02]  /*0890*/  IADD3 R6, P0, R2, UR6, RZ ;  /* 0x0000000602067c10 */ /* 0x000fe4000ff1e0ff */
[C---:B------:R-:W-:Y:S02]  /*08a0*/  IADD3.X R9, R14.reuse, UR9, RZ, P1, !PT ;  /* 0x000000090e097c10 */ /* 0x040fe40008ffe4ff */
[----:B------:R-:W-:-:S04]  /*08b0*/  IADD3.X R7, R14, UR7, RZ, P0, !PT ;  /* 0x000000070e077c10 */ /* 0x000fc800087fe4ff */
[----:B------:R-:W2:Y:S04]  /*08c0*/  LDG.E.128 R8, desc[UR12][R8.64] ;  /* 0x0000000c08087981 */ /* 0x000ea8000c1e1d00 */
[----:B------:R-:W3:Y:S01]  /*08d0*/  LDG.E.128 R4, desc[UR12][R6.64] ;  /* 0x0000000c06047981 */ /* 0x000ee2000c1e1d00 */
[----:B--2---:R-:W-:Y:S01]  /*08e0*/  FMUL.FTZ R3, R8, UR15 ;  /* 0x0000000f08037c20 */ /* 0x004fe20008410000 */
[----:B------:R-:W-:Y:S01]  /*08f0*/  FMUL.FTZ R13, R10, UR15 ;  /* 0x0000000f0a0d7c20 */ /* 0x000fe20008410000 */
[----:B------:R-:W-:Y:S01]  /*0900*/  FMUL.FTZ R10, R11, UR15 ;  /* 0x0000000f0b0a7c20 */ /* 0x000fe20008410000 */
[----:B------:R-:W-:Y:S01]  /*0910*/  FMUL.FTZ R0, R9, UR15 ;  /* 0x0000000f09007c20 */ /* 0x000fe20008410000 */
[C---:B---3--:R-:W-:Y:S02]  /*0920*/  FSETP.GTU.FTZ.AND P0, PT, |R4|.reuse, +INF , PT ;  /* 0x7f8000000400780b */ /* 0x048fe40003f1c200 */
[----:B------:R-:W-:-:S02]  /*0930*/  FSETP.GT.FTZ.AND P1, PT, R4, R3, PT ;  /* 0x000000030400720b */ /* 0x000fc40003f34000 */
[----:B------:R-:W-:Y:S02]  /*0940*/  FSETP.GTU.FTZ.AND P2, PT, |R5|, +INF , PT ;  /* 0x7f8000000500780b */ /* 0x000fe40003f5c200 */
[----:B------:R-:W-:Y:S02]  /*0950*/  PLOP3.LUT P0, PT, P0, P1, PT, 0xa8, 0x0 ;  /* 0x000000000000781c */ /* 0x000fe40000703570 */
[C---:B------:R-:W-:Y:S02]  /*0960*/  FSETP.GTU.FTZ.AND P1, PT, |R7|.reuse, +INF , PT ;  /* 0x7f8000000700780b */ /* 0x040fe40003f3c200 */
[----:B------:R-:W-:Y:S02]  /*0970*/  FSEL R4, R4, R3, P0 ;  /* 0x0000000304047208 */ /* 0x000fe40000000000 */
[----:B------:R-:W-:Y:S02]  /*0980*/  FSETP.GT.FTZ.AND P0, PT, R7, R10, PT ;  /* 0x0000000a0700720b */ /* 0x000fe40003f14000 */
[----:B------:R-:W-:-:S02]  /*0990*/  FSETP.GT.FTZ.AND P3, PT, R5, R0, PT ;  /* 0x000000000500720b */ /* 0x000fc40003f74000 */
[----:B------:R-:W-:Y:S02]  /*09a0*/  PLOP3.LUT P0, PT, P1, P0, PT, 0xa8, 0x0 ;  /* 0x000000000000781c */ /* 0x000fe40000f01570 */
[C---:B------:R-:W-:Y:S02]  /*09b0*/  FSETP.GTU.FTZ.AND P4, PT, |R6|.reuse, +INF , PT ;  /* 0x7f8000000600780b */ /* 0x040fe40003f9c200 */
[----:B------:R-:W-:Y:S02]  /*09c0*/  FSETP.GT.FTZ.AND P5, PT, R6, R13, PT ;  /* 0x0000000d0600720b */ /* 0x000fe40003fb4000 */
[----:B------:R-:W-:Y:S02]  /*09d0*/  FSEL R7, R7, R10, P0 ;  /* 0x0000000a07077208 */ /* 0x000fe40000000000 */
[----:B------:R-:W-:Y:S02]  /*09e0*/  PLOP3.LUT P2, PT, P2, P3, PT, 0xa8, 0x0 ;  /* 0x000000000000781c */ /* 0x000fe40001747570 */
[----:B------:R-:W-:-:S02]  /*09f0*/  IADD3 R12, P0, R12, UR5, RZ ;  /* 0x000000050c0c7c10 */ /* 0x000fc4000ff1e0ff */
[----:B------:R-:W-:Y:S02]  /*0a00*/  PLOP3.LUT P4, PT, P4, P5, PT, 0xa8, 0x0 ;  /* 0x000000000000781c */ /* 0x000fe4000278b570 */
[----:B------:R-:W-:Y:S01]  /*0a10*/  IADD3 R2, P3, R2, UR10, RZ ;  /* 0x0000000a02027c10 */ /* 0x000fe2000ff7e0ff */
[----:B------:R-:W-:Y:S01]  /*0a20*/  IMAD.X R15, RZ, RZ, R15, P0 ;  /* 0x000000ffff0f7224 */ /* 0x000fe200000e060f */
[----:B------:R-:W-:Y:S01]  /*0a30*/  FSEL R5, R5, R0, P2 ;  /* 0x0000000005057208 */ /* 0x000fe20001000000 */
[----:B------:R-:W-:Y:S01]  /*0a40*/  IMAD.SHL.U32 R0, R12, 0x4, RZ ;  /* 0x000000040c007824 */ /* 0x000fe200078e00ff */
[----:B------:R-:W-:Y:S02]  /*0a50*/  FSEL R6, R6, R13, P4 ;  /* 0x0000000d06067208 */ /* 0x000fe40002000000 */
[----:B------:R-:W-:Y:S02]  /*0a60*/  IADD3.X R3, R14, UR11, RZ, P3, !PT ;  /* 0x0000000b0e037c10 */ /* 0x000fe40009ffe4ff */
[----:B------:R-:W-:-:S02]  /*0a70*/  ISETP.GE.U32.AND P0, PT, R0, UR14, PT ;  /* 0x0000000e00007c0c */ /* 0x000fc4000bf06070 */
[C---:B------:R-:W-:Y:S01]  /*0a80*/  ISETP.LT.U32.AND P1, PT, R12.reuse, 0x4000, PT ;  /* 0x000040000c00780c */ /* 0x040fe20003f21070 */
[----:B------:R0:W-:Y:S01]  /*0a90*/  STG.E.128 desc[UR12][R2.64], R4 ;  /* 0x0000000402007986 */ /* 0x0001e2000c101d0c */
[----:B------:R-:W-:Y:S02]  /*0aa0*/  SHF.L.U64.HI R0, R12, 0x2, R15 ;  /* 0x000000020c007819 */ /* 0x000fe4000001020f */
[----:B------:R-:W-:Y:S02]  /*0ab0*/  ISETP.LT.U32.AND.EX P1, PT, R15, RZ, PT, P1 ;  /* 0x000000ff0f00720c */ /* 0x000fe40003f21110 */
[----:B------:R-:W-:-:S13]  /*0ac0*/  ISETP.GE.AND.EX P0, PT, R0, UR4, PT, P0 ;  /* 0x0000000400007c0c */ /* 0x000fda000bf06300 */
[----:B0-----:R-:W-:Y:S05]  /*0ad0*/  @!P0 BRA P1, `(.L_x_6836) ;  /* 0xfffffffc00608947 */ /* 0x001fea000083ffff */
[----:B------:R-:W-:Y:S05]  /*0ae0*/  EXIT ;  /* 0x000000000000794d */ /* 0x000fea0003800000 */
.L_x_6837:
        /* <DEDUP_REMOVED lines=9> */
.L_x_8077:


//--------------------- .text._ZN2at6native55_GLOBAL__N__de093ff9_22_ForeachBinaryOpList_cu_a911ec4325multi_tensor_apply_kernelINS1_18TensorListMetadataILi3EEENS1_24BinaryOpListAlphaFunctorIdLi3ELi2ELi2EEEJNS0_7maximumIdEEdEEEvT_T0_DpT1_ --------------------------
	.section	.text._ZN2at6native55_GLOBAL__N__de093ff9_22_ForeachBinaryOpList_cu_a911ec4325multi_tensor_apply_kernelINS1_18TensorListMetadataILi3EEENS1_24BinaryOpListAlphaFunctorIdLi3ELi2ELi2EEEJNS0_7maximumIdEEdEEEvT_T0_DpT1_,"ax",@progbits
	.align	128
.text._ZN2at6native55_GLOBAL__N__de093ff9_22_ForeachBinaryOpList_cu_a911ec4325multi_tensor_apply_kernelINS1_18TensorListMetadataILi3EEENS1_24BinaryOpListAlphaFunctorIdLi3ELi2ELi2EEEJNS0_7maximumIdEEdEEEvT_T0_DpT1_:
        .type           _ZN2at6native55_GLOBAL__N__de093ff9_22_ForeachBinaryOpList_cu_a911ec4325multi_tensor_apply_kernelINS1_18TensorListMetadataILi3EEENS1_24BinaryOpListAlphaFunctorIdLi3ELi2ELi2EEEJNS0_7maximumIdEEdEEEvT_T0_DpT1_,@function
        .size           _ZN2at6native55_GLOBAL__N__de093ff9_22_ForeachBinaryOpList_cu_a911ec4325multi_tensor_apply_kernelINS1_18TensorListMetadataILi3EEENS1_24BinaryOpListAlphaFunctorIdLi3ELi2ELi2EEEJNS0_7maximumIdEEdEEEvT_T0_DpT1_,(.L_x_8078 - _ZN2at6native55_GLOBAL__N__de093ff9_22_ForeachBinaryOpList_cu_a911ec4325multi_tensor_apply_kernelINS1_18TensorListMetadataILi3EEENS1_24BinaryOpListAlphaFunctorIdLi3ELi2ELi2EEEJNS0_7maximumIdEEdEEEvT_T0_DpT1_)
        .other          _ZN2at6native55_GLOBAL__N__de093ff9_22_ForeachBinaryOpList_cu_a911ec4325multi_tensor_apply_kernelINS1_18TensorListMetadataILi3EEENS1_24BinaryOpListAlphaFunctorIdLi3ELi2ELi2EEEJNS0_7maximumIdEEdEEEvT_T0_DpT1_,@"STO_CUDA_ENTRY STV_DEFAULT"
_ZN2at6native55_GLOBAL__N__de093ff9_22_ForeachBinaryOpList_cu_a911ec4325multi_tensor_apply_kernelINS1_18TensorListMetadataILi3EEENS1_24BinaryOpListAlphaFunctorIdLi3ELi2ELi2EEEJNS0_7maximumIdEEdEEEvT_T0_DpT1_:
        /* <DEDUP_REMOVED lines=31> */
[----:B------:R-:W-:Y:S01]  /*01f0*/  UMOV UR5, URZ ;  /* 0x0000003f00057c82 */ /* 0x000fe20008000000 */
[----:B------:R-:W-:-:S05]  /*0200*/  ULDC.64 UR18, c[0x0][0xe60] ;  /* 0x0003980000127ab9 */ /* 0x000fca0000000a00 */
.L_x_6839:
[----:B0-----:R-:W-:Y:S02]  /*0210*/  IADD3 R7, P0, R0, UR4, RZ ;  /* 0x0000000400077c10 */ /* 0x001fe4000ff1e0ff */
[----:B------:R-:W-:Y:S02]  /*0220*/  CS2R R16, SRZ ;  /* 0x0000000000107805 */ /* 0x000fe4000001ff00 */
[C---:B------:R-:W-:Y:S01]  /*0230*/  ISETP.GE.U32.AND P3, PT, R7.reuse, 0x10000, PT ;  /* 0x000100000700780c */ /* 0x040fe20003f66070 */
[----:B------:R-:W-:Y:S01]  /*0240*/  IMAD.X R4, RZ, RZ, UR5, P0 ;  /* 0x00000005ff047e24 */ /* 0x000fe200080e06ff */
[----:B------:R-:W-:-:S04]  /*0250*/  ISETP.LT.U32.AND P0, PT, R7, UR16, PT ;  /* 0x0000001007007c0c */ /* 0x000fc8000bf01070 */
[----:B------:R-:W-:-:S04]  /*0260*/  ISETP.GE.U32.AND.EX P3, PT, R4, RZ, PT, P3 ;  /* 0x000000ff0400720c */ /* 0x000fc80003f66130 */
[----:B------:R-:W-:Y:S02]  /*0270*/  ISETP.LT.AND.EX P3, PT, R4, UR12, !P3, P0 ;  /* 0x0000000c04007c0c */ /* 0x000fe4000df61300 */
[----:B------:R-:W-:-:S11]  /*0280*/  CS2R R18, SRZ ;  /* 0x0000000000127805 */ /* 0x000fd6000001ff00 */
[----:B------:R-:W-:-:S04]  /*0290*/  @P3 LEA R8, P0, R7, UR8, 0x3 ;  /* 0x0000000807083c11 */ /* 0x000fc8000f8018ff */
[C---:B------:R-:W-:Y:S02]  /*02a0*/  @P3 LEA.HI.X R9, R7.reuse, UR9, R4, 0x3, P0 ;  /* 0x0000000907093c11 */ /* 0x040fe400080f1c04 */
[----:B------:R-:W-:-:S03]  /*02b0*/  @P3 LEA R2, P0, R7, UR6, 0x3 ;  /* 0x0000000607023c11 */ /* 0x000fc6000f8018ff */
[----:B------:R-:W2:Y:S01]  /*02c0*/  @P3 LDG.E.64 R16, desc[UR14][R8.64] ;  /* 0x0000000e08103981 */ /* 0x000ea2000c1e1b00 */
[----:B------:R-:W-:-:S05]  /*02d0*/  @P3 LEA.HI.X R3, R7, UR7, R4, 0x3, P0 ;  /* 0x0000000707033c11 */ /* 0x000fca00080f1c04 */
[----:B------:R0:W3:Y:S01]  /*02e0*/  @P3 LDG.E.64 R18, desc[UR14][R2.64] ;  /* 0x0000000e02123981 */ /* 0x0000e2000c1e1b00 */
[----:B------:R-:W-:Y:S01]  /*02f0*/  IADD3 R6, P0, R7, UR13, RZ ;  /* 0x0000000d07067c10 */ /* 0x000fe2000ff1e0ff */
[----:B------:R-:W-:Y:S01]  /*0300*/  IMAD.U32 R10, RZ, RZ, UR13 ;  /* 0x0000000dff0a7e24 */ /* 0x000fe2000f8e00ff */
[----:B------:R-:W-:Y:S01]  /*0310*/  CS2R R14, SRZ ;  /* 0x00000000000e7805 */ /* 0x000fe2000001ff00 */
[----:B------:R-:W-:Y:S01]  /*0320*/  IMAD.U32 R26, RZ, RZ, UR13 ;  /* 0x0000000dff1a7e24 */ /* 0x000fe2000f8e00ff */
[C---:B------:R-:W-:Y:S01]  /*0330*/  ISETP.GE.U32.AND P2, PT, R6.reuse, 0x10000, PT ;  /* 0x000100000600780c */ /* 0x040fe20003f46070 */
[----:B------:R-:W-:Y:S01]  /*0340*/  IMAD.X R5, RZ, RZ, R4, P0 ;  /* 0x000000ffff057224 */ /* 0x000fe200000e0604 */
[----:B------:R-:W-:Y:S01]  /*0350*/  ISETP.LT.U32.AND P0, PT, R6, UR16, PT ;  /* 0x0000001006007c0c */ /* 0x000fe2000bf01070 */
[----:B------:R-:W-:Y:S01]  /*0360*/  IMAD R26, R26, 0x3, RZ ;  /* 0x000000031a1a7824 */ /* 0x000fe200078e02ff */
[----:B------:R-:W-:Y:S02]  /*0370*/  LEA R27, P4, R10, R7, 0x1 ;  /* 0x000000070a1b7211 */ /* 0x000fe400078808ff */
[----:B------:R-:W-:-:S02]  /*0380*/  ISETP.GE.U32.AND.EX P2, PT, R5, RZ, PT, P2 ;  /* 0x000000ff0500720c */ /* 0x000fc40003f46120 */
[----:B------:R-:W-:Y:S01]  /*0390*/  ISETP.GE.U32.AND P1, PT, R27, 0x10000, PT ;  /* 0x000100001b00780c */ /* 0x000fe20003f26070 */
[----:B0-----:R-:W-:Y:S01]  /*03a0*/  IMAD.X R2, RZ, RZ, R4, P4 ;  /* 0x000000ffff027224 */ /* 0x001fe200020e0604 */
[----:B------:R-:W-:Y:S02]  /*03b0*/  ISETP.LT.AND.EX P2, PT, R5, UR12, !P2, P0 ;  /* 0x0000000c05007c0c */ /* 0x000fe4000d741300 */
[----:B------:R-:W-:Y:S02]  /*03c0*/  ISETP.LT.U32.AND P0, PT, R27, UR16, PT ;  /* 0x000000101b007c0c */ /* 0x000fe4000bf01070 */
[----:B------:R-:W-:Y:S02]  /*03d0*/  ISETP.GE.U32.AND.EX P1, PT, R2, RZ, PT, P1 ;  /* 0x000000ff0200720c */ /* 0x000fe40003f26110 */
[----:B------:R-:W-:Y:S02]  /*03e0*/  IADD3 R26, P4, R26, R7, RZ ;  /* 0x000000071a1a7210 */ /* 0x000fe40007f9e0ff */
[----:B------:R-:W-:-:S02]  /*03f0*/  ISETP.LT.AND.EX P1, PT, R2, UR12, !P1, P0 ;  /* 0x0000000c02007c0c */ /* 0x000fc4000cf21300 */
[----:B------:R-:W-:Y:S01]  /*0400*/  ISETP.GE.U32.AND P6, PT, R26, 0x10000, PT ;  /* 0x000100001a00780c */ /* 0x000fe20003fc6070 */
[----:B------:R-:W-:Y:S02]  /*0410*/  IMAD.X R3, RZ, RZ, R4, P4 ;  /* 0x000000ffff037224 */ /* 0x000fe400020e0604 */
[C---:B------:R-:W-:Y:S02]  /*0420*/  @P2 LEA R10, P0, R6.reuse, UR6, 0x3 ;  /* 0x00000006060a2c11 */ /* 0x040fe4000f8018ff */
[C---:B------:R-:W-:Y:S02]  /*0430*/  @P2 LEA R28, P4, R6.reuse, UR8, 0x3 ;  /* 0x00000008061c2c11 */ /* 0x040fe4000f8818ff */
[----:B------:R-:W-:Y:S02]  /*0440*/  @P2 LEA.HI.X R11, R6, UR7, R5, 0x3, P0 ;  /* 0x00000007060b2c11 */ /* 0x000fe400080f1c05 */
[----:B------:R-:W-:Y:S02]  /*0450*/  ISETP.LT.U32.AND P0, PT, R26, UR16, PT ;  /* 0x000000101a007c0c */ /* 0x000fe4000bf01070 */
[----:B------:R-:W-:-:S02]  /*0460*/  ISETP.GE.U32.AND.EX P6, PT, R3, RZ, PT, P6 ;  /* 0x000000ff0300720c */ /* 0x000fc40003fc6160 */
[----:B------:R-:W-:Y:S02]  /*0470*/  CS2R R8, SRZ ;  /* 0x0000000000087805 */ /* 0x000fe4000001ff00 */
[----:B------:R-:W-:Y:S02]  /*0480*/  @P2 LEA.HI.X R29, R6, UR9, R5, 0x3, P4 ;  /* 0x00000009061d2c11 */ /* 0x000fe4000a0f1c05 */
[----:B------:R-:W-:Y:S02]  /*0490*/  CS2R R12, SRZ ;  /* 0x00000000000c7805 */ /* 0x000fe4000001ff00 */
[----:B------:R-:W-:Y:S01]  /*04a0*/  ISETP.LT.AND.EX P0, PT, R3, UR12, !P6, P0 ;  /* 0x0000000c03007c0c */ /* 0x000fe2000f701300 */
[----:B------:R0:W4:Y:S01]  /*04b0*/  @P2 LDG.E.64 R14, desc[UR14][R10.64] ;  /* 0x0000000e0a0e2981 */ /* 0x000122000c1e1b00 */
[----:B------:R-:W-:-:S03]  /*04c0*/  @P1 LEA R22, P5, R27, UR6, 0x3 ;  /* 0x000000061b161c11 */ /* 0x000fc6000f8a18ff */
[----:B------:R-:W5:Y:S01]  /*04d0*/  @P2 LDG.E.64 R8, desc[UR14][R28.64] ;  /* 0x0000000e1c082981 */ /* 0x000f62000c1e1b00 */
[C-C-:B------:R-:W-:Y:S02]  /*04e0*/  @P1 LEA.HI.X R23, R27.reuse, UR7, R2.reuse, 0x3, P5 ;  /* 0x000000071b171c11 */ /* 0x140fe4000a8f1c02 */
[C---:B------:R-:W-:Y:S02]  /*04f0*/  @P1 LEA R20, P5, R27.reuse, UR8, 0x3 ;  /* 0x000000081b141c11 */ /* 0x040fe4000f8a18ff */
[----:B0-----:R-:W-:Y:S01]  /*0500*/  CS2R R10, SRZ ;  /* 0x00000000000a7805 */ /* 0x001fe2000001ff00 */
[----:B------:R0:W4:Y:S01]  /*0510*/  @P1 LDG.E.64 R12, desc[UR14][R22.64] ;  /* 0x0000000e160c1981 */ /* 0x000122000c1e1b00 */
[----:B------:R-:W-:Y:S02]  /*0520*/  @P1 LEA.HI.X R21, R27, UR9, R2, 0x3, P5 ;  /* 0x000000091b151c11 */ /* 0x000fe4000a8f1c02 */
[----:B------:R-:W-:-:S03]  /*0530*/  @P0 LEA R24, P5, R26, UR6, 0x3 ;  /* 0x000000061a180c11 */ /* 0x000fc6000f8a18ff */
[----:B------:R-:W4:Y:S01]  /*0540*/  @P1 LDG.E.64 R10, desc[UR14][R20.64] ;  /* 0x0000000e140a1981 */ /* 0x000f22000c1e1b00 */
[----:B0-----:R-:W-:Y:S02]  /*0550*/  CS2R R22, SRZ ;  /* 0x0000000000167805 */ /* 0x001fe4000001ff00 */
[----:B------:R-:W-:Y:S02]  /*0560*/  CS2R R28, SRZ ;  /* 0x00000000001c7805 */ /* 0x000fe4000001ff00 */
[----:B------:R-:W-:-:S05]  /*0570*/  @P0 LEA.HI.X R25, R26, UR7, R3, 0x3, P5 ;  /* 0x000000071a190c11 */ /* 0x000fca000a8f1c03 */
[----:B------:R-:W4:Y:S01]  /*0580*/  @P0 LDG.E.64 R28, desc[UR14][R24.64] ;  /* 0x0000000e181c0981 */ /* 0x000f22000c1e1b00 */
[----:B--2---:R-:W-:-:S08]  /*0590*/  DMUL R16, R16, UR18 ;  /* 0x0000001210107c28 */ /* 0x004fd00008000000 */
[----:B---3--:R-:W-:-:S06]  /*05a0*/  DSETP.GT.AND P4, PT, R18, R16, PT ;  /* 0x000000101200722a */ /* 0x008fcc0003f84000 */
[----:B------:R-:W-:-:S06]  /*05b0*/  DSETP.GTU.OR P4, PT, |R18|, +INF , P4 ;  /* 0x7ff000001200742a */ /* 0x000fcc000278c600 */
[----:B------:R-:W-:Y:S02]  /*05c0*/  FSEL R16, R18, R16, P4 ;  /* 0x0000001012107208 */ /* 0x000fe40002000000 */
[----:B------:R-:W-:Y:S02]  /*05d0*/  FSEL R17, R19, R17, P4 ;  /* 0x0000001113117208 */ /* 0x000fe40002000000 */
[----:B------:R-:W-:-:S04]  /*05e0*/  @P0 LEA R18, P4, R26, UR8, 0x3 ;  /* 0x000000081a120c11 */ /* 0x000fc8000f8818ff */
[----:B------:R-:W-:-:S05]  /*05f0*/  @P0 LEA.HI.X R19, R26, UR9, R3, 0x3, P4 ;  /* 0x000000091a130c11 */ /* 0x000fca000a0f1c03 */
[----:B------:R5:W2:Y:S02]  /*0600*/  @P0 LDG.E.64 R22, desc[UR14][R18.64] ;  /* 0x0000000e12160981 */ /* 0x000aa4000c1e1b00 */
[----:B-----5:R-:W-:Y:S01]  /*0610*/  DMUL R18, R8, UR18 ;  /* 0x0000001208127c28 */ /* 0x020fe20008000000 */
[----:B------:R-:W-:-:S07]  /*0620*/  @P3 LEA R8, P4, R7, UR10, 0x3 ;  /* 0x0000000a07083c11 */ /* 0x000fce000f8818ff */
[----:B----4-:R-:W-:Y:S01]  /*0630*/  DSETP.GT.AND P5, PT, R14, R18, PT ;  /* 0x000000120e00722a */ /* 0x010fe20003fa4000 */
[----:B------:R-:W-:Y:S02]  /*0640*/  @P3 LEA.HI.X R9, R7, UR11, R4, 0x3, P4 ;  /* 0x0000000b07093c11 */ /* 0x000fe4000a0f1c04 */
[C---:B------:R-:W-:Y:S01]  /*0650*/  @P2 LEA R20, P4, R6.reuse, UR10, 0x3 ;  /* 0x0000000a06142c11 */ /* 0x040fe2000f8818ff */
[----:B------:R-:W-:Y:S02]  /*0660*/  DMUL R10, R10, UR18 ;  /* 0x000000120a0a7c28 */ /* 0x000fe40008000000 */
[----:B------:R-:W-:Y:S01]  /*0670*/  DSETP.GTU.OR P5, PT, |R14|, +INF , P5 ;  /* 0x7ff000000e00742a */ /* 0x000fe20002fac600 */
[----:B------:R-:W-:-:S05]  /*0680*/  @P2 LEA.HI.X R21, R6, UR11, R5, 0x3, P4 ;  /* 0x0000000b06152c11 */ /* 0x000fca000a0f1c05 */
[C---:B------:R-:W-:Y:S01]  /*0690*/  DSETP.GT.AND P4, PT, R12.reuse, R10, PT ;  /* 0x0000000a0c00722a */ /* 0x040fe20003f84000 */
[----:B------:R-:W-:Y:S02]  /*06a0*/  FSEL R6, R14, R18, P5 ;  /* 0x000000120e067208 */ /* 0x000fe40002800000 */
[----:B------:R-:W-:Y:S02]  /*06b0*/  FSEL R7, R15, R19, P5 ;  /* 0x000000130f077208 */ /* 0x000fe40002800000 */
[C---:B------:R-:W-:Y:S01]  /*06c0*/  @P1 LEA R4, P6, R27.reuse, UR10, 0x3 ;  /* 0x0000000a1b041c11 */ /* 0x040fe2000f8c18ff */
[----:B------:R-:W-:Y:S01]  /*06d0*/  DSETP.GTU.OR P4, PT, |R12|, +INF , P4 ;  /* 0x7ff000000c00742a */ /* 0x000fe2000278c600 */
[----:B------:R-:W-:Y:S02]  /*06e0*/  UIMAD.WIDE.U32 UR4, UR13, 0x4, UR4 ;  /* 0x000000040d0478a5 */ /* 0x000fe4000f8e0004 */
[----:B------:R-:W-:Y:S02]  /*06f0*/  @P1 LEA.HI.X R5, R27, UR11, R2, 0x3, P6 ;  /* 0x0000000b1b051c11 */ /* 0x000fe4000b0f1c02 */
[----:B------:R-:W-:Y:S01]  /*0700*/  @P0 LEA R2, P6, R26, UR10, 0x3 ;  /* 0x0000000a1a020c11 */ /* 0x000fe2000f8c18ff */
[----:B------:R-:W-:Y:S01]  /*0710*/  UISETP.LT.U32.AND UP1, UPT, UR4, UR16, UPT ;  /* 0x000000100400728c */ /* 0x000fe2000bf21070 */
[----:B------:R-:W-:Y:S01]  /*0720*/  FSEL R10, R12, R10, P4 ;  /* 0x0000000a0c0a7208 */ /* 0x000fe20002000000 */
[----:B------:R-:W-:Y:S01]  /*0730*/  UISETP.GE.U32.AND UP0, UPT, UR4, 0x10000, UPT ;  /* 0x000100000400788c */ /* 0x000fe2000bf06070 */
[----:B------:R-:W-:-:S02]  /*0740*/  FSEL R11, R13, R11, P4 ;  /* 0x0000000b0d0b7208 */ /* 0x000fc40002000000 */
[----:B------:R-:W-:Y:S01]  /*0750*/  @P0 LEA.HI.X R3, R26, UR11, R3, 0x3, P6 ;  /* 0x0000000b1a030c11 */ /* 0x000fe2000b0f1c03 */
[----:B------:R1:W-:Y:S01]  /*0760*/  @P3 STG.E.64 desc[UR14][R8.64], R16 ;  /* 0x0000001008003986 */ /* 0x0003e2000c101b0e */
[----:B------:R-:W-:Y:S02]  /*0770*/  UISETP.GE.U32.AND.EX UP0, UPT, UR5, URZ, UPT, UP0 ;  /* 0x0000003f0500728c */ /* 0x000fe4000bf06100 */
[----:B------:R-:W-:Y:S01]  /*0780*/  IMAD.U32 R15, RZ, RZ, UR5 ;  /* 0x00000005ff0f7e24 */ /* 0x000fe2000f8e00ff */
[----:B------:R1:W-:Y:S04]  /*0790*/  @P2 STG.E.64 desc[UR14][R20.64], R6 ;  /* 0x0000000614002986 */ /* 0x0003e8000c101b0e */
[----:B------:R1:W-:Y:S01]  /*07a0*/  @P1 STG.E.64 desc[UR14][R4.64], R10 ;  /* 0x0000000a04001986 */ /* 0x0003e2000c101b0e */
[----:B------:R-:W-:Y:S01]  /*07b0*/  PLOP3.LUT P1, PT, PT, PT, UP0, 0x80, 0x0 ;  /* 0x000000000000781c */ /* 0x000fe20003f2f008 */
[----:B------:R-:W-:Y:S01]  /*07c0*/  IMAD.U32 R14, RZ, RZ, UR4 ;  /* 0x00000004ff0e7e24 */ /* 0x000fe2000f8e00ff */
[----:B--2---:R-:W-:-:S08]  /*07d0*/  DMUL R22, R22, UR18 ;  /* 0x0000001216167c28 */ /* 0x004fd00008000000 */
[----:B------:R-:W-:-:S06]  /*07e0*/  DSETP.GT.AND P5, PT, R28, R22, PT ;  /* 0x000000161c00722a */ /* 0x000fcc0003fa4000 */
[----:B------:R-:W-:-:S06]  /*07f0*/  DSETP.GTU.OR P5, PT, |R28|, +INF , P5 ;  /* 0x7ff000001c00742a */ /* 0x000fcc0002fac600 */
[----:B------:R-:W-:Y:S02]  /*0800*/  FSEL R12, R28, R22, P5 ;  /* 0x000000161c0c7208 */ /* 0x000fe40002800000 */
[----:B------:R-:W-:-:S05]  /*0810*/  FSEL R13, R29, R23, P5 ;  /* 0x000000171d0d7208 */ /* 0x000fca0002800000 */
[----:B------:R1:W-:Y:S01]  /*0820*/  @P0 STG.E.64 desc[UR14][R2.64], R12 ;  /* 0x0000000c02000986 */ /* 0x0003e2000c101b0e */
[----:B------:R-:W-:-:S04]  /*0830*/  PLOP3.LUT P0, PT, PT, PT, UP1, 0x80, 0x0 ;  /* 0x000000000000781c */ /* 0x000fc80003f0f018 */
[----:B------:R-:W-:-:S13]  /*0840*/  ISETP.LT.AND.EX P0, PT, R15, UR12, PT, P0 ;  /* 0x0000000c0f007c0c */ /* 0x000fda000bf01300 */
[----:B-1----:R-:W-:Y:S05]  /*0850*/  @!P1 BRA P0, `(.L_x_6839) ;  /* 0xfffffff8006c9947 */ /* 0x002fea000003ffff */
[----:B------:R-:W-:Y:S05]  /*0860*/  EXIT ;  /* 0x000000000000794d */ /* 0x000fea0003800000 */
.L_x_6838:
        /* <DEDUP_REMOVED lines=8> */
[----:B------:R-:W-:-:S05]  /*08f0*/  ULDC.64 UR18, c[0x0][0xe60] ;  /* 0x0003980000127ab9 */ /* 0x000fca0000000a00 */
.L_x_6840:
[C---:B------:R-:W-:Y:S01]  /*0900*/  IMAD.SHL.U32 R2, R3.reuse, 0x20, RZ ;  /* 0x0000002003027824 */ /* 0x040fe200078e00ff */
[----:B------:R-:W-:-:S04]  /*0910*/  SHF.L.U64.HI R20, R3, 0x5, R0 ;  /* 0x0000000503147819 */ /* 0x000fc80000010200 */
[----:B------:R-:W-:-:S04]  /*0920*/  IADD3 R24, P0, R2, UR8, RZ ;  /* 0x0000000802187c10 */ /* 0x000fc8000ff1e0ff */
[----:B------:R-:W-:Y:S02]  /*0930*/  IADD3.X R25, R20, UR9, RZ, P0, !PT ;  /* 0x0000000914197c10 */ /* 0x000fe400087fe4ff */
[----:B------:R-:W-:-:S03]  /*0940*/  IADD3 R22, P0, R2, UR6, RZ ;  /* 0x0000000602167c10 */ /* 0x000fc6000ff1e0ff */
[----:B------:R-:W2:Y:S01]  /*0950*/  LDG.E.128 R16, desc[UR14][R24.64] ;  /* 0x0000000e18107981 */ /* 0x000ea2000c1e1d00 */
[----:B------:R-:W-:-:S03]  /*0960*/  IADD3.X R23, R20, UR7, RZ, P0, !PT ;  /* 0x0000000714177c10 */ /* 0x000fc600087fe4ff */
[----:B------:R-:W3:Y:S04]  /*0970*/  LDG.E.128 R12, desc[UR14][R24.64+0x10] ;  /* 0x0000100e180c7981 */ /* 0x000ee8000c1e1d00 */
[----:B------:R-:W4:Y:S04]  /*0980*/  LDG.E.128 R4, desc[UR14][R22.64] ;  /* 0x0000000e16047981 */ /* 0x000f28000c1e1d00 */
[----:B------:R-:W5:Y:S01]  /*0990*/  LDG.E.128 R8, desc[UR14][R22.64+0x10] ;  /* 0x0000100e16087981 */ /* 0x000f62000c1e1d00 */
[----:B--2---:R-:W-:Y:S02]  /*09a0*/  DMUL R16, R16, UR18 ;  /* 0x0000001210107c28 */ /* 0x004fe40008000000 */
[----:B------:R-:W-:-:S02]  /*09b0*/  DMUL R18, R18, UR18 ;  /* 0x0000001212127c28 */ /* 0x000fc40008000000 */
[----:B---3--:R-:W-:Y:S02]  /*09c0*/  DMUL R14, R14, UR18 ;  /* 0x000000120e0e7c28 */ /* 0x008fe40008000000 */
[----:B------:R-:W-:Y:S02]  /*09d0*/  DMUL R12, R12, UR18 ;  /* 0x000000120c0c7c28 */ /* 0x000fe40008000000 */
[----:B----4-:R-:W-:Y:S02]  /*09e0*/  DSETP.GT.AND P0, PT, R4, R16, PT ;  /* 0x000000100400722a */ /* 0x010fe40003f04000 */
[----:B------:R-:W-:Y:S02]  /*09f0*/  DSETP.GT.AND P1, PT, R6, R18, PT ;  /* 0x000000120600722a */ /* 0x000fe40003f24000 */
[----:B-----5:R-:W-:Y:S02]  /*0a00*/  DSETP.GT.AND P3, PT, R10, R14, PT ;  /* 0x0000000e0a00722a */ /* 0x020fe40003f64000 */
[----:B------:R-:W-:-:S02]  /*0a10*/  DSETP.GT.AND P2, PT, R8, R12, PT ;  /* 0x0000000c0800722a */ /* 0x000fc40003f44000 */
[----:B------:R-:W-:Y:S02]  /*0a20*/  DSETP.GTU.OR P0, PT, |R4|, +INF , P0 ;  /* 0x7ff000000400742a */ /* 0x000fe4000070c600 */
[----:B------:R-:W-:Y:S02]  /*0a30*/  DSETP.GTU.OR P1, PT, |R6|, +INF , P1 ;  /* 0x7ff000000600742a */ /* 0x000fe40000f2c600 */
[----:B------:R-:W-:Y:S02]  /*0a40*/  DSETP.GTU.OR P3, PT, |R10|, +INF , P3 ;  /* 0x7ff000000a00742a */ /* 0x000fe40001f6c600 */
[----:B------:R-:W-:Y:S01]  /*0a50*/  DSETP.GTU.OR P2, PT, |R8|, +INF , P2 ;  /* 0x7ff000000800742a */ /* 0x000fe2000174c600 */
[----:B------:R-:W-:Y:S02]  /*0a60*/  FSEL R16, R4, R16, P0 ;  /* 0x0000001004107208 */ /* 0x000fe40000000000 */
[----:B------:R-:W-:Y:S02]  /*0a70*/  FSEL R17, R5, R17, P0 ;  /* 0x0000001105117208 */ /* 0x000fe40000000000 */
[----:B------:R-:W-:-:S02]  /*0a80*/  FSEL R18, R6, R18, P1 ;  /* 0x0000001206127208 */ /* 0x000fc40000800000 */
[----:B------:R-:W-:Y:S02]  /*0a90*/  FSEL R19, R7, R19, P1 ;  /* 0x0000001307137208 */ /* 0x000fe40000800000 */
[----:B------:R-:W-:Y:S02]  /*0aa0*/  IADD3 R4, P0, R2, UR10, RZ ;  /* 0x0000000a02047c10 */ /* 0x000fe4000ff1e0ff */
[----:B------:R-:W-:Y:S01]  /*0ab0*/  FSEL R6, R10, R14, P3 ;  /* 0x0000000e0a067208 */ /* 0x000fe20001800000 */
[----:B------:R-:W-:Y:S01]  /*0ac0*/  IMAD.MOV.U32 R10, RZ, RZ, R18 ;  /* 0x000000ffff0a7224 */ /* 0x000fe200078e0012 */
[----:B------:R-:W-:Y:S01]  /*0ad0*/  FSEL R7, R11, R15, P3 ;  /* 0x0000000f0b077208 */ /* 0x000fe20001800000 */
[----:B------:R-:W-:Y:S01]  /*0ae0*/  IMAD.MOV.U32 R11, RZ, RZ, R19 ;  /* 0x000000ffff0b7224 */ /* 0x000fe200078e0013 */
[----:B------:R-:W-:Y:S01]  /*0af0*/  FSEL R2, R8, R12, P2 ;  /* 0x0000000c08027208 */ /* 0x000fe20001000000 */
[----:B------:R-:W-:Y:S01]  /*0b00*/  IMAD.MOV.U32 R8, RZ, RZ, R16 ;  /* 0x000000ffff087224 */ /* 0x000fe200078e0010 */
[----:B------:R-:W-:Y:S01]  /*0b10*/  FSEL R13, R9, R13, P2 ;  /* 0x0000000d090d7208 */ /* 0x000fe20001000000 */
[----:B------:R-:W-:Y:S01]  /*0b20*/  IMAD.MOV.U32 R9, RZ, RZ, R17 ;  /* 0x000000ffff097224 */ /* 0x000fe200078e0011 */
[----:B------:R-:W-:-:S02]  /*0b30*/  IADD3.X R5, R20, UR11, RZ, P0, !PT ;  /* 0x0000000b14057c10 */ /* 0x000fc400087fe4ff */
[----:B------:R-:W-:-:S03]  /*0b40*/  IADD3 R3, P0, R3, UR4, RZ ;  /* 0x0000000403037c10 */ /* 0x000fc6000ff1e0ff */
[----:B------:R0:W-:Y:S01]  /*0b50*/  STG.E.128 desc[UR14][R4.64], R8 ;  /* 0x0000000804007986 */ /* 0x0001e2000c101d0e */
[----:B------:R-:W-:Y:S01]  /*0b60*/  ISETP.LT.U32.AND P1, PT, R3, 0x4000, PT ;  /* 0x000040000300780c */ /* 0x000fe20003f21070 */
[----:B------:R-:W-:-:S05]  /*0b70*/  IMAD.X R0, RZ, RZ, R0, P0 ;  /* 0x000000ffff007224 */ /* 0x000fca00000e0600 */
[----:B------:R-:W-:Y:S01]  /*0b80*/  ISETP.LT.U32.AND.EX P1, PT, R0, RZ, PT, P1 ;  /* 0x000000ff0000720c */ /* 0x000fe20003f21110 */
[----:B0-----:R-:W-:Y:S02]  /*0b90*/  IMAD.MOV.U32 R8, RZ, RZ, R2 ;  /* 0x000000ffff087224 */ /* 0x001fe400078e0002 */
[----:B------:R-:W-:Y:S02]  /*0ba0*/  IMAD.MOV.U32 R10, RZ, RZ, R6 ;  /* 0x000000ffff0a7224 */ /* 0x000fe400078e0006 */
[----:B------:R-:W-:Y:S02]  /*0bb0*/  IMAD.MOV.U32 R11, RZ, RZ, R7 ;  /* 0x000000ffff0b7224 */ /* 0x000fe400078e0007 */
[----:B------:R-:W-:Y:S02]  /*0bc0*/  IMAD.MOV.U32 R9, RZ, RZ, R13 ;  /* 0x000000ffff097224 */ /* 0x000fe400078e000d */
[----:B------:R-:W-:-:S03]  /*0bd0*/  IMAD.SHL.U32 R2, R3, 0x4, RZ ;  /* 0x0000000403027824 */ /* 0x000fc600078e00ff */
[----:B------:R0:W-:Y:S02]  /*0be0*/  STG.E.128 desc[UR14][R4.64+0x10], R8 ;  /* 0x0000100804007986 */ /* 0x0001e4000c101d0e */
[----:B------:R-:W-:Y:S02]  /*0bf0*/  ISETP.GE.U32.AND P0, PT, R2, UR16, PT ;  /* 0x0000001002007c0c */ /* 0x000fe4000bf06070 */
[----:B------:R-:W-:-:S04]  /*0c00*/  SHF.L.U64.HI R2, R3, 0x2, R0 ;  /* 0x0000000203027819 */ /* 0x000fc80000010200 */
[----:B------:R-:W-:-:S13]  /*0c10*/  ISETP.GE.AND.EX P0, PT, R2, UR12, PT, P0 ;  /* 0x0000000c02007c0c */ /* 0x000fda000bf06300 */
[----:B0-----:R-:W-:Y:S05]  /*0c20*/  @!P0 BRA P1, `(.L_x_6840) ;  /* 0xfffffffc00348947 */ /* 0x001fea000083ffff */
[----:B------:R-:W-:Y:S05]  /*0c30*/  EXIT ;  /* 0x000000000000794d */ /* 0x000fea0003800000 */
.L_x_6841:
        /* <DEDUP_REMOVED lines=12> */
.L_x_8078:


//--------------------- .text._ZN2at6native55_GLOBAL__N__de093ff9_22_ForeachBinaryOpList_cu_a911ec4325multi_tensor_apply_kernelINS1_18TensorListMetadataILi3EEENS1_24BinaryOpListAlphaFunctorIsLi3ELi2ELi2EEEJNS0_7maximumIsEEsEEEvT_T0_DpT1_ --------------------------
	.section	.text._ZN2at6native55_GLOBAL__N__de093ff9_22_ForeachBinaryOpList_cu_a911ec4325multi_tensor_apply_kernelINS1_18TensorListMetadataILi3EEENS1_24BinaryOpListAlphaFunctorIsLi3ELi2ELi2EEEJNS0_7maximumIsEEsEEEvT_T0_DpT1_,"ax",@progbits
	.align	128
.text._ZN2at6native55_GLOBAL__N__de093ff9_22_ForeachBinaryOpList_cu_a911ec4325multi_tensor_apply_kernelINS1_18TensorListMetadataILi3EEENS1_24BinaryOpListAlphaFunctorIsLi3ELi2ELi2EEEJNS0_7maximumIsEEsEEEvT_T0_DpT1_:
        .type           _ZN2at6native55_GLOBAL__N__de093ff9_22_ForeachBinaryOpList_cu_a911ec4325multi_tensor_apply_kernelINS1_18TensorListMetadataILi3EEENS1_24BinaryOpListAlphaFunctorIsLi3ELi2ELi2EEEJNS0_7maximumIsEEsEEEvT_T0_DpT1_,@function
        .size           _ZN2at6native55_GLOBAL__N__de093ff9_22_ForeachBinaryOpList_cu_a911ec4325multi_tensor_apply_kernelINS1_18TensorListMetadataILi3EEENS1_24BinaryOpListAlphaFunctorIsLi3ELi2ELi2EEEJNS0_7maximumIsEEsEEEvT_T0_DpT1_,(.L_x_8079 - _ZN2at6native55_GLOBAL__N__de093ff9_22_ForeachBinaryOpList_cu_a911ec4325multi_tensor_apply_kernelINS1_18TensorListMetadataILi3EEENS1_24BinaryOpListAlphaFunctorIsLi3ELi2ELi2EEEJNS0_7maximumIsEEsEEEvT_T0_DpT1_)
        .other          _ZN2at6native55_GLOBAL__N__de093ff9_22_ForeachBinaryOpList_cu_a911ec4325multi_tensor_apply_kernelINS1_18TensorListMetadataILi3EEENS1_24BinaryOpListAlphaFunctorIsLi3ELi2ELi2EEEJNS0_7maximumIsEEsEEEvT_T0_DpT1_,@"STO_CUDA_ENTRY STV_DEFAULT"
_ZN2at6native55_GLOBAL__N__de093ff9_22_ForeachBinaryOpList_cu_a911ec4325multi_tensor_apply_kernelINS1_18TensorListMetadataILi3EEENS1_24BinaryOpListAlphaFunctorIsLi3ELi2ELi2EEEJNS0_7maximumIsEEsEEEvT_T0_DpT1_:
        /* <DEDUP_REMOVED lines=32> */
.L_x_6843:
[----:B0-----:R-:W-:Y:S01]  /*0200*/  IADD3 R13, P0, R3, R7, RZ ;  /* 0x00000007030d7210 */ /* 0x001fe20007f1e0ff */
[C---:B-1----:R-:W-:Y:S01]  /*0210*/  IMAD R0, R5.reuse, 0x3, RZ ;  /* 0x0000000305007824 */ /* 0x042fe200078e02ff */
[----:B------:R-:W-:Y:S02]  /*0220*/  PRMT R6, RZ, 0x7610, R6 ;  /* 0x00007610ff067816 */ /* 0x000fe40000000006 */
[CC--:B------:R-:W-:Y:S01]  /*0230*/  IADD3 R24, P3, R5.reuse, R13.reuse, RZ ;  /* 0x0000000d05187210 */ /* 0x0c0fe20007f7e0ff */
[----:B------:R-:W-:Y:S01]  /*0240*/  IMAD.X R21, RZ, RZ, R9, P0 ;  /* 0x000000ffff157224 */ /* 0x000fe200000e0609 */
[----:B------:R-:W-:Y:S02]  /*0250*/  LEA R22, P5, R5, R13, 0x1 ;  /* 0x0000000d05167211 */ /* 0x000fe400078a08ff */
[C---:B------:R-:W-:Y:S01]  /*0260*/  ISETP.GE.U32.AND P4, PT, R13.reuse, 0x10000, PT ;  /* 0x000100000d00780c */ /* 0x040fe20003f86070 */
[--C-:B------:R-:W-:Y:S01]  /*0270*/  IMAD.X R17, RZ, RZ, R21.reuse, P3 ;  /* 0x000000ffff117224 */ /* 0x100fe200018e0615 */
[----:B------:R-:W-:Y:S01]  /*0280*/  ISETP.LT.U32.AND P0, PT, R13, UR15, PT ;  /* 0x0000000f0d007c0c */ /* 0x000fe2000bf01070 */
[----:B------:R-:W-:Y:S01]  /*0290*/  IMAD.X R23, RZ, RZ, R21, P5 ;  /* 0x000000ffff177224 */ /* 0x000fe200028e0615 */
[----:B------:R-:W-:-:S02]  /*02a0*/  ISETP.GE.U32.AND.EX P4, PT, R21, RZ, PT, P4 ;  /* 0x000000ff1500720c */ /* 0x000fc40003f86140 */
[----:B------:R-:W-:Y:S02]  /*02b0*/  ISETP.GE.U32.AND P1, PT, R24, 0x10000, PT ;  /* 0x000100001800780c */ /* 0x000fe40003f26070 */
[----:B------:R-:W-:Y:S02]  /*02c0*/  ISETP.GE.U32.AND P3, PT, R22, 0x10000, PT ;  /* 0x000100001600780c */ /* 0x000fe40003f66070 */
[----:B------:R-:W-:Y:S02]  /*02d0*/  ISETP.LT.AND.EX P0, PT, R21, UR5, !P4, P0 ;  /* 0x0000000515007c0c */ /* 0x000fe4000e701300 */
[----:B------:R-:W-:Y:S02]  /*02e0*/  ISETP.GE.U32.AND.EX P5, PT, R17, RZ, PT, P1 ;  /* 0x000000ff1100720c */ /* 0x000fe40003fa6110 */
[----:B------:R-:W-:Y:S02]  /*02f0*/  ISETP.LT.U32.AND P2, PT, R24, UR15, PT ;  /* 0x0000000f18007c0c */ /* 0x000fe4000bf41070 */
[----:B------:R-:W-:-:S02]  /*0300*/  IADD3 R11, P4, R0, R13, RZ ;  /* 0x0000000d000b7210 */ /* 0x000fc40007f9e0ff */
[----:B------:R-:W-:Y:S02]  /*0310*/  ISETP.LT.U32.AND P1, PT, R22, UR15, PT ;  /* 0x0000000f16007c0c */ /* 0x000fe4000bf21070 */
[----:B------:R-:W-:Y:S01]  /*0320*/  ISETP.GE.U32.AND.EX P3, PT, R23, RZ, PT, P3 ;  /* 0x000000ff1700720c */ /* 0x000fe20003f66130 */
[----:B------:R-:W-:Y:S01]  /*0330*/  IMAD.X R18, RZ, RZ, R21, P4 ;  /* 0x000000ffff127224 */ /* 0x000fe200020e0615 */
[----:B------:R-:W-:Y:S02]  /*0340*/  ISETP.LT.AND.EX P2, PT, R17, UR5, !P5, P2 ;  /* 0x0000000511007c0c */ /* 0x000fe4000ef41320 */
[----:B------:R-:W-:Y:S02]  /*0350*/  ISETP.LT.AND.EX P1, PT, R23, UR5, !P3, P1 ;  /* 0x0000000517007c0c */ /* 0x000fe4000df21310 */
[C---:B------:R-:W-:Y:S02]  /*0360*/  ISETP.GE.U32.AND P5, PT, R11.reuse, 0x10000, PT ;  /* 0x000100000b00780c */ /* 0x040fe40003fa6070 */
[----:B------:R-:W-:-:S02]  /*0370*/  ISETP.LT.U32.AND P4, PT, R11, UR15, PT ;  /* 0x0000000f0b007c0c */ /* 0x000fc4000bf81070 */
[C---:B------:R-:W-:Y:S02]  /*0380*/  ISETP.GE.U32.AND.EX P3, PT, R18.reuse, RZ, PT, P5 ;  /* 0x000000ff1200720c */ /* 0x040fe40003f66150 */
[C---:B------:R-:W-:Y:S02]  /*0390*/  @P0 LEA R28, P5, R13.reuse, UR8, 0x1 ;  /* 0x000000080d1c0c11 */ /* 0x040fe4000f8a08ff */
[----:B------:R-:W-:Y:S02]  /*03a0*/  ISETP.LT.AND.EX P3, PT, R18, UR5, !P3, P4 ;  /* 0x0000000512007c0c */ /* 0x000fe4000df61340 */
[----:B------:R-:W-:Y:S02]  /*03b0*/  @P0 LEA.HI.X R29, R13, UR9, R21, 0x1, P5 ;  /* 0x000000090d1d0c11 */ /* 0x000fe4000a8f0c15 */
[----:B------:R-:W-:Y:S02]  /*03c0*/  @P2 LEA R26, P4, R24, UR8, 0x1 ;  /* 0x00000008181a2c11 */ /* 0x000fe4000f8808ff */
[----:B------:R-:W-:-:S02]  /*03d0*/  @P1 LEA R14, P5, R22, UR8, 0x1 ;  /* 0x00000008160e1c11 */ /* 0x000fc4000f8a08ff */
[----:B------:R-:W-:Y:S02]  /*03e0*/  PRMT R19, RZ, 0x7610, R19 ;  /* 0x00007610ff137816 */ /* 0x000fe40000000013 */
[----:B------:R-:W-:Y:S02]  /*03f0*/  @P2 LEA.HI.X R27, R24, UR9, R17, 0x1, P4 ;  /* 0x00000009181b2c11 */ /* 0x000fe4000a0f0c11 */
[----:B------:R-:W-:Y:S02]  /*0400*/  @P1 LEA.HI.X R15, R22, UR9, R23, 0x1, P5 ;  /* 0x00000009160f1c11 */ /* 0x000fe4000a8f0c17 */
[----:B------:R-:W-:Y:S01]  /*0410*/  PRMT R10, RZ, 0x7610, R10 ;  /* 0x00007610ff0a7816 */ /* 0x000fe2000000000a */
[----:B------:R0:W2:Y:S04]  /*0420*/  @P2 LDG.E.U16 R6, desc[UR12][R26.64] ;  /* 0x0000000c1a062981 */ /* 0x0000a8000c1e1500 */
[----:B------:R1:W3:Y:S01]  /*0430*/  @P1 LDG.E.U16 R19, desc[UR12][R14.64] ;  /* 0x0000000c0e131981 */ /* 0x0002e2000c1e1500 */
[----:B------:R-:W-:-:S03]  /*0440*/  PRMT R20, RZ, 0x7610, R20 ;  /* 0x00007610ff147816 */ /* 0x000fc60000000014 */
[----:B------:R4:W5:Y:S01]  /*0450*/  @P0 LDG.E.U16 R10, desc[UR12][R28.64] ;  /* 0x0000000c1c0a0981 */ /* 0x000962000c1e1500 */
[----:B0-----:R-:W-:Y:S02]  /*0460*/  @P3 LEA R26, P5, R11, UR8, 0x1 ;  /* 0x000000080b1a3c11 */ /* 0x001fe4000f8a08ff */
[----:B-1----:R-:W-:Y:S02]  /*0470*/  @P0 LEA R14, P4, R13, UR6, 0x1 ;  /* 0x000000060d0e0c11 */ /* 0x002fe4000f8808ff */
[----:B------:R-:W-:Y:S02]  /*0480*/  @P3 LEA.HI.X R27, R11, UR9, R18, 0x1, P5 ;  /* 0x000000090b1b3c11 */ /* 0x000fe4000a8f0c12 */
[----:B------:R-:W-:Y:S02]  /*0490*/  @P0 LEA.HI.X R15, R13, UR7, R21, 0x1, P4 ;  /* 0x000000070d0f0c11 */ /* 0x000fe4000a0f0c15 */
[----:B----4-:R-:W-:Y:S01]  /*04a0*/  @P2 LEA R28, P4, R24, UR6, 0x1 ;  /* 0x00000006181c2c11 */ /* 0x010fe2000f8808ff */
[----:B------:R0:W4:Y:S01]  /*04b0*/  @P3 LDG.E.U16 R20, desc[UR12][R26.64] ;  /* 0x0000000c1a143981 */ /* 0x000122000c1e1500 */
[----:B------:R-:W-:-:S02]  /*04c0*/  PRMT R8, RZ, 0x7610, R8 ;  /* 0x00007610ff087816 */ /* 0x000fc40000000008 */
[----:B------:R-:W-:Y:S02]  /*04d0*/  @P2 LEA.HI.X R29, R24, UR7, R17, 0x1, P4 ;  /* 0x00000007181d2c11 */ /* 0x000fe4000a0f0c11 */
[----:B------:R-:W-:Y:S02]  /*04e0*/  PRMT R2, RZ, 0x7610, R2 ;  /* 0x00007610ff027816 */ /* 0x000fe40000000002 */
[----:B------:R1:W4:Y:S01]  /*04f0*/  @P0 LDG.E.U16 R8, desc[UR12][R14.64] ;  /* 0x0000000c0e080981 */ /* 0x000322000c1e1500 */
[C---:B0-----:R-:W-:Y:S02]  /*0500*/  @P1 LEA R26, P4, R22.reuse, UR6, 0x1 ;  /* 0x00000006161a1c11 */ /* 0x041fe4000f8808ff */
[----:B------:R-:W-:Y:S02]  /*0510*/  PRMT R4, RZ, 0x7610, R4 ;  /* 0x00007610ff047816 */ /* 0x000fe40000000004 */
[----:B------:R-:W-:Y:S02]  /*0520*/  @P1 LEA.HI.X R27, R22, UR7, R23, 0x1, P4 ;  /* 0x00000007161b1c11 */ /* 0x000fe4000a0f0c17 */
[----:B-1----:R-:W-:-:S02]  /*0530*/  @P3 LEA R14, P5, R11, UR6, 0x1 ;  /* 0x000000060b0e3c11 */ /* 0x002fc4000f8a08ff */
[----:B------:R-:W4:Y:S01]  /*0540*/  @P2 LDG.E.U16 R4, desc[UR12][R28.64] ;  /* 0x0000000c1c042981 */ /* 0x000f22000c1e1500 */
[----:B------:R-:W-:Y:S02]  /*0550*/  PRMT R0, RZ, 0x7610, R0 ;  /* 0x00007610ff007816 */ /* 0x000fe40000000000 */
[----:B------:R-:W-:Y:S01]  /*0560*/  @P3 LEA.HI.X R15, R11, UR7, R18, 0x1, P5 ;  /* 0x000000070b0f3c11 */ /* 0x000fe2000a8f0c12 */
[----:B------:R-:W4:Y:S04]  /*0570*/  @P1 LDG.E.U16 R2, desc[UR12][R26.64] ;  /* 0x0000000c1a021981 */ /* 0x000f28000c1e1500 */
[----:B------:R0:W4:Y:S01]  /*0580*/  @P3 LDG.E.U16 R0, desc[UR12][R14.64] ;  /* 0x0000000c0e003981 */ /* 0x000122000c1e1500 */
[----:B------:R-:W-:Y:S02]  /*0590*/  ULDC.U16 UR4, c[0x0][0xe5a] ;  /* 0x0003968000047ab9 */ /* 0x000fe40000000400 */
[----:B------:R-:W-:Y:S01]  /*05a0*/  UPRMT UR4, UR4, 0x9910, URZ ;  /* 0x0000991004047896 */ /* 0x000fe2000800003f */
[----:B------:R-:W-:-:S02]  /*05b0*/  @P0 LEA R12, P4, R13, UR10, 0x1 ;  /* 0x0000000a0d0c0c11 */ /* 0x000fc4000f8808ff */
[----:B------:R-:W-:Y:S02]  /*05c0*/  @P1 LEA R16, P6, R22, UR10, 0x1 ;  /* 0x0000000a16101c11 */ /* 0x000fe4000f8c08ff */
[----:B------:R-:W-:Y:S02]  /*05d0*/  @P0 LEA.HI.X R13, R13, UR11, R21, 0x1, P4 ;  /* 0x0000000b0d0d0c11 */ /* 0x000fe4000a0f0c15 */
[----:B0-----:R-:W-:-:S04]  /*05e0*/  @P2 LEA R14, P5, R24, UR10, 0x1 ;  /* 0x0000000a180e2c11 */ /* 0x001fc8000f8a08ff */
[----:B------:R-:W-:Y:S02]  /*05f0*/  @P2 LEA.HI.X R15, R24, UR11, R17, 0x1, P5 ;  /* 0x0000000b180f2c11 */ /* 0x000fe4000a8f0c11 */
[----:B------:R-:W-:Y:S02]  /*0600*/  @P1 LEA.HI.X R17, R22, UR11, R23, 0x1, P6 ;  /* 0x0000000b16111c11 */ /* 0x000fe4000b0f0c17 */
[----:B--2---:R-:W-:Y:S02]  /*0610*/  PRMT R6, R6, 0x9910, RZ ;  /* 0x0000991006067816 */ /* 0x004fe400000000ff */
[----:B-----5:R-:W-:Y:S02]  /*0620*/  PRMT R10, R10, 0x9910, RZ ;  /* 0x000099100a0a7816 */ /* 0x020fe400000000ff */
[----:B---3--:R-:W-:-:S03]  /*0630*/  PRMT R21, R19, 0x9910, RZ ;  /* 0x0000991013157816 */ /* 0x008fc600000000ff */
[----:B------:R-:W-:Y:S02]  /*0640*/  IMAD R10, R10, UR4, RZ ;  /* 0x000000040a0a7c24 */ /* 0x000fe4000f8e02ff */
[----:B------:R-:W-:Y:S01]  /*0650*/  IMAD R6, R6, UR4, RZ ;  /* 0x0000000406067c24 */ /* 0x000fe2000f8e02ff */
[----:B----4-:R-:W-:Y:S02]  /*0660*/  PRMT R22, R20, 0x9910, RZ ;  /* 0x0000991014167816 */ /* 0x010fe400000000ff */
[----:B------:R-:W-:Y:S01]  /*0670*/  VIMNMX.S16x2 R19, R8, R10, !PT ;  /* 0x0000000a08137248 */ /* 0x000fe20007fe0300 */
[----:B------:R-:W-:Y:S01]  /*0680*/  IMAD R8, R21, UR4, RZ ;  /* 0x0000000415087c24 */ /* 0x000fe2000f8e02ff */
[----:B------:R-:W-:Y:S01]  /*0690*/  @P3 LEA R20, P4, R11, UR10, 0x1 ;  /* 0x0000000a0b143c11 */ /* 0x000fe2000f8808ff */
[----:B------:R-:W-:-:S03]  /*06a0*/  IMAD R10, R22, UR4, RZ ;  /* 0x00000004160a7c24 */ /* 0x000fc6000f8e02ff */
[----:B------:R-:W-:Y:S01]  /*06b0*/  @P3 LEA.HI.X R21, R11, UR11, R18, 0x1, P4 ;  /* 0x0000000b0b153c11 */ /* 0x000fe2000a0f0c12 */
[----:B------:R2:W-:Y:S01]  /*06c0*/  @P0 STG.E.U16 desc[UR12][R12.64], R19 ;  /* 0x000000130c000986 */ /* 0x0005e2000c10150c */
[----:B------:R-:W-:Y:S02]  /*06d0*/  VIMNMX.S16x2 R4, R4, R6, !PT ;  /* 0x0000000604047248 */ /* 0x000fe40007fe0300 */
[----:B------:R-:W-:Y:S01]  /*06e0*/  VIMNMX.S16x2 R2, R2, R8, !PT ;  /* 0x0000000802027248 */ /* 0x000fe20007fe0300 */
[----:B------:R-:W-:Y:S01]  /*06f0*/  IMAD.MOV.U32 R8, RZ, RZ, R7 ;  /* 0x000000ffff087224 */ /* 0x000fe200078e0007 */
[----:B------:R-:W-:-:S03]  /*0700*/  VIMNMX.S16x2 R0, R0, R10, !PT ;  /* 0x0000000a00007248 */ /* 0x000fc60007fe0300 */
[----:B------:R-:W-:Y:S01]  /*0710*/  IMAD.WIDE.U32 R8, R5, 0x4, R8 ;  /* 0x0000000405087825 */ /* 0x000fe200078e0008 */
[----:B------:R2:W-:Y:S04]  /*0720*/  @P2 STG.E.U16 desc[UR12][R14.64], R4 ;  /* 0x000000040e002986 */ /* 0x0005e8000c10150c */
[----:B------:R2:W-:Y:S01]  /*0730*/  @P1 STG.E.U16 desc[UR12][R16.64], R2 ;  /* 0x0000000210001986 */ /* 0x0005e2000c10150c */
[C---:B------:R-:W-:Y:S02]  /*0740*/  ISETP.GE.U32.AND P0, PT, R8.reuse, 0x10000, PT ;  /* 0x000100000800780c */ /* 0x040fe40003f06070 */
[----:B------:R-:W-:Y:S01]  /*0750*/  ISETP.LT.U32.AND P1, PT, R8, UR15, PT ;  /* 0x0000000f08007c0c */ /* 0x000fe2000bf21070 */
[----:B------:R2:W-:Y:S01]  /*0760*/  @P3 STG.E.U16 desc[UR12][R20.64], R0 ;  /* 0x0000000014003986 */ /* 0x0005e2000c10150c */
[----:B------:R-:W-:-:S02]  /*0770*/  ISETP.GE.U32.AND.EX P0, PT, R9, RZ, PT, P0 ;  /* 0x000000ff0900720c */ /* 0x000fc40003f06100 */
[----:B------:R-:W-:Y:S01]  /*0780*/  ISETP.LT.AND.EX P1, PT, R9, UR5, PT, P1 ;  /* 0x0000000509007c0c */ /* 0x000fe2000bf21310 */
[----:B------:R-:W-:-:S12]  /*0790*/  IMAD.MOV.U32 R7, RZ, RZ, R8 ;  /* 0x000000ffff077224 */ /* 0x000fd800078e0008 */
[----:B--2---:R-:W-:Y:S05]  /*07a0*/  @!P0 BRA P1, `(.L_x_6843) ;  /* 0xfffffff800948947 */ /* 0x004fea000083ffff */
[----:B------:R-:W-:Y:S05]  /*07b0*/  EXIT ;  /* 0x000000000000794d */ /* 0x000fea0003800000 */
.L_x_6842:
[----:B------:R-:W0:Y:S02]  /*07c0*/  S2R R5, SR_TID.X ;  /* 0x0000000000057919 */ /* 0x000e240000002100 */
[----:B0-----:R-:W-:-:S03]  /*07d0*/  IMAD.WIDE.U32 R2, R5, 0x4, RZ ;  /* 0x0000000405027825 */ /* 0x001fc600078e00ff */
[----:B------:R-:W-:-:S04]  /*07e0*/  ISETP.GE.U32.AND P0, PT, R2, UR15, PT ;  /* 0x0000000f02007c0c */ /* 0x000fc8000bf06070 */
[----:B------:R-:W-:-:S04]  /*07f0*/  ISETP.GE.AND.EX P0, PT, R3, UR5, PT, P0 ;  /* 0x0000000503007c0c */ /* 0x000fc8000bf06300 */
[----:B------:R-:W-:-:S13]  /*0800*/  ISETP.GT.U32.OR P0, PT, R5, 0x3fff, P0 ;  /* 0x00003fff0500780c */ /* 0x000fda0000704470 */
[----:B------:R-:W-:Y:S05]  /*0810*/  @P0 EXIT ;  /* 0x000000000000094d */ /* 0x000fea0003800000 */
[----:B------:R-:W-:Y:S01]  /*0820*/  IMAD.MOV.U32 R4, RZ, RZ, RZ ;  /* 0x000000ffff047224 */ /* 0x000fe200078e00ff */
[----:B------:R-:W-:Y:S01]  /*0830*/  ULDC.U16 UR4, c[0x0][0xe5a] ;  /* 0x0003968000047ab9 */ /* 0x000fe20000000400 */
[----:B------:R-:W-:Y:S01]  /*0840*/  ULDC UR14, c[0x0][0x0] ;  /* 0x00000000000e7ab9 */ /* 0x000fe20000000800 */
[----:B------:R-:W-:-:S12]  /*0850*/  UPRMT UR4, UR4, 0x9910, URZ ;  /* 0x0000991004047896 */ /* 0x000fd8000800003f */
.L_x_6844:
        /* <DEDUP_REMOVED lines=8> */
[----:B------:R-:W-:Y:S02]  /*08e0*/  IADD3 R2, P0, R2, UR10, RZ ;  /* 0x0000000a02027c10 */ /* 0x000fe4000ff1e0ff */
[C---:B--2---:R-:W-:Y:S02]  /*08f0*/  PRMT R3, R8.reuse, 0x9910, RZ ;  /* 0x0000991008037816 */ /* 0x044fe400000000ff */
[----:B------:R-:W-:Y:S02]  /*0900*/  PRMT R12, R8, 0xbb32, RZ ;  /* 0x0000bb32080c7816 */ /* 0x000fe400000000ff */
[----:B------:R-:W-:Y:S01]  /*0910*/  PRMT R10, R9, 0x9910, RZ ;  /* 0x00009910090a7816 */ /* 0x000fe200000000ff */
[----:B------:R-:W-:Y:S01]  /*0920*/  IMAD R8, R3, UR4, RZ ;  /* 0x0000000403087c24 */ /* 0x000fe2000f8e02ff */
[----:B------:R-:W-:Y:S01]  /*0930*/  PRMT R14, R9, 0xbb32, RZ ;  /* 0x0000bb32090e7816 */ /* 0x000fe200000000ff */
[----:B------:R-:W-:Y:S01]  /*0940*/  IMAD R12, R12, UR4, RZ ;  /* 0x000000040c0c7c24 */ /* 0x000fe2000f8e02ff */
[C---:B---3--:R-:W-:Y:S01]  /*0950*/  PRMT R9, R7.reuse, 0x7632, R9 ;  /* 0x0000763207097816 */ /* 0x048fe20000000009 */
[----:B------:R-:W-:Y:S01]  /*0960*/  IMAD R10, R10, UR4, RZ ;  /* 0x000000040a0a7c24 */ /* 0x000fe2000f8e02ff */
[----:B------:R-:W-:Y:S01]  /*0970*/  PRMT R0, R7, 0x7610, R0 ;  /* 0x0000761007007816 */ /* 0x000fe20000000000 */
[----:B------:R-:W-:Y:S01]  /*0980*/  IMAD R14, R14, UR4, RZ ;  /* 0x000000040e0e7c24 */ /* 0x000fe2000f8e02ff */
[----:B------:R-:W-:-:S02]  /*0990*/  PRMT R13, R6, 0x7632, R13 ;  /* 0x00007632060d7816 */ /* 0x000fc4000000000d */
[----:B------:R-:W-:Y:S02]  /*09a0*/  IADD3.X R3, R11, UR11, RZ, P0, !PT ;  /* 0x0000000b0b037c10 */ /* 0x000fe400087fe4ff */
[----:B------:R-:W-:Y:S02]  /*09b0*/  IADD3 R5, P0, R5, UR14, RZ ;  /* 0x0000000e05057c10 */ /* 0x000fe4000ff1e0ff */
[----:B------:R-:W-:Y:S02]  /*09c0*/  VIMNMX.S16x2 R6, R6, R8, !PT ;  /* 0x0000000806067248 */ /* 0x000fe40007fe0300 */
[----:B------:R-:W-:Y:S01]  /*09d0*/  VIMNMX.S16x2 R7, R0, R10, !PT ;  /* 0x0000000a00077248 */ /* 0x000fe20007fe0300 */
[----:B------:R-:W-:Y:S01]  /*09e0*/  IMAD.SHL.U32 R0, R5, 0x4, RZ ;  /* 0x0000000405007824 */ /* 0x000fe200078e00ff */
[----:B------:R-:W-:Y:S01]  /*09f0*/  VIMNMX.S16x2 R12, R13, R12, !PT ;  /* 0x0000000c0d0c7248 */ /* 0x000fe20007fe0300 */
[----:B------:R-:W-:Y:S01]  /*0a00*/  IMAD.X R4, RZ, RZ, R4, P0 ;  /* 0x000000ffff047224 */ /* 0x000fe200000e0604 */
[----:B------:R-:W-:-:S02]  /*0a10*/  VIMNMX.S16x2 R14, R9, R14, !PT ;  /* 0x0000000e090e7248 */ /* 0x000fc40007fe0300 */
[----:B------:R-:W-:Y:S02]  /*0a20*/  PRMT R6, R6, 0x5410, R12 ;  /* 0x0000541006067816 */ /* 0x000fe4000000000c */
[----:B------:R-:W-:Y:S02]  /*0a30*/  PRMT R7, R7, 0x5410, R14 ;  /* 0x0000541007077816 */ /* 0x000fe4000000000e */
[----:B------:R-:W-:Y:S02]  /*0a40*/  ISETP.GE.U32.AND P0, PT, R0, UR15, PT ;  /* 0x0000000f00007c0c */ /* 0x000fe4000bf06070 */
[C---:B------:R-:W-:Y:S01]  /*0a50*/  ISETP.LT.U32.AND P1, PT, R5.reuse, 0x4000, PT ;  /* 0x000040000500780c */ /* 0x040fe20003f21070 */
[----:B------:R0:W-:Y:S01]  /*0a60*/  STG.E.64 desc[UR12][R2.64], R6 ;  /* 0x0000000602007986 */ /* 0x0001e2000c101b0c */
[----:B------:R-:W-:Y:S02]  /*0a70*/  SHF.L.U64.HI R0, R5, 0x2, R4 ;  /* 0x0000000205007819 */ /* 0x000fe40000010204 */
[----:B------:R-:W-:-:S02]  /*0a80*/  ISETP.LT.U32.AND.EX P1, PT, R4, RZ, PT, P1 ;  /* 0x000000ff0400720c */ /* 0x000fc40003f21110 */
[----:B------:R-:W-:-:S13]  /*0a90*/  ISETP.GE.AND.EX P0, PT, R0, UR5, PT, P0 ;  /* 0x0000000500007c0c */ /* 0x000fda000bf06300 */
[----:B0-----:R-:W-:Y:S05]  /*0aa0*/  @!P0 BRA P1, `(.L_x_6844) ;  /* 0xfffffffc006c8947 */ /* 0x001fea000083ffff */
[----:B------:R-:W-:Y:S05]  /*0ab0*/  EXIT ;  /* 0x000000000000794d */ /* 0x000fea0003800000 */
.L_x_6845:
        /* <DEDUP_REMOVED lines=12> */
.L_x_8079:


//--------------------- .text._ZN2at6native55_GLOBAL__N__de093ff9_22_ForeachBinaryOpList_cu_a911ec4325multi_tensor_apply_kernelINS1_18TensorListMetadataILi3EEENS1_24BinaryOpListAlphaFunctorIlLi3ELi2ELi2EEEJNS0_7maximumIlEElEEEvT_T0_DpT1_ --------------------------
	.section	.text._ZN2at6native55_GLOBAL__N__de093ff9_22_ForeachBinaryOpList_cu_a911ec4325multi_tensor_apply_kernelINS1_18TensorListMetadataILi3EEENS1_24BinaryOpListAlphaFunctorIlLi3ELi2ELi2EEEJNS0_7maximumIlEElEEEvT_T0_DpT1_,"ax",@progbits
	.align	128
.text._ZN2at6native55_GLOBAL__N__de093ff9_22_ForeachBinaryOpList_cu_a911ec4325multi_tensor_apply_kernelINS1_18TensorListMetadataILi3EEENS1_24BinaryOpListAlphaFunctorIlLi3ELi2ELi2EEEJNS0_7maximumIlEElEEEvT_T0_DpT1_:
        .type           _ZN2at6native55_GLOBAL__N__de093ff9_22_ForeachBinaryOpList_cu_a911ec4325multi_tensor_apply_kernelINS1_18TensorListMetadataILi3EEENS1_24BinaryOpListAlphaFunctorIlLi3ELi2ELi2EEEJNS0_7maximumIlEElEEEvT_T0_DpT1_,@function
        .size           _ZN2at6native55_GLOBAL__N__de093ff9_22_ForeachBinaryOpList_cu_a911ec4325multi_tensor_apply_kernelINS1_18TensorListMetadataILi3EEENS1_24BinaryOpListAlphaFunctorIlLi3ELi2ELi2EEEJNS0_7maximumIlEElEEEvT_T0_DpT1_,(.L_x_8080 - _ZN2at6native55_GLOBAL__N__de093ff9_22_ForeachBinaryOpList_cu_a911ec4325multi_tensor_apply_kernelINS1_18TensorListMetadataILi3EEENS1_24BinaryOpListAlphaFunctorIlLi3ELi2ELi2EEEJNS0_7maximumIlEElEEEvT_T0_DpT1_)
        .other          _ZN2at6native55_GLOBAL__N__de093ff9_22_ForeachBinaryOpList_cu_a911ec4325multi_tensor_apply_kernelINS1_18TensorListMetadataILi3EEENS1_24BinaryOpListAlphaFunctorIlLi3ELi2ELi2EEEJNS0_7maximumIlEElEEEvT_T0_DpT1_,@"STO_CUDA_ENTRY STV_DEFAULT"
_ZN2at6native55_GLOBAL__N__de093ff9_22_ForeachBinaryOpList_cu_a911ec4325multi_tensor_apply_kernelINS1_18TensorListMetadataILi3EEENS1_24BinaryOpListAlphaFunctorIlLi3ELi2ELi2EEEJNS0_7maximumIlEElEEEvT_T0_DpT1_:
        /* <DEDUP_REMOVED lines=33> */
.L_x_6847:
[----:B0-----:R-:W-:Y:S02]  /*0210*/  IADD3 R3, P1, R0, UR4, RZ ;  /* 0x0000000400037c10 */ /* 0x001fe4000ff3e0ff */
[----:B------:R-:W-:Y:S02]  /*0220*/  CS2R R16, SRZ ;  /* 0x0000000000107805 */ /* 0x000fe4000001ff00 */
[C---:B------:R-:W-:Y:S01]  /*0230*/  ISETP.GE.U32.AND P0, PT, R3.reuse, 0x10000, PT ;  /* 0x000100000300780c */ /* 0x040fe20003f06070 */
[----:B------:R-:W-:Y:S01]  /*0240*/  IMAD.X R2, RZ, RZ, UR5, P1 ;  /* 0x00000005ff027e24 */ /* 0x000fe200088e06ff */
[----:B------:R-:W-:-:S04]  /*0250*/  ISETP.LT.U32.AND P1, PT, R3, UR16, PT ;  /* 0x0000001003007c0c */ /* 0x000fc8000bf21070 */
[----:B------:R-:W-:-:S04]  /*0260*/  ISETP.GE.U32.AND.EX P0, PT, R2, RZ, PT, P0 ;  /* 0x000000ff0200720c */ /* 0x000fc80003f06100 */
[----:B------:R-:W-:-:S13]  /*0270*/  ISETP.LT.AND.EX P0, PT, R2, UR12, !P0, P1 ;  /* 0x0000000c02007c0c */ /* 0x000fda000c701310 */
[----:B------:R-:W-:-:S04]  /*0280*/  @P0 LEA R6, P1, R3, UR8, 0x3 ;  /* 0x0000000803060c11 */ /* 0x000fc8000f8218ff */
[C---:B------:R-:W-:Y:S02]  /*0290*/  @P0 LEA.HI.X R7, R3.reuse, UR9, R2, 0x3, P1 ;  /* 0x0000000903070c11 */ /* 0x040fe400088f1c02 */
[----:B------:R-:W-:-:S03]  /*02a0*/  @P0 LEA R10, P1, R3, UR6, 0x3 ;  /* 0x00000006030a0c11 */ /* 0x000fc6000f8218ff */
[----:B------:R0:W2:Y:S01]  /*02b0*/  @P0 LDG.E.64 R16, desc[UR14][R6.64] ;  /* 0x0000000e06100981 */ /* 0x0000a2000c1e1b00 */
[----:B------:R-:W-:Y:S02]  /*02c0*/  CS2R R8, SRZ ;  /* 0x0000000000087805 */ /* 0x000fe4000001ff00 */
[----:B------:R-:W-:-:S05]  /*02d0*/  @P0 LEA.HI.X R11, R3, UR7, R2, 0x3, P1 ;  /* 0x00000007030b0c11 */ /* 0x000fca00088f1c02 */
[----:B------:R1:W3:Y:S01]  /*02e0*/  @P0 LDG.E.64 R8, desc[UR14][R10.64] ;  /* 0x0000000e0a080981 */ /* 0x0002e2000c1e1b00 */
[----:B------:R-:W-:Y:S01]  /*02f0*/  IADD3 R4, P2, R3, UR13, RZ ;  /* 0x0000000d03047c10 */ /* 0x000fe2000ff5e0ff */
[----:B------:R-:W-:Y:S02]  /*0300*/  IMAD.U32 R12, RZ, RZ, UR13 ;  /* 0x0000000dff0c7e24 */ /* 0x000fe4000f8e00ff */
[----:B------:R-:W-:Y:S01]  /*0310*/  IMAD.U32 R26, RZ, RZ, UR13 ;  /* 0x0000000dff1a7e24 */ /* 0x000fe2000f8e00ff */
[C---:B------:R-:W-:Y:S01]  /*0320*/  ISETP.GE.U32.AND P1, PT, R4.reuse, 0x10000, PT ;  /* 0x000100000400780c */ /* 0x040fe20003f26070 */
[----:B------:R-:W-:Y:S01]  /*0330*/  IMAD.X R5, RZ, RZ, R2, P2 ;  /* 0x000000ffff057224 */ /* 0x000fe200010e0602 */
[----:B------:R-:W-:Y:S01]  /*0340*/  ISETP.LT.U32.AND P2, PT, R4, UR16, PT ;  /* 0x0000001004007c0c */ /* 0x000fe2000bf41070 */
[----:B------:R-:W-:Y:S01]  /*0350*/  IMAD R26, R26, 0x3, RZ ;  /* 0x000000031a1a7824 */ /* 0x000fe200078e02ff */
[----:B0-----:R-:W-:Y:S02]  /*0360*/  LEA R6, P3, R12, R3, 0x1 ;  /* 0x000000030c067211 */ /* 0x001fe400078608ff */
[----:B------:R-:W-:-:S02]  /*0370*/  CS2R R18, SRZ ;  /* 0x0000000000127805 */ /* 0x000fc4000001ff00 */
[C---:B------:R-:W-:Y:S02]  /*0380*/  ISETP.GE.U32.AND.EX P1, PT, R5.reuse, RZ, PT, P1 ;  /* 0x000000ff0500720c */ /* 0x040fe40003f26110 */
[----:B------:R-:W-:Y:S02]  /*0390*/  CS2R R20, SRZ ;  /* 0x0000000000147805 */ /* 0x000fe4000001ff00 */
[----:B------:R-:W-:Y:S01]  /*03a0*/  IADD3 R26, P4, R26, R3, RZ ;  /* 0x000000031a1a7210 */ /* 0x000fe20007f9e0ff */
[--C-:B------:R-:W-:Y:S01]  /*03b0*/  IMAD.X R7, RZ, RZ, R2.reuse, P3 ;  /* 0x000000ffff077224 */ /* 0x100fe200018e0602 */
[----:B------:R-:W-:Y:S02]  /*03c0*/  ISETP.LT.AND.EX P1, PT, R5, UR12, !P1, P2 ;  /* 0x0000000c05007c0c */ /* 0x000fe4000cf21320 */
[----:B-1----:R-:W-:Y:S02]  /*03d0*/  CS2R R10, SRZ ;  /* 0x00000000000a7805 */ /* 0x002fe4000001ff00 */
[C---:B------:R-:W-:Y:S01]  /*03e0*/  ISETP.GE.U32.AND P2, PT, R6.reuse, 0x10000, PT ;  /* 0x000100000600780c */ /* 0x040fe20003f46070 */
[----:B------:R-:W-:Y:S01]  /*03f0*/  IMAD.X R27, RZ, RZ, R2, P4 ;  /* 0x000000ffff1b7224 */ /* 0x000fe200020e0602 */
[----:B------:R-:W-:-:S02]  /*0400*/  ISETP.LT.U32.AND P3, PT, R6, UR16, PT ;  /* 0x0000001006007c0c */ /* 0x000fc4000bf61070 */
[C---:B------:R-:W-:Y:S02]  /*0410*/  ISETP.GE.U32.AND.EX P2, PT, R7.reuse, RZ, PT, P2 ;  /* 0x000000ff0700720c */ /* 0x040fe40003f46120 */
[----:B------:R-:W-:Y:S02]  /*0420*/  ISETP.GE.U32.AND P6, PT, R26, 0x10000, PT ;  /* 0x000100001a00780c */ /* 0x000fe40003fc6070 */
[----:B------:R-:W-:Y:S02]  /*0430*/  ISETP.LT.AND.EX P2, PT, R7, UR12, !P2, P3 ;  /* 0x0000000c07007c0c */ /* 0x000fe4000d741330 */
[----:B------:R-:W-:Y:S02]  /*0440*/  ISETP.GE.U32.AND.EX P6, PT, R27, RZ, PT, P6 ;  /* 0x000000ff1b00720c */ /* 0x000fe40003fc6160 */
[C---:B------:R-:W-:Y:S02]  /*0450*/  @P1 LEA R14, P3, R4.reuse, UR6, 0x3 ;  /* 0x00000006040e1c11 */ /* 0x040fe4000f8618ff */
[----:B------:R-:W-:-:S02]  /*0460*/  @P1 LEA R12, P4, R4, UR8, 0x3 ;  /* 0x00000008040c1c11 */ /* 0x000fc4000f8818ff */
[----:B------:R-:W-:Y:S02]  /*0470*/  @P1 LEA.HI.X R15, R4, UR7, R5, 0x3, P3 ;  /* 0x00000007040f1c11 */ /* 0x000fe400098f1c05 */
[----:B------:R-:W-:-:S03]  /*0480*/  ISETP.LT.U32.AND P3, PT, R26, UR16, PT ;  /* 0x000000101a007c0c */ /* 0x000fc6000bf61070 */
[C---:B------:R-:W-:Y:S01]  /*0490*/  @P2 LEA R22, P5, R6.reuse, UR6, 0x3 ;  /* 0x0000000606162c11 */ /* 0x040fe2000f8a18ff */
[----:B------:R0:W4:Y:S01]  /*04a0*/  @P1 LDG.E.64 R10, desc[UR14][R14.64] ;  /* 0x0000000e0e0a1981 */ /* 0x000122000c1e1b00 */
[----:B------:R-:W-:Y:S02]  /*04b0*/  ISETP.LT.AND.EX P3, PT, R27, UR12, !P6, P3 ;  /* 0x0000000c1b007c0c */ /* 0x000fe4000f761330 */
[----:B------:R-:W-:Y:S02]  /*04c0*/  @P2 LEA.HI.X R23, R6, UR7, R7, 0x3, P5 ;  /* 0x0000000706172c11 */ /* 0x000fe4000a8f1c07 */
[----:B------:R-:W-:Y:S02]  /*04d0*/  @P1 LEA.HI.X R13, R4, UR9, R5, 0x3, P4 ;  /* 0x00000009040d1c11 */ /* 0x000fe4000a0f1c05 */
[C---:B------:R-:W-:Y:S01]  /*04e0*/  @P2 LEA R24, P4, R6.reuse, UR8, 0x3 ;  /* 0x0000000806182c11 */ /* 0x040fe2000f8818ff */
[----:B------:R1:W5:Y:S03]  /*04f0*/  @P2 LDG.E.64 R18, desc[UR14][R22.64] ;  /* 0x0000000e16122981 */ /* 0x000366000c1e1b00 */
[----:B------:R-:W-:Y:S01]  /*0500*/  @P2 LEA.HI.X R25, R6, UR9, R7, 0x3, P4 ;  /* 0x0000000906192c11 */ /* 0x000fe2000a0f1c07 */
[----:B------:R1:W4:Y:S02]  /*0510*/  @P1 LDG.E.64 R20, desc[UR14][R12.64] ;  /* 0x0000000e0c141981 */ /* 0x000324000c1e1b00 */
[----:B------:R-:W-:-:S04]  /*0520*/  @P3 LEA R28, P4, R26, UR6, 0x3 ;  /* 0x000000061a1c3c11 */ /* 0x000fc8000f8818ff */
[C---:B------:R-:W-:Y:S02]  /*0530*/  @P3 LEA.HI.X R29, R26.reuse, UR7, R27, 0x3, P4 ;  /* 0x000000071a1d3c11 */ /* 0x040fe4000a0f1c1b */
[----:B0-----:R-:W-:Y:S02]  /*0540*/  CS2R R14, SRZ ;  /* 0x00000000000e7805 */ /* 0x001fe4000001ff00 */
[----:B-1----:R-:W-:-:S04]  /*0550*/  @P3 LEA R22, P5, R26, UR8, 0x3 ;  /* 0x000000081a163c11 */ /* 0x002fc8000f8a18ff */
[----:B------:R0:W5:Y:S01]  /*0560*/  @P2 LDG.E.64 R14, desc[UR14][R24.64] ;  /* 0x0000000e180e2981 */ /* 0x000162000c1e1b00 */
[----:B------:R-:W-:-:S06]  /*0570*/  CS2R R12, SRZ ;  /* 0x00000000000c7805 */ /* 0x000fcc000001ff00 */
[----:B------:R-:W5:Y:S01]  /*0580*/  @P3 LDG.E.64 R12, desc[UR14][R28.64] ;  /* 0x0000000e1c0c3981 */ /* 0x000f62000c1e1b00 */
[----:B--2---:R-:W-:-:S04]  /*0590*/  IMAD R17, R17, UR18, RZ ;  /* 0x0000001211117c24 */ /* 0x004fc8000f8e02ff */
[C---:B------:R-:W-:Y:S02]  /*05a0*/  IMAD R23, R16.reuse, UR19, R17 ;  /* 0x0000001310177c24 */ /* 0x040fe4000f8e0211 */
[----:B------:R-:W-:-:S04]  /*05b0*/  IMAD.WIDE.U32 R16, R16, UR18, RZ ;  /* 0x0000001210107c25 */ /* 0x000fc8000f8e00ff */
[----:B------:R-:W-:Y:S01]  /*05c0*/  IMAD.IADD R17, R17, 0x1, R23 ;  /* 0x0000000111117824 */ /* 0x000fe200078e0217 */
[----:B---3--:R-:W-:-:S04]  /*05d0*/  ISETP.GT.U32.AND P4, PT, R8, R16, PT ;  /* 0x000000100800720c */ /* 0x008fc80003f84070 */
[CC--:B------:R-:W-:Y:S02]  /*05e0*/  ISETP.GT.AND.EX P4, PT, R9.reuse, R17.reuse, PT, P4 ;  /* 0x000000110900720c */ /* 0x0c0fe40003f84340 */
[----:B------:R-:W-:Y:S02]  /*05f0*/  @P3 LEA.HI.X R23, R26, UR9, R27, 0x3, P5 ;  /* 0x000000091a173c11 */ /* 0x000fe4000a8f1c1b */
[----:B------:R-:W-:Y:S02]  /*0600*/  SEL R16, R8, R16, P4 ;  /* 0x0000001008107207 */ /* 0x000fe40002000000 */
[----:B------:R-:W-:Y:S02]  /*0610*/  SEL R17, R9, R17, P4 ;  /* 0x0000001109117207 */ /* 0x000fe40002000000 */
[----:B------:R-:W-:-:S06]  /*0620*/  CS2R R8, SRZ ;  /* 0x0000000000087805 */ /* 0x000fcc000001ff00 */
[----:B------:R-:W2:Y:S01]  /*0630*/  @P3 LDG.E.64 R8, desc[UR14][R22.64] ;  /* 0x0000000e16083981 */ /* 0x000ea2000c1e1b00 */
[----:B0-----:R-:W-:-:S04]  /*0640*/  @P0 LEA R24, P4, R3, UR10, 0x3 ;  /* 0x0000000a03180c11 */ /* 0x001fc8000f8818ff */
[----:B------:R-:W-:Y:S01]  /*0650*/  @P0 LEA.HI.X R25, R3, UR11, R2, 0x3, P4 ;  /* 0x0000000b03190c11 */ /* 0x000fe2000a0f1c02 */
[----:B----4-:R-:W-:-:S04]  /*0660*/  IMAD R21, R21, UR18, RZ ;  /* 0x0000001215157c24 */ /* 0x010fc8000f8e02ff */
[C---:B------:R-:W-:Y:S02]  /*0670*/  IMAD R3, R20.reuse, UR19, R21 ;  /* 0x0000001314037c24 */ /* 0x040fe4000f8e0215 */
[----:B------:R-:W-:-:S04]  /*0680*/  IMAD.WIDE.U32 R20, R20, UR18, RZ ;  /* 0x0000001214147c25 */ /* 0x000fc8000f8e00ff */
[----:B------:R-:W-:Y:S01]  /*0690*/  IMAD.IADD R3, R21, 0x1, R3 ;  /* 0x0000000115037824 */ /* 0x000fe200078e0203 */
[----:B------:R-:W-:Y:S01]  /*06a0*/  ISETP.GT.U32.AND P4, PT, R10, R20, PT ;  /* 0x000000140a00720c */ /* 0x000fe20003f84070 */
[----:B-----5:R-:W-:-:S03]  /*06b0*/  IMAD R21, R15, UR18, RZ ;  /* 0x000000120f157c24 */ /* 0x020fc6000f8e02ff */
[----:B------:R-:W-:Y:S01]  /*06c0*/  ISETP.GT.AND.EX P4, PT, R11, R3, PT, P4 ;  /* 0x000000030b00720c */ /* 0x000fe20003f84340 */
[----:B------:R-:W-:-:S03]  /*06d0*/  IMAD R21, R14, UR19, R21 ;  /* 0x000000130e157c24 */ /* 0x000fc6000f8e0215 */
[----:B------:R-:W-:Y:S01]  /*06e0*/  SEL R10, R10, R20, P4 ;  /* 0x000000140a0a7207 */ /* 0x000fe20002000000 */
[----:B------:R-:W-:Y:S01]  /*06f0*/  IMAD.WIDE.U32 R14, R14, UR18, RZ ;  /* 0x000000120e0e7c25 */ /* 0x000fe2000f8e00ff */
[----:B------:R-:W-:Y:S02]  /*0700*/  SEL R11, R11, R3, P4 ;  /* 0x000000030b0b7207 */ /* 0x000fe40002000000 */
[----:B------:R-:W-:Y:S01]  /*0710*/  @P1 LEA R2, P4, R4, UR10, 0x3 ;  /* 0x0000000a04021c11 */ /* 0x000fe2000f8818ff */
[----:B------:R-:W-:-:S03]  /*0720*/  IMAD.IADD R21, R15, 0x1, R21 ;  /* 0x000000010f157824 */ /* 0x000fc600078e0215 */
[----:B------:R-:W-:Y:S02]  /*0730*/  @P1 LEA.HI.X R3, R4, UR11, R5, 0x3, P4 ;  /* 0x0000000b04031c11 */ /* 0x000fe4000a0f1c05 */
[-C--:B------:R-:W-:Y:S02]  /*0740*/  ISETP.GT.U32.AND P4, PT, R18, R14.reuse, PT ;  /* 0x0000000e1200720c */ /* 0x080fe40003f84070 */
[C---:B------:R-:W-:Y:S02]  /*0750*/  @P2 LEA R4, P5, R6.reuse, UR10, 0x3 ;  /* 0x0000000a06042c11 */ /* 0x040fe4000f8a18ff */
[----:B------:R-:W-:Y:S01]  /*0760*/  ISETP.GT.AND.EX P4, PT, R19, R21, PT, P4 ;  /* 0x000000151300720c */ /* 0x000fe20003f84340 */
[----:B------:R-:W-:Y:S01]  /*0770*/  UIMAD.WIDE.U32 UR4, UR13, 0x4, UR4 ;  /* 0x000000040d0478a5 */ /* 0x000fe2000f8e0004 */
[----:B------:R-:W-:Y:S02]  /*0780*/  @P2 LEA.HI.X R5, R6, UR11, R7, 0x3, P5 ;  /* 0x0000000b06052c11 */ /* 0x000fe4000a8f1c07 */
[----:B------:R-:W-:-:S02]  /*0790*/  SEL R14, R18, R14, P4 ;  /* 0x0000000e120e7207 */ /* 0x000fc40002000000 */
[----:B------:R-:W-:Y:S02]  /*07a0*/  SEL R15, R19, R21, P4 ;  /* 0x00000015130f7207 */ /* 0x000fe40002000000 */
[C---:B------:R-:W-:Y:S01]  /*07b0*/  @P3 LEA R6, P5, R26.reuse, UR10, 0x3 ;  /* 0x0000000a1a063c11 */ /* 0x040fe2000f8a18ff */
[----:B------:R-:W-:Y:S02]  /*07c0*/  UISETP.LT.U32.AND UP1, UPT, UR4, UR16, UPT ;  /* 0x000000100400728c */ /* 0x000fe4000bf21070 */
[----:B------:R-:W-:Y:S01]  /*07d0*/  UISETP.GE.U32.AND UP0, UPT, UR4, 0x10000, UPT ;  /* 0x000100000400788c */ /* 0x000fe2000bf06070 */
[----:B------:R-:W-:Y:S01]  /*07e0*/  @P3 LEA.HI.X R7, R26, UR11, R27, 0x3, P5 ;  /* 0x0000000b1a073c11 */ /* 0x000fe2000a8f1c1b */
[----:B------:R1:W-:Y:S02]  /*07f0*/  @P0 STG.E.64 desc[UR14][R24.64], R16 ;  /* 0x0000001018000986 */ /* 0x0003e4000c101b0e */
[----:B------:R-:W-:Y:S02]  /*0800*/  UISETP.GE.U32.AND.EX UP0, UPT, UR5, URZ, UPT, UP0 ;  /* 0x0000003f0500728c */ /* 0x000fe4000bf06100 */
[----:B------:R1:W-:Y:S01]  /*0810*/  @P1 STG.E.64 desc[UR14][R2.64], R10 ;  /* 0x0000000a02001986 */ /* 0x0003e2000c101b0e */
[----:B------:R-:W-:-:S03]  /*0820*/  PLOP3.LUT P0, PT, PT, PT, UP1, 0x80, 0x0 ;  /* 0x000000000000781c */ /* 0x000fc60003f0f018 */
[----:B------:R1:W-:Y:S01]  /*0830*/  @P2 STG.E.64 desc[UR14][R4.64], R14 ;  /* 0x0000000e04002986 */ /* 0x0003e2000c101b0e */
[----:B------:R-:W-:Y:S01]  /*0840*/  PLOP3.LUT P1, PT, PT, PT, UP0, 0x80, 0x0 ;  /* 0x000000000000781c */ /* 0x000fe20003f2f008 */
[----:B--2---:R-:W-:-:S04]  /*0850*/  IMAD R23, R9, UR18, RZ ;  /* 0x0000001209177c24 */ /* 0x004fc8000f8e02ff */
[C---:B------:R-:W-:Y:S02]  /*0860*/  IMAD R23, R8.reuse, UR19, R23 ;  /* 0x0000001308177c24 */ /* 0x040fe4000f8e0217 */
[----:B------:R-:W-:-:S04]  /*0870*/  IMAD.WIDE.U32 R8, R8, UR18, RZ ;  /* 0x0000001208087c25 */ /* 0x000fc8000f8e00ff */
[----:B------:R-:W-:Y:S01]  /*0880*/  IMAD.IADD R23, R9, 0x1, R23 ;  /* 0x0000000109177824 */ /* 0x000fe200078e0217 */
[----:B------:R-:W-:-:S04]  /*0890*/  ISETP.GT.U32.AND P6, PT, R12, R8, PT ;  /* 0x000000080c00720c */ /* 0x000fc80003fc4070 */
[----:B------:R-:W-:-:S04]  /*08a0*/  ISETP.GT.AND.EX P4, PT, R13, R23, PT, P6 ;  /* 0x000000170d00720c */ /* 0x000fc80003f84360 */
[----:B------:R-:W-:Y:S02]  /*08b0*/  SEL R8, R12, R8, P4 ;  /* 0x000000080c087207 */ /* 0x000fe40002000000 */
[----:B------:R-:W-:Y:S01]  /*08c0*/  SEL R9, R13, R23, P4 ;  /* 0x000000170d097207 */ /* 0x000fe20002000000 */
[----:B------:R-:W-:-:S04]  /*08d0*/  IMAD.U32 R13, RZ, RZ, UR5 ;  /* 0x00000005ff0d7e24 */ /* 0x000fc8000f8e00ff */
[----:B------:R1:W-:Y:S01]  /*08e0*/  @P3 STG.E.64 desc[UR14][R6.64], R8 ;  /* 0x0000000806003986 */ /* 0x0003e2000c101b0e */
[----:B------:R-:W-:Y:S01]  /*08f0*/  ISETP.LT.AND.EX P0, PT, R13, UR12, PT, P0 ;  /* 0x0000000c0d007c0c */ /* 0x000fe2000bf01300 */
[----:B------:R-:W-:-:S12]  /*0900*/  IMAD.U32 R12, RZ, RZ, UR4 ;  /* 0x00000004ff0c7e24 */ /* 0x000fd8000f8e00ff */
[----:B-1----:R-:W-:Y:S05]  /*0910*/  @!P1 BRA P0, `(.L_x_6847) ;  /* 0xfffffff8003c9947 */ /* 0x002fea000003ffff */
[----:B------:R-:W-:Y:S05]  /*0920*/  EXIT ;  /* 0x000000000000794d */ /* 0x000fea0003800000 */
.L_x_6846:
        /* <DEDUP_REMOVED lines=9> */
.L_x_6848:
[C---:B------:R-:W-:Y:S01]  /*09c0*/  IMAD.SHL.U32 R2, R3.reuse, 0x20, RZ ;  /* 0x0000002003027824 */ /* 0x040fe200078e00ff */
[----:B------:R-:W-:-:S04]  /*09d0*/  SHF.L.U64.HI R20, R3, 0x5, R0 ;  /* 0x0000000503147819 */ /* 0x000fc80000010200 */
[----:B------:R-:W-:-:S04]  /*09e0*/  IADD3 R26, P0, R2, UR8, RZ ;  /* 0x00000008021a7c10 */ /* 0x000fc8000ff1e0ff */
[----:B------:R-:W-:Y:S02]  /*09f0*/  IADD3.X R27, R20, UR9, RZ, P0, !PT ;  /* 0x00000009141b7c10 */ /* 0x000fe400087fe4ff */
[----:B------:R-:W-:-:S03]  /*0a00*/  IADD3 R24, P0, R2, UR6, RZ ;  /* 0x0000000602187c10 */ /* 0x000fc6000ff1e0ff */
[----:B------:R-:W2:Y:S01]  /*0a10*/  LDG.E.128 R16, desc[UR14][R26.64] ;  /* 0x0000000e1a107981 */ /* 0x000ea2000c1e1d00 */
[----:B------:R-:W-:-:S03]  /*0a20*/  IADD3.X R25, R20, UR7, RZ, P0, !PT ;  /* 0x0000000714197c10 */ /* 0x000fc600087fe4ff */
[----:B0-----:R-:W3:Y:S04]  /*0a30*/  LDG.E.128 R4, desc[UR14][R26.64+0x10] ;  /* 0x0000100e1a047981 */ /* 0x001ee8000c1e1d00 */
[----:B------:R-:W4:Y:S04]  /*0a40*/  LDG.E.128 R12, desc[UR14][R24.64] ;  /* 0x0000000e180c7981 */ /* 0x000f28000c1e1d00 */
[----:B------:R-:W5:Y:S01]  /*0a50*/  LDG.E.128 R8, desc[UR14][R24.64+0x10] ;  /* 0x0000100e18087981 */ /* 0x000f62000c1e1d00 */
[----:B--2---:R-:W-:Y:S02]  /*0a60*/  IMAD R19, R19, UR18, RZ ;  /* 0x0000001213137c24 */ /* 0x004fe4000f8e02ff */
[----:B------:R-:W-:-:S04]  /*0a70*/  IMAD.WIDE.U32 R22, R18, UR18, RZ ;  /* 0x0000001212167c25 */ /* 0x000fc8000f8e00ff */
[----:B------:R-:W-:Y:S01]  /*0a80*/  IMAD R19, R18, UR19, R19 ;  /* 0x0000001312137c24 */ /* 0x000fe2000f8e0213 */
[----:B----4-:R-:W-:-:S03]  /*0a90*/  ISETP.GT.U32.AND P0, PT, R14, R22, PT ;  /* 0x000000160e00720c */ /* 0x010fc60003f04070 */
[----:B------:R-:W-:Y:S02]  /*0aa0*/  IMAD.IADD R21, R23, 0x1, R19 ;  /* 0x0000000117157824 */ /* 0x000fe400078e0213 */
[----:B------:R-:W-:Y:S02]  /*0ab0*/  IMAD R17, R17, UR18, RZ ;  /* 0x0000001211117c24 */ /* 0x000fe4000f8e02ff */
[----:B------:R-:W-:Y:S01]  /*0ac0*/  IMAD.WIDE.U32 R18, R16, UR18, RZ ;  /* 0x0000001210127c25 */ /* 0x000fe2000f8e00ff */
[----:B------:R-:W-:-:S03]  /*0ad0*/  ISETP.GT.AND.EX P0, PT, R15, R21, PT, P0 ;  /* 0x000000150f00720c */ /* 0x000fc60003f04300 */
[----:B------:R-:W-:Y:S02]  /*0ae0*/  IMAD R23, R16, UR19, R17 ;  /* 0x0000001310177c24 */ /* 0x000fe4000f8e0211 */
[----:B---3--:R-:W-:Y:S02]  /*0af0*/  IMAD R7, R7, UR18, RZ ;  /* 0x0000001207077c24 */ /* 0x008fe4000f8e02ff */
[----:B------:R-:W-:Y:S01]  /*0b00*/  IMAD R5, R5, UR18, RZ ;  /* 0x0000001205057c24 */ /* 0x000fe2000f8e02ff */
[----:B------:R-:W-:Y:S01]  /*0b10*/  SEL R16, R14, R22, P0 ;  /* 0x000000160e107207 */ /* 0x000fe20000000000 */
[----:B------:R-:W-:Y:S01]  /*0b20*/  IMAD.IADD R19, R19, 0x1, R23 ;  /* 0x0000000113137824 */ /* 0x000fe200078e0217 */
[----:B------:R-:W-:Y:S01]  /*0b30*/  SEL R17, R15, R21, P0 ;  /* 0x000000150f117207 */ /* 0x000fe20000000000 */
[----:B------:R-:W-:Y:S01]  /*0b40*/  IMAD.WIDE.U32 R14, R6, UR18, RZ ;  /* 0x00000012060e7c25 */ /* 0x000fe2000f8e00ff */
[----:B------:R-:W-:-:S03]  /*0b50*/  ISETP.GT.U32.AND P0, PT, R12, R18, PT ;  /* 0x000000120c00720c */ /* 0x000fc60003f04070 */
[----:B------:R-:W-:Y:S02]  /*0b60*/  IMAD R21, R6, UR19, R7 ;  /* 0x0000001306157c24 */ /* 0x000fe4000f8e0207 */
[----:B------:R-:W-:-:S04]  /*0b70*/  IMAD.WIDE.U32 R6, R4, UR18, RZ ;  /* 0x0000001204067c25 */ /* 0x000fc8000f8e00ff */
[----:B------:R-:W-:Y:S01]  /*0b80*/  IMAD R5, R4, UR19, R5 ;  /* 0x0000001304057c24 */ /* 0x000fe2000f8e0205 */
[-C--:B------:R-:W-:Y:S01]  /*0b90*/  ISETP.GT.AND.EX P0, PT, R13, R19.reuse, PT, P0 ;  /* 0x000000130d00720c */ /* 0x080fe20003f04300 */
[----:B------:R-:W-:Y:S01]  /*0ba0*/  IMAD.IADD R15, R15, 0x1, R21 ;  /* 0x000000010f0f7824 */ /* 0x000fe200078e0215 */
[----:B-----5:R-:W-:Y:S01]  /*0bb0*/  ISETP.GT.U32.AND P1, PT, R10, R14, PT ;  /* 0x0000000e0a00720c */ /* 0x020fe20003f24070 */
[----:B------:R-:W-:Y:S01]  /*0bc0*/  IMAD.IADD R7, R7, 0x1, R5 ;  /* 0x0000000107077824 */ /* 0x000fe200078e0205 */
[----:B------:R-:W-:Y:S02]  /*0bd0*/  ISETP.GT.U32.AND P2, PT, R8, R6, PT ;  /* 0x000000060800720c */ /* 0x000fe40003f44070 */
[----:B------:R-:W-:Y:S02]  /*0be0*/  SEL R18, R12, R18, P0 ;  /* 0x000000120c127207 */ /* 0x000fe40000000000 */
[----:B------:R-:W-:Y:S02]  /*0bf0*/  SEL R19, R13, R19, P0 ;  /* 0x000000130d137207 */ /* 0x000fe40000000000 */
[----:B------:R-:W-:-:S02]  /*0c00*/  ISETP.GT.AND.EX P1, PT, R11, R15, PT, P1 ;  /* 0x0000000f0b00720c */ /* 0x000fc40003f24310 */
[----:B------:R-:W-:Y:S02]  /*0c10*/  ISETP.GT.AND.EX P0, PT, R9, R7, PT, P2 ;  /* 0x000000070900720c */ /* 0x000fe40003f04320 */
[----:B------:R-:W-:Y:S02]  /*0c20*/  IADD3 R4, P3, R2, UR10, RZ ;  /* 0x0000000a02047c10 */ /* 0x000fe4000ff7e0ff */
[----:B------:R-:W-:Y:S01]  /*0c30*/  SEL R14, R10, R14, P1 ;  /* 0x0000000e0a0e7207 */ /* 0x000fe20000800000 */
[----:B------:R-:W-:Y:S01]  /*0c40*/  IMAD.MOV.U32 R10, RZ, RZ, R16 ;  /* 0x000000ffff0a7224 */ /* 0x000fe200078e0010 */
[----:B------:R-:W-:Y:S01]  /*0c50*/  SEL R15, R11, R15, P1 ;  /* 0x0000000f0b0f7207 */ /* 0x000fe20000800000 */
[----:B------:R-:W-:Y:S01]  /*0c60*/  IMAD.MOV.U32 R11, RZ, RZ, R17 ;  /* 0x000000ffff0b7224 */ /* 0x000fe200078e0011 */
[----:B------:R-:W-:Y:S01]  /*0c70*/  SEL R6, R8, R6, P0 ;  /* 0x0000000608067207 */ /* 0x000fe20000000000 */
[----:B------:R-:W-:Y:S01]  /*0c80*/  IMAD.MOV.U32 R8, RZ, RZ, R18 ;  /* 0x000000ffff087224 */ /* 0x000fe200078e0012 */
[----:B------:R-:W-:Y:S01]  /*0c90*/  SEL R7, R9, R7, P0 ;  /* 0x0000000709077207 */ /* 0x000fe20000000000 */
[----:B------:R-:W-:Y:S01]  /*0ca0*/  IMAD.MOV.U32 R9, RZ, RZ, R19 ;  /* 0x000000ffff097224 */ /* 0x000fe200078e0013 */
[----:B------:R-:W-:-:S02]  /*0cb0*/  IADD3.X R5, R20, UR11, RZ, P3, !PT ;  /* 0x0000000b14057c10 */ /* 0x000fc40009ffe4ff */
[----:B------:R-:W-:-:S03]  /*0cc0*/  IADD3 R3, P0, R3, UR4, RZ ;  /* 0x0000000403037c10 */ /* 0x000fc6000ff1e0ff */
[----:B------:R0:W-:Y:S02]  /*0cd0*/  STG.E.128 desc[UR14][R4.64], R8 ;  /* 0x0000000804007986 */ /* 0x0001e4000c101d0e */
[C---:B------:R-:W-:Y:S02]  /*0ce0*/  IMAD.SHL.U32 R2, R3.reuse, 0x4, RZ ;  /* 0x0000000403027824 */ /* 0x040fe400078e00ff */
[----:B------:R-:W-:Y:S01]  /*0cf0*/  IMAD.X R0, RZ, RZ, R0, P0 ;  /* 0x000000ffff007224 */ /* 0x000fe200000e0600 */
[C---:B------:R-:W-:Y:S02]  /*0d00*/  ISETP.LT.U32.AND P1, PT, R3.reuse, 0x4000, PT ;  /* 0x000040000300780c */ /* 0x040fe40003f21070 */
[----:B------:R-:W-:Y:S02]  /*0d10*/  ISETP.GE.U32.AND P0, PT, R2, UR16, PT ;  /* 0x0000001002007c0c */ /* 0x000fe4000bf06070 */
[----:B------:R-:W-:Y:S01]  /*0d20*/  SHF.L.U64.HI R2, R3, 0x2, R0 ;  /* 0x0000000203027819 */ /* 0x000fe20000010200 */
[----:B0-----:R-:W-:-:S02]  /*0d30*/  IMAD.MOV.U32 R10, RZ, RZ, R14 ;  /* 0x000000ffff0a7224 */ /* 0x001fc400078e000e */
[----:B------:R-:W-:Y:S02]  /*0d40*/  IMAD.MOV.U32 R11, RZ, RZ, R15 ;  /* 0x000000ffff0b7224 */ /* 0x000fe400078e000f */
[----:B------:R-:W-:Y:S02]  /*0d50*/  IMAD.MOV.U32 R8, RZ, RZ, R6 ;  /* 0x000000ffff087224 */ /* 0x000fe400078e0006 */
[----:B------:R-:W-:-:S05]  /*0d60*/  IMAD.MOV.U32 R9, RZ, RZ, R7 ;  /* 0x000000ffff097224 */ /* 0x000fca00078e0007 */
[----:B------:R0:W-:Y:S01]  /*0d70*/  STG.E.128 desc[UR14][R4.64+0x10], R8 ;  /* 0x0000100804007986 */ /* 0x0001e2000c101d0e */
[----:B------:R-:W-:Y:S02]  /*0d80*/  ISETP.GE.AND.EX P0, PT, R2, UR12, PT, P0 ;  /* 0x0000000c02007c0c */ /* 0x000fe4000bf06300 */
[----:B------:R-:W-:-:S13]  /*0d90*/  ISETP.LT.U32.AND.EX P1, PT, R0, RZ, PT, P1 ;  /* 0x000000ff0000720c */ /* 0x000fda0003f21110 */
[----:B------:R-:W-:Y:S05]  /*0da0*/  @!P0 BRA P1, `(.L_x_6848) ;  /* 0xfffffffc00048947 */ /* 0x000fea000083ffff */
[----:B------:R-:W-:Y:S05]  /*0db0*/  EXIT ;  /* 0x000000000000794d */ /* 0x000fea0003800000 */
.L_x_6849:
        /* <DEDUP_REMOVED lines=12> */
.L_x_8080:


//--------------------- .text._ZN2at6native55_GLOBAL__N__de093ff9_22_ForeachBinaryOpList_cu_a911ec4325multi_tensor_apply_kernelINS1_18TensorListMetadataILi3EEENS1_24BinaryOpListAlphaFunctorIiLi3ELi2ELi2EEEJNS0_7maximumIiEEiEEEvT_T0_DpT1_ --------------------------
	.section	.text._ZN2at6native55_GLOBAL__N__de093ff9_22_ForeachBinaryOpList_cu_a911ec4325multi_tensor_apply_kernelINS1_18TensorListMetadataILi3EEENS1_24BinaryOpListAlphaFunctorIiLi3ELi2ELi2EEEJNS0_7maximumIiEEiEEEvT_T0_DpT1_,"ax",@progbits
	.align	128
.text._ZN2at6native55_GLOBAL__N__de093ff9_22_ForeachBinaryOpList_cu_a911ec4325multi_tensor_apply_kernelINS1_18TensorListMetadataILi3EEENS1_24BinaryOpListAlphaFunctorIiLi3ELi2ELi2EEEJNS0_7maximumIiEEiEEEvT_T0_DpT1_:
        .type           _ZN2at6native55_GLOBAL__N__de093ff9_22_ForeachBinaryOpList_cu_a911ec4325multi_tensor_apply_kernelINS1_18TensorListMetadataILi3EEENS1_24BinaryOpListAlphaFunctorIiLi3ELi2ELi2EEEJNS0_7maximumIiEEiEEEvT_T0_DpT1_,@function
        .size           _ZN2at6native55_GLOBAL__N__de093ff9_22_ForeachBinaryOpList_cu_a911ec4325multi_tensor_apply_kernelINS1_18TensorListMetadataILi3EEENS1_24BinaryOpListAlphaFunctorIiLi3ELi2ELi2EEEJNS0_7maximumIiEEiEEEvT_T0_DpT1_,(.L_x_8081 - _ZN2at6native55_GLOBAL__N__de093ff9_22_ForeachBinaryOpList_cu_a911ec4325multi_tensor_apply_kernelINS1_18TensorListMetadataILi3EEENS1_24BinaryOpListAlphaFunctorIiLi3ELi2ELi2EEEJNS0_7maximumIiEEiEEEvT_T0_DpT1_)
        .other          _ZN2at6native55_GLOBAL__N__de093ff9_22_ForeachBinaryOpList_cu_a911ec4325multi_tensor_apply_kernelINS1_18TensorListMetadataILi3EEENS1_24BinaryOpListAlphaFunctorIiLi3ELi2ELi2EEEJNS0_7maximumIiEEiEEEvT_T0_DpT1_,@"STO_CUDA_ENTRY STV_DEFAULT"
_ZN2at6native55_GLOBAL__N__de093ff9_22_ForeachBinaryOpList_cu_a911ec4325multi_tensor_apply_kernelINS1_18TensorListMetadataILi3EEENS1_24BinaryOpListAlphaFunctorIiLi3ELi2ELi2EEEJNS0_7maximumIiEEiEEEvT_T0_DpT1_:
        /* <DEDUP_REMOVED lines=29> */
[----:B------:R-:W-:Y:S01]  /*01d0*/  CS2R R4, SRZ ;  /* 0x0000000000047805 */ /* 0x000fe2000001ff00 */
[----:B------:R-:W-:-:S06]  /*01e0*/  ULDC UR5, c[0x0][0xe5c] ;  /* 0x0003970000057ab9 */ /* 0x000fcc0000000800 */
.L_x_6851:
[----:B------:R-:W1:Y:S01]  /*01f0*/  LDC R2, c[0x0][RZ] ;  /* 0x00000000ff027b82 */ /* 0x000e620000000800 */
[----:B0-----:R-:W-:Y:S01]  /*0200*/  IADD3 R19, P1, R0, R4, RZ ;  /* 0x0000000400137210 */ /* 0x001fe20007f3e0ff */
[----:B------:R-:W-:-:S03]  /*0210*/  IMAD.MOV.U32 R3, RZ, RZ, RZ ;  /* 0x000000ffff037224 */ /* 0x000fc600078e00ff */
[C---:B------:R-:W-:Y:S01]  /*0220*/  ISETP.GE.U32.AND P0, PT, R19.reuse, 0x10000, PT ;  /* 0x000100001300780c */ /* 0x040fe20003f06070 */
[----:B------:R-:W-:Y:S01]  /*0230*/  IMAD.X R22, RZ, RZ, R5, P1 ;  /* 0x000000ffff167224 */ /* 0x000fe200008e0605 */
[----:B------:R-:W-:-:S04]  /*0240*/  ISETP.LT.U32.AND P1, PT, R19, UR14, PT ;  /* 0x0000000e13007c0c */ /* 0x000fc8000bf21070 */
[----:B------:R-:W-:-:S04]  /*0250*/  ISETP.GE.U32.AND.EX P0, PT, R22, RZ, PT, P0 ;  /* 0x000000ff1600720c */ /* 0x000fc80003f06100 */
[----:B------:R-:W-:Y:S02]  /*0260*/  ISETP.LT.AND.EX P0, PT, R22, UR4, !P0, P1 ;  /* 0x0000000416007c0c */ /* 0x000fe4000c701310 */
[CC--:B-1----:R-:W-:Y:S01]  /*0270*/  IADD3 R21, P2, R2.reuse, R19.reuse, RZ ;  /* 0x0000001302157210 */ /* 0x0c2fe20007f5e0ff */
[C---:B------:R-:W-:Y:S01]  /*0280*/  IMAD R8, R2.reuse, 0x3, RZ ;  /* 0x0000000302087824 */ /* 0x040fe200078e02ff */
[----:B------:R-:W-:Y:S02]  /*0290*/  LEA R6, P4, R2, R19, 0x1 ;  /* 0x0000001302067211 */ /* 0x000fe400078808ff */
[----:B------:R-:W-:Y:S01]  /*02a0*/  ISETP.GE.U32.AND P1, PT, R21, 0x10000, PT ;  /* 0x000100001500780c */ /* 0x000fe20003f26070 */
[----:B------:R-:W-:-:S06]  /*02b0*/  IMAD.X R28, RZ, RZ, R22, P2 ;  /* 0x000000ffff1c7224 */ /* 0x000fcc00010e0616 */
[----:B------:R-:W-:Y:S01]  /*02c0*/  @P0 LEA R12, P3, R19, UR6, 0x2 ;  /* 0x00000006130c0c11 */ /* 0x000fe2000f8610ff */
[--C-:B------:R-:W-:Y:S01]  /*02d0*/  IMAD.X R7, RZ, RZ, R22.reuse, P4 ;  /* 0x000000ffff077224 */ /* 0x100fe200020e0616 */
[----:B------:R-:W-:Y:S02]  /*02e0*/  ISETP.LT.U32.AND P2, PT, R21, UR14, PT ;  /* 0x0000000e15007c0c */ /* 0x000fe4000bf41070 */
[----:B------:R-:W-:Y:S02]  /*02f0*/  ISETP.GE.U32.AND.EX P1, PT, R28, RZ, PT, P1 ;  /* 0x000000ff1c00720c */ /* 0x000fe40003f26110 */
[--C-:B------:R-:W-:Y:S02]  /*0300*/  @P0 LEA.HI.X R13, R19, UR7, R22.reuse, 0x2, P3 ;  /* 0x00000007130d0c11 */ /* 0x100fe400098f1416 */
[----:B------:R-:W-:Y:S02]  /*0310*/  IADD3 R8, P4, R8, R19, RZ ;  /* 0x0000001308087210 */ /* 0x000fe40007f9e0ff */
[----:B------:R-:W-:Y:S01]  /*0320*/  ISETP.GE.U32.AND P3, PT, R6, 0x10000, PT ;  /* 0x000100000600780c */ /* 0x000fe20003f66070 */
[----:B------:R0:W2:Y:S01]  /*0330*/  @P0 LDG.E R3, desc[UR12][R12.64] ;  /* 0x0000000c0c030981 */ /* 0x0000a2000c1e1900 */
[----:B------:R-:W-:Y:S01]  /*0340*/  ISETP.LT.AND.EX P1, PT, R28, UR4, !P1, P2 ;  /* 0x000000041c007c0c */ /* 0x000fe2000cf21320 */
[----:B------:R-:W-:Y:S01]  /*0350*/  IMAD.X R9, RZ, RZ, R22, P4 ;  /* 0x000000ffff097224 */ /* 0x000fe200020e0616 */
[----:B------:R-:W-:-:S02]  /*0360*/  ISETP.LT.U32.AND P2, PT, R6, UR14, PT ;  /* 0x0000000e06007c0c */ /* 0x000fc4000bf41070 */
[C---:B------:R-:W-:Y:S02]  /*0370*/  ISETP.GE.U32.AND.EX P6, PT, R7.reuse, RZ, PT, P3 ;  /* 0x000000ff0700720c */ /* 0x040fe40003fc6130 */
[C---:B------:R-:W-:Y:S02]  /*0380*/  ISETP.GE.U32.AND P3, PT, R8.reuse, 0x10000, PT ;  /* 0x000100000800780c */ /* 0x040fe40003f66070 */
[----:B------:R-:W-:Y:S02]  /*0390*/  ISETP.LT.AND.EX P2, PT, R7, UR4, !P6, P2 ;  /* 0x0000000407007c0c */ /* 0x000fe4000f741320 */
[----:B------:R-:W-:Y:S02]  /*03a0*/  ISETP.LT.U32.AND P4, PT, R8, UR14, PT ;  /* 0x0000000e08007c0c */ /* 0x000fe4000bf81070 */
[----:B------:R-:W-:Y:S02]  /*03b0*/  ISETP.GE.U32.AND.EX P3, PT, R9, RZ, PT, P3 ;  /* 0x000000ff0900720c */ /* 0x000fe40003f66130 */
[----:B------:R-:W-:-:S02]  /*03c0*/  @P0 LEA R14, P5, R19, UR8, 0x2 ;  /* 0x00000008130e0c11 */ /* 0x000fc4000f8a10ff */
[----:B------:R-:W-:Y:S02]  /*03d0*/  ISETP.LT.AND.EX P3, PT, R9, UR4, !P3, P4 ;  /* 0x0000000409007c0c */ /* 0x000fe4000df61340 */
[----:B------:R-:W-:Y:S02]  /*03e0*/  @P0 LEA.HI.X R15, R19, UR9, R22, 0x2, P5 ;  /* 0x00000009130f0c11 */ /* 0x000fe4000a8f1416 */
[C---:B------:R-:W-:Y:S02]  /*03f0*/  @P1 LEA R26, P5, R21.reuse, UR6, 0x2 ;  /* 0x00000006151a1c11 */ /* 0x040fe4000f8a10ff */
[C---:B0-----:R-:W-:Y:S02]  /*0400*/  @P1 LEA R12, P4, R21.reuse, UR8, 0x2 ;  /* 0x00000008150c1c11 */ /* 0x041fe4000f8810ff */
[----:B------:R-:W-:Y:S01]  /*0410*/  CS2R R10, SRZ ;  /* 0x00000000000a7805 */ /* 0x000fe2000001ff00 */
[----:B------:R-:W-:Y:S01]  /*0420*/  IMAD.MOV.U32 R23, RZ, RZ, RZ ;  /* 0x000000ffff177224 */ /* 0x000fe200078e00ff */
[----:B------:R-:W-:-:S02]  /*0430*/  @P1 LEA.HI.X R27, R21, UR7, R28, 0x2, P5 ;  /* 0x00000007151b1c11 */ /* 0x000fc4000a8f141c */
[----:B------:R-:W-:Y:S02]  /*0440*/  @P1 LEA.HI.X R13, R21, UR9, R28, 0x2, P4 ;  /* 0x00000009150d1c11 */ /* 0x000fe4000a0f141c */
[C---:B------:R-:W-:Y:S02]  /*0450*/  @P2 LEA R16, P5, R6.reuse, UR8, 0x2 ;  /* 0x0000000806102c11 */ /* 0x040fe4000f8a10ff */
[----:B------:R-:W-:Y:S01]  /*0460*/  CS2R R24, SRZ ;  /* 0x0000000000187805 */ /* 0x000fe2000001ff00 */
[----:B------:R0:W3:Y:S01]  /*0470*/  @P0 LDG.E R10, desc[UR12][R14.64] ;  /* 0x0000000c0e0a0981 */ /* 0x0000e2000c1e1900 */
[----:B------:R-:W-:-:S03]  /*0480*/  @P2 LEA.HI.X R17, R6, UR9, R7, 0x2, P5 ;  /* 0x0000000906112c11 */ /* 0x000fc6000a8f1407 */
[----:B------:R1:W4:Y:S04]  /*0490*/  @P1 LDG.E R23, desc[UR12][R12.64] ;  /* 0x0000000c0c171981 */ /* 0x000328000c1e1900 */
[----:B------:R5:W2:Y:S01]  /*04a0*/  @P1 LDG.E R11, desc[UR12][R26.64] ;  /* 0x0000000c1a0b1981 */ /* 0x000aa2000c1e1900 */
[----:B0-----:R-:W-:-:S03]  /*04b0*/  @P3 LEA R14, P5, R8, UR8, 0x2 ;  /* 0x00000008080e3c11 */ /* 0x001fc6000f8a10ff */
[----:B------:R0:W2:Y:S01]  /*04c0*/  @P2 LDG.E R24, desc[UR12][R16.64] ;  /* 0x0000000c10182981 */ /* 0x0000a2000c1e1900 */
[----:B-1----:R-:W-:Y:S02]  /*04d0*/  @P2 LEA R12, P4, R6, UR6, 0x2 ;  /* 0x00000006060c2c11 */ /* 0x002fe4000f8810ff */
[----:B------:R-:W-:Y:S02]  /*04e0*/  @P3 LEA.HI.X R15, R8, UR9, R9, 0x2, P5 ;  /* 0x00000009080f3c11 */ /* 0x000fe4000a8f1409 */
[----:B-----5:R-:W-:Y:S02]  /*04f0*/  CS2R R26, SRZ ;  /* 0x00000000001a7805 */ /* 0x020fe4000001ff00 */
[----:B------:R-:W-:Y:S02]  /*0500*/  @P2 LEA.HI.X R13, R6, UR7, R7, 0x2, P4 ;  /* 0x00000007060d2c11 */ /* 0x000fe4000a0f1407 */
[C---:B0-----:R-:W-:Y:S02]  /*0510*/  @P3 LEA R16, P4, R8.reuse, UR6, 0x2 ;  /* 0x0000000608103c11 */ /* 0x041fe4000f8810ff */
[----:B------:R-:W5:Y:S02]  /*0520*/  @P3 LDG.E R26, desc[UR12][R14.64] ;  /* 0x0000000c0e1a3981 */ /* 0x000f64000c1e1900 */
[----:B------:R-:W-:-:S02]  /*0530*/  @P3 LEA.HI.X R17, R8, UR7, R9, 0x2, P4 ;  /* 0x0000000708113c11 */ /* 0x000fc4000a0f1409 */
[----:B------:R4:W5:Y:S04]  /*0540*/  @P2 LDG.E R25, desc[UR12][R12.64] ;  /* 0x0000000c0c192981 */ /* 0x000968000c1e1900 */
[----:B------:R-:W5:Y:S01]  /*0550*/  @P3 LDG.E R27, desc[UR12][R16.64] ;  /* 0x0000000c101b3981 */ /* 0x000f62000c1e1900 */
[----:B------:R-:W-:Y:S02]  /*0560*/  @P0 LEA R18, P4, R19, UR10, 0x2 ;  /* 0x0000000a13120c11 */ /* 0x000fe4000f8810ff */
[----:B------:R-:W-:Y:S02]  /*0570*/  @P1 LEA R20, P5, R21, UR10, 0x2 ;  /* 0x0000000a15141c11 */ /* 0x000fe4000f8a10ff */
[----:B------:R-:W-:Y:S02]  /*0580*/  @P0 LEA.HI.X R19, R19, UR11, R22, 0x2, P4 ;  /* 0x0000000b13130c11 */ /* 0x000fe4000a0f1416 */
[----:B------:R-:W-:-:S02]  /*0590*/  @P1 LEA.HI.X R21, R21, UR11, R28, 0x2, P5 ;  /* 0x0000000b15151c11 */ /* 0x000fc4000a8f141c */
[----:B------:R-:W-:Y:S02]  /*05a0*/  @P2 LEA R28, P4, R6, UR10, 0x2 ;  /* 0x0000000a061c2c11 */ /* 0x000fe4000f8810ff */
[----:B------:R-:W-:Y:S02]  /*05b0*/  @P3 LEA R22, P5, R8, UR10, 0x2 ;  /* 0x0000000a08163c11 */ /* 0x000fe4000f8a10ff */
[----:B------:R-:W-:Y:S01]  /*05c0*/  @P2 LEA.HI.X R29, R6, UR11, R7, 0x2, P4 ;  /* 0x0000000b061d2c11 */ /* 0x000fe2000a0f1407 */
[----:B------:R-:W-:-:S04]  /*05d0*/  IMAD.WIDE.U32 R4, R2, 0x4, R4 ;  /* 0x0000000402047825 */ /* 0x000fc800078e0004 */
[----:B---3--:R-:W-:Y:S02]  /*05e0*/  IMAD R10, R10, UR5, RZ ;  /* 0x000000050a0a7c24 */ /* 0x008fe4000f8e02ff */
[----:B----4-:R-:W-:-:S03]  /*05f0*/  IMAD R12, R23, UR5, RZ ;  /* 0x00000005170c7c24 */ /* 0x010fc6000f8e02ff */
[----:B--2---:R-:W-:Y:S01]  /*0600*/  VIMNMX R3, R10, R3, !PT ;  /* 0x000000030a037248 */ /* 0x004fe20007fe0100 */
[----:B------:R-:W-:Y:S01]  /*0610*/  IMAD R24, R24, UR5, RZ ;  /* 0x0000000518187c24 */ /* 0x000fe2000f8e02ff */
[----:B------:R-:W-:Y:S02]  /*0620*/  VIMNMX R11, R12, R11, !PT ;  /* 0x0000000b0c0b7248 */ /* 0x000fe40007fe0100 */
[----:B------:R-:W-:Y:S01]  /*0630*/  @P3 LEA.HI.X R23, R8, UR11, R9, 0x2, P5 ;  /* 0x0000000b08173c11 */ /* 0x000fe2000a8f1409 */
[----:B------:R1:W-:Y:S01]  /*0640*/  @P0 STG.E desc[UR12][R18.64], R3 ;  /* 0x0000000312000986 */ /* 0x0003e2000c10190c */
[----:B-----5:R-:W-:Y:S01]  /*0650*/  IMAD R26, R26, UR5, RZ ;  /* 0x000000051a1a7c24 */ /* 0x020fe2000f8e02ff */
[----:B------:R-:W-:Y:S02]  /*0660*/  VIMNMX R25, R24, R25, !PT ;  /* 0x0000001918197248 */ /* 0x000fe40007fe0100 */
[----:B------:R1:W-:Y:S02]  /*0670*/  @P1 STG.E desc[UR12][R20.64], R11 ;  /* 0x0000000b14001986 */ /* 0x0003e4000c10190c */
[----:B------:R-:W-:-:S02]  /*0680*/  VIMNMX R27, R26, R27, !PT ;  /* 0x0000001b1a1b7248 */ /* 0x000fc40007fe0100 */
[----:B------:R1:W-:Y:S01]  /*0690*/  @P2 STG.E desc[UR12][R28.64], R25 ;  /* 0x000000191c002986 */ /* 0x0003e2000c10190c */
[C---:B------:R-:W-:Y:S02]  /*06a0*/  ISETP.GE.U32.AND P0, PT, R4.reuse, 0x10000, PT ;  /* 0x000100000400780c */ /* 0x040fe40003f06070 */
[----:B------:R-:W-:Y:S01]  /*06b0*/  ISETP.LT.U32.AND P1, PT, R4, UR14, PT ;  /* 0x0000000e04007c0c */ /* 0x000fe2000bf21070 */
[----:B------:R1:W-:Y:S01]  /*06c0*/  @P3 STG.E desc[UR12][R22.64], R27 ;  /* 0x0000001b16003986 */ /* 0x0003e2000c10190c */
[C---:B------:R-:W-:Y:S02]  /*06d0*/  ISETP.GE.U32.AND.EX P0, PT, R5.reuse, RZ, PT, P0 ;  /* 0x000000ff0500720c */ /* 0x040fe40003f06100 */
[----:B------:R-:W-:-:S13]  /*06e0*/  ISETP.LT.AND.EX P1, PT, R5, UR4, PT, P1 ;  /* 0x0000000405007c0c */ /* 0x000fda000bf21310 */
[----:B-1----:R-:W-:Y:S05]  /*06f0*/  @!P0 BRA P1, `(.L_x_6851) ;  /* 0xfffffff800bc8947 */ /* 0x002fea000083ffff */
[----:B------:R-:W-:Y:S05]  /*0700*/  EXIT ;  /* 0x000000000000794d */ /* 0x000fea0003800000 */
.L_x_6850:
        /* <DEDUP_REMOVED lines=9> */
.L_x_6852:
        /* <DEDUP_REMOVED lines=8> */
[----:B--2---:R-:W-:Y:S02]  /*0820*/  IMAD R12, R11, UR15, RZ ;  /* 0x0000000f0b0c7c24 */ /* 0x004fe4000f8e02ff */
[----:B------:R-:W-:Y:S01]  /*0830*/  IMAD R11, R10, UR15, RZ ;  /* 0x0000000f0a0b7c24 */ /* 0x000fe2000f8e02ff */
[----:B------:R-:W-:Y:S01]  /*0840*/  IADD3 R10, P0, R14, UR10, RZ ;  /* 0x0000000a0e0a7c10 */ /* 0x000fe2000ff1e0ff */
[----:B------:R-:W-:Y:S01]  /*0850*/  IMAD R0, R9, UR15, RZ ;  /* 0x0000000f09007c24 */ /* 0x000fe2000f8e02ff */
[----:B---3--:R-:W-:Y:S01]  /*0860*/  VIMNMX R7, R7, R12, !PT ;  /* 0x0000000c07077248 */ /* 0x008fe20007fe0100 */
[----:B------:R-:W-:Y:S01]  /*0870*/  IMAD R13, R8, UR15, RZ ;  /* 0x0000000f080d7c24 */ /* 0x000fe2000f8e02ff */
[----:B------:R-:W-:-:S02]  /*0880*/  VIMNMX R6, R6, R11, !PT ;  /* 0x0000000b06067248 */ /* 0x000fc40007fe0100 */
[----:B------:R-:W-:Y:S02]  /*0890*/  IADD3.X R11, R17, UR11, RZ, P0, !PT ;  /* 0x0000000b110b7c10 */ /* 0x000fe400087fe4ff */
[----:B------:R-:W-:Y:S02]  /*08a0*/  IADD3 R15, P0, R15, UR5, RZ ;  /* 0x000000050f0f7c10 */ /* 0x000fe4000ff1e0ff */
[----:B------:R-:W-:Y:S02]  /*08b0*/  VIMNMX R5, R5, R0, !PT ;  /* 0x0000000005057248 */ /* 0x000fe40007fe0100 */
[----:B------:R-:W-:Y:S01]  /*08c0*/  VIMNMX R4, R4, R13, !PT ;  /* 0x0000000d04047248 */ /* 0x000fe20007fe0100 */
[C---:B------:R-:W-:Y:S01]  /*08d0*/  IMAD.SHL.U32 R0, R15.reuse, 0x4, RZ ;  /* 0x000000040f007824 */ /* 0x040fe200078e00ff */
[----:B------:R-:W-:Y:S01]  /*08e0*/  ISETP.LT.U32.AND P1, PT, R15, 0x4000, PT ;  /* 0x000040000f00780c */ /* 0x000fe20003f21070 */
[----:B------:R-:W-:Y:S02]  /*08f0*/  IMAD.X R16, RZ, RZ, R16, P0 ;  /* 0x000000ffff107224 */ /* 0x000fe400000e0610 */
[----:B------:R0:W-:Y:S01]  /*0900*/  STG.E.128 desc[UR12][R10.64], R4 ;  /* 0x000000040a007986 */ /* 0x0001e2000c101d0c */
[----:B------:R-:W-:-:S02]  /*0910*/  ISETP.GE.U32.AND P0, PT, R0, UR14, PT ;  /* 0x0000000e00007c0c */ /* 0x000fc4000bf06070 */
[----:B------:R-:W-:Y:S02]  /*0920*/  SHF.L.U64.HI R0, R15, 0x2, R16 ;  /* 0x000000020f007819 */ /* 0x000fe40000010210 */
[----:B------:R-:W-:Y:S02]  /*0930*/  ISETP.LT.U32.AND.EX P1, PT, R16, RZ, PT, P1 ;  /* 0x000000ff1000720c */ /* 0x000fe40003f21110 */
[----:B------:R-:W-:-:S13]  /*0940*/  ISETP.GE.AND.EX P0, PT, R0, UR4, PT, P0 ;  /* 0x0000000400007c0c */ /* 0x000fda000bf06300 */
[----:B0-----:R-:W-:Y:S05]  /*0950*/  @!P0 BRA P1, `(.L_x_6852) ;  /* 0xfffffffc00908947 */ /* 0x001fea000083ffff */
[----:B------:R-:W-:Y:S05]  /*0960*/  EXIT ;  /* 0x000000000000794d */ /* 0x000fea0003800000 */
.L_x_6853:
        /* <DEDUP_REMOVED lines=9> */
.L_x_8081:


//--------------------- .text._ZN2at6native55_GLOBAL__N__de093ff9_22_ForeachBinaryOpList_cu_a911ec4325multi_tensor_apply_kernelINS1_18TensorListMetadataILi3EEENS1_24BinaryOpListAlphaFunctorIaLi3ELi2ELi2EEEJNS0_7maximumIaEEaEEEvT_T0_DpT1_ --------------------------
	.section	.text._ZN2at6native55_GLOBAL__N__de093ff9_22_ForeachBinaryOpList_cu_a911ec4325multi_tensor_apply_kernelINS1_18TensorListMetadataILi3EEENS1_24BinaryOpListAlphaFunctorIaLi3ELi2ELi2EEEJNS0_7maximumIaEEaEEEvT_T0_DpT1_,"ax",@progbits
	.align	128
.text._ZN2at6native55_GLOBAL__N__de093ff9_22_ForeachBinaryOpList_cu_a911ec4325multi_tensor_apply_kernelINS1_18TensorListMetadataILi3EEENS1_24BinaryOpListAlphaFunctorIaLi3ELi2ELi2EEEJNS0_7maximumIaEEaEEEvT_T0_DpT1_:
        .type           _ZN2at6native55_GLOBAL__N__de093ff9_22_ForeachBinaryOpList_cu_a911ec4325multi_tensor_apply_kernelINS1_18TensorListMetadataILi3EEENS1_24BinaryOpListAlphaFunctorIaLi3ELi2ELi2EEEJNS0_7maximumIaEEaEEEvT_T0_DpT1_,@function
        .size           _ZN2at6native55_GLOBAL__N__de093ff9_22_ForeachBinaryOpList_cu_a911ec4325multi_tensor_apply_kernelINS1_18TensorListMetadataILi3EEENS1_24BinaryOpListAlphaFunctorIaLi3ELi2ELi2EEEJNS0_7maximumIaEEaEEEvT_T0_DpT1_,(.L_x_8082 - _ZN2at6native55_GLOBAL__N__de093ff9_22_ForeachBinaryOpList_cu_a911ec4325multi_tensor_apply_kernelINS1_18TensorListMetadataILi3EEENS1_24BinaryOpListAlphaFunctorIaLi3ELi2ELi2EEEJNS0_7maximumIaEEaEEEvT_T0_DpT1_)
        .other          _ZN2at6native55_GLOBAL__N__de093ff9_22_ForeachBinaryOpList_cu_a911ec4325multi_tensor_apply_kernelINS1_18TensorListMetadataILi3EEENS1_24BinaryOpListAlphaFunctorIaLi3ELi2ELi2EEEJNS0_7maximumIaEEaEEEvT_T0_DpT1_,@"STO_CUDA_ENTRY STV_DEFAULT"
_ZN2at6native55_GLOBAL__N__de093ff9_22_ForeachBinaryOpList_cu_a911ec4325multi_tensor_apply_kernelINS1_18TensorListMetadataILi3EEENS1_24BinaryOpListAlphaFunctorIaLi3ELi2ELi2EEEJNS0_7maximumIaEEaEEEvT_T0_DpT1_:
        /* <DEDUP_REMOVED lines=32> */
.L_x_6855:
[----:B0-----:R-:W-:Y:S01]  /*0200*/  IADD3 R22, P1, R14, R16, RZ ;  /* 0x000000100e167210 */ /* 0x001fe20007f3e0ff */
[C---:B-1----:R-:W-:Y:S01]  /*0210*/  IMAD R19, R15.reuse, 0x3, RZ ;  /* 0x000000030f137824 */ /* 0x042fe200078e02ff */
[----:B------:R-:W-:Y:S02]  /*0220*/  PRMT R0, RZ, 0x7610, R0 ;  /* 0x00007610ff007816 */ /* 0x000fe40000000000 */
[C---:B------:R-:W-:Y:S01]  /*0230*/  ISETP.GE.U32.AND P0, PT, R22.reuse, 0x10000, PT ;  /* 0x000100001600780c */ /* 0x040fe20003f06070 */
[----:B------:R-:W-:Y:S01]  /*0240*/  IMAD.X R24, RZ, RZ, R17, P1 ;  /* 0x000000ffff187224 */ /* 0x000fe200008e0611 */
[CC--:B------:R-:W-:Y:S02]  /*0250*/  IADD3 R20, P2, R15.reuse, R22.reuse, RZ ;  /* 0x000000160f147210 */ /* 0x0c0fe40007f5e0ff */
[----:B------:R-:W-:Y:S02]  /*0260*/  ISETP.LT.U32.AND P1, PT, R22, UR14, PT ;  /* 0x0000000e16007c0c */ /* 0x000fe4000bf21070 */
[----:B------:R-:W-:Y:S01]  /*0270*/  ISETP.GE.U32.AND.EX P0, PT, R24, RZ, PT, P0 ;  /* 0x000000ff1800720c */ /* 0x000fe20003f06100 */
[----:B------:R-:W-:Y:S01]  /*0280*/  IMAD.X R23, RZ, RZ, R24, P2 ;  /* 0x000000ffff177224 */ /* 0x000fe200010e0618 */
[----:B------:R-:W-:-:S02]  /*0290*/  LEA R18, P5, R15, R22, 0x1 ;  /* 0x000000160f127211 */ /* 0x000fc400078a08ff */
[----:B------:R-:W-:Y:S02]  /*02a0*/  ISETP.LT.AND.EX P0, PT, R24, UR5, !P0, P1 ;  /* 0x0000000518007c0c */ /* 0x000fe4000c701310 */
[----:B------:R-:W-:Y:S01]  /*02b0*/  ISETP.GE.U32.AND P3, PT, R20, 0x10000, PT ;  /* 0x000100001400780c */ /* 0x000fe20003f66070 */
[--C-:B------:R-:W-:Y:S01]  /*02c0*/  IMAD.X R21, RZ, RZ, R24.reuse, P5 ;  /* 0x000000ffff157224 */ /* 0x100fe200028e0618 */
        /* <DEDUP_REMOVED lines=8> */
[----:B------:R-:W-:Y:S02]  /*0350*/  ISETP.GE.U32.AND P3, PT, R19, 0x10000, PT ;  /* 0x000100001300780c */ /* 0x000fe40003f66070 */
[----:B------:R-:W-:Y:S02]  /*0360*/  ISETP.LT.AND.EX P1, PT, R21, UR5, !P1, P2 ;  /* 0x0000000515007c0c */ /* 0x000fe4000cf21320 */
[----:B------:R-:W-:Y:S02]  /*0370*/  @P0 IADD3 R4, P6, R22, UR16, RZ ;  /* 0x0000001016040c10 */ /* 0x000fe4000ffde0ff */
[----:B------:R-:W-:-:S02]  /*0380*/  ISETP.LT.U32.AND P5, PT, R19, UR14, PT ;  /* 0x0000000e13007c0c */ /* 0x000fc4000bfa1070 */
[C---:B------:R-:W-:Y:S02]  /*0390*/  ISETP.GE.U32.AND.EX P2, PT, R25.reuse, RZ, PT, P3 ;  /* 0x000000ff1900720c */ /* 0x040fe40003f46130 */
[----:B------:R-:W-:Y:S02]  /*03a0*/  @P0 IADD3.X R5, R24, UR8, RZ, P6, !PT ;  /* 0x0000000818050c10 */ /* 0x000fe4000b7fe4ff */
[----:B------:R-:W-:Y:S02]  /*03b0*/  ISETP.LT.AND.EX P2, PT, R25, UR5, !P2, P5 ;  /* 0x0000000519007c0c */ /* 0x000fe4000d741350 */
[----:B------:R-:W-:Y:S01]  /*03c0*/  @P0 IADD3 R6, P3, R22, UR17, RZ ;  /* 0x0000001116060c10 */ /* 0x000fe2000ff7e0ff */
[----:B------:R0:W2:Y:S01]  /*03d0*/  @P0 LDG.E.U8 R0, desc[UR12][R4.64] ;  /* 0x0000000c04000981 */ /* 0x0000a2000c1e1100 */
[----:B------:R-:W-:Y:S02]  /*03e0*/  @P1 IADD3 R2, P5, R18, UR16, RZ ;  /* 0x0000001012021c10 */ /* 0x000fe4000ffbe0ff */
[----:B------:R-:W-:-:S02]  /*03f0*/  @P0 IADD3.X R7, R24, UR6, RZ, P3, !PT ;  /* 0x0000000618070c10 */ /* 0x000fc40009ffe4ff */
[----:B------:R-:W-:Y:S02]  /*0400*/  @P4 IADD3 R8, P3, R20, UR16, RZ ;  /* 0x0000001014084c10 */ /* 0x000fe4000ff7e0ff */
[----:B------:R-:W-:Y:S02]  /*0410*/  PRMT R26, RZ, 0x7610, R26 ;  /* 0x00007610ff1a7816 */ /* 0x000fe4000000001a */
[----:B------:R-:W-:Y:S02]  /*0420*/  PRMT R28, RZ, 0x7610, R28 ;  /* 0x00007610ff1c7816 */ /* 0x000fe4000000001c */
[----:B------:R-:W-:Y:S02]  /*0430*/  @P1 IADD3.X R3, R21, UR8, RZ, P5, !PT ;  /* 0x0000000815031c10 */ /* 0x000fe4000affe4ff */
[----:B------:R-:W-:Y:S01]  /*0440*/  PRMT R27, RZ, 0x7610, R27 ;  /* 0x00007610ff1b7816 */ /* 0x000fe2000000001b */
[----:B------:R1:W3:Y:S01]  /*0450*/  @P0 LDG.E.U8 R26, desc[UR12][R6.64] ;  /* 0x0000000c061a0981 */ /* 0x0002e2000c1e1100 */
[----:B------:R-:W-:-:S02]  /*0460*/  @P4 IADD3.X R9, R23, UR8, RZ, P3, !PT ;  /* 0x0000000817094c10 */ /* 0x000fc40009ffe4ff */
[----:B0-----:R-:W-:Y:S01]  /*0470*/  @P2 IADD3 R4, P5, R19, UR16, RZ ;  /* 0x0000001013042c10 */ /* 0x001fe2000ffbe0ff */
[----:B------:R-:W4:Y:S03]  /*0480*/  @P1 LDG.E.U8 R28, desc[UR12][R2.64] ;  /* 0x0000000c021c1981 */ /* 0x000f26000c1e1100 */
[----:B------:R-:W-:Y:S01]  /*0490*/  @P2 IADD3.X R5, R25, UR8, RZ, P5, !PT ;  /* 0x0000000819052c10 */ /* 0x000fe2000affe4ff */
[----:B------:R0:W5:Y:S01]  /*04a0*/  @P4 LDG.E.U8 R27, desc[UR12][R8.64] ;  /* 0x0000000c081b4981 */ /* 0x000162000c1e1100 */
[----:B-1----:R-:W-:Y:S02]  /*04b0*/  PRMT R6, RZ, 0x7610, R6 ;  /* 0x00007610ff067816 */ /* 0x002fe40000000006 */
[----:B------:R-:W-:Y:S02]  /*04c0*/  @P1 IADD3 R12, P5, R18, UR17, RZ ;  /* 0x00000011120c1c10 */ /* 0x000fe4000ffbe0ff */
[----:B------:R-:W-:-:S02]  /*04d0*/  @P4 IADD3 R10, P3, R20, UR17, RZ ;  /* 0x00000011140a4c10 */ /* 0x000fc4000ff7e0ff */
[----:B------:R1:W5:Y:S01]  /*04e0*/  @P2 LDG.E.U8 R6, desc[UR12][R4.64] ;  /* 0x0000000c04062981 */ /* 0x000362000c1e1100 */
[----:B------:R-:W-:Y:S02]  /*04f0*/  PRMT R29, RZ, 0x7610, R29 ;  /* 0x00007610ff1d7816 */ /* 0x000fe4000000001d */
[----:B0-----:R-:W-:Y:S02]  /*0500*/  PRMT R8, RZ, 0x7610, R8 ;  /* 0x00007610ff087816 */ /* 0x001fe40000000008 */
[----:B------:R-:W-:Y:S02]  /*0510*/  @P1 IADD3.X R13, R21, UR6, RZ, P5, !PT ;  /* 0x00000006150d1c10 */ /* 0x000fe4000affe4ff */
[----:B------:R-:W-:Y:S02]  /*0520*/  @P4 IADD3.X R11, R23, UR6, RZ, P3, !PT ;  /* 0x00000006170b4c10 */ /* 0x000fe40009ffe4ff */
[----:B------:R-:W-:Y:S01]  /*0530*/  @P2 IADD3 R2, P3, R19, UR17, RZ ;  /* 0x0000001113022c10 */ /* 0x000fe2000ff7e0ff */
[----:B------:R-:W5:Y:S01]  /*0540*/  @P1 LDG.E.U8 R8, desc[UR12][R12.64] ;  /* 0x0000000c0c081981 */ /* 0x000f62000c1e1100 */
[----:B------:R-:W-:-:S03]  /*0550*/  PRMT R7, RZ, 0x7610, R7 ;  /* 0x00007610ff077816 */ /* 0x000fc60000000007 */
[----:B------:R-:W5:Y:S01]  /*0560*/  @P4 LDG.E.U8 R29, desc[UR12][R10.64] ;  /* 0x0000000c0a1d4981 */ /* 0x000f62000c1e1100 */
[----:B------:R-:W-:-:S05]  /*0570*/  @P2 IADD3.X R3, R25, UR6, RZ, P3, !PT ;  /* 0x0000000619032c10 */ /* 0x000fca0009ffe4ff */
[----:B------:R0:W5:Y:S01]  /*0580*/  @P2 LDG.E.U8 R7, desc[UR12][R2.64] ;  /* 0x0000000c02072981 */ /* 0x000162000c1e1100 */
[----:B------:R-:W-:Y:S01]  /*0590*/  ULDC.S8 UR4, c[0x0][0xe5a] ;  /* 0x0003968000047ab9 */ /* 0x000fe20000000200 */
[----:B------:R-:W-:Y:S01]  /*05a0*/  IMAD.WIDE.U32 R16, R15, 0x4, R16 ;  /* 0x000000040f107825 */ /* 0x000fe200078e0010 */
[----:B--2---:R-:W-:-:S05]  /*05b0*/  PRMT R0, R0, 0x9910, RZ ;  /* 0x0000991000007816 */ /* 0x004fca00000000ff */
[----:B------:R-:W-:-:S05]  /*05c0*/  IMAD R0, R0, UR4, RZ ;  /* 0x0000000400007c24 */ /* 0x000fca000f8e02ff */
[----:B-1----:R-:W-:Y:S02]  /*05d0*/  PRMT R5, R0, 0x8880, RZ ;  /* 0x0000888000057816 */ /* 0x002fe400000000ff */
[----:B---3--:R-:W-:Y:S02]  /*05e0*/  PRMT R26, R26, 0x8880, RZ ;  /* 0x000088801a1a7816 */ /* 0x008fe400000000ff */
[----:B----4-:R-:W-:Y:S02]  /*05f0*/  PRMT R28, R28, 0x9910, RZ ;  /* 0x000099101c1c7816 */ /* 0x010fe400000000ff */
[----:B------:R-:W-:Y:S02]  /*0600*/  PRMT R0, R26, 0x7710, RZ ;  /* 0x000077101a007816 */ /* 0x000fe400000000ff */
[----:B-----5:R-:W-:Y:S02]  /*0610*/  PRMT R4, R27, 0x9910, RZ ;  /* 0x000099101b047816 */ /* 0x020fe400000000ff */
[----:B0-----:R-:W-:Y:S01]  /*0620*/  PRMT R2, R5, 0x7710, RZ ;  /* 0x0000771005027816 */ /* 0x001fe200000000ff */
[----:B------:R-:W-:-:S02]  /*0630*/  IMAD.MOV.U32 R5, RZ, RZ, R28 ;  /* 0x000000ffff057224 */ /* 0x000fc400078e001c */
[----:B------:R-:W-:Y:S01]  /*0640*/  IMAD R4, R4, UR4, RZ ;  /* 0x0000000404047c24 */ /* 0x000fe2000f8e02ff */
[----:B------:R-:W-:Y:S01]  /*0650*/  VIMNMX.S16x2 R3, R0, R2, !PT ;  /* 0x0000000200037248 */ /* 0x000fe20007fe0300 */
[----:B------:R-:W-:Y:S01]  /*0660*/  IMAD R2, R5, UR4, RZ ;  /* 0x0000000405027c24 */ /* 0x000fe2000f8e02ff */
[----:B------:R-:W-:Y:S02]  /*0670*/  PRMT R6, R6, 0x9910, RZ ;  /* 0x0000991006067816 */ /* 0x000fe400000000ff */
[----:B------:R-:W-:-:S03]  /*0680*/  PRMT R4, R4, 0x8880, RZ ;  /* 0x0000888004047816 */ /* 0x000fc600000000ff */
[----:B------:R-:W-:Y:S01]  /*0690*/  IMAD.MOV.U32 R5, RZ, RZ, R6 ;  /* 0x000000ffff057224 */ /* 0x000fe200078e0006 */
[----:B------:R-:W-:Y:S02]  /*06a0*/  PRMT R6, R2, 0x8880, RZ ;  /* 0x0000888002067816 */ /* 0x000fe400000000ff */
[----:B------:R-:W-:Y:S02]  /*06b0*/  PRMT R8, R8, 0x8880, RZ ;  /* 0x0000888008087816 */ /* 0x000fe400000000ff */
[----:B------:R-:W-:Y:S02]  /*06c0*/  PRMT R2, R4, 0x7710, RZ ;  /* 0x0000771004027816 */ /* 0x000fe400000000ff */
[----:B------:R-:W-:Y:S01]  /*06d0*/  PRMT R0, R29, 0x8880, RZ ;  /* 0x000088801d007816 */ /* 0x000fe200000000ff */
[----:B------:R-:W-:Y:S01]  /*06e0*/  IMAD R5, R5, UR4, RZ ;  /* 0x0000000405057c24 */ /* 0x000fe2000f8e02ff */
[----:B------:R-:W-:Y:S02]  /*06f0*/  PRMT R4, R8, 0x7710, RZ ;  /* 0x0000771008047816 */ /* 0x000fe400000000ff */
[----:B------:R-:W-:-:S02]  /*0700*/  PRMT R6, R6, 0x7710, RZ ;  /* 0x0000771006067816 */ /* 0x000fc400000000ff */
[----:B------:R-:W-:Y:S02]  /*0710*/  PRMT R0, R0, 0x7710, RZ ;  /* 0x0000771000007816 */ /* 0x000fe400000000ff */
[----:B------:R-:W-:Y:S02]  /*0720*/  VIMNMX.S16x2 R9, R4, R6, !PT ;  /* 0x0000000604097248 */ /* 0x000fe40007fe0300 */
[----:B------:R-:W-:Y:S02]  /*0730*/  VIMNMX.S16x2 R8, R0, R2, !PT ;  /* 0x0000000200087248 */ /* 0x000fe40007fe0300 */
[----:B------:R-:W-:Y:S02]  /*0740*/  @P0 IADD3 R4, P3, R22, UR15, RZ ;  /* 0x0000000f16040c10 */ /* 0x000fe4000ff7e0ff */
[----:B------:R-:W-:Y:S02]  /*0750*/  PRMT R0, R7, 0x8880, RZ ;  /* 0x0000888007007816 */ /* 0x000fe400000000ff */
[----:B------:R-:W-:-:S02]  /*0760*/  PRMT R2, R5, 0x8880, RZ ;  /* 0x0000888005027816 */ /* 0x000fc400000000ff */
[----:B------:R-:W-:Y:S02]  /*0770*/  @P0 IADD3.X R5, R24, UR10, RZ, P3, !PT ;  /* 0x0000000a18050c10 */ /* 0x000fe40009ffe4ff */
[----:B------:R-:W-:Y:S02]  /*0780*/  PRMT R0, R0, 0x7710, RZ ;  /* 0x0000771000007816 */ /* 0x000fe400000000ff */
[----:B------:R-:W-:Y:S01]  /*0790*/  PRMT R2, R2, 0x7710, RZ ;  /* 0x0000771002027816 */ /* 0x000fe200000000ff */
[----:B------:R0:W-:Y:S01]  /*07a0*/  @P0 STG.E.U8 desc[UR12][R4.64], R3 ;  /* 0x0000000304000986 */ /* 0x0001e2000c10110c */
[----:B------:R-:W-:Y:S02]  /*07b0*/  @P4 IADD3 R6, P5, R20, UR15, RZ ;  /* 0x0000000f14064c10 */ /* 0x000fe4000ffbe0ff */
[----:B------:R-:W-:Y:S02]  /*07c0*/  VIMNMX.S16x2 R0, R0, R2, !PT ;  /* 0x0000000200007248 */ /* 0x000fe40007fe0300 */
[----:B------:R-:W-:-:S02]  /*07d0*/  @P1 IADD3 R18, P3, R18, UR15, RZ ;  /* 0x0000000f12121c10 */ /* 0x000fc4000ff7e0ff */
[----:B------:R-:W-:Y:S02]  /*07e0*/  @P2 IADD3 R2, P0, R19, UR15, RZ ;  /* 0x0000000f13022c10 */ /* 0x000fe4000ff1e0ff */
[----:B------:R-:W-:Y:S02]  /*07f0*/  @P4 IADD3.X R7, R23, UR10, RZ, P5, !PT ;  /* 0x0000000a17074c10 */ /* 0x000fe4000affe4ff */
[----:B------:R-:W-:Y:S02]  /*0800*/  @P1 IADD3.X R19, R21, UR10, RZ, P3, !PT ;  /* 0x0000000a15131c10 */ /* 0x000fe40009ffe4ff */
[----:B0-----:R-:W-:Y:S01]  /*0810*/  @P2 IADD3.X R3, R25, UR10, RZ, P0, !PT ;  /* 0x0000000a19032c10 */ /* 0x001fe200087fe4ff */
        /* <DEDUP_REMOVED lines=9> */
.L_x_6854:
        /* <DEDUP_REMOVED lines=8> */
.L_x_6856:
[C---:B------:R-:W-:Y:S01]  /*0930*/  IMAD.SHL.U32 R2, R3.reuse, 0x4, RZ ;  /* 0x0000000403027824 */ /* 0x040fe200078e00ff */
[----:B------:R-:W-:-:S04]  /*0940*/  SHF.L.U64.HI R11, R3, 0x2, R0 ;  /* 0x00000002030b7819 */ /* 0x000fc80000010200 */
[----:B------:R-:W-:-:S04]  /*0950*/  IADD3 R4, P0, R2, UR16, RZ ;  /* 0x0000001002047c10 */ /* 0x000fc8000ff1e0ff */
[----:B------:R-:W-:Y:S02]  /*0960*/  IADD3.X R5, R11, UR8, RZ, P0, !PT ;  /* 0x000000080b057c10 */ /* 0x000fe400087fe4ff */
[----:B------:R-:W-:-:S03]  /*0970*/  IADD3 R6, P0, R2, UR17, RZ ;  /* 0x0000001102067c10 */ /* 0x000fc6000ff1e0ff */
[----:B------:R-:W2:Y:S01]  /*0980*/  LDG.E R9, desc[UR12][R4.64] ;  /* 0x0000000c04097981 */ /* 0x000ea2000c1e1900 */
[----:B------:R-:W-:-:S05]  /*0990*/  IADD3.X R7, R11, UR6, RZ, P0, !PT ;  /* 0x000000060b077c10 */ /* 0x000fca00087fe4ff */
[----:B------:R0:W3:Y:S01]  /*09a0*/  LDG.E R6, desc[UR12][R6.64] ;  /* 0x0000000c06067981 */ /* 0x0000e2000c1e1900 */
[----:B------:R-:W-:Y:S01]  /*09b0*/  ULDC.S8 UR4, c[0x0][0xe5a] ;  /* 0x0003968000047ab9 */ /* 0x000fe20000000200 */
[C---:B--2---:R-:W-:Y:S02]  /*09c0*/  LOP3.LUT R8, R9.reuse, 0xff, RZ, 0xc0, !PT ;  /* 0x000000ff09087812 */ /* 0x044fe400078ec0ff */
[C---:B------:R-:W-:Y:S02]  /*09d0*/  PRMT R12, R9.reuse, 0x7772, RZ ;  /* 0x00007772090c7816 */ /* 0x040fe400000000ff */
[C---:B0-----:R-:W-:Y:S01]  /*09e0*/  PRMT R7, R9.reuse, 0x7771, RZ ;  /* 0x0000777109077816 */ /* 0x041fe200000000ff */
[----:B------:R-:W-:Y:S01]  /*09f0*/  IMAD R8, R8, UR4, RZ ;  /* 0x0000000408087c24 */ /* 0x000fe2000f8e02ff */
[----:B---3--:R-:W-:Y:S02]  /*0a00*/  PRMT R10, R6, 0x8880, RZ ;  /* 0x00008880060a7816 */ /* 0x008fe400000000ff */
[----:B------:R-:W-:Y:S01]  /*0a10*/  PRMT R9, R9, 0x7773, RZ ;  /* 0x0000777309097816 */ /* 0x000fe200000000ff */
[----:B------:R-:W-:Y:S01]  /*0a20*/  IMAD R7, R7, UR4, RZ ;  /* 0x0000000407077c24 */ /* 0x000fe2000f8e02ff */
[----:B------:R-:W-:-:S02]  /*0a30*/  PRMT R8, R8, 0x8880, RZ ;  /* 0x0000888008087816 */ /* 0x000fc400000000ff */
[----:B------:R-:W-:Y:S01]  /*0a40*/  PRMT R4, R10, 0x7710, RZ ;  /* 0x000077100a047816 */ /* 0x000fe200000000ff */
[----:B------:R-:W-:Y:S01]  /*0a50*/  IMAD.MOV.U32 R10, RZ, RZ, R12 ;  /* 0x000000ffff0a7224 */ /* 0x000fe200078e000c */
[----:B------:R-:W-:Y:S02]  /*0a60*/  PRMT R8, R8, 0x7710, RZ ;  /* 0x0000771008087816 */ /* 0x000fe400000000ff */
[----:B------:R-:W-:Y:S01]  /*0a70*/  PRMT R12, R7, 0x8880, RZ ;  /* 0x00008880070c7816 */ /* 0x000fe200000000ff */
[----:B------:R-:W-:Y:S01]  /*0a80*/  IMAD R7, R9, UR4, RZ ;  /* 0x0000000409077c24 */ /* 0x000fe2000f8e02ff */
[----:B------:R-:W-:Y:S01]  /*0a90*/  VIMNMX.S16x2 R5, R4, R8, !PT ;  /* 0x0000000804057248 */ /* 0x000fe20007fe0300 */
[----:B------:R-:W-:Y:S01]  /*0aa0*/  IMAD R8, R10, UR4, RZ ;  /* 0x000000040a087c24 */ /* 0x000fe2000f8e02ff */
[C---:B------:R-:W-:Y:S02]  /*0ab0*/  PRMT R10, R6.reuse, 0xaaa2, RZ ;  /* 0x0000aaa2060a7816 */ /* 0x040fe400000000ff */
[----:B------:R-:W-:-:S02]  /*0ac0*/  PRMT R4, R6, 0x9991, RZ ;  /* 0x0000999106047816 */ /* 0x000fc400000000ff */
[----:B------:R-:W-:Y:S02]  /*0ad0*/  PRMT R13, R8, 0x8880, RZ ;  /* 0x00008880080d7816 */ /* 0x000fe400000000ff */
[----:B------:R-:W-:Y:S02]  /*0ae0*/  PRMT R8, R10, 0x7710, RZ ;  /* 0x000077100a087816 */ /* 0x000fe400000000ff */
[----:B------:R-:W-:Y:S02]  /*0af0*/  PRMT R4, R4, 0x7710, RZ ;  /* 0x0000771004047816 */ /* 0x000fe400000000ff */
[----:B------:R-:W-:Y:S02]  /*0b00*/  PRMT R10, R12, 0x7710, RZ ;  /* 0x000077100c0a7816 */ /* 0x000fe400000000ff */
[----:B------:R-:W-:Y:S02]  /*0b10*/  PRMT R6, R6, 0xbbb3, RZ ;  /* 0x0000bbb306067816 */ /* 0x000fe400000000ff */
[----:B------:R-:W-:-:S02]  /*0b20*/  PRMT R12, R13, 0x7710, RZ ;  /* 0x000077100d0c7816 */ /* 0x000fc400000000ff */
[----:B------:R-:W-:Y:S02]  /*0b30*/  PRMT R7, R7, 0x8880, RZ ;  /* 0x0000888007077816 */ /* 0x000fe400000000ff */
[----:B------:R-:W-:Y:S02]  /*0b40*/  VIMNMX.S16x2 R10, R4, R10, !PT ;  /* 0x0000000a040a7248 */ /* 0x000fe40007fe0300 */
[----:B------:R-:W-:Y:S02]  /*0b50*/  PRMT R4, R6, 0x7710, RZ ;  /* 0x0000771006047816 */ /* 0x000fe400000000ff */
[----:B------:R-:W-:Y:S02]  /*0b60*/  VIMNMX.S16x2 R12, R8, R12, !PT ;  /* 0x0000000c080c7248 */ /* 0x000fe40007fe0300 */
[----:B------:R-:W-:Y:S02]  /*0b70*/  PRMT R6, R7, 0x7710, RZ ;  /* 0x0000771007067816 */ /* 0x000fe400000000ff */
[----:B------:R-:W-:-:S02]  /*0b80*/  PRMT R8, R5, 0x7610, R8 ;  /* 0x0000761005087816 */ /* 0x000fc40000000008 */
[----:B------:R-:W-:Y:S02]  /*0b90*/  PRMT R7, R10, 0x7610, R7 ;  /* 0x000076100a077816 */ /* 0x000fe40000000007 */
[----:B------:R-:W-:Y:S02]  /*0ba0*/  VIMNMX.S16x2 R6, R4, R6, !PT ;  /* 0x0000000604067248 */ /* 0x000fe40007fe0300 */
[----:B------:R-:W-:Y:S02]  /*0bb0*/  PRMT R5, R12, 0x7610, R5 ;  /* 0x000076100c057816 */ /* 0x000fe40000000005 */
[----:B------:R-:W-:Y:S02]  /*0bc0*/  PRMT R8, R7, 0x7604, R8 ;  /* 0x0000760407087816 */ /* 0x000fe40000000008 */
[----:B------:R-:W-:Y:S02]  /*0bd0*/  IADD3 R4, P0, R2, UR15, RZ ;  /* 0x0000000f02047c10 */ /* 0x000fe4000ff1e0ff */
[----:B------:R-:W-:-:S02]  /*0be0*/  PRMT R7, R5, 0x7054, R8 ;  /* 0x0000705405077816 */ /* 0x000fc40000000008 */
[----:B------:R-:W-:Y:S02]  /*0bf0*/  IADD3.X R5, R11, UR10, RZ, P0, !PT ;  /* 0x0000000a0b057c10 */ /* 0x000fe400087fe4ff */
        /* <DEDUP_REMOVED lines=12> */
.L_x_6857:
        /* <DEDUP_REMOVED lines=12> */
.L_x_8082:


//--------------------- .text._ZN2at6native55_GLOBAL__N__de093ff9_22_ForeachBinaryOpList_cu_a911ec4325multi_tensor_apply_kernelINS1_18TensorListMetadataILi3EEENS1_24BinaryOpListAlphaFunctorIhLi3ELi2ELi2EEEJNS0_7maximumIhEEhEEEvT_T0_DpT1_ --------------------------
	.section	.text._ZN2at6native55_GLOBAL__N__de093ff9_22_ForeachBinaryOpList_cu_a911ec4325multi_tensor_apply_kernelINS1_18TensorListMetadataILi3EEENS1_24BinaryOpListAlphaFunctorIhLi3ELi2ELi2EEEJNS0_7maximumIhEEhEEEvT_T0_DpT1_,"ax",@progbits
	.align	128
.text._ZN2at6native55_GLOBAL__N__de093ff9_22_ForeachBinaryOpList_cu_a911ec4325multi_tensor_apply_kernelINS1_18TensorListMetadataILi3EEENS1_24BinaryOpListAlphaFunctorIhLi3ELi2ELi2EEEJNS0_7maximumIhEEhEEEvT_T0_DpT1_:
        .type           _ZN2at6native55_GLOBAL__N__de093ff9_22_ForeachBinaryOpList_cu_a911ec4325multi_tensor_apply_kernelINS1_18TensorListMetadataILi3EEENS1_24BinaryOpListAlphaFunctorIhLi3ELi2ELi2EEEJNS0_7maximumIhEEhEEEvT_T0_DpT1_,@function
        .size           _ZN2at6native55_GLOBAL__N__de093ff9_22_ForeachBinaryOpList_cu_a911ec4325multi_tensor_apply_kernelINS1_18TensorListMetadataILi3EEENS1_24BinaryOpListAlphaFunctorIhLi3ELi2ELi2EEEJNS0_7maximumIhEEhEEEvT_T0_DpT1_,(.L_x_8083 - _ZN2at6native55_GLOBAL__N__de093ff9_22_ForeachBinaryOpList_cu_a911ec4325multi_tensor_apply_kernelINS1_18TensorListMetadataILi3EEENS1_24BinaryOpListAlphaFunctorIhLi3ELi2ELi2EEEJNS0_7maximumIhEEhEEEvT_T0_DpT1_)
        .other          _ZN2at6native55_GLOBAL__N__de093ff9_22_ForeachBinaryOpList_cu_a911ec4325multi_tensor_apply_kernelINS1_18TensorListMetadataILi3EEENS1_24BinaryOpListAlphaFunctorIhLi3ELi2ELi2EEEJNS0_7maximumIhEEhEEEvT_T0_DpT1_,@"STO_CUDA_ENTRY STV_DEFAULT"
_ZN2at6native55_GLOBAL__N__de093ff9_22_ForeachBinaryOpList_cu_a911ec4325multi_tensor_apply_kernelINS1_18TensorListMetadataILi3EEENS1_24BinaryOpListAlphaFunctorIhLi3ELi2ELi2EEEJNS0_7maximumIhEEhEEEvT_T0_DpT1_:
        /* <DEDUP_REMOVED lines=23> */
[----:B------:R-:W-:Y:S01]  /*0170*/  ULDC.64 UR12, c[0x0][0x208] ;  /* 0x00008200000c7ab9 */ /* 0x000fe20000000a00 */
[----:B------:R-:W-:-:S11]  /*0180*/  ULDC.U8 UR9, c[0x0][0xe5a] ;  /* 0x0003968000097ab9 */ /* 0x000fd60000000000 */
        /* <DEDUP_REMOVED lines=8> */
.L_x_6859:
[----:B0-----:R-:W-:Y:S01]  /*0210*/  IADD3 R7, P1, R0, R4, RZ ;  /* 0x0000000400077210 */ /* 0x001fe20007f3e0ff */
[C---:B-1----:R-:W-:Y:S01]  /*0220*/  IMAD R6, R2.reuse, 0x3, RZ ;  /* 0x0000000302067824 */ /* 0x042fe200078e02ff */
[----:B------:R-:W-:Y:S02]  /*0230*/  PRMT R12, RZ, 0x7610, R12 ;  /* 0x00007610ff0c7816 */ /* 0x000fe4000000000c */
        /* <DEDUP_REMOVED lines=22> */
[C---:B------:R-:W-:Y:S02]  /*03a0*/  @P0 IADD3 R22, P3, R7.reuse, UR16, RZ ;  /* 0x0000001007160c10 */ /* 0x040fe4000ff7e0ff */
[----:B------:R-:W-:Y:S02]  /*03b0*/  ISETP.LT.AND.EX P2, PT, R24, UR5, !P2, P5 ;  /* 0x0000000518007c0c */ /* 0x000fe4000d741350 */
[----:B------:R-:W-:Y:S02]  /*03c0*/  @P0 IADD3 R18, P6, R7, UR17, RZ ;  /* 0x0000001107120c10 */ /* 0x000fe4000ffde0ff */
[----:B------:R-:W-:Y:S02]  /*03d0*/  @P0 IADD3.X R23, R15, UR8, RZ, P3, !PT ;  /* 0x000000080f170c10 */ /* 0x000fe40009ffe4ff */
[----:B------:R-:W-:Y:S02]  /*03e0*/  @P4 IADD3 R10, P3, R8, UR16, RZ ;  /* 0x00000010080a4c10 */ /* 0x000fe4000ff7e0ff */
[----:B------:R-:W-:-:S02]  /*03f0*/  PRMT R14, RZ, 0x7610, R14 ;  /* 0x00007610ff0e7816 */ /* 0x000fc4000000000e */
[----:B------:R-:W-:Y:S02]  /*0400*/  @P1 IADD3 R16, P5, R3, UR16, RZ ;  /* 0x0000001003101c10 */ /* 0x000fe4000ffbe0ff */
[----:B------:R-:W-:Y:S02]  /*0410*/  @P0 IADD3.X R19, R15, UR6, RZ, P6, !PT ;  /* 0x000000060f130c10 */ /* 0x000fe4000b7fe4ff */
[----:B------:R-:W-:Y:S01]  /*0420*/  @P4 IADD3.X R11, R13, UR8, RZ, P3, !PT ;  /* 0x000000080d0b4c10 */ /* 0x000fe20009ffe4ff */
[----:B------:R0:W2:Y:S01]  /*0430*/  @P0 LDG.E.U8 R14, desc[UR12][R22.64] ;  /* 0x0000000c160e0981 */ /* 0x0000a2000c1e1100 */
[----:B------:R-:W-:Y:S02]  /*0440*/  PRMT R28, RZ, 0x7610, R28 ;  /* 0x00007610ff1c7816 */ /* 0x000fe4000000001c */
[----:B------:R-:W-:Y:S01]  /*0450*/  @P4 IADD3 R20, P3, R8, UR17, RZ ;  /* 0x0000001108144c10 */ /* 0x000fe2000ff7e0ff */
[----:B------:R1:W3:Y:S01]  /*0460*/  @P0 LDG.E.U8 R12, desc[UR12][R18.64] ;  /* 0x0000000c120c0981 */ /* 0x0002e2000c1e1100 */
[----:B------:R-:W-:-:S02]  /*0470*/  PRMT R25, RZ, 0x7610, R25 ;  /* 0x00007610ff197816 */ /* 0x000fc40000000019 */
[----:B------:R-:W-:Y:S02]  /*0480*/  @P1 IADD3.X R17, R9, UR8, RZ, P5, !PT ;  /* 0x0000000809111c10 */ /* 0x000fe4000affe4ff */
[----:B------:R-:W-:Y:S02]  /*0490*/  @P4 IADD3.X R21, R13, UR6, RZ, P3, !PT ;  /* 0x000000060d154c10 */ /* 0x000fe40009ffe4ff */
[----:B0-----:R-:W-:Y:S01]  /*04a0*/  @P1 IADD3 R22, P3, R3, UR17, RZ ;  /* 0x0000001103161c10 */ /* 0x001fe2000ff7e0ff */
[----:B------:R0:W4:Y:S01]  /*04b0*/  @P1 LDG.E.U8 R28, desc[UR12][R16.64] ;  /* 0x0000000c101c1981 */ /* 0x000122000c1e1100 */
[----:B-1----:R-:W-:-:S03]  /*04c0*/  @P2 IADD3 R18, P5, R6, UR16, RZ ;  /* 0x0000001006122c10 */ /* 0x002fc6000ffbe0ff */
[----:B------:R1:W5:Y:S01]  /*04d0*/  @P4 LDG.E.U8 R25, desc[UR12][R10.64] ;  /* 0x0000000c0a194981 */ /* 0x000362000c1e1100 */
[----:B------:R-:W-:Y:S02]  /*04e0*/  @P1 IADD3.X R23, R9, UR6, RZ, P3, !PT ;  /* 0x0000000609171c10 */ /* 0x000fe40009ffe4ff */
[----:B------:R-:W-:Y:S02]  /*04f0*/  @P2 IADD3.X R19, R24, UR8, RZ, P5, !PT ;  /* 0x0000000818132c10 */ /* 0x000fe4000affe4ff */
[----:B0-----:R-:W-:Y:S02]  /*0500*/  PRMT R16, RZ, 0x7610, R16 ;  /* 0x00007610ff107816 */ /* 0x001fe40000000010 */
[----:B-1----:R-:W-:-:S04]  /*0510*/  PRMT R11, RZ, 0x7610, R11 ;  /* 0x00007610ff0b7816 */ /* 0x002fc8000000000b */
[----:B------:R-:W5:Y:S01]  /*0520*/  @P2 LDG.E.U8 R16, desc[UR12][R18.64] ;  /* 0x0000000c12102981 */ /* 0x000f62000c1e1100 */
[----:B------:R-:W-:-:S03]  /*0530*/  PRMT R29, RZ, 0x7610, R29 ;  /* 0x00007610ff1d7816 */ /* 0x000fc6000000001d */
[----:B------:R-:W5:Y:S01]  /*0540*/  @P1 LDG.E.U8 R11, desc[UR12][R22.64] ;  /* 0x0000000c160b1981 */ /* 0x000f62000c1e1100 */
[----:B------:R-:W-:Y:S02]  /*0550*/  @P2 IADD3 R26, P3, R6, UR17, RZ ;  /* 0x00000011061a2c10 */ /* 0x000fe4000ff7e0ff */
[----:B------:R-:W-:Y:S01]  /*0560*/  PRMT R17, RZ, 0x7610, R17 ;  /* 0x00007610ff117816 */ /* 0x000fe20000000011 */
[----:B------:R4:W5:Y:S01]  /*0570*/  @P4 LDG.E.U8 R29, desc[UR12][R20.64] ;  /* 0x0000000c141d4981 */ /* 0x000962000c1e1100 */
[----:B------:R-:W-:-:S05]  /*0580*/  @P2 IADD3.X R27, R24, UR6, RZ, P3, !PT ;  /* 0x00000006181b2c10 */ /* 0x000fca0009ffe4ff */
[----:B------:R-:W5:Y:S01]  /*0590*/  @P2 LDG.E.U8 R17, desc[UR12][R26.64] ;  /* 0x0000000c1a112981 */ /* 0x000f62000c1e1100 */
[----:B------:R-:W-:Y:S01]  /*05a0*/  UPRMT UR4, UR9, 0x9910, URZ ;  /* 0x0000991009047896 */ /* 0x000fe2000800003f */
[----:B------:R-:W-:Y:S01]  /*05b0*/  IMAD.WIDE.U32 R4, R2, 0x4, R4 ;  /* 0x0000000402047825 */ /* 0x000fe200078e0004 */
[----:B--2---:R-:W-:-:S05]  /*05c0*/  PRMT R14, R14, 0x9910, RZ ;  /* 0x000099100e0e7816 */ /* 0x004fca00000000ff */
[----:B------:R-:W-:Y:S01]  /*05d0*/  IMAD R14, R14, UR4, RZ ;  /* 0x000000040e0e7c24 */ /* 0x000fe2000f8e02ff */
[----:B---3--:R-:W-:-:S04]  /*05e0*/  LOP3.LUT R10, R12, 0xff, RZ, 0xc0, !PT ;  /* 0x000000ff0c0a7812 */ /* 0x008fc800078ec0ff */
[----:B------:R-:W-:Y:S02]  /*05f0*/  LOP3.LUT R14, R14, 0xff, RZ, 0xc0, !PT ;  /* 0x000000ff0e0e7812 */ /* 0x000fe400078ec0ff */
[----:B----4-:R-:W-:Y:S02]  /*0600*/  PRMT R20, R28, 0x9910, RZ ;  /* 0x000099101c147816 */ /* 0x010fe400000000ff */
[----:B-----5:R-:W-:-:S03]  /*0610*/  PRMT R18, R25, 0x9910, RZ ;  /* 0x0000991019127816 */ /* 0x020fc600000000ff */
[----:B------:R-:W-:Y:S02]  /*0620*/  IMAD R20, R20, UR4, RZ ;  /* 0x0000000414147c24 */ /* 0x000fe4000f8e02ff */
[----:B------:R-:W-:-:S03]  /*0630*/  IMAD R18, R18, UR4, RZ ;  /* 0x0000000412127c24 */ /* 0x000fc6000f8e02ff */
[----:B------:R-:W-:Y:S02]  /*0640*/  LOP3.LUT R20, R20, 0xff, RZ, 0xc0, !PT ;  /* 0x000000ff14147812 */ /* 0x000fe400078ec0ff */
[----:B------:R-:W-:Y:S02]  /*0650*/  PRMT R19, R16, 0x9910, RZ ;  /* 0x0000991010137816 */ /* 0x000fe400000000ff */
[----:B------:R-:W-:Y:S02]  /*0660*/  LOP3.LUT R16, R11, 0xff, RZ, 0xc0, !PT ;  /* 0x000000ff0b107812 */ /* 0x000fe400078ec0ff */
[----:B------:R-:W-:Y:S02]  /*0670*/  VIMNMX.U16x2 R11, R10, R14, !PT ;  /* 0x0000000e0a0b7248 */ /* 0x000fe40007fe0200 */
[----:B------:R-:W-:Y:S01]  /*0680*/  @P0 IADD3 R14, P3, R7, UR15, RZ ;  /* 0x0000000f070e0c10 */ /* 0x000fe2000ff7e0ff */
[----:B------:R-:W-:Y:S01]  /*0690*/  IMAD R19, R19, UR4, RZ ;  /* 0x0000000413137c24 */ /* 0x000fe2000f8e02ff */
[----:B------:R-:W-:-:S02]  /*06a0*/  LOP3.LUT R12, R29, 0xff, RZ, 0xc0, !PT ;  /* 0x000000ff1d0c7812 */ /* 0x000fc400078ec0ff */
[----:B------:R-:W-:Y:S02]  /*06b0*/  @P0 IADD3.X R15, R15, UR10, RZ, P3, !PT ;  /* 0x0000000a0f0f0c10 */ /* 0x000fe40009ffe4ff */
[----:B------:R-:W-:Y:S02]  /*06c0*/  LOP3.LUT R18, R18, 0xff, RZ, 0xc0, !PT ;  /* 0x000000ff12127812 */ /* 0x000fe400078ec0ff */
[----:B------:R-:W-:Y:S01]  /*06d0*/  VIMNMX.U16x2 R20, R16, R20, !PT ;  /* 0x0000001410147248 */ /* 0x000fe20007fe0200 */
[----:B------:R2:W-:Y:S01]  /*06e0*/  @P0 STG.E.U8 desc[UR12][R14.64], R11 ;  /* 0x0000000b0e000986 */ /* 0x0005e2000c10110c */
[----:B------:R-:W-:Y:S02]  /*06f0*/  @P4 IADD3 R16, P5, R8, UR15, RZ ;  /* 0x0000000f08104c10 */ /* 0x000fe4000ffbe0ff */
[----:B------:R-:W-:Y:S02]  /*0700*/  VIMNMX.U16x2 R18, R12, R18, !PT ;  /* 0x000000120c127248 */ /* 0x000fe40007fe0200 */
[----:B------:R-:W-:-:S02]  /*0710*/  @P1 IADD3 R8, P3, R3, UR15, RZ ;  /* 0x0000000f03081c10 */ /* 0x000fc4000ff7e0ff */
[----:B------:R-:W-:Y:S02]  /*0720*/  LOP3.LUT R10, R17, 0xff, RZ, 0xc0, !PT ;  /* 0x000000ff110a7812 */ /* 0x000fe400078ec0ff */
[----:B------:R-:W-:Y:S02]  /*0730*/  LOP3.LUT R12, R19, 0xff, RZ, 0xc0, !PT ;  /* 0x000000ff130c7812 */ /* 0x000fe400078ec0ff */
[----:B------:R-:W-:Y:S02]  /*0740*/  @P2 IADD3 R6, P0, R6, UR15, RZ ;  /* 0x0000000f06062c10 */ /* 0x000fe4000ff1e0ff */
[----:B------:R-:W-:Y:S02]  /*0750*/  @P4 IADD3.X R17, R13, UR10, RZ, P5, !PT ;  /* 0x0000000a0d114c10 */ /* 0x000fe4000affe4ff */
[----:B------:R-:W-:Y:S02]  /*0760*/  @P1 IADD3.X R9, R9, UR10, RZ, P3, !PT ;  /* 0x0000000a09091c10 */ /* 0x000fe40009ffe4ff */
[----:B------:R-:W-:-:S02]  /*0770*/  VIMNMX.U16x2 R10, R10, R12, !PT ;  /* 0x0000000c0a0a7248 */ /* 0x000fc40007fe0200 */
[----:B------:R-:W-:Y:S01]  /*0780*/  @P2 IADD3.X R7, R24, UR10, RZ, P0, !PT ;  /* 0x0000000a18072c10 */ /* 0x000fe200087fe4ff */
        /* <DEDUP_REMOVED lines=9> */
.L_x_6858:
[----:B------:R-:W0:Y:S02]  /*0820*/  S2R R6, SR_TID.X ;  /* 0x0000000000067919 */ /* 0x000e240000002100 */
[----:B0-----:R-:W-:-:S03]  /*0830*/  IMAD.WIDE.U32 R2, R6, 0x4, RZ ;  /* 0x0000000406027825 */ /* 0x001fc600078e00ff */
[----:B------:R-:W-:-:S04]  /*0840*/  ISETP.GE.U32.AND P0, PT, R2, UR14, PT ;  /* 0x0000000e02007c0c */ /* 0x000fc8000bf06070 */
[----:B------:R-:W-:-:S04]  /*0850*/  ISETP.GE.AND.EX P0, PT, R3, UR5, PT, P0 ;  /* 0x0000000503007c0c */ /* 0x000fc8000bf06300 */
[----:B------:R-:W-:-:S13]  /*0860*/  ISETP.GT.U32.OR P0, PT, R6, 0x3fff, P0 ;  /* 0x00003fff0600780c */ /* 0x000fda0000704470 */
[----:B------:R-:W-:Y:S05]  /*0870*/  @P0 EXIT ;  /* 0x000000000000094d */ /* 0x000fea0003800000 */
[----:B------:R-:W-:Y:S01]  /*0880*/  BSSY B0, `(.L_x_6860) ;  /* 0x0000033000007945 */ /* 0x000fe20003800000 */
[----:B------:R-:W-:Y:S01]  /*0890*/  IMAD.MOV.U32 R3, RZ, RZ, RZ ;  /* 0x000000ffff037224 */ /* 0x000fe200078e00ff */
[----:B------:R-:W-:-:S06]  /*08a0*/  ULDC UR7, c[0x0][0x0] ;  /* 0x0000000000077ab9 */ /* 0x000fcc0000000800 */
.L_x_6861:
[C---:B------:R-:W-:Y:S01]  /*08b0*/  IMAD.SHL.U32 R5, R6.reuse, 0x4, RZ ;  /* 0x0000000406057824 */ /* 0x040fe200078e00ff */
[----:B------:R-:W-:-:S04]  /*08c0*/  SHF.L.U64.HI R13, R6, 0x2, R3 ;  /* 0x00000002060d7819 */ /* 0x000fc80000010203 */
[C---:B------:R-:W-:Y:S02]  /*08d0*/  IADD3 R10, P1, R5.reuse, UR16, RZ ;  /* 0x00000010050a7c10 */ /* 0x040fe4000ff3e0ff */
[----:B------:R-:W-:Y:S02]  /*08e0*/  IADD3 R8, P0, R5, UR17, RZ ;  /* 0x0000001105087c10 */ /* 0x000fe4000ff1e0ff */
[C---:B------:R-:W-:Y:S02]  /*08f0*/  IADD3.X R11, R13.reuse, UR8, RZ, P1, !PT ;  /* 0x000000080d0b7c10 */ /* 0x040fe40008ffe4ff */
[----:B------:R-:W-:-:S03]  /*0900*/  IADD3.X R9, R13, UR6, RZ, P0, !PT ;  /* 0x000000060d097c10 */ /* 0x000fc600087fe4ff */
[----:B------:R-:W2:Y:S04]  /*0910*/  LDG.E R10, desc[UR12][R10.64] ;  /* 0x0000000c0a0a7981 */ /* 0x000ea8000c1e1900 */
[----:B------:R0:W3:Y:S01]  /*0920*/  LDG.E R9, desc[UR12][R8.64] ;  /* 0x0000000c08097981 */ /* 0x0000e2000c1e1900 */
[----:B------:R-:W-:Y:S01]  /*0930*/  UPRMT UR4, UR9, 0x9910, URZ ;  /* 0x0000991009047896 */ /* 0x000fe2000800003f */
[C---:B--2---:R-:W-:Y:S02]  /*0940*/  PRMT R12, R10.reuse, 0x7771, RZ ;  /* 0x000077710a0c7816 */ /* 0x044fe400000000ff */
[C---:B------:R-:W-:Y:S02]  /*0950*/  LOP3.LUT R4, R10.reuse, 0xff, RZ, 0xc0, !PT ;  /* 0x000000ff0a047812 */ /* 0x040fe400078ec0ff */
[----:B------:R-:W-:Y:S01]  /*0960*/  PRMT R7, R10, 0x7772, RZ ;  /* 0x000077720a077816 */ /* 0x000fe200000000ff */
[----:B------:R-:W-:Y:S01]  /*0970*/  IMAD R12, R12, UR4, RZ ;  /* 0x000000040c0c7c24 */ /* 0x000fe2000f8e02ff */
[----:B------:R-:W-:Y:S01]  /*0980*/  PRMT R14, R10, 0x7773, RZ ;  /* 0x000077730a0e7816 */ /* 0x000fe200000000ff */
[----:B0-----:R-:W-:Y:S01]  /*0990*/  IMAD R8, R4, UR4, RZ ;  /* 0x0000000404087c24 */ /* 0x001fe2000f8e02ff */
[----:B---3--:R-:W-:Y:S01]  /*09a0*/  PRMT R0, R9, 0x7770, RZ ;  /* 0x0000777009007816 */ /* 0x008fe200000000ff */
[----:B------:R-:W-:Y:S01]  /*09b0*/  IMAD R10, R7, UR4, RZ ;  /* 0x00000004070a7c24 */ /* 0x000fe2000f8e02ff */
[----:B------:R-:W-:Y:S01]  /*09c0*/  PRMT R2, R9, 0x7771, RZ ;  /* 0x0000777109027816 */ /* 0x000fe200000000ff */
[----:B------:R-:W-:Y:S01]  /*09d0*/  IMAD.MOV.U32 R7, RZ, RZ, R14 ;  /* 0x000000ffff077224 */ /* 0x000fe200078e000e */
[----:B------:R-:W-:-:S02]  /*09e0*/  LOP3.LUT R8, R8, 0xff, RZ, 0xc0, !PT ;  /* 0x000000ff08087812 */ /* 0x000fc400078ec0ff */
[----:B------:R-:W-:Y:S01]  /*09f0*/  LOP3.LUT R12, R12, 0xff, RZ, 0xc0, !PT ;  /* 0x000000ff0c0c7812 */ /* 0x000fe200078ec0ff */
[----:B------:R-:W-:Y:S01]  /*0a00*/  IMAD R7, R7, UR4, RZ ;  /* 0x0000000407077c24 */ /* 0x000fe2000f8e02ff */
[----:B------:R-:W-:Y:S02]  /*0a10*/  PRMT R4, R9, 0x7772, RZ ;  /* 0x0000777209047816 */ /* 0x000fe400000000ff */
[----:B------:R-:W-:Y:S02]  /*0a20*/  LOP3.LUT R10, R10, 0xff, RZ, 0xc0, !PT ;  /* 0x000000ff0a0a7812 */ /* 0x000fe400078ec0ff */
[----:B------:R-:W-:Y:S02]  /*0a30*/  VIMNMX.U16x2 R8, R0, R8, !PT ;  /* 0x0000000800087248 */ /* 0x000fe40007fe0200 */
[----:B------:R-:W-:Y:S02]  /*0a40*/  VIMNMX.U16x2 R12, R2, R12, !PT ;  /* 0x0000000c020c7248 */ /* 0x000fe40007fe0200 */
[----:B------:R-:W-:-:S02]  /*0a50*/  VIMNMX.U16x2 R10, R4, R10, !PT ;  /* 0x0000000a040a7248 */ /* 0x000fc40007fe0200 */
[----:B------:R-:W-:Y:S02]  /*0a60*/  LOP3.LUT R2, R7, 0xff, RZ, 0xc0, !PT ;  /* 0x000000ff07027812 */ /* 0x000fe400078ec0ff */
[----:B------:R-:W-:Y:S02]  /*0a70*/  PRMT R7, R8, 0x7610, R7 ;  /* 0x0000761008077816 */ /* 0x000fe40000000007 */
[----:B------:R-:W-:Y:S02]  /*0a80*/  PRMT R4, R12, 0x7610, R4 ;  /* 0x000076100c047816 */ /* 0x000fe40000000004 */
[----:B------:R-:W-:Y:S02]  /*0a90*/  PRMT R0, R9, 0x7773, RZ ;  /* 0x0000777309007816 */ /* 0x000fe400000000ff */
[----:B------:R-:W-:Y:S02]  /*0aa0*/  PRMT R7, R4, 0x7604, R7 ;  /* 0x0000760404077816 */ /* 0x000fe40000000007 */
[----:B------:R-:W-:-:S02]  /*0ab0*/  VIMNMX.U16x2 R0, R0, R2, !PT ;  /* 0x0000000200007248 */ /* 0x000fc40007fe0200 */
[----:B------:R-:W-:Y:S02]  /*0ac0*/  IADD3 R4, P0, R5, UR15, RZ ;  /* 0x0000000f05047c10 */ /* 0x000fe4000ff1e0ff */
[----:B------:R-:W-:Y:S02]  /*0ad0*/  PRMT R2, R10, 0x7610, R2 ;  /* 0x000076100a027816 */ /* 0x000fe40000000002 */
[----:B------:R-:W-:Y:S02]  /*0ae0*/  IADD3.X R5, R13, UR10, RZ, P0, !PT ;  /* 0x0000000a0d057c10 */ /* 0x000fe400087fe4ff */
        /* <DEDUP_REMOVED lines=12> */
[----:B------:R-:W-:Y:S05]  /*0bb0*/  BSYNC B0 ;  /* 0x0000000000007941 */ /* 0x000fea0003800000 */
.L_x_6860:
[----:B------:R-:W-:Y:S05]  /*0bc0*/  EXIT ;  /* 0x000000000000794d */ /* 0x000fea0003800000 */
.L_x_6862:
        /* <DEDUP_REMOVED lines=11> */
.L_x_8083:


//--------------------- .text._ZN2at6native55_GLOBAL__N__de093ff9_22_ForeachBinaryOpList_cu_a911ec4325multi_tensor_apply_kernelINS1_18TensorListMetadataILi2EEENS1_24BinaryOpListAlphaFunctorIN3c104HalfELi2ELi2ELi0EEEJNS0_7maximumIfEEfEEEvT_T0_DpT1_ --------------------------
	.section	.text._ZN2at6native55_GLOBAL__N__de093ff9_22_ForeachBinaryOpList_cu_a911ec4325multi_tensor_apply_kernelINS1_18TensorListMetadataILi2EEENS1_24BinaryOpListAlphaFunctorIN3c104HalfELi2ELi2ELi0EEEJNS0_7maximumIfEEfEEEvT_T0_DpT1_,"ax",@progbits
	.align	128
.text._ZN2at6native55_GLOBAL__N__de093ff9_22_ForeachBinaryOpList_cu_a911ec4325multi_tensor_apply_kernelINS1_18TensorListMetadataILi2EEENS1_24BinaryOpListAlphaFunctorIN3c104HalfELi2ELi2ELi0EEEJNS0_7maximumIfEEfEEEvT_T0_DpT1_:
        .type           _ZN2at6native55_GLOBAL__N__de093ff9_22_ForeachBinaryOpList_cu_a911ec4325multi_tensor_apply_kernelINS1_18TensorListMetadataILi2EEENS1_24BinaryOpListAlphaFunctorIN3c104HalfELi2ELi2ELi0EEEJNS0_7maximumIfEEfEEEvT_T0_DpT1_,@function
        .size           _ZN2at6native55_GLOBAL__N__de093ff9_22_ForeachBinaryOpList_cu_a911ec4325multi_tensor_apply_kernelINS1_18TensorListMetadataILi2EEENS1_24BinaryOpListAlphaFunctorIN3c104HalfELi2ELi2ELi0EEEJNS0_7maximumIfEEfEEEvT_T0_DpT1_,(.L_x_8084 - _ZN2at6native55_GLOBAL__N__de093ff9_22_ForeachBinaryOpList_cu_a911ec4325multi_tensor_apply_kernelINS1_18TensorListMetadataILi2EEENS1_24BinaryOpListAlphaFunctorIN3c104HalfELi2ELi2ELi0EEEJNS0_7maximumIfEEfEEEvT_T0_DpT1_)
        .other          _ZN2at6native55_GLOBAL__N__de093ff9_22_ForeachBinaryOpList_cu_a911ec4325multi_tensor_apply_kernelINS1_18TensorListMetadataILi2EEENS1_24BinaryOpListAlphaFunctorIN3c104HalfELi2ELi2ELi0EEEJNS0_7maximumIfEEfEEEvT_T0_DpT1_,@"STO_CUDA_ENTRY STV_DEFAULT"
_ZN2at6native55_GLOBAL__N__de093ff9_22_ForeachBinaryOpList_cu_a911ec4325multi_tensor_apply_kernelINS1_18TensorListMetadataILi2EEENS1_24BinaryOpListAlphaFunctorIN3c104HalfELi2ELi2ELi0EEEJNS0_7maximumIfEEfEEEvT_T0_DpT1_:
        /* <DEDUP_REMOVED lines=29> */
.L_x_6864:
[----:B0-----:R-:W-:Y:S02]  /*01d0*/  IADD3 R21, P0, R0, R14, RZ ;  /* 0x0000000e00157210 */ /* 0x001fe40007f1e0ff */
[----:B------:R-:W-:Y:S02]  /*01e0*/  PRMT R23, RZ, 0x7610, R23 ;  /* 0x00007610ff177816 */ /* 0x000fe40000000017 */
[C---:B------:R-:W-:Y:S01]  /*01f0*/  ISETP.GE.U32.AND P2, PT, R21.reuse, 0x10000, PT ;  /* 0x000100001500780c */ /* 0x040fe20003f46070 */
[----:B------:R-:W-:Y:S01]  /*0200*/  IMAD.X R20, RZ, RZ, R15, P0 ;  /* 0x000000ffff147224 */ /* 0x000fe200000e060f */
[----:B------:R-:W-:Y:S02]  /*0210*/  ISETP.LT.U32.AND P0, PT, R21, UR12, PT ;  /* 0x0000000c15007c0c */ /* 0x000fe4000bf01070 */
[----:B-1----:R-:W-:Y:S02]  /*0220*/  IADD3 R18, P3, R12, R21, RZ ;  /* 0x000000150c127210 */ /* 0x002fe40007f7e0ff */
[----:B------:R-:W-:-:S02]  /*0230*/  ISETP.GE.U32.AND.EX P2, PT, R20, RZ, PT, P2 ;  /* 0x000000ff1400720c */ /* 0x000fc40003f46120 */
[----:B------:R-:W-:Y:S01]  /*0240*/  ISETP.GE.U32.AND P1, PT, R18, 0x10000, PT ;  /* 0x000100001200780c */ /* 0x000fe20003f26070 */
[----:B------:R-:W-:Y:S01]  /*0250*/  IMAD.X R17, RZ, RZ, R20, P3 ;  /* 0x000000ffff117224 */ /* 0x000fe200018e0614 */
[----:B------:R-:W-:Y:S02]  /*0260*/  ISETP.LT.AND.EX P2, PT, R20, UR4, !P2, P0 ;  /* 0x0000000414007c0c */ /* 0x000fe4000d741300 */
[C---:B------:R-:W-:Y:S02]  /*0270*/  LEA R16, P3, R12.reuse, R21, 0x1 ;  /* 0x000000150c107211 */ /* 0x040fe400078608ff */
[----:B------:R-:W-:Y:S01]  /*0280*/  ISETP.GE.U32.AND.EX P1, PT, R17, RZ, PT, P1 ;  /* 0x000000ff1100720c */ /* 0x000fe20003f26110 */
[----:B------:R-:W-:-:S08]  /*0290*/  IMAD R6, R12, 0x3, RZ ;  /* 0x000000030c067824 */ /* 0x000fd000078e02ff */
[----:B------:R-:W-:-:S04]  /*02a0*/  @P2 LEA R2, P0, R21, UR6, 0x1 ;  /* 0x0000000615022c11 */ /* 0x000fc8000f8008ff */
[C-C-:B------:R-:W-:Y:S02]  /*02b0*/  @P2 LEA.HI.X R3, R21.reuse, UR7, R20.reuse, 0x1, P0 ;  /* 0x0000000715032c11 */ /* 0x140fe400080f0c14 */
[----:B------:R-:W-:Y:S01]  /*02c0*/  ISETP.LT.U32.AND P0, PT, R18, UR12, PT ;  /* 0x0000000c12007c0c */ /* 0x000fe2000bf01070 */
[--C-:B------:R-:W-:Y:S01]  /*02d0*/  IMAD.X R13, RZ, RZ, R20.reuse, P3 ;  /* 0x000000ffff0d7224 */ /* 0x100fe200018e0614 */
[----:B------:R-:W-:Y:S01]  /*02e0*/  @P2 LEA R4, P4, R21, UR8, 0x1 ;  /* 0x0000000815042c11 */ /* 0x000fe2000f8808ff */
[----:B------:R0:W2:Y:S01]  /*02f0*/  @P2 LDG.E.U16 R23, desc[UR10][R2.64] ;  /* 0x0000000a02172981 */ /* 0x0000a2000c1e1500 */
[----:B------:R-:W-:Y:S02]  /*0300*/  ISETP.LT.AND.EX P1, PT, R17, UR4, !P1, P0 ;  /* 0x0000000411007c0c */ /* 0x000fe4000cf21300 */
[----:B------:R-:W-:Y:S02]  /*0310*/  ISETP.GE.U32.AND P0, PT, R16, 0x10000, PT ;  /* 0x000100001000780c */ /* 0x000fe40003f06070 */
[----:B------:R-:W-:-:S02]  /*0320*/  @P2 LEA.HI.X R5, R21, UR9, R20, 0x1, P4 ;  /* 0x0000000915052c11 */ /* 0x000fc4000a0f0c14 */
[----:B------:R-:W-:Y:S02]  /*0330*/  IADD3 R6, P4, R6, R21, RZ ;  /* 0x0000001506067210 */ /* 0x000fe40007f9e0ff */
[----:B------:R-:W-:Y:S02]  /*0340*/  ISETP.LT.U32.AND P3, PT, R16, UR12, PT ;  /* 0x0000000c10007c0c */ /* 0x000fe4000bf61070 */
[C---:B------:R-:W-:Y:S01]  /*0350*/  ISETP.GE.U32.AND.EX P0, PT, R13.reuse, RZ, PT, P0 ;  /* 0x000000ff0d00720c */ /* 0x040fe20003f06100 */
[----:B------:R-:W-:Y:S01]  /*0360*/  IMAD.X R7, RZ, RZ, R20, P4 ;  /* 0x000000ffff077224 */ /* 0x000fe200020e0614 */
[----:B------:R-:W-:Y:S02]  /*0370*/  PRMT R25, RZ, 0x7610, R25 ;  /* 0x00007610ff197816 */ /* 0x000fe40000000019 */
[----:B------:R-:W-:Y:S02]  /*0380*/  ISETP.LT.AND.EX P0, PT, R13, UR4, !P0, P3 ;  /* 0x000000040d007c0c */ /* 0x000fe4000c701330 */
[----:B------:R-:W-:-:S02]  /*0390*/  ISETP.GE.U32.AND P3, PT, R6, 0x10000, PT ;  /* 0x000100000600780c */ /* 0x000fc40003f66070 */
[----:B------:R-:W-:Y:S01]  /*03a0*/  ISETP.LT.U32.AND P4, PT, R6, UR12, PT ;  /* 0x0000000c06007c0c */ /* 0x000fe2000bf81070 */
[----:B------:R1:W3:Y:S01]  /*03b0*/  @P2 LDG.E.U16 R25, desc[UR10][R4.64] ;  /* 0x0000000a04192981 */ /* 0x0002e2000c1e1500 */
[C---:B------:R-:W-:Y:S02]  /*03c0*/  ISETP.GE.U32.AND.EX P3, PT, R7.reuse, RZ, PT, P3 ;  /* 0x000000ff0700720c */ /* 0x040fe40003f66130 */
[C---:B0-----:R-:W-:Y:S02]  /*03d0*/  @P1 LEA R2, P6, R18.reuse, UR8, 0x1 ;  /* 0x0000000812021c11 */ /* 0x041fe4000f8c08ff */
[----:B------:R-:W-:Y:S02]  /*03e0*/  ISETP.LT.AND.EX P3, PT, R7, UR4, !P3, P4 ;  /* 0x0000000407007c0c */ /* 0x000fe4000df61340 */
[----:B------:R-:W-:Y:S02]  /*03f0*/  PRMT R24, RZ, 0x7610, R24 ;  /* 0x00007610ff187816 */ /* 0x000fe40000000018 */
[----:B------:R-:W-:-:S02]  /*0400*/  @P1 LEA.HI.X R3, R18, UR9, R17, 0x1, P6 ;  /* 0x0000000912031c11 */ /* 0x000fc4000b0f0c11 */
[C---:B------:R-:W-:Y:S02]  /*0410*/  @P1 LEA R8, P5, R18.reuse, UR6, 0x1 ;  /* 0x0000000612081c11 */ /* 0x040fe4000f8a08ff */
[----:B------:R-:W-:Y:S01]  /*0420*/  PRMT R19, RZ, 0x7610, R19 ;  /* 0x00007610ff137816 */ /* 0x000fe20000000013 */
[----:B------:R0:W4:Y:S01]  /*0430*/  @P1 LDG.E.U16 R24, desc[UR10][R2.64] ;  /* 0x0000000a02181981 */ /* 0x000122000c1e1500 */
[----:B------:R-:W-:Y:S01]  /*0440*/  @P1 LEA.HI.X R9, R18, UR7, R17, 0x1, P5 ;  /* 0x0000000712091c11 */ /* 0x000fe2000a8f0c11 */
[----:B-1----:R-:W-:Y:S01]  /*0450*/  IMAD.SHL.U32 R5, R6, 0x2, RZ ;  /* 0x0000000206057824 */ /* 0x002fe200078e00ff */
[C---:B------:R-:W-:Y:S02]  /*0460*/  @P0 LEA R10, P4, R16.reuse, UR8, 0x1 ;  /* 0x00000008100a0c11 */ /* 0x040fe4000f8808ff */
[----:B------:R-:W-:Y:S01]  /*0470*/  PRMT R22, RZ, 0x7610, R22 ;  /* 0x00007610ff167816 */ /* 0x000fe20000000016 */
[----:B------:R1:W5:Y:S01]  /*0480*/  @P1 LDG.E.U16 R19, desc[UR10][R8.64] ;  /* 0x0000000a08131981 */ /* 0x000362000c1e1500 */
[----:B------:R-:W-:-:S02]  /*0490*/  @P0 LEA.HI.X R11, R16, UR9, R13, 0x1, P4 ;  /* 0x00000009100b0c11 */ /* 0x000fc4000a0f0c0d */
[----:B------:R-:W-:Y:S02]  /*04a0*/  SHF.L.U64.HI R29, R6, 0x1, R7 ;  /* 0x00000001061d7819 */ /* 0x000fe40000010207 */
[----:B------:R-:W-:Y:S01]  /*04b0*/  @P0 LEA R4, P4, R16, UR6, 0x1 ;  /* 0x0000000610040c11 */ /* 0x000fe2000f8808ff */
[----:B------:R3:W5:Y:S01]  /*04c0*/  @P0 LDG.E.U16 R22, desc[UR10][R10.64] ;  /* 0x0000000a0a160981 */ /* 0x000762000c1e1500 */
[C---:B------:R-:W-:Y:S02]  /*04d0*/  @P3 IADD3 R6, P6, R5.reuse, UR8, RZ ;  /* 0x0000000805063c10 */ /* 0x040fe4000ffde0ff */
[----:B------:R-:W-:Y:S02]  /*04e0*/  PRMT R28, RZ, 0x7610, R28 ;  /* 0x00007610ff1c7816 */ /* 0x000fe4000000001c */
[----:B0-----:R-:W-:Y:S02]  /*04f0*/  IADD3 R2, P5, R5, UR6, RZ ;  /* 0x0000000605027c10 */ /* 0x001fe4000ffbe0ff */
[----:B------:R-:W-:-:S02]  /*0500*/  PRMT R27, RZ, 0x7610, R27 ;  /* 0x00007610ff1b7816 */ /* 0x000fc4000000001b */
[----:B------:R-:W-:Y:S02]  /*0510*/  @P0 LEA.HI.X R5, R16, UR7, R13, 0x1, P4 ;  /* 0x0000000710050c11 */ /* 0x000fe4000a0f0c0d */
[C---:B------:R-:W-:Y:S02]  /*0520*/  @P3 IADD3.X R7, R29.reuse, UR9, RZ, P6, !PT ;  /* 0x000000091d073c10 */ /* 0x040fe4000b7fe4ff */
[----:B------:R-:W-:Y:S01]  /*0530*/  PRMT R26, RZ, 0x7610, R26 ;  /* 0x00007610ff1a7816 */ /* 0x000fe2000000001a */
[----:B------:R0:W5:Y:S01]  /*0540*/  @P0 LDG.E.U16 R28, desc[UR10][R4.64] ;  /* 0x0000000a041c0981 */ /* 0x000162000c1e1500 */
[----:B------:R-:W-:-:S03]  /*0550*/  IADD3.X R3, R29, UR7, RZ, P5, !PT ;  /* 0x000000071d037c10 */ /* 0x000fc6000affe4ff */
[----:B------:R-:W5:Y:S04]  /*0560*/  @P3 LDG.E.U16 R27, desc[UR10][R6.64] ;  /* 0x0000000a061b3981 */ /* 0x000f68000c1e1500 */
[----:B------:R-:W5:Y:S01]  /*0570*/  @P3 LDG.E.U16 R26, desc[UR10][R2.64] ;  /* 0x0000000a021a3981 */ /* 0x000f62000c1e1500 */
[----:B-1----:R-:W-:-:S04]  /*0580*/  @P2 LEA R8, P6, R21, UR6, 0x1 ;  /* 0x0000000615082c11 */ /* 0x002fc8000f8c08ff */
[----:B------:R-:W-:Y:S01]  /*0590*/  @P2 LEA.HI.X R9, R21, UR7, R20, 0x1, P6 ;  /* 0x0000000715092c11 */ /* 0x000fe2000b0f0c14 */
[----:B------:R-:W-:-:S04]  /*05a0*/  IMAD.WIDE.U32 R14, R12, 0x4, R14 ;  /* 0x000000040c0e7825 */ /* 0x000fc800078e000e */
[----:B--2---:R-:W-:-:S05]  /*05b0*/  HADD2.F32 R23, -RZ, R23.H0_H0 ;  /* 0x20000017ff177230 */ /* 0x004fca0000004100 */
[----:B------:R-:W-:Y:S01]  /*05c0*/  FSETP.GTU.FTZ.AND P4, PT, |R23|, +INF , PT ;  /* 0x7f8000001700780b */ /* 0x000fe20003f9c200 */
[----:B---3--:R-:W-:-:S05]  /*05d0*/  HADD2.F32 R25, -RZ, R25.H0_H0 ;  /* 0x20000019ff197230 */ /* 0x008fca0000004100 */
[----:B------:R-:W-:Y:S01]  /*05e0*/  FMUL.FTZ R10, R25, UR5 ;  /* 0x00000005190a7c20 */ /* 0x000fe20008410000 */
[----:B----4-:R-:W-:-:S04]  /*05f0*/  HADD2.F32 R24, -RZ, R24.H0_H0 ;  /* 0x20000018ff187230 */ /* 0x010fc80000004100 */
[----:B------:R-:W-:Y:S01]  /*0600*/  FSETP.GT.FTZ.AND P5, PT, R23, R10, PT ;  /* 0x0000000a1700720b */ /* 0x000fe20003fb4000 */
[----:B------:R-:W-:Y:S01]  /*0610*/  FMUL.FTZ R24, R24, UR5 ;  /* 0x0000000518187c20 */ /* 0x000fe20008410000 */
[----:B-----5:R-:W-:Y:S02]  /*0620*/  HADD2.F32 R19, -RZ, R19.H0_H0 ;  /* 0x20000013ff137230 */ /* 0x020fe40000004100 */
[----:B------:R-:W-:-:S03]  /*0630*/  PLOP3.LUT P4, PT, P4, P5, PT, 0xa8, 0x0 ;  /* 0x000000000000781c */ /* 0x000fc6000278b570 */
[C---:B------:R-:W-:Y:S01]  /*0640*/  FSETP.GTU.FTZ.AND P5, PT, |R19|.reuse, +INF , PT ;  /* 0x7f8000001300780b */ /* 0x040fe20003fbc200 */
[----:B------:R-:W-:Y:S01]  /*0650*/  HADD2.F32 R22, -RZ, R22.H0_H0 ;  /* 0x20000016ff167230 */ /* 0x000fe20000004100 */
[----:B------:R-:W-:-:S04]  /*0660*/  FSETP.GT.FTZ.AND P6, PT, R19, R24, PT ;  /* 0x000000181300720b */ /* 0x000fc80003fd4000 */
[----:B------:R-:W-:Y:S01]  /*0670*/  PLOP3.LUT P5, PT, P5, P6, PT, 0xa8, 0x0 ;  /* 0x000000000000781c */ /* 0x000fe20002fad570 */
[----:B------:R-:W-:Y:S01]  /*0680*/  FMUL.FTZ R11, R22, UR5 ;  /* 0x00000005160b7c20 */ /* 0x000fe20008410000 */
[C---:B0-----:R-:W-:Y:S02]  /*0690*/  @P1 LEA R4, P6, R18.reuse, UR6, 0x1 ;  /* 0x0000000612041c11 */ /* 0x041fe4000f8c08ff */
[----:B------:R-:W-:Y:S01]  /*06a0*/  FSEL R10, R23, R10, P4 ;  /* 0x0000000a170a7208 */ /* 0x000fe20002000000 */
[----:B------:R-:W-:Y:S02]  /*06b0*/  HADD2.F32 R28, -RZ, R28.H0_H0 ;  /* 0x2000001cff1c7230 */ /* 0x000fe40000004100 */
[----:B------:R-:W-:Y:S01]  /*06c0*/  HADD2.F32 R27, -RZ, R27.H0_H0 ;  /* 0x2000001bff1b7230 */ /* 0x000fe20000004100 */
[----:B------:R-:W-:Y:S02]  /*06d0*/  @P1 LEA.HI.X R5, R18, UR7, R17, 0x1, P6 ;  /* 0x0000000712051c11 */ /* 0x000fe4000b0f0c11 */
[----:B------:R-:W-:Y:S01]  /*06e0*/  FSEL R19, R19, R24, P5 ;  /* 0x0000001813137208 */ /* 0x000fe20002800000 */
[----:B------:R-:W-:Y:S01]  /*06f0*/  HADD2.F32 R26, -RZ, R26.H0_H0 ;  /* 0x2000001aff1a7230 */ /* 0x000fe20000004100 */
[----:B------:R-:W-:Y:S01]  /*0700*/  @P0 LEA R6, P6, R16, UR6, 0x1 ;  /* 0x0000000610060c11 */ /* 0x000fe2000f8c08ff */
[----:B------:R-:W-:Y:S01]  /*0710*/  FMUL.FTZ R27, R27, UR5 ;  /* 0x000000051b1b7c20 */ /* 0x000fe20008410000 */
[----:B------:R-:W-:-:S02]  /*0720*/  FSETP.GTU.FTZ.AND P4, PT, |R28|, +INF , PT ;  /* 0x7f8000001c00780b */ /* 0x000fc40003f9c200 */
[----:B------:R-:W-:Y:S02]  /*0730*/  FSETP.GT.FTZ.AND P5, PT, R28, R11, PT ;  /* 0x0000000b1c00720b */ /* 0x000fe40003fb4000 */
        /* <DEDUP_REMOVED lines=11> */
[----:B------:R2:W-:Y:S04]  /*07f0*/  @P2 STG.E.U16 desc[UR10][R8.64], R10 ;  /* 0x0000000a08002986 */ /* 0x0005e8000c10150a */
[----:B------:R2:W-:Y:S01]  /*0800*/  @P1 STG.E.U16 desc[UR10][R4.64], R19 ;  /* 0x0000001304001986 */ /* 0x0005e2000c10150a */
[----:B------:R-:W-:-:S03]  /*0810*/  ISETP.LT.U32.AND P1, PT, R14, UR12, PT ;  /* 0x0000000c0e007c0c */ /* 0x000fc6000bf21070 */
[----:B------:R2:W-:Y:S01]  /*0820*/  @P0 STG.E.U16 desc[UR10][R6.64], R11 ;  /* 0x0000000b06000986 */ /* 0x0005e2000c10150a */
[----:B------:R-:W-:-:S03]  /*0830*/  ISETP.GE.U32.AND P0, PT, R14, 0x10000, PT ;  /* 0x000100000e00780c */ /* 0x000fc60003f06070 */
[----:B------:R2:W-:Y:S01]  /*0840*/  @P3 STG.E.U16 desc[UR10][R2.64], R26 ;  /* 0x0000001a02003986 */ /* 0x0005e2000c10150a */
[C---:B------:R-:W-:Y:S02]  /*0850*/  ISETP.GE.U32.AND.EX P0, PT, R15.reuse, RZ, PT, P0 ;  /* 0x000000ff0f00720c */ /* 0x040fe40003f06100 */
[----:B------:R-:W-:-:S13]  /*0860*/  ISETP.LT.AND.EX P1, PT, R15, UR4, PT, P1 ;  /* 0x000000040f007c0c */ /* 0x000fda000bf21310 */
[----:B--2---:R-:W-:Y:S05]  /*0870*/  @!P0 BRA P1, `(.L_x_6864) ;  /* 0xfffffff800548947 */ /* 0x004fea000083ffff */
[----:B------:R-:W-:Y:S05]  /*0880*/  EXIT ;  /* 0x000000000000794d */ /* 0x000fea0003800000 */
.L_x_6863:
        /* <DEDUP_REMOVED lines=9> */
.L_x_6865:
        /* <DEDUP_REMOVED lines=10> */
[--C-:B------:R-:W-:Y:S02]  /*09c0*/  HADD2.F32 R13, -RZ, R7.reuse.H0_H0 ;  /* 0x20000007ff0d7230 */ /* 0x100fe40000004100 */
[----:B------:R-:W-:Y:S01]  /*09d0*/  FMUL.FTZ R9, R8, UR13 ;  /* 0x0000000d08097c20 */ /* 0x000fe20008410000 */
[----:B------:R-:W-:-:S02]  /*09e0*/  HADD2.F32 R15, -RZ, R7.H1_H1 ;  /* 0x30000007ff0f7230 */ /* 0x000fc40000004100 */
[----:B------:R-:W-:Y:S01]  /*09f0*/  FMUL.FTZ R11, R11, UR13 ;  /* 0x0000000d0b0b7c20 */ /* 0x000fe20008410000 */
[--C-:B---3--:R-:W-:Y:S02]  /*0a00*/  HADD2.F32 R4, -RZ, R16.reuse.H0_H0 ;  /* 0x20000010ff047230 */ /* 0x108fe40000004100 */
[----:B------:R-:W-:Y:S01]  /*0a10*/  FMUL.FTZ R13, R13, UR13 ;  /* 0x0000000d0d0d7c20 */ /* 0x000fe20008410000 */
[----:B------:R-:W-:Y:S02]  /*0a20*/  HADD2.F32 R10, -RZ, R16.H1_H1 ;  /* 0x30000010ff0a7230 */ /* 0x000fe40000004100 */
[----:B------:R-:W-:Y:S01]  /*0a30*/  FMUL.FTZ R15, R15, UR13 ;  /* 0x0000000d0f0f7c20 */ /* 0x000fe20008410000 */
[--C-:B------:R-:W-:Y:S01]  /*0a40*/  HADD2.F32 R12, -RZ, R17.reuse.H0_H0 ;  /* 0x20000011ff0c7230 */ /* 0x100fe20000004100 */
[C---:B------:R-:W-:Y:S01]  /*0a50*/  FSETP.GTU.FTZ.AND P0, PT, |R4|.reuse, +INF , PT ;  /* 0x7f8000000400780b */ /* 0x040fe20003f1c200 */
[----:B------:R-:W-:Y:S01]  /*0a60*/  HADD2.F32 R14, -RZ, R17.H1_H1 ;  /* 0x30000011ff0e7230 */ /* 0x000fe20000004100 */
[----:B------:R-:W-:-:S02]  /*0a70*/  FSETP.GT.FTZ.AND P1, PT, R4, R9, PT ;  /* 0x000000090400720b */ /* 0x000fc40003f34000 */
[C---:B------:R-:W-:Y:S02]  /*0a80*/  FSETP.GTU.FTZ.AND P5, PT, |R10|.reuse, +INF , PT ;  /* 0x7f8000000a00780b */ /* 0x040fe40003fbc200 */
[----:B------:R-:W-:Y:S02]  /*0a90*/  FSETP.GT.FTZ.AND P6, PT, R10, R11, PT ;  /* 0x0000000b0a00720b */ /* 0x000fe40003fd4000 */
[----:B------:R-:W-:Y:S02]  /*0aa0*/  PLOP3.LUT P0, PT, P0, P1, PT, 0xa8, 0x0 ;  /* 0x000000000000781c */ /* 0x000fe40000703570 */
[----:B------:R-:W-:Y:S02]  /*0ab0*/  FSETP.GTU.FTZ.AND P3, PT, |R12|, +INF , PT ;  /* 0x7f8000000c00780b */ /* 0x000fe40003f7c200 */
[----:B------:R-:W-:Y:S02]  /*0ac0*/  FSETP.GTU.FTZ.AND P2, PT, |R14|, +INF , PT ;  /* 0x7f8000000e00780b */ /* 0x000fe40003f5c200 */
[----:B------:R-:W-:-:S02]  /*0ad0*/  FSETP.GT.FTZ.AND P4, PT, R12, R13, PT ;  /* 0x0000000d0c00720b */ /* 0x000fc40003f94000 */
[----:B------:R-:W-:Y:S02]  /*0ae0*/  FSETP.GT.FTZ.AND P1, PT, R14, R15, PT ;  /* 0x0000000f0e00720b */ /* 0x000fe40003f34000 */
[----:B------:R-:W-:Y:S02]  /*0af0*/  PLOP3.LUT P5, PT, P5, P6, PT, 0xa8, 0x0 ;  /* 0x000000000000781c */ /* 0x000fe40002fad570 */
[----:B------:R-:W-:Y:S02]  /*0b00*/  PLOP3.LUT P3, PT, P3, P4, PT, 0xa8, 0x0 ;  /* 0x000000000000781c */ /* 0x000fe40001f69570 */
[----:B------:R-:W-:Y:S02]  /*0b10*/  PLOP3.LUT P1, PT, P2, P1, PT, 0xa8, 0x0 ;  /* 0x000000000000781c */ /* 0x000fe40001723570 */
[----:B------:R-:W-:Y:S02]  /*0b20*/  FSEL R4, R4, R9, P0 ;  /* 0x0000000904047208 */ /* 0x000fe40000000000 */
[----:B------:R-:W-:-:S02]  /*0b30*/  FSEL R11, R10, R11, P5 ;  /* 0x0000000b0a0b7208 */ /* 0x000fc40002800000 */
[----:B------:R-:W-:Y:S02]  /*0b40*/  IADD3 R0, P0, R0, UR5, RZ ;  /* 0x0000000500007c10 */ /* 0x000fe4000ff1e0ff */
[----:B------:R-:W-:Y:S02]  /*0b50*/  FSEL R12, R12, R13, P3 ;  /* 0x0000000d0c0c7208 */ /* 0x000fe40001800000 */
[----:B------:R-:W-:Y:S01]  /*0b60*/  FSEL R15, R14, R15, P1 ;  /* 0x0000000f0e0f7208 */ /* 0x000fe20000800000 */
[----:B------:R-:W-:Y:S01]  /*0b70*/  IMAD.X R5, RZ, RZ, R5, P0 ;  /* 0x000000ffff057224 */ /* 0x000fe200000e0605 */
[----:B------:R-:W-:Y:S01]  /*0b80*/  F2FP.F16.F32.PACK_AB R14, R11, R4 ;  /* 0x000000040b0e723e */ /* 0x000fe200000000ff */
[C---:B------:R-:W-:Y:S01]  /*0b90*/  IMAD.SHL.U32 R4, R0.reuse, 0x4, RZ ;  /* 0x0000000400047824 */ /* 0x040fe200078e00ff */
[----:B------:R-:W-:Y:S02]  /*0ba0*/  F2FP.F16.F32.PACK_AB R15, R15, R12 ;  /* 0x0000000c0f0f723e */ /* 0x000fe400000000ff */
        /* <DEDUP_REMOVED lines=8> */
.L_x_6866:
        /* <DEDUP_REMOVED lines=13> */
.L_x_8084:


//--------------------- .text._ZN2at6native55_GLOBAL__N__de093ff9_22_ForeachBinaryOpList_cu_a911ec4325multi_tensor_apply_kernelINS1_18TensorListMetadataILi2EEENS1_24BinaryOpListAlphaFunctorIN3c108BFloat16ELi2ELi2ELi0EEEJNS0_7maximumIfEEfEEEvT_T0_DpT1_ --------------------------
	.section	.text._ZN2at6native55_GLOBAL__N__de093ff9_22_ForeachBinaryOpList_cu_a911ec4325multi_tensor_apply_kernelINS1_18TensorListMetadataILi2EEENS1_24BinaryOpListAlphaFunctorIN3c108BFloat16ELi2ELi2ELi0EEEJNS0_7maximumIfEEfEEEvT_T0_DpT1_,"ax",@progbits
	.align	128
.text._ZN2at6native55_GLOBAL__N__de093ff9_22_ForeachBinaryOpList_cu_a911ec4325multi_tensor_apply_kernelINS1_18TensorListMetadataILi2EEENS1_24BinaryOpListAlphaFunctorIN3c108BFloat16ELi2ELi2ELi0EEEJNS0_7maximumIfEEfEEEvT_T0_DpT1_:
        .type           _ZN2at6native55_GLOBAL__N__de093ff9_22_ForeachBinaryOpList_cu_a911ec4325multi_tensor_apply_kernelINS1_18TensorListMetadataILi2EEENS1_24BinaryOpListAlphaFunctorIN3c108BFloat16ELi2ELi2ELi0EEEJNS0_7maximumIfEEfEEEvT_T0_DpT1_,@function
        .size           _ZN2at6native55_GLOBAL__N__de093ff9_22_ForeachBinaryOpList_cu_a911ec4325multi_tensor_apply_kernelINS1_18TensorListMetadataILi2EEENS1_24BinaryOpListAlphaFunctorIN3c108BFloat16ELi2ELi2ELi0EEEJNS0_7maximumIfEEfEEEvT_T0_DpT1_,(.L_x_8085 - _ZN2at6native55_GLOBAL__N__de093ff9_22_ForeachBinaryOpList_cu_a911ec4325multi_tensor_apply_kernelINS1_18TensorListMetadataILi2EEENS1_24BinaryOpListAlphaFunctorIN3c108BFloat16ELi2ELi2ELi0EEEJNS0_7maximumIfEEfEEEvT_T0_DpT1_)
        .other          _ZN2at6native55_GLOBAL__N__de093ff9_22_ForeachBinaryOpList_cu_a911ec4325multi_tensor_apply_kernelINS1_18TensorListMetadataILi2EEENS1_24BinaryOpListAlphaFunctorIN3c108BFloat16ELi2ELi2ELi0EEEJNS0_7maximumIfEEfEEEvT_T0_DpT1_,@"STO_CUDA_ENTRY STV_DEFAULT"
_ZN2at6native55_GLOBAL__N__de093ff9_22_ForeachBinaryOpList_cu_a911ec4325multi_tensor_apply_kernelINS1_18TensorListMetadataILi2EEENS1_24BinaryOpListAlphaFunctorIN3c108BFloat16ELi2ELi2ELi0EEEJNS0_7maximumIfEEfEEEvT_T0_DpT1_:
        /* <DEDUP_REMOVED lines=29> */
.L_x_6868:
        /* <DEDUP_REMOVED lines=35> */
[----:B------:R-:W-:-:S02]  /*0400*/  @P1 LEA R8, P5, R18, UR6, 0x1 ;  /* 0x0000000612081c11 */ /* 0x000fc4000f8a08ff */
[C---:B------:R-:W-:Y:S02]  /*0410*/  @P1 LEA.HI.X R3, R18.reuse, UR9, R17, 0x1, P6 ;  /* 0x0000000912031c11 */ /* 0x040fe4000b0f0c11 */
[----:B------:R-:W-:Y:S02]  /*0420*/  PRMT R19, RZ, 0x7610, R19 ;  /* 0x00007610ff137816 */ /* 0x000fe40000000013 */
[----:B------:R-:W-:Y:S01]  /*0430*/  @P1 LEA.HI.X R9, R18, UR7, R17, 0x1, P5 ;  /* 0x0000000712091c11 */ /* 0x000fe2000a8f0c11 */
[----:B------:R0:W4:Y:S01]  /*0440*/  @P1 LDG.E.U16 R24, desc[UR10][R2.64] ;  /* 0x0000000a02181981 */ /* 0x000122000c1e1500 */
[----:B------:R-:W-:Y:S01]  /*0450*/  @P0 LEA R10, P4, R16, UR8, 0x1 ;  /* 0x00000008100a0c11 */ /* 0x000fe2000f8808ff */
[----:B-1----:R-:W-:Y:S01]  /*0460*/  IMAD.SHL.U32 R5, R6, 0x2, RZ ;  /* 0x0000000206057824 */ /* 0x002fe200078e00ff */
[----:B------:R-:W-:Y:S01]  /*0470*/  PRMT R22, RZ, 0x7610, R22 ;  /* 0x00007610ff167816 */ /* 0x000fe20000000016 */
[----:B------:R1:W5:Y:S01]  /*0480*/  @P1 LDG.E.U16 R19, desc[UR10][R8.64] ;  /* 0x0000000a08131981 */ /* 0x000362000c1e1500 */
[----:B------:R-:W-:-:S02]  /*0490*/  @P0 LEA.HI.X R11, R16, UR9, R13, 0x1, P4 ;  /* 0x00000009100b0c11 */ /* 0x000fc4000a0f0c0d */
[----:B------:R-:W-:Y:S02]  /*04a0*/  SHF.L.U64.HI R29, R6, 0x1, R7 ;  /* 0x00000001061d7819 */ /* 0x000fe40000010207 */
[C---:B------:R-:W-:Y:S01]  /*04b0*/  @P0 LEA R4, P4, R16.reuse, UR6, 0x1 ;  /* 0x0000000610040c11 */ /* 0x040fe2000f8808ff */
[----:B------:R3:W5:Y:S01]  /*04c0*/  @P0 LDG.E.U16 R22, desc[UR10][R10.64] ;  /* 0x0000000a0a160981 */ /* 0x000762000c1e1500 */
[C---:B------:R-:W-:Y:S02]  /*04d0*/  @P3 IADD3 R6, P6, R5.reuse, UR8, RZ ;  /* 0x0000000805063c10 */ /* 0x040fe4000ffde0ff */
[----:B------:R-:W-:Y:S02]  /*04e0*/  PRMT R28, RZ, 0x7610, R28 ;  /* 0x00007610ff1c7816 */ /* 0x000fe4000000001c */
[----:B0-----:R-:W-:Y:S02]  /*04f0*/  IADD3 R2, P5, R5, UR6, RZ ;  /* 0x0000000605027c10 */ /* 0x001fe4000ffbe0ff */
[----:B------:R-:W-:-:S02]  /*0500*/  @P0 LEA.HI.X R5, R16, UR7, R13, 0x1, P4 ;  /* 0x0000000710050c11 */ /* 0x000fc4000a0f0c0d */
[----:B------:R-:W-:Y:S02]  /*0510*/  PRMT R27, RZ, 0x7610, R27 ;  /* 0x00007610ff1b7816 */ /* 0x000fe4000000001b */
[C---:B------:R-:W-:Y:S01]  /*0520*/  @P3 IADD3.X R7, R29.reuse, UR9, RZ, P6, !PT ;  /* 0x000000091d073c10 */ /* 0x040fe2000b7fe4ff */
[----:B------:R0:W5:Y:S01]  /*0530*/  @P0 LDG.E.U16 R28, desc[UR10][R4.64] ;  /* 0x0000000a041c0981 */ /* 0x000162000c1e1500 */
[----:B------:R-:W-:Y:S02]  /*0540*/  PRMT R26, RZ, 0x7610, R26 ;  /* 0x00007610ff1a7816 */ /* 0x000fe4000000001a */
[----:B------:R-:W-:Y:S01]  /*0550*/  IADD3.X R3, R29, UR7, RZ, P5, !PT ;  /* 0x000000071d037c10 */ /* 0x000fe2000affe4ff */
[----:B------:R-:W5:Y:S04]  /*0560*/  @P3 LDG.E.U16 R27, desc[UR10][R6.64] ;  /* 0x0000000a061b3981 */ /* 0x000f68000c1e1500 */
[----:B------:R-:W5:Y:S01]  /*0570*/  @P3 LDG.E.U16 R26, desc[UR10][R2.64] ;  /* 0x0000000a021a3981 */ /* 0x000f62000c1e1500 */
[----:B-1----:R-:W-:-:S04]  /*0580*/  @P2 LEA R8, P6, R21, UR6, 0x1 ;  /* 0x0000000615082c11 */ /* 0x002fc8000f8c08ff */
[----:B------:R-:W-:Y:S01]  /*0590*/  @P2 LEA.HI.X R9, R21, UR7, R20, 0x1, P6 ;  /* 0x0000000715092c11 */ /* 0x000fe2000b0f0c14 */
[----:B------:R-:W-:-:S04]  /*05a0*/  IMAD.WIDE.U32 R14, R12, 0x4, R14 ;  /* 0x000000040c0e7825 */ /* 0x000fc800078e000e */
[----:B--2---:R-:W-:-:S05]  /*05b0*/  IMAD.U32 R23, R23, 0x10000, RZ ;  /* 0x0001000017177824 */ /* 0x004fca00078e00ff */
[----:B------:R-:W-:Y:S01]  /*05c0*/  FSETP.GTU.FTZ.AND P4, PT, |R23|, +INF , PT ;  /* 0x7f8000001700780b */ /* 0x000fe20003f9c200 */
[----:B---3--:R-:W-:-:S04]  /*05d0*/  IMAD.U32 R25, R25, 0x10000, RZ ;  /* 0x0001000019197824 */ /* 0x008fc800078e00ff */
[----:B------:R-:W-:-:S05]  /*05e0*/  FMUL.FTZ R10, R25, UR5 ;  /* 0x00000005190a7c20 */ /* 0x000fca0008410000 */
[----:B------:R-:W-:Y:S01]  /*05f0*/  FSETP.GT.FTZ.AND P5, PT, R23, R10, PT ;  /* 0x0000000a1700720b */ /* 0x000fe20003fb4000 */
[----:B----4-:R-:W-:Y:S02]  /*0600*/  IMAD.U32 R24, R24, 0x10000, RZ ;  /* 0x0001000018187824 */ /* 0x010fe400078e00ff */
[----:B-----5:R-:W-:Y:S02]  /*0610*/  IMAD.U32 R19, R19, 0x10000, RZ ;  /* 0x0001000013137824 */ /* 0x020fe400078e00ff */
[----:B------:R-:W-:Y:S01]  /*0620*/  FMUL.FTZ R24, R24, UR5 ;  /* 0x0000000518187c20 */ /* 0x000fe20008410000 */
[----:B------:R-:W-:Y:S02]  /*0630*/  PLOP3.LUT P4, PT, P4, P5, PT, 0xa8, 0x0 ;  /* 0x000000000000781c */ /* 0x000fe4000278b570 */
[C---:B------:R-:W-:Y:S01]  /*0640*/  FSETP.GTU.FTZ.AND P5, PT, |R19|.reuse, +INF , PT ;  /* 0x7f8000001300780b */ /* 0x040fe20003fbc200 */
[----:B------:R-:W-:Y:S01]  /*0650*/  IMAD.U32 R22, R22, 0x10000, RZ ;  /* 0x0001000016167824 */ /* 0x000fe200078e00ff */
[----:B------:R-:W-:-:S03]  /*0660*/  FSETP.GT.FTZ.AND P6, PT, R19, R24, PT ;  /* 0x000000181300720b */ /* 0x000fc60003fd4000 */
[----:B------:R-:W-:Y:S01]  /*0670*/  FMUL.FTZ R11, R22, UR5 ;  /* 0x00000005160b7c20 */ /* 0x000fe20008410000 */
[----:B------:R-:W-:Y:S02]  /*0680*/  PLOP3.LUT P5, PT, P5, P6, PT, 0xa8, 0x0 ;  /* 0x000000000000781c */ /* 0x000fe40002fad570 */
[----:B0-----:R-:W-:Y:S01]  /*0690*/  @P1 LEA R4, P6, R18, UR6, 0x1 ;  /* 0x0000000612041c11 */ /* 0x001fe2000f8c08ff */
[----:B------:R-:W-:-:S03]  /*06a0*/  IMAD.U32 R28, R28, 0x10000, RZ ;  /* 0x000100001c1c7824 */ /* 0x000fc600078e00ff */
[----:B------:R-:W-:Y:S01]  /*06b0*/  @P1 LEA.HI.X R5, R18, UR7, R17, 0x1, P6 ;  /* 0x0000000712051c11 */ /* 0x000fe2000b0f0c11 */
[----:B------:R-:W-:Y:S01]  /*06c0*/  IMAD.U32 R27, R27, 0x10000, RZ ;  /* 0x000100001b1b7824 */ /* 0x000fe200078e00ff */
[----:B------:R-:W-:Y:S02]  /*06d0*/  FSEL R10, R23, R10, P4 ;  /* 0x0000000a170a7208 */ /* 0x000fe40002000000 */
[----:B------:R-:W-:Y:S01]  /*06e0*/  FSEL R19, R19, R24, P5 ;  /* 0x0000001813137208 */ /* 0x000fe20002800000 */
[----:B------:R-:W-:Y:S01]  /*06f0*/  IMAD.U32 R26, R26, 0x10000, RZ ;  /* 0x000100001a1a7824 */ /* 0x000fe200078e00ff */
[----:B------:R-:W-:Y:S01]  /*0700*/  @P0 LEA R6, P6, R16, UR6, 0x1 ;  /* 0x0000000610060c11 */ /* 0x000fe2000f8c08ff */
[----:B------:R-:W-:Y:S01]  /*0710*/  FMUL.FTZ R27, R27, UR5 ;  /* 0x000000051b1b7c20 */ /* 0x000fe20008410000 */
        /* <DEDUP_REMOVED lines=23> */
.L_x_6867:
        /* <DEDUP_REMOVED lines=9> */
.L_x_6869:
        /* <DEDUP_REMOVED lines=10> */
[C---:B------:R-:W-:Y:S01]  /*09c0*/  PRMT R10, R7.reuse, 0x7632, R10 ;  /* 0x00007632070a7816 */ /* 0x040fe2000000000a */
[----:B------:R-:W-:Y:S01]  /*09d0*/  IMAD.U32 R14, R7, 0x10000, RZ ;  /* 0x00010000070e7824 */ /* 0x000fe200078e00ff */
[C---:B---3--:R-:W-:Y:S01]  /*09e0*/  PRMT R4, R16.reuse, 0x7632, R4 ;  /* 0x0000763210047816 */ /* 0x048fe20000000004 */
[----:B------:R-:W-:Y:S01]  /*09f0*/  IMAD.U32 R11, R16, 0x10000, RZ ;  /* 0x00010000100b7824 */ /* 0x000fe200078e00ff */
[----:B------:R-:W-:Y:S01]  /*0a00*/  PRMT R8, R17, 0x7632, R8 ;  /* 0x0000763211087816 */ /* 0x000fe20000000008 */
[----:B------:R-:W-:Y:S01]  /*0a10*/  FMUL.FTZ R12, R12, UR13 ;  /* 0x0000000d0c0c7c20 */ /* 0x000fe20008410000 */
[----:B------:R-:W-:-:S02]  /*0a20*/  IMAD.U32 R9, R9, 0x10000, RZ ;  /* 0x0001000009097824 */ /* 0x000fc400078e00ff */
[----:B------:R-:W-:Y:S01]  /*0a30*/  FMUL.FTZ R14, R14, UR13 ;  /* 0x0000000d0e0e7c20 */ /* 0x000fe20008410000 */
[----:B------:R-:W-:Y:S01]  /*0a40*/  IMAD.U32 R10, R10, 0x10000, RZ ;  /* 0x000100000a0a7824 */ /* 0x000fe200078e00ff */
[----:B------:R-:W-:Y:S01]  /*0a50*/  FSETP.GTU.FTZ.AND P0, PT, |R11|, +INF , PT ;  /* 0x7f8000000b00780b */ /* 0x000fe20003f1c200 */
[----:B------:R-:W-:Y:S02]  /*0a60*/  IMAD.U32 R4, R4, 0x10000, RZ ;  /* 0x0001000004047824 */ /* 0x000fe400078e00ff */
[----:B------:R-:W-:Y:S01]  /*0a70*/  FMUL.FTZ R9, R9, UR13 ;  /* 0x0000000d09097c20 */ /* 0x000fe20008410000 */
[----:B------:R-:W-:Y:S02]  /*0a80*/  IMAD.U32 R13, R17, 0x10000, RZ ;  /* 0x00010000110d7824 */ /* 0x000fe400078e00ff */
[----:B------:R-:W-:Y:S01]  /*0a90*/  FMUL.FTZ R7, R10, UR13 ;  /* 0x0000000d0a077c20 */ /* 0x000fe20008410000 */
[----:B------:R-:W-:Y:S01]  /*0aa0*/  IMAD.U32 R8, R8, 0x10000, RZ ;  /* 0x0001000008087824 */ /* 0x000fe200078e00ff */
[----:B------:R-:W-:-:S02]  /*0ab0*/  FSETP.GT.FTZ.AND P1, PT, R11, R12, PT ;  /* 0x0000000c0b00720b */ /* 0x000fc40003f34000 */
[C---:B------:R-:W-:Y:S02]  /*0ac0*/  FSETP.GTU.FTZ.AND P3, PT, |R4|.reuse, +INF , PT ;  /* 0x7f8000000400780b */ /* 0x040fe40003f7c200 */
[----:B------:R-:W-:Y:S02]  /*0ad0*/  PLOP3.LUT P0, PT, P0, P1, PT, 0xa8, 0x0 ;  /* 0x000000000000781c */ /* 0x000fe40000703570 */
[----:B------:R-:W-:Y:S02]  /*0ae0*/  FSETP.GT.FTZ.AND P4, PT, R4, R9, PT ;  /* 0x000000090400720b */ /* 0x000fe40003f94000 */
[C---:B------:R-:W-:Y:S02]  /*0af0*/  FSETP.GTU.FTZ.AND P5, PT, |R13|.reuse, +INF , PT ;  /* 0x7f8000000d00780b */ /* 0x040fe40003fbc200 */
[----:B------:R-:W-:Y:S02]  /*0b00*/  FSETP.GT.FTZ.AND P6, PT, R13, R14, PT ;  /* 0x0000000e0d00720b */ /* 0x000fe40003fd4000 */
[----:B------:R-:W-:-:S02]  /*0b10*/  FSETP.GTU.FTZ.AND P2, PT, |R8|, +INF , PT ;  /* 0x7f8000000800780b */ /* 0x000fc40003f5c200 */
        /* <DEDUP_REMOVED lines=10> */
[----:B------:R-:W-:Y:S01]  /*0bc0*/  F2FP.BF16.F32.PACK_AB R12, R4, R11 ;  /* 0x0000000b040c723e */ /* 0x000fe200000010ff */
[C---:B------:R-:W-:Y:S01]  /*0bd0*/  IMAD.SHL.U32 R4, R5.reuse, 0x4, RZ ;  /* 0x0000000405047824 */ /* 0x040fe200078e00ff */
[----:B------:R-:W-:Y:S02]  /*0be0*/  F2FP.BF16.F32.PACK_AB R13, R8, R13 ;  /* 0x0000000d080d723e */ /* 0x000fe400000010ff */
        /* <DEDUP_REMOVED lines=8> */
.L_x_6870:
        /* <DEDUP_REMOVED lines=9> */
.L_x_8085:


//--------------------- .text._ZN2at6native55_GLOBAL__N__de093ff9_22_ForeachBinaryOpList_cu_a911ec4325multi_tensor_apply_kernelINS1_18TensorListMetadataILi2EEENS1_24BinaryOpListAlphaFunctorIfLi2ELi2ELi0EEEJNS0_7maximumIfEEfEEEvT_T0_DpT1_ --------------------------
	.section	.text._ZN2at6native55_GLOBAL__N__de093ff9_22_ForeachBinaryOpList_cu_a911ec4325multi_tensor_apply_kernelINS1_18TensorListMetadataILi2EEENS1_24BinaryOpListAlphaFunctorIfLi2ELi2ELi0EEEJNS0_7maximumIfEEfEEEvT_T0_DpT1_,"ax",@progbits
	.align	128
.text._ZN2at6native55_GLOBAL__N__de093ff9_22_ForeachBinaryOpList_cu_a911ec4325multi_tensor_apply_kernelINS1_18TensorListMetadataILi2EEENS1_24BinaryOpListAlphaFunctorIfLi2ELi2ELi0EEEJNS0_7maximumIfEEfEEEvT_T0_DpT1_:
        .type           _ZN2at6native55_GLOBAL__N__de093ff9_22_ForeachBinaryOpList_cu_a911ec4325multi_tensor_apply_kernelINS1_18TensorListMetadataILi2EEENS1_24BinaryOpListAlphaFunctorIfLi2ELi2ELi0EEEJNS0_7maximumIfEEfEEEvT_T0_DpT1_,@function
        .size           _ZN2at6native55_GLOBAL__N__de093ff9_22_ForeachBinaryOpList_cu_a911ec4325multi_tensor_apply_kernelINS1_18TensorListMetadataILi2EEENS1_24BinaryOpListAlphaFunctorIfLi2ELi2ELi0EEEJNS0_7maximumIfEEfEEEvT_T0_DpT1_,(.L_x_8086 - _ZN2at6native55_GLOBAL__N__de093ff9_22_ForeachBinaryOpList_cu_a911ec4325multi_tensor_apply_kernelINS1_18TensorListMetadataILi2EEENS1_24BinaryOpListAlphaFunctorIfLi2ELi2ELi0EEEJNS0_7maximumIfEEfEEEvT_T0_DpT1_)
        .other          _ZN2at6native55_GLOBAL__N__de093ff9_22_ForeachBinaryOpList_cu_a911ec4325multi_tensor_apply_kernelINS1_18TensorListMetadataILi2EEENS1_24BinaryOpListAlphaFunctorIfLi2ELi2ELi0EEEJNS0_7maximumIfEEfEEEvT_T0_DpT1_,@"STO_CUDA_ENTRY STV_DEFAULT"
_ZN2at6native55_GLOBAL__N__de093ff9_22_ForeachBinaryOpList_cu_a911ec4325multi_tensor_apply_kernelINS1_18TensorListMetadataILi2EEENS1_24BinaryOpListAlphaFunctorIfLi2ELi2ELi0EEEJNS0_7maximumIfEEfEEEvT_T0_DpT1_:
        /* <DEDUP_REMOVED lines=29> */
.L_x_6872:
[----:B0-----:R-:W-:Y:S01]  /*01d0*/  IADD3 R23, P1, R0, R14, RZ ;  /* 0x0000000e00177210 */ /* 0x001fe20007f3e0ff */
[C---:B-1----:R-:W-:Y:S01]  /*01e0*/  IMAD R10, R12.reuse, 0x3, RZ ;  /* 0x000000030c0a7824 */ /* 0x042fe200078e02ff */
[----:B------:R-:W-:Y:S02]  /*01f0*/  CS2R R24, SRZ ;  /* 0x0000000000187805 */ /* 0x000fe4000001ff00 */
[----:B------:R-:W-:Y:S02]  /*0200*/  CS2R R18, SRZ ;  /* 0x0000000000127805 */ /* 0x000fe4000001ff00 */
[C---:B------:R-:W-:Y:S01]  /*0210*/  ISETP.GE.U32.AND P0, PT, R23.reuse, 0x10000, PT ;  /* 0x000100001700780c */ /* 0x040fe20003f06070 */
[----:B------:R-:W-:Y:S01]  /*0220*/  IMAD.X R22, RZ, RZ, R15, P1 ;  /* 0x000000ffff167224 */ /* 0x000fe200008e060f */
[----:B------:R-:W-:Y:S02]  /*0230*/  ISETP.LT.U32.AND P1, PT, R23, UR12, PT ;  /* 0x0000000c17007c0c */ /* 0x000fe4000bf21070 */
[----:B------:R-:W-:-:S02]  /*0240*/  IADD3 R20, P2, R12, R23, RZ ;  /* 0x000000170c147210 */ /* 0x000fc40007f5e0ff */
[----:B------:R-:W-:Y:S02]  /*0250*/  ISETP.GE.U32.AND.EX P0, PT, R22, RZ, PT, P0 ;  /* 0x000000ff1600720c */ /* 0x000fe40003f06100 */
[----:B------:R-:W-:Y:S01]  /*0260*/  LEA R16, P5, R12, R23, 0x1 ;  /* 0x000000170c107211 */ /* 0x000fe200078a08ff */
[--C-:B------:R-:W-:Y:S01]  /*0270*/  IMAD.X R13, RZ, RZ, R22.reuse, P2 ;  /* 0x000000ffff0d7224 */ /* 0x100fe200010e0616 */
[----:B------:R-:W-:Y:S02]  /*0280*/  ISETP.LT.AND.EX P0, PT, R22, UR4, !P0, P1 ;  /* 0x0000000416007c0c */ /* 0x000fe4000c701310 */
[C---:B------:R-:W-:Y:S01]  /*0290*/  ISETP.GE.U32.AND P1, PT, R20.reuse, 0x10000, PT ;  /* 0x000100001400780c */ /* 0x040fe20003f26070 */
[----:B------:R-:W-:Y:S01]  /*02a0*/  IMAD.X R17, RZ, RZ, R22, P5 ;  /* 0x000000ffff117224 */ /* 0x000fe200028e0616 */
[----:B------:R-:W-:Y:S02]  /*02b0*/  ISETP.LT.U32.AND P3, PT, R20, UR12, PT ;  /* 0x0000000c14007c0c */ /* 0x000fe4000bf61070 */
[----:B------:R-:W-:-:S02]  /*02c0*/  ISETP.GE.U32.AND.EX P1, PT, R13, RZ, PT, P1 ;  /* 0x000000ff0d00720c */ /* 0x000fc40003f26110 */
[C---:B------:R-:W-:Y:S02]  /*02d0*/  ISETP.GE.U32.AND P2, PT, R16.reuse, 0x10000, PT ;  /* 0x000100001000780c */ /* 0x040fe40003f46070 */
[----:B------:R-:W-:Y:S02]  /*02e0*/  ISETP.LT.AND.EX P1, PT, R13, UR4, !P1, P3 ;  /* 0x000000040d007c0c */ /* 0x000fe4000cf21330 */
[----:B------:R-:W-:Y:S02]  /*02f0*/  ISETP.LT.U32.AND P3, PT, R16, UR12, PT ;  /* 0x0000000c10007c0c */ /* 0x000fe4000bf61070 */
[----:B------:R-:W-:Y:S02]  /*0300*/  @P0 LEA R4, P4, R23, UR6, 0x2 ;  /* 0x0000000617040c11 */ /* 0x000fe4000f8810ff */
[----:B------:R-:W-:Y:S02]  /*0310*/  ISETP.GE.U32.AND.EX P2, PT, R17, RZ, PT, P2 ;  /* 0x000000ff1100720c */ /* 0x000fe40003f46120 */
[----:B------:R-:W-:-:S02]  /*0320*/  @P0 LEA.HI.X R5, R23, UR7, R22, 0x2, P4 ;  /* 0x0000000717050c11 */ /* 0x000fc4000a0f1416 */
[----:B------:R-:W-:Y:S02]  /*0330*/  IADD3 R10, P4, R10, R23, RZ ;  /* 0x000000170a0a7210 */ /* 0x000fe40007f9e0ff */
[----:B------:R-:W-:Y:S01]  /*0340*/  ISETP.LT.AND.EX P2, PT, R17, UR4, !P2, P3 ;  /* 0x0000000411007c0c */ /* 0x000fe2000d741330 */
[----:B------:R-:W-:Y:S01]  /*0350*/  IMAD.MOV.U32 R21, RZ, RZ, RZ ;  /* 0x000000ffff157224 */ /* 0x000fe200078e00ff */
[C---:B------:R-:W-:Y:S01]  /*0360*/  ISETP.GE.U32.AND P3, PT, R10.reuse, 0x10000, PT ;  /* 0x000100000a00780c */ /* 0x040fe20003f66070 */
[----:B------:R-:W-:Y:S01]  /*0370*/  IMAD.X R11, RZ, RZ, R22, P4 ;  /* 0x000000ffff0b7224 */ /* 0x000fe200020e0616 */
[----:B------:R-:W-:Y:S01]  /*0380*/  @P0 LEA R2, P5, R23, UR8, 0x2 ;  /* 0x0000000817020c11 */ /* 0x000fe2000f8a10ff */
[----:B------:R-:W2:Y:S01]  /*0390*/  @P0 LDG.E R19, desc[UR10][R4.64] ;  /* 0x0000000a04130981 */ /* 0x000ea2000c1e1900 */
[----:B------:R-:W-:Y:S02]  /*03a0*/  ISETP.LT.U32.AND P4, PT, R10, UR12, PT ;  /* 0x0000000c0a007c0c */ /* 0x000fe4000bf81070 */
[----:B------:R-:W-:-:S02]  /*03b0*/  ISETP.GE.U32.AND.EX P3, PT, R11, RZ, PT, P3 ;  /* 0x000000ff0b00720c */ /* 0x000fc40003f66130 */
[----:B------:R-:W-:Y:S02]  /*03c0*/  @P0 LEA.HI.X R3, R23, UR9, R22, 0x2, P5 ;  /* 0x0000000917030c11 */ /* 0x000fe4000a8f1416 */
[C---:B------:R-:W-:Y:S02]  /*03d0*/  @P1 LEA R6, P5, R20.reuse, UR8, 0x2 ;  /* 0x0000000814061c11 */ /* 0x040fe4000f8a10ff */
[----:B------:R-:W-:Y:S01]  /*03e0*/  ISETP.LT.AND.EX P3, PT, R11, UR4, !P3, P4 ;  /* 0x000000040b007c0c */ /* 0x000fe2000df61340 */
[----:B------:R0:W3:Y:S01]  /*03f0*/  @P0 LDG.E R25, desc[UR10][R2.64] ;  /* 0x0000000a02190981 */ /* 0x0000e2000c1e1900 */
[C---:B------:R-:W-:Y:S02]  /*0400*/  @P1 LEA.HI.X R7, R20.reuse, UR9, R13, 0x2, P5 ;  /* 0x0000000914071c11 */ /* 0x040fe4000a8f140d */
[----:B------:R-:W-:Y:S02]  /*0410*/  @P1 LEA R8, P5, R20, UR6, 0x2 ;  /* 0x0000000614081c11 */ /* 0x000fe4000f8a10ff */
[----:B------:R-:W-:Y:S01]  /*0420*/  SHF.L.U64.HI R28, R10, 0x2, R11 ;  /* 0x000000020a1c7819 */ /* 0x000fe2000001020b */
[----:B------:R1:W4:Y:S01]  /*0430*/  @P1 LDG.E R21, desc[UR10][R6.64] ;  /* 0x0000000a06151981 */ /* 0x000322000c1e1900 */
[----:B------:R-:W-:Y:S01]  /*0440*/  @P1 LEA.HI.X R9, R20, UR7, R13, 0x2, P5 ;  /* 0x0000000714091c11 */ /* 0x000fe2000a8f140d */
[----:B------:R-:W-:Y:S01]  /*0450*/  IMAD.SHL.U32 R11, R10, 0x4, RZ ;  /* 0x000000040a0b7824 */ /* 0x000fe200078e00ff */
[----:B0-----:R-:W-:-:S03]  /*0460*/  @P2 LEA R2, P4, R16, UR8, 0x2 ;  /* 0x0000000810022c11 */ /* 0x001fc6000f8810ff */
[----:B------:R0:W5:Y:S01]  /*0470*/  @P1 LDG.E R18, desc[UR10][R8.64] ;  /* 0x0000000a08121981 */ /* 0x000162000c1e1900 */
[C-C-:B------:R-:W-:Y:S02]  /*0480*/  @P2 LEA.HI.X R3, R16.reuse, UR9, R17.reuse, 0x2, P4 ;  /* 0x0000000910032c11 */ /* 0x140fe4000a0f1411 */
[C---:B------:R-:W-:Y:S02]  /*0490*/  @P2 LEA R4, P4, R16.reuse, UR6, 0x2 ;  /* 0x0000000610042c11 */ /* 0x040fe4000f8810ff */
[C---:B------:R-:W-:Y:S02]  /*04a0*/  @P3 IADD3 R10, P5, R11.reuse, UR8, RZ ;  /* 0x000000080b0a3c10 */ /* 0x040fe4000ffbe0ff */
[----:B------:R-:W-:Y:S02]  /*04b0*/  CS2R R26, SRZ ;  /* 0x00000000001a7805 */ /* 0x000fe4000001ff00 */
[----:B------:R-:W-:Y:S01]  /*04c0*/  @P2 LEA.HI.X R5, R16, UR7, R17, 0x2, P4 ;  /* 0x0000000710052c11 */ /* 0x000fe2000a0f1411 */
[----:B------:R0:W5:Y:S01]  /*04d0*/  @P2 LDG.E R24, desc[UR10][R2.64] ;  /* 0x0000000a02182981 */ /* 0x000162000c1e1900 */
[----:B-1----:R-:W-:-:S02]  /*04e0*/  IADD3 R6, P4, R11, UR6, RZ ;  /* 0x000000060b067c10 */ /* 0x002fc4000ff9e0ff */
[C---:B------:R-:W-:Y:S01]  /*04f0*/  @P3 IADD3.X R11, R28.reuse, UR9, RZ, P5, !PT ;  /* 0x000000091c0b3c10 */ /* 0x040fe2000affe4ff */
[----:B0-----:R-:W-:Y:S01]  /*0500*/  IMAD.MOV.U32 R8, RZ, RZ, RZ ;  /* 0x000000ffff087224 */ /* 0x001fe200078e00ff */
[----:B------:R0:W5:Y:S01]  /*0510*/  @P2 LDG.E R26, desc[UR10][R4.64] ;  /* 0x0000000a041a2981 */ /* 0x000162000c1e1900 */
[----:B------:R-:W-:-:S03]  /*0520*/  IADD3.X R7, R28, UR7, RZ, P4, !PT ;  /* 0x000000071c077c10 */ /* 0x000fc6000a7fe4ff */
[----:B------:R1:W5:Y:S04]  /*0530*/  @P3 LDG.E R27, desc[UR10][R10.64] ;  /* 0x0000000a0a1b3981 */ /* 0x000368000c1e1900 */
[----:B------:R-:W5:Y:S01]  /*0540*/  @P3 LDG.E R8, desc[UR10][R6.64] ;  /* 0x0000000a06083981 */ /* 0x000f62000c1e1900 */
        /* <DEDUP_REMOVED lines=11> */
[----:B0-----:R-:W-:Y:S01]  /*0600*/  @P1 LEA R4, P6, R20, UR6, 0x2 ;  /* 0x0000000614041c11 */ /* 0x001fe2000f8c10ff */
[----:B------:R-:W-:Y:S01]  /*0610*/  FMUL.FTZ R9, R24, UR5 ;  /* 0x0000000518097c20 */ /* 0x000fe20008410000 */
[----:B------:R-:W-:Y:S02]  /*0620*/  FSEL R19, R19, R28, P4 ;  /* 0x0000001c13137208 */ /* 0x000fe40002000000 */
[----:B------:R-:W-:Y:S02]  /*0630*/  @P1 LEA.HI.X R5, R20, UR7, R13, 0x2, P6 ;  /* 0x0000000714051c11 */ /* 0x000fe4000b0f140d */
[----:B------:R-:W-:Y:S02]  /*0640*/  FSEL R21, R18, R21, P5 ;  /* 0x0000001512157208 */ /* 0x000fe40002800000 */
[----:B-1----:R-:W-:-:S02]  /*0650*/  @P2 LEA R10, P6, R16, UR6, 0x2 ;  /* 0x00000006100a2c11 */ /* 0x002fc4000f8c10ff */
[C---:B------:R-:W-:Y:S01]  /*0660*/  FSETP.GTU.FTZ.AND P4, PT, |R26|.reuse, +INF , PT ;  /* 0x7f8000001a00780b */ /* 0x040fe20003f9c200 */
[----:B------:R-:W-:Y:S01]  /*0670*/  FMUL.FTZ R27, R27, UR5 ;  /* 0x000000051b1b7c20 */ /* 0x000fe20008410000 */
        /* <DEDUP_REMOVED lines=18> */
.L_x_6871:
        /* <DEDUP_REMOVED lines=9> */
.L_x_6873:
        /* <DEDUP_REMOVED lines=14> */
[C---:B------:R-:W-:Y:S02]  /*0910*/  FSETP.GTU.FTZ.AND P5, PT, |R5|.reuse, +INF , PT ;  /* 0x7f8000000500780b */ /* 0x040fe40003fbc200 */
[----:B------:R-:W-:Y:S02]  /*0920*/  PLOP3.LUT P0, PT, P0, P1, PT, 0xa8, 0x0 ;  /* 0x000000000000781c */ /* 0x000fe40000703570 */
[----:B------:R-:W-:Y:S02]  /*0930*/  FSETP.GT.FTZ.AND P6, PT, R5, R0, PT ;  /* 0x000000000500720b */ /* 0x000fe40003fd4000 */
[C---:B------:R-:W-:Y:S02]  /*0940*/  FSETP.GTU.FTZ.AND P3, PT, |R6|.reuse, +INF , PT ;  /* 0x7f8000000600780b */ /* 0x040fe40003f7c200 */
[----:B------:R-:W-:Y:S02]  /*0950*/  FSETP.GTU.FTZ.AND P2, PT, |R7|, +INF , PT ;  /* 0x7f8000000700780b */ /* 0x000fe40003f5c200 */
[----:B------:R-:W-:-:S02]  /*0960*/  FSETP.GT.FTZ.AND P4, PT, R6, R15, PT ;  /* 0x0000000f0600720b */ /* 0x000fc40003f94000 */
[----:B------:R-:W-:Y:S02]  /*0970*/  FSETP.GT.FTZ.AND P1, PT, R7, R10, PT ;  /* 0x0000000a0700720b */ /* 0x000fe40003f34000 */
[----:B------:R-:W-:Y:S02]  /*0980*/  FSEL R4, R4, R13, P0 ;  /* 0x0000000d04047208 */ /* 0x000fe40000000000 */
[----:B------:R-:W-:Y:S02]  /*0990*/  PLOP3.LUT P5, PT, P5, P6, PT, 0xa8, 0x0 ;  /* 0x000000000000781c */ /* 0x000fe40002fad570 */
[----:B------:R-:W-:Y:S02]  /*09a0*/  IADD3 R12, P0, R12, UR5, RZ ;  /* 0x000000050c0c7c10 */ /* 0x000fe4000ff1e0ff */
[----:B------:R-:W-:Y:S02]  /*09b0*/  PLOP3.LUT P3, PT, P3, P4, PT, 0xa8, 0x0 ;  /* 0x000000000000781c */ /* 0x000fe40001f69570 */
[----:B------:R-:W-:Y:S01]  /*09c0*/  PLOP3.LUT P1, PT, P2, P1, PT, 0xa8, 0x0 ;  /* 0x000000000000781c */ /* 0x000fe20001723570 */
[----:B------:R-:W-:Y:S01]  /*09d0*/  IMAD.X R17, RZ, RZ, R17, P0 ;  /* 0x000000ffff117224 */ /* 0x000fe200000e0611 */
[----:B------:R-:W-:Y:S01]  /*09e0*/  FSEL R5, R5, R0, P5 ;  /* 0x0000000005057208 */ /* 0x000fe20002800000 */
[----:B------:R-:W-:Y:S01]  /*09f0*/  IMAD.SHL.U32 R0, R12, 0x4, RZ ;  /* 0x000000040c007824 */ /* 0x000fe200078e00ff */
[----:B------:R-:W-:-:S02]  /*0a00*/  FSEL R6, R6, R15, P3 ;  /* 0x0000000f06067208 */ /* 0x000fc40001800000 */
[----:B------:R-:W-:Y:S02]  /*0a10*/  FSEL R7, R7, R10, P1 ;  /* 0x0000000a07077208 */ /* 0x000fe40000800000 */
        /* <DEDUP_REMOVED lines=8> */
.L_x_6874:
        /* <DEDUP_REMOVED lines=14> */
.L_x_8086:


//--------------------- .text._ZN2at6native55_GLOBAL__N__de093ff9_22_ForeachBinaryOpList_cu_a911ec4325multi_tensor_apply_kernelINS1_18TensorListMetadataILi2EEENS1_24BinaryOpListAlphaFunctorIdLi2ELi2ELi0EEEJNS0_7maximumIdEEdEEEvT_T0_DpT1_ --------------------------
	.section	.text._ZN2at6native55_GLOBAL__N__de093ff9_22_ForeachBinaryOpList_cu_a911ec4325multi_tensor_apply_kernelINS1_18TensorListMetadataILi2EEENS1_24BinaryOpListAlphaFunctorIdLi2ELi2ELi0EEEJNS0_7maximumIdEEdEEEvT_T0_DpT1_,"ax",@progbits
	.align	128
.text._ZN2at6native55_GLOBAL__N__de093ff9_22_ForeachBinaryOpList_cu_a911ec4325multi_tensor_apply_kernelINS1_18TensorListMetadataILi2EEENS1_24BinaryOpListAlphaFunctorIdLi2ELi2ELi0EEEJNS0_7maximumIdEEdEEEvT_T0_DpT1_:
        .type           _ZN2at6native55_GLOBAL__N__de093ff9_22_ForeachBinaryOpList_cu_a911ec4325multi_tensor_apply_kernelINS1_18TensorListMetadataILi2EEENS1_24BinaryOpListAlphaFunctorIdLi2ELi2ELi0EEEJNS0_7maximumIdEEdEEEvT_T0_DpT1_,@function
        .size           _ZN2at6native55_GLOBAL__N__de093ff9_22_ForeachBinaryOpList_cu_a911ec4325multi_tensor_apply_kernelINS1_18TensorListMetadataILi2EEENS1_24BinaryOpListAlphaFunctorIdLi2ELi2ELi0EEEJNS0_7maximumIdEEdEEEvT_T0_DpT1_,(.L_x_8087 - _ZN2at6native55_GLOBAL__N__de093ff9_22_ForeachBinaryOpList_cu_a911ec4325multi_tensor_apply_kernelINS1_18TensorListMetadataILi2EEENS1_24BinaryOpListAlphaFunctorIdLi2ELi2ELi0EEEJNS0_7maximumIdEEdEEEvT_T0_DpT1_)
        .other          _ZN2at6native55_GLOBAL__N__de093ff9_22_ForeachBinaryOpList_cu_a911ec4325multi_tensor_apply_kernelINS1_18TensorListMetadataILi2EEENS1_24BinaryOpListAlphaFunctorIdLi2ELi2ELi0EEEJNS0_7maximumIdEEdEEEvT_T0_DpT1_,@"STO_CUDA_ENTRY STV_DEFAULT"
_ZN2at6native55_GLOBAL__N__de093ff9_22_ForeachBinaryOpList_cu_a911ec4325multi_tensor_apply_kernelINS1_18TensorListMetadataILi2EEENS1_24BinaryOpListAlphaFunctorIdLi2ELi2ELi0EEEJNS0_7maximumIdEEdEEEvT_T0_DpT1_:
        /* <DEDUP_REMOVED lines=30> */
.L_x_6876:
[----:B0-----:R-:W-:Y:S01]  /*01e0*/  IADD3 R5, P0, R0, UR4, RZ ;  /* 0x0000000400057c10 */ /* 0x001fe2000ff1e0ff */
[----:B------:R-:W-:Y:S01]  /*01f0*/  IMAD.U32 R26, RZ, RZ, UR11 ;  /* 0x0000000bff1a7e24 */ /* 0x000fe2000f8e00ff */
[----:B------:R-:W-:Y:S01]  /*0200*/  CS2R R22, SRZ ;  /* 0x0000000000167805 */ /* 0x000fe2000001ff00 */
[----:B------:R-:W-:Y:S01]  /*0210*/  IMAD.U32 R24, RZ, RZ, UR11 ;  /* 0x0000000bff187e24 */ /* 0x000fe2000f8e00ff */
[C---:B------:R-:W-:Y:S01]  /*0220*/  ISETP.GE.U32.AND P3, PT, R5.reuse, 0x10000, PT ;  /* 0x000100000500780c */ /* 0x040fe20003f66070 */
[----:B------:R-:W-:Y:S01]  /*0230*/  IMAD.X R4, RZ, RZ, UR5, P0 ;  /* 0x00000005ff047e24 */ /* 0x000fe200080e06ff */
[----:B------:R-:W-:Y:S01]  /*0240*/  ISETP.LT.U32.AND P0, PT, R5, UR14, PT ;  /* 0x0000000e05007c0c */ /* 0x000fe2000bf01070 */
[----:B------:R-:W-:Y:S01]  /*0250*/  IMAD R24, R24, 0x3, RZ ;  /* 0x0000000318187824 */ /* 0x000fe200078e02ff */
[----:B------:R-:W-:Y:S02]  /*0260*/  LEA R26, P5, R26, R5, 0x1 ;  /* 0x000000051a1a7211 */ /* 0x000fe400078a08ff */
[----:B------:R-:W-:-:S02]  /*0270*/  CS2R R16, SRZ ;  /* 0x0000000000107805 */ /* 0x000fc4000001ff00 */
[----:B------:R-:W-:Y:S01]  /*0280*/  ISETP.GE.U32.AND.EX P3, PT, R4, RZ, PT, P3 ;  /* 0x000000ff0400720c */ /* 0x000fe20003f66130 */
[----:B------:R-:W-:-:S03]  /*0290*/  IMAD.X R3, RZ, RZ, R4, P5 ;  /* 0x000000ffff037224 */ /* 0x000fc600028e0604 */
[----:B------:R-:W-:Y:S02]  /*02a0*/  ISETP.LT.AND.EX P3, PT, R4, UR10, !P3, P0 ;  /* 0x0000000a04007c0c */ /* 0x000fe4000df61300 */
[----:B------:R-:W-:-:S04]  /*02b0*/  IADD3 R25, P0, R5, UR11, RZ ;  /* 0x0000000b05197c10 */ /* 0x000fc8000ff1e0ff */
[C---:B------:R-:W-:Y:S01]  /*02c0*/  ISETP.GE.U32.AND P2, PT, R25.reuse, 0x10000, PT ;  /* 0x000100001900780c */ /* 0x040fe20003f46070 */
[----:B------:R-:W-:Y:S01]  /*02d0*/  IMAD.X R2, RZ, RZ, R4, P0 ;  /* 0x000000ffff027224 */ /* 0x000fe200000e0604 */
[----:B------:R-:W-:Y:S02]  /*02e0*/  ISETP.LT.U32.AND P1, PT, R25, UR14, PT ;  /* 0x0000000e19007c0c */ /* 0x000fe4000bf21070 */
[----:B------:R-:W-:Y:S02]  /*02f0*/  ISETP.GE.U32.AND P0, PT, R26, 0x10000, PT ;  /* 0x000100001a00780c */ /* 0x000fe40003f06070 */
[C---:B------:R-:W-:Y:S02]  /*0300*/  ISETP.GE.U32.AND.EX P2, PT, R2.reuse, RZ, PT, P2 ;  /* 0x000000ff0200720c */ /* 0x040fe40003f46120 */
[----:B------:R-:W-:Y:S02]  /*0310*/  @P3 LEA R10, P5, R5, UR8, 0x3 ;  /* 0x00000008050a3c11 */ /* 0x000fe4000f8a18ff */
[----:B------:R-:W-:-:S02]  /*0320*/  ISETP.LT.AND.EX P2, PT, R2, UR10, !P2, P1 ;  /* 0x0000000a02007c0c */ /* 0x000fc4000d741310 */
[----:B------:R-:W-:Y:S02]  /*0330*/  ISETP.LT.U32.AND P1, PT, R26, UR14, PT ;  /* 0x0000000e1a007c0c */ /* 0x000fe4000bf21070 */
[----:B------:R-:W-:Y:S02]  /*0340*/  ISETP.GE.U32.AND.EX P0, PT, R3, RZ, PT, P0 ;  /* 0x000000ff0300720c */ /* 0x000fe40003f06100 */
[C-C-:B------:R-:W-:Y:S02]  /*0350*/  @P3 LEA.HI.X R11, R5.reuse, UR9, R4.reuse, 0x3, P5 ;  /* 0x00000009050b3c11 */ /* 0x140fe4000a8f1c04 */
[----:B------:R-:W-:Y:S02]  /*0360*/  IADD3 R24, P5, R24, R5, RZ ;  /* 0x0000000518187210 */ /* 0x000fe40007fbe0ff */
[----:B------:R-:W-:Y:S01]  /*0370*/  @P3 LEA R8, P4, R5, UR6, 0x3 ;  /* 0x0000000605083c11 */ /* 0x000fe2000f8818ff */
[----:B------:R-:W2:Y:S01]  /*0380*/  @P3 LDG.E.64 R16, desc[UR12][R10.64] ;  /* 0x0000000c0a103981 */ /* 0x000ea2000c1e1b00 */
[----:B------:R-:W-:Y:S01]  /*0390*/  ISETP.LT.AND.EX P1, PT, R3, UR10, !P0, P1 ;  /* 0x0000000a03007c0c */ /* 0x000fe2000c721310 */
[--C-:B------:R-:W-:Y:S01]  /*03a0*/  IMAD.X R27, RZ, RZ, R4.reuse, P5 ;  /* 0x000000ffff1b7224 */ /* 0x100fe200028e0604 */
[----:B------:R-:W-:-:S02]  /*03b0*/  @P3 LEA.HI.X R9, R5, UR7, R4, 0x3, P4 ;  /* 0x0000000705093c11 */ /* 0x000fc4000a0f1c04 */
[C---:B------:R-:W-:Y:S02]  /*03c0*/  ISETP.GE.U32.AND P4, PT, R24.reuse, 0x10000, PT ;  /* 0x000100001800780c */ /* 0x040fe40003f86070 */
[----:B------:R-:W-:Y:S01]  /*03d0*/  ISETP.LT.U32.AND P0, PT, R24, UR14, PT ;  /* 0x0000000e18007c0c */ /* 0x000fe2000bf01070 */
[----:B------:R0:W3:Y:S01]  /*03e0*/  @P3 LDG.E.64 R22, desc[UR12][R8.64] ;  /* 0x0000000c08163981 */ /* 0x0000e2000c1e1b00 */
[----:B------:R-:W-:Y:S02]  /*03f0*/  ISETP.GE.U32.AND.EX P4, PT, R27, RZ, PT, P4 ;  /* 0x000000ff1b00720c */ /* 0x000fe40003f86140 */
[----:B------:R-:W-:Y:S02]  /*0400*/  @P2 LEA R18, P5, R25, UR6, 0x3 ;  /* 0x0000000619122c11 */ /* 0x000fe4000f8a18ff */
[----:B------:R-:W-:Y:S02]  /*0410*/  ISETP.LT.AND.EX P0, PT, R27, UR10, !P4, P0 ;  /* 0x0000000a1b007c0c */ /* 0x000fe4000e701300 */
[----:B------:R-:W-:-:S02]  /*0420*/  @P1 LEA R12, P4, R26, UR6, 0x3 ;  /* 0x000000061a0c1c11 */ /* 0x000fc4000f8818ff */
[C-C-:B------:R-:W-:Y:S02]  /*0430*/  @P2 LEA.HI.X R19, R25.reuse, UR7, R2.reuse, 0x3, P5 ;  /* 0x0000000719132c11 */ /* 0x140fe4000a8f1c02 */
[----:B0-----:R-:W-:Y:S02]  /*0440*/  CS2R R8, SRZ ;  /* 0x0000000000087805 */ /* 0x001fe4000001ff00 */
[C---:B------:R-:W-:Y:S02]  /*0450*/  @P2 LEA R20, P5, R25.reuse, UR8, 0x3 ;  /* 0x0000000819142c11 */ /* 0x040fe4000f8a18ff */
[----:B------:R-:W-:Y:S02]  /*0460*/  CS2R R14, SRZ ;  /* 0x00000000000e7805 */ /* 0x000fe4000001ff00 */
[----:B------:R-:W-:Y:S02]  /*0470*/  @P1 LEA.HI.X R13, R26, UR7, R3, 0x3, P4 ;  /* 0x000000071a0d1c11 */ /* 0x000fe4000a0f1c03 */
[----:B------:R-:W-:-:S02]  /*0480*/  @P2 LEA.HI.X R21, R25, UR9, R2, 0x3, P5 ;  /* 0x0000000919152c11 */ /* 0x000fc4000a8f1c02 */
[----:B------:R-:W-:Y:S02]  /*0490*/  CS2R R6, SRZ ;  /* 0x0000000000067805 */ /* 0x000fe4000001ff00 */
[C---:B------:R-:W-:Y:S01]  /*04a0*/  @P1 LEA R10, P4, R26.reuse, UR8, 0x3 ;  /* 0x000000081a0a1c11 */ /* 0x040fe2000f8818ff */
[----:B------:R0:W4:Y:S04]  /*04b0*/  @P1 LDG.E.64 R8, desc[UR12][R12.64] ;  /* 0x0000000c0c081981 */ /* 0x000128000c1e1b00 */
[----:B------:R1:W5:Y:S01]  /*04c0*/  @P2 LDG.E.64 R14, desc[UR12][R20.64] ;  /* 0x0000000c140e2981 */ /* 0x000362000c1e1b00 */
[----:B------:R-:W-:-:S03]  /*04d0*/  @P1 LEA.HI.X R11, R26, UR9, R3, 0x3, P4 ;  /* 0x000000091a0b1c11 */ /* 0x000fc6000a0f1c03 */
[----:B------:R1:W4:Y:S01]  /*04e0*/  @P2 LDG.E.64 R6, desc[UR12][R18.64] ;  /* 0x0000000c12062981 */ /* 0x000322000c1e1b00 */
[C---:B0-----:R-:W-:Y:S01]  /*04f0*/  IMAD.SHL.U32 R12, R24.reuse, 0x8, RZ ;  /* 0x00000008180c7824 */ /* 0x041fe200078e00ff */
[----:B------:R-:W-:-:S04]  /*0500*/  SHF.L.U64.HI R24, R24, 0x3, R27 ;  /* 0x0000000318187819 */ /* 0x000fc8000001021b */
[----:B------:R-:W-:Y:S02]  /*0510*/  @P0 IADD3 R28, P4, R12, UR8, RZ ;  /* 0x000000080c1c0c10 */ /* 0x000fe4000ff9e0ff */
[----:B-1----:R-:W-:Y:S02]  /*0520*/  CS2R R20, SRZ ;  /* 0x0000000000147805 */ /* 0x002fe4000001ff00 */
[----:B------:R-:W-:Y:S02]  /*0530*/  CS2R R18, SRZ ;  /* 0x0000000000127805 */ /* 0x000fe4000001ff00 */
[----:B------:R-:W-:-:S04]  /*0540*/  @P0 IADD3.X R29, R24, UR9, RZ, P4, !PT ;  /* 0x00000009181d0c10 */ /* 0x000fc8000a7fe4ff */
[----:B------:R0:W4:Y:S04]  /*0550*/  @P1 LDG.E.64 R18, desc[UR12][R10.64] ;  /* 0x0000000c0a121981 */ /* 0x000128000c1e1b00 */
[----:B------:R-:W4:Y:S01]  /*0560*/  @P0 LDG.E.64 R20, desc[UR12][R28.64] ;  /* 0x0000000c1c140981 */ /* 0x000f22000c1e1b00 */
[----:B0-----:R-:W-:Y:S02]  /*0570*/  IADD3 R10, P4, R12, UR6, RZ ;  /* 0x000000060c0a7c10 */ /* 0x001fe4000ff9e0ff */
[----:B------:R-:W-:Y:S02]  /*0580*/  CS2R R12, SRZ ;  /* 0x00000000000c7805 */ /* 0x000fe4000001ff00 */
[----:B------:R-:W-:-:S05]  /*0590*/  IADD3.X R11, R24, UR7, RZ, P4, !PT ;  /* 0x00000007180b7c10 */ /* 0x000fca000a7fe4ff */
[----:B------:R-:W4:Y:S01]  /*05a0*/  @P0 LDG.E.64 R12, desc[UR12][R10.64] ;  /* 0x0000000c0a0c0981 */ /* 0x000f22000c1e1b00 */
[----:B------:R-:W-:Y:S01]  /*05b0*/  @P2 LEA R24, P6, R25, UR6, 0x3 ;  /* 0x0000000619182c11 */ /* 0x000fe2000f8c18ff */
[----:B------:R-:W-:-:S03]  /*05c0*/  UIMAD.WIDE.U32 UR4, UR11, 0x4, UR4 ;  /* 0x000000040b0478a5 */ /* 0x000fc6000f8e0004 */
[----:B------:R-:W-:Y:S02]  /*05d0*/  @P2 LEA.HI.X R25, R25, UR7, R2, 0x3, P6 ;  /* 0x0000000719192c11 */ /* 0x000fe4000b0f1c02 */
[C---:B------:R-:W-:Y:S01]  /*05e0*/  @P1 LEA R2, P6, R26.reuse, UR6, 0x3 ;  /* 0x000000061a021c11 */ /* 0x040fe2000f8c18ff */
[----:B------:R-:W-:Y:S02]  /*05f0*/  UISETP.LT.U32.AND UP1, UPT, UR4, UR14, UPT ;  /* 0x0000000e0400728c */ /* 0x000fe4000bf21070 */
[----:B------:R-:W-:Y:S01]  /*0600*/  UISETP.GE.U32.AND UP0, UPT, UR4, 0x10000, UPT ;  /* 0x000100000400788c */ /* 0x000fe2000bf06070 */
[----:B------:R-:W-:-:S03]  /*0610*/  @P1 LEA.HI.X R3, R26, UR7, R3, 0x3, P6 ;  /* 0x000000071a031c11 */ /* 0x000fc6000b0f1c03 */
[----:B------:R-:W-:Y:S01]  /*0620*/  UISETP.GE.U32.AND.EX UP0, UPT, UR5, URZ, UPT, UP0 ;  /* 0x0000003f0500728c */ /* 0x000fe2000bf06100 */
[----:B--2---:R-:W-:-:S08]  /*0630*/  DMUL R16, R16, UR16 ;  /* 0x0000001010107c28 */ /* 0x004fd00008000000 */
[----:B---3--:R-:W-:-:S06]  /*0640*/  DSETP.GT.AND P4, PT, R22, R16, PT ;  /* 0x000000101600722a */ /* 0x008fcc0003f84000 */
[----:B------:R-:W-:Y:S02]  /*0650*/  DSETP.GTU.OR P4, PT, |R22|, +INF , P4 ;  /* 0x7ff000001600742a */ /* 0x000fe4000278c600 */
[----:B-----5:R-:W-:-:S04]  /*0660*/  DMUL R14, R14, UR16 ;  /* 0x000000100e0e7c28 */ /* 0x020fc80008000000 */
[----:B------:R-:W-:Y:S02]  /*0670*/  FSEL R16, R22, R16, P4 ;  /* 0x0000001016107208 */ /* 0x000fe40002000000 */
[----:B------:R-:W-:Y:S02]  /*0680*/  FSEL R17, R23, R17, P4 ;  /* 0x0000001117117208 */ /* 0x000fe40002000000 */
[----:B----4-:R-:W-:Y:S01]  /*0690*/  DSETP.GT.AND P5, PT, R6, R14, PT ;  /* 0x0000000e0600722a */ /* 0x010fe20003fa4000 */
[----:B------:R-:W-:-:S05]  /*06a0*/  @P3 LEA R22, P4, R5, UR6, 0x3 ;  /* 0x0000000605163c11 */ /* 0x000fca000f8818ff */
[----:B------:R-:W-:Y:S02]  /*06b0*/  DSETP.GTU.OR P5, PT, |R6|, +INF , P5 ;  /* 0x7ff000000600742a */ /* 0x000fe40002fac600 */
[----:B------:R-:W-:Y:S02]  /*06c0*/  DMUL R18, R18, UR16 ;  /* 0x0000001012127c28 */ /* 0x000fe40008000000 */
[----:B------:R-:W-:Y:S01]  /*06d0*/  DMUL R20, R20, UR16 ;  /* 0x0000001014147c28 */ /* 0x000fe20008000000 */
[----:B------:R-:W-:Y:S02]  /*06e0*/  @P3 LEA.HI.X R23, R5, UR7, R4, 0x3, P4 ;  /* 0x0000000705173c11 */ /* 0x000fe4000a0f1c04 */
[----:B------:R-:W-:-:S03]  /*06f0*/  FSEL R4, R6, R14, P5 ;  /* 0x0000000e06047208 */ /* 0x000fc60002800000 */
[----:B------:R-:W-:Y:S01]  /*0700*/  DSETP.GT.AND P4, PT, R8, R18, PT ;  /* 0x000000120800722a */ /* 0x000fe20003f84000 */
[----:B------:R-:W-:-:S05]  /*0710*/  FSEL R5, R7, R15, P5 ;  /* 0x0000000f07057208 */ /* 0x000fca0002800000 */
[----:B------:R-:W-:Y:S02]  /*0720*/  DSETP.GTU.OR P4, PT, |R8|, +INF , P4 ;  /* 0x7ff000000800742a */ /* 0x000fe4000278c600 */
[----:B------:R-:W-:-:S04]  /*0730*/  DSETP.GT.AND P5, PT, R12, R20, PT ;  /* 0x000000140c00722a */ /* 0x000fc80003fa4000 */
[----:B------:R-:W-:Y:S02]  /*0740*/  FSEL R6, R8, R18, P4 ;  /* 0x0000001208067208 */ /* 0x000fe40002000000 */
[----:B------:R-:W-:Y:S01]  /*0750*/  DSETP.GTU.OR P5, PT, |R12|, +INF , P5 ;  /* 0x7ff000000c00742a */ /* 0x000fe20002fac600 */
[----:B------:R-:W-:Y:S01]  /*0760*/  FSEL R7, R9, R19, P4 ;  /* 0x0000001309077208 */ /* 0x000fe20002000000 */
[----:B------:R1:W-:Y:S04]  /*0770*/  @P3 STG.E.64 desc[UR12][R22.64], R16 ;  /* 0x0000001016003986 */ /* 0x0003e8000c101b0c */
[----:B------:R-:W-:Y:S02]  /*0780*/  FSEL R8, R12, R20, P5 ;  /* 0x000000140c087208 */ /* 0x000fe40002800000 */
[----:B------:R-:W-:Y:S01]  /*0790*/  FSEL R9, R13, R21, P5 ;  /* 0x000000150d097208 */ /* 0x000fe20002800000 */
[----:B------:R1:W-:Y:S01]  /*07a0*/  @P2 STG.E.64 desc[UR12][R24.64], R4 ;  /* 0x0000000418002986 */ /* 0x0003e2000c101b0c */
[----:B------:R-:W-:-:S03]  /*07b0*/  IMAD.U32 R13, RZ, RZ, UR5 ;  /* 0x00000005ff0d7e24 */ /* 0x000fc6000f8e00ff */
[----:B------:R1:W-:Y:S04]  /*07c0*/  @P1 STG.E.64 desc[UR12][R2.64], R6 ;  /* 0x0000000602001986 */ /* 0x0003e8000c101b0c */
[----:B------:R1:W-:Y:S01]  /*07d0*/  @P0 STG.E.64 desc[UR12][R10.64], R8 ;  /* 0x000000080a000986 */ /* 0x0003e2000c101b0c */
[----:B------:R-:W-:Y:S02]  /*07e0*/  PLOP3.LUT P0, PT, PT, PT, UP1, 0x80, 0x0 ;  /* 0x000000000000781c */ /* 0x000fe40003f0f018 */
[----:B------:R-:W-:Y:S02]  /*07f0*/  PLOP3.LUT P1, PT, PT, PT, UP0, 0x80, 0x0 ;  /* 0x000000000000781c */ /* 0x000fe40003f2f008 */
[----:B------:R-:W-:Y:S01]  /*0800*/  ISETP.LT.AND.EX P0, PT, R13, UR10, PT, P0 ;  /* 0x0000000a0d007c0c */ /* 0x000fe2000bf01300 */
[----:B------:R-:W-:-:S12]  /*0810*/  IMAD.U32 R12, RZ, RZ, UR4 ;  /* 0x00000004ff0c7e24 */ /* 0x000fd8000f8e00ff */
[----:B-1----:R-:W-:Y:S05]  /*0820*/  @!P1 BRA P0, `(.L_x_6876) ;  /* 0xfffffff8006c9947 */ /* 0x002fea000003ffff */
[----:B------:R-:W-:Y:S05]  /*0830*/  EXIT ;  /* 0x000000000000794d */ /* 0x000fea0003800000 */
.L_x_6875:
        /* <DEDUP_REMOVED lines=9> */
.L_x_6877:
        /* <DEDUP_REMOVED lines=26> */
[----:B------:R-:W-:Y:S02]  /*0a70*/  FSEL R8, R16, R8, P2 ;  /* 0x0000000810087208 */ /* 0x000fe40001000000 */
[----:B------:R-:W-:Y:S01]  /*0a80*/  FSEL R10, R18, R10, P3 ;  /* 0x0000000a120a7208 */ /* 0x000fe20001800000 */
[----:B------:R0:W-:Y:S01]  /*0a90*/  STG.E.128 desc[UR12][R2.64], R4 ;  /* 0x0000000402007986 */ /* 0x0001e2000c101d0c */
[----:B------:R-:W-:Y:S02]  /*0aa0*/  FSEL R11, R19, R11, P3 ;  /* 0x0000000b130b7208 */ /* 0x000fe40001800000 */
[----:B------:R-:W-:Y:S02]  /*0ab0*/  FSEL R9, R17, R9, P2 ;  /* 0x0000000911097208 */ /* 0x000fe40001000000 */
[----:B------:R-:W-:-:S04]  /*0ac0*/  IADD3 R21, P0, R21, UR4, RZ ;  /* 0x0000000415157c10 */ /* 0x000fc8000ff1e0ff */
        /* <DEDUP_REMOVED lines=14> */
.L_x_6878:
        /* <DEDUP_REMOVED lines=13> */
.L_x_8087:


//--------------------- .text._ZN2at6native55_GLOBAL__N__de093ff9_22_ForeachBinaryOpList_cu_a911ec4325multi_tensor_apply_kernelINS1_18TensorListMetadataILi2EEENS1_24BinaryOpListAlphaFunctorIsLi2ELi2ELi0EEEJNS0_7maximumIsEEsEEEvT_T0_DpT1_ --------------------------
	.section	.text._ZN2at6native55_GLOBAL__N__de093ff9_22_ForeachBinaryOpList_cu_a911ec4325multi_tensor_apply_kernelINS1_18TensorListMetadataILi2EEENS1_24BinaryOpListAlphaFunctorIsLi2ELi2ELi0EEEJNS0_7maximumIsEEsEEEvT_T0_DpT1_,"ax",@progbits
	.align	128
.text._ZN2at6native55_GLOBAL__N__de093ff9_22_ForeachBinaryOpList_cu_a911ec4325multi_tensor_apply_kernelINS1_18TensorListMetadataILi2EEENS1_24BinaryOpListAlphaFunctorIsLi2ELi2ELi0EEEJNS0_7maximumIsEEsEEEvT_T0_DpT1_:
        .type           _ZN2at6native55_GLOBAL__N__de093ff9_22_ForeachBinaryOpList_cu_a911ec4325multi_tensor_apply_kernelINS1_18TensorListMetadataILi2EEENS1_24BinaryOpListAlphaFunctorIsLi2ELi2ELi0EEEJNS0_7maximumIsEEsEEEvT_T0_DpT1_,@function
        .size           _ZN2at6native55_GLOBAL__N__de093ff9_22_ForeachBinaryOpList_cu_a911ec4325multi_tensor_apply_kernelINS1_18TensorListMetadataILi2EEENS1_24BinaryOpListAlphaFunctorIsLi2ELi2ELi0EEEJNS0_7maximumIsEEsEEEvT_T0_DpT1_,(.L_x_8088 - _ZN2at6native55_GLOBAL__N__de093ff9_22_ForeachBinaryOpList_cu_a911ec4325multi_tensor_apply_kernelINS1_18TensorListMetadataILi2EEENS1_24BinaryOpListAlphaFunctorIsLi2ELi2ELi0EEEJNS0_7maximumIsEEsEEEvT_T0_DpT1_)
        .other          _ZN2at6native55_GLOBAL__N__de093ff9_22_ForeachBinaryOpList_cu_a911ec4325multi_tensor_apply_kernelINS1_18TensorListMetadataILi2EEENS1_24BinaryOpListAlphaFunctorIsLi2ELi2ELi0EEEJNS0_7maximumIsEEsEEEvT_T0_DpT1_,@"STO_CUDA_ENTRY STV_DEFAULT"
_ZN2at6native55_GLOBAL__N__de093ff9_22_ForeachBinaryOpList_cu_a911ec4325multi_tensor_apply_kernelINS1_18TensorListMetadataILi2EEENS1_24BinaryOpListAlphaFunctorIsLi2ELi2ELi0EEEJNS0_7maximumIsEEsEEEvT_T0_DpT1_:
        /* <DEDUP_REMOVED lines=28> */
.L_x_6880:
[----:B0-----:R-:W-:Y:S01]  /*01c0*/  IADD3 R24, P0, R3, R12, RZ ;  /* 0x0000000c03187210 */ /* 0x001fe20007f1e0ff */
[C---:B-1----:R-:W-:Y:S01]  /*01d0*/  IMAD R9, R5.reuse, 0x3, RZ ;  /* 0x0000000305097824 */ /* 0x042fe200078e02ff */
[----:B------:R-:W-:Y:S02]  /*01e0*/  PRMT R17, RZ, 0x7610, R17 ;  /* 0x00007610ff117816 */ /* 0x000fe40000000011 */
[C---:B------:R-:W-:Y:S01]  /*01f0*/  ISETP.GE.U32.AND P1, PT, R24.reuse, 0x10000, PT ;  /* 0x000100001800780c */ /* 0x040fe20003f26070 */
[----:B------:R-:W-:Y:S01]  /*0200*/  IMAD.X R21, RZ, RZ, R13, P0 ;  /* 0x000000ffff157224 */ /* 0x000fe200000e060d */
[----:B------:R-:W-:Y:S02]  /*0210*/  IADD3 R19, P0, R5, R24, RZ ;  /* 0x0000001805137210 */ /* 0x000fe40007f1e0ff */
[----:B------:R-:W-:Y:S02]  /*0220*/  ISETP.LT.U32.AND P3, PT, R24, UR13, PT ;  /* 0x0000000d18007c0c */ /* 0x000fe4000bf61070 */
[----:B------:R-:W-:Y:S01]  /*0230*/  ISETP.GE.U32.AND.EX P1, PT, R21, RZ, PT, P1 ;  /* 0x000000ff1500720c */ /* 0x000fe20003f26110 */
[----:B------:R-:W-:Y:S01]  /*0240*/  IMAD.X R26, RZ, RZ, R21, P0 ;  /* 0x000000ffff1a7224 */ /* 0x000fe200000e0615 */
[----:B------:R-:W-:-:S02]  /*0250*/  ISETP.GE.U32.AND P5, PT, R19, 0x10000, PT ;  /* 0x000100001300780c */ /* 0x000fc40003fa6070 */
[----:B------:R-:W-:Y:S02]  /*0260*/  ISETP.LT.AND.EX P1, PT, R21, UR5, !P1, P3 ;  /* 0x0000000515007c0c */ /* 0x000fe4000cf21330 */
[-C--:B------:R-:W-:Y:S02]  /*0270*/  IADD3 R0, P3, R9, R24.reuse, RZ ;  /* 0x0000001809007210 */ /* 0x080fe40007f7e0ff */
[----:B------:R-:W-:Y:S02]  /*0280*/  ISETP.LT.U32.AND P0, PT, R19, UR13, PT ;  /* 0x0000000d13007c0c */ /* 0x000fe4000bf01070 */
[C---:B------:R-:W-:Y:S01]  /*0290*/  ISETP.GE.U32.AND.EX P5, PT, R26.reuse, RZ, PT, P5 ;  /* 0x000000ff1a00720c */ /* 0x040fe20003fa6150 */
[----:B------:R-:W-:Y:S01]  /*02a0*/  IMAD.X R15, RZ, RZ, R21, P3 ;  /* 0x000000ffff0f7224 */ /* 0x000fe200018e0615 */
[----:B------:R-:W-:Y:S02]  /*02b0*/  LEA R7, P2, R5, R24, 0x1 ;  /* 0x0000001805077211 */ /* 0x000fe400078408ff */
[----:B------:R-:W-:-:S02]  /*02c0*/  ISETP.LT.AND.EX P0, PT, R26, UR5, !P5, P0 ;  /* 0x000000051a007c0c */ /* 0x000fc4000ef01300 */
[C---:B------:R-:W-:Y:S01]  /*02d0*/  ISETP.GE.U32.AND P5, PT, R0.reuse, 0x10000, PT ;  /* 0x000100000000780c */ /* 0x040fe20003fa6070 */
[----:B------:R-:W-:Y:S01]  /*02e0*/  IMAD.X R20, RZ, RZ, R21, P2 ;  /* 0x000000ffff147224 */ /* 0x000fe200010e0615 */
[----:B------:R-:W-:Y:S02]  /*02f0*/  ISETP.GE.U32.AND P4, PT, R7, 0x10000, PT ;  /* 0x000100000700780c */ /* 0x000fe40003f86070 */
[----:B------:R-:W-:Y:S02]  /*0300*/  ISETP.LT.U32.AND P3, PT, R0, UR13, PT ;  /* 0x0000000d00007c0c */ /* 0x000fe4000bf61070 */
[----:B------:R-:W-:Y:S02]  /*0310*/  ISETP.GE.U32.AND.EX P5, PT, R15, RZ, PT, P5 ;  /* 0x000000ff0f00720c */ /* 0x000fe40003fa6150 */
[----:B------:R-:W-:Y:S02]  /*0320*/  ISETP.LT.U32.AND P2, PT, R7, UR13, PT ;  /* 0x0000000d07007c0c */ /* 0x000fe4000bf41070 */
[----:B------:R-:W-:-:S02]  /*0330*/  ISETP.GE.U32.AND.EX P4, PT, R20, RZ, PT, P4 ;  /* 0x000000ff1400720c */ /* 0x000fc40003f86140 */
[----:B------:R-:W-:Y:S02]  /*0340*/  ISETP.LT.AND.EX P3, PT, R15, UR5, !P5, P3 ;  /* 0x000000050f007c0c */ /* 0x000fe4000ef61330 */
[----:B------:R-:W-:Y:S02]  /*0350*/  ISETP.LT.AND.EX P2, PT, R20, UR5, !P4, P2 ;  /* 0x0000000514007c0c */ /* 0x000fe4000e741320 */
[----:B------:R-:W-:Y:S02]  /*0360*/  @P1 LEA R10, P6, R24, UR8, 0x1 ;  /* 0x00000008180a1c11 */ /* 0x000fe4000f8c08ff */
[C---:B------:R-:W-:Y:S01]  /*0370*/  SHF.L.U64.HI R16, R0.reuse, 0x1, R15 ;  /* 0x0000000100107819 */ /* 0x040fe2000001020f */
[----:B------:R-:W-:Y:S01]  /*0380*/  IMAD.SHL.U32 R0, R0, 0x2, RZ ;  /* 0x0000000200007824 */ /* 0x000fe200078e00ff */
[----:B------:R-:W-:Y:S02]  /*0390*/  @P1 LEA.HI.X R11, R24, UR9, R21, 0x1, P6 ;  /* 0x00000009180b1c11 */ /* 0x000fe4000b0f0c15 */
[----:B------:R-:W-:-:S02]  /*03a0*/  @P0 LEA R22, P4, R19, UR8, 0x1 ;  /* 0x0000000813160c11 */ /* 0x000fc4000f8808ff */
[----:B------:R-:W-:Y:S01]  /*03b0*/  PRMT R9, RZ, 0x7610, R9 ;  /* 0x00007610ff097816 */ /* 0x000fe20000000009 */
[----:B------:R0:W2:Y:S01]  /*03c0*/  @P1 LDG.E.U16 R17, desc[UR10][R10.64] ;  /* 0x0000000a0a111981 */ /* 0x0000a2000c1e1500 */
[----:B------:R-:W-:Y:S02]  /*03d0*/  @P3 IADD3 R28, P6, R0, UR8, RZ ;  /* 0x00000008001c3c10 */ /* 0x000fe4000ffde0ff */
[----:B------:R-:W-:Y:S02]  /*03e0*/  @P0 LEA.HI.X R23, R19, UR9, R26, 0x1, P4 ;  /* 0x0000000913170c11 */ /* 0x000fe4000a0f0c1a */
[----:B------:R-:W-:Y:S02]  /*03f0*/  @P2 LEA R14, P5, R7, UR8, 0x1 ;  /* 0x00000008070e2c11 */ /* 0x000fe4000f8a08ff */
[----:B------:R-:W-:Y:S01]  /*0400*/  PRMT R25, RZ, 0x7610, R25 ;  /* 0x00007610ff197816 */ /* 0x000fe20000000019 */
[----:B------:R1:W3:Y:S01]  /*0410*/  @P0 LDG.E.U16 R9, desc[UR10][R22.64] ;  /* 0x0000000a16090981 */ /* 0x0002e2000c1e1500 */
[----:B0-----:R-:W-:-:S02]  /*0420*/  @P1 LEA R10, P4, R24, UR6, 0x1 ;  /* 0x00000006180a1c11 */ /* 0x001fc4000f8808ff */
[----:B------:R-:W-:Y:S02]  /*0430*/  @P3 IADD3.X R29, R16, UR9, RZ, P6, !PT ;  /* 0x00000009101d3c10 */ /* 0x000fe4000b7fe4ff */
[----:B------:R-:W-:Y:S02]  /*0440*/  PRMT R6, RZ, 0x7610, R6 ;  /* 0x00007610ff067816 */ /* 0x000fe40000000006 */
[----:B------:R-:W-:Y:S01]  /*0450*/  PRMT R8, RZ, 0x7610, R8 ;  /* 0x00007610ff087816 */ /* 0x000fe20000000008 */
[----:B------:R-:W4:Y:S01]  /*0460*/  @P3 LDG.E.U16 R25, desc[UR10][R28.64] ;  /* 0x0000000a1c193981 */ /* 0x000f22000c1e1500 */
[----:B------:R-:W-:Y:S02]  /*0470*/  @P2 LEA.HI.X R15, R7, UR9, R20, 0x1, P5 ;  /* 0x00000009070f2c11 */ /* 0x000fe4000a8f0c14 */
[----:B------:R-:W-:-:S03]  /*0480*/  @P1 LEA.HI.X R11, R24, UR7, R21, 0x1, P4 ;  /* 0x00000007180b1c11 */ /* 0x000fc6000a0f0c15 */
[----:B------:R0:W5:Y:S01]  /*0490*/  @P2 LDG.E.U16 R6, desc[UR10][R14.64] ;  /* 0x0000000a0e062981 */ /* 0x000162000c1e1500 */
[----:B-1----:R-:W-:-:S03]  /*04a0*/  @P2 LEA R22, P5, R7, UR6, 0x1 ;  /* 0x0000000607162c11 */ /* 0x002fc6000f8a08ff */
[----:B------:R1:W5:Y:S01]  /*04b0*/  @P1 LDG.E.U16 R8, desc[UR10][R10.64] ;  /* 0x0000000a0a081981 */ /* 0x000362000c1e1500 */
[----:B------:R-:W-:Y:S02]  /*04c0*/  PRMT R4, RZ, 0x7610, R4 ;  /* 0x00007610ff047816 */ /* 0x000fe40000000004 */
[----:B------:R-:W-:Y:S02]  /*04d0*/  PRMT R2, RZ, 0x7610, R2 ;  /* 0x00007610ff027816 */ /* 0x000fe40000000002 */
[----:B0-----:R-:W-:Y:S02]  /*04e0*/  IADD3 R14, P6, R0, UR6, RZ ;  /* 0x00000006000e7c10 */ /* 0x001fe4000ffde0ff */
[----:B-1----:R-:W-:Y:S02]  /*04f0*/  @P0 LEA R10, P4, R19, UR6, 0x1 ;  /* 0x00000006130a0c11 */ /* 0x002fe4000f8808ff */
[----:B------:R-:W-:Y:S02]  /*0500*/  @P2 LEA.HI.X R23, R7, UR7, R20, 0x1, P5 ;  /* 0x0000000707172c11 */ /* 0x000fe4000a8f0c14 */
[----:B------:R-:W-:-:S02]  /*0510*/  @P0 LEA.HI.X R11, R19, UR7, R26, 0x1, P4 ;  /* 0x00000007130b0c11 */ /* 0x000fc4000a0f0c1a */
[----:B------:R-:W-:Y:S01]  /*0520*/  PRMT R0, RZ, 0x7610, R0 ;  /* 0x00007610ff007816 */ /* 0x000fe20000000000 */
[----:B------:R-:W5:Y:S01]  /*0530*/  @P2 LDG.E.U16 R2, desc[UR10][R22.64] ;  /* 0x0000000a16022981 */ /* 0x000f62000c1e1500 */
[----:B------:R-:W-:-:S03]  /*0540*/  IADD3.X R15, R16, UR7, RZ, P6, !PT ;  /* 0x00000007100f7c10 */ /* 0x000fc6000b7fe4ff */
[----:B------:R0:W5:Y:S04]  /*0550*/  @P0 LDG.E.U16 R4, desc[UR10][R10.64] ;  /* 0x0000000a0a040981 */ /* 0x000168000c1e1500 */
[----:B------:R-:W5:Y:S01]  /*0560*/  @P3 LDG.E.U16 R0, desc[UR10][R14.64] ;  /* 0x0000000a0e003981 */ /* 0x000f62000c1e1500 */
[----:B------:R-:W-:Y:S01]  /*0570*/  @P1 LEA R16, P4, R24, UR6, 0x1 ;  /* 0x0000000618101c11 */ /* 0x000fe2000f8808ff */
[----:B------:R-:W-:Y:S02]  /*0580*/  ULDC.U16 UR4, c[0x0][0xe5a] ;  /* 0x0003968000047ab9 */ /* 0x000fe40000000400 */
[----:B------:R-:W-:Y:S01]  /*0590*/  UPRMT UR4, UR4, 0x9910, URZ ;  /* 0x0000991004047896 */ /* 0x000fe2000800003f */
[----:B------:R-:W-:Y:S01]  /*05a0*/  @P0 LEA R18, P5, R19, UR6, 0x1 ;  /* 0x0000000613120c11 */ /* 0x000fe2000f8a08ff */
[----:B------:R-:W-:-:S03]  /*05b0*/  IMAD.WIDE.U32 R12, R5, 0x4, R12 ;  /* 0x00000004050c7825 */ /* 0x000fc600078e000c */
[----:B------:R-:W-:Y:S02]  /*05c0*/  @P0 LEA.HI.X R19, R19, UR7, R26, 0x1, P5 ;  /* 0x0000000713130c11 */ /* 0x000fe4000a8f0c1a */
[----:B--2---:R-:W-:Y:S02]  /*05d0*/  PRMT R27, R17, 0x9910, RZ ;  /* 0x00009910111b7816 */ /* 0x004fe400000000ff */
[----:B------:R-:W-:-:S03]  /*05e0*/  @P1 LEA.HI.X R17, R24, UR7, R21, 0x1, P4 ;  /* 0x0000000718111c11 */ /* 0x000fc6000a0f0c15 */
[----:B------:R-:W-:Y:S01]  /*05f0*/  IMAD.MOV.U32 R21, RZ, RZ, R27 ;  /* 0x000000ffff157224 */ /* 0x000fe200078e001b */
[----:B---3--:R-:W-:-:S03]  /*0600*/  PRMT R9, R9, 0x9910, RZ ;  /* 0x0000991009097816 */ /* 0x008fc600000000ff */
[----:B0-----:R-:W-:Y:S01]  /*0610*/  IMAD R10, R21, UR4, RZ ;  /* 0x00000004150a7c24 */ /* 0x001fe2000f8e02ff */
[----:B----4-:R-:W-:Y:S02]  /*0620*/  PRMT R25, R25, 0x9910, RZ ;  /* 0x0000991019197816 */ /* 0x010fe400000000ff */
[----:B-----5:R-:W-:Y:S01]  /*0630*/  PRMT R11, R6, 0x9910, RZ ;  /* 0x00009910060b7816 */ /* 0x020fe200000000ff */
[----:B------:R-:W-:Y:S02]  /*0640*/  IMAD.MOV.U32 R6, RZ, RZ, R9 ;  /* 0x000000ffff067224 */ /* 0x000fe400078e0009 */
[----:B------:R-:W-:Y:S01]  /*0650*/  IMAD.MOV.U32 R21, RZ, RZ, R25 ;  /* 0x000000ffff157224 */ /* 0x000fe200078e0019 */
[----:B------:R-:W-:Y:S01]  /*0660*/  VIMNMX.S16x2 R9, R8, R10, !PT ;  /* 0x0000000a08097248 */ /* 0x000fe20007fe0300 */
[----:B------:R-:W-:Y:S01]  /*0670*/  IMAD R6, R6, UR4, RZ ;  /* 0x0000000406067c24 */ /* 0x000fe2000f8e02ff */
[----:B------:R-:W-:Y:S01]  /*0680*/  @P2 LEA R22, P4, R7, UR6, 0x1 ;  /* 0x0000000607162c11 */ /* 0x000fe2000f8808ff */
[----:B------:R-:W-:-:S02]  /*0690*/  IMAD R8, R11, UR4, RZ ;  /* 0x000000040b087c24 */ /* 0x000fc4000f8e02ff */
[----:B------:R-:W-:Y:S01]  /*06a0*/  IMAD R10, R21, UR4, RZ ;  /* 0x00000004150a7c24 */ /* 0x000fe2000f8e02ff */
[----:B------:R-:W-:Y:S01]  /*06b0*/  @P2 LEA.HI.X R23, R7, UR7, R20, 0x1, P4 ;  /* 0x0000000707172c11 */ /* 0x000fe2000a0f0c14 */
[----:B------:R2:W-:Y:S01]  /*06c0*/  @P1 STG.E.U16 desc[UR10][R16.64], R9 ;  /* 0x0000000910001986 */ /* 0x0005e2000c10150a */
[----:B------:R-:W-:Y:S02]  /*06d0*/  ISETP.LT.U32.AND P1, PT, R12, UR13, PT ;  /* 0x0000000d0c007c0c */ /* 0x000fe4000bf21070 */
[----:B------:R-:W-:Y:S02]  /*06e0*/  VIMNMX.S16x2 R2, R2, R8, !PT ;  /* 0x0000000802027248 */ /* 0x000fe40007fe0300 */
[----:B------:R-:W-:Y:S02]  /*06f0*/  VIMNMX.S16x2 R4, R4, R6, !PT ;  /* 0x0000000604047248 */ /* 0x000fe40007fe0300 */
[----:B------:R-:W-:-:S03]  /*0700*/  VIMNMX.S16x2 R0, R0, R10, !PT ;  /* 0x0000000a00007248 */ /* 0x000fc60007fe0300 */
        /* <DEDUP_REMOVED lines=8> */
.L_x_6879:
        /* <DEDUP_REMOVED lines=10> */
.L_x_6881:
        /* <DEDUP_REMOVED lines=8> */
[----:B------:R-:W-:-:S04]  /*08b0*/  IADD3 R7, P0, R7, UR12, RZ ;  /* 0x0000000c07077c10 */ /* 0x000fc8000ff1e0ff */
[----:B------:R-:W-:Y:S01]  /*08c0*/  ISETP.LT.U32.AND P1, PT, R7, 0x4000, PT ;  /* 0x000040000700780c */ /* 0x000fe20003f21070 */
[----:B------:R-:W-:-:S05]  /*08d0*/  IMAD.X R6, RZ, RZ, R6, P0 ;  /* 0x000000ffff067224 */ /* 0x000fca00000e0606 */
[----:B------:R-:W-:Y:S02]  /*08e0*/  ISETP.LT.U32.AND.EX P1, PT, R6, RZ, PT, P1 ;  /* 0x000000ff0600720c */ /* 0x000fe40003f21110 */
[C---:B--2---:R-:W-:Y:S02]  /*08f0*/  PRMT R10, R8.reuse, 0x9910, RZ ;  /* 0x00009910080a7816 */ /* 0x044fe400000000ff */
[C---:B------:R-:W-:Y:S02]  /*0900*/  PRMT R11, R9.reuse, 0x9910, RZ ;  /* 0x00009910090b7816 */ /* 0x040fe400000000ff */
[----:B------:R-:W-:Y:S02]  /*0910*/  PRMT R14, R9, 0xbb32, RZ ;  /* 0x0000bb32090e7816 */ /* 0x000fe400000000ff */
[----:B------:R-:W-:Y:S01]  /*0920*/  PRMT R12, R8, 0xbb32, RZ ;  /* 0x0000bb32080c7816 */ /* 0x000fe200000000ff */
[----:B------:R-:W-:Y:S01]  /*0930*/  IMAD R8, R10, UR4, RZ ;  /* 0x000000040a087c24 */ /* 0x000fe2000f8e02ff */
[----:B---3--:R-:W-:Y:S01]  /*0940*/  PRMT R0, R5, 0x7610, R0 ;  /* 0x0000761005007816 */ /* 0x008fe20000000000 */
[----:B------:R-:W-:Y:S01]  /*0950*/  IMAD R10, R11, UR4, RZ ;  /* 0x000000040b0a7c24 */ /* 0x000fe2000f8e02ff */
[----:B------:R-:W-:Y:S01]  /*0960*/  PRMT R5, R5, 0x7632, R5 ;  /* 0x0000763205057816 */ /* 0x000fe20000000005 */
[----:B------:R-:W-:Y:S01]  /*0970*/  IMAD R14, R14, UR4, RZ ;  /* 0x000000040e0e7c24 */ /* 0x000fe2000f8e02ff */
[----:B------:R-:W-:Y:S01]  /*0980*/  PRMT R9, R4, 0x7632, R9 ;  /* 0x0000763204097816 */ /* 0x000fe20000000009 */
[----:B------:R-:W-:Y:S01]  /*0990*/  IMAD R12, R12, UR4, RZ ;  /* 0x000000040c0c7c24 */ /* 0x000fe2000f8e02ff */
[----:B------:R-:W-:-:S02]  /*09a0*/  VIMNMX.S16x2 R0, R0, R10, !PT ;  /* 0x0000000a00007248 */ /* 0x000fc40007fe0300 */
[----:B------:R-:W-:Y:S02]  /*09b0*/  VIMNMX.S16x2 R14, R5, R14, !PT ;  /* 0x0000000e050e7248 */ /* 0x000fe40007fe0300 */
[----:B------:R-:W-:Y:S02]  /*09c0*/  VIMNMX.S16x2 R8, R4, R8, !PT ;  /* 0x0000000804087248 */ /* 0x000fe40007fe0300 */
[----:B------:R-:W-:Y:S02]  /*09d0*/  VIMNMX.S16x2 R12, R9, R12, !PT ;  /* 0x0000000c090c7248 */ /* 0x000fe40007fe0300 */
[----:B------:R-:W-:Y:S01]  /*09e0*/  PRMT R9, R0, 0x5410, R14 ;  /* 0x0000541000097816 */ /* 0x000fe2000000000e */
[----:B------:R-:W-:Y:S01]  /*09f0*/  IMAD.SHL.U32 R0, R7, 0x4, RZ ;  /* 0x0000000407007824 */ /* 0x000fe200078e00ff */
[----:B------:R-:W-:-:S04]  /*0a00*/  PRMT R8, R8, 0x5410, R12 ;  /* 0x0000541008087816 */ /* 0x000fc8000000000c */
[----:B------:R-:W-:Y:S01]  /*0a10*/  ISETP.GE.U32.AND P0, PT, R0, UR13, PT ;  /* 0x0000000d00007c0c */ /* 0x000fe2000bf06070 */
[----:B------:R0:W-:Y:S01]  /*0a20*/  STG.E.64 desc[UR10][R2.64], R8 ;  /* 0x0000000802007986 */ /* 0x0001e2000c101b0a */
[----:B------:R-:W-:-:S04]  /*0a30*/  SHF.L.U64.HI R0, R7, 0x2, R6 ;  /* 0x0000000207007819 */ /* 0x000fc80000010206 */
[----:B------:R-:W-:-:S13]  /*0a40*/  ISETP.GE.AND.EX P0, PT, R0, UR5, PT, P0 ;  /* 0x0000000500007c0c */ /* 0x000fda000bf06300 */
[----:B0-----:R-:W-:Y:S05]  /*0a50*/  @!P0 BRA P1, `(.L_x_6881) ;  /* 0xfffffffc00748947 */ /* 0x001fea000083ffff */
[----:B------:R-:W-:Y:S05]  /*0a60*/  EXIT ;  /* 0x000000000000794d */ /* 0x000fea0003800000 */
.L_x_6882:
        /* <DEDUP_REMOVED lines=9> */
.L_x_8088:


//--------------------- .text._ZN2at6native55_GLOBAL__N__de093ff9_22_ForeachBinaryOpList_cu_a911ec4325multi_tensor_apply_kernelINS1_18TensorListMetadataILi2EEENS1_24BinaryOpListAlphaFunctorIlLi2ELi2ELi0EEEJNS0_7maximumIlEElEEEvT_T0_DpT1_ --------------------------
	.section	.text._ZN2at6native55_GLOBAL__N__de093ff9_22_ForeachBinaryOpList_cu_a911ec4325multi_tensor_apply_kernelINS1_18TensorListMetadataILi2EEENS1_24BinaryOpListAlphaFunctorIlLi2ELi2ELi0EEEJNS0_7maximumIlEElEEEvT_T0_DpT1_,"ax",@progbits
	.align	128
.text._ZN2at6native55_GLOBAL__N__de093ff9_22_ForeachBinaryOpList_cu_a911ec4325multi_tensor_apply_kernelINS1_18TensorListMetadataILi2EEENS1_24BinaryOpListAlphaFunctorIlLi2ELi2ELi0EEEJNS0_7maximumIlEElEEEvT_T0_DpT1_:
        .type           _ZN2at6native55_GLOBAL__N__de093ff9_22_ForeachBinaryOpList_cu_a911ec4325multi_tensor_apply_kernelINS1_18TensorListMetadataILi2EEENS1_24BinaryOpListAlphaFunctorIlLi2ELi2ELi0EEEJNS0_7maximumIlEElEEEvT_T0_DpT1_,@function
        .size           _ZN2at6native55_GLOBAL__N__de093ff9_22_ForeachBinaryOpList_cu_a911ec4325multi_tensor_apply_kernelINS1_18TensorListMetadataILi2EEENS1_24BinaryOpListAlphaFunctorIlLi2ELi2ELi0EEEJNS0_7maximumIlEElEEEvT_T0_DpT1_,(.L_x_8089 - _ZN2at6native55_GLOBAL__N__de093ff9_22_ForeachBinaryOpList_cu_a911ec4325multi_tensor_apply_kernelINS1_18TensorListMetadataILi2EEENS1_24BinaryOpListAlphaFunctorIlLi2ELi2ELi0EEEJNS0_7maximumIlEElEEEvT_T0_DpT1_)
        .other          _ZN2at6native55_GLOBAL__N__de093ff9_22_ForeachBinaryOpList_cu_a911ec4325multi_tensor_apply_kernelINS1_18TensorListMetadataILi2EEENS1_24BinaryOpListAlphaFunctorIlLi2ELi2ELi0EEEJNS0_7maximumIlEElEEEvT_T0_DpT1_,@"STO_CUDA_ENTRY STV_DEFAULT"
_ZN2at6native55_GLOBAL__N__de093ff9_22_ForeachBinaryOpList_cu_a911ec4325multi_tensor_apply_kernelINS1_18TensorListMetadataILi2EEENS1_24BinaryOpListAlphaFunctorIlLi2ELi2ELi0EEEJNS0_7maximumIlEElEEEvT_T0_DpT1_:
        /* <DEDUP_REMOVED lines=28> */
[----:B------:R-:W-:Y:S01]  /*01c0*/  ULDC.64 UR14, c[0x0][0xe60] ;  /* 0x00039800000e7ab9 */ /* 0x000fe20000000a00 */
[----:B------:R-:W-:-:S07]  /*01d0*/  IMAD.MOV.U32 R25, RZ, RZ, RZ ;  /* 0x000000ffff197224 */ /* 0x000fce00078e00ff */
.L_x_6884:
[----:B0-----:R-:W-:Y:S02]  /*01e0*/  IADD3 R17, P1, R0, R23, RZ ;  /* 0x0000001700117210 */ /* 0x001fe40007f3e0ff */
[----:B------:R-:W-:Y:S02]  /*01f0*/  CS2R R18, SRZ ;  /* 0x0000000000127805 */ /* 0x000fe4000001ff00 */
        /* <DEDUP_REMOVED lines=8> */
[C---:B------:R-:W-:Y:S01]  /*0280*/  ISETP.GE.U32.AND P4, PT, R11.reuse, 0x10000, PT ;  /* 0x000100000b00780c */ /* 0x040fe20003f86070 */
[----:B------:R-:W-:Y:S01]  /*0290*/  IMAD.X R21, RZ, RZ, R24, P5 ;  /* 0x000000ffff157224 */ /* 0x000fe200028e0618 */
[----:B------:R-:W-:Y:S02]  /*02a0*/  ISETP.LT.U32.AND P1, PT, R11, UR12, PT ;  /* 0x0000000c0b007c0c */ /* 0x000fe4000bf21070 */
[----:B------:R-:W-:Y:S02]  /*02b0*/  ISETP.GE.U32.AND.EX P4, PT, R22, RZ, PT, P4 ;  /* 0x000000ff1600720c */ /* 0x000fe40003f86140 */
[----:B------:R-:W-:-:S02]  /*02c0*/  ISETP.GE.U32.AND P3, PT, R16, 0x10000, PT ;  /* 0x000100001000780c */ /* 0x000fc40003f66070 */
[----:B------:R-:W-:Y:S02]  /*02d0*/  ISETP.LT.AND.EX P1, PT, R22, UR4, !P4, P1 ;  /* 0x0000000416007c0c */ /* 0x000fe4000e721310 */
[----:B------:R-:W-:Y:S02]  /*02e0*/  ISETP.GE.U32.AND.EX P3, PT, R21, RZ, PT, P3 ;  /* 0x000000ff1500720c */ /* 0x000fe40003f66130 */
[C---:B------:R-:W-:Y:S01]  /*02f0*/  @P0 LEA R6, P2, R17.reuse, UR8, 0x3 ;  /* 0x0000000811060c11 */ /* 0x040fe2000f8418ff */
[----:B------:R-:W-:Y:S01]  /*0300*/  IMAD R4, R20, 0x3, RZ ;  /* 0x0000000314047824 */ /* 0x000fe200078e02ff */
[C---:B------:R-:W-:Y:S02]  /*0310*/  @P0 LEA R8, P4, R17.reuse, UR6, 0x3 ;  /* 0x0000000611080c11 */ /* 0x040fe4000f8818ff */
[----:B------:R-:W-:Y:S02]  /*0320*/  @P0 LEA.HI.X R7, R17, UR9, R24, 0x3, P2 ;  /* 0x0000000911070c11 */ /* 0x000fe400090f1c18 */
[----:B------:R-:W-:-:S02]  /*0330*/  ISETP.LT.U32.AND P2, PT, R16, UR12, PT ;  /* 0x0000000c10007c0c */ /* 0x000fc4000bf41070 */
[----:B------:R-:W-:Y:S01]  /*0340*/  @P0 LEA.HI.X R9, R17, UR7, R24, 0x3, P4 ;  /* 0x0000000711090c11 */ /* 0x000fe2000a0f1c18 */
[----:B------:R0:W2:Y:S01]  /*0350*/  @P0 LDG.E.64 R18, desc[UR10][R6.64] ;  /* 0x0000000a06120981 */ /* 0x0000a2000c1e1b00 */
[----:B------:R-:W-:Y:S02]  /*0360*/  ISETP.LT.AND.EX P2, PT, R21, UR4, !P3, P2 ;  /* 0x0000000415007c0c */ /* 0x000fe4000df41320 */
[----:B------:R-:W-:Y:S02]  /*0370*/  CS2R R2, SRZ ;  /* 0x0000000000027805 */ /* 0x000fe4000001ff00 */
[----:B------:R-:W-:Y:S02]  /*0380*/  IADD3 R17, P4, R4, R17, RZ ;  /* 0x0000001104117210 */ /* 0x000fe40007f9e0ff */
[----:B------:R-:W-:-:S03]  /*0390*/  @P1 LEA R14, P3, R11, UR8, 0x3 ;  /* 0x000000080b0e1c11 */ /* 0x000fc6000f8618ff */
[----:B------:R-:W-:Y:S01]  /*03a0*/  IMAD.X R24, RZ, RZ, R24, P4 ;  /* 0x000000ffff187224 */ /* 0x000fe200020e0618 */
[----:B------:R-:W-:Y:S02]  /*03b0*/  ISETP.GE.U32.AND P4, PT, R17, 0x10000, PT ;  /* 0x000100001100780c */ /* 0x000fe40003f86070 */
[----:B------:R-:W-:Y:S01]  /*03c0*/  CS2R R4, SRZ ;  /* 0x0000000000047805 */ /* 0x000fe2000001ff00 */
[----:B------:R1:W3:Y:S01]  /*03d0*/  @P0 LDG.E.64 R2, desc[UR10][R8.64] ;  /* 0x0000000a08020981 */ /* 0x0002e2000c1e1b00 */
[----:B------:R-:W-:Y:S02]  /*03e0*/  @P1 LEA.HI.X R15, R11, UR9, R22, 0x3, P3 ;  /* 0x000000090b0f1c11 */ /* 0x000fe400098f1c16 */
[----:B0-----:R-:W-:Y:S02]  /*03f0*/  CS2R R6, SRZ ;  /* 0x0000000000067805 */ /* 0x001fe4000001ff00 */
[----:B------:R-:W-:Y:S02]  /*0400*/  @P2 LEA R12, P5, R16, UR8, 0x3 ;  /* 0x00000008100c2c11 */ /* 0x000fe4000f8a18ff */
[----:B------:R-:W-:Y:S01]  /*0410*/  ISETP.LT.U32.AND P3, PT, R17, UR12, PT ;  /* 0x0000000c11007c0c */ /* 0x000fe2000bf61070 */
[----:B------:R0:W4:Y:S01]  /*0420*/  @P1 LDG.E.64 R4, desc[UR10][R14.64] ;  /* 0x0000000a0e041981 */ /* 0x000122000c1e1b00 */
[----:B------:R-:W-:-:S02]  /*0430*/  ISETP.GE.U32.AND.EX P4, PT, R24, RZ, PT, P4 ;  /* 0x000000ff1800720c */ /* 0x000fc40003f86140 */
[----:B------:R-:W-:Y:S02]  /*0440*/  @P2 LEA.HI.X R13, R16, UR9, R21, 0x3, P5 ;  /* 0x00000009100d2c11 */ /* 0x000fe4000a8f1c15 */
[----:B------:R-:W-:Y:S02]  /*0450*/  ISETP.LT.AND.EX P3, PT, R24, UR4, !P4, P3 ;  /* 0x0000000418007c0c */ /* 0x000fe4000e761330 */
[C---:B------:R-:W-:Y:S02]  /*0460*/  @P1 LEA R26, P4, R11.reuse, UR6, 0x3 ;  /* 0x000000060b1a1c11 */ /* 0x040fe4000f8818ff */
[----:B-1----:R-:W-:Y:S02]  /*0470*/  CS2R R8, SRZ ;  /* 0x0000000000087805 */ /* 0x002fe4000001ff00 */
[----:B------:R-:W-:Y:S01]  /*0480*/  @P2 LEA R28, P5, R16, UR6, 0x3 ;  /* 0x00000006101c2c11 */ /* 0x000fe2000f8a18ff */
[----:B------:R1:W5:Y:S01]  /*0490*/  @P2 LDG.E.64 R6, desc[UR10][R12.64] ;  /* 0x0000000a0c062981 */ /* 0x000362000c1e1b00 */
[----:B------:R-:W-:-:S02]  /*04a0*/  @P1 LEA.HI.X R27, R11, UR7, R22, 0x3, P4 ;  /* 0x000000070b1b1c11 */ /* 0x000fc4000a0f1c16 */
[----:B------:R-:W-:Y:S02]  /*04b0*/  @P2 LEA.HI.X R29, R16, UR7, R21, 0x3, P5 ;  /* 0x00000007101d2c11 */ /* 0x000fe4000a8f1c15 */
[----:B------:R-:W-:Y:S02]  /*04c0*/  CS2R R10, SRZ ;  /* 0x00000000000a7805 */ /* 0x000fe4000001ff00 */
[C---:B------:R-:W-:Y:S01]  /*04d0*/  SHF.L.U64.HI R16, R17.reuse, 0x3, R24 ;  /* 0x0000000311107819 */ /* 0x040fe20000010218 */
[----:B------:R-:W-:Y:S01]  /*04e0*/  IMAD.SHL.U32 R17, R17, 0x8, RZ ;  /* 0x0000000811117824 */ /* 0x000fe200078e00ff */
[----:B------:R-:W5:Y:S04]  /*04f0*/  @P1 LDG.E.64 R8, desc[UR10][R26.64] ;  /* 0x0000000a1a081981 */ /* 0x000f68000c1e1b00 */
[----:B0-----:R-:W-:Y:S01]  /*0500*/  @P3 IADD3 R14, P4, R17, UR8, RZ ;  /* 0x00000008110e3c10 */ /* 0x001fe2000ff9e0ff */
[----:B------:R-:W5:Y:S01]  /*0510*/  @P2 LDG.E.64 R10, desc[UR10][R28.64] ;  /* 0x0000000a1c0a2981 */ /* 0x000f62000c1e1b00 */
[----:B-1----:R-:W-:-:S02]  /*0520*/  CS2R R12, SRZ ;  /* 0x00000000000c7805 */ /* 0x002fc4000001ff00 */
[----:B------:R-:W-:-:S05]  /*0530*/  @P3 IADD3.X R15, R16, UR9, RZ, P4, !PT ;  /* 0x00000009100f3c10 */ /* 0x000fca000a7fe4ff */
[----:B------:R0:W5:Y:S02]  /*0540*/  @P3 LDG.E.64 R12, desc[UR10][R14.64] ;  /* 0x0000000a0e0c3981 */ /* 0x000164000c1e1b00 */
[----:B0-----:R-:W-:-:S04]  /*0550*/  IADD3 R14, P4, R17, UR6, RZ ;  /* 0x00000006110e7c10 */ /* 0x001fc8000ff9e0ff */
[----:B------:R-:W-:Y:S02]  /*0560*/  IADD3.X R15, R16, UR7, RZ, P4, !PT ;  /* 0x00000007100f7c10 */ /* 0x000fe4000a7fe4ff */
[----:B------:R-:W-:-:S06]  /*0570*/  CS2R R16, SRZ ;  /* 0x0000000000107805 */ /* 0x000fcc000001ff00 */
[----:B------:R-:W5:Y:S01]  /*0580*/  @P3 LDG.E.64 R16, desc[UR10][R14.64] ;  /* 0x0000000a0e103981 */ /* 0x000f62000c1e1b00 */
[----:B--2---:R-:W-:-:S04]  /*0590*/  IMAD R19, R19, UR14, RZ ;  /* 0x0000000e13137c24 */ /* 0x004fc8000f8e02ff */
[C---:B------:R-:W-:Y:S02]  /*05a0*/  IMAD R27, R18.reuse, UR15, R19 ;  /* 0x0000000f121b7c24 */ /* 0x040fe4000f8e0213 */
[----:B------:R-:W-:-:S04]  /*05b0*/  IMAD.WIDE.U32 R18, R18, UR14, RZ ;  /* 0x0000000e12127c25 */ /* 0x000fc8000f8e00ff */
[----:B------:R-:W-:Y:S01]  /*05c0*/  IMAD.IADD R19, R19, 0x1, R27 ;  /* 0x0000000113137824 */ /* 0x000fe200078e021b */
[----:B---3--:R-:W-:-:S04]  /*05d0*/  ISETP.GT.U32.AND P4, PT, R2, R18, PT ;  /* 0x000000120200720c */ /* 0x008fc80003f84070 */
[----:B------:R-:W-:Y:S01]  /*05e0*/  ISETP.GT.AND.EX P4, PT, R3, R19, PT, P4 ;  /* 0x000000130300720c */ /* 0x000fe20003f84340 */
[----:B----4-:R-:W-:-:S03]  /*05f0*/  IMAD R5, R5, UR14, RZ ;  /* 0x0000000e05057c24 */ /* 0x010fc6000f8e02ff */
[----:B------:R-:W-:Y:S01]  /*0600*/  SEL R19, R3, R19, P4 ;  /* 0x0000001303137207 */ /* 0x000fe20002000000 */
[C---:B------:R-:W-:Y:S02]  /*0610*/  IMAD R3, R4.reuse, UR15, R5 ;  /* 0x0000000f04037c24 */ /* 0x040fe4000f8e0205 */
[----:B------:R-:W-:-:S04]  /*0620*/  IMAD.WIDE.U32 R4, R4, UR14, RZ ;  /* 0x0000000e04047c25 */ /* 0x000fc8000f8e00ff */
[----:B-----5:R-:W-:Y:S01]  /*0630*/  IMAD R7, R7, UR14, RZ ;  /* 0x0000000e07077c24 */ /* 0x020fe2000f8e02ff */
[----:B------:R-:W-:Y:S01]  /*0640*/  SEL R18, R2, R18, P4 ;  /* 0x0000001202127207 */ /* 0x000fe20002000000 */
[----:B------:R-:W-:Y:S02]  /*0650*/  IMAD.IADD R5, R5, 0x1, R3 ;  /* 0x0000000105057824 */ /* 0x000fe400078e0203 */
[C---:B------:R-:W-:Y:S02]  /*0660*/  IMAD R27, R6.reuse, UR15, R7 ;  /* 0x0000000f061b7c24 */ /* 0x040fe4000f8e0207 */
[----:B------:R-:W-:Y:S01]  /*0670*/  IMAD.WIDE.U32 R6, R6, UR14, RZ ;  /* 0x0000000e06067c25 */ /* 0x000fe2000f8e00ff */
[----:B------:R-:W-:-:S03]  /*0680*/  ISETP.GT.U32.AND P4, PT, R8, R4, PT ;  /* 0x000000040800720c */ /* 0x000fc60003f84070 */
[----:B------:R-:W-:Y:S01]  /*0690*/  IMAD.IADD R3, R7, 0x1, R27 ;  /* 0x0000000107037824 */ /* 0x000fe200078e021b */
[CC--:B------:R-:W-:Y:S02]  /*06a0*/  ISETP.GT.AND.EX P4, PT, R9.reuse, R5.reuse, PT, P4 ;  /* 0x000000050900720c */ /* 0x0c0fe40003f84340 */
[----:B------:R-:W-:Y:S02]  /*06b0*/  ISETP.GT.U32.AND P5, PT, R10, R6, PT ;  /* 0x000000060a00720c */ /* 0x000fe40003fa4070 */
[----:B------:R-:W-:Y:S02]  /*06c0*/  SEL R4, R8, R4, P4 ;  /* 0x0000000408047207 */ /* 0x000fe40002000000 */
[----:B------:R-:W-:Y:S02]  /*06d0*/  SEL R5, R9, R5, P4 ;  /* 0x0000000509057207 */ /* 0x000fe40002000000 */
[----:B------:R-:W-:Y:S02]  /*06e0*/  ISETP.GT.AND.EX P5, PT, R11, R3, PT, P5 ;  /* 0x000000030b00720c */ /* 0x000fe40003fa4350 */
[----:B------:R-:W-:-:S02]  /*06f0*/  IADD3 R9, P4, R0, R23, RZ ;  /* 0x0000001700097210 */ /* 0x000fc40007f9e0ff */
[----:B------:R-:W-:Y:S01]  /*0700*/  SEL R7, R11, R3, P5 ;  /* 0x000000030b077207 */ /* 0x000fe20002800000 */
[----:B------:R-:W-:Y:S02]  /*0710*/  IMAD R3, R13, UR14, RZ ;  /* 0x0000000e0d037c24 */ /* 0x000fe4000f8e02ff */
[----:B------:R-:W-:Y:S01]  /*0720*/  IMAD.X R8, RZ, RZ, R25, P4 ;  /* 0x000000ffff087224 */ /* 0x000fe200020e0619 */
[C---:B------:R-:W-:Y:S01]  /*0730*/  @P0 LEA R2, P4, R9.reuse, UR6, 0x3 ;  /* 0x0000000609020c11 */ /* 0x040fe2000f8818ff */
[----:B------:R-:W-:Y:S01]  /*0740*/  IMAD.IADD R11, R20, 0x1, R9 ;  /* 0x00000001140b7824 */ /* 0x000fe200078e0209 */
[----:B------:R-:W-:Y:S01]  /*0750*/  SEL R6, R10, R6, P5 ;  /* 0x000000060a067207 */ /* 0x000fe20002800000 */
[C---:B------:R-:W-:Y:S01]  /*0760*/  IMAD R27, R12.reuse, UR15, R3 ;  /* 0x0000000f0c1b7c24 */ /* 0x040fe2000f8e0203 */
[----:B------:R-:W-:Y:S01]  /*0770*/  @P0 LEA.HI.X R3, R9, UR7, R8, 0x3, P4 ;  /* 0x0000000709030c11 */ /* 0x000fe2000a0f1c08 */
[----:B------:R-:W-:Y:S01]  /*0780*/  IMAD.WIDE.U32 R12, R12, UR14, RZ ;  /* 0x0000000e0c0c7c25 */ /* 0x000fe2000f8e00ff */
[----:B------:R-:W-:-:S03]  /*0790*/  @P1 LEA R8, P5, R11, UR6, 0x3 ;  /* 0x000000060b081c11 */ /* 0x000fc6000f8a18ff */
[----:B------:R-:W-:Y:S01]  /*07a0*/  IMAD R24, R20, 0x2, R9 ;  /* 0x0000000214187824 */ /* 0x000fe200078e0209 */
[----:B------:R-:W-:Y:S01]  /*07b0*/  @P1 LEA.HI.X R9, R11, UR7, R22, 0x3, P5 ;  /* 0x000000070b091c11 */ /* 0x000fe2000a8f1c16 */
[----:B------:R-:W-:Y:S01]  /*07c0*/  IMAD.IADD R13, R13, 0x1, R27 ;  /* 0x000000010d0d7824 */ /* 0x000fe200078e021b */
[-C--:B------:R-:W-:Y:S02]  /*07d0*/  ISETP.GT.U32.AND P4, PT, R16, R12.reuse, PT ;  /* 0x0000000c1000720c */ /* 0x080fe40003f84070 */
[C---:B------:R-:W-:Y:S02]  /*07e0*/  @P2 LEA R10, P5, R24.reuse, UR6, 0x3 ;  /* 0x00000006180a2c11 */ /* 0x040fe4000f8a18ff */
[----:B------:R-:W-:Y:S02]  /*07f0*/  ISETP.GT.AND.EX P4, PT, R17, R13, PT, P4 ;  /* 0x0000000d1100720c */ /* 0x000fe40003f84340 */
[----:B------:R-:W-:Y:S01]  /*0800*/  @P2 LEA.HI.X R11, R24, UR7, R21, 0x3, P5 ;  /* 0x00000007180b2c11 */ /* 0x000fe2000a8f1c15 */
[----:B------:R-:W-:Y:S01]  /*0810*/  IMAD.MOV.U32 R24, RZ, RZ, R23 ;  /* 0x000000ffff187224 */ /* 0x000fe200078e0017 */
[----:B------:R-:W-:-:S02]  /*0820*/  SEL R12, R16, R12, P4 ;  /* 0x0000000c100c7207 */ /* 0x000fc40002000000 */
[----:B------:R-:W-:Y:S01]  /*0830*/  SEL R13, R17, R13, P4 ;  /* 0x0000000d110d7207 */ /* 0x000fe20002000000 */
[----:B------:R-:W-:Y:S01]  /*0840*/  IMAD.WIDE.U32 R24, R20, 0x4, R24 ;  /* 0x0000000414187825 */ /* 0x000fe200078e0018 */
[----:B------:R2:W-:Y:S04]  /*0850*/  @P0 STG.E.64 desc[UR10][R2.64], R18 ;  /* 0x0000001202000986 */ /* 0x0005e8000c101b0a */
[----:B------:R2:W-:Y:S01]  /*0860*/  @P1 STG.E.64 desc[UR10][R8.64], R4 ;  /* 0x0000000408001986 */ /* 0x0005e2000c101b0a */
[----:B------:R-:W-:-:S03]  /*0870*/  ISETP.GE.U32.AND P0, PT, R24, 0x10000, PT ;  /* 0x000100001800780c */ /* 0x000fc60003f06070 */
[----:B------:R2:W-:Y:S01]  /*0880*/  @P2 STG.E.64 desc[UR10][R10.64], R6 ;  /* 0x000000060a002986 */ /* 0x0005e2000c101b0a */
[----:B------:R-:W-:-:S03]  /*0890*/  ISETP.LT.U32.AND P1, PT, R24, UR12, PT ;  /* 0x0000000c18007c0c */ /* 0x000fc6000bf21070 */
[----:B------:R2:W-:Y:S01]  /*08a0*/  @P3 STG.E.64 desc[UR10][R14.64], R12 ;  /* 0x0000000c0e003986 */ /* 0x0005e2000c101b0a */
[C---:B------:R-:W-:Y:S02]  /*08b0*/  ISETP.GE.U32.AND.EX P0, PT, R25.reuse, RZ, PT, P0 ;  /* 0x000000ff1900720c */ /* 0x040fe40003f06100 */
[----:B------:R-:W-:Y:S01]  /*08c0*/  ISETP.LT.AND.EX P1, PT, R25, UR4, PT, P1 ;  /* 0x0000000419007c0c */ /* 0x000fe2000bf21310 */
[----:B------:R-:W-:-:S12]  /*08d0*/  IMAD.MOV.U32 R23, RZ, RZ, R24 ;  /* 0x000000ffff177224 */ /* 0x000fd800078e0018 */
[----:B--2---:R-:W-:Y:S05]  /*08e0*/  @!P0 BRA P1, `(.L_x_6884) ;  /* 0xfffffff8003c8947 */ /* 0x004fea000083ffff */
[----:B------:R-:W-:Y:S05]  /*08f0*/  EXIT ;  /* 0x000000000000794d */ /* 0x000fea0003800000 */
.L_x_6883:
        /* <DEDUP_REMOVED lines=9> */
.L_x_6885:
[C---:B0-----:R-:W-:Y:S01]  /*0990*/  IMAD.SHL.U32 R20, R23.reuse, 0x20, RZ ;  /* 0x0000002017147824 */ /* 0x041fe200078e00ff */
        /* <DEDUP_REMOVED lines=9> */
[----:B--2---:R-:W-:Y:S02]  /*0a30*/  IMAD R27, R7, UR14, RZ ;  /* 0x0000000e071b7c24 */ /* 0x004fe4000f8e02ff */
[----:B------:R-:W-:-:S02]  /*0a40*/  IMAD R7, R5, UR14, RZ ;  /* 0x0000000e05077c24 */ /* 0x000fc4000f8e02ff */
[----:B------:R-:W-:-:S04]  /*0a50*/  IMAD.WIDE.U32 R2, R6, UR14, RZ ;  /* 0x0000000e06027c25 */ /* 0x000fc8000f8e00ff */
[----:B------:R-:W-:Y:S01]  /*0a60*/  IMAD R27, R6, UR15, R27 ;  /* 0x0000000f061b7c24 */ /* 0x000fe2000f8e021b */
[----:B----4-:R-:W-:Y:S01]  /*0a70*/  ISETP.GT.U32.AND P0, PT, R14, R2, PT ;  /* 0x000000020e00720c */ /* 0x010fe20003f04070 */
[----:B---3--:R-:W-:Y:S02]  /*0a80*/  IMAD R11, R11, UR14, RZ ;  /* 0x0000000e0b0b7c24 */ /* 0x008fe4000f8e02ff */
[----:B------:R-:W-:Y:S02]  /*0a90*/  IMAD R9, R9, UR14, RZ ;  /* 0x0000000e09097c24 */ /* 0x000fe4000f8e02ff */
[----:B------:R-:W-:Y:S02]  /*0aa0*/  IMAD R7, R4, UR15, R7 ;  /* 0x0000000f04077c24 */ /* 0x000fe4000f8e0207 */
[----:B------:R-:W-:Y:S02]  /*0ab0*/  IMAD.IADD R3, R3, 0x1, R27 ;  /* 0x0000000103037824 */ /* 0x000fe400078e021b */
[----:B------:R-:W-:-:S02]  /*0ac0*/  IMAD R25, R10, UR15, R11 ;  /* 0x0000000f0a197c24 */ /* 0x000fc4000f8e020b */
[----:B------:R-:W-:Y:S01]  /*0ad0*/  IMAD.WIDE.U32 R4, R4, UR14, RZ ;  /* 0x0000000e04047c25 */ /* 0x000fe2000f8e00ff */
[----:B------:R-:W-:-:S03]  /*0ae0*/  ISETP.GT.AND.EX P0, PT, R15, R3, PT, P0 ;  /* 0x000000030f00720c */ /* 0x000fc60003f04300 */
[----:B------:R-:W-:Y:S01]  /*0af0*/  IMAD.WIDE.U32 R10, R10, UR14, RZ ;  /* 0x0000000e0a0a7c25 */ /* 0x000fe2000f8e00ff */
[----:B------:R-:W-:Y:S02]  /*0b00*/  ISETP.GT.U32.AND P1, PT, R12, R4, PT ;  /* 0x000000040c00720c */ /* 0x000fe40003f24070 */
[----:B------:R-:W-:Y:S01]  /*0b10*/  SEL R6, R14, R2, P0 ;  /* 0x000000020e067207 */ /* 0x000fe20000000000 */
[----:B------:R-:W-:Y:S01]  /*0b20*/  IMAD R27, R8, UR15, R9 ;  /* 0x0000000f081b7c24 */ /* 0x000fe2000f8e0209 */
[----:B-----5:R-:W-:Y:S01]  /*0b30*/  ISETP.GT.U32.AND P2, PT, R18, R10, PT ;  /* 0x0000000a1200720c */ /* 0x020fe20003f44070 */
[----:B------:R-:W-:-:S04]  /*0b40*/  IMAD.WIDE.U32 R8, R8, UR14, RZ ;  /* 0x0000000e08087c25 */ /* 0x000fc8000f8e00ff */
[----:B------:R-:W-:Y:S01]  /*0b50*/  IMAD.IADD R5, R5, 0x1, R7 ;  /* 0x0000000105057824 */ /* 0x000fe200078e0207 */
[----:B------:R-:W-:Y:S01]  /*0b60*/  ISETP.GT.U32.AND P3, PT, R16, R8, PT ;  /* 0x000000081000720c */ /* 0x000fe20003f64070 */
[----:B------:R-:W-:Y:S01]  /*0b70*/  IMAD.IADD R25, R11, 0x1, R25 ;  /* 0x000000010b197824 */ /* 0x000fe200078e0219 */
[----:B------:R-:W-:Y:S01]  /*0b80*/  SEL R7, R15, R3, P0 ;  /* 0x000000030f077207 */ /* 0x000fe20000000000 */
[----:B------:R-:W-:Y:S01]  /*0b90*/  IMAD.IADD R9, R9, 0x1, R27 ;  /* 0x0000000109097824 */ /* 0x000fe200078e021b */
[----:B------:R-:W-:Y:S02]  /*0ba0*/  ISETP.GT.AND.EX P1, PT, R13, R5, PT, P1 ;  /* 0x000000050d00720c */ /* 0x000fe40003f24310 */
[----:B------:R-:W-:Y:S02]  /*0bb0*/  ISETP.GT.AND.EX P0, PT, R19, R25, PT, P2 ;  /* 0x000000191300720c */ /* 0x000fe40003f04320 */
[----:B------:R-:W-:Y:S02]  /*0bc0*/  ISETP.GT.AND.EX P2, PT, R17, R9, PT, P3 ;  /* 0x000000091100720c */ /* 0x000fe40003f44330 */
[----:B------:R-:W-:-:S02]  /*0bd0*/  SEL R4, R12, R4, P1 ;  /* 0x000000040c047207 */ /* 0x000fc40000800000 */
[----:B------:R-:W-:Y:S02]  /*0be0*/  SEL R5, R13, R5, P1 ;  /* 0x000000050d057207 */ /* 0x000fe40000800000 */
[----:B------:R-:W-:Y:S02]  /*0bf0*/  SEL R10, R18, R10, P0 ;  /* 0x0000000a120a7207 */ /* 0x000fe40000000000 */
[----:B------:R-:W-:Y:S01]  /*0c00*/  SEL R11, R19, R25, P0 ;  /* 0x00000019130b7207 */ /* 0x000fe20000000000 */
[----:B------:R0:W-:Y:S01]  /*0c10*/  STG.E.128 desc[UR10][R20.64], R4 ;  /* 0x0000000414007986 */ /* 0x0001e2000c101d0a */
[----:B------:R-:W-:Y:S02]  /*0c20*/  SEL R8, R16, R8, P2 ;  /* 0x0000000810087207 */ /* 0x000fe40001000000 */
[----:B------:R-:W-:Y:S02]  /*0c30*/  SEL R9, R17, R9, P2 ;  /* 0x0000000911097207 */ /* 0x000fe40001000000 */
[----:B------:R-:W-:-:S04]  /*0c40*/  IADD3 R23, P0, R23, UR5, RZ ;  /* 0x0000000517177c10 */ /* 0x000fc8000ff1e0ff */
[C---:B------:R-:W-:Y:S01]  /*0c50*/  ISETP.LT.U32.AND P1, PT, R23.reuse, 0x4000, PT ;  /* 0x000040001700780c */ /* 0x040fe20003f21070 */
[----:B------:R-:W-:Y:S02]  /*0c60*/  IMAD.SHL.U32 R2, R23, 0x4, RZ ;  /* 0x0000000417027824 */ /* 0x000fe400078e00ff */
[----:B------:R-:W-:-:S03]  /*0c70*/  IMAD.X R0, RZ, RZ, R0, P0 ;  /* 0x000000ffff007224 */ /* 0x000fc600000e0600 */
[----:B------:R-:W-:Y:S02]  /*0c80*/  ISETP.GE.U32.AND P0, PT, R2, UR12, PT ;  /* 0x0000000c02007c0c */ /* 0x000fe4000bf06070 */
[----:B------:R-:W-:Y:S01]  /*0c90*/  SHF.L.U64.HI R2, R23, 0x2, R0 ;  /* 0x0000000217027819 */ /* 0x000fe20000010200 */
[----:B0-----:R-:W-:Y:S01]  /*0ca0*/  IMAD.MOV.U32 R6, RZ, RZ, R10 ;  /* 0x000000ffff067224 */ /* 0x001fe200078e000a */
[----:B------:R-:W-:Y:S01]  /*0cb0*/  ISETP.LT.U32.AND.EX P1, PT, R0, RZ, PT, P1 ;  /* 0x000000ff0000720c */ /* 0x000fe20003f21110 */
[----:B------:R-:W-:Y:S01]  /*0cc0*/  IMAD.MOV.U32 R7, RZ, RZ, R11 ;  /* 0x000000ffff077224 */ /* 0x000fe200078e000b */
[----:B------:R-:W-:Y:S01]  /*0cd0*/  ISETP.GE.AND.EX P0, PT, R2, UR4, PT, P0 ;  /* 0x0000000402007c0c */ /* 0x000fe2000bf06300 */
[----:B------:R-:W-:Y:S02]  /*0ce0*/  IMAD.MOV.U32 R4, RZ, RZ, R8 ;  /* 0x000000ffff047224 */ /* 0x000fe400078e0008 */
[----:B------:R-:W-:-:S05]  /*0cf0*/  IMAD.MOV.U32 R5, RZ, RZ, R9 ;  /* 0x000000ffff057224 */ /* 0x000fca00078e0009 */
[----:B------:R0:W-:Y:S05]  /*0d00*/  STG.E.128 desc[UR10][R20.64+0x10], R4 ;  /* 0x0000100414007986 */ /* 0x0001ea000c101d0a */
[----:B------:R-:W-:Y:S05]  /*0d10*/  @!P0 BRA P1, `(.L_x_6885) ;  /* 0xfffffffc001c8947 */ /* 0x000fea000083ffff */
[----:B------:R-:W-:Y:S05]  /*0d20*/  EXIT ;  /* 0x000000000000794d */ /* 0x000fea0003800000 */
.L_x_6886:
        /* <DEDUP_REMOVED lines=13> */
.L_x_8089:


//--------------------- .text._ZN2at6native55_GLOBAL__N__de093ff9_22_ForeachBinaryOpList_cu_a911ec4325multi_tensor_apply_kernelINS1_18TensorListMetadataILi2EEENS1_24BinaryOpListAlphaFunctorIiLi2ELi2ELi0EEEJNS0_7maximumIiEEiEEEvT_T0_DpT1_ --------------------------
	.section	.text._ZN2at6native55_GLOBAL__N__de093ff9_22_ForeachBinaryOpList_cu_a911ec4325multi_tensor_apply_kernelINS1_18TensorListMetadataILi2EEENS1_24BinaryOpListAlphaFunctorIiLi2ELi2ELi0EEEJNS0_7maximumIiEEiEEEvT_T0_DpT1_,"ax",@progbits
	.align	128
.text._ZN2at6native55_GLOBAL__N__de093ff9_22_ForeachBinaryOpList_cu_a911ec4325multi_tensor_apply_kernelINS1_18TensorListMetadataILi2EEENS1_24BinaryOpListAlphaFunctorIiLi2ELi2ELi0EEEJNS0_7maximumIiEEiEEEvT_T0_DpT1_:
        .type           _ZN2at6native55_GLOBAL__N__de093ff9_22_ForeachBinaryOpList_cu_a911ec4325multi_tensor_apply_kernelINS1_18TensorListMetadataILi2EEENS1_24BinaryOpListAlphaFunctorIiLi2ELi2ELi0EEEJNS0_7maximumIiEEiEEEvT_T0_DpT1_,@function
        .size           _ZN2at6native55_GLOBAL__N__de093ff9_22_ForeachBinaryOpList_cu_a911ec4325multi_tensor_apply_kernelINS1_18TensorListMetadataILi2EEENS1_24BinaryOpListAlphaFunctorIiLi2ELi2ELi0EEEJNS0_7maximumIiEEiEEEvT_T0_DpT1_,(.L_x_8090 - _ZN2at6native55_GLOBAL__N__de093ff9_22_ForeachBinaryOpList_cu_a911ec4325multi_tensor_apply_kernelINS1_18TensorListMetadataILi2EEENS1_24BinaryOpListAlphaFunctorIiLi2ELi2ELi0EEEJNS0_7maximumIiEEiEEEvT_T0_DpT1_)
        .other          _ZN2at6native55_GLOBAL__N__de093ff9_22_ForeachBinaryOpList_cu_a911ec4325multi_tensor_apply_kernelINS1_18TensorListMetadataILi2EEENS1_24BinaryOpListAlphaFunctorIiLi2ELi2ELi0EEEJNS0_7maximumIiEEiEEEvT_T0_DpT1_,@"STO_CUDA_ENTRY STV_DEFAULT"
_ZN2at6native55_GLOBAL__N__de093ff9_22_ForeachBinaryOpList_cu_a911ec4325multi_tensor_apply_kernelINS1_18TensorListMetadataILi2EEENS1_24BinaryOpListAlphaFunctorIiLi2ELi2ELi0EEEJNS0_7maximumIiEEiEEEvT_T0_DpT1_:
        /* <DEDUP_REMOVED lines=24> */
[----:B------:R-:W-:Y:S01]  /*0180*/  CS2R R8, SRZ ;  /* 0x0000000000087805 */ /* 0x000fe2000001ff00 */
[----:B------:R-:W-:-:S06]  /*0190*/  ULDC UR6, c[0x0][0xe5c] ;  /* 0x0003970000067ab9 */ /* 0x000fcc0000000800 */
.L_x_6888:
[----:B------:R-:W1:Y:S01]  /*01a0*/  LDC R4, c[0x0][RZ] ;  /* 0x00000000ff047b82 */ /* 0x000e620000000800 */
[----:B0-----:R-:W-:Y:S01]  /*01b0*/  IADD3 R17, P1, R3, R8, RZ ;  /* 0x0000000803117210 */ /* 0x001fe20007f3e0ff */
[----:B------:R-:W-:-:S03]  /*01c0*/  IMAD.MOV.U32 R26, RZ, RZ, RZ ;  /* 0x000000ffff1a7224 */ /* 0x000fc600078e00ff */
        /* <DEDUP_REMOVED lines=9> */
[----:B------:R-:W-:Y:S01]  /*0260*/  IMAD.X R5, RZ, RZ, R25, P2 ;  /* 0x000000ffff057224 */ /* 0x000fe200010e0619 */
[----:B------:R-:W-:-:S05]  /*0270*/  ISETP.LT.U32.AND P2, PT, R7, R0, PT ;  /* 0x000000000700720c */ /* 0x000fca0003f41070 */
[----:B------:R-:W-:Y:S02]  /*0280*/  @P0 LEA R18, P3, R17, R12, 0x2 ;  /* 0x0000000c11120211 */ /* 0x000fe400078610ff */
[----:B------:R-:W-:Y:S02]  /*0290*/  ISETP.GE.U32.AND.EX P1, PT, R5, RZ, PT, P1 ;  /* 0x000000ff0500720c */ /* 0x000fe40003f26110 */
[----:B------:R-:W-:Y:S02]  /*02a0*/  @P0 LEA R16, P5, R17, R14, 0x2 ;  /* 0x0000000e11100211 */ /* 0x000fe400078a10ff */
[----:B------:R-:W-:Y:S02]  /*02b0*/  IADD3 R29, P6, R10, R17, RZ ;  /* 0x000000110a1d7210 */ /* 0x000fe40007fde0ff */
[----:B------:R-:W-:Y:S01]  /*02c0*/  ISETP.LT.AND.EX P1, PT, R5, R2, !P1, P2 ;  /* 0x000000020500720c */ /* 0x000fe20004f21320 */
[--C-:B------:R-:W-:Y:S01]  /*02d0*/  IMAD.X R11, RZ, RZ, R25.reuse, P4 ;  /* 0x000000ffff0b7224 */ /* 0x100fe200020e0619 */
[----:B------:R-:W-:-:S02]  /*02e0*/  @P0 LEA.HI.X R19, R17, R13, R25, 0x2, P3 ;  /* 0x0000000d11130211 */ /* 0x000fc400018f1419 */
[--C-:B------:R-:W-:Y:S01]  /*02f0*/  @P0 LEA.HI.X R17, R17, R15, R25.reuse, 0x2, P5 ;  /* 0x0000000f11110211 */ /* 0x100fe200028f1419 */
[----:B------:R-:W-:Y:S01]  /*0300*/  IMAD.X R25, RZ, RZ, R25, P6 ;  /* 0x000000ffff197224 */ /* 0x000fe200030e0619 */
[----:B------:R-:W-:Y:S01]  /*0310*/  ISETP.GE.U32.AND P3, PT, R27, 0x10000, PT ;  /* 0x000100001b00780c */ /* 0x000fe20003f66070 */
[----:B------:R-:W-:Y:S01]  /*0320*/  IMAD.MOV.U32 R6, RZ, RZ, RZ ;  /* 0x000000ffff067224 */ /* 0x000fe200078e00ff */
[C---:B------:R-:W-:Y:S01]  /*0330*/  ISETP.GE.U32.AND P5, PT, R29.reuse, 0x10000, PT ;  /* 0x000100001d00780c */ /* 0x040fe20003fa6070 */
[----:B------:R-:W-:Y:S01]  /*0340*/  IMAD.SHL.U32 R24, R29, 0x4, RZ ;  /* 0x000000041d187824 */ /* 0x000fe200078e00ff */
[-C--:B------:R-:W-:Y:S01]  /*0350*/  ISETP.LT.U32.AND P2, PT, R27, R0.reuse, PT ;  /* 0x000000001b00720c */ /* 0x080fe20003f41070 */
[----:B------:R-:W-:Y:S01]  /*0360*/  IMAD.MOV.U32 R10, RZ, RZ, RZ ;  /* 0x000000ffff0a7224 */ /* 0x000fe200078e00ff */
[----:B------:R-:W-:Y:S01]  /*0370*/  ISETP.GE.U32.AND.EX P3, PT, R11, RZ, PT, P3 ;  /* 0x000000ff0b00720c */ /* 0x000fe20003f66130 */
[----:B------:R-:W2:Y:S01]  /*0380*/  @P0 LDG.E R6, desc[UR4][R16.64] ;  /* 0x0000000410060981 */ /* 0x000ea2000c1e1900 */
[----:B------:R-:W-:-:S02]  /*0390*/  ISETP.LT.U32.AND P4, PT, R29, R0, PT ;  /* 0x000000001d00720c */ /* 0x000fc40003f81070 */
[----:B------:R-:W-:Y:S01]  /*03a0*/  ISETP.GE.U32.AND.EX P5, PT, R25, RZ, PT, P5 ;  /* 0x000000ff1900720c */ /* 0x000fe20003fa6150 */
[----:B------:R0:W3:Y:S01]  /*03b0*/  @P0 LDG.E R26, desc[UR4][R18.64] ;  /* 0x00000004121a0981 */ /* 0x0000e2000c1e1900 */
[-C--:B------:R-:W-:Y:S02]  /*03c0*/  ISETP.LT.AND.EX P2, PT, R11, R2.reuse, !P3, P2 ;  /* 0x000000020b00720c */ /* 0x080fe40005f41320 */
[----:B------:R-:W-:Y:S02]  /*03d0*/  ISETP.LT.AND.EX P4, PT, R25, R2, !P5, P4 ;  /* 0x000000021900720c */ /* 0x000fe40006f81340 */
[C---:B------:R-:W-:Y:S02]  /*03e0*/  @P1 LEA R20, P6, R7.reuse, R12, 0x2 ;  /* 0x0000000c07141211 */ /* 0x040fe400078c10ff */
[C---:B------:R-:W-:Y:S02]  /*03f0*/  @P1 LEA R22, P3, R7.reuse, R14, 0x2 ;  /* 0x0000000e07161211 */ /* 0x040fe400078610ff */
[----:B------:R-:W-:-:S02]  /*0400*/  @P1 LEA.HI.X R21, R7, R13, R5, 0x2, P6 ;  /* 0x0000000d07151211 */ /* 0x000fc400030f1405 */
[-C--:B------:R-:W-:Y:S01]  /*0410*/  @P1 LEA.HI.X R23, R7, R15.reuse, R5, 0x2, P3 ;  /* 0x0000000f07171211 */ /* 0x080fe200018f1405 */
[----:B------:R-:W-:Y:S01]  /*0420*/  IMAD.MOV.U32 R7, RZ, RZ, RZ ;  /* 0x000000ffff077224 */ /* 0x000fe200078e00ff */
[----:B------:R-:W-:Y:S01]  /*0430*/  SHF.L.U64.HI R25, R29, 0x2, R25 ;  /* 0x000000021d197819 */ /* 0x000fe20000010219 */
[----:B------:R1:W4:Y:S01]  /*0440*/  @P1 LDG.E R10, desc[UR4][R20.64] ;  /* 0x00000004140a1981 */ /* 0x000322000c1e1900 */
[C---:B0-----:R-:W-:Y:S02]  /*0450*/  @P2 LEA R18, P3, R27.reuse, R14, 0x2 ;  /* 0x0000000e1b122211 */ /* 0x041fe400078610ff */
[-C--:B------:R-:W-:Y:S01]  /*0460*/  @P4 IADD3 R16, P5, R14, R24.reuse, RZ ;  /* 0x000000180e104210 */ /* 0x080fe20007fbe0ff */
[----:B------:R0:W5:Y:S01]  /*0470*/  @P1 LDG.E R7, desc[UR4][R22.64] ;  /* 0x0000000416071981 */ /* 0x000162000c1e1900 */
[----:B------:R-:W-:Y:S02]  /*0480*/  CS2R R28, SRZ ;  /* 0x00000000001c7805 */ /* 0x000fe4000001ff00 */
[----:B------:R-:W-:Y:S01]  /*0490*/  @P2 LEA.HI.X R19, R27, R15, R11, 0x2, P3 ;  /* 0x0000000f1b132211 */ /* 0x000fe200018f140b */
[----:B------:R-:W-:Y:S01]  /*04a0*/  @P4 IMAD.X R17, R15, 0x1, R25, P5 ;  /* 0x000000010f114824 */ /* 0x000fe200028e0619 */
[----:B------:R-:W-:-:S02]  /*04b0*/  IADD3 R24, P5, R12, R24, RZ ;  /* 0x000000180c187210 */ /* 0x000fc40007fbe0ff */
[C---:B-1----:R-:W-:Y:S01]  /*04c0*/  @P2 LEA R20, P3, R27.reuse, R12, 0x2 ;  /* 0x0000000c1b142211 */ /* 0x042fe200078610ff */
[----:B------:R1:W4:Y:S01]  /*04d0*/  @P2 LDG.E R29, desc[UR4][R18.64] ;  /* 0x00000004121d2981 */ /* 0x000322000c1e1900 */
[----:B0-----:R-:W-:Y:S02]  /*04e0*/  CS2R R22, SRZ ;  /* 0x0000000000167805 */ /* 0x001fe4000001ff00 */
[----:B------:R-:W-:Y:S01]  /*04f0*/  @P2 LEA.HI.X R21, R27, R13, R11, 0x2, P3 ;  /* 0x0000000d1b152211 */ /* 0x000fe200018f140b */
[----:B------:R0:W4:Y:S01]  /*0500*/  @P4 LDG.E R28, desc[UR4][R16.64] ;  /* 0x00000004101c4981 */ /* 0x000122000c1e1900 */
[----:B------:R-:W-:-:S03]  /*0510*/  IMAD.X R25, R13, 0x1, R25, P5 ;  /* 0x000000010d197824 */ /* 0x000fc600028e0619 */
[----:B------:R-:W4:Y:S04]  /*0520*/  @P2 LDG.E R22, desc[UR4][R20.64] ;  /* 0x0000000414162981 */ /* 0x000f28000c1e1900 */
[----:B------:R-:W4:Y:S01]  /*0530*/  @P4 LDG.E R23, desc[UR4][R24.64] ;  /* 0x0000000418174981 */ /* 0x000f22000c1e1900 */
[----:B-1----:R-:W-:Y:S01]  /*0540*/  IADD3 R19, P3, R3, R8, RZ ;  /* 0x0000000803137210 */ /* 0x002fe20007f7e0ff */
[----:B--2---:R-:W-:-:S05]  /*0550*/  IMAD R6, R6, UR6, RZ ;  /* 0x0000000606067c24 */ /* 0x004fca000f8e02ff */
[----:B---3--:R-:W-:Y:S01]  /*0560*/  VIMNMX R26, R6, R26, !PT ;  /* 0x0000001a061a7248 */ /* 0x008fe20007fe0100 */
[----:B-----5:R-:W-:Y:S02]  /*0570*/  IMAD R18, R7, UR6, RZ ;  /* 0x0000000607127c24 */ /* 0x020fe4000f8e02ff */
[----:B------:R-:W-:-:S03]  /*0580*/  IMAD.IADD R7, R4, 0x1, R19 ;  /* 0x0000000104077824 */ /* 0x000fc600078e0213 */
[----:B----4-:R-:W-:Y:S01]  /*0590*/  VIMNMX R18, R18, R10, !PT ;  /* 0x0000000a12127248 */ /* 0x010fe20007fe0100 */
[----:B------:R-:W-:Y:S01]  /*05a0*/  IMAD.X R10, RZ, RZ, R9, P3 ;  /* 0x000000ffff0a7224 */ /* 0x000fe200018e0609 */
[-C--:B0-----:R-:W-:Y:S01]  /*05b0*/  @P0 LEA R16, P3, R19, R12.reuse, 0x2 ;  /* 0x0000000c13100211 */ /* 0x081fe200078610ff */
[----:B------:R-:W-:Y:S01]  /*05c0*/  IMAD R29, R29, UR6, RZ ;  /* 0x000000061d1d7c24 */ /* 0x000fe2000f8e02ff */
[-C--:B------:R-:W-:Y:S02]  /*05d0*/  @P1 LEA R6, P5, R7, R12.reuse, 0x2 ;  /* 0x0000000c07061211 */ /* 0x080fe400078a10ff */
[-C--:B------:R-:W-:Y:S01]  /*05e0*/  @P0 LEA.HI.X R17, R19, R13.reuse, R10, 0x2, P3 ;  /* 0x0000000d13110211 */ /* 0x080fe200018f140a */
[----:B------:R-:W-:Y:S01]  /*05f0*/  IMAD R28, R28, UR6, RZ ;  /* 0x000000061c1c7c24 */ /* 0x000fe2000f8e02ff */
[----:B------:R-:W-:Y:S02]  /*0600*/  @P2 LEA R10, P3, R27, R12, 0x2 ;  /* 0x0000000c1b0a2211 */ /* 0x000fe400078610ff */
[----:B------:R-:W-:-:S02]  /*0610*/  @P1 LEA.HI.X R7, R7, R13, R5, 0x2, P5 ;  /* 0x0000000d07071211 */ /* 0x000fc400028f1405 */
[----:B------:R-:W-:Y:S02]  /*0620*/  @P2 LEA.HI.X R11, R27, R13, R11, 0x2, P3 ;  /* 0x0000000d1b0b2211 */ /* 0x000fe400018f140b */
[----:B------:R-:W-:Y:S01]  /*0630*/  VIMNMX R29, R29, R22, !PT ;  /* 0x000000161d1d7248 */ /* 0x000fe20007fe0100 */
[----:B------:R-:W-:Y:S01]  /*0640*/  IMAD.WIDE.U32 R8, R4, 0x4, R8 ;  /* 0x0000000404087825 */ /* 0x000fe200078e0008 */
[----:B------:R-:W-:Y:S01]  /*0650*/  VIMNMX R23, R28, R23, !PT ;  /* 0x000000171c177248 */ /* 0x000fe20007fe0100 */
[----:B------:R1:W-:Y:S04]  /*0660*/  @P0 STG.E desc[UR4][R16.64], R26 ;  /* 0x0000001a10000986 */ /* 0x0003e8000c101904 */
[----:B------:R1:W-:Y:S01]  /*0670*/  @P1 STG.E desc[UR4][R6.64], R18 ;  /* 0x0000001206001986 */ /* 0x0003e2000c101904 */
[----:B------:R-:W-:-:S03]  /*0680*/  ISETP.GE.U32.AND P0, PT, R8, 0x10000, PT ;  /* 0x000100000800780c */ /* 0x000fc60003f06070 */
[----:B------:R1:W-:Y:S01]  /*0690*/  @P2 STG.E desc[UR4][R10.64], R29 ;  /* 0x0000001d0a002986 */ /* 0x0003e2000c101904 */
[----:B------:R-:W-:-:S03]  /*06a0*/  ISETP.LT.U32.AND P1, PT, R8, R0, PT ;  /* 0x000000000800720c */ /* 0x000fc60003f21070 */
[----:B------:R1:W-:Y:S01]  /*06b0*/  @P4 STG.E desc[UR4][R24.64], R23 ;  /* 0x0000001718004986 */ /* 0x0003e2000c101904 */
[C---:B------:R-:W-:Y:S02]  /*06c0*/  ISETP.GE.U32.AND.EX P0, PT, R9.reuse, RZ, PT, P0 ;  /* 0x000000ff0900720c */ /* 0x040fe40003f06100 */
[----:B------:R-:W-:-:S13]  /*06d0*/  ISETP.LT.AND.EX P1, PT, R9, R2, PT, P1 ;  /* 0x000000020900720c */ /* 0x000fda0003f21310 */
[----:B-1----:R-:W-:Y:S05]  /*06e0*/  @!P0 BRA P1, `(.L_x_6888) ;  /* 0xfffffff800ac8947 */ /* 0x002fea000083ffff */
[----:B------:R-:W-:Y:S05]  /*06f0*/  EXIT ;  /* 0x000000000000794d */ /* 0x000fea0003800000 */
.L_x_6887:
        /* <DEDUP_REMOVED lines=8> */
[----:B------:R-:W-:-:S05]  /*0780*/  ULDC UR7, c[0x0][0xe5c] ;  /* 0x0003970000077ab9 */ /* 0x000fca0000000800 */
.L_x_6889:
[C---:B0-----:R-:W-:Y:S01]  /*0790*/  IMAD.SHL.U32 R17, R3.reuse, 0x10, RZ ;  /* 0x0000001003117824 */ /* 0x041fe200078e00ff */
[----:B------:R-:W-:-:S04]  /*07a0*/  SHF.L.U64.HI R7, R3, 0x4, R18 ;  /* 0x0000000403077819 */ /* 0x000fc80000010212 */
[-C--:B------:R-:W-:Y:S02]  /*07b0*/  IADD3 R4, P1, R14, R17.reuse, RZ ;  /* 0x000000110e047210 */ /* 0x080fe40007f3e0ff */
[----:B------:R-:W-:-:S03]  /*07c0*/  IADD3 R16, P0, R12, R17, RZ ;  /* 0x000000110c107210 */ /* 0x000fc60007f1e0ff */
[--C-:B------:R-:W-:Y:S02]  /*07d0*/  IMAD.X R5, R15, 0x1, R7.reuse, P1 ;  /* 0x000000010f057824 */ /* 0x100fe400008e0607 */
[----:B------:R-:W-:-:S04]  /*07e0*/  IMAD.X R17, R13, 0x1, R7, P0 ;  /* 0x000000010d117824 */ /* 0x000fc800000e0607 */
[----:B------:R-:W2:Y:S04]  /*07f0*/  LDG.E.128 R4, desc[UR4][R4.64] ;  /* 0x0000000404047981 */ /* 0x000ea8000c1e1d00 */
[----:B------:R-:W3:Y:S01]  /*0800*/  LDG.E.128 R8, desc[UR4][R16.64] ;  /* 0x0000000410087981 */ /* 0x000ee2000c1e1d00 */
[----:B------:R-:W-:-:S04]  /*0810*/  IADD3 R3, P0, R3, UR6, RZ ;  /* 0x0000000603037c10 */ /* 0x000fc8000ff1e0ff */
[----:B------:R-:W-:Y:S01]  /*0820*/  ISETP.LT.U32.AND P1, PT, R3, 0x4000, PT ;  /* 0x000040000300780c */ /* 0x000fe20003f21070 */
[----:B------:R-:W-:-:S05]  /*0830*/  IMAD.X R18, RZ, RZ, R18, P0 ;  /* 0x000000ffff127224 */ /* 0x000fca00000e0612 */
[----:B------:R-:W-:Y:S01]  /*0840*/  ISETP.LT.U32.AND.EX P1, PT, R18, RZ, PT, P1 ;  /* 0x000000ff1200720c */ /* 0x000fe20003f21110 */
[----:B--2---:R-:W-:Y:S02]  /*0850*/  IMAD R20, R7, UR7, RZ ;  /* 0x0000000707147c24 */ /* 0x004fe4000f8e02ff */
[----:B------:R-:W-:Y:S02]  /*0860*/  IMAD R19, R6, UR7, RZ ;  /* 0x0000000706137c24 */ /* 0x000fe4000f8e02ff */
[----:B------:R-:W-:Y:S01]  /*0870*/  IMAD R6, R5, UR7, RZ ;  /* 0x0000000705067c24 */ /* 0x000fe2000f8e02ff */
[----:B---3--:R-:W-:Y:S01]  /*0880*/  VIMNMX R11, R11, R20, !PT ;  /* 0x000000140b0b7248 */ /* 0x008fe20007fe0100 */
[----:B------:R-:W-:Y:S01]  /*0890*/  IMAD R7, R4, UR7, RZ ;  /* 0x0000000704077c24 */ /* 0x000fe2000f8e02ff */
[----:B------:R-:W-:Y:S01]  /*08a0*/  VIMNMX R10, R10, R19, !PT ;  /* 0x000000130a0a7248 */ /* 0x000fe20007fe0100 */
[----:B------:R-:W-:Y:S01]  /*08b0*/  IMAD.SHL.U32 R5, R3, 0x4, RZ ;  /* 0x0000000403057824 */ /* 0x000fe200078e00ff */
[----:B------:R-:W-:-:S02]  /*08c0*/  VIMNMX R9, R9, R6, !PT ;  /* 0x0000000609097248 */ /* 0x000fc40007fe0100 */
[----:B------:R-:W-:Y:S02]  /*08d0*/  VIMNMX R8, R8, R7, !PT ;  /* 0x0000000708087248 */ /* 0x000fe40007fe0100 */
[----:B------:R-:W-:Y:S02]  /*08e0*/  ISETP.GE.U32.AND P0, PT, R5, R0, PT ;  /* 0x000000000500720c */ /* 0x000fe40003f06070 */
[----:B------:R-:W-:Y:S01]  /*08f0*/  SHF.L.U64.HI R5, R3, 0x2, R18 ;  /* 0x0000000203057819 */ /* 0x000fe20000010212 */
[----:B------:R0:W-:Y:S03]  /*0900*/  STG.E.128 desc[UR4][R16.64], R8 ;  /* 0x0000000810007986 */ /* 0x0001e6000c101d04 */
[----:B------:R-:W-:-:S13]  /*0910*/  ISETP.GE.AND.EX P0, PT, R5, R2, PT, P0 ;  /* 0x000000020500720c */ /* 0x000fda0003f06300 */
[----:B------:R-:W-:Y:S05]  /*0920*/  @!P0 BRA P1, `(.L_x_6889) ;  /* 0xfffffffc00988947 */ /* 0x000fea000083ffff */
[----:B------:R-:W-:Y:S05]  /*0930*/  EXIT ;  /* 0x000000000000794d */ /* 0x000fea0003800000 */
.L_x_6890:
        /* <DEDUP_REMOVED lines=12> */
.L_x_8090:


//--------------------- .text._ZN2at6native55_GLOBAL__N__de093ff9_22_ForeachBinaryOpList_cu_a911ec4325multi_tensor_apply_kernelINS1_18TensorListMetadataILi2EEENS1_24BinaryOpListAlphaFunctorIaLi2ELi2ELi0EEEJNS0_7maximumIaEEaEEEvT_T0_DpT1_ --------------------------
	.section	.text._ZN2at6native55_GLOBAL__N__de093ff9_22_ForeachBinaryOpList_cu_a911ec4325multi_tensor_apply_kernelINS1_18TensorListMetadataILi2EEENS1_24BinaryOpListAlphaFunctorIaLi2ELi2ELi0EEEJNS0_7maximumIaEEaEEEvT_T0_DpT1_,"ax",@progbits
	.align	128
.text._ZN2at6native55_GLOBAL__N__de093ff9_22_ForeachBinaryOpList_cu_a911ec4325multi_tensor_apply_kernelINS1_18TensorListMetadataILi2EEENS1_24BinaryOpListAlphaFunctorIaLi2ELi2ELi0EEEJNS0_7maximumIaEEaEEEvT_T0_DpT1_:
        .type           _ZN2at6native55_GLOBAL__N__de093ff9_22_ForeachBinaryOpList_cu_a911ec4325multi_tensor_apply_kernelINS1_18TensorListMetadataILi2EEENS1_24BinaryOpListAlphaFunctorIaLi2ELi2ELi0EEEJNS0_7maximumIaEEaEEEvT_T0_DpT1_,@function
        .size           _ZN2at6native55_GLOBAL__N__de093ff9_22_ForeachBinaryOpList_cu_a911ec4325multi_tensor_apply_kernelINS1_18TensorListMetadataILi2EEENS1_24BinaryOpListAlphaFunctorIaLi2ELi2ELi0EEEJNS0_7maximumIaEEaEEEvT_T0_DpT1_,(.L_x_8091 - _ZN2at6native55_GLOBAL__N__de093ff9_22_ForeachBinaryOpList_cu_a911ec4325multi_tensor_apply_kernelINS1_18TensorListMetadataILi2EEENS1_24BinaryOpListAlphaFunctorIaLi2ELi2ELi0EEEJNS0_7maximumIaEEaEEEvT_T0_DpT1_)
        .other          _ZN2at6native55_GLOBAL__N__de093ff9_22_ForeachBinaryOpList_cu_a911ec4325multi_tensor_apply_kernelINS1_18TensorListMetadataILi2EEENS1_24BinaryOpListAlphaFunctorIaLi2ELi2ELi0EEEJNS0_7maximumIaEEaEEEvT_T0_DpT1_,@"STO_CUDA_ENTRY STV_DEFAULT"
_ZN2at6native55_GLOBAL__N__de093ff9_22_ForeachBinaryOpList_cu_a911ec4325multi_tensor_apply_kernelINS1_18TensorListMetadataILi2EEENS1_24BinaryOpListAlphaFunctorIaLi2ELi2ELi0EEEJNS0_7maximumIaEEaEEEvT_T0_DpT1_:
        /* <DEDUP_REMOVED lines=29> */
.L_x_6892:
[----:B0-----:R-:W-:Y:S01]  /*01d0*/  IADD3 R12, P1, R5, R10, RZ ;  /* 0x0000000a050c7210 */ /* 0x001fe20007f3e0ff */
[C---:B-1----:R-:W-:Y:S01]  /*01e0*/  IMAD R3, R7.reuse, 0x3, RZ ;  /* 0x0000000307037824 */ /* 0x042fe200078e02ff */
[----:B------:R-:W-:Y:S02]  /*01f0*/  PRMT R0, RZ, 0x7610, R0 ;  /* 0x00007610ff007816 */ /* 0x000fe40000000000 */
[C---:B------:R-:W-:Y:S01]  /*0200*/  ISETP.GE.U32.AND P0, PT, R12.reuse, 0x10000, PT ;  /* 0x000100000c00780c */ /* 0x040fe20003f06070 */
[----:B------:R-:W-:Y:S01]  /*0210*/  IMAD.X R25, RZ, RZ, R11, P1 ;  /* 0x000000ffff197224 */ /* 0x000fe200008e060b */
[-C--:B------:R-:W-:Y:S02]  /*0220*/  IADD3 R13, P2, R7, R12.reuse, RZ ;  /* 0x0000000c070d7210 */ /* 0x080fe40007f5e0ff */
        /* <DEDUP_REMOVED lines=29> */
[----:B------:R-:W-:Y:S02]  /*0400*/  PRMT R27, RZ, 0x7610, R27 ;  /* 0x00007610ff1b7816 */ /* 0x000fe4000000001b */
[----:B------:R-:W-:Y:S01]  /*0410*/  @P1 IADD3.X R15, R26, UR8, RZ, P5, !PT ;  /* 0x000000081a0f1c10 */ /* 0x000fe2000affe4ff */
[----:B------:R-:W3:Y:S01]  /*0420*/  @P0 LDG.E.U8 R4, desc[UR10][R2.64] ;  /* 0x0000000a02040981 */ /* 0x000ee2000c1e1100 */
[----:B------:R-:W-:-:S02]  /*0430*/  @P4 IADD3.X R21, R24, UR8, RZ, P3, !PT ;  /* 0x0000000818154c10 */ /* 0x000fc40009ffe4ff */
[----:B0-----:R-:W-:Y:S01]  /*0440*/  @P2 IADD3 R16, P5, R8, UR13, RZ ;  /* 0x0000000d08102c10 */ /* 0x001fe2000ffbe0ff */
[----:B------:R0:W4:Y:S01]  /*0450*/  @P1 LDG.E.U8 R28, desc[UR10][R14.64] ;  /* 0x0000000a0e1c1981 */ /* 0x000122000c1e1100 */
[----:B------:R-:W-:Y:S02]  /*0460*/  @P4 IADD3 R22, P3, R13, UR14, RZ ;  /* 0x0000000e0d164c10 */ /* 0x000fe4000ff7e0ff */
[----:B------:R-:W-:Y:S01]  /*0470*/  @P2 IADD3.X R17, R6, UR8, RZ, P5, !PT ;  /* 0x0000000806112c10 */ /* 0x000fe2000affe4ff */
[----:B------:R1:W5:Y:S01]  /*0480*/  @P4 LDG.E.U8 R27, desc[UR10][R20.64] ;  /* 0x0000000a141b4981 */ /* 0x000362000c1e1100 */
[----:B------:R-:W-:Y:S02]  /*0490*/  PRMT R29, RZ, 0x7610, R29 ;  /* 0x00007610ff1d7816 */ /* 0x000fe4000000001d */
[----:B0-----:R-:W-:Y:S02]  /*04a0*/  PRMT R14, RZ, 0x7610, R14 ;  /* 0x00007610ff0e7816 */ /* 0x001fe4000000000e */
[----:B------:R-:W-:-:S02]  /*04b0*/  @P1 IADD3 R18, P5, R9, UR14, RZ ;  /* 0x0000000e09121c10 */ /* 0x000fc4000ffbe0ff */
[----:B------:R-:W-:Y:S02]  /*04c0*/  @P4 IADD3.X R23, R24, UR6, RZ, P3, !PT ;  /* 0x0000000618174c10 */ /* 0x000fe40009ffe4ff */
[----:B------:R-:W5:Y:S01]  /*04d0*/  @P2 LDG.E.U8 R14, desc[UR10][R16.64] ;  /* 0x0000000a100e2981 */ /* 0x000f62000c1e1100 */
[----:B------:R-:W-:Y:S02]  /*04e0*/  PRMT R15, RZ, 0x7610, R15 ;  /* 0x00007610ff0f7816 */ /* 0x000fe4000000000f */
[----:B------:R-:W-:Y:S01]  /*04f0*/  @P1 IADD3.X R19, R26, UR6, RZ, P5, !PT ;  /* 0x000000061a131c10 */ /* 0x000fe2000affe4ff */
[----:B------:R-:W5:Y:S01]  /*0500*/  @P4 LDG.E.U8 R29, desc[UR10][R22.64] ;  /* 0x0000000a161d4981 */ /* 0x000f62000c1e1100 */
[----:B------:R-:W-:Y:S02]  /*0510*/  IADD3 R2, P3, R8, UR14, RZ ;  /* 0x0000000e08027c10 */ /* 0x000fe4000ff7e0ff */
[----:B-1----:R-:W-:Y:S01]  /*0520*/  PRMT R20, RZ, 0x7610, R20 ;  /* 0x00007610ff147816 */ /* 0x002fe20000000014 */
[----:B------:R-:W5:Y:S01]  /*0530*/  @P1 LDG.E.U8 R15, desc[UR10][R18.64] ;  /* 0x0000000a120f1981 */ /* 0x000f62000c1e1100 */
[----:B------:R-:W-:-:S05]  /*0540*/  IADD3.X R3, R6, UR6, RZ, P3, !PT ;  /* 0x0000000606037c10 */ /* 0x000fca0009ffe4ff */
[----:B------:R-:W5:Y:S01]  /*0550*/  @P2 LDG.E.U8 R20, desc[UR10][R2.64] ;  /* 0x0000000a02142981 */ /* 0x000f62000c1e1100 */
[----:B------:R-:W-:Y:S01]  /*0560*/  ULDC.S8 UR4, c[0x0][0xe5a] ;  /* 0x0003968000047ab9 */ /* 0x000fe20000000200 */
[----:B------:R-:W-:Y:S01]  /*0570*/  @P0 IADD3 R12, P3, R12, UR14, RZ ;  /* 0x0000000e0c0c0c10 */ /* 0x000fe2000ff7e0ff */
[----:B------:R-:W-:Y:S01]  /*0580*/  IMAD.WIDE.U32 R10, R7, 0x4, R10 ;  /* 0x00000004070a7825 */ /* 0x000fe200078e000a */
[----:B--2---:R-:W-:-:S05]  /*0590*/  PRMT R0, R0, 0x9910, RZ ;  /* 0x0000991000007816 */ /* 0x004fca00000000ff */
[----:B------:R-:W-:Y:S01]  /*05a0*/  IMAD R0, R0, UR4, RZ ;  /* 0x0000000400007c24 */ /* 0x000fe2000f8e02ff */
[----:B---3--:R-:W-:-:S04]  /*05b0*/  PRMT R8, R4, 0x8880, RZ ;  /* 0x0000888004087816 */ /* 0x008fc800000000ff */
[----:B------:R-:W-:Y:S02]  /*05c0*/  PRMT R4, R0, 0x8880, RZ ;  /* 0x0000888000047816 */ /* 0x000fe400000000ff */
[----:B----4-:R-:W-:Y:S02]  /*05d0*/  PRMT R28, R28, 0x9910, RZ ;  /* 0x000099101c1c7816 */ /* 0x010fe400000000ff */
[----:B-----5:R-:W-:Y:S02]  /*05e0*/  PRMT R6, R27, 0x9910, RZ ;  /* 0x000099101b067816 */ /* 0x020fe400000000ff */
[----:B------:R-:W-:Y:S01]  /*05f0*/  PRMT R0, R8, 0x7710, RZ ;  /* 0x0000771008007816 */ /* 0x000fe200000000ff */
[----:B------:R-:W-:Y:S01]  /*0600*/  IMAD.MOV.U32 R8, RZ, RZ, R28 ;  /* 0x000000ffff087224 */ /* 0x000fe200078e001c */
[----:B------:R-:W-:Y:S01]  /*0610*/  PRMT R4, R4, 0x7710, RZ ;  /* 0x0000771004047816 */ /* 0x000fe200000000ff */
[----:B------:R-:W-:Y:S01]  /*0620*/  IMAD R6, R6, UR4, RZ ;  /* 0x0000000406067c24 */ /* 0x000fe2000f8e02ff */
[----:B------:R-:W-:-:S02]  /*0630*/  PRMT R16, R14, 0x9910, RZ ;  /* 0x000099100e107816 */ /* 0x000fc400000000ff */
[----:B------:R-:W-:Y:S01]  /*0640*/  VIMNMX.S16x2 R14, R0, R4, !PT ;  /* 0x00000004000e7248 */ /* 0x000fe20007fe0300 */
[----:B------:R-:W-:Y:S01]  /*0650*/  IMAD R4, R8, UR4, RZ ;  /* 0x0000000408047c24 */ /* 0x000fe2000f8e02ff */
[----:B------:R-:W-:Y:S02]  /*0660*/  PRMT R0, R29, 0x8880, RZ ;  /* 0x000088801d007816 */ /* 0x000fe400000000ff */
[----:B------:R-:W-:Y:S01]  /*0670*/  PRMT R6, R6, 0x8880, RZ ;  /* 0x0000888006067816 */ /* 0x000fe200000000ff */
[----:B------:R-:W-:Y:S01]  /*0680*/  IMAD R16, R16, UR4, RZ ;  /* 0x0000000410107c24 */ /* 0x000fe2000f8e02ff */
[----:B------:R-:W-:Y:S02]  /*0690*/  PRMT R15, R15, 0x8880, RZ ;  /* 0x000088800f0f7816 */ /* 0x000fe400000000ff */
[----:B------:R-:W-:Y:S02]  /*06a0*/  PRMT R8, R4, 0x8880, RZ ;  /* 0x0000888004087816 */ /* 0x000fe400000000ff */
[----:B------:R-:W-:-:S02]  /*06b0*/  PRMT R0, R0, 0x7710, RZ ;  /* 0x0000771000007816 */ /* 0x000fc400000000ff */
[----:B------:R-:W-:Y:S02]  /*06c0*/  PRMT R4, R6, 0x7710, RZ ;  /* 0x0000771006047816 */ /* 0x000fe400000000ff */
[----:B------:R-:W-:Y:S02]  /*06d0*/  PRMT R6, R15, 0x7710, RZ ;  /* 0x000077100f067816 */ /* 0x000fe400000000ff */
[----:B------:R-:W-:Y:S02]  /*06e0*/  PRMT R8, R8, 0x7710, RZ ;  /* 0x0000771008087816 */ /* 0x000fe400000000ff */
[----:B------:R-:W-:Y:S02]  /*06f0*/  VIMNMX.S16x2 R15, R0, R4, !PT ;  /* 0x00000004000f7248 */ /* 0x000fe40007fe0300 */
[----:B------:R-:W-:Y:S02]  /*0700*/  PRMT R0, R20, 0x8880, RZ ;  /* 0x0000888014007816 */ /* 0x000fe400000000ff */
[----:B------:R-:W-:-:S02]  /*0710*/  PRMT R4, R16, 0x8880, RZ ;  /* 0x0000888010047816 */ /* 0x000fc400000000ff */
[----:B------:R-:W-:Y:S02]  /*0720*/  VIMNMX.S16x2 R6, R6, R8, !PT ;  /* 0x0000000806067248 */ /* 0x000fe40007fe0300 */
[----:B------:R-:W-:Y:S02]  /*0730*/  PRMT R0, R0, 0x7710, RZ ;  /* 0x0000771000007816 */ /* 0x000fe400000000ff */
[----:B------:R-:W-:Y:S02]  /*0740*/  PRMT R4, R4, 0x7710, RZ ;  /* 0x0000771004047816 */ /* 0x000fe400000000ff */
[----:B------:R-:W-:Y:S02]  /*0750*/  @P4 IADD3 R8, P5, R13, UR14, RZ ;  /* 0x0000000e0d084c10 */ /* 0x000fe4000ffbe0ff */
[----:B------:R-:W-:Y:S02]  /*0760*/  @P0 IADD3.X R13, R25, UR6, RZ, P3, !PT ;  /* 0x00000006190d0c10 */ /* 0x000fe40009ffe4ff */
[----:B------:R-:W-:-:S02]  /*0770*/  PRMT R16, R14, 0x7610, R16 ;  /* 0x000076100e107816 */ /* 0x000fc40000000010 */
[----:B------:R-:W-:Y:S02]  /*0780*/  @P1 IADD3 R14, P3, R9, UR14, RZ ;  /* 0x0000000e090e1c10 */ /* 0x000fe4000ff7e0ff */
[----:B------:R-:W-:Y:S02]  /*0790*/  VIMNMX.S16x2 R0, R0, R4, !PT ;  /* 0x0000000400007248 */ /* 0x000fe40007fe0300 */
[----:B------:R-:W-:Y:S02]  /*07a0*/  @P4 IADD3.X R9, R24, UR6, RZ, P5, !PT ;  /* 0x0000000618094c10 */ /* 0x000fe4000affe4ff */
[----:B------:R-:W-:Y:S02]  /*07b0*/  PRMT R4, R15, 0x7610, R4 ;  /* 0x000076100f047816 */ /* 0x000fe40000000004 */
[----:B------:R-:W-:Y:S01]  /*07c0*/  @P1 IADD3.X R15, R26, UR6, RZ, P3, !PT ;  /* 0x000000061a0f1c10 */ /* 0x000fe20009ffe4ff */
[----:B------:R2:W-:Y:S01]  /*07d0*/  @P0 STG.E.U8 desc[UR10][R12.64], R16 ;  /* 0x000000100c000986 */ /* 0x0005e2000c10110a */
[----:B------:R-:W-:-:S03]  /*07e0*/  ISETP.GE.U32.AND P0, PT, R10, 0x10000, PT ;  /* 0x000100000a00780c */ /* 0x000fc60003f06070 */
[----:B------:R2:W-:Y:S04]  /*07f0*/  @P4 STG.E.U8 desc[UR10][R8.64], R4 ;  /* 0x0000000408004986 */ /* 0x0005e8000c10110a */
[----:B------:R2:W-:Y:S01]  /*0800*/  @P1 STG.E.U8 desc[UR10][R14.64], R6 ;  /* 0x000000060e001986 */ /* 0x0005e2000c10110a */
[----:B------:R-:W-:-:S03]  /*0810*/  ISETP.LT.U32.AND P1, PT, R10, UR12, PT ;  /* 0x0000000c0a007c0c */ /* 0x000fc6000bf21070 */
[----:B------:R2:W-:Y:S01]  /*0820*/  @P2 STG.E.U8 desc[UR10][R2.64], R0 ;  /* 0x0000000002002986 */ /* 0x0005e2000c10110a */
[C---:B------:R-:W-:Y:S02]  /*0830*/  ISETP.GE.U32.AND.EX P0, PT, R11.reuse, RZ, PT, P0 ;  /* 0x000000ff0b00720c */ /* 0x040fe40003f06100 */
[----:B------:R-:W-:-:S13]  /*0840*/  ISETP.LT.AND.EX P1, PT, R11, UR5, PT, P1 ;  /* 0x000000050b007c0c */ /* 0x000fda000bf21310 */
[----:B--2---:R-:W-:Y:S05]  /*0850*/  @!P0 BRA P1, `(.L_x_6892) ;  /* 0xfffffff8005c8947 */ /* 0x004fea000083ffff */
[----:B------:R-:W-:Y:S05]  /*0860*/  EXIT ;  /* 0x000000000000794d */ /* 0x000fea0003800000 */
.L_x_6891:
        /* <DEDUP_REMOVED lines=8> */
.L_x_6893:
[C---:B------:R-:W-:Y:S01]  /*08f0*/  IMAD.SHL.U32 R2, R5.reuse, 0x4, RZ ;  /* 0x0000000405027824 */ /* 0x040fe200078e00ff */
[----:B------:R-:W-:-:S04]  /*0900*/  SHF.L.U64.HI R3, R5, 0x2, R0 ;  /* 0x0000000205037819 */ /* 0x000fc80000010200 */
[----:B------:R-:W-:-:S04]  /*0910*/  IADD3 R8, P0, R2, UR13, RZ ;  /* 0x0000000d02087c10 */ /* 0x000fc8000ff1e0ff */
[----:B------:R-:W-:Y:S02]  /*0920*/  IADD3.X R9, R3, UR8, RZ, P0, !PT ;  /* 0x0000000803097c10 */ /* 0x000fe400087fe4ff */
[----:B------:R-:W-:-:S03]  /*0930*/  IADD3 R2, P0, R2, UR14, RZ ;  /* 0x0000000e02027c10 */ /* 0x000fc6000ff1e0ff */
[----:B------:R-:W2:Y:S01]  /*0940*/  LDG.E R8, desc[UR10][R8.64] ;  /* 0x0000000a08087981 */ /* 0x000ea2000c1e1900 */
[----:B------:R-:W-:-:S05]  /*0950*/  IADD3.X R3, R3, UR6, RZ, P0, !PT ;  /* 0x0000000603037c10 */ /* 0x000fca00087fe4ff */
[----:B------:R-:W3:Y:S01]  /*0960*/  LDG.E R7, desc[UR10][R2.64] ;  /* 0x0000000a02077981 */ /* 0x000ee2000c1e1900 */
[----:B------:R-:W-:Y:S01]  /*0970*/  ULDC.S8 UR4, c[0x0][0xe5a] ;  /* 0x0003968000047ab9 */ /* 0x000fe20000000200 */
[----:B------:R-:W-:-:S04]  /*0980*/  IADD3 R5, P0, R5, UR7, RZ ;  /* 0x0000000705057c10 */ /* 0x000fc8000ff1e0ff */
[----:B------:R-:W-:Y:S01]  /*0990*/  ISETP.LT.U32.AND P1, PT, R5, 0x4000, PT ;  /* 0x000040000500780c */ /* 0x000fe20003f21070 */
[----:B------:R-:W-:-:S05]  /*09a0*/  IMAD.X R0, RZ, RZ, R0, P0 ;  /* 0x000000ffff007224 */ /* 0x000fca00000e0600 */
[----:B------:R-:W-:Y:S02]  /*09b0*/  ISETP.LT.U32.AND.EX P1, PT, R0, RZ, PT, P1 ;  /* 0x000000ff0000720c */ /* 0x000fe40003f21110 */
[C---:B--2---:R-:W-:Y:S02]  /*09c0*/  LOP3.LUT R4, R8.reuse, 0xff, RZ, 0xc0, !PT ;  /* 0x000000ff08047812 */ /* 0x044fe400078ec0ff */
[C---:B------:R-:W-:Y:S02]  /*09d0*/  PRMT R9, R8.reuse, 0x7771, RZ ;  /* 0x0000777108097816 */ /* 0x040fe400000000ff */
[----:B------:R-:W-:Y:S01]  /*09e0*/  PRMT R10, R8, 0x7772, RZ ;  /* 0x00007772080a7816 */ /* 0x000fe200000000ff */
[----:B------:R-:W-:Y:S01]  /*09f0*/  IMAD R4, R4, UR4, RZ ;  /* 0x0000000404047c24 */ /* 0x000fe2000f8e02ff */
[----:B---3--:R-:W-:Y:S02]  /*0a00*/  PRMT R6, R7, 0x8880, RZ ;  /* 0x0000888007067816 */ /* 0x008fe400000000ff */
[----:B------:R-:W-:Y:S01]  /*0a10*/  PRMT R11, R8, 0x7773, RZ ;  /* 0x00007773080b7816 */ /* 0x000fe200000000ff */
[----:B------:R-:W-:Y:S01]  /*0a20*/  IMAD R8, R9, UR4, RZ ;  /* 0x0000000409087c24 */ /* 0x000fe2000f8e02ff */
[----:B------:R-:W-:Y:S01]  /*0a30*/  PRMT R4, R4, 0x8880, RZ ;  /* 0x0000888004047816 */ /* 0x000fe200000000ff */
[----:B------:R-:W-:Y:S01]  /*0a40*/  IMAD R9, R10, UR4, RZ ;  /* 0x000000040a097c24 */ /* 0x000fe2000f8e02ff */
[----:B------:R-:W-:Y:S01]  /*0a50*/  PRMT R6, R6, 0x7710, RZ ;  /* 0x0000771006067816 */ /* 0x000fe200000000ff */
[----:B------:R-:W-:Y:S01]  /*0a60*/  IMAD.MOV.U32 R10, RZ, RZ, R11 ;  /* 0x000000ffff0a7224 */ /* 0x000fe200078e000b */
[----:B------:R-:W-:-:S02]  /*0a70*/  PRMT R4, R4, 0x7710, RZ ;  /* 0x0000771004047816 */ /* 0x000fc400000000ff */
[----:B------:R-:W-:Y:S02]  /*0a80*/  PRMT R12, R8, 0x8880, RZ ;  /* 0x00008880080c7816 */ /* 0x000fe400000000ff */
[----:B------:R-:W-:Y:S02]  /*0a90*/  VIMNMX.S16x2 R6, R6, R4, !PT ;  /* 0x0000000406067248 */ /* 0x000fe40007fe0300 */
[----:B------:R-:W-:Y:S02]  /*0aa0*/  PRMT R4, R7, 0x9991, RZ ;  /* 0x0000999107047816 */ /* 0x000fe400000000ff */
[----:B------:R-:W-:Y:S01]  /*0ab0*/  PRMT R13, R9, 0x8880, RZ ;  /* 0x00008880090d7816 */ /* 0x000fe200000000ff */
[----:B------:R-:W-:Y:S01]  /*0ac0*/  IMAD R9, R10, UR4, RZ ;  /* 0x000000040a097c24 */ /* 0x000fe2000f8e02ff */
[----:B------:R-:W-:Y:S02]  /*0ad0*/  PRMT R11, R7, 0xaaa2, RZ ;  /* 0x0000aaa2070b7816 */ /* 0x000fe400000000ff */
[----:B------:R-:W-:-:S02]  /*0ae0*/  PRMT R4, R4, 0x7710, RZ ;  /* 0x0000771004047816 */ /* 0x000fc400000000ff */
[----:B------:R-:W-:Y:S02]  /*0af0*/  PRMT R10, R12, 0x7710, RZ ;  /* 0x000077100c0a7816 */ /* 0x000fe400000000ff */
[----:B------:R-:W-:Y:S02]  /*0b00*/  PRMT R8, R11, 0x7710, RZ ;  /* 0x000077100b087816 */ /* 0x000fe400000000ff */
[----:B------:R-:W-:Y:S02]  /*0b10*/  PRMT R7, R7, 0xbbb3, RZ ;  /* 0x0000bbb307077816 */ /* 0x000fe400000000ff */
[----:B------:R-:W-:Y:S02]  /*0b20*/  PRMT R12, R13, 0x7710, RZ ;  /* 0x000077100d0c7816 */ /* 0x000fe400000000ff */
[----:B------:R-:W-:Y:S02]  /*0b30*/  VIMNMX.S16x2 R11, R4, R10, !PT ;  /* 0x0000000a040b7248 */ /* 0x000fe40007fe0300 */
[----:B------:R-:W-:-:S02]  /*0b40*/  PRMT R4, R7, 0x7710, RZ ;  /* 0x0000771007047816 */ /* 0x000fc400000000ff */
[----:B------:R-:W-:Y:S02]  /*0b50*/  PRMT R9, R9, 0x8880, RZ ;  /* 0x0000888009097816 */ /* 0x000fe400000000ff */
[----:B------:R-:W-:Y:S02]  /*0b60*/  VIMNMX.S16x2 R12, R8, R12, !PT ;  /* 0x0000000c080c7248 */ /* 0x000fe40007fe0300 */
[----:B------:R-:W-:Y:S02]  /*0b70*/  PRMT R10, R6, 0x7610, R10 ;  /* 0x00007610060a7816 */ /* 0x000fe4000000000a */
[----:B------:R-:W-:Y:S02]  /*0b80*/  PRMT R7, R11, 0x7610, R7 ;  /* 0x000076100b077816 */ /* 0x000fe40000000007 */
[----:B------:R-:W-:Y:S02]  /*0b90*/  PRMT R8, R9, 0x7710, RZ ;  /* 0x0000771009087816 */ /* 0x000fe400000000ff */
[----:B------:R-:W-:-:S02]  /*0ba0*/  PRMT R6, R12, 0x7610, R6 ;  /* 0x000076100c067816 */ /* 0x000fc40000000006 */
[----:B------:R-:W-:Y:S02]  /*0bb0*/  PRMT R7, R7, 0x7604, R10 ;  /* 0x0000760407077816 */ /* 0x000fe4000000000a */
[----:B------:R-:W-:Y:S02]  /*0bc0*/  VIMNMX.S16x2 R4, R4, R8, !PT ;  /* 0x0000000804047248 */ /* 0x000fe40007fe0300 */
[----:B------:R-:W-:-:S04]  /*0bd0*/  PRMT R7, R6, 0x7054, R7 ;  /* 0x0000705406077816 */ /* 0x000fc80000000007 */
[----:B------:R-:W-:Y:S01]  /*0be0*/  PRMT R7, R4, 0x654, R7 ;  /* 0x0000065404077816 */ /* 0x000fe20000000007 */
[----:B------:R-:W-:-:S04]  /*0bf0*/  IMAD.SHL.U32 R4, R5, 0x4, RZ ;  /* 0x0000000405047824 */ /* 0x000fc800078e00ff */
[----:B------:R0:W-:Y:S01]  /*0c00*/  STG.E desc[UR10][R2.64], R7 ;  /* 0x0000000702007986 */ /* 0x0001e2000c10190a */
[----:B------:R-:W-:Y:S02]  /*0c10*/  ISETP.GE.U32.AND P0, PT, R4, UR12, PT ;  /* 0x0000000c04007c0c */ /* 0x000fe4000bf06070 */
[----:B------:R-:W-:-:S04]  /*0c20*/  SHF.L.U64.HI R4, R5, 0x2, R0 ;  /* 0x0000000205047819 */ /* 0x000fc80000010200 */
[----:B------:R-:W-:-:S13]  /*0c30*/  ISETP.GE.AND.EX P0, PT, R4, UR5, PT, P0 ;  /* 0x0000000504007c0c */ /* 0x000fda000bf06300 */
[----:B0-----:R-:W-:Y:S05]  /*0c40*/  @!P0 BRA P1, `(.L_x_6893) ;  /* 0xfffffffc00288947 */ /* 0x001fea000083ffff */
[----:B------:R-:W-:Y:S05]  /*0c50*/  EXIT ;  /* 0x000000000000794d */ /* 0x000fea0003800000 */
.L_x_6894:
        /* <DEDUP_REMOVED lines=10> */
.L_x_8091:


//--------------------- .text._ZN2at6native55_GLOBAL__N__de093ff9_22_ForeachBinaryOpList_cu_a911ec4325multi_tensor_apply_kernelINS1_18TensorListMetadataILi2EEENS1_24BinaryOpListAlphaFunctorIhLi2ELi2ELi0EEEJNS0_7maximumIhEEhEEEvT_T0_DpT1_ --------------------------
	.section	.text._ZN2at6native55_GLOBAL__N__de093ff9_22_ForeachBinaryOpList_cu_a911ec4325multi_tensor_apply_kernelINS1_18TensorListMetadataILi2EEENS1_24BinaryOpListAlphaFunctorIhLi2ELi2ELi0EEEJNS0_7maximumIhEEhEEEvT_T0_DpT1_,"ax",@progbits
	.align	128
.text._ZN2at6native55_GLOBAL__N__de093ff9_22_ForeachBinaryOpList_cu_a911ec4325multi_tensor_apply_kernelINS1_18TensorListMetadataILi2EEENS1_24BinaryOpListAlphaFunctorIhLi2ELi2ELi0EEEJNS0_7maximumIhEEhEEEvT_T0_DpT1_:
        .type           _ZN2at6native55_GLOBAL__N__de093ff9_22_ForeachBinaryOpList_cu_a911ec4325multi_tensor_apply_kernelINS1_18TensorListMetadataILi2EEENS1_24BinaryOpListAlphaFunctorIhLi2ELi2ELi0EEEJNS0_7maximumIhEEhEEEvT_T0_DpT1_,@function
        .size           _ZN2at6native55_GLOBAL__N__de093ff9_22_ForeachBinaryOpList_cu_a911ec4325multi_tensor_apply_kernelINS1_18TensorListMetadataILi2EEENS1_24BinaryOpListAlphaFunctorIhLi2ELi2ELi0EEEJNS0_7maximumIhEEhEEEvT_T0_DpT1_,(.L_x_8092 - _ZN2at6native55_GLOBAL__N__de093ff9_22_ForeachBinaryOpList_cu_a911ec4325multi_tensor_apply_kernelINS1_18TensorListMetadataILi2EEENS1_24BinaryOpListAlphaFunctorIhLi2ELi2ELi0EEEJNS0_7maximumIhEEhEEEvT_T0_DpT1_)
        .other          _ZN2at6native55_GLOBAL__N__de093ff9_22_ForeachBinaryOpList_cu_a911ec4325multi_tensor_apply_kernelINS1_18TensorListMetadataILi2EEENS1_24BinaryOpListAlphaFunctorIhLi2ELi2ELi0EEEJNS0_7maximumIhEEhEEEvT_T0_DpT1_,@"STO_CUDA_ENTRY STV_DEFAULT"
_ZN2at6native55_GLOBAL__N__de093ff9_22_ForeachBinaryOpList_cu_a911ec4325multi_tensor_apply_kernelINS1_18TensorListMetadataILi2EEENS1_24BinaryOpListAlphaFunctorIhLi2ELi2ELi0EEEJNS0_7maximumIhEEhEEEvT_T0_DpT1_:
        /* <DEDUP_REMOVED lines=18> */
[----:B------:R-:W-:Y:S01]  /*0120*/  UIADD3.X UR5, ~UR5, UR11, URZ, UP3, !UPT ;  /* 0x0000000b05057290 */ /* 0x000fe20009ffe53f */
[----:B------:R-:W-:Y:S02]  /*0130*/  ULDC.U8 UR9, c[0x0][0xe5a] ;  /* 0x0003968000097ab9 */ /* 0x000fe40000000000 */
        /* <DEDUP_REMOVED lines=10> */
.L_x_6896:
        /* <DEDUP_REMOVED lines=25> */
[----:B------:R-:W-:Y:S02]  /*0370*/  @P0 IADD3 R12, P3, R16, UR13, RZ ;  /* 0x0000000d100c0c10 */ /* 0x000fe4000ff7e0ff */
[----:B------:R-:W-:Y:S02]  /*0380*/  ISETP.LT.AND.EX P2, PT, R4, UR5, !P2, P5 ;  /* 0x0000000504007c0c */ /* 0x000fe4000d741350 */
[----:B------:R-:W-:Y:S02]  /*0390*/  @P0 IADD3 R18, P6, R16, UR14, RZ ;  /* 0x0000000e10120c10 */ /* 0x000fe4000ffde0ff */
[----:B------:R-:W-:Y:S02]  /*03a0*/  @P0 IADD3.X R13, R24, UR8, RZ, P3, !PT ;  /* 0x00000008180d0c10 */ /* 0x000fe40009ffe4ff */
[----:B------:R-:W-:Y:S02]  /*03b0*/  @P4 IADD3 R26, P3, R9, UR13, RZ ;  /* 0x0000000d091a4c10 */ /* 0x000fe4000ff7e0ff */
[----:B------:R-:W-:-:S02]  /*03c0*/  @P1 IADD3 R10, P5, R7, UR13, RZ ;  /* 0x0000000d070a1c10 */ /* 0x000fc4000ffbe0ff */
[----:B------:R-:W-:Y:S02]  /*03d0*/  @P0 IADD3.X R19, R24, UR6, RZ, P6, !PT ;  /* 0x0000000618130c10 */ /* 0x000fe4000b7fe4ff */
[----:B------:R-:W-:Y:S02]  /*03e0*/  PRMT R8, RZ, 0x7610, R8 ;  /* 0x00007610ff087816 */ /* 0x000fe40000000008 */
[----:B------:R-:W-:Y:S01]  /*03f0*/  PRMT R28, RZ, 0x7610, R28 ;  /* 0x00007610ff1c7816 */ /* 0x000fe2000000001c */
[----:B------:R0:W2:Y:S01]  /*0400*/  @P0 LDG.E.U8 R0, desc[UR10][R18.64] ;  /* 0x0000000a12000981 */ /* 0x0000a2000c1e1100 */
[----:B------:R-:W-:Y:S02]  /*0410*/  @P4 IADD3.X R27, R17, UR8, RZ, P3, !PT ;  /* 0x00000008111b4c10 */ /* 0x000fe40009ffe4ff */
[----:B------:R-:W-:Y:S02]  /*0420*/  @P1 IADD3.X R11, R25, UR8, RZ, P5, !PT ;  /* 0x00000008190b1c10 */ /* 0x000fe4000affe4ff */
[----:B------:R-:W-:Y:S01]  /*0430*/  PRMT R6, RZ, 0x7610, R6 ;  /* 0x00007610ff067816 */ /* 0x000fe20000000006 */
[----:B------:R-:W3:Y:S01]  /*0440*/  @P4 LDG.E.U8 R8, desc[UR10][R26.64] ;  /* 0x0000000a1a084981 */ /* 0x000ee2000c1e1100 */
[----:B------:R-:W-:-:S02]  /*0450*/  @P2 IADD3 R20, P5, R2, UR13, RZ ;  /* 0x0000000d02142c10 */ /* 0x000fc4000ffbe0ff */
[----:B0-----:R-:W-:Y:S01]  /*0460*/  @P4 IADD3 R18, P3, R9, UR14, RZ ;  /* 0x0000000e09124c10 */ /* 0x001fe2000ff7e0ff */
[----:B------:R0:W4:Y:S01]  /*0470*/  @P1 LDG.E.U8 R28, desc[UR10][R10.64] ;  /* 0x0000000a0a1c1981 */ /* 0x000122000c1e1100 */
[----:B------:R-:W-:Y:S02]  /*0480*/  @P2 IADD3.X R21, R4, UR8, RZ, P5, !PT ;  /* 0x0000000804152c10 */ /* 0x000fe4000affe4ff */
[----:B------:R-:W-:Y:S01]  /*0490*/  @P4 IADD3.X R19, R17, UR6, RZ, P3, !PT ;  /* 0x0000000611134c10 */ /* 0x000fe20009ffe4ff */
[----:B------:R1:W5:Y:S01]  /*04a0*/  @P0 LDG.E.U8 R6, desc[UR10][R12.64] ;  /* 0x0000000a0c060981 */ /* 0x000362000c1e1100 */
[----:B------:R-:W-:Y:S02]  /*04b0*/  PRMT R29, RZ, 0x7610, R29 ;  /* 0x00007610ff1d7816 */ /* 0x000fe4000000001d */
[----:B------:R-:W-:Y:S02]  /*04c0*/  @P1 IADD3 R22, P3, R7, UR14, RZ ;  /* 0x0000000e07161c10 */ /* 0x000fe4000ff7e0ff */
[----:B0-----:R-:W-:-:S02]  /*04d0*/  PRMT R10, RZ, 0x7610, R10 ;  /* 0x00007610ff0a7816 */ /* 0x001fc4000000000a */
[----:B------:R-:W2:Y:S01]  /*04e0*/  @P4 LDG.E.U8 R29, desc[UR10][R18.64] ;  /* 0x0000000a121d4981 */ /* 0x000ea2000c1e1100 */
[----:B------:R-:W-:Y:S02]  /*04f0*/  PRMT R26, RZ, 0x7610, R26 ;  /* 0x00007610ff1a7816 */ /* 0x000fe4000000001a */
[----:B------:R-:W-:Y:S01]  /*0500*/  @P1 IADD3.X R23, R25, UR6, RZ, P3, !PT ;  /* 0x0000000619171c10 */ /* 0x000fe20009ffe4ff */
[----:B------:R-:W2:Y:S01]  /*0510*/  @P2 LDG.E.U8 R10, desc[UR10][R20.64] ;  /* 0x0000000a140a2981 */ /* 0x000ea2000c1e1100 */
[----:B-1----:R-:W-:-:S03]  /*0520*/  IADD3 R12, P3, R2, UR14, RZ ;  /* 0x0000000e020c7c10 */ /* 0x002fc6000ff7e0ff */
[----:B------:R-:W2:Y:S01]  /*0530*/  @P1 LDG.E.U8 R26, desc[UR10][R22.64] ;  /* 0x0000000a161a1981 */ /* 0x000ea2000c1e1100 */
[----:B------:R-:W-:Y:S02]  /*0540*/  PRMT R11, RZ, 0x7610, R11 ;  /* 0x00007610ff0b7816 */ /* 0x000fe4000000000b */
[----:B------:R-:W-:-:S05]  /*0550*/  IADD3.X R13, R4, UR6, RZ, P3, !PT ;  /* 0x00000006040d7c10 */ /* 0x000fca0009ffe4ff */
[----:B------:R-:W2:Y:S01]  /*0560*/  @P2 LDG.E.U8 R11, desc[UR10][R12.64] ;  /* 0x0000000a0c0b2981 */ /* 0x000ea2000c1e1100 */
[----:B------:R-:W-:Y:S01]  /*0570*/  UPRMT UR4, UR9, 0x9910, URZ ;  /* 0x0000991009047896 */ /* 0x000fe2000800003f */
[----:B------:R-:W-:Y:S01]  /*0580*/  IMAD.WIDE.U32 R14, R5, 0x4, R14 ;  /* 0x00000004050e7825 */ /* 0x000fe200078e000e */
[----:B---3--:R-:W-:-:S05]  /*0590*/  PRMT R8, R8, 0x9910, RZ ;  /* 0x0000991008087816 */ /* 0x008fca00000000ff */
[----:B------:R-:W-:Y:S01]  /*05a0*/  IMAD R8, R8, UR4, RZ ;  /* 0x0000000408087c24 */ /* 0x000fe2000f8e02ff */
[----:B-----5:R-:W-:Y:S02]  /*05b0*/  PRMT R4, R6, 0x9910, RZ ;  /* 0x0000991006047816 */ /* 0x020fe400000000ff */
[----:B----4-:R-:W-:Y:S02]  /*05c0*/  PRMT R6, R28, 0x9910, RZ ;  /* 0x000099101c067816 */ /* 0x010fe400000000ff */
[----:B------:R-:W-:Y:S01]  /*05d0*/  LOP3.LUT R8, R8, 0xff, RZ, 0xc0, !PT ;  /* 0x000000ff08087812 */ /* 0x000fe200078ec0ff */
[----:B------:R-:W-:Y:S01]  /*05e0*/  IMAD R4, R4, UR4, RZ ;  /* 0x0000000404047c24 */ /* 0x000fe2000f8e02ff */
[----:B--2---:R-:W-:Y:S02]  /*05f0*/  LOP3.LUT R2, R29, 0xff, RZ, 0xc0, !PT ;  /* 0x000000ff1d027812 */ /* 0x004fe400078ec0ff */
[----:B------:R-:W-:Y:S01]  /*0600*/  PRMT R20, R10, 0x9910, RZ ;  /* 0x000099100a147816 */ /* 0x000fe200000000ff */
[----:B------:R-:W-:Y:S01]  /*0610*/  IMAD R10, R6, UR4, RZ ;  /* 0x00000004060a7c24 */ /* 0x000fe2000f8e02ff */
[----:B------:R-:W-:-:S02]  /*0620*/  VIMNMX.U16x2 R18, R2, R8, !PT ;  /* 0x0000000802127248 */ /* 0x000fc40007fe0200 */
[----:B------:R-:W-:Y:S02]  /*0630*/  LOP3.LUT R6, R26, 0xff, RZ, 0xc0, !PT ;  /* 0x000000ff1a067812 */ /* 0x000fe400078ec0ff */
[----:B------:R-:W-:Y:S01]  /*0640*/  LOP3.LUT R10, R10, 0xff, RZ, 0xc0, !PT ;  /* 0x000000ff0a0a7812 */ /* 0x000fe200078ec0ff */
[----:B------:R-:W-:Y:S01]  /*0650*/  IMAD R20, R20, UR4, RZ ;  /* 0x0000000414147c24 */ /* 0x000fe2000f8e02ff */
[----:B------:R-:W-:Y:S02]  /*0660*/  @P0 IADD3 R8, P3, R16, UR14, RZ ;  /* 0x0000000e10080c10 */ /* 0x000fe4000ff7e0ff */
[----:B------:R-:W-:Y:S02]  /*0670*/  LOP3.LUT R0, R0, 0xff, RZ, 0xc0, !PT ;  /* 0x000000ff00007812 */ /* 0x000fe400078ec0ff */
[----:B------:R-:W-:Y:S02]  /*0680*/  LOP3.LUT R4, R4, 0xff, RZ, 0xc0, !PT ;  /* 0x000000ff04047812 */ /* 0x000fe400078ec0ff */
[----:B------:R-:W-:-:S02]  /*0690*/  VIMNMX.U16x2 R19, R6, R10, !PT ;  /* 0x0000000a06137248 */ /* 0x000fc40007fe0200 */
[----:B------:R-:W-:Y:S02]  /*06a0*/  @P4 IADD3 R6, P5, R9, UR14, RZ ;  /* 0x0000000e09064c10 */ /* 0x000fe4000ffbe0ff */
[----:B------:R-:W-:Y:S02]  /*06b0*/  @P0 IADD3.X R9, R24, UR6, RZ, P3, !PT ;  /* 0x0000000618090c10 */ /* 0x000fe40009ffe4ff */
[----:B------:R-:W-:Y:S02]  /*06c0*/  VIMNMX.U16x2 R4, R0, R4, !PT ;  /* 0x0000000400047248 */ /* 0x000fe40007fe0200 */
[----:B------:R-:W-:Y:S02]  /*06d0*/  @P1 IADD3 R10, P3, R7, UR14, RZ ;  /* 0x0000000e070a1c10 */ /* 0x000fe4000ff7e0ff */
[----:B------:R-:W-:Y:S02]  /*06e0*/  LOP3.LUT R0, R11, 0xff, RZ, 0xc0, !PT ;  /* 0x000000ff0b007812 */ /* 0x000fe400078ec0ff */
[----:B------:R-:W-:-:S02]  /*06f0*/  LOP3.LUT R2, R20, 0xff, RZ, 0xc0, !PT ;  /* 0x000000ff14027812 */ /* 0x000fc400078ec0ff */
[----:B------:R-:W-:Y:S02]  /*0700*/  @P4 IADD3.X R7, R17, UR6, RZ, P5, !PT ;  /* 0x0000000611074c10 */ /* 0x000fe4000affe4ff */
[----:B------:R-:W-:Y:S02]  /*0710*/  @P1 IADD3.X R11, R25, UR6, RZ, P3, !PT ;  /* 0x00000006190b1c10 */ /* 0x000fe40009ffe4ff */
[----:B------:R-:W-:Y:S01]  /*0720*/  VIMNMX.U16x2 R0, R0, R2, !PT ;  /* 0x0000000200007248 */ /* 0x000fe20007fe0200 */
        /* <DEDUP_REMOVED lines=10> */
.L_x_6895:
        /* <DEDUP_REMOVED lines=8> */
.L_x_6897:
[C---:B------:R-:W-:Y:S01]  /*0850*/  IMAD.SHL.U32 R2, R10.reuse, 0x4, RZ ;  /* 0x000000040a027824 */ /* 0x040fe200078e00ff */
[----:B------:R-:W-:-:S04]  /*0860*/  SHF.L.U64.HI R0, R10, 0x2, R5 ;  /* 0x000000020a007819 */ /* 0x000fc80000010205 */
[C---:B------:R-:W-:Y:S02]  /*0870*/  IADD3 R6, P1, R2.reuse, UR13, RZ ;  /* 0x0000000d02067c10 */ /* 0x040fe4000ff3e0ff */
[----:B------:R-:W-:Y:S02]  /*0880*/  IADD3 R2, P0, R2, UR14, RZ ;  /* 0x0000000e02027c10 */ /* 0x000fe4000ff1e0ff */
[C---:B------:R-:W-:Y:S02]  /*0890*/  IADD3.X R7, R0.reuse, UR8, RZ, P1, !PT ;  /* 0x0000000800077c10 */ /* 0x040fe40008ffe4ff */
[----:B------:R-:W-:-:S03]  /*08a0*/  IADD3.X R3, R0, UR6, RZ, P0, !PT ;  /* 0x0000000600037c10 */ /* 0x000fc600087fe4ff */
[----:B------:R-:W2:Y:S04]  /*08b0*/  LDG.E R6, desc[UR10][R6.64] ;  /* 0x0000000a06067981 */ /* 0x000ea8000c1e1900 */
[----:B------:R-:W3:Y:S01]  /*08c0*/  LDG.E R9, desc[UR10][R2.64] ;  /* 0x0000000a02097981 */ /* 0x000ee2000c1e1900 */
[----:B------:R-:W-:Y:S01]  /*08d0*/  UPRMT UR4, UR9, 0x9910, URZ ;  /* 0x0000991009047896 */ /* 0x000fe2000800003f */
[----:B------:R-:W-:-:S04]  /*08e0*/  IADD3 R10, P0, R10, UR7, RZ ;  /* 0x000000070a0a7c10 */ /* 0x000fc8000ff1e0ff */
[----:B------:R-:W-:Y:S01]  /*08f0*/  ISETP.LT.U32.AND P1, PT, R10, 0x4000, PT ;  /* 0x000040000a00780c */ /* 0x000fe20003f21070 */
[----:B------:R-:W-:-:S05]  /*0900*/  IMAD.X R5, RZ, RZ, R5, P0 ;  /* 0x000000ffff057224 */ /* 0x000fca00000e0605 */
[----:B------:R-:W-:Y:S02]  /*0910*/  ISETP.LT.U32.AND.EX P1, PT, R5, RZ, PT, P1 ;  /* 0x000000ff0500720c */ /* 0x000fe40003f21110 */
[C---:B--2---:R-:W-:Y:S02]  /*0920*/  PRMT R14, R6.reuse, 0x7771, RZ ;  /* 0x00007771060e7816 */ /* 0x044fe400000000ff */
[C---:B------:R-:W-:Y:S02]  /*0930*/  LOP3.LUT R8, R6.reuse, 0xff, RZ, 0xc0, !PT ;  /* 0x000000ff06087812 */ /* 0x040fe400078ec0ff */
[----:B------:R-:W-:Y:S01]  /*0940*/  PRMT R12, R6, 0x7772, RZ ;  /* 0x00007772060c7816 */ /* 0x000fe200000000ff */
[----:B------:R-:W-:Y:S01]  /*0950*/  IMAD R14, R14, UR4, RZ ;  /* 0x000000040e0e7c24 */ /* 0x000fe2000f8e02ff */
[----:B------:R-:W-:Y:S01]  /*0960*/  PRMT R7, R6, 0x7773, RZ ;  /* 0x0000777306077816 */ /* 0x000fe200000000ff */
[----:B------:R-:W-:Y:S01]  /*0970*/  IMAD R8, R8, UR4, RZ ;  /* 0x0000000408087c24 */ /* 0x000fe2000f8e02ff */
[C---:B---3--:R-:W-:Y:S01]  /*0980*/  PRMT R0, R9.reuse, 0x7770, RZ ;  /* 0x0000777009007816 */ /* 0x048fe200000000ff */
[----:B------:R-:W-:Y:S01]  /*0990*/  IMAD R12, R12, UR4, RZ ;  /* 0x000000040c0c7c24 */ /* 0x000fe2000f8e02ff */
[----:B------:R-:W-:Y:S01]  /*09a0*/  PRMT R4, R9, 0x7771, RZ ;  /* 0x0000777109047816 */ /* 0x000fe200000000ff */
[----:B------:R-:W-:Y:S01]  /*09b0*/  IMAD R7, R7, UR4, RZ ;  /* 0x0000000407077c24 */ /* 0x000fe2000f8e02ff */
[----:B------:R-:W-:-:S02]  /*09c0*/  LOP3.LUT R8, R8, 0xff, RZ, 0xc0, !PT ;  /* 0x000000ff08087812 */ /* 0x000fc400078ec0ff */
[----:B------:R-:W-:Y:S02]  /*09d0*/  LOP3.LUT R14, R14, 0xff, RZ, 0xc0, !PT ;  /* 0x000000ff0e0e7812 */ /* 0x000fe400078ec0ff */
[----:B------:R-:W-:Y:S02]  /*09e0*/  PRMT R6, R9, 0x7772, RZ ;  /* 0x0000777209067816 */ /* 0x000fe400000000ff */
[----:B------:R-:W-:Y:S02]  /*09f0*/  LOP3.LUT R12, R12, 0xff, RZ, 0xc0, !PT ;  /* 0x000000ff0c0c7812 */ /* 0x000fe400078ec0ff */
[----:B------:R-:W-:Y:S02]  /*0a00*/  VIMNMX.U16x2 R8, R0, R8, !PT ;  /* 0x0000000800087248 */ /* 0x000fe40007fe0200 */
[----:B------:R-:W-:Y:S02]  /*0a10*/  VIMNMX.U16x2 R14, R4, R14, !PT ;  /* 0x0000000e040e7248 */ /* 0x000fe40007fe0200 */
[----:B------:R-:W-:-:S02]  /*0a20*/  VIMNMX.U16x2 R12, R6, R12, !PT ;  /* 0x0000000c060c7248 */ /* 0x000fc40007fe0200 */
[----:B------:R-:W-:Y:S02]  /*0a30*/  PRMT R0, R9, 0x7773, RZ ;  /* 0x0000777309007816 */ /* 0x000fe400000000ff */
[----:B------:R-:W-:Y:S02]  /*0a40*/  LOP3.LUT R4, R7, 0xff, RZ, 0xc0, !PT ;  /* 0x000000ff07047812 */ /* 0x000fe400078ec0ff */
[----:B------:R-:W-:Y:S02]  /*0a50*/  PRMT R7, R8, 0x7610, R7 ;  /* 0x0000761008077816 */ /* 0x000fe40000000007 */
[----:B------:R-:W-:Y:S02]  /*0a60*/  PRMT R6, R14, 0x7610, R6 ;  /* 0x000076100e067816 */ /* 0x000fe40000000006 */
[----:B------:R-:W-:Y:S02]  /*0a70*/  VIMNMX.U16x2 R0, R0, R4, !PT ;  /* 0x0000000400007248 */ /* 0x000fe40007fe0200 */
[----:B------:R-:W-:-:S02]  /*0a80*/  PRMT R4, R12, 0x7610, R4 ;  /* 0x000076100c047816 */ /* 0x000fc40000000004 */
[----:B------:R-:W-:-:S04]  /*0a90*/  PRMT R7, R6, 0x7604, R7 ;  /* 0x0000760406077816 */ /* 0x000fc80000000007 */
        /* <DEDUP_REMOVED lines=9> */
.L_x_6898:
        /* <DEDUP_REMOVED lines=13> */
.L_x_8092:


//--------------------- .text._ZN2at6native55_GLOBAL__N__de093ff9_22_ForeachBinaryOpList_cu_a911ec4325multi_tensor_apply_kernelINS1_18TensorListMetadataILi3EEENS1_24BinaryOpListAlphaFunctorIN3c104HalfELi3ELi2ELi2EEEJNS0_7minimumIfEEfEEEvT_T0_DpT1_ --------------------------
	.section	.text._ZN2at6native55_GLOBAL__N__de093ff9_22_ForeachBinaryOpList_cu_a911ec4325multi_tensor_apply_kernelINS1_18TensorListMetadataILi3EEENS1_24BinaryOpListAlphaFunctorIN3c104HalfELi3ELi2ELi2EEEJNS0_7minimumIfEEfEEEvT_T0_DpT1_,"ax",@progbits
	.align	128
.text._ZN2at6native55_GLOBAL__N__de093ff9_22_ForeachBinaryOpList_cu_a911ec4325multi_tensor_apply_kernelINS1_18TensorListMetadataILi3EEENS1_24BinaryOpListAlphaFunctorIN3c104HalfELi3ELi2ELi2EEEJNS0_7minimumIfEEfEEEvT_T0_DpT1_:
        .type           _ZN2at6native55_GLOBAL__N__de093ff9_22_ForeachBinaryOpList_cu_a911ec4325multi_tensor_apply_kernelINS1_18TensorListMetadataILi3EEENS1_24BinaryOpListAlphaFunctorIN3c104HalfELi3ELi2ELi2EEEJNS0_7minimumIfEEfEEEvT_T0_DpT1_,@function
        .size           _ZN2at6native55_GLOBAL__N__de093ff9_22_ForeachBinaryOpList_cu_a911ec4325multi_tensor_apply_kernelINS1_18TensorListMetadataILi3EEENS1_24BinaryOpListAlphaFunctorIN3c104HalfELi3ELi2ELi2EEEJNS0_7minimumIfEEfEEEvT_T0_DpT1_,(.L_x_8093 - _ZN2at6native55_GLOBAL__N__de093ff9_22_ForeachBinaryOpList_cu_a911ec4325multi_tensor_apply_kernelINS1_18TensorListMetadataILi3EEENS1_24BinaryOpListAlphaFunctorIN3c104HalfELi3ELi2ELi2EEEJNS0_7minimumIfEEfEEEvT_T0_DpT1_)
        .other          _ZN2at6native55_GLOBAL__N__de093ff9_22_ForeachBinaryOpList_cu_a911ec4325multi_tensor_apply_kernelINS1_18TensorListMetadataILi3EEENS1_24BinaryOpListAlphaFunctorIN3c104HalfELi3ELi2ELi2EEEJNS0_7minimumIfEEfEEEvT_T0_DpT1_,@"STO_CUDA_ENTRY STV_DEFAULT"
_ZN2at6native55_GLOBAL__N__de093ff9_22_ForeachBinaryOpList_cu_a911ec4325multi_tensor_apply_kernelINS1_18TensorListMetadataILi3EEENS1_24BinaryOpListAlphaFunctorIN3c104HalfELi3ELi2ELi2EEEJNS0_7minimumIfEEfEEEvT_T0_DpT1_:
        /* <DEDUP_REMOVED lines=32> */
.L_x_6900:
        /* <DEDUP_REMOVED lines=64> */
[----:B------:R-:W-:Y:S01]  /*0600*/  FSETP.GEU.FTZ.AND P5, PT, R25, R10, PT ;  /* 0x0000000a1900720b */ /* 0x000fe20003fbe000 */
[----:B----4-:R-:W-:-:S03]  /*0610*/  HADD2.F32 R26, -RZ, R26.H0_H0 ;  /* 0x2000001aff1a7230 */ /* 0x010fc60000004100 */
[----:B------:R-:W-:Y:S02]  /*0620*/  PLOP3.LUT P4, PT, P4, P5, PT, 0xa2, 0x0 ;  /* 0x000000000000781c */ /* 0x000fe4000278b472 */
[----:B------:R-:W-:Y:S01]  /*0630*/  FMUL.FTZ R11, R26, UR5 ;  /* 0x000000051a0b7c20 */ /* 0x000fe20008410000 */
[----:B-----5:R-:W-:-:S05]  /*0640*/  HADD2.F32 R0, -RZ, R0.H0_H0 ;  /* 0x20000000ff007230 */ /* 0x020fca0000004100 */
[C---:B------:R-:W-:Y:S02]  /*0650*/  FSETP.GTU.FTZ.AND P5, PT, |R0|.reuse, +INF , PT ;  /* 0x7f8000000000780b */ /* 0x040fe40003fbc200 */
[----:B------:R-:W-:Y:S01]  /*0660*/  FSETP.GEU.FTZ.AND P6, PT, R0, R11, PT ;  /* 0x0000000b0000720b */ /* 0x000fe20003fde000 */
        /* <DEDUP_REMOVED lines=15> */
[----:B------:R-:W-:-:S02]  /*0760*/  FSETP.GEU.FTZ.AND P5, PT, R28, R27, PT ;  /* 0x0000001b1c00720b */ /* 0x000fc40003fbe000 */
[----:B------:R-:W-:Y:S02]  /*0770*/  @P2 LEA.HI.X R11, R22, UR11, R23, 0x1, P6 ;  /* 0x0000000b160b2c11 */ /* 0x000fe4000b0f0c17 */
[----:B------:R-:W-:Y:S02]  /*0780*/  PLOP3.LUT P4, PT, P4, P5, PT, 0xa2, 0x0 ;  /* 0x000000000000781c */ /* 0x000fe4000278b472 */
[C---:B------:R-:W-:Y:S02]  /*0790*/  FSETP.GTU.FTZ.AND P5, PT, |R8|.reuse, +INF , PT ;  /* 0x7f8000000800780b */ /* 0x040fe40003fbc200 */
[----:B------:R-:W-:-:S04]  /*07a0*/  FSETP.GEU.FTZ.AND P6, PT, R8, R9, PT ;  /* 0x000000090800720b */ /* 0x000fc80003fde000 */
        /* <DEDUP_REMOVED lines=17> */
.L_x_6899:
        /* <DEDUP_REMOVED lines=9> */
.L_x_6901:
        /* <DEDUP_REMOVED lines=18> */
[----:B------:R-:W-:Y:S01]  /*0a70*/  FSETP.GEU.FTZ.AND P2, PT, R2, R5, PT ;  /* 0x000000050200720b */ /* 0x000fe20003f5e000 */
[----:B------:R-:W-:Y:S01]  /*0a80*/  FMUL.FTZ R10, R10, UR15 ;  /* 0x0000000f0a0a7c20 */ /* 0x000fe20008410000 */
[----:B------:R-:W-:Y:S01]  /*0a90*/  FMUL.FTZ R12, R12, UR15 ;  /* 0x0000000f0c0c7c20 */ /* 0x000fe20008410000 */
[----:B------:R-:W-:Y:S01]  /*0aa0*/  FMUL.FTZ R14, R14, UR15 ;  /* 0x0000000f0e0e7c20 */ /* 0x000fe20008410000 */
[----:B------:R-:W-:-:S02]  /*0ab0*/  PLOP3.LUT P0, PT, P0, P2, PT, 0xa2, 0x0 ;  /* 0x000000000000781c */ /* 0x000fc40000705472 */
[C---:B------:R-:W-:Y:S02]  /*0ac0*/  FSETP.GTU.FTZ.AND P5, PT, |R9|.reuse, +INF , PT ;  /* 0x7f8000000900780b */ /* 0x040fe40003fbc200 */
[----:B------:R-:W-:Y:S02]  /*0ad0*/  FSETP.GEU.FTZ.AND P6, PT, R9, R10, PT ;  /* 0x0000000a0900720b */ /* 0x000fe40003fde000 */
[----:B------:R-:W-:Y:S02]  /*0ae0*/  FSETP.GTU.FTZ.AND P3, PT, |R11|, +INF , PT ;  /* 0x7f8000000b00780b */ /* 0x000fe40003f7c200 */
[----:B------:R-:W-:Y:S02]  /*0af0*/  FSETP.GTU.FTZ.AND P1, PT, |R13|, +INF , PT ;  /* 0x7f8000000d00780b */ /* 0x000fe40003f3c200 */
[----:B------:R-:W-:Y:S02]  /*0b00*/  FSETP.GEU.FTZ.AND P4, PT, R11, R12, PT ;  /* 0x0000000c0b00720b */ /* 0x000fe40003f9e000 */
[----:B------:R-:W-:-:S02]  /*0b10*/  FSETP.GEU.FTZ.AND P2, PT, R13, R14, PT ;  /* 0x0000000e0d00720b */ /* 0x000fc40003f5e000 */
        /* <DEDUP_REMOVED lines=22> */
.L_x_6902:
        /* <DEDUP_REMOVED lines=16> */
.L_x_8093:


//--------------------- .text._ZN2at6native55_GLOBAL__N__de093ff9_22_ForeachBinaryOpList_cu_a911ec4325multi_tensor_apply_kernelINS1_18TensorListMetadataILi3EEENS1_24BinaryOpListAlphaFunctorIN3c108BFloat16ELi3ELi2ELi2EEEJNS0_7minimumIfEEfEEEvT_T0_DpT1_ --------------------------
	.section	.text._ZN2at6native55_GLOBAL__N__de093ff9_22_ForeachBinaryOpList_cu_a911ec4325multi_tensor_apply_kernelINS1_18TensorListMetadataILi3EEENS1_24BinaryOpListAlphaFunctorIN3c108BFloat16ELi3ELi2ELi2EEEJNS0_7minimumIfEEfEEEvT_T0_DpT1_,"ax",@progbits
	.align	128
.text._ZN2at6native55_GLOBAL__N__de093ff9_22_ForeachBinaryOpList_cu_a911ec4325multi_tensor_apply_kernelINS1_18TensorListMetadataILi3EEENS1_24BinaryOpListAlphaFunctorIN3c108BFloat16ELi3ELi2ELi2EEEJNS0_7minimumIfEEfEEEvT_T0_DpT1_:
        .type           _ZN2at6native55_GLOBAL__N__de093ff9_22_ForeachBinaryOpList_cu_a911ec4325multi_tensor_apply_kernelINS1_18TensorListMetadataILi3EEENS1_24BinaryOpListAlphaFunctorIN3c108BFloat16ELi3ELi2ELi2EEEJNS0_7minimumIfEEfEEEvT_T0_DpT1_,@function
        .size           _ZN2at6native55_GLOBAL__N__de093ff9_22_ForeachBinaryOpList_cu_a911ec4325multi_tensor_apply_kernelINS1_18TensorListMetadataILi3EEENS1_24BinaryOpListAlphaFunctorIN3c108BFloat16ELi3ELi2ELi2EEEJNS0_7minimumIfEEfEEEvT_T0_DpT1_,(.L_x_8094 - _ZN2at6native55_GLOBAL__N__de093ff9_22_ForeachBinaryOpList_cu_a911ec4325multi_tensor_apply_kernelINS1_18TensorListMetadataILi3EEENS1_24BinaryOpListAlphaFunctorIN3c108BFloat16ELi3ELi2ELi2EEEJNS0_7minimumIfEEfEEEvT_T0_DpT1_)
        .other          _ZN2at6native55_GLOBAL__N__de093ff9_22_ForeachBinaryOpList_cu_a911ec4325multi_tensor_apply_kernelINS1_18TensorListMetadataILi3EEENS1_24BinaryOpListAlphaFunctorIN3c108BFloat16ELi3ELi2ELi2EEEJNS0_7minimumIfEEfEEEvT_T0_DpT1_,@"STO_CUDA_ENTRY STV_DEFAULT"
_ZN2at6native55_GLOBAL__N__de093ff9_22_ForeachBinaryOpList_cu_a911ec4325multi_tensor_apply_kernelINS1_18TensorListMetadataILi3EEENS1_24BinaryOpListAlphaFunctorIN3c108BFloat16ELi3ELi2ELi2EEEJNS0_7minimumIfEEfEEEvT_T0_DpT1_:
        /* <DEDUP_REMOVED lines=32> */
.L_x_6904:
        /* <DEDUP_REMOVED lines=64> */
[----:B------:R-:W-:-:S04]  /*0600*/  FSETP.GEU.FTZ.AND P5, PT, R25, R10, PT ;  /* 0x0000000a1900720b */ /* 0x000fc80003fbe000 */
[----:B------:R-:W-:Y:S01]  /*0610*/  PLOP3.LUT P4, PT, P4, P5, PT, 0xa2, 0x0 ;  /* 0x000000000000781c */ /* 0x000fe2000278b472 */
[----:B----4-:R-:W-:-:S04]  /*0620*/  IMAD.U32 R26, R26, 0x10000, RZ ;  /* 0x000100001a1a7824 */ /* 0x010fc800078e00ff */
[----:B------:R-:W-:Y:S01]  /*0630*/  FMUL.FTZ R11, R26, UR5 ;  /* 0x000000051a0b7c20 */ /* 0x000fe20008410000 */
[----:B-----5:R-:W-:-:S05]  /*0640*/  IMAD.U32 R0, R0, 0x10000, RZ ;  /* 0x0001000000007824 */ /* 0x020fca00078e00ff */
[C---:B------:R-:W-:Y:S02]  /*0650*/  FSETP.GTU.FTZ.AND P5, PT, |R0|.reuse, +INF , PT ;  /* 0x7f8000000000780b */ /* 0x040fe40003fbc200 */
[----:B------:R-:W-:-:S04]  /*0660*/  FSETP.GEU.FTZ.AND P6, PT, R0, R11, PT ;  /* 0x0000000b0000720b */ /* 0x000fc80003fde000 */
        /* <DEDUP_REMOVED lines=37> */
.L_x_6903:
        /* <DEDUP_REMOVED lines=9> */
.L_x_6905:
        /* <DEDUP_REMOVED lines=23> */
[----:B------:R-:W-:Y:S02]  /*0ac0*/  FSETP.GEU.FTZ.AND P2, PT, R12, R13, PT ;  /* 0x0000000d0c00720b */ /* 0x000fe40003f5e000 */
[----:B------:R-:W-:Y:S01]  /*0ad0*/  FSETP.GEU.FTZ.AND P4, PT, R8, R5, PT ;  /* 0x000000050800720b */ /* 0x000fe20003f9e000 */
[----:B------:R-:W-:Y:S02]  /*0ae0*/  IMAD.U32 R9, R9, 0x10000, RZ ;  /* 0x0001000009097824 */ /* 0x000fe400078e00ff */
[----:B------:R-:W-:Y:S01]  /*0af0*/  FMUL.FTZ R15, R15, UR15 ;  /* 0x0000000f0f0f7c20 */ /* 0x000fe20008410000 */
[----:B------:R-:W-:Y:S01]  /*0b00*/  FMUL.FTZ R6, R11, UR15 ;  /* 0x0000000f0b067c20 */ /* 0x000fe20008410000 */
[----:B------:R-:W-:-:S02]  /*0b10*/  PLOP3.LUT P0, PT, P0, P2, PT, 0xa2, 0x0 ;  /* 0x000000000000781c */ /* 0x000fc40000705472 */
[----:B------:R-:W-:Y:S02]  /*0b20*/  PLOP3.LUT P3, PT, P3, P4, PT, 0xa2, 0x0 ;  /* 0x000000000000781c */ /* 0x000fe40001f69472 */
[C---:B------:R-:W-:Y:S02]  /*0b30*/  FSETP.GTU.FTZ.AND P5, PT, |R14|.reuse, +INF , PT ;  /* 0x7f8000000e00780b */ /* 0x040fe40003fbc200 */
[C---:B------:R-:W-:Y:S02]  /*0b40*/  FSETP.GTU.FTZ.AND P1, PT, |R9|.reuse, +INF , PT ;  /* 0x7f8000000900780b */ /* 0x040fe40003f3c200 */
[----:B------:R-:W-:Y:S02]  /*0b50*/  FSETP.GEU.FTZ.AND P6, PT, R14, R15, PT ;  /* 0x0000000f0e00720b */ /* 0x000fe40003fde000 */
[----:B------:R-:W-:Y:S02]  /*0b60*/  FSETP.GEU.FTZ.AND P2, PT, R9, R6, PT ;  /* 0x000000060900720b */ /* 0x000fe40003f5e000 */
        /* <DEDUP_REMOVED lines=21> */
.L_x_6906:
        /* <DEDUP_REMOVED lines=12> */
.L_x_8094:


//--------------------- .text._ZN2at6native55_GLOBAL__N__de093ff9_22_ForeachBinaryOpList_cu_a911ec4325multi_tensor_apply_kernelINS1_18TensorListMetadataILi3EEENS1_24BinaryOpListAlphaFunctorIfLi3ELi2ELi2EEEJNS0_7minimumIfEEfEEEvT_T0_DpT1_ --------------------------
	.section	.text._ZN2at6native55_GLOBAL__N__de093ff9_22_ForeachBinaryOpList_cu_a911ec4325multi_tensor_apply_kernelINS1_18TensorListMetadataILi3EEENS1_24BinaryOpListAlphaFunctorIfLi3ELi2ELi2EEEJNS0_7minimumIfEEfEEEvT_T0_DpT1_,"ax",@progbits
	.align	128
.text._ZN2at6native55_GLOBAL__N__de093ff9_22_ForeachBinaryOpList_cu_a911ec4325multi_tensor_apply_kernelINS1_18TensorListMetadataILi3EEENS1_24BinaryOpListAlphaFunctorIfLi3ELi2ELi2EEEJNS0_7minimumIfEEfEEEvT_T0_DpT1_:
        .type           _ZN2at6native55_GLOBAL__N__de093ff9_22_ForeachBinaryOpList_cu_a911ec4325multi_tensor_apply_kernelINS1_18TensorListMetadataILi3EEENS1_24BinaryOpListAlphaFunctorIfLi3ELi2ELi2EEEJNS0_7minimumIfEEfEEEvT_T0_DpT1_,@function
        .size           _ZN2at6native55_GLOBAL__N__de093ff9_22_ForeachBinaryOpList_cu_a911ec4325multi_tensor_apply_kernelINS1_18TensorListMetadataILi3EEENS1_24BinaryOpListAlphaFunctorIfLi3ELi2ELi2EEEJNS0_7minimumIfEEfEEEvT_T0_DpT1_,(.L_x_8095 - _ZN2at6native55_GLOBAL__N__de093ff9_22_ForeachBinaryOpList_cu_a911ec4325multi_tensor_apply_kernelINS1_18TensorListMetadataILi3EEENS1_24BinaryOpListAlphaFunctorIfLi3ELi2ELi2EEEJNS0_7minimumIfEEfEEEvT_T0_DpT1_)
        .other          _ZN2at6native55_GLOBAL__N__de093ff9_22_ForeachBinaryOpList_cu_a911ec4325multi_tensor_apply_kernelINS1_18TensorListMetadataILi3EEENS1_24BinaryOpListAlphaFunctorIfLi3ELi2ELi2EEEJNS0_7minimumIfEEfEEEvT_T0_DpT1_,@"STO_CUDA_ENTRY STV_DEFAULT"
_ZN2at6native55_GLOBAL__N__de093ff9_22_ForeachBinaryOpList_cu_a911ec4325multi_tensor_apply_kernelINS1_18TensorListMetadataILi3EEENS1_24BinaryOpListAlphaFunctorIfLi3ELi2ELi2EEEJNS0_7minimumIfEEfEEEvT_T0_DpT1_:
        /* <DEDUP_REMOVED lines=32> */
.L_x_6908:
        /* <DEDUP_REMOVED lines=59> */
[----:B------:R-:W-:Y:S01]  /*05b0*/  FSETP.GEU.FTZ.AND P5, PT, R19, R27, PT ;  /* 0x0000001b1300720b */ /* 0x000fe20003fbe000 */
[----:B----4-:R-:W-:-:S03]  /*05c0*/  FMUL.FTZ R23, R23, UR5 ;  /* 0x0000000517177c20 */ /* 0x010fc60008410000 */
[----:B------:R-:W-:Y:S02]  /*05d0*/  PLOP3.LUT P4, PT, P4, P5, PT, 0xa2, 0x0 ;  /* 0x000000000000781c */ /* 0x000fe4000278b472 */
[C---:B-----5:R-:W-:Y:S02]  /*05e0*/  FSETP.GTU.FTZ.AND P5, PT, |R18|.reuse, +INF , PT ;  /* 0x7f8000001200780b */ /* 0x060fe40003fbc200 */
[----:B------:R-:W-:-:S04]  /*05f0*/  FSETP.GEU.FTZ.AND P6, PT, R18, R23, PT ;  /* 0x000000171200720b */ /* 0x000fc80003fde000 */
        /* <DEDUP_REMOVED lines=11> */
[----:B------:R-:W-:Y:S02]  /*06b0*/  FSETP.GEU.FTZ.AND P5, PT, R29, R26, PT ;  /* 0x0000001a1d00720b */ /* 0x000fe40003fbe000 */
[----:B------:R-:W-:Y:S02]  /*06c0*/  @P3 LEA.HI.X R7, R16, UR11, R17, 0x2, P6 ;  /* 0x0000000b10073c11 */ /* 0x000fe4000b0f1411 */
[----:B------:R-:W-:Y:S02]  /*06d0*/  PLOP3.LUT P4, PT, P4, P5, PT, 0xa2, 0x0 ;  /* 0x000000000000781c */ /* 0x000fe4000278b472 */
[C---:B------:R-:W-:Y:S02]  /*06e0*/  FSETP.GTU.FTZ.AND P5, PT, |R10|.reuse, +INF , PT ;  /* 0x7f8000000a00780b */ /* 0x040fe40003fbc200 */
[----:B------:R-:W-:-:S04]  /*06f0*/  FSETP.GEU.FTZ.AND P6, PT, R10, R11, PT ;  /* 0x0000000b0a00720b */ /* 0x000fc80003fde000 */
        /* <DEDUP_REMOVED lines=13> */
.L_x_6907:
        /* <DEDUP_REMOVED lines=9> */
.L_x_6909:
        /* <DEDUP_REMOVED lines=13> */
[----:B------:R-:W-:-:S02]  /*0930*/  FSETP.GEU.FTZ.AND P1, PT, R4, R3, PT ;  /* 0x000000030400720b */ /* 0x000fc40003f3e000 */
[----:B------:R-:W-:Y:S02]  /*0940*/  FSETP.GTU.FTZ.AND P2, PT, |R5|, +INF , PT ;  /* 0x7f8000000500780b */ /* 0x000fe40003f5c200 */
[----:B------:R-:W-:Y:S02]  /*0950*/  PLOP3.LUT P0, PT, P0, P1, PT, 0xa2, 0x0 ;  /* 0x000000000000781c */ /* 0x000fe40000703472 */
[C---:B------:R-:W-:Y:S02]  /*0960*/  FSETP.GEU.FTZ.AND P1, PT, R7.reuse, R10, PT ;  /* 0x0000000a0700720b */ /* 0x040fe40003f3e000 */
[----:B------:R-:W-:Y:S02]  /*0970*/  FSEL R4, R4, R3, P0 ;  /* 0x0000000304047208 */ /* 0x000fe40000000000 */
[----:B------:R-:W-:Y:S02]  /*0980*/  FSETP.GTU.FTZ.AND P0, PT, |R7|, +INF , PT ;  /* 0x7f8000000700780b */ /* 0x000fe40003f1c200 */
[----:B------:R-:W-:-:S02]  /*0990*/  FSETP.GEU.FTZ.AND P4, PT, R5, R0, PT ;  /* 0x000000000500720b */ /* 0x000fc40003f9e000 */
[----:B------:R-:W-:Y:S02]  /*09a0*/  PLOP3.LUT P0, PT, P0, P1, PT, 0xa2, 0x0 ;  /* 0x000000000000781c */ /* 0x000fe40000703472 */
[C---:B------:R-:W-:Y:S02]  /*09b0*/  FSETP.GTU.FTZ.AND P3, PT, |R6|.reuse, +INF , PT ;  /* 0x7f8000000600780b */ /* 0x040fe40003f7c200 */
[----:B------:R-:W-:Y:S02]  /*09c0*/  FSETP.GEU.FTZ.AND P5, PT, R6, R13, PT ;  /* 0x0000000d0600720b */ /* 0x000fe40003fbe000 */
        /* <DEDUP_REMOVED lines=18> */
.L_x_6910:
        /* <DEDUP_REMOVED lines=9> */
.L_x_8095:


//--------------------- .text._ZN2at6native55_GLOBAL__N__de093ff9_22_ForeachBinaryOpList_cu_a911ec4325multi_tensor_apply_kernelINS1_18TensorListMetadataILi3EEENS1_24BinaryOpListAlphaFunctorIdLi3ELi2ELi2EEEJNS0_7minimumIdEEdEEEvT_T0_DpT1_ --------------------------
	.section	.text._ZN2at6native55_GLOBAL__N__de093ff9_22_ForeachBinaryOpList_cu_a911ec4325multi_tensor_apply_kernelINS1_18TensorListMetadataILi3EEENS1_24BinaryOpListAlphaFunctorIdLi3ELi2ELi2EEEJNS0_7minimumIdEEdEEEvT_T0_DpT1_,"ax",@progbits
	.align	128
.text._ZN2at6native55_GLOBAL__N__de093ff9_22_ForeachBinaryOpList_cu_a911ec4325multi_tensor_apply_kernelINS1_18TensorListMetadataILi3EEENS1_24BinaryOpListAlphaFunctorIdLi3ELi2ELi2EEEJNS0_7minimumIdEEdEEEvT_T0_DpT1_:
        .type           _ZN2at6native55_GLOBAL__N__de093ff9_22_ForeachBinaryOpList_cu_a911ec4325multi_tensor_apply_kernelINS1_18TensorListMetadataILi3EEENS1_24BinaryOpListAlphaFunctorIdLi3ELi2ELi2EEEJNS0_7minimumIdEEdEEEvT_T0_DpT1_,@function
        .size           _ZN2at6native55_GLOBAL__N__de093ff9_22_ForeachBinaryOpList_cu_a911ec4325multi_tensor_apply_kernelINS1_18TensorListMetadataILi3EEENS1_24BinaryOpListAlphaFunctorIdLi3ELi2ELi2EEEJNS0_7minimumIdEEdEEEvT_T0_DpT1_,(.L_x_8096 - _ZN2at6native55_GLOBAL__N__de093ff9_22_ForeachBinaryOpList_cu_a911ec4325multi_tensor_apply_kernelINS1_18TensorListMetadataILi3EEENS1_24BinaryOpListAlphaFunctorIdLi3ELi2ELi2EEEJNS0_7minimumIdEEdEEEvT_T0_DpT1_)
        .other          _ZN2at6native55_GLOBAL__N__de093ff9_22_ForeachBinaryOpList_cu_a911ec4325multi_tensor_apply_kernelINS1_18TensorListMetadataILi3EEENS1_24BinaryOpListAlphaFunctorIdLi3ELi2ELi2EEEJNS0_7minimumIdEEdEEEvT_T0_DpT1_,@"STO_CUDA_ENTRY STV_DEFAULT"
_ZN2at6native55_GLOBAL__N__de093ff9_22_ForeachBinaryOpList_cu_a911ec4325multi_tensor_apply_kernelINS1_18TensorListMetadataILi3EEENS1_24BinaryOpListAlphaFunctorIdLi3ELi2ELi2EEEJNS0_7minimumIdEEdEEEvT_T0_DpT1_:
        /* <DEDUP_REMOVED lines=33> */
.L_x_6912:
        /* <DEDUP_REMOVED lines=57> */
[----:B---3--:R-:W-:-:S06]  /*05a0*/  DSETP.GEU.AND P4, PT, R18, R16, PT ;  /* 0x000000101200722a */ /* 0x008fcc0003f8e000 */
[----:B------:R-:W-:-:S06]  /*05b0*/  DSETP.GTU.OR P4, PT, |R18|, +INF , !P4 ;  /* 0x7ff000001200742a */ /* 0x000fcc000678c600 */
[----:B------:R-:W-:Y:S02]  /*05c0*/  FSEL R16, R18, R16, P4 ;  /* 0x0000001012107208 */ /* 0x000fe40002000000 */
[----:B------:R-:W-:Y:S02]  /*05d0*/  FSEL R17, R19, R17, P4 ;  /* 0x0000001113117208 */ /* 0x000fe40002000000 */
[----:B------:R-:W-:-:S04]  /*05e0*/  @P0 LEA R18, P4, R26, UR8, 0x3 ;  /* 0x000000081a120c11 */ /* 0x000fc8000f8818ff */
[----:B------:R-:W-:-:S05]  /*05f0*/  @P0 LEA.HI.X R19, R26, UR9, R3, 0x3, P4 ;  /* 0x000000091a130c11 */ /* 0x000fca000a0f1c03 */
[----:B------:R5:W2:Y:S02]  /*0600*/  @P0 LDG.E.64 R22, desc[UR14][R18.64] ;  /* 0x0000000e12160981 */ /* 0x000aa4000c1e1b00 */
[----:B-----5:R-:W-:Y:S01]  /*0610*/  DMUL R18, R8, UR18 ;  /* 0x0000001208127c28 */ /* 0x020fe20008000000 */
[----:B------:R-:W-:-:S07]  /*0620*/  @P3 LEA R8, P5, R7, UR10, 0x3 ;  /* 0x0000000a07083c11 */ /* 0x000fce000f8a18ff */
[----:B----4-:R-:W-:Y:S01]  /*0630*/  DSETP.GEU.AND P4, PT, R14, R18, PT ;  /* 0x000000120e00722a */ /* 0x010fe20003f8e000 */
[----:B------:R-:W-:Y:S02]  /*0640*/  @P3 LEA.HI.X R9, R7, UR11, R4, 0x3, P5 ;  /* 0x0000000b07093c11 */ /* 0x000fe4000a8f1c04 */
[C---:B------:R-:W-:Y:S01]  /*0650*/  @P2 LEA R20, P5, R6.reuse, UR10, 0x3 ;  /* 0x0000000a06142c11 */ /* 0x040fe2000f8a18ff */
[----:B------:R-:W-:Y:S02]  /*0660*/  DMUL R10, R10, UR18 ;  /* 0x000000120a0a7c28 */ /* 0x000fe40008000000 */
[----:B------:R-:W-:Y:S01]  /*0670*/  DSETP.GTU.OR P4, PT, |R14|, +INF , !P4 ;  /* 0x7ff000000e00742a */ /* 0x000fe2000678c600 */
[----:B------:R-:W-:-:S05]  /*0680*/  @P2 LEA.HI.X R21, R6, UR11, R5, 0x3, P5 ;  /* 0x0000000b06152c11 */ /* 0x000fca000a8f1c05 */
[C---:B------:R-:W-:Y:S01]  /*0690*/  DSETP.GEU.AND P5, PT, R12.reuse, R10, PT ;  /* 0x0000000a0c00722a */ /* 0x040fe20003fae000 */
[----:B------:R-:W-:Y:S02]  /*06a0*/  FSEL R6, R14, R18, P4 ;  /* 0x000000120e067208 */ /* 0x000fe40002000000 */
[----:B------:R-:W-:Y:S02]  /*06b0*/  FSEL R7, R15, R19, P4 ;  /* 0x000000130f077208 */ /* 0x000fe40002000000 */
[C---:B------:R-:W-:Y:S01]  /*06c0*/  @P1 LEA R4, P6, R27.reuse, UR10, 0x3 ;  /* 0x0000000a1b041c11 */ /* 0x040fe2000f8c18ff */
[----:B------:R-:W-:Y:S01]  /*06d0*/  DSETP.GTU.OR P5, PT, |R12|, +INF , !P5 ;  /* 0x7ff000000c00742a */ /* 0x000fe20006fac600 */
        /* <DEDUP_REMOVED lines=16> */
[----:B------:R-:W-:-:S06]  /*07e0*/  DSETP.GEU.AND P4, PT, R28, R22, PT ;  /* 0x000000161c00722a */ /* 0x000fcc0003f8e000 */
[----:B------:R-:W-:-:S06]  /*07f0*/  DSETP.GTU.OR P4, PT, |R28|, +INF , !P4 ;  /* 0x7ff000001c00742a */ /* 0x000fcc000678c600 */
[----:B------:R-:W-:Y:S02]  /*0800*/  FSEL R12, R28, R22, P4 ;  /* 0x000000161c0c7208 */ /* 0x000fe40002000000 */
[----:B------:R-:W-:-:S05]  /*0810*/  FSEL R13, R29, R23, P4 ;  /* 0x000000171d0d7208 */ /* 0x000fca0002000000 */
[----:B------:R1:W-:Y:S01]  /*0820*/  @P0 STG.E.64 desc[UR14][R2.64], R12 ;  /* 0x0000000c02000986 */ /* 0x0003e2000c101b0e */
[----:B------:R-:W-:-:S04]  /*0830*/  PLOP3.LUT P0, PT, PT, PT, UP1, 0x80, 0x0 ;  /* 0x000000000000781c */ /* 0x000fc80003f0f018 */
[----:B------:R-:W-:-:S13]  /*0840*/  ISETP.LT.AND.EX P0, PT, R15, UR12, PT, P0 ;  /* 0x0000000c0f007c0c */ /* 0x000fda000bf01300 */
[----:B-1----:R-:W-:Y:S05]  /*0850*/  @!P1 BRA P0, `(.L_x_6912) ;  /* 0xfffffff8006c9947 */ /* 0x002fea000003ffff */
[----:B------:R-:W-:Y:S05]  /*0860*/  EXIT ;  /* 0x000000000000794d */ /* 0x000fea0003800000 */
.L_x_6911:
        /* <DEDUP_REMOVED lines=9> */
.L_x_6913:
        /* <DEDUP_REMOVED lines=14> */
[----:B----4-:R-:W-:Y:S02]  /*09e0*/  DSETP.GEU.AND P0, PT, R4, R16, PT ;  /* 0x000000100400722a */ /* 0x010fe40003f0e000 */
[----:B------:R-:W-:Y:S02]  /*09f0*/  DSETP.GEU.AND P1, PT, R6, R18, PT ;  /* 0x000000120600722a */ /* 0x000fe40003f2e000 */
[----:B-----5:R-:W-:Y:S02]  /*0a00*/  DSETP.GEU.AND P2, PT, R10, R14, PT ;  /* 0x0000000e0a00722a */ /* 0x020fe40003f4e000 */
[----:B------:R-:W-:-:S02]  /*0a10*/  DSETP.GTU.OR P0, PT, |R4|, +INF , !P0 ;  /* 0x7ff000000400742a */ /* 0x000fc4000470c600 */
[----:B------:R-:W-:Y:S02]  /*0a20*/  DSETP.GEU.AND P3, PT, R8, R12, PT ;  /* 0x0000000c0800722a */ /* 0x000fe40003f6e000 */
[----:B------:R-:W-:Y:S02]  /*0a30*/  DSETP.GTU.OR P1, PT, |R6|, +INF , !P1 ;  /* 0x7ff000000600742a */ /* 0x000fe40004f2c600 */
[----:B------:R-:W-:Y:S01]  /*0a40*/  FSEL R16, R4, R16, P0 ;  /* 0x0000001004107208 */ /* 0x000fe20000000000 */
[----:B------:R-:W-:Y:S01]  /*0a50*/  DSETP.GTU.OR P2, PT, |R10|, +INF , !P2 ;  /* 0x7ff000000a00742a */ /* 0x000fe2000574c600 */
[----:B------:R-:W-:Y:S01]  /*0a60*/  FSEL R17, R5, R17, P0 ;  /* 0x0000001105117208 */ /* 0x000fe20000000000 */
[----:B------:R-:W-:Y:S01]  /*0a70*/  DSETP.GTU.OR P0, PT, |R8|, +INF , !P3 ;  /* 0x7ff000000800742a */ /* 0x000fe20005f0c600 */
[----:B------:R-:W-:Y:S02]  /*0a80*/  FSEL R18, R6, R18, P1 ;  /* 0x0000001206127208 */ /* 0x000fe40000800000 */
[----:B------:R-:W-:-:S02]  /*0a90*/  FSEL R19, R7, R19, P1 ;  /* 0x0000001307137208 */ /* 0x000fc40000800000 */
        /* <DEDUP_REMOVED lines=26> */
.L_x_6914:
        /* <DEDUP_REMOVED lines=12> */
.L_x_8096:


//--------------------- .text._ZN2at6native55_GLOBAL__N__de093ff9_22_ForeachBinaryOpList_cu_a911ec4325multi_tensor_apply_kernelINS1_18TensorListMetadataILi3EEENS1_24BinaryOpListAlphaFunctorIsLi3ELi2ELi2EEEJNS0_7minimumIsEEsEEEvT_T0_DpT1_ --------------------------
	.section	.text._ZN2at6native55_GLOBAL__N__de093ff9_22_ForeachBinaryOpList_cu_a911ec4325multi_tensor_apply_kernelINS1_18TensorListMetadataILi3EEENS1_24BinaryOpListAlphaFunctorIsLi3ELi2ELi2EEEJNS0_7minimumIsEEsEEEvT_T0_DpT1_,"ax",@progbits
	.align	128
.text._ZN2at6native55_GLOBAL__N__de093ff9_22_ForeachBinaryOpList_cu_a911ec4325multi_tensor_apply_kernelINS1_18TensorListMetadataILi3EEENS1_24BinaryOpListAlphaFunctorIsLi3ELi2ELi2EEEJNS0_7minimumIsEEsEEEvT_T0_DpT1_:
        .type           _ZN2at6native55_GLOBAL__N__de093ff9_22_ForeachBinaryOpList_cu_a911ec4325multi_tensor_apply_kernelINS1_18TensorListMetadataILi3EEENS1_24BinaryOpListAlphaFunctorIsLi3ELi2ELi2EEEJNS0_7minimumIsEEsEEEvT_T0_DpT1_,@function
        .size           _ZN2at6native55_GLOBAL__N__de093ff9_22_ForeachBinaryOpList_cu_a911ec4325multi_tensor_apply_kernelINS1_18TensorListMetadataILi3EEENS1_24BinaryOpListAlphaFunctorIsLi3ELi2ELi2EEEJNS0_7minimumIsEEsEEEvT_T0_DpT1_,(.L_x_8097 - _ZN2at6native55_GLOBAL__N__de093ff9_22_ForeachBinaryOpList_cu_a911ec4325multi_tensor_apply_kernelINS1_18TensorListMetadataILi3EEENS1_24BinaryOpListAlphaFunctorIsLi3ELi2ELi2EEEJNS0_7minimumIsEEsEEEvT_T0_DpT1_)
        .other          _ZN2at6native55_GLOBAL__N__de093ff9_22_ForeachBinaryOpList_cu_a911ec4325multi_tensor_apply_kernelINS1_18TensorListMetadataILi3EEENS1_24BinaryOpListAlphaFunctorIsLi3ELi2ELi2EEEJNS0_7minimumIsEEsEEEvT_T0_DpT1_,@"STO_CUDA_ENTRY STV_DEFAULT"
_ZN2at6native55_GLOBAL__N__de093ff9_22_ForeachBinaryOpList_cu_a911ec4325multi_tensor_apply_kernelINS1_18TensorListMetadataILi3EEENS1_24BinaryOpListAlphaFunctorIsLi3ELi2ELi2EEEJNS0_7minimumIsEEsEEEvT_T0_DpT1_:
        /* <DEDUP_REMOVED lines=32> */
.L_x_6916:
        /* <DEDUP_REMOVED lines=71> */
[----:B------:R-:W-:Y:S01]  /*0670*/  VIMNMX.S16x2 R19, R8, R10, PT ;  /* 0x0000000a08137248 */ /* 0x000fe20003fe0300 */
[----:B------:R-:W-:Y:S01]  /*0680*/  IMAD R8, R21, UR4, RZ ;  /* 0x0000000415087c24 */ /* 0x000fe2000f8e02ff */
[----:B------:R-:W-:Y:S01]  /*0690*/  @P3 LEA R20, P4, R11, UR10, 0x1 ;  /* 0x0000000a0b143c11 */ /* 0x000fe2000f8808ff */
[----:B------:R-:W-:-:S03]  /*06a0*/  IMAD R10, R22, UR4, RZ ;  /* 0x00000004160a7c24 */ /* 0x000fc6000f8e02ff */
[----:B------:R-:W-:Y:S01]  /*06b0*/  @P3 LEA.HI.X R21, R11, UR11, R18, 0x1, P4 ;  /* 0x0000000b0b153c11 */ /* 0x000fe2000a0f0c12 */
[----:B------:R2:W-:Y:S01]  /*06c0*/  @P0 STG.E.U16 desc[UR12][R12.64], R19 ;  /* 0x000000130c000986 */ /* 0x0005e2000c10150c */
[----:B------:R-:W-:Y:S02]  /*06d0*/  VIMNMX.S16x2 R4, R4, R6, PT ;  /* 0x0000000604047248 */ /* 0x000fe40003fe0300 */
[----:B------:R-:W-:Y:S01]  /*06e0*/  VIMNMX.S16x2 R2, R2, R8, PT ;  /* 0x0000000802027248 */ /* 0x000fe20003fe0300 */
[----:B------:R-:W-:Y:S01]  /*06f0*/  IMAD.MOV.U32 R8, RZ, RZ, R7 ;  /* 0x000000ffff087224 */ /* 0x000fe200078e0007 */
[----:B------:R-:W-:-:S03]  /*0700*/  VIMNMX.S16x2 R0, R0, R10, PT ;  /* 0x0000000a00007248 */ /* 0x000fc60003fe0300 */
        /* <DEDUP_REMOVED lines=11> */
.L_x_6915:
        /* <DEDUP_REMOVED lines=10> */
.L_x_6917:
        /* <DEDUP_REMOVED lines=22> */
[----:B------:R-:W-:Y:S02]  /*09c0*/  VIMNMX.S16x2 R6, R6, R8, PT ;  /* 0x0000000806067248 */ /* 0x000fe40003fe0300 */
[----:B------:R-:W-:Y:S01]  /*09d0*/  VIMNMX.S16x2 R7, R0, R10, PT ;  /* 0x0000000a00077248 */ /* 0x000fe20003fe0300 */
[----:B------:R-:W-:Y:S01]  /*09e0*/  IMAD.SHL.U32 R0, R5, 0x4, RZ ;  /* 0x0000000405007824 */ /* 0x000fe200078e00ff */
[----:B------:R-:W-:Y:S01]  /*09f0*/  VIMNMX.S16x2 R12, R13, R12, PT ;  /* 0x0000000c0d0c7248 */ /* 0x000fe20003fe0300 */
[----:B------:R-:W-:Y:S01]  /*0a00*/  IMAD.X R4, RZ, RZ, R4, P0 ;  /* 0x000000ffff047224 */ /* 0x000fe200000e0604 */
[----:B------:R-:W-:-:S02]  /*0a10*/  VIMNMX.S16x2 R14, R9, R14, PT ;  /* 0x0000000e090e7248 */ /* 0x000fc40003fe0300 */
        /* <DEDUP_REMOVED lines=10> */
.L_x_6918:
        /* <DEDUP_REMOVED lines=12> */
.L_x_8097:


//--------------------- .text._ZN2at6native55_GLOBAL__N__de093ff9_22_ForeachBinaryOpList_cu_a911ec4325multi_tensor_apply_kernelINS1_18TensorListMetadataILi3EEENS1_24BinaryOpListAlphaFunctorIlLi3ELi2ELi2EEEJNS0_7minimumIlEElEEEvT_T0_DpT1_ --------------------------
	.section	.text._ZN2at6native55_GLOBAL__N__de093ff9_22_ForeachBinaryOpList_cu_a911ec4325multi_tensor_apply_kernelINS1_18TensorListMetadataILi3EEENS1_24BinaryOpListAlphaFunctorIlLi3ELi2ELi2EEEJNS0_7minimumIlEElEEEvT_T0_DpT1_,"ax",@progbits
	.align	128
.text._ZN2at6native55_GLOBAL__N__de093ff9_22_ForeachBinaryOpList_cu_a911ec4325multi_tensor_apply_kernelINS1_18TensorListMetadataILi3EEENS1_24BinaryOpListAlphaFunctorIlLi3ELi2ELi2EEEJNS0_7minimumIlEElEEEvT_T0_DpT1_:
        .type           _ZN2at6native55_GLOBAL__N__de093ff9_22_ForeachBinaryOpList_cu_a911ec4325multi_tensor_apply_kernelINS1_18TensorListMetadataILi3EEENS1_24BinaryOpListAlphaFunctorIlLi3ELi2ELi2EEEJNS0_7minimumIlEElEEEvT_T0_DpT1_,@function
        .size           _ZN2at6native55_GLOBAL__N__de093ff9_22_ForeachBinaryOpList_cu_a911ec4325multi_tensor_apply_kernelINS1_18TensorListMetadataILi3EEENS1_24BinaryOpListAlphaFunctorIlLi3ELi2ELi2EEEJNS0_7minimumIlEElEEEvT_T0_DpT1_,(.L_x_8098 - _ZN2at6native55_GLOBAL__N__de093ff9_22_ForeachBinaryOpList_cu_a911ec4325multi_tensor_apply_kernelINS1_18TensorListMetadataILi3EEENS1_24BinaryOpListAlphaFunctorIlLi3ELi2ELi2EEEJNS0_7minimumIlEElEEEvT_T0_DpT1_)
        .other          _ZN2at6native55_GLOBAL__N__de093ff9_22_ForeachBinaryOpList_cu_a911ec4325multi_tensor_apply_kernelINS1_18TensorListMetadataILi3EEENS1_24BinaryOpListAlphaFunctorIlLi3ELi2ELi2EEEJNS0_7minimumIlEElEEEvT_T0_DpT1_,@"STO_CUDA_ENTRY STV_DEFAULT"
_ZN2at6native55_GLOBAL__N__de093ff9_22_ForeachBinaryOpList_cu_a911ec4325multi_tensor_apply_kernelINS1_18TensorListMetadataILi3EEENS1_24BinaryOpListAlphaFunctorIlLi3ELi2ELi2EEEJNS0_7minimumIlEElEEEvT_T0_DpT1_:
        /* <DEDUP_REMOVED lines=33> */
.L_x_6920:
        /* <DEDUP_REMOVED lines=60> */
[----:B---3--:R-:W-:-:S04]  /*05d0*/  ISETP.LT.U32.AND P4, PT, R8, R16, PT ;  /* 0x000000100800720c */ /* 0x008fc80003f81070 */
[CC--:B------:R-:W-:Y:S02]  /*05e0*/  ISETP.LT.AND.EX P4, PT, R9.reuse, R17.reuse, PT, P4 ;  /* 0x000000110900720c */ /* 0x0c0fe40003f81340 */
        /* <DEDUP_REMOVED lines=11> */
[----:B------:R-:W-:Y:S01]  /*06a0*/  ISETP.LT.U32.AND P4, PT, R10, R20, PT ;  /* 0x000000140a00720c */ /* 0x000fe20003f81070 */
[----:B-----5:R-:W-:-:S03]  /*06b0*/  IMAD R21, R15, UR18, RZ ;  /* 0x000000120f157c24 */ /* 0x020fc6000f8e02ff */
[----:B------:R-:W-:Y:S01]  /*06c0*/  ISETP.LT.AND.EX P4, PT, R11, R3, PT, P4 ;  /* 0x000000030b00720c */ /* 0x000fe20003f81340 */
[----:B------:R-:W-:-:S03]  /*06d0*/  IMAD R21, R14, UR19, R21 ;  /* 0x000000130e157c24 */ /* 0x000fc6000f8e0215 */
[----:B------:R-:W-:Y:S01]  /*06e0*/  SEL R10, R10, R20, P4 ;  /* 0x000000140a0a7207 */ /* 0x000fe20002000000 */
[----:B------:R-:W-:Y:S01]  /*06f0*/  IMAD.WIDE.U32 R14, R14, UR18, RZ ;  /* 0x000000120e0e7c25 */ /* 0x000fe2000f8e00ff */
[----:B------:R-:W-:Y:S02]  /*0700*/  SEL R11, R11, R3, P4 ;  /* 0x000000030b0b7207 */ /* 0x000fe40002000000 */
[----:B------:R-:W-:Y:S01]  /*0710*/  @P1 LEA R2, P4, R4, UR10, 0x3 ;  /* 0x0000000a04021c11 */ /* 0x000fe2000f8818ff */
[----:B------:R-:W-:-:S03]  /*0720*/  IMAD.IADD R21, R15, 0x1, R21 ;  /* 0x000000010f157824 */ /* 0x000fc600078e0215 */
[----:B------:R-:W-:Y:S02]  /*0730*/  @P1 LEA.HI.X R3, R4, UR11, R5, 0x3, P4 ;  /* 0x0000000b04031c11 */ /* 0x000fe4000a0f1c05 */
[-C--:B------:R-:W-:Y:S02]  /*0740*/  ISETP.LT.U32.AND P4, PT, R18, R14.reuse, PT ;  /* 0x0000000e1200720c */ /* 0x080fe40003f81070 */
[C---:B------:R-:W-:Y:S02]  /*0750*/  @P2 LEA R4, P5, R6.reuse, UR10, 0x3 ;  /* 0x0000000a06042c11 */ /* 0x040fe4000f8a18ff */
[----:B------:R-:W-:Y:S01]  /*0760*/  ISETP.LT.AND.EX P4, PT, R19, R21, PT, P4 ;  /* 0x000000151300720c */ /* 0x000fe20003f81340 */
        /* <DEDUP_REMOVED lines=18> */
[----:B------:R-:W-:-:S04]  /*0890*/  ISETP.LT.U32.AND P6, PT, R12, R8, PT ;  /* 0x000000080c00720c */ /* 0x000fc80003fc1070 */
[----:B------:R-:W-:-:S04]  /*08a0*/  ISETP.LT.AND.EX P4, PT, R13, R23, PT, P6 ;  /* 0x000000170d00720c */ /* 0x000fc80003f81360 */
        /* <DEDUP_REMOVED lines=8> */
.L_x_6919:
        /* <DEDUP_REMOVED lines=9> */
.L_x_6921:
        /* <DEDUP_REMOVED lines=13> */
[----:B----4-:R-:W-:-:S03]  /*0a90*/  ISETP.LT.U32.AND P0, PT, R14, R22, PT ;  /* 0x000000160e00720c */ /* 0x010fc60003f01070 */
[----:B------:R-:W-:Y:S02]  /*0aa0*/  IMAD.IADD R21, R23, 0x1, R19 ;  /* 0x0000000117157824 */ /* 0x000fe400078e0213 */
[----:B------:R-:W-:Y:S02]  /*0ab0*/  IMAD R17, R17, UR18, RZ ;  /* 0x0000001211117c24 */ /* 0x000fe4000f8e02ff */
[----:B------:R-:W-:Y:S01]  /*0ac0*/  IMAD.WIDE.U32 R18, R16, UR18, RZ ;  /* 0x0000001210127c25 */ /* 0x000fe2000f8e00ff */
[----:B------:R-:W-:-:S03]  /*0ad0*/  ISETP.LT.AND.EX P0, PT, R15, R21, PT, P0 ;  /* 0x000000150f00720c */ /* 0x000fc60003f01300 */
[----:B------:R-:W-:Y:S02]  /*0ae0*/  IMAD R23, R16, UR19, R17 ;  /* 0x0000001310177c24 */ /* 0x000fe4000f8e0211 */
[----:B---3--:R-:W-:Y:S02]  /*0af0*/  IMAD R7, R7, UR18, RZ ;  /* 0x0000001207077c24 */ /* 0x008fe4000f8e02ff */
[----:B------:R-:W-:Y:S01]  /*0b00*/  IMAD R5, R5, UR18, RZ ;  /* 0x0000001205057c24 */ /* 0x000fe2000f8e02ff */
[----:B------:R-:W-:Y:S01]  /*0b10*/  SEL R16, R14, R22, P0 ;  /* 0x000000160e107207 */ /* 0x000fe20000000000 */
[----:B------:R-:W-:Y:S01]  /*0b20*/  IMAD.IADD R19, R19, 0x1, R23 ;  /* 0x0000000113137824 */ /* 0x000fe200078e0217 */
[----:B------:R-:W-:Y:S01]  /*0b30*/  SEL R17, R15, R21, P0 ;  /* 0x000000150f117207 */ /* 0x000fe20000000000 */
[----:B------:R-:W-:Y:S01]  /*0b40*/  IMAD.WIDE.U32 R14, R6, UR18, RZ ;  /* 0x00000012060e7c25 */ /* 0x000fe2000f8e00ff */
[----:B------:R-:W-:-:S03]  /*0b50*/  ISETP.LT.U32.AND P0, PT, R12, R18, PT ;  /* 0x000000120c00720c */ /* 0x000fc60003f01070 */
[----:B------:R-:W-:Y:S02]  /*0b60*/  IMAD R21, R6, UR19, R7 ;  /* 0x0000001306157c24 */ /* 0x000fe4000f8e0207 */
[----:B------:R-:W-:-:S04]  /*0b70*/  IMAD.WIDE.U32 R6, R4, UR18, RZ ;  /* 0x0000001204067c25 */ /* 0x000fc8000f8e00ff */
[----:B------:R-:W-:Y:S01]  /*0b80*/  IMAD R5, R4, UR19, R5 ;  /* 0x0000001304057c24 */ /* 0x000fe2000f8e0205 */
[-C--:B------:R-:W-:Y:S01]  /*0b90*/  ISETP.LT.AND.EX P0, PT, R13, R19.reuse, PT, P0 ;  /* 0x000000130d00720c */ /* 0x080fe20003f01300 */
[----:B------:R-:W-:Y:S01]  /*0ba0*/  IMAD.IADD R15, R15, 0x1, R21 ;  /* 0x000000010f0f7824 */ /* 0x000fe200078e0215 */
[----:B-----5:R-:W-:Y:S01]  /*0bb0*/  ISETP.LT.U32.AND P1, PT, R10, R14, PT ;  /* 0x0000000e0a00720c */ /* 0x020fe20003f21070 */
[----:B------:R-:W-:Y:S01]  /*0bc0*/  IMAD.IADD R7, R7, 0x1, R5 ;  /* 0x0000000107077824 */ /* 0x000fe200078e0205 */
[----:B------:R-:W-:Y:S02]  /*0bd0*/  ISETP.LT.U32.AND P2, PT, R8, R6, PT ;  /* 0x000000060800720c */ /* 0x000fe40003f41070 */
[----:B------:R-:W-:Y:S02]  /*0be0*/  SEL R18, R12, R18, P0 ;  /* 0x000000120c127207 */ /* 0x000fe40000000000 */
[----:B------:R-:W-:Y:S02]  /*0bf0*/  SEL R19, R13, R19, P0 ;  /* 0x000000130d137207 */ /* 0x000fe40000000000 */
[----:B------:R-:W-:-:S02]  /*0c00*/  ISETP.LT.AND.EX P1, PT, R11, R15, PT, P1 ;  /* 0x0000000f0b00720c */ /* 0x000fc40003f21310 */
[----:B------:R-:W-:Y:S02]  /*0c10*/  ISETP.LT.AND.EX P0, PT, R9, R7, PT, P2 ;  /* 0x000000070900720c */ /* 0x000fe40003f01320 */
        /* <DEDUP_REMOVED lines=26> */
.L_x_6922:
        /* <DEDUP_REMOVED lines=12> */
.L_x_8098:


//--------------------- .text._ZN2at6native55_GLOBAL__N__de093ff9_22_ForeachBinaryOpList_cu_a911ec4325multi_tensor_apply_kernelINS1_18TensorListMetadataILi3EEENS1_24BinaryOpListAlphaFunctorIiLi3ELi2ELi2EEEJNS0_7minimumIiEEiEEEvT_T0_DpT1_ --------------------------
	.section	.text._ZN2at6native55_GLOBAL__N__de093ff9_22_ForeachBinaryOpList_cu_a911ec4325multi_tensor_apply_kernelINS1_18TensorListMetadataILi3EEENS1_24BinaryOpListAlphaFunctorIiLi3ELi2ELi2EEEJNS0_7minimumIiEEiEEEvT_T0_DpT1_,"ax",@progbits
	.align	128
.text._ZN2at6native55_GLOBAL__N__de093ff9_22_ForeachBinaryOpList_cu_a911ec4325multi_tensor_apply_kernelINS1_18TensorListMetadataILi3EEENS1_24BinaryOpListAlphaFunctorIiLi3ELi2ELi2EEEJNS0_7minimumIiEEiEEEvT_T0_DpT1_:
        .type           _ZN2at6native55_GLOBAL__N__de093ff9_22_ForeachBinaryOpList_cu_a911ec4325multi_tensor_apply_kernelINS1_18TensorListMetadataILi3EEENS1_24BinaryOpListAlphaFunctorIiLi3ELi2ELi2EEEJNS0_7minimumIiEEiEEEvT_T0_DpT1_,@function
        .size           _ZN2at6native55_GLOBAL__N__de093ff9_22_ForeachBinaryOpList_cu_a911ec4325multi_tensor_apply_kernelINS1_18TensorListMetadataILi3EEENS1_24BinaryOpListAlphaFunctorIiLi3ELi2ELi2EEEJNS0_7minimumIiEEiEEEvT_T0_DpT1_,(.L_x_8099 - _ZN2at6native55_GLOBAL__N__de093ff9_22_ForeachBinaryOpList_cu_a911ec4325multi_tensor_apply_kernelINS1_18TensorListMetadataILi3EEENS1_24BinaryOpListAlphaFunctorIiLi3ELi2ELi2EEEJNS0_7minimumIiEEiEEEvT_T0_DpT1_)
        .other          _ZN2at6native55_GLOBAL__N__de093ff9_22_ForeachBinaryOpList_cu_a911ec4325multi_tensor_apply_kernelINS1_18TensorListMetadataILi3EEENS1_24BinaryOpListAlphaFunctorIiLi3ELi2ELi2EEEJNS0_7minimumIiEEiEEEvT_T0_DpT1_,@"STO_CUDA_ENTRY STV_DEFAULT"
_ZN2at6native55_GLOBAL__N__de093ff9_22_ForeachBinaryOpList_cu_a911ec4325multi_tensor_apply_kernelINS1_18TensorListMetadataILi3EEENS1_24BinaryOpListAlphaFunctorIiLi3ELi2ELi2EEEJNS0_7minimumIiEEiEEEvT_T0_DpT1_:
        /* <DEDUP_REMOVED lines=31> */
.L_x_6924:
        /* <DEDUP_REMOVED lines=65> */
[----:B--2---:R-:W-:Y:S01]  /*0600*/  VIMNMX R3, R10, R3, PT ;  /* 0x000000030a037248 */ /* 0x004fe20003fe0100 */
[----:B------:R-:W-:Y:S01]  /*0610*/  IMAD R24, R24, UR5, RZ ;  /* 0x0000000518187c24 */ /* 0x000fe2000f8e02ff */
[----:B------:R-:W-:Y:S02]  /*0620*/  VIMNMX R11, R12, R11, PT ;  /* 0x0000000b0c0b7248 */ /* 0x000fe40003fe0100 */
[----:B------:R-:W-:Y:S01]  /*0630*/  @P3 LEA.HI.X R23, R8, UR11, R9, 0x2, P5 ;  /* 0x0000000b08173c11 */ /* 0x000fe2000a8f1409 */
[----:B------:R1:W-:Y:S01]  /*0640*/  @P0 STG.E desc[UR12][R18.64], R3 ;  /* 0x0000000312000986 */ /* 0x0003e2000c10190c */
[----:B-----5:R-:W-:Y:S01]  /*0650*/  IMAD R26, R26, UR5, RZ ;  /* 0x000000051a1a7c24 */ /* 0x020fe2000f8e02ff */
[----:B------:R-:W-:Y:S02]  /*0660*/  VIMNMX R25, R24, R25, PT ;  /* 0x0000001918197248 */ /* 0x000fe40003fe0100 */
[----:B------:R1:W-:Y:S02]  /*0670*/  @P1 STG.E desc[UR12][R20.64], R11 ;  /* 0x0000000b14001986 */ /* 0x0003e4000c10190c */
[----:B------:R-:W-:-:S02]  /*0680*/  VIMNMX R27, R26, R27, PT ;  /* 0x0000001b1a1b7248 */ /* 0x000fc40003fe0100 */
        /* <DEDUP_REMOVED lines=8> */
.L_x_6923:
        /* <DEDUP_REMOVED lines=9> */
.L_x_6925:
        /* <DEDUP_REMOVED lines=12> */
[----:B---3--:R-:W-:Y:S01]  /*0860*/  VIMNMX R7, R7, R12, PT ;  /* 0x0000000c07077248 */ /* 0x008fe20003fe0100 */
[----:B------:R-:W-:Y:S01]  /*0870*/  IMAD R13, R8, UR15, RZ ;  /* 0x0000000f080d7c24 */ /* 0x000fe2000f8e02ff */
[----:B------:R-:W-:-:S02]  /*0880*/  VIMNMX R6, R6, R11, PT ;  /* 0x0000000b06067248 */ /* 0x000fc40003fe0100 */
[----:B------:R-:W-:Y:S02]  /*0890*/  IADD3.X R11, R17, UR11, RZ, P0, !PT ;  /* 0x0000000b110b7c10 */ /* 0x000fe400087fe4ff */
[----:B------:R-:W-:Y:S02]  /*08a0*/  IADD3 R15, P0, R15, UR5, RZ ;  /* 0x000000050f0f7c10 */ /* 0x000fe4000ff1e0ff */
[----:B------:R-:W-:Y:S02]  /*08b0*/  VIMNMX R5, R5, R0, PT ;  /* 0x0000000005057248 */ /* 0x000fe40003fe0100 */
[----:B------:R-:W-:Y:S01]  /*08c0*/  VIMNMX R4, R4, R13, PT ;  /* 0x0000000d04047248 */ /* 0x000fe20003fe0100 */
        /* <DEDUP_REMOVED lines=10> */
.L_x_6926:
        /* <DEDUP_REMOVED lines=9> */
.L_x_8099:


//--------------------- .text._ZN2at6native55_GLOBAL__N__de093ff9_22_ForeachBinaryOpList_cu_a911ec4325multi_tensor_apply_kernelINS1_18TensorListMetadataILi3EEENS1_24BinaryOpListAlphaFunctorIaLi3ELi2ELi2EEEJNS0_7minimumIaEEaEEEvT_T0_DpT1_ --------------------------
	.section	.text._ZN2at6native55_GLOBAL__N__de093ff9_22_ForeachBinaryOpList_cu_a911ec4325multi_tensor_apply_kernelINS1_18TensorListMetadataILi3EEENS1_24BinaryOpListAlphaFunctorIaLi3ELi2ELi2EEEJNS0_7minimumIaEEaEEEvT_T0_DpT1_,"ax",@progbits
	.align	128
.text._ZN2at6native55_GLOBAL__N__de093ff9_22_ForeachBinaryOpList_cu_a911ec4325multi_tensor_apply_kernelINS1_18TensorListMetadataILi3EEENS1_24BinaryOpListAlphaFunctorIaLi3ELi2ELi2EEEJNS0_7minimumIaEEaEEEvT_T0_DpT1_:
        .type           _ZN2at6native55_GLOBAL__N__de093ff9_22_ForeachBinaryOpList_cu_a911ec4325multi_tensor_apply_kernelINS1_18TensorListMetadataILi3EEENS1_24BinaryOpListAlphaFunctorIaLi3ELi2ELi2EEEJNS0_7minimumIaEEaEEEvT_T0_DpT1_,@function
        .size           _ZN2at6native55_GLOBAL__N__de093ff9_22_ForeachBinaryOpList_cu_a911ec4325multi_tensor_apply_kernelINS1_18TensorListMetadataILi3EEENS1_24BinaryOpListAlphaFunctorIaLi3ELi2ELi2EEEJNS0_7minimumIaEEaEEEvT_T0_DpT1_,(.L_x_8100 - _ZN2at6native55_GLOBAL__N__de093ff9_22_ForeachBinaryOpList_cu_a911ec4325multi_tensor_apply_kernelINS1_18TensorListMetadataILi3EEENS1_24BinaryOpListAlphaFunctorIaLi3ELi2ELi2EEEJNS0_7minimumIaEEaEEEvT_T0_DpT1_)
        .other          _ZN2at6native55_GLOBAL__N__de093ff9_22_ForeachBinaryOpList_cu_a911ec4325multi_tensor_apply_kernelINS1_18TensorListMetadataILi3EEENS1_24BinaryOpListAlphaFunctorIaLi3ELi2ELi2EEEJNS0_7minimumIaEEaEEEvT_T0_DpT1_,@"STO_CUDA_ENTRY STV_DEFAULT"
_ZN2at6native55_GLOBAL__N__de093ff9_22_ForeachBinaryOpList_cu_a911ec4325multi_tensor_apply_kernelINS1_18TensorListMetadataILi3EEENS1_24BinaryOpListAlphaFunctorIaLi3ELi2ELi2EEEJNS0_7minimumIaEEaEEEvT_T0_DpT1_:
        /* <DEDUP_REMOVED lines=32> */
.L_x_6928:
        /* <DEDUP_REMOVED lines=69> */
[----:B------:R-:W-:Y:S01]  /*0650*/  VIMNMX.S16x2 R3, R0, R2, PT ;  /* 0x0000000200037248 */ /* 0x000fe20003fe0300 */
        /* <DEDUP_REMOVED lines=12> */
[----:B------:R-:W-:Y:S02]  /*0720*/  VIMNMX.S16x2 R9, R4, R6, PT ;  /* 0x0000000604097248 */ /* 0x000fe40003fe0300 */
[----:B------:R-:W-:Y:S02]  /*0730*/  VIMNMX.S16x2 R8, R0, R2, PT ;  /* 0x0000000200087248 */ /* 0x000fe40003fe0300 */
        /* <DEDUP_REMOVED lines=8> */
[----:B------:R-:W-:Y:S02]  /*07c0*/  VIMNMX.S16x2 R0, R0, R2, PT ;  /* 0x0000000200007248 */ /* 0x000fe40003fe0300 */
        /* <DEDUP_REMOVED lines=14> */
.L_x_6927:
        /* <DEDUP_REMOVED lines=8> */
.L_x_6929:
        /* <DEDUP_REMOVED lines=22> */
[----:B------:R-:W-:Y:S01]  /*0a90*/  VIMNMX.S16x2 R5, R4, R8, PT ;  /* 0x0000000804057248 */ /* 0x000fe20003fe0300 */
        /* <DEDUP_REMOVED lines=10> */
[----:B------:R-:W-:Y:S02]  /*0b40*/  VIMNMX.S16x2 R10, R4, R10, PT ;  /* 0x0000000a040a7248 */ /* 0x000fe40003fe0300 */
[----:B------:R-:W-:Y:S02]  /*0b50*/  PRMT R4, R6, 0x7710, RZ ;  /* 0x0000771006047816 */ /* 0x000fe400000000ff */
[----:B------:R-:W-:Y:S02]  /*0b60*/  VIMNMX.S16x2 R12, R8, R12, PT ;  /* 0x0000000c080c7248 */ /* 0x000fe40003fe0300 */
[----:B------:R-:W-:Y:S02]  /*0b70*/  PRMT R6, R7, 0x7710, RZ ;  /* 0x0000771007067816 */ /* 0x000fe400000000ff */
[----:B------:R-:W-:-:S02]  /*0b80*/  PRMT R8, R5, 0x7610, R8 ;  /* 0x0000761005087816 */ /* 0x000fc40000000008 */
[----:B------:R-:W-:Y:S02]  /*0b90*/  PRMT R7, R10, 0x7610, R7 ;  /* 0x000076100a077816 */ /* 0x000fe40000000007 */
[----:B------:R-:W-:Y:S02]  /*0ba0*/  VIMNMX.S16x2 R6, R4, R6, PT ;  /* 0x0000000604067248 */ /* 0x000fe40003fe0300 */
        /* <DEDUP_REMOVED lines=17> */
.L_x_6930:
        /* <DEDUP_REMOVED lines=12> */
.L_x_8100:


//--------------------- .text._ZN2at6native55_GLOBAL__N__de093ff9_22_ForeachBinaryOpList_cu_a911ec4325multi_tensor_apply_kernelINS1_18TensorListMetadataILi3EEENS1_24BinaryOpListAlphaFunctorIhLi3ELi2ELi2EEEJNS0_7minimumIhEEhEEEvT_T0_DpT1_ --------------------------
	.section	.text._ZN2at6native55_GLOBAL__N__de093ff9_22_ForeachBinaryOpList_cu_a911ec4325multi_tensor_apply_kernelINS1_18TensorListMetadataILi3EEENS1_24BinaryOpListAlphaFunctorIhLi3ELi2ELi2EEEJNS0_7minimumIhEEhEEEvT_T0_DpT1_,"ax",@progbits
	.align	128
.text._ZN2at6native55_GLOBAL__N__de093ff9_22_ForeachBinaryOpList_cu_a911ec4325multi_tensor_apply_kernelINS1_18TensorListMetadataILi3EEENS1_24BinaryOpListAlphaFunctorIhLi3ELi2ELi2EEEJNS0_7minimumIhEEhEEEvT_T0_DpT1_:
        .type           _ZN2at6native55_GLOBAL__N__de093ff9_22_ForeachBinaryOpList_cu_a911ec4325multi_tensor_apply_kernelINS1_18TensorListMetadataILi3EEENS1_24BinaryOpListAlphaFunctorIhLi3ELi2ELi2EEEJNS0_7minimumIhEEhEEEvT_T0_DpT1_,@function
        .size           _ZN2at6native55_GLOBAL__N__de093ff9_22_ForeachBinaryOpList_cu_a911ec4325multi_tensor_apply_kernelINS1_18TensorListMetadataILi3EEENS1_24BinaryOpListAlphaFunctorIhLi3ELi2ELi2EEEJNS0_7minimumIhEEhEEEvT_T0_DpT1_,(.L_x_8101 - _ZN2at6native55_GLOBAL__N__de093ff9_22_ForeachBinaryOpList_cu_a911ec4325multi_tensor_apply_kernelINS1_18TensorListMetadataILi3EEENS1_24BinaryOpListAlphaFunctorIhLi3ELi2ELi2EEEJNS0_7minimumIhEEhEEEvT_T0_DpT1_)
        .other          _ZN2at6native55_GLOBAL__N__de093ff9_22_ForeachBinaryOpList_cu_a911ec4325multi_tensor_apply_kernelINS1_18TensorListMetadataILi3EEENS1_24BinaryOpListAlphaFunctorIhLi3ELi2ELi2EEEJNS0_7minimumIhEEhEEEvT_T0_DpT1_,@"STO_CUDA_ENTRY STV_DEFAULT"
_ZN2at6native55_GLOBAL__N__de093ff9_22_ForeachBinaryOpList_cu_a911ec4325multi_tensor_apply_kernelINS1_18TensorListMetadataILi3EEENS1_24BinaryOpListAlphaFunctorIhLi3ELi2ELi2EEEJNS0_7minimumIhEEhEEEvT_T0_DpT1_:
        /* <DEDUP_REMOVED lines=33> */
.L_x_6932:
        /* <DEDUP_REMOVED lines=70> */
[----:B------:R-:W-:Y:S02]  /*0670*/  VIMNMX.U16x2 R11, R10, R14, PT ;  /* 0x0000000e0a0b7248 */ /* 0x000fe40003fe0200 */
[----:B------:R-:W-:Y:S01]  /*0680*/  @P0 IADD3 R14, P3, R7, UR15, RZ ;  /* 0x0000000f070e0c10 */ /* 0x000fe2000ff7e0ff */
[----:B------:R-:W-:Y:S01]  /*0690*/  IMAD R19, R19, UR4, RZ ;  /* 0x0000000413137c24 */ /* 0x000fe2000f8e02ff */
[----:B------:R-:W-:-:S02]  /*06a0*/  LOP3.LUT R12, R29, 0xff, RZ, 0xc0, !PT ;  /* 0x000000ff1d0c7812 */ /* 0x000fc400078ec0ff */
[----:B------:R-:W-:Y:S02]  /*06b0*/  @P0 IADD3.X R15, R15, UR10, RZ, P3, !PT ;  /* 0x0000000a0f0f0c10 */ /* 0x000fe40009ffe4ff */
[----:B------:R-:W-:Y:S02]  /*06c0*/  LOP3.LUT R18, R18, 0xff, RZ, 0xc0, !PT ;  /* 0x000000ff12127812 */ /* 0x000fe400078ec0ff */
[----:B------:R-:W-:Y:S01]  /*06d0*/  VIMNMX.U16x2 R20, R16, R20, PT ;  /* 0x0000001410147248 */ /* 0x000fe20003fe0200 */
[----:B------:R2:W-:Y:S01]  /*06e0*/  @P0 STG.E.U8 desc[UR12][R14.64], R11 ;  /* 0x0000000b0e000986 */ /* 0x0005e2000c10110c */
[----:B------:R-:W-:Y:S02]  /*06f0*/  @P4 IADD3 R16, P5, R8, UR15, RZ ;  /* 0x0000000f08104c10 */ /* 0x000fe4000ffbe0ff */
[----:B------:R-:W-:Y:S02]  /*0700*/  VIMNMX.U16x2 R18, R12, R18, PT ;  /* 0x000000120c127248 */ /* 0x000fe40003fe0200 */
[----:B------:R-:W-:-:S02]  /*0710*/  @P1 IADD3 R8, P3, R3, UR15, RZ ;  /* 0x0000000f03081c10 */ /* 0x000fc4000ff7e0ff */
[----:B------:R-:W-:Y:S02]  /*0720*/  LOP3.LUT R10, R17, 0xff, RZ, 0xc0, !PT ;  /* 0x000000ff110a7812 */ /* 0x000fe400078ec0ff */
[----:B------:R-:W-:Y:S02]  /*0730*/  LOP3.LUT R12, R19, 0xff, RZ, 0xc0, !PT ;  /* 0x000000ff130c7812 */ /* 0x000fe400078ec0ff */
[----:B------:R-:W-:Y:S02]  /*0740*/  @P2 IADD3 R6, P0, R6, UR15, RZ ;  /* 0x0000000f06062c10 */ /* 0x000fe4000ff1e0ff */
[----:B------:R-:W-:Y:S02]  /*0750*/  @P4 IADD3.X R17, R13, UR10, RZ, P5, !PT ;  /* 0x0000000a0d114c10 */ /* 0x000fe4000affe4ff */
[----:B------:R-:W-:Y:S02]  /*0760*/  @P1 IADD3.X R9, R9, UR10, RZ, P3, !PT ;  /* 0x0000000a09091c10 */ /* 0x000fe40009ffe4ff */
[----:B------:R-:W-:-:S02]  /*0770*/  VIMNMX.U16x2 R10, R10, R12, PT ;  /* 0x0000000c0a0a7248 */ /* 0x000fc40003fe0200 */
        /* <DEDUP_REMOVED lines=10> */
.L_x_6931:
        /* <DEDUP_REMOVED lines=9> */
.L_x_6934:
        /* <DEDUP_REMOVED lines=24> */
[----:B------:R-:W-:Y:S02]  /*0a30*/  VIMNMX.U16x2 R8, R0, R8, PT ;  /* 0x0000000800087248 */ /* 0x000fe40003fe0200 */
[----:B------:R-:W-:Y:S02]  /*0a40*/  VIMNMX.U16x2 R12, R2, R12, PT ;  /* 0x0000000c020c7248 */ /* 0x000fe40003fe0200 */
[----:B------:R-:W-:-:S02]  /*0a50*/  VIMNMX.U16x2 R10, R4, R10, PT ;  /* 0x0000000a040a7248 */ /* 0x000fc40003fe0200 */
[----:B------:R-:W-:Y:S02]  /*0a60*/  LOP3.LUT R2, R7, 0xff, RZ, 0xc0, !PT ;  /* 0x000000ff07027812 */ /* 0x000fe400078ec0ff */
[----:B------:R-:W-:Y:S02]  /*0a70*/  PRMT R7, R8, 0x7610, R7 ;  /* 0x0000761008077816 */ /* 0x000fe40000000007 */
[----:B------:R-:W-:Y:S02]  /*0a80*/  PRMT R4, R12, 0x7610, R4 ;  /* 0x000076100c047816 */ /* 0x000fe40000000004 */
[----:B------:R-:W-:Y:S02]  /*0a90*/  PRMT R0, R9, 0x7773, RZ ;  /* 0x0000777309007816 */ /* 0x000fe400000000ff */
[----:B------:R-:W-:Y:S02]  /*0aa0*/  PRMT R7, R4, 0x7604, R7 ;  /* 0x0000760404077816 */ /* 0x000fe40000000007 */
[----:B------:R-:W-:-:S02]  /*0ab0*/  VIMNMX.U16x2 R0, R0, R2, PT ;  /* 0x0000000200007248 */ /* 0x000fc40003fe0200 */
        /* <DEDUP_REMOVED lines=16> */
.L_x_6933:
[----:B------:R-:W-:Y:S05]  /*0bc0*/  EXIT ;  /* 0x000000000000794d */ /* 0x000fea0003800000 */
.L_x_6935:
        /* <DEDUP_REMOVED lines=11> */
.L_x_8101:


//--------------------- .text._ZN2at6native55_GLOBAL__N__de093ff9_22_ForeachBinaryOpList_cu_a911ec4325multi_tensor_apply_kernelINS1_18TensorListMetadataILi2EEENS1_24BinaryOpListAlphaFunctorIN3c104HalfELi2ELi2ELi0EEEJNS0_7minimumIfEEfEEEvT_T0_DpT1_ --------------------------
	.section	.text._ZN2at6native55_GLOBAL__N__de093ff9_22_ForeachBinaryOpList_cu_a911ec4325multi_tensor_apply_kernelINS1_18TensorListMetadataILi2EEENS1_24BinaryOpListAlphaFunctorIN3c104HalfELi2ELi2ELi0EEEJNS0_7minimumIfEEfEEEvT_T0_DpT1_,"ax",@progbits
	.align	128
.text._ZN2at6native55_GLOBAL__N__de093ff9_22_ForeachBinaryOpList_cu_a911ec4325multi_tensor_apply_kernelINS1_18TensorListMetadataILi2EEENS1_24BinaryOpListAlphaFunctorIN3c104HalfELi2ELi2ELi0EEEJNS0_7minimumIfEEfEEEvT_T0_DpT1_:
        .type           _ZN2at6native55_GLOBAL__N__de093ff9_22_ForeachBinaryOpList_cu_a911ec4325multi_tensor_apply_kernelINS1_18TensorListMetadataILi2EEENS1_24BinaryOpListAlphaFunctorIN3c104HalfELi2ELi2ELi0EEEJNS0_7minimumIfEEfEEEvT_T0_DpT1_,@function
        .size           _ZN2at6native55_GLOBAL__N__de093ff9_22_ForeachBinaryOpList_cu_a911ec4325multi_tensor_apply_kernelINS1_18TensorListMetadataILi2EEENS1_24BinaryOpListAlphaFunctorIN3c104HalfELi2ELi2ELi0EEEJNS0_7minimumIfEEfEEEvT_T0_DpT1_,(.L_x_8102 - _ZN2at6native55_GLOBAL__N__de093ff9_22_ForeachBinaryOpList_cu_a911ec4325multi_tensor_apply_kernelINS1_18TensorListMetadataILi2EEENS1_24BinaryOpListAlphaFunctorIN3c104HalfELi2ELi2ELi0EEEJNS0_7minimumIfEEfEEEvT_T0_DpT1_)
        .other          _ZN2at6native55_GLOBAL__N__de093ff9_22_ForeachBinaryOpList_cu_a911ec4325multi_tensor_apply_kernelINS1_18TensorListMetadataILi2EEENS1_24BinaryOpListAlphaFunctorIN3c104HalfELi2ELi2ELi0EEEJNS0_7minimumIfEEfEEEvT_T0_DpT1_,@"STO_CUDA_ENTRY STV_DEFAULT"
_ZN2at6native55_GLOBAL__N__de093ff9_22_ForeachBinaryOpList_cu_a911ec4325multi_tensor_apply_kernelINS1_18TensorListMetadataILi2EEENS1_24BinaryOpListAlphaFunctorIN3c104HalfELi2ELi2ELi0EEEJNS0_7minimumIfEEfEEEvT_T0_DpT1_:
        /* <DEDUP_REMOVED lines=29> */
.L_x_6937:
        /* <DEDUP_REMOVED lines=67> */
[----:B------:R-:W-:Y:S01]  /*0600*/  FSETP.GEU.FTZ.AND P5, PT, R23, R10, PT ;  /* 0x0000000a1700720b */ /* 0x000fe20003fbe000 */
[----:B------:R-:W-:Y:S01]  /*0610*/  FMUL.FTZ R24, R24, UR5 ;  /* 0x0000000518187c20 */ /* 0x000fe20008410000 */
[----:B-----5:R-:W-:Y:S02]  /*0620*/  HADD2.F32 R19, -RZ, R19.H0_H0 ;  /* 0x20000013ff137230 */ /* 0x020fe40000004100 */
[----:B------:R-:W-:-:S03]  /*0630*/  PLOP3.LUT P4, PT, P4, P5, PT, 0xa2, 0x0 ;  /* 0x000000000000781c */ /* 0x000fc6000278b472 */
[C---:B------:R-:W-:Y:S01]  /*0640*/  FSETP.GTU.FTZ.AND P5, PT, |R19|.reuse, +INF , PT ;  /* 0x7f8000001300780b */ /* 0x040fe20003fbc200 */
[----:B------:R-:W-:Y:S01]  /*0650*/  HADD2.F32 R22, -RZ, R22.H0_H0 ;  /* 0x20000016ff167230 */ /* 0x000fe20000004100 */
[----:B------:R-:W-:-:S04]  /*0660*/  FSETP.GEU.FTZ.AND P6, PT, R19, R24, PT ;  /* 0x000000181300720b */ /* 0x000fc80003fde000 */
        /* <DEDUP_REMOVED lines=12> */
[----:B------:R-:W-:Y:S02]  /*0730*/  FSETP.GEU.FTZ.AND P5, PT, R28, R11, PT ;  /* 0x0000000b1c00720b */ /* 0x000fe40003fbe000 */
        /* <DEDUP_REMOVED lines=21> */
.L_x_6936:
        /* <DEDUP_REMOVED lines=9> */
.L_x_6938:
        /* <DEDUP_REMOVED lines=21> */
[----:B------:R-:W-:-:S02]  /*0a70*/  FSETP.GEU.FTZ.AND P1, PT, R4, R9, PT ;  /* 0x000000090400720b */ /* 0x000fc40003f3e000 */
[C---:B------:R-:W-:Y:S02]  /*0a80*/  FSETP.GTU.FTZ.AND P5, PT, |R10|.reuse, +INF , PT ;  /* 0x7f8000000a00780b */ /* 0x040fe40003fbc200 */
[----:B------:R-:W-:Y:S02]  /*0a90*/  FSETP.GEU.FTZ.AND P6, PT, R10, R11, PT ;  /* 0x0000000b0a00720b */ /* 0x000fe40003fde000 */
[----:B------:R-:W-:Y:S02]  /*0aa0*/  PLOP3.LUT P0, PT, P0, P1, PT, 0xa2, 0x0 ;  /* 0x000000000000781c */ /* 0x000fe40000703472 */
[----:B------:R-:W-:Y:S02]  /*0ab0*/  FSETP.GTU.FTZ.AND P3, PT, |R12|, +INF , PT ;  /* 0x7f8000000c00780b */ /* 0x000fe40003f7c200 */
[----:B------:R-:W-:Y:S02]  /*0ac0*/  FSETP.GTU.FTZ.AND P2, PT, |R14|, +INF , PT ;  /* 0x7f8000000e00780b */ /* 0x000fe40003f5c200 */
[----:B------:R-:W-:-:S02]  /*0ad0*/  FSETP.GEU.FTZ.AND P4, PT, R12, R13, PT ;  /* 0x0000000d0c00720b */ /* 0x000fc40003f9e000 */
[----:B------:R-:W-:Y:S02]  /*0ae0*/  FSETP.GEU.FTZ.AND P1, PT, R14, R15, PT ;  /* 0x0000000f0e00720b */ /* 0x000fe40003f3e000 */
        /* <DEDUP_REMOVED lines=20> */
.L_x_6939:
        /* <DEDUP_REMOVED lines=13> */
.L_x_8102:


//--------------------- .text._ZN2at6native55_GLOBAL__N__de093ff9_22_ForeachBinaryOpList_cu_a911ec4325multi_tensor_apply_kernelINS1_18TensorListMetadataILi2EEENS1_24BinaryOpListAlphaFunctorIN3c108BFloat16ELi2ELi2ELi0EEEJNS0_7minimumIfEEfEEEvT_T0_DpT1_ --------------------------
	.section	.text._ZN2at6native55_GLOBAL__N__de093ff9_22_ForeachBinaryOpList_cu_a911ec4325multi_tensor_apply_kernelINS1_18TensorListMetadataILi2EEENS1_24BinaryOpListAlphaFunctorIN3c108BFloat16ELi2ELi2ELi0EEEJNS0_7minimumIfEEfEEEvT_T0_DpT1_,"ax",@progbits
	.align	128
.text._ZN2at6native55_GLOBAL__N__de093ff9_22_ForeachBinaryOpList_cu_a911ec4325multi_tensor_apply_kernelINS1_18TensorListMetadataILi2EEENS1_24BinaryOpListAlphaFunctorIN3c108BFloat16ELi2ELi2ELi0EEEJNS0_7minimumIfEEfEEEvT_T0_DpT1_:
        .type           _ZN2at6native55_GLOBAL__N__de093ff9_22_ForeachBinaryOpList_cu_a911ec4325multi_tensor_apply_kernelINS1_18TensorListMetadataILi2EEENS1_24BinaryOpListAlphaFunctorIN3c108BFloat16ELi2ELi2ELi0EEEJNS0_7minimumIfEEfEEEvT_T0_DpT1_,@function
        .size           _ZN2at6native55_GLOBAL__N__de093ff9_22_ForeachBinaryOpList_cu_a911ec4325multi_tensor_apply_kernelINS1_18TensorListMetadataILi2EEENS1_24BinaryOpListAlphaFunctorIN3c108BFloat16ELi2ELi2ELi0EEEJNS0_7minimumIfEEfEEEvT_T0_DpT1_,(.L_x_8103 - _ZN2at6native55_GLOBAL__N__de093ff9_22_ForeachBinaryOpList_cu_a911ec4325multi_tensor_apply_kernelINS1_18TensorListMetadataILi2EEENS1_24BinaryOpListAlphaFunctorIN3c108BFloat16ELi2ELi2ELi0EEEJNS0_7minimumIfEEfEEEvT_T0_DpT1_)
        .other          _ZN2at6native55_GLOBAL__N__de093ff9_22_ForeachBinaryOpList_cu_a911ec4325multi_tensor_apply_kernelINS1_18TensorListMetadataILi2EEENS1_24BinaryOpListAlphaFunctorIN3c108BFloat16ELi2ELi2ELi0EEEJNS0_7minimumIfEEfEEEvT_T0_DpT1_,@"STO_CUDA_ENTRY STV_DEFAULT"
_ZN2at6native55_GLOBAL__N__de093ff9_22_ForeachBinaryOpList_cu_a911ec4325multi_tensor_apply_kernelINS1_18TensorListMetadataILi2EEENS1_24BinaryOpListAlphaFunctorIN3c108BFloat16ELi2ELi2ELi0EEEJNS0_7minimumIfEEfEEEvT_T0_DpT1_:
        /* <DEDUP_REMOVED lines=29> */
.L_x_6941:
        /* <DEDUP_REMOVED lines=66> */
[----:B------:R-:W-:Y:S01]  /*05f0*/  FSETP.GEU.FTZ.AND P5, PT, R23, R10, PT ;  /* 0x0000000a1700720b */ /* 0x000fe20003fbe000 */
[----:B----4-:R-:W-:Y:S02]  /*0600*/  IMAD.U32 R24, R24, 0x10000, RZ ;  /* 0x0001000018187824 */ /* 0x010fe400078e00ff */
[----:B-----5:R-:W-:Y:S02]  /*0610*/  IMAD.U32 R19, R19, 0x10000, RZ ;  /* 0x0001000013137824 */ /* 0x020fe400078e00ff */
[----:B------:R-:W-:Y:S01]  /*0620*/  FMUL.FTZ R24, R24, UR5 ;  /* 0x0000000518187c20 */ /* 0x000fe20008410000 */
[----:B------:R-:W-:Y:S02]  /*0630*/  PLOP3.LUT P4, PT, P4, P5, PT, 0xa2, 0x0 ;  /* 0x000000000000781c */ /* 0x000fe4000278b472 */
[C---:B------:R-:W-:Y:S01]  /*0640*/  FSETP.GTU.FTZ.AND P5, PT, |R19|.reuse, +INF , PT ;  /* 0x7f8000001300780b */ /* 0x040fe20003fbc200 */
[----:B------:R-:W-:Y:S01]  /*0650*/  IMAD.U32 R22, R22, 0x10000, RZ ;  /* 0x0001000016167824 */ /* 0x000fe200078e00ff */
[----:B------:R-:W-:-:S03]  /*0660*/  FSETP.GEU.FTZ.AND P6, PT, R19, R24, PT ;  /* 0x000000181300720b */ /* 0x000fc60003fde000 */
        /* <DEDUP_REMOVED lines=34> */
.L_x_6940:
        /* <DEDUP_REMOVED lines=9> */
.L_x_6942:
        /* <DEDUP_REMOVED lines=25> */
[----:B------:R-:W-:-:S02]  /*0ab0*/  FSETP.GEU.FTZ.AND P1, PT, R11, R12, PT ;  /* 0x0000000c0b00720b */ /* 0x000fc40003f3e000 */
[C---:B------:R-:W-:Y:S02]  /*0ac0*/  FSETP.GTU.FTZ.AND P3, PT, |R4|.reuse, +INF , PT ;  /* 0x7f8000000400780b */ /* 0x040fe40003f7c200 */
[----:B------:R-:W-:Y:S02]  /*0ad0*/  PLOP3.LUT P0, PT, P0, P1, PT, 0xa2, 0x0 ;  /* 0x000000000000781c */ /* 0x000fe40000703472 */
[----:B------:R-:W-:Y:S02]  /*0ae0*/  FSETP.GEU.FTZ.AND P4, PT, R4, R9, PT ;  /* 0x000000090400720b */ /* 0x000fe40003f9e000 */
[C---:B------:R-:W-:Y:S02]  /*0af0*/  FSETP.GTU.FTZ.AND P5, PT, |R13|.reuse, +INF , PT ;  /* 0x7f8000000d00780b */ /* 0x040fe40003fbc200 */
[----:B------:R-:W-:Y:S02]  /*0b00*/  FSETP.GEU.FTZ.AND P6, PT, R13, R14, PT ;  /* 0x0000000e0d00720b */ /* 0x000fe40003fde000 */
[----:B------:R-:W-:-:S02]  /*0b10*/  FSETP.GTU.FTZ.AND P2, PT, |R8|, +INF , PT ;  /* 0x7f8000000800780b */ /* 0x000fc40003f5c200 */
        /* <DEDUP_REMOVED lines=21> */
.L_x_6943:
        /* <DEDUP_REMOVED lines=9> */
.L_x_8103:


//--------------------- .text._ZN2at6native55_GLOBAL__N__de093ff9_22_ForeachBinaryOpList_cu_a911ec4325multi_tensor_apply_kernelINS1_18TensorListMetadataILi2EEENS1_24BinaryOpListAlphaFunctorIfLi2ELi2ELi0EEEJNS0_7minimumIfEEfEEEvT_T0_DpT1_ --------------------------
	.section	.text._ZN2at6native55_GLOBAL__N__de093ff9_22_ForeachBinaryOpList_cu_a911ec4325multi_tensor_apply_kernelINS1_18TensorListMetadataILi2EEENS1_24BinaryOpListAlphaFunctorIfLi2ELi2ELi0EEEJNS0_7minimumIfEEfEEEvT_T0_DpT1_,"ax",@progbits
	.align	128
.text._ZN2at6native55_GLOBAL__N__de093ff9_22_ForeachBinaryOpList_cu_a911ec4325multi_tensor_apply_kernelINS1_18TensorListMetadataILi2EEENS1_24BinaryOpListAlphaFunctorIfLi2ELi2ELi0EEEJNS0_7minimumIfEEfEEEvT_T0_DpT1_:
        .type           _ZN2at6native55_GLOBAL__N__de093ff9_22_ForeachBinaryOpList_cu_a911ec4325multi_tensor_apply_kernelINS1_18TensorListMetadataILi2EEENS1_24BinaryOpListAlphaFunctorIfLi2ELi2ELi0EEEJNS0_7minimumIfEEfEEEvT_T0_DpT1_,@function
        .size           _ZN2at6native55_GLOBAL__N__de093ff9_22_ForeachBinaryOpList_cu_a911ec4325multi_tensor_apply_kernelINS1_18TensorListMetadataILi2EEENS1_24BinaryOpListAlphaFunctorIfLi2ELi2ELi0EEEJNS0_7minimumIfEEfEEEvT_T0_DpT1_,(.L_x_8104 - _ZN2at6native55_GLOBAL__N__de093ff9_22_ForeachBinaryOpList_cu_a911ec4325multi_tensor_apply_kernelINS1_18TensorListMetadataILi2EEENS1_24BinaryOpListAlphaFunctorIfLi2ELi2ELi0EEEJNS0_7minimumIfEEfEEEvT_T0_DpT1_)
        .other          _ZN2at6native55_GLOBAL__N__de093ff9_22_ForeachBinaryOpList_cu_a911ec4325multi_tensor_apply_kernelINS1_18TensorListMetadataILi2EEENS1_24BinaryOpListAlphaFunctorIfLi2ELi2ELi0EEEJNS0_7minimumIfEEfEEEvT_T0_DpT1_,@"STO_CUDA_ENTRY STV_DEFAULT"
_ZN2at6native55_GLOBAL__N__de093ff9_22_ForeachBinaryOpList_cu_a911ec4325multi_tensor_apply_kernelINS1_18TensorListMetadataILi2EEENS1_24BinaryOpListAlphaFunctorIfLi2ELi2ELi0EEEJNS0_7minimumIfEEfEEEvT_T0_DpT1_:
        /* <DEDUP_REMOVED lines=29> */
.L_x_6945:
        /* <DEDUP_REMOVED lines=93> */
.L_x_6944:
        /* <DEDUP_REMOVED lines=9> */
.L_x_6946:
        /* <DEDUP_REMOVED lines=14> */
[C---:B------:R-:W-:Y:S02]  /*0910*/  FSETP.GTU.FTZ.AND P5, PT, |R5|.reuse, +INF , PT ;  /* 0x7f8000000500780b */ /* 0x040fe40003fbc200 */
[----:B------:R-:W-:Y:S02]  /*0920*/  PLOP3.LUT P0, PT, P0, P1, PT, 0xa2, 0x0 ;  /* 0x000000000000781c */ /* 0x000fe40000703472 */
[----:B------:R-:W-:Y:S02]  /*0930*/  FSETP.GEU.FTZ.AND P6, PT, R5, R0, PT ;  /* 0x000000000500720b */ /* 0x000fe40003fde000 */
[C---:B------:R-:W-:Y:S02]  /*0940*/  FSETP.GTU.FTZ.AND P3, PT, |R6|.reuse, +INF , PT ;  /* 0x7f8000000600780b */ /* 0x040fe40003f7c200 */
[----:B------:R-:W-:Y:S02]  /*0950*/  FSETP.GTU.FTZ.AND P2, PT, |R7|, +INF , PT ;  /* 0x7f8000000700780b */ /* 0x000fe40003f5c200 */
[----:B------:R-:W-:-:S02]  /*0960*/  FSETP.GEU.FTZ.AND P4, PT, R6, R15, PT ;  /* 0x0000000f0600720b */ /* 0x000fc40003f9e000 */
[----:B------:R-:W-:Y:S02]  /*0970*/  FSETP.GEU.FTZ.AND P1, PT, R7, R10, PT ;  /* 0x0000000a0700720b */ /* 0x000fe40003f3e000 */
        /* <DEDUP_REMOVED lines=18> */
.L_x_6947:
        /* <DEDUP_REMOVED lines=14> */
.L_x_8104:


//--------------------- .text._ZN2at6native55_GLOBAL__N__de093ff9_22_ForeachBinaryOpList_cu_a911ec4325multi_tensor_apply_kernelINS1_18TensorListMetadataILi2EEENS1_24BinaryOpListAlphaFunctorIdLi2ELi2ELi0EEEJNS0_7minimumIdEEdEEEvT_T0_DpT1_ --------------------------
	.section	.text._ZN2at6native55_GLOBAL__N__de093ff9_22_ForeachBinaryOpList_cu_a911ec4325multi_tensor_apply_kernelINS1_18TensorListMetadataILi2EEENS1_24BinaryOpListAlphaFunctorIdLi2ELi2ELi0EEEJNS0_7minimumIdEEdEEEvT_T0_DpT1_,"ax",@progbits
	.align	128
.text._ZN2at6native55_GLOBAL__N__de093ff9_22_ForeachBinaryOpList_cu_a911ec4325multi_tensor_apply_kernelINS1_18TensorListMetadataILi2EEENS1_24BinaryOpListAlphaFunctorIdLi2ELi2ELi0EEEJNS0_7minimumIdEEdEEEvT_T0_DpT1_:
        .type           _ZN2at6native55_GLOBAL__N__de093ff9_22_ForeachBinaryOpList_cu_a911ec4325multi_tensor_apply_kernelINS1_18TensorListMetadataILi2EEENS1_24BinaryOpListAlphaFunctorIdLi2ELi2ELi0EEEJNS0_7minimumIdEEdEEEvT_T0_DpT1_,@function
        .size           _ZN2at6native55_GLOBAL__N__de093ff9_22_ForeachBinaryOpList_cu_a911ec4325multi_tensor_apply_kernelINS1_18TensorListMetadataILi2EEENS1_24BinaryOpListAlphaFunctorIdLi2ELi2ELi0EEEJNS0_7minimumIdEEdEEEvT_T0_DpT1_,(.L_x_8105 - _ZN2at6native55_GLOBAL__N__de093ff9_22_ForeachBinaryOpList_cu_a911ec4325multi_tensor_apply_kernelINS1_18TensorListMetadataILi2EEENS1_24BinaryOpListAlphaFunctorIdLi2ELi2ELi0EEEJNS0_7minimumIdEEdEEEvT_T0_DpT1_)
        .other          _ZN2at6native55_GLOBAL__N__de093ff9_22_ForeachBinaryOpList_cu_a911ec4325multi_tensor_apply_kernelINS1_18TensorListMetadataILi2EEENS1_24BinaryOpListAlphaFunctorIdLi2ELi2ELi0EEEJNS0_7minimumIdEEdEEEvT_T0_DpT1_,@"STO_CUDA_ENTRY STV_DEFAULT"
_ZN2at6native55_GLOBAL__N__de093ff9_22_ForeachBinaryOpList_cu_a911ec4325multi_tensor_apply_kernelINS1_18TensorListMetadataILi2EEENS1_24BinaryOpListAlphaFunctorIdLi2ELi2ELi0EEEJNS0_7minimumIdEEdEEEvT_T0_DpT1_:
        /* <DEDUP_REMOVED lines=30> */
.L_x_6949:
        /* <DEDUP_REMOVED lines=70> */
[----:B---3--:R-:W-:-:S06]  /*0640*/  DSETP.GEU.AND P4, PT, R22, R16, PT ;  /* 0x000000101600722a */ /* 0x008fcc0003f8e000 */
[----:B------:R-:W-:-:S06]  /*0650*/  DSETP.GTU.OR P4, PT, |R22|, +INF , !P4 ;  /* 0x7ff000001600742a */ /* 0x000fcc000678c600 */
[----:B------:R-:W-:Y:S02]  /*0660*/  FSEL R16, R22, R16, P4 ;  /* 0x0000001016107208 */ /* 0x000fe40002000000 */
[----:B------:R-:W-:Y:S01]  /*0670*/  FSEL R17, R23, R17, P4 ;  /* 0x0000001117117208 */ /* 0x000fe20002000000 */
[----:B-----5:R-:W-:Y:S01]  /*0680*/  DMUL R14, R14, UR16 ;  /* 0x000000100e0e7c28 */ /* 0x020fe20008000000 */
[----:B------:R-:W-:-:S07]  /*0690*/  @P3 LEA R22, P5, R5, UR6, 0x3 ;  /* 0x0000000605163c11 */ /* 0x000fce000f8a18ff */
[----:B----4-:R-:W-:Y:S01]  /*06a0*/  DSETP.GEU.AND P4, PT, R6, R14, PT ;  /* 0x0000000e0600722a */ /* 0x010fe20003f8e000 */
[----:B------:R-:W-:-:S05]  /*06b0*/  @P3 LEA.HI.X R23, R5, UR7, R4, 0x3, P5 ;  /* 0x0000000705173c11 */ /* 0x000fca000a8f1c04 */
[----:B------:R-:W-:Y:S02]  /*06c0*/  DSETP.GTU.OR P4, PT, |R6|, +INF , !P4 ;  /* 0x7ff000000600742a */ /* 0x000fe4000678c600 */
[----:B------:R-:W-:Y:S02]  /*06d0*/  DMUL R18, R18, UR16 ;  /* 0x0000001012127c28 */ /* 0x000fe40008000000 */
[----:B------:R-:W-:Y:S02]  /*06e0*/  DMUL R20, R20, UR16 ;  /* 0x0000001014147c28 */ /* 0x000fe40008000000 */
[----:B------:R-:W-:Y:S02]  /*06f0*/  FSEL R4, R6, R14, P4 ;  /* 0x0000000e06047208 */ /* 0x000fe40002000000 */
[----:B------:R-:W-:Y:S02]  /*0700*/  FSEL R5, R7, R15, P4 ;  /* 0x0000000f07057208 */ /* 0x000fe40002000000 */
[----:B------:R-:W-:-:S06]  /*0710*/  DSETP.GEU.AND P5, PT, R8, R18, PT ;  /* 0x000000120800722a */ /* 0x000fcc0003fae000 */
[----:B------:R-:W-:Y:S02]  /*0720*/  DSETP.GTU.OR P5, PT, |R8|, +INF , !P5 ;  /* 0x7ff000000800742a */ /* 0x000fe40006fac600 */
[----:B------:R-:W-:-:S04]  /*0730*/  DSETP.GEU.AND P4, PT, R12, R20, PT ;  /* 0x000000140c00722a */ /* 0x000fc80003f8e000 */
[----:B------:R-:W-:Y:S02]  /*0740*/  FSEL R6, R8, R18, P5 ;  /* 0x0000001208067208 */ /* 0x000fe40002800000 */
[----:B------:R-:W-:Y:S01]  /*0750*/  DSETP.GTU.OR P4, PT, |R12|, +INF , !P4 ;  /* 0x7ff000000c00742a */ /* 0x000fe2000678c600 */
        /* <DEDUP_REMOVED lines=14> */
.L_x_6948:
        /* <DEDUP_REMOVED lines=9> */
.L_x_6950:
        /* <DEDUP_REMOVED lines=17> */
[----:B------:R-:W-:-:S02]  /*09e0*/  DSETP.GEU.AND P3, PT, R18, R10, PT ;  /* 0x0000000a1200722a */ /* 0x000fc40003f6e000 */
[----:B------:R-:W-:Y:S02]  /*09f0*/  DSETP.GTU.OR P0, PT, |R12|, +INF , !P0 ;  /* 0x7ff000000c00742a */ /* 0x000fe4000470c600 */
[----:B------:R-:W-:Y:S02]  /*0a00*/  DSETP.GTU.OR P1, PT, |R14|, +INF , !P1 ;  /* 0x7ff000000e00742a */ /* 0x000fe40004f2c600 */
[----:B------:R-:W-:Y:S02]  /*0a10*/  DSETP.GTU.OR P2, PT, |R16|, +INF , !P2 ;  /* 0x7ff000001000742a */ /* 0x000fe4000574c600 */
[----:B------:R-:W-:Y:S01]  /*0a20*/  DSETP.GTU.OR P3, PT, |R18|, +INF , !P3 ;  /* 0x7ff000001200742a */ /* 0x000fe20005f6c600 */
        /* <DEDUP_REMOVED lines=24> */
.L_x_6951:
        /* <DEDUP_REMOVED lines=13> */
.L_x_8105:


//--------------------- .text._ZN2at6native55_GLOBAL__N__de093ff9_22_ForeachBinaryOpList_cu_a911ec4325multi_tensor_apply_kernelINS1_18TensorListMetadataILi2EEENS1_24BinaryOpListAlphaFunctorIsLi2ELi2ELi0EEEJNS0_7minimumIsEEsEEEvT_T0_DpT1_ --------------------------
	.section	.text._ZN2at6native55_GLOBAL__N__de093ff9_22_ForeachBinaryOpList_cu_a911ec4325multi_tensor_apply_kernelINS1_18TensorListMetadataILi2EEENS1_24BinaryOpListAlphaFunctorIsLi2ELi2ELi0EEEJNS0_7minimumIsEEsEEEvT_T0_DpT1_,"ax",@progbits
	.align	128
.text._ZN2at6native55_GLOBAL__N__de093ff9_22_ForeachBinaryOpList_cu_a911ec4325multi_tensor_apply_kernelINS1_18TensorListMetadataILi2EEENS1_24BinaryOpListAlphaFunctorIsLi2ELi2ELi0EEEJNS0_7minimumIsEEsEEEvT_T0_DpT1_:
        .type           _ZN2at6native55_GLOBAL__N__de093ff9_22_ForeachBinaryOpList_cu_a911ec4325multi_tensor_apply_kernelINS1_18TensorListMetadataILi2EEENS1_24BinaryOpListAlphaFunctorIsLi2ELi2ELi0EEEJNS0_7minimumIsEEsEEEvT_T0_DpT1_,@function
        .size           _ZN2at6native55_GLOBAL__N__de093ff9_22_ForeachBinaryOpList_cu_a911ec4325multi_tensor_apply_kernelINS1_18TensorListMetadataILi2EEENS1_24BinaryOpListAlphaFunctorIsLi2ELi2ELi0EEEJNS0_7minimumIsEEsEEEvT_T0_DpT1_,(.L_x_8106 - _ZN2at6native55_GLOBAL__N__de093ff9_22_ForeachBinaryOpList_cu_a911ec4325multi_tensor_apply_kernelINS1_18TensorListMetadataILi2EEENS1_24BinaryOpListAlphaFunctorIsLi2ELi2ELi0EEEJNS0_7minimumIsEEsEEEvT_T0_DpT1_)
        .other          _ZN2at6native55_GLOBAL__N__de093ff9_22_ForeachBinaryOpList_cu_a911ec4325multi_tensor_apply_kernelINS1_18TensorListMetadataILi2EEENS1_24BinaryOpListAlphaFunctorIsLi2ELi2ELi0EEEJNS0_7minimumIsEEsEEEvT_T0_DpT1_,@"STO_CUDA_ENTRY STV_DEFAULT"
_ZN2at6native55_GLOBAL__N__de093ff9_22_ForeachBinaryOpList_cu_a911ec4325multi_tensor_apply_kernelINS1_18TensorListMetadataILi2EEENS1_24BinaryOpListAlphaFunctorIsLi2ELi2ELi0EEEJNS0_7minimumIsEEsEEEvT_T0_DpT1_:
        /* <DEDUP_REMOVED lines=28> */
.L_x_6953:
        /* <DEDUP_REMOVED lines=74> */
[----:B------:R-:W-:Y:S01]  /*0660*/  VIMNMX.S16x2 R9, R8, R10, PT ;  /* 0x0000000a08097248 */ /* 0x000fe20003fe0300 */
[----:B------:R-:W-:Y:S01]  /*0670*/  IMAD R6, R6, UR4, RZ ;  /* 0x0000000406067c24 */ /* 0x000fe2000f8e02ff */
[----:B------:R-:W-:Y:S01]  /*0680*/  @P2 LEA R22, P4, R7, UR6, 0x1 ;  /* 0x0000000607162c11 */ /* 0x000fe2000f8808ff */
[----:B------:R-:W-:-:S02]  /*0690*/  IMAD R8, R11, UR4, RZ ;  /* 0x000000040b087c24 */ /* 0x000fc4000f8e02ff */
[----:B------:R-:W-:Y:S01]  /*06a0*/  IMAD R10, R21, UR4, RZ ;  /* 0x00000004150a7c24 */ /* 0x000fe2000f8e02ff */
[----:B------:R-:W-:Y:S01]  /*06b0*/  @P2 LEA.HI.X R23, R7, UR7, R20, 0x1, P4 ;  /* 0x0000000707172c11 */ /* 0x000fe2000a0f0c14 */
[----:B------:R2:W-:Y:S01]  /*06c0*/  @P1 STG.E.U16 desc[UR10][R16.64], R9 ;  /* 0x0000000910001986 */ /* 0x0005e2000c10150a */
[----:B------:R-:W-:Y:S02]  /*06d0*/  ISETP.LT.U32.AND P1, PT, R12, UR13, PT ;  /* 0x0000000d0c007c0c */ /* 0x000fe4000bf21070 */
[----:B------:R-:W-:Y:S02]  /*06e0*/  VIMNMX.S16x2 R2, R2, R8, PT ;  /* 0x0000000802027248 */ /* 0x000fe40003fe0300 */
[----:B------:R-:W-:Y:S02]  /*06f0*/  VIMNMX.S16x2 R4, R4, R6, PT ;  /* 0x0000000604047248 */ /* 0x000fe40003fe0300 */
[----:B------:R-:W-:-:S03]  /*0700*/  VIMNMX.S16x2 R0, R0, R10, PT ;  /* 0x0000000a00007248 */ /* 0x000fc60003fe0300 */
        /* <DEDUP_REMOVED lines=8> */
.L_x_6952:
        /* <DEDUP_REMOVED lines=10> */
.L_x_6954:
        /* <DEDUP_REMOVED lines=23> */
[----:B------:R-:W-:-:S02]  /*09a0*/  VIMNMX.S16x2 R0, R0, R10, PT ;  /* 0x0000000a00007248 */ /* 0x000fc40003fe0300 */
[----:B------:R-:W-:Y:S02]  /*09b0*/  VIMNMX.S16x2 R14, R5, R14, PT ;  /* 0x0000000e050e7248 */ /* 0x000fe40003fe0300 */
[----:B------:R-:W-:Y:S02]  /*09c0*/  VIMNMX.S16x2 R8, R4, R8, PT ;  /* 0x0000000804087248 */ /* 0x000fe40003fe0300 */
[----:B------:R-:W-:Y:S02]  /*09d0*/  VIMNMX.S16x2 R12, R9, R12, PT ;  /* 0x0000000c090c7248 */ /* 0x000fe40003fe0300 */
        /* <DEDUP_REMOVED lines=9> */
.L_x_6955:
        /* <DEDUP_REMOVED lines=9> */
.L_x_8106:


//--------------------- .text._ZN2at6native55_GLOBAL__N__de093ff9_22_ForeachBinaryOpList_cu_a911ec4325multi_tensor_apply_kernelINS1_18TensorListMetadataILi2EEENS1_24BinaryOpListAlphaFunctorIlLi2ELi2ELi0EEEJNS0_7minimumIlEElEEEvT_T0_DpT1_ --------------------------
	.section	.text._ZN2at6native55_GLOBAL__N__de093ff9_22_ForeachBinaryOpList_cu_a911ec4325multi_tensor_apply_kernelINS1_18TensorListMetadataILi2EEENS1_24BinaryOpListAlphaFunctorIlLi2ELi2ELi0EEEJNS0_7minimumIlEElEEEvT_T0_DpT1_,"ax",@progbits
	.align	128
.text._ZN2at6native55_GLOBAL__N__de093ff9_22_ForeachBinaryOpList_cu_a911ec4325multi_tensor_apply_kernelINS1_18TensorListMetadataILi2EEENS1_24BinaryOpListAlphaFunctorIlLi2ELi2ELi0EEEJNS0_7minimumIlEElEEEvT_T0_DpT1_:
        .type           _ZN2at6native55_GLOBAL__N__de093ff9_22_ForeachBinaryOpList_cu_a911ec4325multi_tensor_apply_kernelINS1_18TensorListMetadataILi2EEENS1_24BinaryOpListAlphaFunctorIlLi2ELi2ELi0EEEJNS0_7minimumIlEElEEEvT_T0_DpT1_,@function
        .size           _ZN2at6native55_GLOBAL__N__de093ff9_22_ForeachBinaryOpList_cu_a911ec4325multi_tensor_apply_kernelINS1_18TensorListMetadataILi2EEENS1_24BinaryOpListAlphaFunctorIlLi2ELi2ELi0EEEJNS0_7minimumIlEElEEEvT_T0_DpT1_,(.L_x_8107 - _ZN2at6native55_GLOBAL__N__de093ff9_22_ForeachBinaryOpList_cu_a911ec4325multi_tensor_apply_kernelINS1_18TensorListMetadataILi2EEENS1_24BinaryOpListAlphaFunctorIlLi2ELi2ELi0EEEJNS0_7minimumIlEElEEEvT_T0_DpT1_)
        .other          _ZN2at6native55_GLOBAL__N__de093ff9_22_ForeachBinaryOpList_cu_a911ec4325multi_tensor_apply_kernelINS1_18TensorListMetadataILi2EEENS1_24BinaryOpListAlphaFunctorIlLi2ELi2ELi0EEEJNS0_7minimumIlEElEEEvT_T0_DpT1_,@"STO_CUDA_ENTRY STV_DEFAULT"
_ZN2at6native55_GLOBAL__N__de093ff9_22_ForeachBinaryOpList_cu_a911ec4325multi_tensor_apply_kernelINS1_18TensorListMetadataILi2EEENS1_24BinaryOpListAlphaFunctorIlLi2ELi2ELi0EEEJNS0_7minimumIlEElEEEvT_T0_DpT1_:
        /* <DEDUP_REMOVED lines=30> */
.L_x_6957:
        /* <DEDUP_REMOVED lines=63> */
[----:B---3--:R-:W-:-:S04]  /*05d0*/  ISETP.LT.U32.AND P4, PT, R2, R18, PT ;  /* 0x000000120200720c */ /* 0x008fc80003f81070 */
[----:B------:R-:W-:Y:S01]  /*05e0*/  ISETP.LT.AND.EX P4, PT, R3, R19, PT, P4 ;  /* 0x000000130300720c */ /* 0x000fe20003f81340 */
        /* <DEDUP_REMOVED lines=9> */
[----:B------:R-:W-:-:S03]  /*0680*/  ISETP.LT.U32.AND P4, PT, R8, R4, PT ;  /* 0x000000040800720c */ /* 0x000fc60003f81070 */
[----:B------:R-:W-:Y:S01]  /*0690*/  IMAD.IADD R3, R7, 0x1, R27 ;  /* 0x0000000107037824 */ /* 0x000fe200078e021b */
[CC--:B------:R-:W-:Y:S02]  /*06a0*/  ISETP.LT.AND.EX P4, PT, R9.reuse, R5.reuse, PT, P4 ;  /* 0x000000050900720c */ /* 0x0c0fe40003f81340 */
[----:B------:R-:W-:Y:S02]  /*06b0*/  ISETP.LT.U32.AND P5, PT, R10, R6, PT ;  /* 0x000000060a00720c */ /* 0x000fe40003fa1070 */
[----:B------:R-:W-:Y:S02]  /*06c0*/  SEL R4, R8, R4, P4 ;  /* 0x0000000408047207 */ /* 0x000fe40002000000 */
[----:B------:R-:W-:Y:S02]  /*06d0*/  SEL R5, R9, R5, P4 ;  /* 0x0000000509057207 */ /* 0x000fe40002000000 */
[----:B------:R-:W-:Y:S02]  /*06e0*/  ISETP.LT.AND.EX P5, PT, R11, R3, PT, P5 ;  /* 0x000000030b00720c */ /* 0x000fe40003fa1350 */
        /* <DEDUP_REMOVED lines=14> */
[-C--:B------:R-:W-:Y:S02]  /*07d0*/  ISETP.LT.U32.AND P4, PT, R16, R12.reuse, PT ;  /* 0x0000000c1000720c */ /* 0x080fe40003f81070 */
[C---:B------:R-:W-:Y:S02]  /*07e0*/  @P2 LEA R10, P5, R24.reuse, UR6, 0x3 ;  /* 0x00000006180a2c11 */ /* 0x040fe4000f8a18ff */
[----:B------:R-:W-:Y:S02]  /*07f0*/  ISETP.LT.AND.EX P4, PT, R17, R13, PT, P4 ;  /* 0x0000000d1100720c */ /* 0x000fe40003f81340 */
        /* <DEDUP_REMOVED lines=16> */
.L_x_6956:
        /* <DEDUP_REMOVED lines=9> */
.L_x_6958:
        /* <DEDUP_REMOVED lines=14> */
[----:B----4-:R-:W-:Y:S01]  /*0a70*/  ISETP.LT.U32.AND P0, PT, R14, R2, PT ;  /* 0x000000020e00720c */ /* 0x010fe20003f01070 */
[----:B---3--:R-:W-:Y:S02]  /*0a80*/  IMAD R11, R11, UR14, RZ ;  /* 0x0000000e0b0b7c24 */ /* 0x008fe4000f8e02ff */
[----:B------:R-:W-:Y:S02]  /*0a90*/  IMAD R9, R9, UR14, RZ ;  /* 0x0000000e09097c24 */ /* 0x000fe4000f8e02ff */
[----:B------:R-:W-:Y:S02]  /*0aa0*/  IMAD R7, R4, UR15, R7 ;  /* 0x0000000f04077c24 */ /* 0x000fe4000f8e0207 */
[----:B------:R-:W-:Y:S02]  /*0ab0*/  IMAD.IADD R3, R3, 0x1, R27 ;  /* 0x0000000103037824 */ /* 0x000fe400078e021b */
[----:B------:R-:W-:-:S02]  /*0ac0*/  IMAD R25, R10, UR15, R11 ;  /* 0x0000000f0a197c24 */ /* 0x000fc4000f8e020b */
[----:B------:R-:W-:Y:S01]  /*0ad0*/  IMAD.WIDE.U32 R4, R4, UR14, RZ ;  /* 0x0000000e04047c25 */ /* 0x000fe2000f8e00ff */
[----:B------:R-:W-:-:S03]  /*0ae0*/  ISETP.LT.AND.EX P0, PT, R15, R3, PT, P0 ;  /* 0x000000030f00720c */ /* 0x000fc60003f01300 */
[----:B------:R-:W-:Y:S01]  /*0af0*/  IMAD.WIDE.U32 R10, R10, UR14, RZ ;  /* 0x0000000e0a0a7c25 */ /* 0x000fe2000f8e00ff */
[----:B------:R-:W-:Y:S02]  /*0b00*/  ISETP.LT.U32.AND P1, PT, R12, R4, PT ;  /* 0x000000040c00720c */ /* 0x000fe40003f21070 */
[----:B------:R-:W-:Y:S01]  /*0b10*/  SEL R6, R14, R2, P0 ;  /* 0x000000020e067207 */ /* 0x000fe20000000000 */
[----:B------:R-:W-:Y:S01]  /*0b20*/  IMAD R27, R8, UR15, R9 ;  /* 0x0000000f081b7c24 */ /* 0x000fe2000f8e0209 */
[----:B-----5:R-:W-:Y:S01]  /*0b30*/  ISETP.LT.U32.AND P2, PT, R18, R10, PT ;  /* 0x0000000a1200720c */ /* 0x020fe20003f41070 */
[----:B------:R-:W-:-:S04]  /*0b40*/  IMAD.WIDE.U32 R8, R8, UR14, RZ ;  /* 0x0000000e08087c25 */ /* 0x000fc8000f8e00ff */
[----:B------:R-:W-:Y:S01]  /*0b50*/  IMAD.IADD R5, R5, 0x1, R7 ;  /* 0x0000000105057824 */ /* 0x000fe200078e0207 */
[----:B------:R-:W-:Y:S01]  /*0b60*/  ISETP.LT.U32.AND P3, PT, R16, R8, PT ;  /* 0x000000081000720c */ /* 0x000fe20003f61070 */
[----:B------:R-:W-:Y:S01]  /*0b70*/  IMAD.IADD R25, R11, 0x1, R25 ;  /* 0x000000010b197824 */ /* 0x000fe200078e0219 */
[----:B------:R-:W-:Y:S01]  /*0b80*/  SEL R7, R15, R3, P0 ;  /* 0x000000030f077207 */ /* 0x000fe20000000000 */
[----:B------:R-:W-:Y:S01]  /*0b90*/  IMAD.IADD R9, R9, 0x1, R27 ;  /* 0x0000000109097824 */ /* 0x000fe200078e021b */
[----:B------:R-:W-:Y:S02]  /*0ba0*/  ISETP.LT.AND.EX P1, PT, R13, R5, PT, P1 ;  /* 0x000000050d00720c */ /* 0x000fe40003f21310 */
[----:B------:R-:W-:Y:S02]  /*0bb0*/  ISETP.LT.AND.EX P0, PT, R19, R25, PT, P2 ;  /* 0x000000191300720c */ /* 0x000fe40003f01320 */
[----:B------:R-:W-:Y:S02]  /*0bc0*/  ISETP.LT.AND.EX P2, PT, R17, R9, PT, P3 ;  /* 0x000000091100720c */ /* 0x000fe40003f41330 */
        /* <DEDUP_REMOVED lines=22> */
.L_x_6959:
        /* <DEDUP_REMOVED lines=13> */
.L_x_8107:


//--------------------- .text._ZN2at6native55_GLOBAL__N__de093ff9_22_ForeachBinaryOpList_cu_a911ec4325multi_tensor_apply_kernelINS1_18TensorListMetadataILi2EEENS1_24BinaryOpListAlphaFunctorIiLi2ELi2ELi0EEEJNS0_7minimumIiEEiEEEvT_T0_DpT1_ --------------------------
	.section	.text._ZN2at6native55_GLOBAL__N__de093ff9_22_ForeachBinaryOpList_cu_a911ec4325multi_tensor_apply_kernelINS1_18TensorListMetadataILi2EEENS1_24BinaryOpListAlphaFunctorIiLi2ELi2ELi0EEEJNS0_7minimumIiEEiEEEvT_T0_DpT1_,"ax",@progbits
	.align	128
.text._ZN2at6native55_GLOBAL__N__de093ff9_22_ForeachBinaryOpList_cu_a911ec4325multi_tensor_apply_kernelINS1_18TensorListMetadataILi2EEENS1_24BinaryOpListAlphaFunctorIiLi2ELi2ELi0EEEJNS0_7minimumIiEEiEEEvT_T0_DpT1_:
        .type           _ZN2at6native55_GLOBAL__N__de093ff9_22_ForeachBinaryOpList_cu_a911ec4325multi_tensor_apply_kernelINS1_18TensorListMetadataILi2EEENS1_24BinaryOpListAlphaFunctorIiLi2ELi2ELi0EEEJNS0_7minimumIiEEiEEEvT_T0_DpT1_,@function
        .size           _ZN2at6native55_GLOBAL__N__de093ff9_22_ForeachBinaryOpList_cu_a911ec4325multi_tensor_apply_kernelINS1_18TensorListMetadataILi2EEENS1_24BinaryOpListAlphaFunctorIiLi2ELi2ELi0EEEJNS0_7minimumIiEEiEEEvT_T0_DpT1_,(.L_x_8108 - _ZN2at6native55_GLOBAL__N__de093ff9_22_ForeachBinaryOpList_cu_a911ec4325multi_tensor_apply_kernelINS1_18TensorListMetadataILi2EEENS1_24BinaryOpListAlphaFunctorIiLi2ELi2ELi0EEEJNS0_7minimumIiEEiEEEvT_T0_DpT1_)
        .other          _ZN2at6native55_GLOBAL__N__de093ff9_22_ForeachBinaryOpList_cu_a911ec4325multi_tensor_apply_kernelINS1_18TensorListMetadataILi2EEENS1_24BinaryOpListAlphaFunctorIiLi2ELi2ELi0EEEJNS0_7minimumIiEEiEEEvT_T0_DpT1_,@"STO_CUDA_ENTRY STV_DEFAULT"
_ZN2at6native55_GLOBAL__N__de093ff9_22_ForeachBinaryOpList_cu_a911ec4325multi_tensor_apply_kernelINS1_18TensorListMetadataILi2EEENS1_24BinaryOpListAlphaFunctorIiLi2ELi2ELi0EEEJNS0_7minimumIiEEiEEEvT_T0_DpT1_:
        /* <DEDUP_REMOVED lines=26> */
.L_x_6961:
        /* <DEDUP_REMOVED lines=60> */
[----:B---3--:R-:W-:Y:S01]  /*0560*/  VIMNMX R26, R6, R26, PT ;  /* 0x0000001a061a7248 */ /* 0x008fe20003fe0100 */
[----:B-----5:R-:W-:Y:S02]  /*0570*/  IMAD R18, R7, UR6, RZ ;  /* 0x0000000607127c24 */ /* 0x020fe4000f8e02ff */
[----:B------:R-:W-:-:S03]  /*0580*/  IMAD.IADD R7, R4, 0x1, R19 ;  /* 0x0000000104077824 */ /* 0x000fc600078e0213 */
[----:B----4-:R-:W-:Y:S01]  /*0590*/  VIMNMX R18, R18, R10, PT ;  /* 0x0000000a12127248 */ /* 0x010fe20003fe0100 */
        /* <DEDUP_REMOVED lines=9> */
[----:B------:R-:W-:Y:S01]  /*0630*/  VIMNMX R29, R29, R22, PT ;  /* 0x000000161d1d7248 */ /* 0x000fe20003fe0100 */
[----:B------:R-:W-:Y:S01]  /*0640*/  IMAD.WIDE.U32 R8, R4, 0x4, R8 ;  /* 0x0000000404087825 */ /* 0x000fe200078e0008 */
[----:B------:R-:W-:Y:S01]  /*0650*/  VIMNMX R23, R28, R23, PT ;  /* 0x000000171c177248 */ /* 0x000fe20003fe0100 */
        /* <DEDUP_REMOVED lines=10> */
.L_x_6960:
        /* <DEDUP_REMOVED lines=9> */
.L_x_6962:
        /* <DEDUP_REMOVED lines=15> */
[----:B---3--:R-:W-:Y:S01]  /*0880*/  VIMNMX R11, R11, R20, PT ;  /* 0x000000140b0b7248 */ /* 0x008fe20003fe0100 */
[----:B------:R-:W-:Y:S01]  /*0890*/  IMAD R7, R4, UR7, RZ ;  /* 0x0000000704077c24 */ /* 0x000fe2000f8e02ff */
[----:B------:R-:W-:Y:S01]  /*08a0*/  VIMNMX R10, R10, R19, PT ;  /* 0x000000130a0a7248 */ /* 0x000fe20003fe0100 */
[----:B------:R-:W-:Y:S01]  /*08b0*/  IMAD.SHL.U32 R5, R3, 0x4, RZ ;  /* 0x0000000403057824 */ /* 0x000fe200078e00ff */
[----:B------:R-:W-:-:S02]  /*08c0*/  VIMNMX R9, R9, R6, PT ;  /* 0x0000000609097248 */ /* 0x000fc40003fe0100 */
[----:B------:R-:W-:Y:S02]  /*08d0*/  VIMNMX R8, R8, R7, PT ;  /* 0x0000000708087248 */ /* 0x000fe40003fe0100 */
[----:B------:R-:W-:Y:S02]  /*08e0*/  ISETP.GE.U32.AND P0, PT, R5, R0, PT ;  /* 0x000000000500720c */ /* 0x000fe40003f06070 */
[----:B------:R-:W-:Y:S01]  /*08f0*/  SHF.L.U64.HI R5, R3, 0x2, R18 ;  /* 0x0000000203057819 */ /* 0x000fe20000010212 */
[----:B------:R0:W-:Y:S03]  /*0900*/  STG.E.128 desc[UR4][R16.64], R8 ;  /* 0x0000000810007986 */ /* 0x0001e6000c101d04 */
[----:B------:R-:W-:-:S13]  /*0910*/  ISETP.GE.AND.EX P0, PT, R5, R2, PT, P0 ;  /* 0x000000020500720c */ /* 0x000fda0003f06300 */
[----:B------:R-:W-:Y:S05]  /*0920*/  @!P0 BRA P1, `(.L_x_6962) ;  /* 0xfffffffc00988947 */ /* 0x000fea000083ffff */
[----:B------:R-:W-:Y:S05]  /*0930*/  EXIT ;  /* 0x000000000000794d */ /* 0x000fea0003800000 */
.L_x_6963:
        /* <DEDUP_REMOVED lines=12> */
.L_x_8108:


//--------------------- .text._ZN2at6native55_GLOBAL__N__de093ff9_22_ForeachBinaryOpList_cu_a911ec4325multi_tensor_apply_kernelINS1_18TensorListMetadataILi2EEENS1_24BinaryOpListAlphaFunctorIaLi2ELi2ELi0EEEJNS0_7minimumIaEEaEEEvT_T0_DpT1_ --------------------------
	.section	.text._ZN2at6native55_GLOBAL__N__de093ff9_22_ForeachBinaryOpList_cu_a911ec4325multi_tensor_apply_kernelINS1_18TensorListMetadataILi2EEENS1_24BinaryOpListAlphaFunctorIaLi2ELi2ELi0EEEJNS0_7minimumIaEEaEEEvT_T0_DpT1_,"ax",@progbits
	.align	128
.text._ZN2at6native55_GLOBAL__N__de093ff9_22_ForeachBinaryOpList_cu_a911ec4325multi_tensor_apply_kernelINS1_18TensorListMetadataILi2EEENS1_24BinaryOpListAlphaFunctorIaLi2ELi2ELi0EEEJNS0_7minimumIaEEaEEEvT_T0_DpT1_:
        .type           _ZN2at6native55_GLOBAL__N__de093ff9_22_ForeachBinaryOpList_cu_a911ec4325multi_tensor_apply_kernelINS1_18TensorListMetadataILi2EEENS1_24BinaryOpListAlphaFunctorIaLi2ELi2ELi0EEEJNS0_7minimumIaEEaEEEvT_T0_DpT1_,@function
        .size           _ZN2at6native55_GLOBAL__N__de093ff9_22_ForeachBinaryOpList_cu_a911ec4325multi_tensor_apply_kernelINS1_18TensorListMetadataILi2EEENS1_24BinaryOpListAlphaFunctorIaLi2ELi2ELi0EEEJNS0_7minimumIaEEaEEEvT_T0_DpT1_,(.L_x_8109 - _ZN2at6native55_GLOBAL__N__de093ff9_22_ForeachBinaryOpList_cu_a911ec4325multi_tensor_apply_kernelINS1_18TensorListMetadataILi2EEENS1_24BinaryOpListAlphaFunctorIaLi2ELi2ELi0EEEJNS0_7minimumIaEEaEEEvT_T0_DpT1_)
        .other          _ZN2at6native55_GLOBAL__N__de093ff9_22_ForeachBinaryOpList_cu_a911ec4325multi_tensor_apply_kernelINS1_18TensorListMetadataILi2EEENS1_24BinaryOpListAlphaFunctorIaLi2ELi2ELi0EEEJNS0_7minimumIaEEaEEEvT_T0_DpT1_,@"STO_CUDA_ENTRY STV_DEFAULT"
_ZN2at6native55_GLOBAL__N__de093ff9_22_ForeachBinaryOpList_cu_a911ec4325multi_tensor_apply_kernelINS1_18TensorListMetadataILi2EEENS1_24BinaryOpListAlphaFunctorIaLi2ELi2ELi0EEEJNS0_7minimumIaEEaEEEvT_T0_DpT1_:
        /* <DEDUP_REMOVED lines=29> */
.L_x_6965:
        /* <DEDUP_REMOVED lines=71> */
[----:B------:R-:W-:Y:S01]  /*0640*/  VIMNMX.S16x2 R14, R0, R4, PT ;  /* 0x00000004000e7248 */ /* 0x000fe20003fe0300 */
        /* <DEDUP_REMOVED lines=10> */
[----:B------:R-:W-:Y:S02]  /*06f0*/  VIMNMX.S16x2 R15, R0, R4, PT ;  /* 0x00000004000f7248 */ /* 0x000fe40003fe0300 */
[----:B------:R-:W-:Y:S02]  /*0700*/  PRMT R0, R20, 0x8880, RZ ;  /* 0x0000888014007816 */ /* 0x000fe400000000ff */
[----:B------:R-:W-:-:S02]  /*0710*/  PRMT R4, R16, 0x8880, RZ ;  /* 0x0000888010047816 */ /* 0x000fc400000000ff */
[----:B------:R-:W-:Y:S02]  /*0720*/  VIMNMX.S16x2 R6, R6, R8, PT ;  /* 0x0000000806067248 */ /* 0x000fe40003fe0300 */
[----:B------:R-:W-:Y:S02]  /*0730*/  PRMT R0, R0, 0x7710, RZ ;  /* 0x0000771000007816 */ /* 0x000fe400000000ff */
[----:B------:R-:W-:Y:S02]  /*0740*/  PRMT R4, R4, 0x7710, RZ ;  /* 0x0000771004047816 */ /* 0x000fe400000000ff */
[----:B------:R-:W-:Y:S02]  /*0750*/  @P4 IADD3 R8, P5, R13, UR14, RZ ;  /* 0x0000000e0d084c10 */ /* 0x000fe4000ffbe0ff */
[----:B------:R-:W-:Y:S02]  /*0760*/  @P0 IADD3.X R13, R25, UR6, RZ, P3, !PT ;  /* 0x00000006190d0c10 */ /* 0x000fe40009ffe4ff */
[----:B------:R-:W-:-:S02]  /*0770*/  PRMT R16, R14, 0x7610, R16 ;  /* 0x000076100e107816 */ /* 0x000fc40000000010 */
[----:B------:R-:W-:Y:S02]  /*0780*/  @P1 IADD3 R14, P3, R9, UR14, RZ ;  /* 0x0000000e090e1c10 */ /* 0x000fe4000ff7e0ff */
[----:B------:R-:W-:Y:S02]  /*0790*/  VIMNMX.S16x2 R0, R0, R4, PT ;  /* 0x0000000400007248 */ /* 0x000fe40003fe0300 */
        /* <DEDUP_REMOVED lines=13> */
.L_x_6964:
        /* <DEDUP_REMOVED lines=8> */
.L_x_6966:
        /* <DEDUP_REMOVED lines=26> */
[----:B------:R-:W-:Y:S02]  /*0a90*/  VIMNMX.S16x2 R6, R6, R4, PT ;  /* 0x0000000406067248 */ /* 0x000fe40003fe0300 */
        /* <DEDUP_REMOVED lines=9> */
[----:B------:R-:W-:Y:S02]  /*0b30*/  VIMNMX.S16x2 R11, R4, R10, PT ;  /* 0x0000000a040b7248 */ /* 0x000fe40003fe0300 */
[----:B------:R-:W-:-:S02]  /*0b40*/  PRMT R4, R7, 0x7710, RZ ;  /* 0x0000771007047816 */ /* 0x000fc400000000ff */
[----:B------:R-:W-:Y:S02]  /*0b50*/  PRMT R9, R9, 0x8880, RZ ;  /* 0x0000888009097816 */ /* 0x000fe400000000ff */
[----:B------:R-:W-:Y:S02]  /*0b60*/  VIMNMX.S16x2 R12, R8, R12, PT ;  /* 0x0000000c080c7248 */ /* 0x000fe40003fe0300 */
[----:B------:R-:W-:Y:S02]  /*0b70*/  PRMT R10, R6, 0x7610, R10 ;  /* 0x00007610060a7816 */ /* 0x000fe4000000000a */
[----:B------:R-:W-:Y:S02]  /*0b80*/  PRMT R7, R11, 0x7610, R7 ;  /* 0x000076100b077816 */ /* 0x000fe40000000007 */
[----:B------:R-:W-:Y:S02]  /*0b90*/  PRMT R8, R9, 0x7710, RZ ;  /* 0x0000771009087816 */ /* 0x000fe400000000ff */
[----:B------:R-:W-:-:S02]  /*0ba0*/  PRMT R6, R12, 0x7610, R6 ;  /* 0x000076100c067816 */ /* 0x000fc40000000006 */
[----:B------:R-:W-:Y:S02]  /*0bb0*/  PRMT R7, R7, 0x7604, R10 ;  /* 0x0000760407077816 */ /* 0x000fe4000000000a */
[----:B------:R-:W-:Y:S02]  /*0bc0*/  VIMNMX.S16x2 R4, R4, R8, PT ;  /* 0x0000000804047248 */ /* 0x000fe40003fe0300 */
        /* <DEDUP_REMOVED lines=9> */
.L_x_6967:
        /* <DEDUP_REMOVED lines=10> */
.L_x_8109:


//--------------------- .text._ZN2at6native55_GLOBAL__N__de093ff9_22_ForeachBinaryOpList_cu_a911ec4325multi_tensor_apply_kernelINS1_18TensorListMetadataILi2EEENS1_24BinaryOpListAlphaFunctorIhLi2ELi2ELi0EEEJNS0_7minimumIhEEhEEEvT_T0_DpT1_ --------------------------
	.section	.text._ZN2at6native55_GLOBAL__N__de093ff9_22_ForeachBinaryOpList_cu_a911ec4325multi_tensor_apply_kernelINS1_18TensorListMetadataILi2EEENS1_24BinaryOpListAlphaFunctorIhLi2ELi2ELi0EEEJNS0_7minimumIhEEhEEEvT_T0_DpT1_,"ax",@progbits
	.align	128
.text._ZN2at6native55_GLOBAL__N__de093ff9_22_ForeachBinaryOpList_cu_a911ec4325multi_tensor_apply_kernelINS1_18TensorListMetadataILi2EEENS1_24BinaryOpListAlphaFunctorIhLi2ELi2ELi0EEEJNS0_7minimumIhEEhEEEvT_T0_DpT1_:
        .type           _ZN2at6native55_GLOBAL__N__de093ff9_22_ForeachBinaryOpList_cu_a911ec4325multi_tensor_apply_kernelINS1_18TensorListMetadataILi2EEENS1_24BinaryOpListAlphaFunctorIhLi2ELi2ELi0EEEJNS0_7minimumIhEEhEEEvT_T0_DpT1_,@function
        .size           _ZN2at6native55_GLOBAL__N__de093ff9_22_ForeachBinaryOpList_cu_a911ec4325multi_tensor_apply_kernelINS1_18TensorListMetadataILi2EEENS1_24BinaryOpListAlphaFunctorIhLi2ELi2ELi0EEEJNS0_7minimumIhEEhEEEvT_T0_DpT1_,(.L_x_8110 - _ZN2at6native55_GLOBAL__N__de093ff9_22_ForeachBinaryOpList_cu_a911ec4325multi_tensor_apply_kernelINS1_18TensorListMetadataILi2EEENS1_24BinaryOpListAlphaFunctorIhLi2ELi2ELi0EEEJNS0_7minimumIhEEhEEEvT_T0_DpT1_)
        .other          _ZN2at6native55_GLOBAL__N__de093ff9_22_ForeachBinaryOpList_cu_a911ec4325multi_tensor_apply_kernelINS1_18TensorListMetadataILi2EEENS1_24BinaryOpListAlphaFunctorIhLi2ELi2ELi0EEEJNS0_7minimumIhEEhEEEvT_T0_DpT1_,@"STO_CUDA_ENTRY STV_DEFAULT"
_ZN2at6native55_GLOBAL__N__de093ff9_22_ForeachBinaryOpList_cu_a911ec4325multi_tensor_apply_kernelINS1_18TensorListMetadataILi2EEENS1_24BinaryOpListAlphaFunctorIhLi2ELi2ELi0EEEJNS0_7minimumIhEEhEEEvT_T0_DpT1_:
        /* <DEDUP_REMOVED lines=30> */
.L_x_6969:
        /* <DEDUP_REMOVED lines=68> */
[----:B------:R-:W-:-:S02]  /*0620*/  VIMNMX.U16x2 R18, R2, R8, PT ;  /* 0x0000000802127248 */ /* 0x000fc40003fe0200 */
[----:B------:R-:W-:Y:S02]  /*0630*/  LOP3.LUT R6, R26, 0xff, RZ, 0xc0, !PT ;  /* 0x000000ff1a067812 */ /* 0x000fe400078ec0ff */
[----:B------:R-:W-:Y:S01]  /*0640*/  LOP3.LUT R10, R10, 0xff, RZ, 0xc0, !PT ;  /* 0x000000ff0a0a7812 */ /* 0x000fe200078ec0ff */
[----:B------:R-:W-:Y:S01]  /*0650*/  IMAD R20, R20, UR4, RZ ;  /* 0x0000000414147c24 */ /* 0x000fe2000f8e02ff */
[----:B------:R-:W-:Y:S02]  /*0660*/  @P0 IADD3 R8, P3, R16, UR14, RZ ;  /* 0x0000000e10080c10 */ /* 0x000fe4000ff7e0ff */
[----:B------:R-:W-:Y:S02]  /*0670*/  LOP3.LUT R0, R0, 0xff, RZ, 0xc0, !PT ;  /* 0x000000ff00007812 */ /* 0x000fe400078ec0ff */
[----:B------:R-:W-:Y:S02]  /*0680*/  LOP3.LUT R4, R4, 0xff, RZ, 0xc0, !PT ;  /* 0x000000ff04047812 */ /* 0x000fe400078ec0ff */
[----:B------:R-:W-:-:S02]  /*0690*/  VIMNMX.U16x2 R19, R6, R10, PT ;  /* 0x0000000a06137248 */ /* 0x000fc40003fe0200 */
[----:B------:R-:W-:Y:S02]  /*06a0*/  @P4 IADD3 R6, P5, R9, UR14, RZ ;  /* 0x0000000e09064c10 */ /* 0x000fe4000ffbe0ff */
[----:B------:R-:W-:Y:S02]  /*06b0*/  @P0 IADD3.X R9, R24, UR6, RZ, P3, !PT ;  /* 0x0000000618090c10 */ /* 0x000fe40009ffe4ff */
[----:B------:R-:W-:Y:S02]  /*06c0*/  VIMNMX.U16x2 R4, R0, R4, PT ;  /* 0x0000000400047248 */ /* 0x000fe40003fe0200 */
[----:B------:R-:W-:Y:S02]  /*06d0*/  @P1 IADD3 R10, P3, R7, UR14, RZ ;  /* 0x0000000e070a1c10 */ /* 0x000fe4000ff7e0ff */
[----:B------:R-:W-:Y:S02]  /*06e0*/  LOP3.LUT R0, R11, 0xff, RZ, 0xc0, !PT ;  /* 0x000000ff0b007812 */ /* 0x000fe400078ec0ff */
[----:B------:R-:W-:-:S02]  /*06f0*/  LOP3.LUT R2, R20, 0xff, RZ, 0xc0, !PT ;  /* 0x000000ff14027812 */ /* 0x000fc400078ec0ff */
[----:B------:R-:W-:Y:S02]  /*0700*/  @P4 IADD3.X R7, R17, UR6, RZ, P5, !PT ;  /* 0x0000000611074c10 */ /* 0x000fe4000affe4ff */
[----:B------:R-:W-:Y:S02]  /*0710*/  @P1 IADD3.X R11, R25, UR6, RZ, P3, !PT ;  /* 0x00000006190b1c10 */ /* 0x000fe40009ffe4ff */
[----:B------:R-:W-:Y:S01]  /*0720*/  VIMNMX.U16x2 R0, R0, R2, PT ;  /* 0x0000000200007248 */ /* 0x000fe20003fe0200 */
        /* <DEDUP_REMOVED lines=10> */
.L_x_6968:
        /* <DEDUP_REMOVED lines=8> */
.L_x_6970:
        /* <DEDUP_REMOVED lines=27> */
[----:B------:R-:W-:Y:S02]  /*0a00*/  VIMNMX.U16x2 R8, R0, R8, PT ;  /* 0x0000000800087248 */ /* 0x000fe40003fe0200 */
[----:B------:R-:W-:Y:S02]  /*0a10*/  VIMNMX.U16x2 R14, R4, R14, PT ;  /* 0x0000000e040e7248 */ /* 0x000fe40003fe0200 */
[----:B------:R-:W-:-:S02]  /*0a20*/  VIMNMX.U16x2 R12, R6, R12, PT ;  /* 0x0000000c060c7248 */ /* 0x000fc40003fe0200 */
[----:B------:R-:W-:Y:S02]  /*0a30*/  PRMT R0, R9, 0x7773, RZ ;  /* 0x0000777309007816 */ /* 0x000fe400000000ff */
[----:B------:R-:W-:Y:S02]  /*0a40*/  LOP3.LUT R4, R7, 0xff, RZ, 0xc0, !PT ;  /* 0x000000ff07047812 */ /* 0x000fe400078ec0ff */
[----:B------:R-:W-:Y:S02]  /*0a50*/  PRMT R7, R8, 0x7610, R7 ;  /* 0x0000761008077816 */ /* 0x000fe40000000007 */
[----:B------:R-:W-:Y:S02]  /*0a60*/  PRMT R6, R14, 0x7610, R6 ;  /* 0x000076100e067816 */ /* 0x000fe40000000006 */
[----:B------:R-:W-:Y:S02]  /*0a70*/  VIMNMX.U16x2 R0, R0, R4, PT ;  /* 0x0000000400007248 */ /* 0x000fe40003fe0200 */
        /* <DEDUP_REMOVED lines=11> */
.L_x_6971:
        /* <DEDUP_REMOVED lines=13> */
.L_x_8110:


//--------------------- .text._ZN2at6native55_GLOBAL__N__de093ff9_22_ForeachBinaryOpList_cu_a911ec4325multi_tensor_apply_kernelINS1_18TensorListMetadataILi3EEENS1_24BinaryOpListAlphaFunctorIN3c104HalfELi3ELi2ELi2EEEJSt7dividesIfEfEEEvT_T0_DpT1_ --------------------------
	.section	.text._ZN2at6native55_GLOBAL__N__de093ff9_22_ForeachBinaryOpList_cu_a911ec4325multi_tensor_apply_kernelINS1_18TensorListMetadataILi3EEENS1_24BinaryOpListAlphaFunctorIN3c104HalfELi3ELi2ELi2EEEJSt7dividesIfEfEEEvT_T0_DpT1_,"ax",@progbits
	.align	128
.text._ZN2at6native55_GLOBAL__N__de093ff9_22_ForeachBinaryOpList_cu_a911ec4325multi_tensor_apply_kernelINS1_18TensorListMetadataILi3EEENS1_24BinaryOpListAlphaFunctorIN3c104HalfELi3ELi2ELi2EEEJSt7dividesIfEfEEEvT_T0_DpT1_:
        .type           _ZN2at6native55_GLOBAL__N__de093ff9_22_ForeachBinaryOpList_cu_a911ec4325multi_tensor_apply_kernelINS1_18TensorListMetadataILi3EEENS1_24BinaryOpListAlphaFunctorIN3c104HalfELi3ELi2ELi2EEEJSt7dividesIfEfEEEvT_T0_DpT1_,@function
        .size           _ZN2at6native55_GLOBAL__N__de093ff9_22_ForeachBinaryOpList_cu_a911ec4325multi_tensor_apply_kernelINS1_18TensorListMetadataILi3EEENS1_24BinaryOpListAlphaFunctorIN3c104HalfELi3ELi2ELi2EEEJSt7dividesIfEfEEEvT_T0_DpT1_,(.L_x_8111 - _ZN2at6native55_GLOBAL__N__de093ff9_22_ForeachBinaryOpList_cu_a911ec4325multi_tensor_apply_kernelINS1_18TensorListMetadataILi3EEENS1_24BinaryOpListAlphaFunctorIN3c104HalfELi3ELi2ELi2EEEJSt7dividesIfEfEEEvT_T0_DpT1_)
        .other          _ZN2at6native55_GLOBAL__N__de093ff9_22_ForeachBinaryOpList_cu_a911ec4325multi_tensor_apply_kernelINS1_18TensorListMetadataILi3EEENS1_24BinaryOpListAlphaFunctorIN3c104HalfELi3ELi2ELi2EEEJSt7dividesIfEfEEEvT_T0_DpT1_,@"STO_CUDA_ENTRY STV_DEFAULT"
_ZN2at6native55_GLOBAL__N__de093ff9_22_ForeachBinaryOpList_cu_a911ec4325multi_tensor_apply_kernelINS1_18TensorListMetadataILi3EEENS1_24BinaryOpListAlphaFunctorIN3c104HalfELi3ELi2ELi2EEEJSt7dividesIfEfEEEvT_T0_DpT1_:
        /* <DEDUP_REMOVED lines=32> */
.L_x_6973:
[----:B0-----:R-:W-:Y:S01]  /*0200*/  IADD3 R7, P0, R0, R4, RZ ;  /* 0x0000000400077210 */ /* 0x001fe20007f1e0ff */
[C---:B-1----:R-:W-:Y:S01]  /*0210*/  IMAD R8, R2.reuse, 0x3, RZ ;  /* 0x0000000302087824 */ /* 0x042fe200078e02ff */
[----:B------:R-:W-:Y:S02]  /*0220*/  PRMT R27, RZ, 0x7610, R27 ;  /* 0x00007610ff1b7816 */ /* 0x000fe4000000001b */
[-C--:B------:R-:W-:Y:S01]  /*0230*/  IADD3 R6, P1, R2, R7.reuse, RZ ;  /* 0x0000000702067210 */ /* 0x080fe20007f3e0ff */
[----:B------:R-:W-:Y:S01]  /*0240*/  IMAD.X R10, RZ, RZ, R5, P0 ;  /* 0x000000ffff0a7224 */ /* 0x000fe200000e0605 */
[----:B------:R-:W-:Y:S02]  /*0250*/  ISETP.GE.U32.AND P4, PT, R7, 0x10000, PT ;  /* 0x000100000700780c */ /* 0x000fe40003f86070 */
[----:B------:R-:W-:Y:S01]  /*0260*/  ISETP.GE.U32.AND P0, PT, R6, 0x10000, PT ;  /* 0x000100000600780c */ /* 0x000fe20003f06070 */
[----:B------:R-:W-:Y:S01]  /*0270*/  IMAD.X R11, RZ, RZ, R10, P1 ;  /* 0x000000ffff0b7224 */ /* 0x000fe200008e060a */
[----:B------:R-:W-:-:S02]  /*0280*/  LEA R18, P1, R2, R7, 0x1 ;  /* 0x0000000702127211 */ /* 0x000fc400078208ff */
[----:B------:R-:W-:Y:S02]  /*0290*/  ISETP.LT.U32.AND P3, PT, R7, UR14, PT ;  /* 0x0000000e07007c0c */ /* 0x000fe4000bf61070 */
[----:B------:R-:W-:Y:S01]  /*02a0*/  IADD3 R9, P5, R8, R7, RZ ;  /* 0x0000000708097210 */ /* 0x000fe20007fbe0ff */
[--C-:B------:R-:W-:Y:S01]  /*02b0*/  IMAD.X R3, RZ, RZ, R10.reuse, P1 ;  /* 0x000000ffff037224 */ /* 0x100fe200008e060a */
[----:B------:R-:W-:Y:S02]  /*02c0*/  ISETP.GE.U32.AND.EX P4, PT, R10, RZ, PT, P4 ;  /* 0x000000ff0a00720c */ /* 0x000fe40003f86140 */
[----:B------:R-:W-:Y:S01]  /*02d0*/  ISETP.LT.U32.AND P2, PT, R6, UR14, PT ;  /* 0x0000000e06007c0c */ /* 0x000fe2000bf41070 */
[----:B------:R-:W-:Y:S01]  /*02e0*/  IMAD.X R8, RZ, RZ, R10, P5 ;  /* 0x000000ffff087224 */ /* 0x000fe200028e060a */
[----:B------:R-:W-:Y:S02]  /*02f0*/  ISETP.GE.U32.AND.EX P0, PT, R11, RZ, PT, P0 ;  /* 0x000000ff0b00720c */ /* 0x000fe40003f06100 */
[----:B------:R-:W-:-:S02]  /*0300*/  ISETP.LT.AND.EX P3, PT, R10, UR4, !P4, P3 ;  /* 0x000000040a007c0c */ /* 0x000fc4000e761330 */
[C---:B------:R-:W-:Y:S02]  /*0310*/  ISETP.GE.U32.AND P4, PT, R18.reuse, 0x10000, PT ;  /* 0x000100001200780c */ /* 0x040fe40003f86070 */
[----:B------:R-:W-:Y:S02]  /*0320*/  ISETP.LT.AND.EX P2, PT, R11, UR4, !P0, P2 ;  /* 0x000000040b007c0c */ /* 0x000fe4000c741320 */
[----:B------:R-:W-:Y:S02]  /*0330*/  ISETP.GE.U32.AND P0, PT, R9, 0x10000, PT ;  /* 0x000100000900780c */ /* 0x000fe40003f06070 */
[----:B------:R-:W-:Y:S02]  /*0340*/  ISETP.LT.U32.AND P1, PT, R18, UR14, PT ;  /* 0x0000000e12007c0c */ /* 0x000fe4000bf21070 */
[----:B------:R-:W-:Y:S02]  /*0350*/  ISETP.GE.U32.AND.EX P5, PT, R3, RZ, PT, P4 ;  /* 0x000000ff0300720c */ /* 0x000fe40003fa6140 */
[----:B------:R-:W-:-:S02]  /*0360*/  ISETP.LT.U32.AND P4, PT, R9, UR14, PT ;  /* 0x0000000e09007c0c */ /* 0x000fc4000bf81070 */
[C---:B------:R-:W-:Y:S02]  /*0370*/  ISETP.GE.U32.AND.EX P0, PT, R8.reuse, RZ, PT, P0 ;  /* 0x000000ff0800720c */ /* 0x040fe40003f06100 */
[----:B------:R-:W-:Y:S02]  /*0380*/  ISETP.LT.AND.EX P1, PT, R3, UR4, !P5, P1 ;  /* 0x0000000403007c0c */ /* 0x000fe4000ef21310 */
[----:B------:R-:W-:Y:S02]  /*0390*/  ISETP.LT.AND.EX P0, PT, R8, UR4, !P0, P4 ;  /* 0x0000000408007c0c */ /* 0x000fe4000c701340 */
[C---:B------:R-:W-:Y:S02]  /*03a0*/  @P2 LEA R12, P4, R6.reuse, UR8, 0x1 ;  /* 0x00000008060c2c11 */ /* 0x040fe4000f8808ff */
[----:B------:R-:W-:Y:S02]  /*03b0*/  @P3 LEA R14, P5, R7, UR8, 0x1 ;  /* 0x00000008070e3c11 */ /* 0x000fe4000f8a08ff */
[----:B------:R-:W-:-:S02]  /*03c0*/  @P2 LEA.HI.X R13, R6, UR9, R11, 0x1, P4 ;  /* 0x00000009060d2c11 */ /* 0x000fc4000a0f0c0b */
[----:B------:R-:W-:Y:S02]  /*03d0*/  @P3 LEA.HI.X R15, R7, UR9, R10, 0x1, P5 ;  /* 0x00000009070f3c11 */ /* 0x000fe4000a8f0c0a */
[----:B------:R-:W-:Y:S02]  /*03e0*/  PRMT R26, RZ, 0x7610, R26 ;  /* 0x00007610ff1a7816 */ /* 0x000fe4000000001a */
[C---:B------:R-:W-:Y:S01]  /*03f0*/  @P1 LEA R16, P4, R18.reuse, UR8, 0x1 ;  /* 0x0000000812101c11 */ /* 0x040fe2000f8808ff */
[----:B------:R-:W2:Y:S01]  /*0400*/  @P3 LDG.E.U16 R27, desc[UR12][R14.64] ;  /* 0x0000000c0e1b3981 */ /* 0x000ea2000c1e1500 */
[----:B------:R-:W-:Y:S02]  /*0410*/  @P0 LEA R22, P5, R9, UR8, 0x1 ;  /* 0x0000000809160c11 */ /* 0x000fe4000f8a08ff */
[----:B------:R-:W-:Y:S01]  /*0420*/  PRMT R24, RZ, 0x7610, R24 ;  /* 0x00007610ff187816 */ /* 0x000fe20000000018 */
[----:B------:R0:W3:Y:S01]  /*0430*/  @P2 LDG.E.U16 R26, desc[UR12][R12.64] ;  /* 0x0000000c0c1a2981 */ /* 0x0000e2000c1e1500 */
[----:B------:R-:W-:-:S02]  /*0440*/  @P1 LEA.HI.X R17, R18, UR9, R3, 0x1, P4 ;  /* 0x0000000912111c11 */ /* 0x000fc4000a0f0c03 */
[----:B------:R-:W-:Y:S02]  /*0450*/  PRMT R25, RZ, 0x7610, R25 ;  /* 0x00007610ff197816 */ /* 0x000fe40000000019 */
[----:B------:R-:W-:Y:S01]  /*0460*/  @P0 LEA.HI.X R23, R9, UR9, R8, 0x1, P5 ;  /* 0x0000000909170c11 */ /* 0x000fe2000a8f0c08 */
[----:B------:R1:W4:Y:S01]  /*0470*/  @P1 LDG.E.U16 R24, desc[UR12][R16.64] ;  /* 0x0000000c10181981 */ /* 0x000322000c1e1500 */
[----:B------:R-:W-:-:S03]  /*0480*/  @P3 LEA R20, P4, R7, UR6, 0x1 ;  /* 0x0000000607143c11 */ /* 0x000fc6000f8808ff */
[----:B------:R5:W4:Y:S01]  /*0490*/  @P0 LDG.E.U16 R25, desc[UR12][R22.64] ;  /* 0x0000000c16190981 */ /* 0x000b22000c1e1500 */
[----:B0-----:R-:W-:Y:S02]  /*04a0*/  @P2 LEA R12, P5, R6, UR6, 0x1 ;  /* 0x00000006060c2c11 */ /* 0x001fe4000f8a08ff */
[----:B------:R-:W-:Y:S02]  /*04b0*/  @P3 LEA.HI.X R21, R7, UR7, R10, 0x1, P4 ;  /* 0x0000000707153c11 */ /* 0x000fe4000a0f0c0a */
[----:B------:R-:W-:Y:S02]  /*04c0*/  @P1 LEA R14, P4, R18, UR6, 0x1 ;  /* 0x00000006120e1c11 */ /* 0x000fe4000f8808ff */
[----:B------:R-:W-:Y:S02]  /*04d0*/  @P2 LEA.HI.X R13, R6, UR7, R11, 0x1, P5 ;  /* 0x00000007060d2c11 */ /* 0x000fe4000a8f0c0b */
[----:B------:R-:W-:Y:S02]  /*04e0*/  PRMT R19, RZ, 0x7610, R19 ;  /* 0x00007610ff137816 */ /* 0x000fe40000000013 */
[----:B-1----:R-:W-:-:S02]  /*04f0*/  @P0 LEA R16, P5, R9, UR6, 0x1 ;  /* 0x0000000609100c11 */ /* 0x002fc4000f8a08ff */
[----:B------:R-:W-:Y:S02]  /*0500*/  PRMT R28, RZ, 0x7610, R28 ;  /* 0x00007610ff1c7816 */ /* 0x000fe4000000001c */
[----:B------:R-:W-:Y:S01]  /*0510*/  PRMT R29, RZ, 0x7610, R29 ;  /* 0x00007610ff1d7816 */ /* 0x000fe2000000001d */
[----:B------:R-:W4:Y:S01]  /*0520*/  @P3 LDG.E.U16 R19, desc[UR12][R20.64] ;  /* 0x0000000c14133981 */ /* 0x000f22000c1e1500 */
[----:B------:R-:W-:Y:S02]  /*0530*/  @P1 LEA.HI.X R15, R18, UR7, R3, 0x1, P4 ;  /* 0x00000007120f1c11 */ /* 0x000fe4000a0f0c03 */
[----:B-----5:R-:W-:Y:S01]  /*0540*/  PRMT R22, RZ, 0x7610, R22 ;  /* 0x00007610ff167816 */ /* 0x020fe20000000016 */
[----:B------:R0:W5:Y:S01]  /*0550*/  @P2 LDG.E.U16 R28, desc[UR12][R12.64] ;  /* 0x0000000c0c1c2981 */ /* 0x000162000c1e1500 */
[----:B------:R-:W-:-:S03]  /*0560*/  @P0 LEA.HI.X R17, R9, UR7, R8, 0x1, P5 ;  /* 0x0000000709110c11 */ /* 0x000fc6000a8f0c08 */
[----:B------:R1:W5:Y:S04]  /*0570*/  @P1 LDG.E.U16 R29, desc[UR12][R14.64] ;  /* 0x0000000c0e1d1981 */ /* 0x000368000c1e1500 */
[----:B------:R4:W5:Y:S01]  /*0580*/  @P0 LDG.E.U16 R22, desc[UR12][R16.64] ;  /* 0x0000000c10160981 */ /* 0x000962000c1e1500 */
[----:B------:R-:W-:Y:S01]  /*0590*/  IMAD.WIDE.U32 R4, R2, 0x4, R4 ;  /* 0x0000000402047825 */ /* 0x000fe200078e0004 */
[C---:B0-----:R-:W-:Y:S02]  /*05a0*/  @P3 LEA R12, P5, R7.reuse, UR10, 0x1 ;  /* 0x0000000a070c3c11 */ /* 0x041fe4000f8a08ff */
[----:B-1----:R-:W-:Y:S02]  /*05b0*/  @P2 LEA R14, P4, R6, UR10, 0x1 ;  /* 0x0000000a060e2c11 */ /* 0x002fe4000f8808ff */
[----:B------:R-:W-:-:S02]  /*05c0*/  @P3 LEA.HI.X R13, R7, UR11, R10, 0x1, P5 ;  /* 0x0000000b070d3c11 */ /* 0x000fc4000a8f0c0a */
[----:B------:R-:W-:Y:S02]  /*05d0*/  @P1 LEA R10, P5, R18, UR10, 0x1 ;  /* 0x0000000a120a1c11 */ /* 0x000fe4000f8a08ff */
[----:B------:R-:W-:Y:S02]  /*05e0*/  @P2 LEA.HI.X R15, R6, UR11, R11, 0x1, P4 ;  /* 0x0000000b060f2c11 */ /* 0x000fe4000a0f0c0b */
[----:B------:R-:W-:Y:S02]  /*05f0*/  @P1 LEA.HI.X R11, R18, UR11, R3, 0x1, P5 ;  /* 0x0000000b120b1c11 */ /* 0x000fe4000a8f0c03 */
[----:B------:R-:W-:-:S04]  /*0600*/  @P0 LEA R6, P4, R9, UR10, 0x1 ;  /* 0x0000000a09060c11 */ /* 0x000fc8000f8808ff */
[----:B------:R-:W-:Y:S01]  /*0610*/  @P0 LEA.HI.X R7, R9, UR11, R8, 0x1, P4 ;  /* 0x0000000b09070c11 */ /* 0x000fe2000a0f0c08 */
[----:B--2---:R-:W-:Y:S02]  /*0620*/  HADD2.F32 R27, -RZ, R27.H0_H0 ;  /* 0x2000001bff1b7230 */ /* 0x004fe40000004100 */
[----:B---3--:R-:W-:-:S03]  /*0630*/  HADD2.F32 R26, -RZ, R26.H0_H0 ;  /* 0x2000001aff1a7230 */ /* 0x008fc60000004100 */
[----:B------:R-:W-:Y:S02]  /*0640*/  FMUL.FTZ R23, R27, UR5 ;  /* 0x000000051b177c20 */ /* 0x000fe40008410000 */
[----:B------:R-:W-:Y:S01]  /*0650*/  FMUL.FTZ R21, R26, UR5 ;  /* 0x000000051a157c20 */ /* 0x000fe20008410000 */
[----:B----4-:R-:W-:-:S03]  /*0660*/  HADD2.F32 R24, -RZ, R24.H0_H0 ;  /* 0x20000018ff187230 */ /* 0x010fc60000004100 */
[----:B------:R-:W0:Y:S01]  /*0670*/  MUFU.RCP R23, R23 ;  /* 0x0000001700177308 */ /* 0x000e220000001000 */
[----:B------:R-:W-:Y:S02]  /*0680*/  HADD2.F32 R25, -RZ, R25.H0_H0 ;  /* 0x20000019ff197230 */ /* 0x000fe40000004100 */
[----:B------:R-:W-:-:S03]  /*0690*/  FMUL.FTZ R20, R24, UR5 ;  /* 0x0000000518147c20 */ /* 0x000fc60008410000 */
[----:B------:R-:W-:Y:S02]  /*06a0*/  FMUL.FTZ R16, R25, UR5 ;  /* 0x0000000519107c20 */ /* 0x000fe40008410000 */
[----:B------:R-:W1:Y:S08]  /*06b0*/  MUFU.RCP R21, R21 ;  /* 0x0000001500157308 */ /* 0x000e700000001000 */
[----:B------:R-:W2:Y:S01]  /*06c0*/  MUFU.RCP R20, R20 ;  /* 0x0000001400147308 */ /* 0x000ea20000001000 */
[----:B------:R-:W-:-:S02]  /*06d0*/  HADD2.F32 R24, -RZ, R19.H0_H0 ;  /* 0x20000013ff187230 */ /* 0x000fc40000004100 */
[----:B-----5:R-:W-:-:S03]  /*06e0*/  HADD2.F32 R28, -RZ, R28.H0_H0 ;  /* 0x2000001cff1c7230 */ /* 0x020fc60000004100 */
[----:B0-----:R-:W-:Y:S02]  /*06f0*/  FMUL.FTZ R23, R24, R23 ;  /* 0x0000001718177220 */ /* 0x001fe40000410000 */
[----:B------:R-:W0:Y:S01]  /*0700*/  MUFU.RCP R16, R16 ;  /* 0x0000001000107308 */ /* 0x000e220000001000 */
[----:B------:R-:W-:Y:S02]  /*0710*/  HADD2.F32 R29, -RZ, R29.H0_H0 ;  /* 0x2000001dff1d7230 */ /* 0x000fe40000004100 */
[----:B-1----:R-:W-:Y:S01]  /*0720*/  FMUL.FTZ R21, R28, R21 ;  /* 0x000000151c157220 */ /* 0x002fe20000410000 */
[----:B------:R-:W-:Y:S01]  /*0730*/  F2FP.F16.F32.PACK_AB R23, RZ, R23 ;  /* 0x00000017ff17723e */ /* 0x000fe200000000ff */
[----:B------:R-:W-:-:S03]  /*0740*/  HADD2.F32 R3, -RZ, R22.H0_H0 ;  /* 0x20000016ff037230 */ /* 0x000fc60000004100 */
[----:B------:R-:W-:Y:S01]  /*0750*/  F2FP.F16.F32.PACK_AB R21, RZ, R21 ;  /* 0x00000015ff15723e */ /* 0x000fe200000000ff */
[----:B--2---:R-:W-:Y:S01]  /*0760*/  FMUL.FTZ R20, R29, R20 ;  /* 0x000000141d147220 */ /* 0x004fe20000410000 */
[----:B------:R2:W-:Y:S04]  /*0770*/  @P3 STG.E.U16 desc[UR12][R12.64], R23 ;  /* 0x000000170c003986 */ /* 0x0005e8000c10150c */
[----:B------:R-:W-:Y:S01]  /*0780*/  F2FP.F16.F32.PACK_AB R20, RZ, R20 ;  /* 0x00000014ff14723e */ /* 0x000fe200000000ff */
[----:B------:R2:W-:Y:S01]  /*0790*/  @P2 STG.E.U16 desc[UR12][R14.64], R21 ;  /* 0x000000150e002986 */ /* 0x0005e2000c10150c */
[----:B0-----:R-:W-:-:S03]  /*07a0*/  FMUL.FTZ R3, R3, R16 ;  /* 0x0000001003037220 */ /* 0x001fc60000410000 */
[----:B------:R2:W-:Y:S01]  /*07b0*/  @P1 STG.E.U16 desc[UR12][R10.64], R20 ;  /* 0x000000140a001986 */ /* 0x0005e2000c10150c */
[----:B------:R-:W-:Y:S02]  /*07c0*/  ISETP.LT.U32.AND P1, PT, R4, UR14, PT ;  /* 0x0000000e04007c0c */ /* 0x000fe4000bf21070 */
[----:B------:R-:W-:Y:S02]  /*07d0*/  F2FP.F16.F32.PACK_AB R3, RZ, R3 ;  /* 0x00000003ff03723e */ /* 0x000fe400000000ff */
[----:B------:R-:W-:-:S03]  /*07e0*/  ISETP.LT.AND.EX P1, PT, R5, UR4, PT, P1 ;  /* 0x0000000405007c0c */ /* 0x000fc6000bf21310 */
[----:B------:R2:W-:Y:S01]  /*07f0*/  @P0 STG.E.U16 desc[UR12][R6.64], R3 ;  /* 0x0000000306000986 */ /* 0x0005e2000c10150c */
[----:B------:R-:W-:-:S04]  /*0800*/  ISETP.GE.U32.AND P0, PT, R4, 0x10000, PT ;  /* 0x000100000400780c */ /* 0x000fc80003f06070 */
[----:B------:R-:W-:-:S13]  /*0810*/  ISETP.GE.U32.AND.EX P0, PT, R5, RZ, PT, P0 ;  /* 0x000000ff0500720c */ /* 0x000fda0003f06100 */
[----:B--2---:R-:W-:Y:S05]  /*0820*/  @!P0 BRA P1, `(.L_x_6973) ;  /* 0xfffffff800748947 */ /* 0x004fea000083ffff */
[----:B------:R-:W-:Y:S05]  /*0830*/  EXIT ;  /* 0x000000000000794d */ /* 0x000fea0003800000 */
.L_x_6972:
        /* <DEDUP_REMOVED lines=9> */
.L_x_6974:
        /* <DEDUP_REMOVED lines=8> */
[--C-:B--2---:R-:W-:Y:S02]  /*0950*/  HADD2.F32 R9, -RZ, R6.reuse.H1_H1 ;  /* 0x30000006ff097230 */ /* 0x104fe40000004100 */
[----:B------:R-:W-:Y:S02]  /*0960*/  HADD2.F32 R8, -RZ, R6.H0_H0 ;  /* 0x20000006ff087230 */ /* 0x000fe40000004100 */
[--C-:B------:R-:W-:Y:S02]  /*0970*/  HADD2.F32 R10, -RZ, R7.reuse.H0_H0 ;  /* 0x20000007ff0a7230 */ /* 0x100fe40000004100 */
[----:B------:R-:W-:Y:S01]  /*0980*/  FMUL.FTZ R9, R9, UR15 ;  /* 0x0000000f09097c20 */ /* 0x000fe20008410000 */
[----:B------:R-:W-:Y:S02]  /*0990*/  HADD2.F32 R6, -RZ, R7.H1_H1 ;  /* 0x30000007ff067230 */ /* 0x000fe40000004100 */
[----:B------:R-:W-:Y:S01]  /*09a0*/  FMUL.FTZ R8, R8, UR15 ;  /* 0x0000000f08087c20 */ /* 0x000fe20008410000 */
[----:B------:R-:W-:-:S03]  /*09b0*/  FMUL.FTZ R10, R10, UR15 ;  /* 0x0000000f0a0a7c20 */ /* 0x000fc60008410000 */
[----:B------:R0:W1:Y:S01]  /*09c0*/  MUFU.RCP R13, R8 ;  /* 0x00000008000d7308 */ /* 0x0000620000001000 */
[----:B------:R-:W-:Y:S01]  /*09d0*/  FMUL.FTZ R11, R6, UR15 ;  /* 0x0000000f060b7c20 */ /* 0x000fe20008410000 */
[--C-:B---3--:R-:W-:Y:S02]  /*09e0*/  HADD2.F32 R6, -RZ, R2.reuse.H0_H0 ;  /* 0x20000002ff067230 */ /* 0x108fe40000004100 */
[----:B------:R-:W-:Y:S02]  /*09f0*/  HADD2.F32 R2, -RZ, R2.H1_H1 ;  /* 0x30000002ff027230 */ /* 0x000fe40000004100 */
[--C-:B------:R-:W-:Y:S02]  /*0a00*/  HADD2.F32 R7, -RZ, R3.reuse.H0_H0 ;  /* 0x20000003ff077230 */ /* 0x100fe40000004100 */
[----:B------:R-:W2:Y:S01]  /*0a10*/  MUFU.RCP R9, R9 ;  /* 0x0000000900097308 */ /* 0x000ea20000001000 */
[----:B0-----:R-:W-:-:S07]  /*0a20*/  HADD2.F32 R8, -RZ, R3.H1_H1 ;  /* 0x30000003ff087230 */ /* 0x001fce0000004100 */
[----:B------:R-:W0:Y:S01]  /*0a30*/  MUFU.RCP R10, R10 ;  /* 0x0000000a000a7308 */ /* 0x000e220000001000 */
[----:B-1----:R-:W-:-:S07]  /*0a40*/  FMUL.FTZ R6, R6, R13 ;  /* 0x0000000d06067220 */ /* 0x002fce0000410000 */
[----:B------:R-:W1:Y:S01]  /*0a50*/  MUFU.RCP R11, R11 ;  /* 0x0000000b000b7308 */ /* 0x000e620000001000 */
[----:B--2---:R-:W-:Y:S01]  /*0a60*/  FMUL.FTZ R3, R2, R9 ;  /* 0x0000000902037220 */ /* 0x004fe20000410000 */
[----:B------:R-:W-:-:S04]  /*0a70*/  IADD3 R2, P0, R4, UR10, RZ ;  /* 0x0000000a04027c10 */ /* 0x000fc8000ff1e0ff */
[----:B------:R-:W-:Y:S02]  /*0a80*/  F2FP.F16.F32.PACK_AB R6, R3, R6 ;  /* 0x000000060306723e */ /* 0x000fe400000000ff */
[----:B------:R-:W-:Y:S01]  /*0a90*/  IADD3.X R3, R12, UR11, RZ, P0, !PT ;  /* 0x0000000b0c037c10 */ /* 0x000fe200087fe4ff */
[----:B0-----:R-:W-:Y:S01]  /*0aa0*/  FMUL.FTZ R7, R7, R10 ;  /* 0x0000000a07077220 */ /* 0x001fe20000410000 */
[----:B------:R-:W-:-:S04]  /*0ab0*/  IADD3 R5, P0, R5, UR5, RZ ;  /* 0x0000000505057c10 */ /* 0x000fc8000ff1e0ff */
[C---:B------:R-:W-:Y:S01]  /*0ac0*/  ISETP.LT.U32.AND P1, PT, R5.reuse, 0x4000, PT ;  /* 0x000040000500780c */ /* 0x040fe20003f21070 */
[C---:B------:R-:W-:Y:S02]  /*0ad0*/  IMAD.SHL.U32 R4, R5.reuse, 0x4, RZ ;  /* 0x0000000405047824 */ /* 0x040fe400078e00ff */
[----:B-1----:R-:W-:Y:S01]  /*0ae0*/  FMUL.FTZ R8, R8, R11 ;  /* 0x0000000b08087220 */ /* 0x002fe20000410000 */
        /* <DEDUP_REMOVED lines=9> */
.L_x_6975:
        /* <DEDUP_REMOVED lines=16> */
.L_x_8111:


//--------------------- .text._ZN2at6native55_GLOBAL__N__de093ff9_22_ForeachBinaryOpList_cu_a911ec4325multi_tensor_apply_kernelINS1_18TensorListMetadataILi3EEENS1_24BinaryOpListAlphaFunctorIN3c108BFloat16ELi3ELi2ELi2EEEJSt7dividesIfEfEEEvT_T0_DpT1_ --------------------------
	.section	.text._ZN2at6native55_GLOBAL__N__de093ff9_22_ForeachBinaryOpList_cu_a911ec4325multi_tensor_apply_kernelINS1_18TensorListMetadataILi3EEENS1_24BinaryOpListAlphaFunctorIN3c108BFloat16ELi3ELi2ELi2EEEJSt7dividesIfEfEEEvT_T0_DpT1_,"ax",@progbits
	.align	128
.text._ZN2at6native55_GLOBAL__N__de093ff9_22_ForeachBinaryOpList_cu_a911ec4325multi_tensor_apply_kernelINS1_18TensorListMetadataILi3EEENS1_24BinaryOpListAlphaFunctorIN3c108BFloat16ELi3ELi2ELi2EEEJSt7dividesIfEfEEEvT_T0_DpT1_:
        .type           _ZN2at6native55_GLOBAL__N__de093ff9_22_ForeachBinaryOpList_cu_a911ec4325multi_tensor_apply_kernelINS1_18TensorListMetadataILi3EEENS1_24BinaryOpListAlphaFunctorIN3c108BFloat16ELi3ELi2ELi2EEEJSt7dividesIfEfEEEvT_T0_DpT1_,@function
        .size           _ZN2at6native55_GLOBAL__N__de093ff9_22_ForeachBinaryOpList_cu_a911ec4325multi_tensor_apply_kernelINS1_18TensorListMetadataILi3EEENS1_24BinaryOpListAlphaFunctorIN3c108BFloat16ELi3ELi2ELi2EEEJSt7dividesIfEfEEEvT_T0_DpT1_,(.L_x_8112 - _ZN2at6native55_GLOBAL__N__de093ff9_22_ForeachBinaryOpList_cu_a911ec4325multi_tensor_apply_kernelINS1_18TensorListMetadataILi3EEENS1_24BinaryOpListAlphaFunctorIN3c108BFloat16ELi3ELi2ELi2EEEJSt7dividesIfEfEEEvT_T0_DpT1_)
        .other          _ZN2at6native55_GLOBAL__N__de093ff9_22_ForeachBinaryOpList_cu_a911ec4325multi_tensor_apply_kernelINS1_18TensorListMetadataILi3EEENS1_24BinaryOpListAlphaFunctorIN3c108BFloat16ELi3ELi2ELi2EEEJSt7dividesIfEfEEEvT_T0_DpT1_,@"STO_CUDA_ENTRY STV_DEFAULT"
_ZN2at6native55_GLOBAL__N__de093ff9_22_ForeachBinaryOpList_cu_a911ec4325multi_tensor_apply_kernelINS1_18TensorListMetadataILi3EEENS1_24BinaryOpListAlphaFunctorIN3c108BFloat16ELi3ELi2ELi2EEEJSt7dividesIfEfEEEvT_T0_DpT1_:
        /* <DEDUP_REMOVED lines=32> */
.L_x_6977:
        /* <DEDUP_REMOVED lines=66> */
[----:B--2---:R-:W-:Y:S02]  /*0620*/  IMAD.U32 R27, R27, 0x10000, RZ ;  /* 0x000100001b1b7824 */ /* 0x004fe400078e00ff */
[----:B---3--:R-:W-:Y:S02]  /*0630*/  IMAD.U32 R26, R26, 0x10000, RZ ;  /* 0x000100001a1a7824 */ /* 0x008fe400078e00ff */
[----:B------:R-:W-:Y:S02]  /*0640*/  FMUL.FTZ R23, R27, UR5 ;  /* 0x000000051b177c20 */ /* 0x000fe40008410000 */
[----:B------:R-:W-:Y:S01]  /*0650*/  FMUL.FTZ R21, R26, UR5 ;  /* 0x000000051a157c20 */ /* 0x000fe20008410000 */
[----:B----4-:R-:W-:-:S03]  /*0660*/  IMAD.U32 R24, R24, 0x10000, RZ ;  /* 0x0001000018187824 */ /* 0x010fc600078e00ff */
[----:B------:R-:W0:Y:S01]  /*0670*/  MUFU.RCP R23, R23 ;  /* 0x0000001700177308 */ /* 0x000e220000001000 */
[----:B------:R-:W-:Y:S02]  /*0680*/  IMAD.U32 R25, R25, 0x10000, RZ ;  /* 0x0001000019197824 */ /* 0x000fe400078e00ff */
[----:B------:R-:W-:Y:S02]  /*0690*/  FMUL.FTZ R20, R24, UR5 ;  /* 0x0000000518147c20 */ /* 0x000fe40008410000 */
[----:B------:R-:W-:-:S03]  /*06a0*/  FMUL.FTZ R16, R25, UR5 ;  /* 0x0000000519107c20 */ /* 0x000fc60008410000 */
[----:B------:R-:W1:Y:S08]  /*06b0*/  MUFU.RCP R21, R21 ;  /* 0x0000001500157308 */ /* 0x000e700000001000 */
[----:B------:R-:W2:Y:S01]  /*06c0*/  MUFU.RCP R20, R20 ;  /* 0x0000001400147308 */ /* 0x000ea20000001000 */
[----:B------:R-:W-:Y:S02]  /*06d0*/  IMAD.U32 R24, R19, 0x10000, RZ ;  /* 0x0001000013187824 */ /* 0x000fe400078e00ff */
[----:B-----5:R-:W-:-:S05]  /*06e0*/  IMAD.U32 R28, R28, 0x10000, RZ ;  /* 0x000100001c1c7824 */ /* 0x020fca00078e00ff */
[----:B------:R-:W3:Y:S01]  /*06f0*/  MUFU.RCP R16, R16 ;  /* 0x0000001000107308 */ /* 0x000ee20000001000 */
[----:B0-----:R-:W-:Y:S01]  /*0700*/  FMUL.FTZ R23, R24, R23 ;  /* 0x0000001718177220 */ /* 0x001fe20000410000 */
[----:B------:R-:W-:Y:S02]  /*0710*/  IMAD.U32 R29, R29, 0x10000, RZ ;  /* 0x000100001d1d7824 */ /* 0x000fe400078e00ff */
[----:B-1----:R-:W-:Y:S02]  /*0720*/  FMUL.FTZ R21, R28, R21 ;  /* 0x000000151c157220 */ /* 0x002fe40000410000 */
[----:B------:R-:W-:Y:S01]  /*0730*/  F2FP.BF16.F32.PACK_AB R23, RZ, R23 ;  /* 0x00000017ff17723e */ /* 0x000fe200000010ff */
[----:B------:R-:W-:Y:S02]  /*0740*/  IMAD.U32 R3, R22, 0x10000, RZ ;  /* 0x0001000016037824 */ /* 0x000fe400078e00ff */
[----:B--2---:R-:W-:Y:S01]  /*0750*/  FMUL.FTZ R20, R29, R20 ;  /* 0x000000141d147220 */ /* 0x004fe20000410000 */
[----:B------:R-:W-:Y:S01]  /*0760*/  F2FP.BF16.F32.PACK_AB R21, RZ, R21 ;  /* 0x00000015ff15723e */ /* 0x000fe200000010ff */
[----:B------:R2:W-:Y:S03]  /*0770*/  @P3 STG.E.U16 desc[UR12][R12.64], R23 ;  /* 0x000000170c003986 */ /* 0x0005e6000c10150c */
[----:B------:R-:W-:Y:S01]  /*0780*/  F2FP.BF16.F32.PACK_AB R20, RZ, R20 ;  /* 0x00000014ff14723e */ /* 0x000fe200000010ff */
[----:B------:R2:W-:Y:S01]  /*0790*/  @P2 STG.E.U16 desc[UR12][R14.64], R21 ;  /* 0x000000150e002986 */ /* 0x0005e2000c10150c */
[----:B---3--:R-:W-:-:S03]  /*07a0*/  FMUL.FTZ R3, R3, R16 ;  /* 0x0000001003037220 */ /* 0x008fc60000410000 */
[----:B------:R2:W-:Y:S01]  /*07b0*/  @P1 STG.E.U16 desc[UR12][R10.64], R20 ;  /* 0x000000140a001986 */ /* 0x0005e2000c10150c */
[----:B------:R-:W-:Y:S02]  /*07c0*/  ISETP.LT.U32.AND P1, PT, R4, UR14, PT ;  /* 0x0000000e04007c0c */ /* 0x000fe4000bf21070 */
[----:B------:R-:W-:Y:S02]  /*07d0*/  F2FP.BF16.F32.PACK_AB R3, RZ, R3 ;  /* 0x00000003ff03723e */ /* 0x000fe400000010ff */
[----:B------:R-:W-:-:S03]  /*07e0*/  ISETP.LT.AND.EX P1, PT, R5, UR4, PT, P1 ;  /* 0x0000000405007c0c */ /* 0x000fc6000bf21310 */
[----:B------:R2:W-:Y:S01]  /*07f0*/  @P0 STG.E.U16 desc[UR12][R6.64], R3 ;  /* 0x0000000306000986 */ /* 0x0005e2000c10150c */
[----:B------:R-:W-:-:S04]  /*0800*/  ISETP.GE.U32.AND P0, PT, R4, 0x10000, PT ;  /* 0x000100000400780c */ /* 0x000fc80003f06070 */
[----:B------:R-:W-:-:S13]  /*0810*/  ISETP.GE.U32.AND.EX P0, PT, R5, RZ, PT, P0 ;  /* 0x000000ff0500720c */ /* 0x000fda0003f06100 */
[----:B--2---:R-:W-:Y:S05]  /*0820*/  @!P0 BRA P1, `(.L_x_6977) ;  /* 0xfffffff800748947 */ /* 0x004fea000083ffff */
[----:B------:R-:W-:Y:S05]  /*0830*/  EXIT ;  /* 0x000000000000794d */ /* 0x000fea0003800000 */
.L_x_6976:
        /* <DEDUP_REMOVED lines=9> */
.L_x_6978:
        /* <DEDUP_REMOVED lines=8> */
[----:B--2---:R-:W-:Y:S01]  /*0950*/  IMAD.U32 R8, R6, 0x10000, RZ ;  /* 0x0001000006087824 */ /* 0x004fe200078e00ff */
[C---:B------:R-:W-:Y:S01]  /*0960*/  PRMT R9, R7.reuse, 0x7632, R9 ;  /* 0x0000763207097816 */ /* 0x040fe20000000009 */
[----:B------:R-:W-:Y:S02]  /*0970*/  IMAD.U32 R11, R7, 0x10000, RZ ;  /* 0x00010000070b7824 */ /* 0x000fe400078e00ff */
[----:B------:R-:W-:Y:S01]  /*0980*/  FMUL.FTZ R10, R8, UR15 ;  /* 0x0000000f080a7c20 */ /* 0x000fe20008410000 */
[----:B------:R-:W-:Y:S01]  /*0990*/  PRMT R8, R6, 0x7632, R8 ;  /* 0x0000763206087816 */ /* 0x000fe20000000008 */
[----:B------:R-:W-:Y:S02]  /*09a0*/  IMAD.U32 R9, R9, 0x10000, RZ ;  /* 0x0001000009097824 */ /* 0x000fe400078e00ff */
[----:B------:R-:W-:Y:S01]  /*09b0*/  FMUL.FTZ R11, R11, UR15 ;  /* 0x0000000f0b0b7c20 */ /* 0x000fe20008410000 */
[----:B------:R-:W0:Y:S01]  /*09c0*/  MUFU.RCP R15, R10 ;  /* 0x0000000a000f7308 */ /* 0x000e220000001000 */
[----:B------:R-:W-:-:S02]  /*09d0*/  IMAD.U32 R8, R8, 0x10000, RZ ;  /* 0x0001000008087824 */ /* 0x000fc400078e00ff */
[----:B------:R-:W-:Y:S01]  /*09e0*/  FMUL.FTZ R13, R9, UR15 ;  /* 0x0000000f090d7c20 */ /* 0x000fe20008410000 */
[C---:B---3--:R-:W-:Y:S01]  /*09f0*/  PRMT R6, R2.reuse, 0x7632, R6 ;  /* 0x0000763202067816 */ /* 0x048fe20000000006 */
[----:B------:R-:W-:Y:S02]  /*0a00*/  IMAD.U32 R2, R2, 0x10000, RZ ;  /* 0x0001000002027824 */ /* 0x000fe400078e00ff */
[----:B------:R-:W-:Y:S01]  /*0a10*/  FMUL.FTZ R8, R8, UR15 ;  /* 0x0000000f08087c20 */ /* 0x000fe20008410000 */
[C---:B------:R-:W-:Y:S01]  /*0a20*/  PRMT R7, R3.reuse, 0x7632, R7 ;  /* 0x0000763203077816 */ /* 0x040fe20000000007 */
[----:B------:R-:W1:Y:S01]  /*0a30*/  MUFU.RCP R14, R11 ;  /* 0x0000000b000e7308 */ /* 0x000e620000001000 */
[----:B------:R-:W-:Y:S02]  /*0a40*/  IMAD.U32 R6, R6, 0x10000, RZ ;  /* 0x0001000006067824 */ /* 0x000fe400078e00ff */
[----:B------:R-:W-:Y:S02]  /*0a50*/  IMAD.U32 R9, R3, 0x10000, RZ ;  /* 0x0001000003097824 */ /* 0x000fe400078e00ff */
[----:B------:R-:W-:-:S03]  /*0a60*/  IMAD.U32 R7, R7, 0x10000, RZ ;  /* 0x0001000007077824 */ /* 0x000fc600078e00ff */
[----:B------:R-:W2:Y:S01]  /*0a70*/  MUFU.RCP R17, R8 ;  /* 0x0000000800117308 */ /* 0x000ea20000001000 */
[----:B0-----:R-:W-:Y:S01]  /*0a80*/  FMUL.FTZ R3, R2, R15 ;  /* 0x0000000f02037220 */ /* 0x001fe20000410000 */
[----:B------:R-:W-:-:S06]  /*0a90*/  IADD3 R2, P0, R4, UR10, RZ ;  /* 0x0000000a04027c10 */ /* 0x000fcc000ff1e0ff */
[----:B------:R-:W0:Y:S01]  /*0aa0*/  MUFU.RCP R16, R13 ;  /* 0x0000000d00107308 */ /* 0x000e220000001000 */
[----:B-1----:R-:W-:Y:S01]  /*0ab0*/  FMUL.FTZ R9, R9, R14 ;  /* 0x0000000e09097220 */ /* 0x002fe20000410000 */
[----:B--2---:R-:W-:-:S05]  /*0ac0*/  FMUL.FTZ R6, R6, R17 ;  /* 0x0000001106067220 */ /* 0x004fca0000410000 */
[----:B------:R-:W-:Y:S02]  /*0ad0*/  F2FP.BF16.F32.PACK_AB R6, R6, R3 ;  /* 0x000000030606723e */ /* 0x000fe400000010ff */
[----:B------:R-:W-:Y:S01]  /*0ae0*/  IADD3.X R3, R12, UR11, RZ, P0, !PT ;  /* 0x0000000b0c037c10 */ /* 0x000fe200087fe4ff */
[----:B0-----:R-:W-:Y:S01]  /*0af0*/  FMUL.FTZ R8, R7, R16 ;  /* 0x0000001007087220 */ /* 0x001fe20000410000 */
[----:B------:R-:W-:-:S04]  /*0b00*/  IADD3 R5, P0, R5, UR5, RZ ;  /* 0x0000000505057c10 */ /* 0x000fc8000ff1e0ff */
[----:B------:R-:W-:Y:S01]  /*0b10*/  F2FP.BF16.F32.PACK_AB R7, R8, R9 ;  /* 0x000000090807723e */ /* 0x000fe200000010ff */
[C---:B------:R-:W-:Y:S01]  /*0b20*/  IMAD.SHL.U32 R4, R5.reuse, 0x4, RZ ;  /* 0x0000000405047824 */ /* 0x040fe200078e00ff */
[C---:B------:R-:W-:Y:S01]  /*0b30*/  ISETP.LT.U32.AND P1, PT, R5.reuse, 0x4000, PT ;  /* 0x000040000500780c */ /* 0x040fe20003f21070 */
[----:B------:R-:W-:Y:S02]  /*0b40*/  IMAD.X R0, RZ, RZ, R0, P0 ;  /* 0x000000ffff007224 */ /* 0x000fe400000e0600 */
[----:B------:R0:W-:Y:S01]  /*0b50*/  STG.E.64 desc[UR12][R2.64], R6 ;  /* 0x0000000602007986 */ /* 0x0001e2000c101b0c */
[----:B------:R-:W-:Y:S02]  /*0b60*/  ISETP.GE.U32.AND P0, PT, R4, UR14, PT ;  /* 0x0000000e04007c0c */ /* 0x000fe4000bf06070 */
[----:B------:R-:W-:Y:S02]  /*0b70*/  SHF.L.U64.HI R4, R5, 0x2, R0 ;  /* 0x0000000205047819 */ /* 0x000fe40000010200 */
[----:B------:R-:W-:-:S02]  /*0b80*/  ISETP.LT.U32.AND.EX P1, PT, R0, RZ, PT, P1 ;  /* 0x000000ff0000720c */ /* 0x000fc40003f21110 */
[----:B------:R-:W-:-:S13]  /*0b90*/  ISETP.GE.AND.EX P0, PT, R4, UR4, PT, P0 ;  /* 0x0000000404007c0c */ /* 0x000fda000bf06300 */
[----:B0-----:R-:W-:Y:S05]  /*0ba0*/  @!P0 BRA P1, `(.L_x_6978) ;  /* 0xfffffffc00488947 */ /* 0x001fea000083ffff */
[----:B------:R-:W-:Y:S05]  /*0bb0*/  EXIT ;  /* 0x000000000000794d */ /* 0x000fea0003800000 */
.L_x_6979:
        /* <DEDUP_REMOVED lines=12> */
.L_x_8112:


//--------------------- .text._ZN2at6native55_GLOBAL__N__de093ff9_22_ForeachBinaryOpList_cu_a911ec4325multi_tensor_apply_kernelINS1_18TensorListMetadataILi3EEENS1_24BinaryOpListAlphaFunctorIbLi3ELi2ELi2EEEJSt7dividesIbEbEEEvT_T0_DpT1_ --------------------------
	.section	.text._ZN2at6native55_GLOBAL__N__de093ff9_22_ForeachBinaryOpList_cu_a911ec4325multi_tensor_apply_kernelINS1_18TensorListMetadataILi3EEENS1_24BinaryOpListAlphaFunctorIbLi3ELi2ELi2EEEJSt7dividesIbEbEEEvT_T0_DpT1_,"ax",@progbits
	.align	128
.text._ZN2at6native55_GLOBAL__N__de093ff9_22_ForeachBinaryOpList_cu_a911ec4325multi_tensor_apply_kernelINS1_18TensorListMetadataILi3EEENS1_24BinaryOpListAlphaFunctorIbLi3ELi2ELi2EEEJSt7dividesIbEbEEEvT_T0_DpT1_:
        .type           _ZN2at6native55_GLOBAL__N__de093ff9_22_ForeachBinaryOpList_cu_a911ec4325multi_tensor_apply_kernelINS1_18TensorListMetadataILi3EEENS1_24BinaryOpListAlphaFunctorIbLi3ELi2ELi2EEEJSt7dividesIbEbEEEvT_T0_DpT1_,@function
        .size           _ZN2at6native55_GLOBAL__N__de093ff9_22_ForeachBinaryOpList_cu_a911ec4325multi_tensor_apply_kernelINS1_18TensorListMetadataILi3EEENS1_24BinaryOpListAlphaFunctorIbLi3ELi2ELi2EEEJSt7dividesIbEbEEEvT_T0_DpT1_,(.L_x_8113 - _ZN2at6native55_GLOBAL__N__de093ff9_22_ForeachBinaryOpList_cu_a911ec4325multi_tensor_apply_kernelINS1_18TensorListMetadataILi3EEENS1_24BinaryOpListAlphaFunctorIbLi3ELi2ELi2EEEJSt7dividesIbEbEEEvT_T0_DpT1_)
        .other          _ZN2at6native55_GLOBAL__N__de093ff9_22_ForeachBinaryOpList_cu_a911ec4325multi_tensor_apply_kernelINS1_18TensorListMetadataILi3EEENS1_24BinaryOpListAlphaFunctorIbLi3ELi2ELi2EEEJSt7dividesIbEbEEEvT_T0_DpT1_,@"STO_CUDA_ENTRY STV_DEFAULT"
_ZN2at6native55_GLOBAL__N__de093ff9_22_ForeachBinaryOpList_cu_a911ec4325multi_tensor_apply_kernelINS1_18TensorListMetadataILi3EEENS1_24BinaryOpListAlphaFunctorIbLi3ELi2ELi2EEEJSt7dividesIbEbEEEvT_T0_DpT1_:
        /* <DEDUP_REMOVED lines=8> */
[----:B------:R-:W0:Y:S01]  /*0080*/  LDC R15, c[0x0][R12+0x390] ;  /* 0x0000e4000c0f7b82 */ /* 0x000e220000000800 */
[----:B-1----:R-:W-:-:S07]  /*0090*/  IMAD.WIDE R6, R6, 0x10000, RZ ;  /* 0x0001000006067825 */ /* 0x002fce00078e02ff */
[----:B------:R-:W1:Y:S08]  /*00a0*/  LDC.64 R4, c[0x0][R12+0x210] ;  /* 0x000084000c047b82 */ /* 0x000e700000000a00 */
[----:B------:R-:W2:Y:S08]  /*00b0*/  LDC.64 R8, c[0x0][R12+0x510] ;  /* 0x000144000c087b82 */ /* 0x000eb00000000a00 */
[----:B------:R-:W3:Y:S01]  /*00c0*/  LDC.64 R10, c[0x0][R12+0x690] ;  /* 0x0001a4000c0a7b82 */ /* 0x000ee20000000a00 */
[C---:B0-----:R-:W-:Y:S01]  /*00d0*/  IMAD.IADD R15, R6.reuse, 0x1, R15 ;  /* 0x00000001060f7824 */ /* 0x041fe200078e020f */
[----:B-1----:R-:W-:-:S05]  /*00e0*/  IADD3 R0, P1, R6, R4, RZ ;  /* 0x0000000406007210 */ /* 0x002fca0007f3e0ff */
[----:B------:R-:W-:Y:S01]  /*00f0*/  IMAD.X R4, R7, 0x1, R5, P1 ;  /* 0x0000000107047824 */ /* 0x000fe200008e0605 */
[----:B--2---:R-:W-:-:S04]  /*0100*/  IADD3 R3, P2, R6, R8, RZ ;  /* 0x0000000806037210 */ /* 0x004fc80007f5e0ff */
[----:B------:R-:W-:Y:S01]  /*0110*/  LOP3.LUT R13, R3, R15, R0, 0xfe, !PT ;  /* 0x0000000f030d7212 */ /* 0x000fe200078efe00 */
[----:B------:R-:W-:Y:S01]  /*0120*/  IMAD.X R5, R7, 0x1, R9, P2 ;  /* 0x0000000107057824 */ /* 0x000fe200010e0609 */
[----:B---3--:R-:W-:-:S04]  /*0130*/  IADD3 R2, P3, -R6, R10, RZ ;  /* 0x0000000a06027210 */ /* 0x008fc80007f7e1ff */
[----:B------:R-:W-:Y:S01]  /*0140*/  LOP3.LUT P0, RZ, R2, 0x3, R13, 0xc8, !PT ;  /* 0x0000000302ff7812 */ /* 0x000fe2000780c80d */
[----:B------:R-:W-:-:S12]  /*0150*/  IMAD.X R6, R11, 0x1, ~R7, P3 ;  /* 0x000000010b067824 */ /* 0x000fd800018e0e07 */
[----:B------:R-:W-:Y:S05]  /*0160*/  @!P0 BRA `(.L_x_6980) ;  /* 0x0000000400288947 */ /* 0x000fea0003800000 */
[----:B------:R-:W-:-:S04]  /*0170*/  ISETP.GE.U32.AND P0, PT, R2, 0x1, PT ;  /* 0x000000010200780c */ /* 0x000fc80003f06070 */
[----:B------:R-:W-:-:S13]  /*0180*/  ISETP.GE.AND.EX P0, PT, R6, RZ, PT, P0 ;  /* 0x000000ff0600720c */ /* 0x000fda0003f06300 */
[----:B------:R-:W-:Y:S05]  /*0190*/  @!P0 EXIT ;  /* 0x000000000000894d */ /* 0x000fea0003800000 */
[----:B------:R-:W0:Y:S01]  /*01a0*/  S2R R7, SR_TID.X ;  /* 0x0000000000077919 */ /* 0x000e220000002100 */
[----:B------:R-:W1:Y:S01]  /*01b0*/  LDC R8, c[0x0][RZ] ;  /* 0x00000000ff087b82 */ /* 0x000e620000000800 */
[----:B------:R-:W-:-:S07]  /*01c0*/  CS2R R10, SRZ ;  /* 0x00000000000a7805 */ /* 0x000fce000001ff00 */
.L_x_6981:
        /* <DEDUP_REMOVED lines=68> */
.L_x_6980:
        /* <DEDUP_REMOVED lines=8> */
.L_x_6982:
        /* <DEDUP_REMOVED lines=33> */
.L_x_6983:
        /* <DEDUP_REMOVED lines=14> */
.L_x_8113:


//--------------------- .text._ZN2at6native55_GLOBAL__N__de093ff9_22_ForeachBinaryOpList_cu_a911ec4325multi_tensor_apply_kernelINS1_18TensorListMetadataILi3EEENS1_24BinaryOpListAlphaFunctorIN3c107complexIfEELi3ELi2ELi2EEEJSt7dividesIS8_ES8_EEEvT_T0_DpT1_ --------------------------
	.section	.text._ZN2at6native55_GLOBAL__N__de093ff9_22_ForeachBinaryOpList_cu_a911ec4325multi_tensor_apply_kernelINS1_18TensorListMetadataILi3EEENS1_24BinaryOpListAlphaFunctorIN3c107complexIfEELi3ELi2ELi2EEEJSt7dividesIS8_ES8_EEEvT_T0_DpT1_,"ax",@progbits
	.align	128
.text._ZN2at6native55_GLOBAL__N__de093ff9_22_ForeachBinaryOpList_cu_a911ec4325multi_tensor_apply_kernelINS1_18TensorListMetadataILi3EEENS1_24BinaryOpListAlphaFunctorIN3c107complexIfEELi3ELi2ELi2EEEJSt7dividesIS8_ES8_EEEvT_T0_DpT1_:
        .type           _ZN2at6native55_GLOBAL__N__de093ff9_22_ForeachBinaryOpList_cu_a911ec4325multi_tensor_apply_kernelINS1_18TensorListMetadataILi3EEENS1_24BinaryOpListAlphaFunctorIN3c107complexIfEELi3ELi2ELi2EEEJSt7dividesIS8_ES8_EEEvT_T0_DpT1_,@function
        .size           _ZN2at6native55_GLOBAL__N__de093ff9_22_ForeachBinaryOpList_cu_a911ec4325multi_tensor_apply_kernelINS1_18TensorListMetadataILi3EEENS1_24BinaryOpListAlphaFunctorIN3c107complexIfEELi3ELi2ELi2EEEJSt7dividesIS8_ES8_EEEvT_T0_DpT1_,(.L_x_8114 - _ZN2at6native55_GLOBAL__N__de093ff9_22_ForeachBinaryOpList_cu_a911ec4325multi_tensor_apply_kernelINS1_18TensorListMetadataILi3EEENS1_24BinaryOpListAlphaFunctorIN3c107complexIfEELi3ELi2ELi2EEEJSt7dividesIS8_ES8_EEEvT_T0_DpT1_)
        .other          _ZN2at6native55_GLOBAL__N__de093ff9_22_ForeachBinaryOpList_cu_a911ec4325multi_tensor_apply_kernelINS1_18TensorListMetadataILi3EEENS1_24BinaryOpListAlphaFunctorIN3c107complexIfEELi3ELi2ELi2EEEJSt7dividesIS8_ES8_EEEvT_T0_DpT1_,@"STO_CUDA_ENTRY STV_DEFAULT"
_ZN2at6native55_GLOBAL__N__de093ff9_22_ForeachBinaryOpList_cu_a911ec4325multi_tensor_apply_kernelINS1_18TensorListMetadataILi3EEENS1_24BinaryOpListAlphaFunctorIN3c107complexIfEELi3ELi2ELi2EEEJSt7dividesIS8_ES8_EEEvT_T0_DpT1_:
        /* <DEDUP_REMOVED lines=33> */
.L_x_7001:
[----:B01----:R-:W-:Y:S02]  /*0210*/  IADD3 R2, P1, R0, UR4, RZ ;  /* 0x0000000400027c10 */ /* 0x003fe4000ff3e0ff */
[----:B------:R-:W-:Y:S02]  /*0220*/  CS2R R8, SRZ ;  /* 0x0000000000087805 */ /* 0x000fe4000001ff00 */
[----:B------:R-:W-:Y:S02]  /*0230*/  MOV R7, UR13 ;  /* 0x0000000d00077c02 */ /* 0x000fe40008000f00 */
[C---:B------:R-:W-:Y:S02]  /*0240*/  ISETP.GE.U32.AND P0, PT, R2.reuse, 0x10000, PT ;  /* 0x000100000200780c */ /* 0x040fe40003f06070 */
[----:B------:R-:W-:Y:S02]  /*0250*/  IADD3.X R3, RZ, UR5, RZ, P1, !PT ;  /* 0x00000005ff037c10 */ /* 0x000fe40008ffe4ff */
[----:B------:R-:W-:-:S02]  /*0260*/  ISETP.LT.U32.AND P1, PT, R2, UR16, PT ;  /* 0x0000001002007c0c */ /* 0x000fc4000bf21070 */
[C---:B------:R-:W-:Y:S02]  /*0270*/  ISETP.GE.U32.AND.EX P0, PT, R3.reuse, RZ, PT, P0 ;  /* 0x000000ff0300720c */ /* 0x040fe40003f06100 */
[----:B------:R-:W-:Y:S02]  /*0280*/  CS2R R22, SRZ ;  /* 0x0000000000167805 */ /* 0x000fe4000001ff00 */
[----:B------:R-:W-:Y:S02]  /*0290*/  IADD3 R4, P2, R2, UR13, RZ ;  /* 0x0000000d02047c10 */ /* 0x000fe4000ff5e0ff */
[----:B------:R-:W-:-:S13]  /*02a0*/  ISETP.LT.AND.EX P0, PT, R3, UR12, !P0, P1 ;  /* 0x0000000c03007c0c */ /* 0x000fda000c701310 */
[C---:B------:R-:W-:Y:S02]  /*02b0*/  @P0 LEA R14, P3, R2.reuse, UR8, 0x3 ;  /* 0x00000008020e0c11 */ /* 0x040fe4000f8618ff */
[C---:B------:R-:W-:Y:S02]  /*02c0*/  @P0 LEA R10, P1, R2.reuse, UR6, 0x3 ;  /* 0x00000006020a0c11 */ /* 0x040fe4000f8218ff */
[C-C-:B------:R-:W-:Y:S02]  /*02d0*/  @P0 LEA.HI.X R15, R2.reuse, UR9, R3.reuse, 0x3, P3 ;  /* 0x00000009020f0c11 */ /* 0x140fe400098f1c03 */
[----:B------:R-:W-:Y:S02]  /*02e0*/  @P0 LEA.HI.X R11, R2, UR7, R3, 0x3, P1 ;  /* 0x00000007020b0c11 */ /* 0x000fe400088f1c03 */
[----:B------:R-:W-:Y:S01]  /*02f0*/  ISETP.GE.U32.AND P1, PT, R4, 0x10000, PT ;  /* 0x000100000400780c */ /* 0x000fe20003f26070 */
[----:B------:R-:W2:Y:S01]  /*0300*/  @P0 LDG.E.64 R22, desc[UR14][R14.64] ;  /* 0x0000000e0e160981 */ /* 0x000ea2000c1e1b00 */
[----:B------:R-:W-:-:S02]  /*0310*/  IADD3.X R5, RZ, R3, RZ, P2, !PT ;  /* 0x00000003ff057210 */ /* 0x000fc400017fe4ff */
[----:B------:R-:W-:Y:S01]  /*0320*/  ISETP.LT.U32.AND P2, PT, R4, UR16, PT ;  /* 0x0000001004007c0c */ /* 0x000fe2000bf41070 */
[----:B------:R0:W5:Y:S01]  /*0330*/  @P0 LDG.E.64 R8, desc[UR14][R10.64] ;  /* 0x0000000e0a080981 */ /* 0x000162000c1e1b00 */
[----:B------:R-:W-:Y:S02]  /*0340*/  ISETP.GE.U32.AND.EX P1, PT, R5, RZ, PT, P1 ;  /* 0x000000ff0500720c */ /* 0x000fe40003f26110 */
[----:B------:R-:W-:Y:S02]  /*0350*/  LEA R6, P3, R7, R2, 0x1 ;  /* 0x0000000207067211 */ /* 0x000fe400078608ff */
[----:B------:R-:W-:Y:S02]  /*0360*/  MOV R13, UR13 ;  /* 0x0000000d000d7c02 */ /* 0x000fe40008000f00 */
[----:B------:R-:W-:Y:S02]  /*0370*/  ISETP.LT.AND.EX P1, PT, R5, UR12, !P1, P2 ;  /* 0x0000000c05007c0c */ /* 0x000fe4000cf21320 */
[----:B------:R-:W-:-:S02]  /*0380*/  ISETP.GE.U32.AND P2, PT, R6, 0x10000, PT ;  /* 0x000100000600780c */ /* 0x000fc40003f46070 */
[----:B------:R-:W-:Y:S02]  /*0390*/  IADD3.X R7, RZ, R3, RZ, P3, !PT ;  /* 0x00000003ff077210 */ /* 0x000fe40001ffe4ff */
[----:B------:R-:W-:Y:S02]  /*03a0*/  LEA R13, R13, R13, 0x1 ;  /* 0x0000000d0d0d7211 */ /* 0x000fe400078e08ff */
[----:B------:R-:W-:Y:S02]  /*03b0*/  ISETP.LT.U32.AND P3, PT, R6, UR16, PT ;  /* 0x0000001006007c0c */ /* 0x000fe4000bf61070 */
[----:B------:R-:W-:Y:S02]  /*03c0*/  ISETP.GE.U32.AND.EX P2, PT, R7, RZ, PT, P2 ;  /* 0x000000ff0700720c */ /* 0x000fe40003f46120 */
[----:B------:R-:W-:Y:S02]  /*03d0*/  IADD3 R24, P4, R13, R2, RZ ;  /* 0x000000020d187210 */ /* 0x000fe40007f9e0ff */
[----:B------:R-:W-:-:S02]  /*03e0*/  ISETP.LT.AND.EX P2, PT, R7, UR12, !P2, P3 ;  /* 0x0000000c07007c0c */ /* 0x000fc4000d741330 */
[C---:B------:R-:W-:Y:S02]  /*03f0*/  ISETP.GE.U32.AND P3, PT, R24.reuse, 0x10000, PT ;  /* 0x000100001800780c */ /* 0x040fe40003f66070 */
[----:B------:R-:W-:Y:S02]  /*0400*/  IADD3.X R25, RZ, R3, RZ, P4, !PT ;  /* 0x00000003ff197210 */ /* 0x000fe400027fe4ff */
[----:B------:R-:W-:Y:S02]  /*0410*/  ISETP.LT.U32.AND P4, PT, R24, UR16, PT ;  /* 0x0000001018007c0c */ /* 0x000fe4000bf81070 */
[----:B------:R-:W-:-:S04]  /*0420*/  ISETP.GE.U32.AND.EX P3, PT, R25, RZ, PT, P3 ;  /* 0x000000ff1900720c */ /* 0x000fc80003f66130 */
[----:B------:R-:W-:Y:S02]  /*0430*/  ISETP.LT.AND.EX P3, PT, R25, UR12, !P3, P4 ;  /* 0x0000000c19007c0c */ /* 0x000fe4000df61340 */
[C---:B------:R-:W-:Y:S02]  /*0440*/  @P1 LEA R28, P6, R4.reuse, UR6, 0x3 ;  /* 0x00000006041c1c11 */ /* 0x040fe4000f8c18ff */
[C---:B------:R-:W-:Y:S02]  /*0450*/  @P1 LEA R18, P5, R4.reuse, UR8, 0x3 ;  /* 0x0000000804121c11 */ /* 0x040fe4000f8a18ff */
[----:B0-----:R-:W-:Y:S02]  /*0460*/  CS2R R10, SRZ ;  /* 0x00000000000a7805 */ /* 0x001fe4000001ff00 */
[C-C-:B------:R-:W-:Y:S02]  /*0470*/  @P1 LEA.HI.X R29, R4.reuse, UR7, R5.reuse, 0x3, P6 ;  /* 0x00000007041d1c11 */ /* 0x140fe4000b0f1c05 */
[----:B------:R-:W-:-:S02]  /*0480*/  @P1 LEA.HI.X R19, R4, UR9, R5, 0x3, P5 ;  /* 0x0000000904131c11 */ /* 0x000fc4000a8f1c05 */
[C---:B------:R-:W-:Y:S02]  /*0490*/  @P2 LEA R20, P4, R6.reuse, UR6, 0x3 ;  /* 0x0000000606142c11 */ /* 0x040fe4000f8818ff */
[----:B------:R-:W-:Y:S02]  /*04a0*/  CS2R R12, SRZ ;  /* 0x00000000000c7805 */ /* 0x000fe4000001ff00 */
[C---:B------:R-:W-:Y:S02]  /*04b0*/  @P2 LEA R26, P5, R6.reuse, UR8, 0x3 ;  /* 0x00000008061a2c11 */ /* 0x040fe4000f8a18ff */
[----:B------:R-:W-:Y:S01]  /*04c0*/  CS2R R16, SRZ ;  /* 0x0000000000107805 */ /* 0x000fe2000001ff00 */
[----:B------:R0:W5:Y:S01]  /*04d0*/  @P1 LDG.E.64 R10, desc[UR14][R28.64] ;  /* 0x0000000e1c0a1981 */ /* 0x000162000c1e1b00 */
[C-C-:B------:R-:W-:Y:S02]  /*04e0*/  @P2 LEA.HI.X R21, R6.reuse, UR7, R7.reuse, 0x3, P4 ;  /* 0x0000000706152c11 */ /* 0x140fe4000a0f1c07 */
[----:B------:R-:W-:-:S02]  /*04f0*/  @P2 LEA.HI.X R27, R6, UR9, R7, 0x3, P5 ;  /* 0x00000009061b2c11 */ /* 0x000fc4000a8f1c07 */
[----:B------:R-:W-:Y:S01]  /*0500*/  CS2R R14, SRZ ;  /* 0x00000000000e7805 */ /* 0x000fe2000001ff00 */
[----:B------:R1:W5:Y:S04]  /*0510*/  @P1 LDG.E.64 R12, desc[UR14][R18.64] ;  /* 0x0000000e120c1981 */ /* 0x000368000c1e1b00 */
[----:B------:R3:W5:Y:S01]  /*0520*/  @P2 LDG.E.64 R16, desc[UR14][R26.64] ;  /* 0x0000000e1a102981 */ /* 0x000762000c1e1b00 */
[----:B0-----:R-:W-:-:S03]  /*0530*/  @P3 LEA R28, P4, R24, UR6, 0x3 ;  /* 0x00000006181c3c11 */ /* 0x001fc6000f8818ff */
[----:B------:R0:W5:Y:S01]  /*0540*/  @P2 LDG.E.64 R14, desc[UR14][R20.64] ;  /* 0x0000000e140e2981 */ /* 0x000162000c1e1b00 */
[C---:B------:R-:W-:Y:S02]  /*0550*/  @P3 LEA.HI.X R29, R24.reuse, UR7, R25, 0x3, P4 ;  /* 0x00000007181d3c11 */ /* 0x040fe4000a0f1c19 */
[----:B-1----:R-:W-:Y:S02]  /*0560*/  CS2R R18, SRZ ;  /* 0x0000000000127805 */ /* 0x002fe4000001ff00 */
[----:B---3--:R-:W-:-:S04]  /*0570*/  @P3 LEA R26, P4, R24, UR8, 0x3 ;  /* 0x00000008181a3c11 */ /* 0x008fc8000f8818ff */
[----:B------:R2:W5:Y:S01]  /*0580*/  @P3 LDG.E.64 R18, desc[UR14][R28.64] ;  /* 0x0000000e1c123981 */ /* 0x000562000c1e1b00 */
[----:B0-----:R-:W-:Y:S02]  /*0590*/  CS2R R20, SRZ ;  /* 0x0000000000147805 */ /* 0x001fe4000001ff00 */
[----:B------:R-:W-:-:S05]  /*05a0*/  @P3 LEA.HI.X R27, R24, UR9, R25, 0x3, P4 ;  /* 0x00000009181b3c11 */ /* 0x000fca000a0f1c19 */
[----:B------:R0:W5:Y:S01]  /*05b0*/  @P3 LDG.E.64 R20, desc[UR14][R26.64] ;  /* 0x0000000e1a143981 */ /* 0x000162000c1e1b00 */
[----:B------:R-:W-:Y:S01]  /*05c0*/  BSSY B0, `(.L_x_6985) ;  /* 0x0000022000007945 */ /* 0x000fe20003800000 */
[----:B--2---:R-:W-:-:S04]  /*05d0*/  FMUL.FTZ R29, R23, UR19 ;  /* 0x00000013171d7c20 */ /* 0x004fc80008410000 */
[C---:B0-----:R-:W-:Y:S01]  /*05e0*/  FFMA.FTZ R26, R22.reuse, UR18, -R29 ;  /* 0x00000012161a7c23 */ /* 0x041fe2000801081d */
[----:B------:R-:W-:-:S04]  /*05f0*/  FMUL.FTZ R22, R22, UR19 ;  /* 0x0000001316167c20 */ /* 0x000fc80008410000 */
[----:B------:R-:W-:-:S05]  /*0600*/  FFMA.FTZ R23, R23, UR18, R22 ;  /* 0x0000001217177c23 */ /* 0x000fca0008010016 */
[----:B------:R-:W-:-:S13]  /*0610*/  FSETP.GE.FTZ.AND P4, PT, |R26|, |R23|, PT ;  /* 0x400000171a00720b */ /* 0x000fda0003f96200 */
[----:B------:R-:W-:Y:S05]  /*0620*/  @!P4 BRA `(.L_x_6986) ;  /* 0x00000000004cc947 */ /* 0x000fea0003800000 */
[C---:B------:R-:W-:Y:S01]  /*0630*/  FSETP.NEU.FTZ.AND P5, PT, |R26|.reuse, RZ, PT ;  /* 0x000000ff1a00720b */ /* 0x040fe20003fbd200 */
[----:B------:R-:W-:Y:S01]  /*0640*/  FADD.FTZ R27, |R26|, -RZ ;  /* 0x800000ff1a1b7221 */ /* 0x000fe20000010200 */
[C---:B------:R-:W-:Y:S01]  /*0650*/  FSETP.NEU.FTZ.AND P4, PT, |R23|.reuse, RZ, PT ;  /* 0x000000ff1700720b */ /* 0x040fe20003f9d200 */
[----:B------:R-:W-:-:S12]  /*0660*/  FADD.FTZ R22, |R23|, -RZ ;  /* 0x800000ff17167221 */ /* 0x000fd80000010200 */
[----:B------:R-:W-:Y:S05]  /*0670*/  @!P4 BRA !P5, `(.L_x_6987) ;  /* 0x000000000024c947 */ /* 0x000fea0006800000 */
[----:B------:R-:W0:Y:S02]  /*0680*/  MUFU.RCP R22, R26 ;  /* 0x0000001a00167308 */ /* 0x000e240000001000 */
[----:B0-----:R-:W-:-:S04]  /*0690*/  FMUL.FTZ R27, R23, R22 ;  /* 0x00000016171b7220 */ /* 0x001fc80000410000 */
[----:B------:R-:W-:Y:S01]  /*06a0*/  FFMA.FTZ R23, R23, R27, R26 ;  /* 0x0000001b17177223 */ /* 0x000fe2000001001a */
[C---:B-----5:R-:W-:Y:S01]  /*06b0*/  FFMA.FTZ R22, R27.reuse, R9, R8 ;  /* 0x000000091b167223 */ /* 0x060fe20000010008 */
[----:B------:R-:W-:-:S04]  /*06c0*/  FFMA.FTZ R28, R27, -R8, R9 ;  /* 0x800000081b1c7223 */ /* 0x000fc80000010009 */
[----:B------:R-:W0:Y:S02]  /*06d0*/  MUFU.RCP R23, R23 ;  /* 0x0000001700177308 */ /* 0x000e240000001000 */
[C---:B0-----:R-:W-:Y:S01]  /*06e0*/  FMUL.FTZ R8, R23.reuse, R22 ;  /* 0x0000001617087220 */ /* 0x041fe20000410000 */
[----:B------:R-:W-:Y:S01]  /*06f0*/  FMUL.FTZ R9, R23, R28 ;  /* 0x0000001c17097220 */ /* 0x000fe20000410000 */
[----:B------:R-:W-:Y:S06]  /*0700*/  BRA `(.L_x_6988) ;  /* 0x0000000000347947 */ /* 0x000fec0003800000 */
.L_x_6987:
[----:B------:R-:W0:Y:S08]  /*0710*/  MUFU.RCP R23, R27 ;  /* 0x0000001b00177308 */ /* 0x000e300000001000 */
[----:B------:R-:W1:Y:S01]  /*0720*/  MUFU.RCP R22, R22 ;  /* 0x0000001600167308 */ /* 0x000e620000001000 */
[----:B0----5:R-:W-:Y:S01]  /*0730*/  FMUL.FTZ R8, R23, R8 ;  /* 0x0000000817087220 */ /* 0x021fe20000410000 */
[----:B-1----:R-:W-:Y:S01]  /*0740*/  FMUL.FTZ R9, R22, R9 ;  /* 0x0000000916097220 */ /* 0x002fe20000410000 */
[----:B------:R-:W-:Y:S06]  /*0750*/  BRA `(.L_x_6988) ;  /* 0x0000000000207947 */ /* 0x000fec0003800000 */
.L_x_6986:
[----:B------:R-:W0:Y:S02]  /*0760*/  MUFU.RCP R27, R23 ;  /* 0x00000017001b7308 */ /* 0x000e240000001000 */
[----:B0-----:R-:W-:-:S04]  /*0770*/  FMUL.FTZ R22, R26, R27 ;  /* 0x0000001b1a167220 */ /* 0x001fc80000410000 */
[----:B------:R-:W-:Y:S01]  /*0780*/  FFMA.FTZ R26, R26, R22, R23 ;  /* 0x000000161a1a7223 */ /* 0x000fe20000010017 */
[C---:B-----5:R-:W-:Y:S01]  /*0790*/  FFMA.FTZ R27, R22.reuse, R8, R9 ;  /* 0x00000008161b7223 */ /* 0x060fe20000010009 */
[----:B------:R-:W-:-:S04]  /*07a0*/  FFMA.FTZ R9, R22, R9, -R8 ;  /* 0x0000000916097223 */ /* 0x000fc80000010808 */
[----:B------:R-:W0:Y:S02]  /*07b0*/  MUFU.RCP R26, R26 ;  /* 0x0000001a001a7308 */ /* 0x000e240000001000 */
[C---:B0-----:R-:W-:Y:S01]  /*07c0*/  FMUL.FTZ R8, R26.reuse, R27 ;  /* 0x0000001b1a087220 */ /* 0x041fe20000410000 */
[----:B------:R-:W-:-:S07]  /*07d0*/  FMUL.FTZ R9, R26, R9 ;  /* 0x000000091a097220 */ /* 0x000fce0000410000 */
.L_x_6988:
[----:B------:R-:W-:Y:S05]  /*07e0*/  BSYNC B0 ;  /* 0x0000000000007941 */ /* 0x000fea0003800000 */
.L_x_6985:
[C---:B------:R-:W-:Y:S01]  /*07f0*/  FMUL.FTZ R23, R13.reuse, UR19 ;  /* 0x000000130d177c20 */ /* 0x040fe20008410000 */
[C---:B------:R-:W-:Y:S01]  /*0800*/  FMUL.FTZ R22, R12.reuse, UR19 ;  /* 0x000000130c167c20 */ /* 0x040fe20008410000 */
[----:B------:R-:W-:Y:S02]  /*0810*/  BSSY B0, `(.L_x_6989) ;  /* 0x0000020000007945 */ /* 0x000fe40003800000 */
[----:B------:R-:W-:Y:S01]  /*0820*/  FFMA.FTZ R12, R12, UR18, -R23 ;  /* 0x000000120c0c7c23 */ /* 0x000fe20008010817 */
        /* <DEDUP_REMOVED lines=11> */
[C---:B------:R-:W-:Y:S01]  /*08e0*/  FFMA.FTZ R23, R13.reuse, R11, R10 ;  /* 0x0000000b0d177223 */ /* 0x040fe2000001000a */
[----:B------:R-:W-:-:S04]  /*08f0*/  FFMA.FTZ R11, R13, -R10, R11 ;  /* 0x8000000a0d0b7223 */ /* 0x000fc8000001000b */
[----:B------:R-:W0:Y:S02]  /*0900*/  MUFU.RCP R22, R22 ;  /* 0x0000001600167308 */ /* 0x000e240000001000 */
[C---:B0-----:R-:W-:Y:S01]  /*0910*/  FMUL.FTZ R10, R22.reuse, R23 ;  /* 0x00000017160a7220 */ /* 0x041fe20000410000 */
[----:B------:R-:W-:Y:S01]  /*0920*/  FMUL.FTZ R11, R22, R11 ;  /* 0x0000000b160b7220 */ /* 0x000fe20000410000 */
[----:B------:R-:W-:Y:S06]  /*0930*/  BRA `(.L_x_6992) ;  /* 0x0000000000347947 */ /* 0x000fec0003800000 */
.L_x_6991:
[----:B------:R-:W0:Y:S08]  /*0940*/  MUFU.RCP R13, R13 ;  /* 0x0000000d000d7308 */ /* 0x000e300000001000 */
[----:B------:R-:W1:Y:S01]  /*0950*/  MUFU.RCP R12, R22 ;  /* 0x00000016000c7308 */ /* 0x000e620000001000 */
[----:B0-----:R-:W-:Y:S01]  /*0960*/  FMUL.FTZ R10, R13, R10 ;  /* 0x0000000a0d0a7220 */ /* 0x001fe20000410000 */
[----:B-1----:R-:W-:Y:S01]  /*0970*/  FMUL.FTZ R11, R12, R11 ;  /* 0x0000000b0c0b7220 */ /* 0x002fe20000410000 */
[----:B------:R-:W-:Y:S06]  /*0980*/  BRA `(.L_x_6992) ;  /* 0x0000000000207947 */ /* 0x000fec0003800000 */
.L_x_6990:
[----:B------:R-:W0:Y:S02]  /*0990*/  MUFU.RCP R13, R23 ;  /* 0x00000017000d7308 */ /* 0x000e240000001000 */
[----:B0-----:R-:W-:-:S04]  /*09a0*/  FMUL.FTZ R22, R12, R13 ;  /* 0x0000000d0c167220 */ /* 0x001fc80000410000 */
[----:B------:R-:W-:Y:S01]  /*09b0*/  FFMA.FTZ R12, R12, R22, R23 ;  /* 0x000000160c0c7223 */ /* 0x000fe20000010017 */
[C---:B------:R-:W-:Y:S01]  /*09c0*/  FFMA.FTZ R13, R22.reuse, R10, R11 ;  /* 0x0000000a160d7223 */ /* 0x040fe2000001000b */
[----:B------:R-:W-:-:S04]  /*09d0*/  FFMA.FTZ R11, R22, R11, -R10 ;  /* 0x0000000b160b7223 */ /* 0x000fc8000001080a */
[----:B------:R-:W0:Y:S02]  /*09e0*/  MUFU.RCP R12, R12 ;  /* 0x0000000c000c7308 */ /* 0x000e240000001000 */
[C---:B0-----:R-:W-:Y:S01]  /*09f0*/  FMUL.FTZ R10, R12.reuse, R13 ;  /* 0x0000000d0c0a7220 */ /* 0x041fe20000410000 */
[----:B------:R-:W-:-:S07]  /*0a00*/  FMUL.FTZ R11, R12, R11 ;  /* 0x0000000b0c0b7220 */ /* 0x000fce0000410000 */
.L_x_6992:
[----:B------:R-:W-:Y:S05]  /*0a10*/  BSYNC B0 ;  /* 0x0000000000007941 */ /* 0x000fea0003800000 */
.L_x_6989:
        /* <DEDUP_REMOVED lines=21> */
.L_x_6995:
[----:B------:R-:W0:Y:S08]  /*0b70*/  MUFU.RCP R13, R13 ;  /* 0x0000000d000d7308 */ /* 0x000e300000001000 */
[----:B------:R-:W1:Y:S01]  /*0b80*/  MUFU.RCP R12, R12 ;  /* 0x0000000c000c7308 */ /* 0x000e620000001000 */
[----:B0-----:R-:W-:Y:S01]  /*0b90*/  FMUL.FTZ R14, R13, R14 ;  /* 0x0000000e0d0e7220 */ /* 0x001fe20000410000 */
[----:B-1----:R-:W-:Y:S01]  /*0ba0*/  FMUL.FTZ R15, R12, R15 ;  /* 0x0000000f0c0f7220 */ /* 0x002fe20000410000 */
[----:B------:R-:W-:Y:S06]  /*0bb0*/  BRA `(.L_x_6996) ;  /* 0x0000000000207947 */ /* 0x000fec0003800000 */
.L_x_6994:
        /* <DEDUP_REMOVED lines=8> */
.L_x_6996:
[----:B------:R-:W-:Y:S05]  /*0c40*/  BSYNC B0 ;  /* 0x0000000000007941 */ /* 0x000fea0003800000 */
.L_x_6993:
        /* <DEDUP_REMOVED lines=21> */
.L_x_6999:
[----:B------:R-:W0:Y:S08]  /*0da0*/  MUFU.RCP R13, R13 ;  /* 0x0000000d000d7308 */ /* 0x000e300000001000 */
[----:B------:R-:W1:Y:S01]  /*0db0*/  MUFU.RCP R12, R12 ;  /* 0x0000000c000c7308 */ /* 0x000e620000001000 */
[----:B0-----:R-:W-:Y:S01]  /*0dc0*/  FMUL.FTZ R18, R13, R18 ;  /* 0x000000120d127220 */ /* 0x001fe20000410000 */
[----:B-1----:R-:W-:Y:S01]  /*0dd0*/  FMUL.FTZ R19, R12, R19 ;  /* 0x000000130c137220 */ /* 0x002fe20000410000 */
[----:B------:R-:W-:Y:S06]  /*0de0*/  BRA `(.L_x_7000) ;  /* 0x0000000000207947 */ /* 0x000fec0003800000 */
.L_x_6998:
        /* <DEDUP_REMOVED lines=8> */
.L_x_7000:
[----:B------:R-:W-:Y:S05]  /*0e70*/  BSYNC B0 ;  /* 0x0000000000007941 */ /* 0x000fea0003800000 */
.L_x_6997:
[----:B------:R-:W-:Y:S01]  /*0e80*/  @P0 LEA R20, P6, R2, UR10, 0x3 ;  /* 0x0000000a02140c11 */ /* 0x000fe2000f8c18ff */
[----:B------:R-:W-:Y:S01]  /*0e90*/  UIMAD.WIDE.U32 UR4, UR13, 0x4, UR4 ;  /* 0x000000040d0478a5 */ /* 0x000fe2000f8e0004 */
[----:B------:R-:W-:Y:S02]  /*0ea0*/  @P1 LEA R16, P5, R4, UR10, 0x3 ;  /* 0x0000000a04101c11 */ /* 0x000fe4000f8a18ff */
[----:B------:R-:W-:Y:S01]  /*0eb0*/  @P2 LEA R12, P4, R6, UR10, 0x3 ;  /* 0x0000000a060c2c11 */ /* 0x000fe2000f8818ff */
[----:B------:R-:W-:Y:S01]  /*0ec0*/  UISETP.LT.U32.AND UP1, UPT, UR4, UR16, UPT ;  /* 0x000000100400728c */ /* 0x000fe2000bf21070 */
[----:B------:R-:W-:Y:S01]  /*0ed0*/  @P0 LEA.HI.X R21, R2, UR11, R3, 0x3, P6 ;  /* 0x0000000b02150c11 */ /* 0x000fe2000b0f1c03 */
[----:B------:R-:W-:Y:S01]  /*0ee0*/  UISETP.GE.U32.AND UP0, UPT, UR4, 0x10000, UPT ;  /* 0x000100000400788c */ /* 0x000fe2000bf06070 */
[----:B------:R-:W-:Y:S02]  /*0ef0*/  @P3 LEA R2, P6, R24, UR10, 0x3 ;  /* 0x0000000a18023c11 */ /* 0x000fe4000f8c18ff */
[----:B------:R-:W-:Y:S01]  /*0f00*/  @P1 LEA.HI.X R17, R4, UR11, R5, 0x3, P5 ;  /* 0x0000000b04111c11 */ /* 0x000fe2000a8f1c05 */
[----:B------:R1:W-:Y:S01]  /*0f10*/  @P0 STG.E.64 desc[UR14][R20.64], R8 ;  /* 0x0000000814000986 */ /* 0x0003e2000c101b0e */
[----:B------:R-:W-:Y:S01]  /*0f20*/  @P2 LEA.HI.X R13, R6, UR11, R7, 0x3, P4 ;  /* 0x0000000b060d2c11 */ /* 0x000fe2000a0f1c07 */
[----:B------:R-:W-:Y:S01]  /*0f30*/  UISETP.GE.U32.AND.EX UP0, UPT, UR5, URZ, UPT, UP0 ;  /* 0x0000003f0500728c */ /* 0x000fe2000bf06100 */
[----:B------:R-:W-:Y:S01]  /*0f40*/  @P3 LEA.HI.X R3, R24, UR11, R25, 0x3, P6 ;  /* 0x0000000b18033c11 */ /* 0x000fe2000b0f1c19 */
[----:B------:R1:W-:Y:S01]  /*0f50*/  @P1 STG.E.64 desc[UR14][R16.64], R10 ;  /* 0x0000000a10001986 */ /* 0x0003e2000c101b0e */
[----:B------:R-:W-:-:S02]  /*0f60*/  MOV R5, UR5 ;  /* 0x0000000500057c02 */ /* 0x000fc40008000f00 */
        /* <DEDUP_REMOVED lines=8> */
.L_x_6984:
        /* <DEDUP_REMOVED lines=8> */
.L_x_7018:
[C---:B------:R-:W-:Y:S01]  /*1070*/  SHF.L.U32 R2, R23.reuse, 0x5, RZ ;  /* 0x0000000517027819 */ /* 0x040fe200000006ff */
[----:B------:R-:W0:Y:S01]  /*1080*/  LDC.64 R20, c[0x0][0xe60] ;  /* 0x00039800ff147b82 */ /* 0x000e220000000a00 */
[----:B------:R-:W-:Y:S02]  /*1090*/  SHF.L.U64.HI R3, R23, 0x5, R0 ;  /* 0x0000000517037819 */ /* 0x000fe40000010200 */
        /* <DEDUP_REMOVED lines=9> */
[-C--:B0-----:R-:W-:Y:S01]  /*1130*/  FMUL.FTZ R29, R17, R21.reuse ;  /* 0x00000015111d7220 */ /* 0x081fe20000410000 */
[----:B------:R-:W-:-:S03]  /*1140*/  FMUL.FTZ R22, R16, R21 ;  /* 0x0000001510167220 */ /* 0x000fc60000410000 */
[-C--:B------:R-:W-:Y:S01]  /*1150*/  FFMA.FTZ R16, R16, R20.reuse, -R29 ;  /* 0x0000001410107223 */ /* 0x080fe2000001081d */
[----:B------:R-:W-:-:S05]  /*1160*/  FFMA.FTZ R29, R17, R20, R22 ;  /* 0x00000014111d7223 */ /* 0x000fca0000010016 */
[----:B------:R-:W-:-:S13]  /*1170*/  FSETP.GE.FTZ.AND P0, PT, |R16|, |R29|, PT ;  /* 0x4000001d1000720b */ /* 0x000fda0003f16200 */
[----:B-1----:R-:W-:Y:S05]  /*1180*/  @!P0 BRA `(.L_x_7003) ;  /* 0x00000000004c8947 */ /* 0x002fea0003800000 */
[C---:B------:R-:W-:Y:S01]  /*1190*/  FSETP.NEU.FTZ.AND P1, PT, |R16|.reuse, RZ, PT ;  /* 0x000000ff1000720b */ /* 0x040fe20003f3d200 */
[----:B------:R-:W-:Y:S01]  /*11a0*/  FADD.FTZ R17, |R16|, -RZ ;  /* 0x800000ff10117221 */ /* 0x000fe20000010200 */
[C---:B------:R-:W-:Y:S01]  /*11b0*/  FSETP.NEU.FTZ.AND P0, PT, |R29|.reuse, RZ, PT ;  /* 0x000000ff1d00720b */ /* 0x040fe20003f1d200 */
[----:B------:R-:W-:-:S12]  /*11c0*/  FADD.FTZ R22, |R29|, -RZ ;  /* 0x800000ff1d167221 */ /* 0x000fd80000010200 */
[----:B------:R-:W-:Y:S05]  /*11d0*/  @!P0 BRA !P1, `(.L_x_7004) ;  /* 0x0000000000248947 */ /* 0x000fea0004800000 */
[----:B------:R-:W0:Y:S02]  /*11e0*/  MUFU.RCP R17, R16 ;  /* 0x0000001000117308 */ /* 0x000e240000001000 */
[----:B0-----:R-:W-:-:S04]  /*11f0*/  FMUL.FTZ R17, R29, R17 ;  /* 0x000000111d117220 */ /* 0x001fc80000410000 */
[-C--:B------:R-:W-:Y:S01]  /*1200*/  FFMA.FTZ R22, R29, R17.reuse, R16 ;  /* 0x000000111d167223 */ /* 0x080fe20000010010 */
[-C--:B-----5:R-:W-:Y:S01]  /*1210*/  FFMA.FTZ R25, R5, R17.reuse, R4 ;  /* 0x0000001105197223 */ /* 0x0a0fe20000010004 */
[----:B------:R-:W-:-:S04]  /*1220*/  FFMA.FTZ R5, -R4, R17, R5 ;  /* 0x0000001104057223 */ /* 0x000fc80000010105 */
[----:B------:R-:W0:Y:S02]  /*1230*/  MUFU.RCP R22, R22 ;  /* 0x0000001600167308 */ /* 0x000e240000001000 */
[C---:B0-----:R-:W-:Y:S01]  /*1240*/  FMUL.FTZ R4, R22.reuse, R25 ;  /* 0x0000001916047220 */ /* 0x041fe20000410000 */
[----:B------:R-:W-:Y:S01]  /*1250*/  FMUL.FTZ R5, R22, R5 ;  /* 0x0000000516057220 */ /* 0x000fe20000410000 */
[----:B------:R-:W-:Y:S06]  /*1260*/  BRA `(.L_x_7005) ;  /* 0x0000000000347947 */ /* 0x000fec0003800000 */
.L_x_7004:
[----:B------:R-:W0:Y:S08]  /*1270*/  MUFU.RCP R17, R17 ;  /* 0x0000001100117308 */ /* 0x000e300000001000 */
[----:B------:R-:W1:Y:S01]  /*1280*/  MUFU.RCP R16, R22 ;  /* 0x0000001600107308 */ /* 0x000e620000001000 */
[----:B0----5:R-:W-:Y:S01]  /*1290*/  FMUL.FTZ R4, R4, R17 ;  /* 0x0000001104047220 */ /* 0x021fe20000410000 */
[----:B-1----:R-:W-:Y:S01]  /*12a0*/  FMUL.FTZ R5, R5, R16 ;  /* 0x0000001005057220 */ /* 0x002fe20000410000 */
[----:B------:R-:W-:Y:S06]  /*12b0*/  BRA `(.L_x_7005) ;  /* 0x0000000000207947 */ /* 0x000fec0003800000 */
.L_x_7003:
[----:B------:R-:W0:Y:S02]  /*12c0*/  MUFU.RCP R17, R29 ;  /* 0x0000001d00117308 */ /* 0x000e240000001000 */
[----:B0-----:R-:W-:-:S04]  /*12d0*/  FMUL.FTZ R17, R16, R17 ;  /* 0x0000001110117220 */ /* 0x001fc80000410000 */
[-C--:B------:R-:W-:Y:S01]  /*12e0*/  FFMA.FTZ R16, R16, R17.reuse, R29 ;  /* 0x0000001110107223 */ /* 0x080fe2000001001d */
[-C--:B-----5:R-:W-:Y:S01]  /*12f0*/  FFMA.FTZ R25, R4, R17.reuse, R5 ;  /* 0x0000001104197223 */ /* 0x0a0fe20000010005 */
[----:B------:R-:W-:-:S04]  /*1300*/  FFMA.FTZ R5, R5, R17, -R4 ;  /* 0x0000001105057223 */ /* 0x000fc80000010804 */
[----:B------:R-:W0:Y:S02]  /*1310*/  MUFU.RCP R16, R16 ;  /* 0x0000001000107308 */ /* 0x000e240000001000 */
[C---:B0-----:R-:W-:Y:S01]  /*1320*/  FMUL.FTZ R4, R16.reuse, R25 ;  /* 0x0000001910047220 */ /* 0x041fe20000410000 */
[----:B------:R-:W-:-:S07]  /*1330*/  FMUL.FTZ R5, R16, R5 ;  /* 0x0000000510057220 */ /* 0x000fce0000410000 */
.L_x_7005:
[----:B------:R-:W-:Y:S05]  /*1340*/  BSYNC B0 ;  /* 0x0000000000007941 */ /* 0x000fea0003800000 */
.L_x_7002:
[CC--:B------:R-:W-:Y:S01]  /*1350*/  FMUL.FTZ R17, R19.reuse, R21.reuse ;  /* 0x0000001513117220 */ /* 0x0c0fe20000410000 */
[C---:B------:R-:W-:Y:S01]  /*1360*/  FMUL.FTZ R16, R18.reuse, R21 ;  /* 0x0000001512107220 */ /* 0x040fe20000410000 */
[----:B------:R-:W-:Y:S02]  /*1370*/  BSSY B0, `(.L_x_7006) ;  /* 0x0000020000007945 */ /* 0x000fe40003800000 */
[-C--:B------:R-:W-:Y:S01]  /*1380*/  FFMA.FTZ R25, R18, R20.reuse, -R17 ;  /* 0x0000001412197223 */ /* 0x080fe20000010811 */
[----:B------:R-:W-:-:S05]  /*1390*/  FFMA.FTZ R22, R19, R20, R16 ;  /* 0x0000001413167223 */ /* 0x000fca0000010010 */
        /* <DEDUP_REMOVED lines=10> */
[-C--:B------:R-:W-:Y:S01]  /*1440*/  FFMA.FTZ R18, R7, R16.reuse, R6 ;  /* 0x0000001007127223 */ /* 0x080fe20000010006 */
[----:B------:R-:W-:-:S04]  /*1450*/  FFMA.FTZ R16, -R6, R16, R7 ;  /* 0x0000001006107223 */ /* 0x000fc80000010107 */
[----:B------:R-:W0:Y:S02]  /*1460*/  MUFU.RCP R17, R17 ;  /* 0x0000001100117308 */ /* 0x000e240000001000 */
[C---:B0-----:R-:W-:Y:S01]  /*1470*/  FMUL.FTZ R6, R17.reuse, R18 ;  /* 0x0000001211067220 */ /* 0x041fe20000410000 */
[----:B------:R-:W-:Y:S01]  /*1480*/  FMUL.FTZ R7, R17, R16 ;  /* 0x0000001011077220 */ /* 0x000fe20000410000 */
[----:B------:R-:W-:Y:S06]  /*1490*/  BRA `(.L_x_7009) ;  /* 0x0000000000347947 */ /* 0x000fec0003800000 */
.L_x_7008:
[----:B------:R-:W0:Y:S08]  /*14a0*/  MUFU.RCP R17, R17 ;  /* 0x0000001100117308 */ /* 0x000e300000001000 */
[----:B------:R-:W1:Y:S01]  /*14b0*/  MUFU.RCP R16, R16 ;  /* 0x0000001000107308 */ /* 0x000e620000001000 */
[----:B0-----:R-:W-:Y:S01]  /*14c0*/  FMUL.FTZ R6, R6, R17 ;  /* 0x0000001106067220 */ /* 0x001fe20000410000 */
[----:B-1----:R-:W-:Y:S01]  /*14d0*/  FMUL.FTZ R7, R7, R16 ;  /* 0x0000001007077220 */ /* 0x002fe20000410000 */
[----:B------:R-:W-:Y:S06]  /*14e0*/  BRA `(.L_x_7009) ;  /* 0x0000000000207947 */ /* 0x000fec0003800000 */
.L_x_7007:
[----:B------:R-:W0:Y:S02]  /*14f0*/  MUFU.RCP R16, R22 ;  /* 0x0000001600107308 */ /* 0x000e240000001000 */
[----:B0-----:R-:W-:-:S04]  /*1500*/  FMUL.FTZ R16, R25, R16 ;  /* 0x0000001019107220 */ /* 0x001fc80000410000 */
[-C--:B------:R-:W-:Y:S01]  /*1510*/  FFMA.FTZ R17, R25, R16.reuse, R22 ;  /* 0x0000001019117223 */ /* 0x080fe20000010016 */
[-C--:B------:R-:W-:Y:S01]  /*1520*/  FFMA.FTZ R18, R6, R16.reuse, R7 ;  /* 0x0000001006127223 */ /* 0x080fe20000010007 */
[----:B------:R-:W-:-:S04]  /*1530*/  FFMA.FTZ R16, R7, R16, -R6 ;  /* 0x0000001007107223 */ /* 0x000fc80000010806 */
[----:B------:R-:W0:Y:S02]  /*1540*/  MUFU.RCP R17, R17 ;  /* 0x0000001100117308 */ /* 0x000e240000001000 */
[C---:B0-----:R-:W-:Y:S01]  /*1550*/  FMUL.FTZ R6, R17.reuse, R18 ;  /* 0x0000001211067220 */ /* 0x041fe20000410000 */
[----:B------:R-:W-:-:S07]  /*1560*/  FMUL.FTZ R7, R17, R16 ;  /* 0x0000001011077220 */ /* 0x000fce0000410000 */
.L_x_7009:
[----:B------:R-:W-:Y:S05]  /*1570*/  BSYNC B0 ;  /* 0x0000000000007941 */ /* 0x000fea0003800000 */
.L_x_7006:
        /* <DEDUP_REMOVED lines=21> */
.L_x_7012:
[----:B------:R-:W0:Y:S08]  /*16d0*/  MUFU.RCP R13, R13 ;  /* 0x0000000d000d7308 */ /* 0x000e300000001000 */
[----:B------:R-:W1:Y:S01]  /*16e0*/  MUFU.RCP R12, R12 ;  /* 0x0000000c000c7308 */ /* 0x000e620000001000 */
[----:B0-----:R-:W-:Y:S01]  /*16f0*/  FMUL.FTZ R8, R8, R13 ;  /* 0x0000000d08087220 */ /* 0x001fe20000410000 */
[----:B-1----:R-:W-:Y:S01]  /*1700*/  FMUL.FTZ R9, R9, R12 ;  /* 0x0000000c09097220 */ /* 0x002fe20000410000 */
[----:B------:R-:W-:Y:S06]  /*1710*/  BRA `(.L_x_7013) ;  /* 0x0000000000207947 */ /* 0x000fec0003800000 */
.L_x_7011:
        /* <DEDUP_REMOVED lines=8> */
.L_x_7013:
[----:B------:R-:W-:Y:S05]  /*17a0*/  BSYNC B0 ;  /* 0x0000000000007941 */ /* 0x000fea0003800000 */
.L_x_7010:
        /* <DEDUP_REMOVED lines=21> */
.L_x_7016:
[----:B------:R-:W0:Y:S08]  /*1900*/  MUFU.RCP R13, R13 ;  /* 0x0000000d000d7308 */ /* 0x000e300000001000 */
[----:B------:R-:W1:Y:S01]  /*1910*/  MUFU.RCP R12, R12 ;  /* 0x0000000c000c7308 */ /* 0x000e620000001000 */
[----:B0-----:R-:W-:Y:S01]  /*1920*/  FMUL.FTZ R10, R10, R13 ;  /* 0x0000000d0a0a7220 */ /* 0x001fe20000410000 */
[----:B-1----:R-:W-:Y:S01]  /*1930*/  FMUL.FTZ R11, R11, R12 ;  /* 0x0000000c0b0b7220 */ /* 0x002fe20000410000 */
[----:B------:R-:W-:Y:S06]  /*1940*/  BRA `(.L_x_7017) ;  /* 0x0000000000207947 */ /* 0x000fec0003800000 */
.L_x_7015:
        /* <DEDUP_REMOVED lines=8> */
.L_x_7017:
[----:B------:R-:W-:Y:S05]  /*19d0*/  BSYNC B0 ;  /* 0x0000000000007941 */ /* 0x000fea0003800000 */
.L_x_7014:
[----:B------:R-:W-:-:S04]  /*19e0*/  IADD3 R2, P0, R2, UR10, RZ ;  /* 0x0000000a02027c10 */ /* 0x000fc8000ff1e0ff */
[----:B------:R-:W-:Y:S02]  /*19f0*/  IADD3.X R3, R3, UR11, RZ, P0, !PT ;  /* 0x0000000b03037c10 */ /* 0x000fe400087fe4ff */
[----:B------:R-:W-:-:S03]  /*1a00*/  IADD3 R23, P0, R23, UR4, RZ ;  /* 0x0000000417177c10 */ /* 0x000fc6000ff1e0ff */
[----:B------:R0:W-:Y:S01]  /*1a10*/  STG.E.128 desc[UR14][R2.64], R4 ;  /* 0x0000000402007986 */ /* 0x0001e2000c101d0e */
[C---:B------:R-:W-:Y:S02]  /*1a20*/  SHF.L.U32 R12, R23.reuse, 0x2, RZ ;  /* 0x00000002170c7819 */ /* 0x040fe400000006ff */
[----:B------:R-:W-:Y:S01]  /*1a30*/  IADD3.X R0, RZ, R0, RZ, P0, !PT ;  /* 0x00000000ff007210 */ /* 0x000fe200007fe4ff */
[----:B------:R0:W-:Y:S01]  /*1a40*/  STG.E.128 desc[UR14][R2.64+0x10], R8 ;  /* 0x0000100802007986 */ /* 0x0001e2000c101d0e */
[----:B------:R-:W-:Y:S02]  /*1a50*/  ISETP.GE.U32.AND P0, PT, R12, UR16, PT ;  /* 0x000000100c007c0c */ /* 0x000fe4000bf06070 */
[C---:B------:R-:W-:Y:S02]  /*1a60*/  SHF.L.U64.HI R12, R23.reuse, 0x2, R0 ;  /* 0x00000002170c7819 */ /* 0x040fe40000010200 */
[----:B------:R-:W-:Y:S02]  /*1a70*/  ISETP.LT.U32.AND P1, PT, R23, 0x4000, PT ;  /* 0x000040001700780c */ /* 0x000fe40003f21070 */
[----:B------:R-:W-:-:S02]  /*1a80*/  ISETP.GE.AND.EX P0, PT, R12, UR12, PT, P0 ;  /* 0x0000000c0c007c0c */ /* 0x000fc4000bf06300 */
[----:B------:R-:W-:-:S13]  /*1a90*/  ISETP.LT.U32.AND.EX P1, PT, R0, RZ, PT, P1 ;  /* 0x000000ff0000720c */ /* 0x000fda0003f21110 */
[----:B0-----:R-:W-:Y:S05]  /*1aa0*/  @!P0 BRA P1, `(.L_x_7018) ;  /* 0xfffffff400708947 */ /* 0x001fea000083ffff */
[----:B------:R-:W-:Y:S05]  /*1ab0*/  EXIT ;  /* 0x000000000000794d */ /* 0x000fea0003800000 */
.L_x_7019:
        /* <DEDUP_REMOVED lines=12> */
.L_x_8114:


//--------------------- .text._ZN2at6native55_GLOBAL__N__de093ff9_22_ForeachBinaryOpList_cu_a911ec4325multi_tensor_apply_kernelINS1_18TensorListMetadataILi3EEENS1_24BinaryOpListAlphaFunctorIN3c107complexIdEELi3ELi2ELi2EEEJSt7dividesIS8_ES8_EEEvT_T0_DpT1_ --------------------------
	.section	.text._ZN2at6native55_GLOBAL__N__de093ff9_22_ForeachBinaryOpList_cu_a911ec4325multi_tensor_apply_kernelINS1_18TensorListMetadataILi3EEENS1_24BinaryOpListAlphaFunctorIN3c107complexIdEELi3ELi2ELi2EEEJSt7dividesIS8_ES8_EEEvT_T0_DpT1_,"ax",@progbits
	.align	128
.text._ZN2at6native55_GLOBAL__N__de093ff9_22_ForeachBinaryOpList_cu_a911ec4325multi_tensor_apply_kernelINS1_18TensorListMetadataILi3EEENS1_24BinaryOpListAlphaFunctorIN3c107complexIdEELi3ELi2ELi2EEEJSt7dividesIS8_ES8_EEEvT_T0_DpT1_:
        .type           _ZN2at6native55_GLOBAL__N__de093ff9_22_ForeachBinaryOpList_cu_a911ec4325multi_tensor_apply_kernelINS1_18TensorListMetadataILi3EEENS1_24BinaryOpListAlphaFunctorIN3c107complexIdEELi3ELi2ELi2EEEJSt7dividesIS8_ES8_EEEvT_T0_DpT1_,@function
        .size           _ZN2at6native55_GLOBAL__N__de093ff9_22_ForeachBinaryOpList_cu_a911ec4325multi_tensor_apply_kernelINS1_18TensorListMetadataILi3EEENS1_24BinaryOpListAlphaFunctorIN3c107complexIdEELi3ELi2ELi2EEEJSt7dividesIS8_ES8_EEEvT_T0_DpT1_,(.L_x_8115 - _ZN2at6native55_GLOBAL__N__de093ff9_22_ForeachBinaryOpList_cu_a911ec4325multi_tensor_apply_kernelINS1_18TensorListMetadataILi3EEENS1_24BinaryOpListAlphaFunctorIN3c107complexIdEELi3ELi2ELi2EEEJSt7dividesIS8_ES8_EEEvT_T0_DpT1_)
        .other          _ZN2at6native55_GLOBAL__N__de093ff9_22_ForeachBinaryOpList_cu_a911ec4325multi_tensor_apply_kernelINS1_18TensorListMetadataILi3EEENS1_24BinaryOpListAlphaFunctorIN3c107complexIdEELi3ELi2ELi2EEEJSt7dividesIS8_ES8_EEEvT_T0_DpT1_,@"STO_CUDA_ENTRY STV_DEFAULT"
_ZN2at6native55_GLOBAL__N__de093ff9_22_ForeachBinaryOpList_cu_a911ec4325multi_tensor_apply_kernelINS1_18TensorListMetadataILi3EEENS1_24BinaryOpListAlphaFunctorIN3c107complexIdEELi3ELi2ELi2EEEJSt7dividesIS8_ES8_EEEvT_T0_DpT1_:
        /* <DEDUP_REMOVED lines=32> */
[----:B------:R-:W-:Y:S01]  /*0200*/  ULDC.64 UR18, c[0x0][0xe68] ;  /* 0x00039a0000127ab9 */ /* 0x000fe20000000a00 */
[----:B------:R-:W-:-:S05]  /*0210*/  ULDC.64 UR20, c[0x0][0xe60] ;  /* 0x0003980000147ab9 */ /* 0x000fca0000000a00 */
.L_x_7085:
[----:B0-----:R-:W-:Y:S01]  /*0220*/  IADD3 R0, P1, R42, UR4, RZ ;  /* 0x000000042a007c10 */ /* 0x001fe2000ff3e0ff */
[----:B------:R-:W-:Y:S01]  /*0230*/  IMAD.U32 R39, RZ, RZ, UR13 ;  /* 0x0000000dff277e24 */ /* 0x000fe2000f8e00ff */
[----:B-1----:R-:W-:Y:S01]  /*0240*/  CS2R R6, SRZ ;  /* 0x0000000000067805 */ /* 0x002fe2000001ff00 */
[----:B------:R-:W-:Y:S01]  /*0250*/  IMAD.U32 R37, RZ, RZ, UR13 ;  /* 0x0000000dff257e24 */ /* 0x000fe2000f8e00ff */
[C---:B------:R-:W-:Y:S01]  /*0260*/  ISETP.GE.U32.AND P0, PT, R0.reuse, 0x10000, PT ;  /* 0x000100000000780c */ /* 0x040fe20003f06070 */
[----:B------:R-:W-:Y:S01]  /*0270*/  IMAD.X R11, RZ, RZ, UR5, P1 ;  /* 0x00000005ff0b7e24 */ /* 0x000fe200088e06ff */
[----:B------:R-:W-:Y:S02]  /*0280*/  ISETP.LT.U32.AND P1, PT, R0, UR16, PT ;  /* 0x0000001000007c0c */ /* 0x000fe4000bf21070 */
[----:B------:R-:W-:Y:S02]  /*0290*/  CS2R R4, SRZ ;  /* 0x0000000000047805 */ /* 0x000fe4000001ff00 */
[----:B------:R-:W-:Y:S01]  /*02a0*/  LEA R39, P6, R39, R0, 0x1 ;  /* 0x0000000027277211 */ /* 0x000fe200078c08ff */
[----:B------:R-:W-:Y:S01]  /*02b0*/  IMAD R37, R37, 0x3, RZ ;  /* 0x0000000325257824 */ /* 0x000fe200078e02ff */
[----:B------:R-:W-:-:S02]  /*02c0*/  ISETP.GE.U32.AND.EX P0, PT, R11, RZ, PT, P0 ;  /* 0x000000ff0b00720c */ /* 0x000fc40003f06100 */
[----:B------:R-:W-:Y:S02]  /*02d0*/  CS2R R34, SRZ ;  /* 0x0000000000227805 */ /* 0x000fe4000001ff00 */
[----:B------:R-:W-:Y:S01]  /*02e0*/  ISETP.GE.U32.AND P2, PT, R39, 0x10000, PT ;  /* 0x000100002700780c */ /* 0x000fe20003f46070 */
[----:B------:R-:W-:Y:S01]  /*02f0*/  IMAD.X R38, RZ, RZ, R11, P6 ;  /* 0x000000ffff267224 */ /* 0x000fe200030e060b */
[----:B------:R-:W-:Y:S02]  /*0300*/  ISETP.LT.AND.EX P0, PT, R11, UR12, !P0, P1 ;  /* 0x0000000c0b007c0c */ /* 0x000fe4000c701310 */
[----:B------:R-:W-:Y:S02]  /*0310*/  CS2R R32, SRZ ;  /* 0x0000000000207805 */ /* 0x000fe4000001ff00 */
[----:B------:R-:W-:Y:S02]  /*0320*/  IADD3 R41, P1, R0, UR13, RZ ;  /* 0x0000000d00297c10 */ /* 0x000fe4000ff3e0ff */
[----:B------:R-:W-:-:S02]  /*0330*/  ISETP.GE.U32.AND.EX P2, PT, R38, RZ, PT, P2 ;  /* 0x000000ff2600720c */ /* 0x000fc40003f46120 */
[C---:B------:R-:W-:Y:S01]  /*0340*/  ISETP.GE.U32.AND P3, PT, R41.reuse, 0x10000, PT ;  /* 0x000100002900780c */ /* 0x040fe20003f66070 */
[----:B------:R-:W-:Y:S01]  /*0350*/  IMAD.X R40, RZ, RZ, R11, P1 ;  /* 0x000000ffff287224 */ /* 0x000fe200008e060b */
[----:B------:R-:W-:-:S04]  /*0360*/  ISETP.LT.U32.AND P1, PT, R41, UR16, PT ;  /* 0x0000001029007c0c */ /* 0x000fc8000bf21070 */
[----:B------:R-:W-:Y:S02]  /*0370*/  ISETP.GE.U32.AND.EX P3, PT, R40, RZ, PT, P3 ;  /* 0x000000ff2800720c */ /* 0x000fe40003f66130 */
[C---:B------:R-:W-:Y:S02]  /*0380*/  @P0 LEA R8, P5, R0.reuse, UR8, 0x4 ;  /* 0x0000000800080c11 */ /* 0x040fe4000f8a20ff */
[C---:B------:R-:W-:Y:S02]  /*0390*/  @P0 LEA R2, P4, R0.reuse, UR6, 0x4 ;  /* 0x0000000600020c11 */ /* 0x040fe4000f8820ff */
[C-C-:B------:R-:W-:Y:S02]  /*03a0*/  @P0 LEA.HI.X R9, R0.reuse, UR9, R11.reuse, 0x4, P5 ;  /* 0x0000000900090c11 */ /* 0x140fe4000a8f240b */
[----:B------:R-:W-:Y:S02]  /*03b0*/  @P0 LEA.HI.X R3, R0, UR7, R11, 0x4, P4 ;  /* 0x0000000700030c11 */ /* 0x000fe4000a0f240b */
[----:B------:R-:W-:Y:S01]  /*03c0*/  IADD3 R37, P4, R37, R0, RZ ;  /* 0x0000000025257210 */ /* 0x000fe20007f9e0ff */
[----:B------:R0:W2:Y:S01]  /*03d0*/  @P0 LDG.E.128 R4, desc[UR14][R8.64] ;  /* 0x0000000e08040981 */ /* 0x0000a2000c1e1d00 */
[----:B------:R-:W-:-:S02]  /*03e0*/  ISETP.LT.AND.EX P1, PT, R40, UR12, !P3, P1 ;  /* 0x0000000c28007c0c */ /* 0x000fc4000df21310 */
[----:B------:R-:W-:Y:S01]  /*03f0*/  ISETP.LT.U32.AND P3, PT, R39, UR16, PT ;  /* 0x0000001027007c0c */ /* 0x000fe2000bf61070 */
[----:B------:R-:W-:Y:S01]  /*0400*/  IMAD.X R36, RZ, RZ, R11, P4 ;  /* 0x000000ffff247224 */ /* 0x000fe200020e060b */
[C---:B------:R-:W-:Y:S02]  /*0410*/  ISETP.GE.U32.AND P4, PT, R37.reuse, 0x10000, PT ;  /* 0x000100002500780c */ /* 0x040fe40003f86070 */
[----:B------:R-:W-:Y:S02]  /*0420*/  CS2R R30, SRZ ;  /* 0x00000000001e7805 */ /* 0x000fe4000001ff00 */
[----:B------:R-:W-:Y:S02]  /*0430*/  ISETP.LT.AND.EX P2, PT, R38, UR12, !P2, P3 ;  /* 0x0000000c26007c0c */ /* 0x000fe4000d741330 */
[----:B------:R-:W-:Y:S02]  /*0440*/  CS2R R28, SRZ ;  /* 0x00000000001c7805 */ /* 0x000fe4000001ff00 */
[----:B------:R-:W-:-:S02]  /*0450*/  ISETP.LT.U32.AND P3, PT, R37, UR16, PT ;  /* 0x0000001025007c0c */ /* 0x000fc4000bf61070 */
[----:B------:R-:W-:Y:S02]  /*0460*/  CS2R R22, SRZ ;  /* 0x0000000000167805 */ /* 0x000fe4000001ff00 */
[C---:B------:R-:W-:Y:S02]  /*0470*/  ISETP.GE.U32.AND.EX P4, PT, R36.reuse, RZ, PT, P4 ;  /* 0x000000ff2400720c */ /* 0x040fe40003f86140 */
[----:B------:R-:W-:Y:S01]  /*0480*/  CS2R R20, SRZ ;  /* 0x0000000000147805 */ /* 0x000fe2000001ff00 */
[----:B------:R1:W5:Y:S01]  /*0490*/  @P0 LDG.E.128 R32, desc[UR14][R2.64] ;  /* 0x0000000e02200981 */ /* 0x000362000c1e1d00 */
[C---:B------:R-:W-:Y:S02]  /*04a0*/  @P1 LEA R10, P5, R41.reuse, UR6, 0x4 ;  /* 0x00000006290a1c11 */ /* 0x040fe4000f8a20ff */
[----:B------:R-:W-:Y:S02]  /*04b0*/  ISETP.LT.AND.EX P3, PT, R36, UR12, !P4, P3 ;  /* 0x0000000c24007c0c */ /* 0x000fe4000e761330 */
[----:B------:R-:W-:-:S02]  /*04c0*/  @P1 LEA.HI.X R11, R41, UR7, R40, 0x4, P5 ;  /* 0x00000007290b1c11 */ /* 0x000fc4000a8f2428 */
[C---:B0-----:R-:W-:Y:S02]  /*04d0*/  @P2 LEA R8, P5, R39.reuse, UR6, 0x4 ;  /* 0x0000000627082c11 */ /* 0x041fe4000f8a20ff */
[C---:B------:R-:W-:Y:S01]  /*04e0*/  @P2 LEA R44, P4, R39.reuse, UR8, 0x4 ;  /* 0x00000008272c2c11 */ /* 0x040fe2000f8820ff */
[----:B------:R0:W5:Y:S01]  /*04f0*/  @P1 LDG.E.128 R28, desc[UR14][R10.64] ;  /* 0x0000000e0a1c1981 */ /* 0x000162000c1e1d00 */
[C-C-:B------:R-:W-:Y:S02]  /*0500*/  @P2 LEA.HI.X R9, R39.reuse, UR7, R38.reuse, 0x4, P5 ;  /* 0x0000000727092c11 */ /* 0x140fe4000a8f2426 */
[----:B------:R-:W-:Y:S02]  /*0510*/  @P2 LEA.HI.X R45, R39, UR9, R38, 0x4, P4 ;  /* 0x00000009272d2c11 */ /* 0x000fe4000a0f2426 */
[----:B-1----:R-:W-:Y:S01]  /*0520*/  @P1 LEA R2, P6, R41, UR8, 0x4 ;  /* 0x0000000829021c11 */ /* 0x002fe2000f8c20ff */
[----:B------:R1:W5:Y:S01]  /*0530*/  @P2 LDG.E.128 R20, desc[UR14][R8.64] ;  /* 0x0000000e08142981 */ /* 0x000362000c1e1d00 */
[----:B------:R-:W-:-:S02]  /*0540*/  @P3 LEA R46, P5, R37, UR6, 0x4 ;  /* 0x00000006252e3c11 */ /* 0x000fc4000f8a20ff */
[----:B------:R-:W-:Y:S02]  /*0550*/  @P3 LEA R48, P4, R37, UR8, 0x4 ;  /* 0x0000000825303c11 */ /* 0x000fe4000f8820ff */
[----:B------:R-:W-:Y:S02]  /*0560*/  CS2R R26, SRZ ;  /* 0x00000000001a7805 */ /* 0x000fe4000001ff00 */
[----:B------:R-:W-:Y:S02]  /*0570*/  CS2R R24, SRZ ;  /* 0x0000000000187805 */ /* 0x000fe4000001ff00 */
[----:B------:R-:W-:Y:S02]  /*0580*/  CS2R R18, SRZ ;  /* 0x0000000000127805 */ /* 0x000fe4000001ff00 */
[----:B------:R-:W-:Y:S02]  /*0590*/  CS2R R16, SRZ ;  /* 0x0000000000107805 */ /* 0x000fe4000001ff00 */
[----:B------:R-:W-:-:S02]  /*05a0*/  CS2R R14, SRZ ;  /* 0x00000000000e7805 */ /* 0x000fc4000001ff00 */
[----:B------:R-:W-:Y:S02]  /*05b0*/  CS2R R12, SRZ ;  /* 0x00000000000c7805 */ /* 0x000fe4000001ff00 */
[----:B0-----:R-:W-:Y:S02]  /*05c0*/  CS2R R10, SRZ ;  /* 0x00000000000a7805 */ /* 0x001fe4000001ff00 */
[----:B-1----:R-:W-:Y:S02]  /*05d0*/  CS2R R8, SRZ ;  /* 0x0000000000087805 */ /* 0x002fe4000001ff00 */
[----:B------:R-:W-:Y:S01]  /*05e0*/  @P1 LEA.HI.X R3, R41, UR9, R40, 0x4, P6 ;  /* 0x0000000929031c11 */ /* 0x000fe2000b0f2428 */
[----:B------:R0:W5:Y:S01]  /*05f0*/  @P2 LDG.E.128 R16, desc[UR14][R44.64] ;  /* 0x0000000e2c102981 */ /* 0x000162000c1e1d00 */
[C-C-:B------:R-:W-:Y:S02]  /*0600*/  @P3 LEA.HI.X R47, R37.reuse, UR7, R36.reuse, 0x4, P5 ;  /* 0x00000007252f3c11 */ /* 0x140fe4000a8f2424 */
[----:B------:R-:W-:Y:S01]  /*0610*/  @P3 LEA.HI.X R49, R37, UR9, R36, 0x4, P4 ;  /* 0x0000000925313c11 */ /* 0x000fe2000a0f2424 */
[----:B------:R0:W5:Y:S04]  /*0620*/  @P1 LDG.E.128 R24, desc[UR14][R2.64] ;  /* 0x0000000e02181981 */ /* 0x000168000c1e1d00 */
[----:B------:R0:W5:Y:S04]  /*0630*/  @P3 LDG.E.128 R12, desc[UR14][R46.64] ;  /* 0x0000000e2e0c3981 */ /* 0x000168000c1e1d00 */
[----:B------:R0:W5:Y:S01]  /*0640*/  @P3 LDG.E.128 R8, desc[UR14][R48.64] ;  /* 0x0000000e30083981 */ /* 0x000162000c1e1d00 */
[----:B------:R-:W-:Y:S01]  /*0650*/  BSSY B1, `(.L_x_7021) ;  /* 0x000009c000017945 */ /* 0x000fe20003800000 */
[----:B--2---:R-:W-:-:S02]  /*0660*/  DMUL R54, R6, UR18 ;  /* 0x0000001206367c28 */ /* 0x004fc40008000000 */
[----:B------:R-:W-:-:S06]  /*0670*/  DMUL R56, R4, UR18 ;  /* 0x0000001204387c28 */ /* 0x000fcc0008000000 */
[----:B------:R-:W-:Y:S02]  /*0680*/  DFMA R54, R4, UR20, -R54 ;  /* 0x0000001404367c2b */ /* 0x000fe40008000836 */
[----:B------:R-:W-:-:S08]  /*0690*/  DFMA R56, R6, UR20, R56 ;  /* 0x0000001406387c2b */ /* 0x000fd00008000038 */
[----:B------:R-:W-:-:S14]  /*06a0*/  DSETP.GE.AND P4, PT, |R54|, |R56|, PT ;  /* 0x400000383600722a */ /* 0x000fdc0003f86200 */
[----:B0-----:R-:W-:Y:S05]  /*06b0*/  @!P4 BRA `(.L_x_7022) ;  /* 0x000000040098c947 */ /* 0x001fea0003800000 */
[----:B------:R-:W-:Y:S02]  /*06c0*/  DSETP.NEU.AND P4, PT, |R56|, RZ, PT ;  /* 0x000000ff3800722a */ /* 0x000fe40003f8d200 */
[----:B------:R-:W-:-:S14]  /*06d0*/  DSETP.EQ.AND P5, PT, |R54|, RZ, PT ;  /* 0x000000ff3600722a */ /* 0x000fdc0003fa2200 */
[----:B------:R-:W-:Y:S05]  /*06e0*/  @!P4 BRA P5, `(.L_x_7023) ;  /* 0x0000000000c0c947 */ /* 0x000fea0002800000 */
[----:B------:R-:W0:Y:S01]  /*06f0*/  MUFU.RCP64H R3, R55 ;  /* 0x0000003700037308 */ /* 0x000e220000001800 */
[----:B------:R-:W-:Y:S01]  /*0700*/  MOV R2, 0x1 ;  /* 0x0000000100027802 */ /* 0x000fe20000000f00 */
[----:B------:R-:W-:Y:S01]  /*0710*/  BSSY B2, `(.L_x_7024) ;  /* 0x0000015000027945 */ /* 0x000fe20003800000 */
[----:B------:R-:W-:-:S04]  /*0720*/  FSETP.GEU.AND P5, PT, |R57|, 6.5827683646048100446e-37, PT ;  /* 0x036000003900780b */ /* 0x000fc80003fae200 */
        /* <DEDUP_REMOVED lines=16> */
[----:B-----5:R-:W-:Y:S05]  /*0830*/  CALL.REL.NOINC `($__internal_5_$__cuda_sm20_div_rn_f64_full) ;  /* 0x00000050006c7944 */ /* 0x020fea0003c00000 */
[----:B------:R-:W-:Y:S02]  /*0840*/  IMAD.MOV.U32 R46, RZ, RZ, R2 ;  /* 0x000000ffff2e7224 */ /* 0x000fe400078e0002 */
[----:B------:R-:W-:-:S07]  /*0850*/  IMAD.MOV.U32 R47, RZ, RZ, R3 ;  /* 0x000000ffff2f7224 */ /* 0x000fce00078e0003 */
.L_x_7025:
[----:B------:R-:W-:Y:S05]  /*0860*/  BSYNC B2 ;  /* 0x0000000000027941 */ /* 0x000fea0003800000 */
.L_x_7024:
[----:B------:R-:W-:Y:S01]  /*0870*/  DFMA R2, R56, R46, R54 ;  /* 0x0000002e3802722b */ /* 0x000fe20000000036 */
[----:B------:R-:W-:Y:S05]  /*0880*/  BSSY B2, `(.L_x_7026) ;  /* 0x0000011000027945 */ /* 0x000fea0003800000 */
[----:B------:R-:W0:Y:S04]  /*0890*/  MUFU.RCP64H R5, R3 ;  /* 0x0000000300057308 */ /* 0x000e280000001800 */
[----:B------:R-:W-:-:S04]  /*08a0*/  IADD3 R4, R3, 0x300402, RZ ;  /* 0x0030040203047810 */ /* 0x000fc80007ffe0ff */
[----:B------:R-:W-:Y:S02]  /*08b0*/  FSETP.GEU.AND P4, PT, |R4|, 5.8789094863358348022e-39, PT ;  /* 0x004004020400780b */ /* 0x000fe40003f8e200 */
[----:B0-----:R-:W-:-:S08]  /*08c0*/  DFMA R6, -R2, R4, 1 ;  /* 0x3ff000000206742b */ /* 0x001fd00000000104 */
[----:B------:R-:W-:-:S08]  /*08d0*/  DFMA R6, R6, R6, R6 ;  /* 0x000000060606722b */ /* 0x000fd00000000006 */
[----:B------:R-:W-:-:S08]  /*08e0*/  DFMA R6, R4, R6, R4 ;  /* 0x000000060406722b */ /* 0x000fd00000000004 */
[----:B------:R-:W-:-:S08]  /*08f0*/  DFMA R44, -R2, R6, 1 ;  /* 0x3ff00000022c742b */ /* 0x000fd00000000106 */
[----:B------:R-:W-:Y:S01]  /*0900*/  DFMA R6, R6, R44, R6 ;  /* 0x0000002c0606722b */ /* 0x000fe20000000006 */
[----:B------:R-:W-:Y:S10]  /*0910*/  @P4 BRA `(.L_x_7027) ;  /* 0x00000000001c4947 */ /* 0x000ff40003800000 */
[----:B------:R-:W-:Y:S01]  /*0920*/  LOP3.LUT R0, R3, 0x7fffffff, RZ, 0xc0, !PT ;  /* 0x7fffffff03007812 */ /* 0x000fe200078ec0ff */
[----:B------:R-:W-:-:S04]  /*0930*/  IMAD.MOV.U32 R4, RZ, RZ, R2 ;  /* 0x000000ffff047224 */ /* 0x000fc800078e0002 */
[----:B------:R-:W-:Y:S01]  /*0940*/  VIADD R2, R0, 0xfff00000 ;  /* 0xfff0000000027836 */ /* 0x000fe20000000000 */
[----:B------:R-:W-:-:S07]  /*0950*/  MOV R0, 0x970 ;  /* 0x0000097000007802 */ /* 0x000fce0000000f00 */
[----:B-----5:R-:W-:Y:S05]  /*0960*/  CALL.REL.NOINC `($__internal_4_$__cuda_sm20_dblrcp_rn_slowpath_v3) ;  /* 0x0000004c00747944 */ /* 0x020fea0003c00000 */
[----:B------:R-:W-:Y:S02]  /*0970*/  IMAD.MOV.U32 R6, RZ, RZ, R2 ;  /* 0x000000ffff067224 */ /* 0x000fe400078e0002 */
[----:B------:R-:W-:-:S07]  /*0980*/  IMAD.MOV.U32 R7, RZ, RZ, R3 ;  /* 0x000000ffff077224 */ /* 0x000fce00078e0003 */
.L_x_7027:
[----:B------:R-:W-:Y:S05]  /*0990*/  BSYNC B2 ;  /* 0x0000000000027941 */ /* 0x000fea0003800000 */
.L_x_7026:
[C---:B-----5:R-:W-:Y:S02]  /*09a0*/  DFMA R2, R46.reuse, R34, R32 ;  /* 0x000000222e02722b */ /* 0x060fe40000000020 */
[----:B------:R-:W-:-:S06]  /*09b0*/  DFMA R34, R46, -R32, R34 ;  /* 0x800000202e22722b */ /* 0x000fcc0000000022 */
[-C--:B------:R-:W-:Y:S02]  /*09c0*/  DMUL R32, R2, R6.reuse ;  /* 0x0000000602207228 */ /* 0x080fe40000000000 */
[----:B------:R-:W-:Y:S01]  /*09d0*/  DMUL R34, R34, R6 ;  /* 0x0000000622227228 */ /* 0x000fe20000000000 */
[----:B------:R-:W-:Y:S10]  /*09e0*/  BRA `(.L_x_7028) ;  /* 0x0000000400887947 */ /* 0x000ff40003800000 */
.L_x_7023:
[----:B------:R-:W-:Y:S01]  /*09f0*/  DADD R4, -RZ, |R54| ;  /* 0x00000000ff047229 */ /* 0x000fe20000000536 */
[----:B------:R-:W-:Y:S01]  /*0a00*/  IMAD.MOV.U32 R2, RZ, RZ, 0x1 ;  /* 0x00000001ff027424 */ /* 0x000fe200078e00ff */
[----:B-----5:R-:W-:Y:S01]  /*0a10*/  FSETP.GEU.AND P5, PT, |R33|, 6.5827683646048100446e-37, PT ;  /* 0x036000002100780b */ /* 0x020fe20003fae200 */
[----:B------:R-:W-:Y:S03]  /*0a20*/  BSSY B2, `(.L_x_7029) ;  /* 0x0000011000027945 */ /* 0x000fe60003800000 */
[----:B------:R-:W0:Y:S02]  /*0a30*/  MUFU.RCP64H R3, R5 ;  /* 0x0000000500037308 */ /* 0x000e240000001800 */
[----:B0-----:R-:W-:-:S08]  /*0a40*/  DFMA R6, -|R54|, R2, 1 ;  /* 0x3ff000003606742b */ /* 0x001fd00000000302 */
[----:B------:R-:W-:-:S08]  /*0a50*/  DFMA R6, R6, R6, R6 ;  /* 0x000000060606722b */ /* 0x000fd00000000006 */
[----:B------:R-:W-:-:S08]  /*0a60*/  DFMA R6, R2, R6, R2 ;  /* 0x000000060206722b */ /* 0x000fd00000000002 */
[----:B------:R-:W-:-:S08]  /*0a70*/  DFMA R2, -|R54|, R6, 1 ;  /* 0x3ff000003602742b */ /* 0x000fd00000000306 */
[----:B------:R-:W-:-:S08]  /*0a80*/  DFMA R2, R6, R2, R6 ;  /* 0x000000020602722b */ /* 0x000fd00000000006 */
[----:B------:R-:W-:-:S08]  /*0a90*/  DMUL R6, R2, R32 ;  /* 0x0000002002067228 */ /* 0x000fd00000000000 */
[----:B------:R-:W-:-:S08]  /*0aa0*/  DFMA R54, -|R54|, R6, R32 ;  /* 0x000000063636722b */ /* 0x000fd00000000320 */
[----:B------:R-:W-:-:S10]  /*0ab0*/  DFMA R2, R2, R54, R6 ;  /* 0x000000360202722b */ /* 0x000fd40000000006 */
[----:B------:R-:W-:-:S05]  /*0ac0*/  FFMA R0, RZ, R5, R3 ;  /* 0x00000005ff007223 */ /* 0x000fca0000000003 */
[----:B------:R-:W-:-:S13]  /*0ad0*/  FSETP.GT.AND P4, PT, |R0|, 1.469367938527859385e-39, PT ;  /* 0x001000000000780b */ /* 0x000fda0003f84200 */
[----:B------:R-:W-:Y:S05]  /*0ae0*/  @P4 BRA P5, `(.L_x_7030) ;  /* 0x0000000000104947 */ /* 0x000fea0002800000 */
[----:B------:R-:W-:Y:S01]  /*0af0*/  IMAD.MOV.U32 R2, RZ, RZ, R32 ;  /* 0x000000ffff027224 */ /* 0x000fe200078e0020 */
[----:B------:R-:W-:Y:S02]  /*0b00*/  MOV R3, R33 ;  /* 0x0000002100037202 */ /* 0x000fe40000000f00 */
[----:B------:R-:W-:-:S07]  /*0b10*/  MOV R0, 0xb30 ;  /* 0x00000b3000007802 */ /* 0x000fce0000000f00 */
[----:B------:R-:W-:Y:S05]  /*0b20*/  CALL.REL.NOINC `($__internal_5_$__cuda_sm20_div_rn_f64_full) ;  /* 0x0000004c00b07944 */ /* 0x000fea0003c00000 */
.L_x_7030:
[----:B------:R-:W-:Y:S05]  /*0b30*/  BSYNC B2 ;  /* 0x0000000000027941 */ /* 0x000fea0003800000 */
.L_x_7029:
[----:B------:R-:W-:Y:S01]  /*0b40*/  DADD R6, -RZ, |R56| ;  /* 0x00000000ff067229 */ /* 0x000fe20000000538 */
[----:B------:R-:W-:Y:S01]  /*0b50*/  IMAD.MOV.U32 R4, RZ, RZ, 0x1 ;  /* 0x00000001ff047424 */ /* 0x000fe200078e00ff */
[----:B------:R-:W-:Y:S01]  /*0b60*/  FSETP.GEU.AND P5, PT, |R35|, 6.5827683646048100446e-37, PT ;  /* 0x036000002300780b */ /* 0x000fe20003fae200 */
        /* <DEDUP_REMOVED lines=9> */
[----:B------:R-:W-:Y:S01]  /*0c00*/  DFMA R4, R4, R56, R32 ;  /* 0x000000380404722b */ /* 0x000fe20000000020 */
[----:B------:R-:W-:Y:S02]  /*0c10*/  IMAD.MOV.U32 R32, RZ, RZ, R2 ;  /* 0x000000ffff207224 */ /* 0x000fe400078e0002 */
[----:B------:R-:W-:-:S07]  /*0c20*/  IMAD.MOV.U32 R33, RZ, RZ, R3 ;  /* 0x000000ffff217224 */ /* 0x000fce00078e0003 */
[----:B------:R-:W-:-:S05]  /*0c30*/  FFMA R0, RZ, R7, R5 ;  /* 0x00000007ff007223 */ /* 0x000fca0000000005 */
[----:B------:R-:W-:-:S13]  /*0c40*/  FSETP.GT.AND P4, PT, |R0|, 1.469367938527859385e-39, PT ;  /* 0x001000000000780b */ /* 0x000fda0003f84200 */
[----:B------:R-:W-:Y:S05]  /*0c50*/  @P4 BRA P5, `(.L_x_7032) ;  /* 0x0000000000204947 */ /* 0x000fea0002800000 */
[----:B------:R-:W-:Y:S01]  /*0c60*/  IMAD.MOV.U32 R2, RZ, RZ, R34 ;  /* 0x000000ffff027224 */ /* 0x000fe200078e0022 */
[----:B------:R-:W-:Y:S01]  /*0c70*/  MOV R5, R7 ;  /* 0x0000000700057202 */ /* 0x000fe20000000f00 */
[----:B------:R-:W-:Y:S01]  /*0c80*/  IMAD.MOV.U32 R3, RZ, RZ, R35 ;  /* 0x000000ffff037224 */ /* 0x000fe200078e0023 */
[----:B------:R-:W-:Y:S01]  /*0c90*/  MOV R0, 0xcc0 ;  /* 0x00000cc000007802 */ /* 0x000fe20000000f00 */
[----:B------:R-:W-:-:S07]  /*0ca0*/  IMAD.MOV.U32 R4, RZ, RZ, R6 ;  /* 0x000000ffff047224 */ /* 0x000fce00078e0006 */
[----:B------:R-:W-:Y:S05]  /*0cb0*/  CALL.REL.NOINC `($__internal_5_$__cuda_sm20_div_rn_f64_full) ;  /* 0x0000004c004c7944 */ /* 0x000fea0003c00000 */
[----:B------:R-:W-:Y:S02]  /*0cc0*/  IMAD.MOV.U32 R4, RZ, RZ, R2 ;  /* 0x000000ffff047224 */ /* 0x000fe400078e0002 */
[----:B------:R-:W-:-:S07]  /*0cd0*/  IMAD.MOV.U32 R5, RZ, RZ, R3 ;  /* 0x000000ffff057224 */ /* 0x000fce00078e0003 */
.L_x_7032:
[----:B------:R-:W-:Y:S05]  /*0ce0*/  BSYNC B2 ;  /* 0x0000000000027941 */ /* 0x000fea0003800000 */
.L_x_7031:
[----:B------:R-:W-:Y:S02]  /*0cf0*/  IMAD.MOV.U32 R34, RZ, RZ, R4 ;  /* 0x000000ffff227224 */ /* 0x000fe400078e0004 */
[----:B------:R-:W-:Y:S01]  /*0d00*/  IMAD.MOV.U32 R35, RZ, RZ, R5 ;  /* 0x000000ffff237224 */ /* 0x000fe200078e0005 */
[----:B------:R-:W-:Y:S06]  /*0d10*/  BRA `(.L_x_7028) ;  /* 0x0000000000bc7947 */ /* 0x000fec0003800000 */
.L_x_7022:
        /* <DEDUP_REMOVED lines=20> */
[----:B-----5:R-:W-:Y:S05]  /*0e60*/  CALL.REL.NOINC `($__internal_5_$__cuda_sm20_div_rn_f64_full) ;  /* 0x0000004800e07944 */ /* 0x020fea0003c00000 */
[----:B------:R-:W-:Y:S02]  /*0e70*/  IMAD.MOV.U32 R46, RZ, RZ, R2 ;  /* 0x000000ffff2e7224 */ /* 0x000fe400078e0002 */
[----:B------:R-:W-:-:S07]  /*0e80*/  IMAD.MOV.U32 R47, RZ, RZ, R3 ;  /* 0x000000ffff2f7224 */ /* 0x000fce00078e0003 */
.L_x_7034:
[----:B------:R-:W-:Y:S05]  /*0e90*/  BSYNC B2 ;  /* 0x0000000000027941 */ /* 0x000fea0003800000 */
.L_x_7033:
[----:B------:R-:W-:Y:S01]  /*0ea0*/  DFMA R2, R54, R46, R56 ;  /* 0x0000002e3602722b */ /* 0x000fe20000000038 */
[----:B------:R-:W-:Y:S05]  /*0eb0*/  BSSY B2, `(.L_x_7035) ;  /* 0x0000011000027945 */ /* 0x000fea0003800000 */
[----:B------:R-:W0:Y:S04]  /*0ec0*/  MUFU.RCP64H R5, R3 ;  /* 0x0000000300057308 */ /* 0x000e280000001800 */
[----:B------:R-:W-:-:S05]  /*0ed0*/  VIADD R4, R3, 0x300402 ;  /* 0x0030040203047836 */ /* 0x000fca0000000000 */
[----:B------:R-:W-:Y:S01]  /*0ee0*/  FSETP.GEU.AND P4, PT, |R4|, 5.8789094863358348022e-39, PT ;  /* 0x004004020400780b */ /* 0x000fe20003f8e200 */
[----:B0-----:R-:W-:-:S08]  /*0ef0*/  DFMA R6, -R2, R4, 1 ;  /* 0x3ff000000206742b */ /* 0x001fd00000000104 */
[----:B------:R-:W-:-:S08]  /*0f00*/  DFMA R6, R6, R6, R6 ;  /* 0x000000060606722b */ /* 0x000fd00000000006 */
[----:B------:R-:W-:-:S08]  /*0f10*/  DFMA R6, R4, R6, R4 ;  /* 0x000000060406722b */ /* 0x000fd00000000004 */
[----:B------:R-:W-:-:S08]  /*0f20*/  DFMA R44, -R2, R6, 1 ;  /* 0x3ff00000022c742b */ /* 0x000fd00000000106 */
[----:B------:R-:W-:Y:S01]  /*0f30*/  DFMA R6, R6, R44, R6 ;  /* 0x0000002c0606722b */ /* 0x000fe20000000006 */
[----:B------:R-:W-:Y:S10]  /*0f40*/  @P4 BRA `(.L_x_7036) ;  /* 0x00000000001c4947 */ /* 0x000ff40003800000 */
[----:B------:R-:W-:Y:S01]  /*0f50*/  LOP3.LUT R0, R3, 0x7fffffff, RZ, 0xc0, !PT ;  /* 0x7fffffff03007812 */ /* 0x000fe200078ec0ff */
[----:B------:R-:W-:-:S03]  /*0f60*/  IMAD.MOV.U32 R4, RZ, RZ, R2 ;  /* 0x000000ffff047224 */ /* 0x000fc600078e0002 */
[----:B------:R-:W-:Y:S02]  /*0f70*/  IADD3 R2, R0, -0x100000, RZ ;  /* 0xfff0000000027810 */ /* 0x000fe40007ffe0ff */
[----:B------:R-:W-:-:S07]  /*0f80*/  MOV R0, 0xfa0 ;  /* 0x00000fa000007802 */ /* 0x000fce0000000f00 */
[----:B-----5:R-:W-:Y:S05]  /*0f90*/  CALL.REL.NOINC `($__internal_4_$__cuda_sm20_dblrcp_rn_slowpath_v3) ;  /* 0x0000004400e87944 */ /* 0x020fea0003c00000 */
[----:B------:R-:W-:Y:S02]  /*0fa0*/  IMAD.MOV.U32 R6, RZ, RZ, R2 ;  /* 0x000000ffff067224 */ /* 0x000fe400078e0002 */
[----:B------:R-:W-:-:S07]  /*0fb0*/  IMAD.MOV.U32 R7, RZ, RZ, R3 ;  /* 0x000000ffff077224 */ /* 0x000fce00078e0003 */
.L_x_7036:
[----:B------:R-:W-:Y:S05]  /*0fc0*/  BSYNC B2 ;  /* 0x0000000000027941 */ /* 0x000fea0003800000 */
.L_x_7035:
[C---:B-----5:R-:W-:Y:S02]  /*0fd0*/  DFMA R2, R46.reuse, R32, R34 ;  /* 0x000000202e02722b */ /* 0x060fe40000000022 */
[----:B------:R-:W-:-:S06]  /*0fe0*/  DFMA R34, R46, R34, -R32 ;  /* 0x000000222e22722b */ /* 0x000fcc0000000820 */
[-C--:B------:R-:W-:Y:S02]  /*0ff0*/  DMUL R32, R2, R6.reuse ;  /* 0x0000000602207228 */ /* 0x080fe40000000000 */
[----:B------:R-:W-:-:S11]  /*1000*/  DMUL R34, R34, R6 ;  /* 0x0000000622227228 */ /* 0x000fd60000000000 */
.L_x_7028:
[----:B------:R-:W-:Y:S05]  /*1010*/  BSYNC B1 ;  /* 0x0000000000017941 */ /* 0x000fea0003800000 */
.L_x_7021:
[----:B------:R-:W-:Y:S01]  /*1020*/  DMUL R2, R26, UR18 ;  /* 0x000000121a027c28 */ /* 0x000fe20008000000 */
[----:B------:R-:W-:Y:S01]  /*1030*/  BSSY B1, `(.L_x_7037) ;  /* 0x0000095000017945 */ /* 0x000fe20003800000 */
[----:B------:R-:W-:-:S06]  /*1040*/  DMUL R4, R24, UR18 ;  /* 0x0000001218047c28 */ /* 0x000fcc0008000000 */
[----:B------:R-:W-:Y:S02]  /*1050*/  DFMA R24, R24, UR20, -R2 ;  /* 0x0000001418187c2b */ /* 0x000fe40008000802 */
[----:B------:R-:W-:-:S08]  /*1060*/  DFMA R26, R26, UR20, R4 ;  /* 0x000000141a1a7c2b */ /* 0x000fd00008000004 */
[----:B------:R-:W-:-:S14]  /*1070*/  DSETP.GE.AND P4, PT, |R24|, |R26|, PT ;  /* 0x4000001a1800722a */ /* 0x000fdc0003f86200 */
[----:B------:R-:W-:Y:S05]  /*1080*/  @!P4 BRA `(.L_x_7038) ;  /* 0x000000040084c947 */ /* 0x000fea0003800000 */
[----:B------:R-:W-:Y:S02]  /*1090*/  DSETP.NEU.AND P4, PT, |R26|, RZ, PT ;  /* 0x000000ff1a00722a */ /* 0x000fe40003f8d200 */
[----:B------:R-:W-:-:S14]  /*10a0*/  DSETP.EQ.AND P5, PT, |R24|, RZ, PT ;  /* 0x000000ff1800722a */ /* 0x000fdc0003fa2200 */
[----:B------:R-:W-:Y:S05]  /*10b0*/  @!P4 BRA P5, `(.L_x_7039) ;  /* 0x0000000000bcc947 */ /* 0x000fea0002800000 */
        /* <DEDUP_REMOVED lines=23> */
.L_x_7041:
[----:B------:R-:W-:Y:S05]  /*1230*/  BSYNC B2 ;  /* 0x0000000000027941 */ /* 0x000fea0003800000 */
.L_x_7040:
        /* <DEDUP_REMOVED lines=12> */
[----:B------:R-:W-:Y:S01]  /*1300*/  IMAD.MOV.U32 R4, RZ, RZ, R24 ;  /* 0x000000ffff047224 */ /* 0x000fe200078e0018 */
[----:B------:R-:W-:Y:S01]  /*1310*/  MOV R0, 0x1350 ;  /* 0x0000135000007802 */ /* 0x000fe20000000f00 */
[----:B------:R-:W-:Y:S02]  /*1320*/  IMAD.MOV.U32 R3, RZ, RZ, R25 ;  /* 0x000000ffff037224 */ /* 0x000fe400078e0019 */
[----:B------:R-:W-:-:S07]  /*1330*/  VIADD R2, R2, 0xfff00000 ;  /* 0xfff0000002027836 */ /* 0x000fce0000000000 */
[----:B------:R-:W-:Y:S05]  /*1340*/  CALL.REL.NOINC `($__internal_4_$__cuda_sm20_dblrcp_rn_slowpath_v3) ;  /* 0x0000004000fc7944 */ /* 0x000fea0003c00000 */
.L_x_7043:
[----:B------:R-:W-:Y:S05]  /*1350*/  BSYNC B2 ;  /* 0x0000000000027941 */ /* 0x000fea0003800000 */
.L_x_7042:
[C---:B------:R-:W-:Y:S02]  /*1360*/  DFMA R24, R46.reuse, R30, R28 ;  /* 0x0000001e2e18722b */ /* 0x040fe4000000001c */
[----:B------:R-:W-:-:S06]  /*1370*/  DFMA R26, R46, -R28, R30 ;  /* 0x8000001c2e1a722b */ /* 0x000fcc000000001e */
[-C--:B------:R-:W-:Y:S02]  /*1380*/  DMUL R24, R24, R2.reuse ;  /* 0x0000000218187228 */ /* 0x080fe40000000000 */
[----:B------:R-:W-:Y:S01]  /*1390*/  DMUL R26, R26, R2 ;  /* 0x000000021a1a7228 */ /* 0x000fe20000000000 */
[----:B------:R-:W-:Y:S10]  /*13a0*/  BRA `(.L_x_7044) ;  /* 0x0000000400747947 */ /* 0x000ff40003800000 */
.L_x_7039:
[----:B------:R-:W-:Y:S01]  /*13b0*/  DADD R4, -RZ, |R24| ;  /* 0x00000000ff047229 */ /* 0x000fe20000000518 */
[----:B------:R-:W-:Y:S01]  /*13c0*/  MOV R2, 0x1 ;  /* 0x0000000100027802 */ /* 0x000fe20000000f00 */
[----:B------:R-:W-:Y:S01]  /*13d0*/  BSSY B2, `(.L_x_7045) ;  /* 0x0000012000027945 */ /* 0x000fe20003800000 */
[----:B------:R-:W-:-:S03]  /*13e0*/  FSETP.GEU.AND P5, PT, |R29|, 6.5827683646048100446e-37, PT ;  /* 0x036000001d00780b */ /* 0x000fc60003fae200 */
        /* <DEDUP_REMOVED lines=13> */
[----:B------:R-:W-:Y:S01]  /*14c0*/  MOV R0, 0x14f0 ;  /* 0x000014f000007802 */ /* 0x000fe20000000f00 */
[----:B------:R-:W-:-:S07]  /*14d0*/  IMAD.MOV.U32 R3, RZ, RZ, R29 ;  /* 0x000000ffff037224 */ /* 0x000fce00078e001d */
[----:B------:R-:W-:Y:S05]  /*14e0*/  CALL.REL.NOINC `($__internal_5_$__cuda_sm20_div_rn_f64_full) ;  /* 0x0000004400407944 */ /* 0x000fea0003c00000 */
.L_x_7046:
[----:B------:R-:W-:Y:S05]  /*14f0*/  BSYNC B2 ;  /* 0x0000000000027941 */ /* 0x000fea0003800000 */
.L_x_7045:
        /* <DEDUP_REMOVED lines=19> */
[----:B------:R-:W-:Y:S02]  /*1630*/  MOV R3, R31 ;  /* 0x0000001f00037202 */ /* 0x000fe40000000f00 */
[----:B------:R-:W-:-:S07]  /*1640*/  MOV R0, 0x1660 ;  /* 0x0000166000007802 */ /* 0x000fce0000000f00 */
[----:B------:R-:W-:Y:S05]  /*1650*/  CALL.REL.NOINC `($__internal_5_$__cuda_sm20_div_rn_f64_full) ;  /* 0x0000004000e47944 */ /* 0x000fea0003c00000 */
[----:B------:R-:W-:Y:S02]  /*1660*/  IMAD.MOV.U32 R26, RZ, RZ, R2 ;  /* 0x000000ffff1a7224 */ /* 0x000fe400078e0002 */
[----:B------:R-:W-:-:S07]  /*1670*/  IMAD.MOV.U32 R27, RZ, RZ, R3 ;  /* 0x000000ffff1b7224 */ /* 0x000fce00078e0003 */
.L_x_7048:
[----:B------:R-:W-:Y:S05]  /*1680*/  BSYNC B2 ;  /* 0x0000000000027941 */ /* 0x000fea0003800000 */
.L_x_7047:
[----:B------:R-:W-:Y:S05]  /*1690*/  BRA `(.L_x_7044) ;  /* 0x0000000000b87947 */ /* 0x000fea0003800000 */
.L_x_7038:
        /* <DEDUP_REMOVED lines=23> */
.L_x_7050:
[----:B------:R-:W-:Y:S05]  /*1810*/  BSYNC B2 ;  /* 0x0000000000027941 */ /* 0x000fea0003800000 */
.L_x_7049:
        /* <DEDUP_REMOVED lines=17> */
.L_x_7052:
[----:B------:R-:W-:Y:S05]  /*1930*/  BSYNC B2 ;  /* 0x0000000000027941 */ /* 0x000fea0003800000 */
.L_x_7051:
[C---:B------:R-:W-:Y:S02]  /*1940*/  DFMA R24, R46.reuse, R28, R30 ;  /* 0x0000001c2e18722b */ /* 0x040fe4000000001e */
[----:B------:R-:W-:-:S06]  /*1950*/  DFMA R26, R46, R30, -R28 ;  /* 0x0000001e2e1a722b */ /* 0x000fcc000000081c */
[-C--:B------:R-:W-:Y:S02]  /*1960*/  DMUL R24, R24, R2.reuse ;  /* 0x0000000218187228 */ /* 0x080fe40000000000 */
[----:B------:R-:W-:-:S11]  /*1970*/  DMUL R26, R26, R2 ;  /* 0x000000021a1a7228 */ /* 0x000fd60000000000 */
.L_x_7044:
[----:B------:R-:W-:Y:S05]  /*1980*/  BSYNC B1 ;  /* 0x0000000000017941 */ /* 0x000fea0003800000 */
.L_x_7037:
        /* <DEDUP_REMOVED lines=30> */
[----:B------:R-:W-:Y:S05]  /*1b70*/  CALL.REL.NOINC `($__internal_5_$__cuda_sm20_div_rn_f64_full) ;  /* 0x0000003c009c7944 */ /* 0x000fea0003c00000 */
[----:B------:R-:W-:Y:S02]  /*1b80*/  IMAD.MOV.U32 R28, RZ, RZ, R2 ;  /* 0x000000ffff1c7224 */ /* 0x000fe400078e0002 */
[----:B------:R-:W-:-:S07]  /*1b90*/  IMAD.MOV.U32 R29, RZ, RZ, R3 ;  /* 0x000000ffff1d7224 */ /* 0x000fce00078e0003 */
.L_x_7057:
[----:B------:R-:W-:Y:S05]  /*1ba0*/  BSYNC B2 ;  /* 0x0000000000027941 */ /* 0x000fea0003800000 */
.L_x_7056:
        /* <DEDUP_REMOVED lines=17> */
.L_x_7059:
[----:B------:R-:W-:Y:S05]  /*1cc0*/  BSYNC B2 ;  /* 0x0000000000027941 */ /* 0x000fea0003800000 */
.L_x_7058:
[C---:B------:R-:W-:Y:S02]  /*1cd0*/  DFMA R16, R28.reuse, R22, R20 ;  /* 0x000000161c10722b */ /* 0x040fe40000000014 */
[----:B------:R-:W-:-:S06]  /*1ce0*/  DFMA R18, R28, -R20, R22 ;  /* 0x800000141c12722b */ /* 0x000fcc0000000016 */
[-C--:B------:R-:W-:Y:S02]  /*1cf0*/  DMUL R16, R16, R2.reuse ;  /* 0x0000000210107228 */ /* 0x080fe40000000000 */
[----:B------:R-:W-:Y:S01]  /*1d00*/  DMUL R18, R18, R2 ;  /* 0x0000000212127228 */ /* 0x000fe20000000000 */
[----:B------:R-:W-:Y:S10]  /*1d10*/  BRA `(.L_x_7060) ;  /* 0x0000000400747947 */ /* 0x000ff40003800000 */
.L_x_7055:
        /* <DEDUP_REMOVED lines=20> */
.L_x_7062:
[----:B------:R-:W-:Y:S05]  /*1e60*/  BSYNC B2 ;  /* 0x0000000000027941 */ /* 0x000fea0003800000 */
.L_x_7061:
        /* <DEDUP_REMOVED lines=19> */
[----:B------:R-:W-:Y:S01]  /*1fa0*/  MOV R0, 0x1fd0 ;  /* 0x00001fd000007802 */ /* 0x000fe20000000f00 */
[----:B------:R-:W-:-:S07]  /*1fb0*/  IMAD.MOV.U32 R3, RZ, RZ, R23 ;  /* 0x000000ffff037224 */ /* 0x000fce00078e0017 */
[----:B------:R-:W-:Y:S05]  /*1fc0*/  CALL.REL.NOINC `($__internal_5_$__cuda_sm20_div_rn_f64_full) ;  /* 0x0000003800887944 */ /* 0x000fea0003c00000 */
[----:B------:R-:W-:Y:S02]  /*1fd0*/  IMAD.MOV.U32 R18, RZ, RZ, R2 ;  /* 0x000000ffff127224 */ /* 0x000fe400078e0002 */
[----:B------:R-:W-:-:S07]  /*1fe0*/  IMAD.MOV.U32 R19, RZ, RZ, R3 ;  /* 0x000000ffff137224 */ /* 0x000fce00078e0003 */
.L_x_7064:
[----:B------:R-:W-:Y:S05]  /*1ff0*/  BSYNC B2 ;  /* 0x0000000000027941 */ /* 0x000fea0003800000 */
.L_x_7063:
[----:B------:R-:W-:Y:S05]  /*2000*/  BRA `(.L_x_7060) ;  /* 0x0000000000b87947 */ /* 0x000fea0003800000 */
.L_x_7054:
        /* <DEDUP_REMOVED lines=23> */
.L_x_7066:
[----:B------:R-:W-:Y:S05]  /*2180*/  BSYNC B2 ;  /* 0x0000000000027941 */ /* 0x000fea0003800000 */
.L_x_7065:
        /* <DEDUP_REMOVED lines=17> */
.L_x_7068:
[----:B------:R-:W-:Y:S05]  /*22a0*/  BSYNC B2 ;  /* 0x0000000000027941 */ /* 0x000fea0003800000 */
.L_x_7067:
[C---:B------:R-:W-:Y:S02]  /*22b0*/  DFMA R16, R28.reuse, R20, R22 ;  /* 0x000000141c10722b */ /* 0x040fe40000000016 */
[----:B------:R-:W-:-:S06]  /*22c0*/  DFMA R18, R28, R22, -R20 ;  /* 0x000000161c12722b */ /* 0x000fcc0000000814 */
[-C--:B------:R-:W-:Y:S02]  /*22d0*/  DMUL R16, R16, R2.reuse ;  /* 0x0000000210107228 */ /* 0x080fe40000000000 */
[----:B------:R-:W-:-:S11]  /*22e0*/  DMUL R18, R18, R2 ;  /* 0x0000000212127228 */ /* 0x000fd60000000000 */
.L_x_7060:
[----:B------:R-:W-:Y:S05]  /*22f0*/  BSYNC B1 ;  /* 0x0000000000017941 */ /* 0x000fea0003800000 */
.L_x_7053:
        /* <DEDUP_REMOVED lines=33> */
.L_x_7073:
[----:B------:R-:W-:Y:S05]  /*2510*/  BSYNC B2 ;  /* 0x0000000000027941 */ /* 0x000fea0003800000 */
.L_x_7072:
        /* <DEDUP_REMOVED lines=14> */
[----:B------:R-:W-:Y:S01]  /*2600*/  IMAD.MOV.U32 R3, RZ, RZ, R9 ;  /* 0x000000ffff037224 */ /* 0x000fe200078e0009 */
[----:B------:R-:W-:-:S07]  /*2610*/  IADD3 R2, R2, -0x100000, RZ ;  /* 0xfff0000002027810 */ /* 0x000fce0007ffe0ff */
[----:B------:R-:W-:Y:S05]  /*2620*/  CALL.REL.NOINC `($__internal_4_$__cuda_sm20_dblrcp_rn_slowpath_v3) ;  /* 0x0000003000447944 */ /* 0x000fea0003c00000 */
.L_x_7075:
[----:B------:R-:W-:Y:S05]  /*2630*/  BSYNC B2 ;  /* 0x0000000000027941 */ /* 0x000fea0003800000 */
.L_x_7074:
[C---:B------:R-:W-:Y:S02]  /*2640*/  DFMA R8, R20.reuse, R14, R12 ;  /* 0x0000000e1408722b */ /* 0x040fe4000000000c */
[----:B------:R-:W-:-:S06]  /*2650*/  DFMA R10, R20, -R12, R14 ;  /* 0x8000000c140a722b */ /* 0x000fcc000000000e */
[-C--:B------:R-:W-:Y:S02]  /*2660*/  DMUL R8, R8, R2.reuse ;  /* 0x0000000208087228 */ /* 0x080fe40000000000 */
[----:B------:R-:W-:Y:S01]  /*2670*/  DMUL R10, R10, R2 ;  /* 0x000000020a0a7228 */ /* 0x000fe20000000000 */
[----:B------:R-:W-:Y:S10]  /*2680*/  BRA `(.L_x_7076) ;  /* 0x0000000400747947 */ /* 0x000ff40003800000 */
.L_x_7071:
        /* <DEDUP_REMOVED lines=20> */
.L_x_7078:
[----:B------:R-:W-:Y:S05]  /*27d0*/  BSYNC B2 ;  /* 0x0000000000027941 */ /* 0x000fea0003800000 */
.L_x_7077:
        /* <DEDUP_REMOVED lines=18> */
[----:B------:R-:W-:Y:S01]  /*2900*/  MOV R2, R14 ;  /* 0x0000000e00027202 */ /* 0x000fe20000000f00 */
[----:B------:R-:W-:Y:S01]  /*2910*/  IMAD.MOV.U32 R3, RZ, RZ, R15 ;  /* 0x000000ffff037224 */ /* 0x000fe200078e000f */
[----:B------:R-:W-:-:S07]  /*2920*/  MOV R0, 0x2940 ;  /* 0x0000294000007802 */ /* 0x000fce0000000f00 */
[----:B------:R-:W-:Y:S05]  /*2930*/  CALL.REL.NOINC `($__internal_5_$__cuda_sm20_div_rn_f64_full) ;  /* 0x00000030002c7944 */ /* 0x000fea0003c00000 */
[----:B------:R-:W-:Y:S02]  /*2940*/  IMAD.MOV.U32 R10, RZ, RZ, R2 ;  /* 0x000000ffff0a7224 */ /* 0x000fe400078e0002 */
[----:B------:R-:W-:-:S07]  /*2950*/  IMAD.MOV.U32 R11, RZ, RZ, R3 ;  /* 0x000000ffff0b7224 */ /* 0x000fce00078e0003 */
.L_x_7080:
[----:B------:R-:W-:Y:S05]  /*2960*/  BSYNC B2 ;  /* 0x0000000000027941 */ /* 0x000fea0003800000 */
.L_x_7079:
[----:B------:R-:W-:Y:S05]  /*2970*/  BRA `(.L_x_7076) ;  /* 0x0000000000b87947 */ /* 0x000fea0003800000 */
.L_x_7070:
        /* <DEDUP_REMOVED lines=23> */
.L_x_7082:
[----:B------:R-:W-:Y:S05]  /*2af0*/  BSYNC B2 ;  /* 0x0000000000027941 */ /* 0x000fea0003800000 */
.L_x_7081:
        /* <DEDUP_REMOVED lines=17> */
.L_x_7084:
[----:B------:R-:W-:Y:S05]  /*2c10*/  BSYNC B2 ;  /* 0x0000000000027941 */ /* 0x000fea0003800000 */
.L_x_7083:
[C---:B------:R-:W-:Y:S02]  /*2c20*/  DFMA R8, R20.reuse, R12, R14 ;  /* 0x0000000c1408722b */ /* 0x040fe4000000000e */
[----:B------:R-:W-:-:S06]  /*2c30*/  DFMA R10, R20, R14, -R12 ;  /* 0x0000000e140a722b */ /* 0x000fcc000000080c */
[-C--:B------:R-:W-:Y:S02]  /*2c40*/  DMUL R8, R8, R2.reuse ;  /* 0x0000000208087228 */ /* 0x080fe40000000000 */
[----:B------:R-:W-:-:S11]  /*2c50*/  DMUL R10, R10, R2 ;  /* 0x000000020a0a7228 */ /* 0x000fd60000000000 */
.L_x_7076:
[----:B------:R-:W-:Y:S05]  /*2c60*/  BSYNC B1 ;  /* 0x0000000000017941 */ /* 0x000fea0003800000 */
.L_x_7069:
[----:B------:R-:W-:Y:S02]  /*2c70*/  @P0 IADD3 R0, P4, R42, UR4, RZ ;  /* 0x000000042a000c10 */ /* 0x000fe4000ff9e0ff */
[----:B------:R-:W-:Y:S02]  /*2c80*/  @P1 LEA R4, P5, R41, UR10, 0x4 ;  /* 0x0000000a29041c11 */ /* 0x000fe4000f8a20ff */
[C---:B------:R-:W-:Y:S01]  /*2c90*/  @P0 LEA R2, P6, R0.reuse, UR10, 0x4 ;  /* 0x0000000a00020c11 */ /* 0x040fe2000f8c20ff */
[----:B------:R-:W-:Y:S01]  /*2ca0*/  @P0 IMAD.X R3, RZ, RZ, UR5, P4 ;  /* 0x00000005ff030e24 */ /* 0x000fe2000a0e06ff */
[----:B------:R-:W-:Y:S01]  /*2cb0*/  @P2 LEA R6, P4, R39, UR10, 0x4 ;  /* 0x0000000a27062c11 */ /* 0x000fe2000f8820ff */
[----:B------:R-:W-:Y:S01]  /*2cc0*/  UIMAD.WIDE.U32 UR4, UR13, 0x4, UR4 ;  /* 0x000000040d0478a5 */ /* 0x000fe2000f8e0004 */
[----:B------:R-:W-:Y:S02]  /*2cd0*/  @P1 LEA.HI.X R5, R41, UR11, R40, 0x4, P5 ;  /* 0x0000000b29051c11 */ /* 0x000fe4000a8f2428 */
[----:B------:R-:W-:Y:S01]  /*2ce0*/  @P0 LEA.HI.X R3, R0, UR11, R3, 0x4, P6 ;  /* 0x0000000b00030c11 */ /* 0x000fe2000b0f2403 */
[----:B------:R-:W-:Y:S01]  /*2cf0*/  UISETP.LT.U32.AND UP1, UPT, UR4, UR16, UPT ;  /* 0x000000100400728c */ /* 0x000fe2000bf21070 */
[----:B------:R-:W-:Y:S01]  /*2d00*/  @P3 LEA R12, P6, R37, UR10, 0x4 ;  /* 0x0000000a250c3c11 */ /* 0x000fe2000f8c20ff */
[----:B------:R-:W-:Y:S01]  /*2d10*/  UISETP.GE.U32.AND UP0, UPT, UR4, 0x10000, UPT ;  /* 0x000100000400788c */ /* 0x000fe2000bf06070 */
[----:B------:R-:W-:Y:S01]  /*2d20*/  @P2 LEA.HI.X R7, R39, UR11, R38, 0x4, P4 ;  /* 0x0000000b27072c11 */ /* 0x000fe2000a0f2426 */
[----:B------:R1:W-:Y:S01]  /*2d30*/  @P0 STG.E.128 desc[UR14][R2.64], R32 ;  /* 0x0000002002000986 */ /* 0x0003e2000c101d0e */
[----:B------:R-:W-:Y:S01]  /*2d40*/  @P3 LEA.HI.X R13, R37, UR11, R36, 0x4, P6 ;  /* 0x0000000b250d3c11 */ /* 0x000fe2000b0f2424 */
[----:B------:R-:W-:-:S02]  /*2d50*/  UISETP.GE.U32.AND.EX UP0, UPT, UR5, URZ, UPT, UP0 ;  /* 0x0000003f0500728c */ /* 0x000fc4000bf06100 */
[----:B------:R-:W-:Y:S01]  /*2d60*/  IMAD.U32 R15, RZ, RZ, UR5 ;  /* 0x00000005ff0f7e24 */ /* 0x000fe2000f8e00ff */
[----:B------:R1:W-:Y:S01]  /*2d70*/  @P1 STG.E.128 desc[UR14][R4.64], R24 ;  /* 0x0000001804001986 */ /* 0x0003e2000c101d0e */
[----:B------:R-:W-:Y:S01]  /*2d80*/  PLOP3.LUT P0, PT, PT, PT, UP1, 0x80, 0x0 ;  /* 0x000000000000781c */ /* 0x000fe20003f0f018 */
[----:B------:R-:W-:Y:S02]  /*2d90*/  IMAD.U32 R14, RZ, RZ, UR4 ;  /* 0x00000004ff0e7e24 */ /* 0x000fe4000f8e00ff */
[----:B------:R1:W-:Y:S01]  /*2da0*/  @P2 STG.E.128 desc[UR14][R6.64], R16 ;  /* 0x0000001006002986 */ /* 0x0003e2000c101d0e */
[----:B------:R-:W-:Y:S02]  /*2db0*/  ISETP.LT.AND.EX P0, PT, R15, UR12, PT, P0 ;  /* 0x0000000c0f007c0c */ /* 0x000fe4000bf01300 */
[----:B------:R-:W-:Y:S01]  /*2dc0*/  PLOP3.LUT P1, PT, PT, PT, UP0, 0x80, 0x0 ;  /* 0x000000000000781c */ /* 0x000fe20003f2f008 */
[----:B------:R1:W-:-:S12]  /*2dd0*/  @P3 STG.E.128 desc[UR14][R12.64], R8 ;  /* 0x000000080c003986 */ /* 0x0003d8000c101d0e */
[----:B------:R-:W-:Y:S05]  /*2de0*/  @!P1 BRA P0, `(.L_x_7085) ;  /* 0xffffffd4000c9947 */ /* 0x000fea000003ffff */
[----:B------:R-:W-:Y:S05]  /*2df0*/  EXIT ;  /* 0x000000000000794d */ /* 0x000fea0003800000 */
.L_x_7020:
        /* <DEDUP_REMOVED lines=8> */
[----:B------:R-:W-:Y:S01]  /*2e80*/  ULDC.64 UR18, c[0x0][0xe68] ;  /* 0x00039a0000127ab9 */ /* 0x000fe20000000a00 */
[----:B------:R-:W-:-:S05]  /*2e90*/  ULDC.64 UR20, c[0x0][0xe60] ;  /* 0x0003980000147ab9 */ /* 0x000fca0000000a00 */
.L_x_7150:
[C---:B0-----:R-:W-:Y:S01]  /*2ea0*/  IMAD.SHL.U32 R2, R37.reuse, 0x40, RZ ;  /* 0x0000004025027824 */ /* 0x041fe200078e00ff */
[----:B------:R-:W-:-:S04]  /*2eb0*/  SHF.L.U64.HI R0, R37, 0x6, R36 ;  /* 0x0000000625007819 */ /* 0x000fc80000010224 */
[----:B------:R-:W-:-:S04]  /*2ec0*/  IADD3 R4, P0, R2, UR8, RZ ;  /* 0x0000000802047c10 */ /* 0x000fc8000ff1e0ff */
[----:B------:R-:W-:-:S05]  /*2ed0*/  IADD3.X R5, R0, UR9, RZ, P0, !PT ;  /* 0x0000000900057c10 */ /* 0x000fca00087fe4ff */
[----:B------:R-:W2:Y:S01]  /*2ee0*/  LDG.E.128 R40, desc[UR14][R4.64] ;  /* 0x0000000e04287981 */ /* 0x000ea2000c1e1d00 */
[----:B------:R-:W-:-:S03]  /*2ef0*/  IADD3 R2, P0, R2, UR6, RZ ;  /* 0x0000000602027c10 */ /* 0x000fc6000ff1e0ff */
[----:B------:R0:W5:Y:S01]  /*2f00*/  LDG.E.128 R16, desc[UR14][R4.64+0x10] ;  /* 0x0000100e04107981 */ /* 0x000162000c1e1d00 */
[----:B------:R-:W-:-:S03]  /*2f10*/  IADD3.X R3, R0, UR7, RZ, P0, !PT ;  /* 0x0000000700037c10 */ /* 0x000fc600087fe4ff */
[----:B------:R0:W5:Y:S04]  /*2f20*/  LDG.E.128 R12, desc[UR14][R4.64+0x20] ;  /* 0x0000200e040c7981 */ /* 0x000168000c1e1d00 */
[----:B------:R0:W5:Y:S04]  /*2f30*/  LDG.E.128 R32, desc[UR14][R2.64] ;  /* 0x0000000e02207981 */ /* 0x000168000c1e1d00 */
[----:B------:R0:W5:Y:S04]  /*2f40*/  LDG.E.128 R28, desc[UR14][R2.64+0x10] ;  /* 0x0000100e021c7981 */ /* 0x000168000c1e1d00 */
[----:B------:R0:W5:Y:S04]  /*2f50*/  LDG.E.128 R24, desc[UR14][R2.64+0x20] ;  /* 0x0000200e02187981 */ /* 0x000168000c1e1d00 */
[----:B------:R0:W5:Y:S04]  /*2f60*/  LDG.E.128 R20, desc[UR14][R2.64+0x30] ;  /* 0x0000300e02147981 */ /* 0x000168000c1e1d00 */
[----:B------:R0:W5:Y:S01]  /*2f70*/  LDG.E.128 R8, desc[UR14][R4.64+0x30] ;  /* 0x0000300e04087981 */ /* 0x000162000c1e1d00 */
        /* <DEDUP_REMOVED lines=25> */
[----:B------:R-:W-:Y:S01]  /*3110*/  MOV R2, R38 ;  /* 0x0000002600027202 */ /* 0x000fe20000000f00 */
[----:B------:R-:W-:Y:S01]  /*3120*/  IMAD.MOV.U32 R3, RZ, RZ, R39 ;  /* 0x000000ffff037224 */ /* 0x000fe200078e0027 */
[----:B------:R-:W-:Y:S01]  /*3130*/  MOV R0, 0x3170 ;  /* 0x0000317000007802 */ /* 0x000fe20000000f00 */
[----:B------:R-:W-:Y:S02]  /*3140*/  IMAD.MOV.U32 R4, RZ, RZ, R40 ;  /* 0x000000ffff047224 */ /* 0x000fe400078e0028 */
[----:B------:R-:W-:-:S07]  /*3150*/  IMAD.MOV.U32 R5, RZ, RZ, R41 ;  /* 0x000000ffff057224 */ /* 0x000fce00078e0029 */
[----:B-----5:R-:W-:Y:S05]  /*3160*/  CALL.REL.NOINC `($__internal_5_$__cuda_sm20_div_rn_f64_full) ;  /* 0x0000002800207944 */ /* 0x020fea0003c00000 */
[----:B------:R-:W-:Y:S02]  /*3170*/  IMAD.MOV.U32 R42, RZ, RZ, R2 ;  /* 0x000000ffff2a7224 */ /* 0x000fe400078e0002 */
[----:B------:R-:W-:-:S07]  /*3180*/  IMAD.MOV.U32 R43, RZ, RZ, R3 ;  /* 0x000000ffff2b7224 */ /* 0x000fce00078e0003 */
.L_x_7090:
[----:B------:R-:W-:Y:S05]  /*3190*/  BSYNC B2 ;  /* 0x0000000000027941 */ /* 0x000fea0003800000 */
.L_x_7089:
        /* <DEDUP_REMOVED lines=13> */
[----:B------:R-:W-:Y:S02]  /*3270*/  MOV R4, R38 ;  /* 0x0000002600047202 */ /* 0x000fe40000000f00 */
[----:B------:R-:W-:Y:S01]  /*3280*/  MOV R0, 0x32b0 ;  /* 0x000032b000007802 */ /* 0x000fe20000000f00 */
[----:B------:R-:W-:-:S07]  /*3290*/  VIADD R2, R2, 0xfff00000 ;  /* 0xfff0000002027836 */ /* 0x000fce0000000000 */
[----:B-----5:R-:W-:Y:S05]  /*32a0*/  CALL.REL.NOINC `($__internal_4_$__cuda_sm20_dblrcp_rn_slowpath_v3) ;  /* 0x0000002400247944 */ /* 0x020fea0003c00000 */
.L_x_7092:
[----:B------:R-:W-:Y:S05]  /*32b0*/  BSYNC B2 ;  /* 0x0000000000027941 */ /* 0x000fea0003800000 */
.L_x_7091:
[-C--:B-----5:R-:W-:Y:S02]  /*32c0*/  DFMA R4, R34, R42.reuse, R32 ;  /* 0x0000002a2204722b */ /* 0x0a0fe40000000020 */
[----:B------:R-:W-:-:S06]  /*32d0*/  DFMA R34, -R32, R42, R34 ;  /* 0x0000002a2022722b */ /* 0x000fcc0000000122 */
[-C--:B------:R-:W-:Y:S02]  /*32e0*/  DMUL R32, R4, R2.reuse ;  /* 0x0000000204207228 */ /* 0x080fe40000000000 */
[----:B------:R-:W-:Y:S01]  /*32f0*/  DMUL R34, R34, R2 ;  /* 0x0000000222227228 */ /* 0x000fe20000000000 */
[----:B------:R-:W-:Y:S10]  /*3300*/  BRA `(.L_x_7093) ;  /* 0x0000000400847947 */ /* 0x000ff40003800000 */
.L_x_7088:
        /* <DEDUP_REMOVED lines=20> */
.L_x_7095:
[----:B------:R-:W-:Y:S05]  /*3450*/  BSYNC B2 ;  /* 0x0000000000027941 */ /* 0x000fea0003800000 */
.L_x_7094:
        /* <DEDUP_REMOVED lines=13> */
[----:B------:R-:W-:Y:S01]  /*3530*/  MOV R32, R2 ;  /* 0x0000000200207202 */ /* 0x000fe20000000f00 */
[----:B------:R-:W-:-:S08]  /*3540*/  IMAD.MOV.U32 R33, RZ, RZ, R3 ;  /* 0x000000ffff217224 */ /* 0x000fd000078e0003 */
        /* <DEDUP_REMOVED lines=9> */
[----:B------:R-:W-:Y:S01]  /*35e0*/  IMAD.MOV.U32 R4, RZ, RZ, R2 ;  /* 0x000000ffff047224 */ /* 0x000fe200078e0002 */
[----:B------:R-:W-:-:S07]  /*35f0*/  MOV R5, R3 ;  /* 0x0000000300057202 */ /* 0x000fce0000000f00 */
.L_x_7097:
[----:B------:R-:W-:Y:S05]  /*3600*/  BSYNC B2 ;  /* 0x0000000000027941 */ /* 0x000fea0003800000 */
.L_x_7096:
[----:B------:R-:W-:Y:S02]  /*3610*/  IMAD.MOV.U32 R34, RZ, RZ, R4 ;  /* 0x000000ffff227224 */ /* 0x000fe400078e0004 */
[----:B------:R-:W-:Y:S01]  /*3620*/  IMAD.MOV.U32 R35, RZ, RZ, R5 ;  /* 0x000000ffff237224 */ /* 0x000fe200078e0005 */
[----:B------:R-:W-:Y:S06]  /*3630*/  BRA `(.L_x_7093) ;  /* 0x0000000000b87947 */ /* 0x000fec0003800000 */
.L_x_7087:
        /* <DEDUP_REMOVED lines=23> */
.L_x_7099:
[----:B------:R-:W-:Y:S05]  /*37b0*/  BSYNC B2 ;  /* 0x0000000000027941 */ /* 0x000fea0003800000 */
.L_x_7098:
        /* <DEDUP_REMOVED lines=16> */
[----:B-----5:R-:W-:Y:S05]  /*38c0*/  CALL.REL.NOINC `($__internal_4_$__cuda_sm20_dblrcp_rn_slowpath_v3) ;  /* 0x0000001c009c7944 */ /* 0x020fea0003c00000 */
.L_x_7101:
[----:B------:R-:W-:Y:S05]  /*38d0*/  BSYNC B2 ;  /* 0x0000000000027941 */ /* 0x000fea0003800000 */
.L_x_7100:
[-C--:B-----5:R-:W-:Y:S02]  /*38e0*/  DFMA R4, R32, R42.reuse, R34 ;  /* 0x0000002a2004722b */ /* 0x0a0fe40000000022 */
[----:B------:R-:W-:-:S06]  /*38f0*/  DFMA R34, R34, R42, -R32 ;  /* 0x0000002a2222722b */ /* 0x000fcc0000000820 */
[-C--:B------:R-:W-:Y:S02]  /*3900*/  DMUL R32, R4, R2.reuse ;  /* 0x0000000204207228 */ /* 0x080fe40000000000 */
[----:B------:R-:W-:-:S11]  /*3910*/  DMUL R34, R34, R2 ;  /* 0x0000000222227228 */ /* 0x000fd60000000000 */
.L_x_7093:
[----:B------:R-:W-:Y:S05]  /*3920*/  BSYNC B1 ;  /* 0x0000000000017941 */ /* 0x000fea0003800000 */
.L_x_7086:
        /* <DEDUP_REMOVED lines=33> */
.L_x_7106:
[----:B------:R-:W-:Y:S05]  /*3b40*/  BSYNC B2 ;  /* 0x0000000000027941 */ /* 0x000fea0003800000 */
.L_x_7105:
        /* <DEDUP_REMOVED lines=17> */
.L_x_7108:
[----:B------:R-:W-:Y:S05]  /*3c60*/  BSYNC B2 ;  /* 0x0000000000027941 */ /* 0x000fea0003800000 */
.L_x_7107:
[-C--:B------:R-:W-:Y:S02]  /*3c70*/  DFMA R16, R30, R38.reuse, R28 ;  /* 0x000000261e10722b */ /* 0x080fe4000000001c */
[----:B------:R-:W-:-:S06]  /*3c80*/  DFMA R18, -R28, R38, R30 ;  /* 0x000000261c12722b */ /* 0x000fcc000000011e */
[-C--:B------:R-:W-:Y:S02]  /*3c90*/  DMUL R16, R16, R2.reuse ;  /* 0x0000000210107228 */ /* 0x080fe40000000000 */
[----:B------:R-:W-:Y:S01]  /*3ca0*/  DMUL R18, R18, R2 ;  /* 0x0000000212127228 */ /* 0x000fe20000000000 */
[----:B------:R-:W-:Y:S10]  /*3cb0*/  BRA `(.L_x_7109) ;  /* 0x0000000400847947 */ /* 0x000ff40003800000 */
.L_x_7104:
        /* <DEDUP_REMOVED lines=21> */
[----:B------:R-:W-:Y:S05]  /*3e10*/  CALL.REL.NOINC `($__internal_5_$__cuda_sm20_div_rn_f64_full) ;  /* 0x0000001800f47944 */ /* 0x000fea0003c00000 */
.L_x_7111:
[----:B------:R-:W-:Y:S05]  /*3e20*/  BSYNC B2 ;  /* 0x0000000000027941 */ /* 0x000fea0003800000 */
.L_x_7110:
[----:B------:R-:W-:Y:S01]  /*3e30*/  DADD R28, -RZ, |R18| ;  /* 0x00000000ff1c7229 */ /* 0x000fe20000000512 */
[----:B------:R-:W-:Y:S01]  /*3e40*/  IMAD.MOV.U32 R4, RZ, RZ, 0x1 ;  /* 0x00000001ff047424 */ /* 0x000fe200078e00ff */
[----:B------:R-:W-:Y:S01]  /*3e50*/  FSETP.GEU.AND P1, PT, |R31|, 6.5827683646048100446e-37, PT ;  /* 0x036000001f00780b */ /* 0x000fe20003f2e200 */
[----:B------:R-:W-:Y:S01]  /*3e60*/  BSSY B2, `(.L_x_7112) ;  /* 0x0000017000027945 */ /* 0x000fe20003800000 */
[----:B------:R-:W-:Y:S01]  /*3e70*/  IMAD.MOV.U32 R16, RZ, RZ, R2 ;  /* 0x000000ffff107224 */ /* 0x000fe200078e0002 */
[----:B------:R-:W-:Y:S01]  /*3e80*/  MOV R17, R3 ;  /* 0x0000000300117202 */ /* 0x000fe20000000f00 */
        /* <DEDUP_REMOVED lines=20> */
.L_x_7113:
[----:B------:R-:W-:Y:S05]  /*3fd0*/  BSYNC B2 ;  /* 0x0000000000027941 */ /* 0x000fea0003800000 */
.L_x_7112:
[----:B------:R-:W-:Y:S05]  /*3fe0*/  BRA `(.L_x_7109) ;  /* 0x0000000000b87947 */ /* 0x000fea0003800000 */
.L_x_7103:
        /* <DEDUP_REMOVED lines=21> */
[----:B------:R-:W-:Y:S01]  /*4140*/  MOV R38, R2 ;  /* 0x0000000200267202 */ /* 0x000fe20000000f00 */
[----:B------:R-:W-:-:S07]  /*4150*/  IMAD.MOV.U32 R39, RZ, RZ, R3 ;  /* 0x000000ffff277224 */ /* 0x000fce00078e0003 */
.L_x_7115:
[----:B------:R-:W-:Y:S05]  /*4160*/  BSYNC B2 ;  /* 0x0000000000027941 */ /* 0x000fea0003800000 */
.L_x_7114:
        /* <DEDUP_REMOVED lines=17> */
.L_x_7117:
[----:B------:R-:W-:Y:S05]  /*4280*/  BSYNC B2 ;  /* 0x0000000000027941 */ /* 0x000fea0003800000 */
.L_x_7116:
[-C--:B------:R-:W-:Y:S02]  /*4290*/  DFMA R16, R28, R38.reuse, R30 ;  /* 0x000000261c10722b */ /* 0x080fe4000000001e */
[----:B------:R-:W-:-:S06]  /*42a0*/  DFMA R18, R30, R38, -R28 ;  /* 0x000000261e12722b */ /* 0x000fcc000000081c */
[-C--:B------:R-:W-:Y:S02]  /*42b0*/  DMUL R16, R16, R2.reuse ;  /* 0x0000000210107228 */ /* 0x080fe40000000000 */
[----:B------:R-:W-:-:S11]  /*42c0*/  DMUL R18, R18, R2 ;  /* 0x0000000212127228 */ /* 0x000fd60000000000 */
.L_x_7109:
[----:B------:R-:W-:Y:S05]  /*42d0*/  BSYNC B1 ;  /* 0x0000000000017941 */ /* 0x000fea0003800000 */
.L_x_7102:
        /* <DEDUP_REMOVED lines=33> */
.L_x_7122:
[----:B------:R-:W-:Y:S05]  /*44f0*/  BSYNC B2 ;  /* 0x0000000000027941 */ /* 0x000fea0003800000 */
.L_x_7121:
        /* <DEDUP_REMOVED lines=17> */
.L_x_7124:
[----:B------:R-:W-:Y:S05]  /*4610*/  BSYNC B2 ;  /* 0x0000000000027941 */ /* 0x000fea0003800000 */
.L_x_7123:
[-C--:B------:R-:W-:Y:S02]  /*4620*/  DFMA R12, R26, R28.reuse, R24 ;  /* 0x0000001c1a0c722b */ /* 0x080fe40000000018 */
[----:B------:R-:W-:-:S06]  /*4630*/  DFMA R14, -R24, R28, R26 ;  /* 0x0000001c180e722b */ /* 0x000fcc000000011a */
[-C--:B------:R-:W-:Y:S02]  /*4640*/  DMUL R12, R12, R2.reuse ;  /* 0x000000020c0c7228 */ /* 0x080fe40000000000 */
[----:B------:R-:W-:Y:S01]  /*4650*/  DMUL R14, R14, R2 ;  /* 0x000000020e0e7228 */ /* 0x000fe20000000000 */
[----:B------:R-:W-:Y:S10]  /*4660*/  BRA `(.L_x_7125) ;  /* 0x0000000400847947 */ /* 0x000ff40003800000 */
.L_x_7120:
        /* <DEDUP_REMOVED lines=22> */
.L_x_7127:
[----:B------:R-:W-:Y:S05]  /*47d0*/  BSYNC B2 ;  /* 0x0000000000027941 */ /* 0x000fea0003800000 */
.L_x_7126:
        /* <DEDUP_REMOVED lines=26> */
.L_x_7129:
[----:B------:R-:W-:Y:S05]  /*4980*/  BSYNC B2 ;  /* 0x0000000000027941 */ /* 0x000fea0003800000 */
.L_x_7128:
[----:B------:R-:W-:Y:S05]  /*4990*/  BRA `(.L_x_7125) ;  /* 0x0000000000b87947 */ /* 0x000fea0003800000 */
.L_x_7119:
        /* <DEDUP_REMOVED lines=23> */
.L_x_7131:
[----:B------:R-:W-:Y:S05]  /*4b10*/  BSYNC B2 ;  /* 0x0000000000027941 */ /* 0x000fea0003800000 */
.L_x_7130:
        /* <DEDUP_REMOVED lines=17> */
.L_x_7133:
[----:B------:R-:W-:Y:S05]  /*4c30*/  BSYNC B2 ;  /* 0x0000000000027941 */ /* 0x000fea0003800000 */
.L_x_7132:
[-C--:B------:R-:W-:Y:S02]  /*4c40*/  DFMA R12, R24, R28.reuse, R26 ;  /* 0x0000001c180c722b */ /* 0x080fe4000000001a */
[----:B------:R-:W-:-:S06]  /*4c50*/  DFMA R14, R26, R28, -R24 ;  /* 0x0000001c1a0e722b */ /* 0x000fcc0000000818 */
[-C--:B------:R-:W-:Y:S02]  /*4c60*/  DMUL R12, R12, R2.reuse ;  /* 0x000000020c0c7228 */ /* 0x080fe40000000000 */
[----:B------:R-:W-:-:S11]  /*4c70*/  DMUL R14, R14, R2 ;  /* 0x000000020e0e7228 */ /* 0x000fd60000000000 */
.L_x_7125:
[----:B------:R-:W-:Y:S05]  /*4c80*/  BSYNC B1 ;  /* 0x0000000000017941 */ /* 0x000fea0003800000 */
.L_x_7118:
        /* <DEDUP_REMOVED lines=33> */
.L_x_7138:
[----:B------:R-:W-:Y:S05]  /*4ea0*/  BSYNC B2 ;  /* 0x0000000000027941 */ /* 0x000fea0003800000 */
.L_x_7137:
        /* <DEDUP_REMOVED lines=17> */
.L_x_7140:
[----:B------:R-:W-:Y:S05]  /*4fc0*/  BSYNC B2 ;  /* 0x0000000000027941 */ /* 0x000fea0003800000 */
.L_x_7139:
[-C--:B------:R-:W-:Y:S02]  /*4fd0*/  DFMA R8, R22, R24.reuse, R20 ;  /* 0x000000181608722b */ /* 0x080fe40000000014 */
[----:B------:R-:W-:-:S06]  /*4fe0*/  DFMA R10, -R20, R24, R22 ;  /* 0x00000018140a722b */ /* 0x000fcc0000000116 */
[-C--:B------:R-:W-:Y:S02]  /*4ff0*/  DMUL R8, R8, R2.reuse ;  /* 0x0000000208087228 */ /* 0x080fe40000000000 */
[----:B------:R-:W-:Y:S01]  /*5000*/  DMUL R10, R10, R2 ;  /* 0x000000020a0a7228 */ /* 0x000fe20000000000 */
[----:B------:R-:W-:Y:S10]  /*5010*/  BRA `(.L_x_7141) ;  /* 0x0000000400847947 */ /* 0x000ff40003800000 */
.L_x_7136:
        /* <DEDUP_REMOVED lines=22> */
.L_x_7143:
[----:B------:R-:W-:Y:S05]  /*5180*/  BSYNC B2 ;  /* 0x0000000000027941 */ /* 0x000fea0003800000 */
.L_x_7142:
        /* <DEDUP_REMOVED lines=26> */
.L_x_7145:
[----:B------:R-:W-:Y:S05]  /*5330*/  BSYNC B2 ;  /* 0x0000000000027941 */ /* 0x000fea0003800000 */
.L_x_7144:
[----:B------:R-:W-:Y:S05]  /*5340*/  BRA `(.L_x_7141) ;  /* 0x0000000000b87947 */ /* 0x000fea0003800000 */
.L_x_7135:
        /* <DEDUP_REMOVED lines=23> */
.L_x_7147:
[----:B------:R-:W-:Y:S05]  /*54c0*/  BSYNC B2 ;  /* 0x0000000000027941 */ /* 0x000fea0003800000 */
.L_x_7146:
        /* <DEDUP_REMOVED lines=17> */
.L_x_7149:
[----:B------:R-:W-:Y:S05]  /*55e0*/  BSYNC B2 ;  /* 0x0000000000027941 */ /* 0x000fea0003800000 */
.L_x_7148:
[-C--:B------:R-:W-:Y:S02]  /*55f0*/  DFMA R8, R20, R24.reuse, R22 ;  /* 0x000000181408722b */ /* 0x080fe40000000016 */
[----:B------:R-:W-:-:S06]  /*5600*/  DFMA R10, R22, R24, -R20 ;  /* 0x00000018160a722b */ /* 0x000fcc0000000814 */
[-C--:B------:R-:W-:Y:S02]  /*5610*/  DMUL R8, R8, R2.reuse ;  /* 0x0000000208087228 */ /* 0x080fe40000000000 */
[----:B------:R-:W-:-:S11]  /*5620*/  DMUL R10, R10, R2 ;  /* 0x000000020a0a7228 */ /* 0x000fd60000000000 */
.L_x_7141:
[----:B------:R-:W-:Y:S05]  /*5630*/  BSYNC B1 ;  /* 0x0000000000017941 */ /* 0x000fea0003800000 */
.L_x_7134:
[----:B------:R-:W-:-:S04]  /*5640*/  LEA R2, P0, R37, UR10, 0x6 ;  /* 0x0000000a25027c11 */ /* 0x000fc8000f8030ff */
[C---:B------:R-:W-:Y:S02]  /*5650*/  LEA.HI.X R3, R37.reuse, UR11, R36, 0x6, P0 ;  /* 0x0000000b25037c11 */ /* 0x040fe400080f3424 */
[----:B------:R-:W-:-:S03]  /*5660*/  IADD3 R37, P0, R37, UR4, RZ ;  /* 0x0000000425257c10 */ /* 0x000fc6000ff1e0ff */
[----:B------:R0:W-:Y:S01]  /*5670*/  STG.E.128 desc[UR14][R2.64], R32 ;  /* 0x0000002002007986 */ /* 0x0001e2000c101d0e */
[C---:B------:R-:W-:Y:S01]  /*5680*/  SHF.L.U32 R0, R37.reuse, 0x2, RZ ;  /* 0x0000000225007819 */ /* 0x040fe200000006ff */
[----:B------:R-:W-:Y:S01]  /*5690*/  IMAD.X R36, RZ, RZ, R36, P0 ;  /* 0x000000ffff247224 */ /* 0x000fe200000e0624 */
[C---:B------:R-:W-:Y:S01]  /*56a0*/  ISETP.LT.U32.AND P1, PT, R37.reuse, 0x4000, PT ;  /* 0x000040002500780c */ /* 0x040fe20003f21070 */
[----:B------:R0:W-:Y:S01]  /*56b0*/  STG.E.128 desc[UR14][R2.64+0x10], R16 ;  /* 0x0000101002007986 */ /* 0x0001e2000c101d0e */
[----:B------:R-:W-:Y:S02]  /*56c0*/  ISETP.GE.U32.AND P0, PT, R0, UR16, PT ;  /* 0x0000001000007c0c */ /* 0x000fe4000bf06070 */
[----:B------:R-:W-:Y:S01]  /*56d0*/  SHF.L.U64.HI R0, R37, 0x2, R36 ;  /* 0x0000000225007819 */ /* 0x000fe20000010224 */
[----:B------:R0:W-:Y:S01]  /*56e0*/  STG.E.128 desc[UR14][R2.64+0x20], R12 ;  /* 0x0000200c02007986 */ /* 0x0001e2000c101d0e */
[----:B------:R-:W-:Y:S02]  /*56f0*/  ISETP.LT.U32.AND.EX P1, PT, R36, RZ, PT, P1 ;  /* 0x000000ff2400720c */ /* 0x000fe40003f21110 */
[----:B------:R-:W-:Y:S01]  /*5700*/  ISETP.GE.AND.EX P0, PT, R0, UR12, PT, P0 ;  /* 0x0000000c00007c0c */ /* 0x000fe2000bf06300 */
[----:B------:R0:W-:-:S12]  /*5710*/  STG.E.128 desc[UR14][R2.64+0x30], R8 ;  /* 0x0000300802007986 */ /* 0x0001d8000c101d0e */
[----:B------:R-:W-:Y:S05]  /*5720*/  @!P0 BRA P1, `(.L_x_7150) ;  /* 0xffffffd400dc8947 */ /* 0x000fea000083ffff */
[----:B------:R-:W-:Y:S05]  /*5730*/  EXIT ;  /* 0x000000000000794d */ /* 0x000fea0003800000 */
        .weak           $__internal_4_$__cuda_sm20_dblrcp_rn_slowpath_v3
        .type           $__internal_4_$__cuda_sm20_dblrcp_rn_slowpath_v3,@function
        .size           $__internal_4_$__cuda_sm20_dblrcp_rn_slowpath_v3,($__internal_5_$__cuda_sm20_div_rn_f64_full - $__internal_4_$__cuda_sm20_dblrcp_rn_slowpath_v3)
$__internal_4_$__cuda_sm20_dblrcp_rn_slowpath_v3:
[----:B------:R-:W-:Y:S01]  /*5740*/  IMAD.MOV.U32 R6, RZ, RZ, R4 ;  /* 0x000000ffff067224 */ /* 0x000fe200078e0004 */
[----:B------:R-:W-:Y:S01]  /*5750*/  BSSY B0, `(.L_x_7151) ;  /* 0x0000024000007945 */ /* 0x000fe20003800000 */
[----:B------:R-:W-:-:S06]  /*5760*/  IMAD.MOV.U32 R7, RZ, RZ, R3 ;  /* 0x000000ffff077224 */ /* 0x000fcc00078e0003 */
[----:B------:R-:W-:-:S14]  /*5770*/  DSETP.GTU.AND P4, PT, |R6|, +INF , PT ;  /* 0x7ff000000600742a */ /* 0x000fdc0003f8c200 */
[----:B------:R-:W-:Y:S05]  /*5780*/  @P4 BRA `(.L_x_7152) ;  /* 0x0000000000784947 */ /* 0x000fea0003800000 */
[----:B------:R-:W-:-:S05]  /*5790*/  LOP3.LUT R3, R3, 0x7fffffff, RZ, 0xc0, !PT ;  /* 0x7fffffff03037812 */ /* 0x000fca00078ec0ff */
[----:B------:R-:W-:-:S05]  /*57a0*/  VIADD R4, R3, 0xffffffff ;  /* 0xffffffff03047836 */ /* 0x000fca0000000000 */
[----:B------:R-:W-:-:S13]  /*57b0*/  ISETP.GE.U32.AND P4, PT, R4, 0x7fefffff, PT ;  /* 0x7fefffff0400780c */ /* 0x000fda0003f86070 */
[----:B------:R-:W-:Y:S01]  /*57c0*/  @P4 LOP3.LUT R5, R7, 0x7ff00000, RZ, 0x3c, !PT ;  /* 0x7ff0000007054812 */ /* 0x000fe200078e3cff */
[----:B------:R-:W-:Y:S01]  /*57d0*/  @P4 IMAD.MOV.U32 R4, RZ, RZ, RZ ;  /* 0x000000ffff044224 */ /* 0x000fe200078e00ff */
[----:B------:R-:W-:Y:S06]  /*57e0*/  @P4 BRA `(.L_x_7153) ;  /* 0x0000000000684947 */ /* 0x000fec0003800000 */
[----:B------:R-:W-:-:S13]  /*57f0*/  ISETP.GE.U32.AND P4, PT, R3, 0x1000001, PT ;  /* 0x010000010300780c */ /* 0x000fda0003f86070 */
[----:B------:R-:W-:Y:S05]  /*5800*/  @!P4 BRA `(.L_x_7154) ;  /* 0x000000000034c947 */ /* 0x000fea0003800000 */
[----:B------:R-:W-:Y:S01]  /*5810*/  IADD3 R5, R7, -0x3fe00000, RZ ;  /* 0xc020000007057810 */ /* 0x000fe20007ffe0ff */
[----:B------:R-:W-:-:S03]  /*5820*/  IMAD.MOV.U32 R4, RZ, RZ, R6 ;  /* 0x000000ffff047224 */ /* 0x000fc600078e0006 */
[----:B------:R-:W0:Y:S03]  /*5830*/  MUFU.RCP64H R3, R5 ;  /* 0x0000000500037308 */ /* 0x000e260000001800 */
[----:B0-----:R-:W-:-:S08]  /*5840*/  DFMA R44, -R4, R2, 1 ;  /* 0x3ff00000042c742b */ /* 0x001fd00000000102 */
[----:B------:R-:W-:-:S08]  /*5850*/  DFMA R44, R44, R44, R44 ;  /* 0x0000002c2c2c722b */ /* 0x000fd0000000002c */
[----:B------:R-:W-:-:S08]  /*5860*/  DFMA R44, R2, R44, R2 ;  /* 0x0000002c022c722b */ /* 0x000fd00000000002 */
[----:B------:R-:W-:-:S08]  /*5870*/  DFMA R2, -R4, R44, 1 ;  /* 0x3ff000000402742b */ /* 0x000fd0000000012c */
[----:B------:R-:W-:-:S08]  /*5880*/  DFMA R2, R44, R2, R44 ;  /* 0x000000022c02722b */ /* 0x000fd0000000002c */
[----:B------:R-:W-:-:S08]  /*5890*/  DMUL R2, R2, 2.2250738585072013831e-308 ;  /* 0x0010000002027828 */ /* 0x000fd00000000000 */
[----:B------:R-:W-:-:S08]  /*58a0*/  DFMA R6, -R6, R2, 1 ;  /* 0x3ff000000606742b */ /* 0x000fd00000000102 */
[----:B------:R-:W-:-:S08]  /*58b0*/  DFMA R6, R6, R6, R6 ;  /* 0x000000060606722b */ /* 0x000fd00000000006 */
[----:B------:R-:W-:Y:S01]  /*58c0*/  DFMA R4, R2, R6, R2 ;  /* 0x000000060204722b */ /* 0x000fe20000000002 */
[----:B------:R-:W-:Y:S10]  /*58d0*/  BRA `(.L_x_7153) ;  /* 0x00000000002c7947 */ /* 0x000ff40003800000 */
.L_x_7154:
[----:B------:R-:W-:-:S06]  /*58e0*/  DMUL R6, R6, 8.11296384146066816958e+31 ;  /* 0x4690000006067828 */ /* 0x000fcc0000000000 */
[----:B------:R-:W0:Y:S02]  /*58f0*/  MUFU.RCP64H R3, R7 ;  /* 0x0000000700037308 */ /* 0x000e240000001800 */
[----:B0-----:R-:W-:-:S08]  /*5900*/  DFMA R4, -R6, R2, 1 ;  /* 0x3ff000000604742b */ /* 0x001fd00000000102 */
[----:B------:R-:W-:-:S08]  /*5910*/  DFMA R4, R4, R4, R4 ;  /* 0x000000040404722b */ /* 0x000fd00000000004 */
[----:B------:R-:W-:-:S08]  /*5920*/  DFMA R4, R2, R4, R2 ;  /* 0x000000040204722b */ /* 0x000fd00000000002 */
[----:B------:R-:W-:-:S08]  /*5930*/  DFMA R2, -R6, R4, 1 ;  /* 0x3ff000000602742b */ /* 0x000fd00000000104 */
[----:B------:R-:W-:-:S08]  /*5940*/  DFMA R2, R4, R2, R4 ;  /* 0x000000020402722b */ /* 0x000fd00000000004 */
[----:B------:R-:W-:Y:S01]  /*5950*/  DMUL R4, R2, 8.11296384146066816958e+31 ;  /* 0x4690000002047828 */ /* 0x000fe20000000000 */
[----:B------:R-:W-:Y:S10]  /*5960*/  BRA `(.L_x_7153) ;  /* 0x0000000000087947 */ /* 0x000ff40003800000 */
.L_x_7152:
[----:B------:R-:W-:Y:S01]  /*5970*/  LOP3.LUT R5, R7, 0x80000, RZ, 0xfc, !PT ;  /* 0x0008000007057812 */ /* 0x000fe200078efcff */
[----:B------:R-:W-:-:S07]  /*5980*/  IMAD.MOV.U32 R4, RZ, RZ, R6 ;  /* 0x000000ffff047224 */ /* 0x000fce00078e0006 */
.L_x_7153:
[----:B------:R-:W-:Y:S05]  /*5990*/  BSYNC B0 ;  /* 0x0000000000007941 */ /* 0x000fea0003800000 */
.L_x_7151:
[----:B------:R-:W-:Y:S02]  /*59a0*/  IMAD.MOV.U32 R2, RZ, RZ, R4 ;  /* 0x000000ffff027224 */ /* 0x000fe400078e0004 */
[----:B------:R-:W-:Y:S01]  /*59b0*/  IMAD.MOV.U32 R3, RZ, RZ, R5 ;  /* 0x000000ffff037224 */ /* 0x000fe200078e0005 */
[----:B------:R-:W-:Y:S01]  /*59c0*/  MOV R5, 0x0 ;  /* 0x0000000000057802 */ /* 0x000fe20000000f00 */
[----:B------:R-:W-:-:S04]  /*59d0*/  IMAD.MOV.U32 R4, RZ, RZ, R0 ;  /* 0x000000ffff047224 */ /* 0x000fc800078e0000 */
[----:B------:R-:W-:Y:S05]  /*59e0*/  RET.REL.NODEC R4 `(_ZN2at6native55_GLOBAL__N__de093ff9_22_ForeachBinaryOpList_cu_a911ec4325multi_tensor_apply_kernelINS1_18TensorListMetadataILi3EEENS1_24BinaryOpListAlphaFunctorIN3c107complexIdEELi3ELi2ELi2EEEJSt7dividesIS8_ES8_EEEvT_T0_DpT1_) ;  /* 0xffffffa404847950 */ /* 0x000fea0003c3ffff */
        .weak           $__internal_5_$__cuda_sm20_div_rn_f64_full
        .type           $__internal_5_$__cuda_sm20_div_rn_f64_full,@function
        .size           $__internal_5_$__cuda_sm20_div_rn_f64_full,(.L_x_8115 - $__internal_5_$__cuda_sm20_div_rn_f64_full)
$__internal_5_$__cuda_sm20_div_rn_f64_full:
[C---:B------:R-:W-:Y:S01]  /*59f0*/  FSETP.GEU.AND P4, PT, |R5|.reuse, 1.469367938527859385e-39, PT ;  /* 0x001000000500780b */ /* 0x040fe20003f8e200 */
[--C-:B------:R-:W-:Y:S01]  /*5a00*/  IMAD.MOV.U32 R44, RZ, RZ, R4.reuse ;  /* 0x000000ffff2c7224 */ /* 0x100fe200078e0004 */
[C---:B------:R-:W-:Y:S01]  /*5a10*/  LOP3.LUT R6, R5.reuse, 0x800fffff, RZ, 0xc0, !PT ;  /* 0x800fffff05067812 */ /* 0x040fe200078ec0ff */
[----:B------:R-:W-:Y:S01]  /*5a20*/  IMAD.MOV.U32 R45, RZ, RZ, R5 ;  /* 0x000000ffff2d7224 */ /* 0x000fe200078e0005 */
[----:B------:R-:W-:Y:S01]  /*5a30*/  MOV R48, 0x1 ;  /* 0x0000000100307802 */ /* 0x000fe20000000f00 */
[----:B------:R-:W-:Y:S01]  /*5a40*/  IMAD.MOV.U32 R46, RZ, RZ, R4 ;  /* 0x000000ffff2e7224 */ /* 0x000fe200078e0004 */
[----:B------:R-:W-:Y:S01]  /*5a50*/  LOP3.LUT R47, R6, 0x3ff00000, RZ, 0xfc, !PT ;  /* 0x3ff00000062f7812 */ /* 0x000fe200078efcff */
[----:B------:R-:W-:Y:S01]  /*5a60*/  IMAD.MOV.U32 R51, RZ, RZ, R3 ;  /* 0x000000ffff337224 */ /* 0x000fe200078e0003 */
[----:B------:R-:W-:Y:S01]  /*5a70*/  LOP3.LUT R5, R5, 0x7ff00000, RZ, 0xc0, !PT ;  /* 0x7ff0000005057812 */ /* 0x000fe200078ec0ff */
[----:B------:R-:W-:Y:S01]  /*5a80*/  IMAD.MOV.U32 R50, RZ, RZ, R2 ;  /* 0x000000ffff327224 */ /* 0x000fe200078e0002 */
[----:B------:R-:W-:Y:S01]  /*5a90*/  BSSY B0, `(.L_x_7155) ;  /* 0x0000056000007945 */ /* 0x000fe20003800000 */
[----:B------:R-:W-:Y:S01]  /*5aa0*/  IMAD.MOV.U32 R3, RZ, RZ, 0x1ca00000 ;  /* 0x1ca00000ff037424 */ /* 0x000fe200078e00ff */
[C---:B------:R-:W-:Y:S01]  /*5ab0*/  FSETP.GEU.AND P5, PT, |R51|.reuse, 1.469367938527859385e-39, PT ;  /* 0x001000003300780b */ /* 0x040fe20003fae200 */
[----:B------:R-:W-:Y:S01]  /*5ac0*/  @!P4 DMUL R46, R44, 8.98846567431157953865e+307 ;  /* 0x7fe000002c2ec828 */ /* 0x000fe20000000000 */
[----:B------:R-:W-:-:S05]  /*5ad0*/  LOP3.LUT R2, R51, 0x7ff00000, RZ, 0xc0, !PT ;  /* 0x7ff0000033027812 */ /* 0x000fca00078ec0ff */
[----:B------:R-:W0:Y:S06]  /*5ae0*/  MUFU.RCP64H R49, R47 ;  /* 0x0000002f00317308 */ /* 0x000e2c0000001800 */
[----:B------:R-:W-:-:S04]  /*5af0*/  @!P5 LOP3.LUT R7, R45, 0x7ff00000, RZ, 0xc0, !PT ;  /* 0x7ff000002d07d812 */ /* 0x000fc800078ec0ff */
[----:B------:R-:W-:-:S04]  /*5b00*/  @!P5 ISETP.GE.U32.AND P6, PT, R2, R7, PT ;  /* 0x000000070200d20c */ /* 0x000fc80003fc6070 */
[C---:B------:R-:W-:Y:S02]  /*5b10*/  @!P5 SEL R4, R3.reuse, 0x63400000, !P6 ;  /* 0x634000000304d807 */ /* 0x040fe40007000000 */
[----:B------:R-:W-:Y:S01]  /*5b20*/  ISETP.GE.U32.AND P6, PT, R2, R5, PT ;  /* 0x000000050200720c */ /* 0x000fe20003fc6070 */
[----:B0-----:R-:W-:Y:S01]  /*5b30*/  DFMA R52, R48, -R46, 1 ;  /* 0x3ff000003034742b */ /* 0x001fe2000000082e */
[----:B------:R-:W-:Y:S02]  /*5b40*/  @!P5 LOP3.LUT R4, R4, 0x80000000, R51, 0xf8, !PT ;  /* 0x800000000404d812 */ /* 0x000fe400078ef833 */
[----:B------:R-:W-:Y:S02]  /*5b50*/  SEL R6, R3, 0x63400000, !P6 ;  /* 0x6340000003067807 */ /* 0x000fe40007000000 */
[----:B------:R-:W-:Y:S01]  /*5b60*/  @!P5 LOP3.LUT R7, R4, 0x100000, RZ, 0xfc, !PT ;  /* 0x001000000407d812 */ /* 0x000fe200078efcff */
[----:B------:R-:W-:Y:S01]  /*5b70*/  IMAD.MOV.U32 R4, RZ, RZ, R2 ;  /* 0x000000ffff047224 */ /* 0x000fe200078e0002 */
[----:B------:R-:W-:Y:S01]  /*5b80*/  @!P4 LOP3.LUT R5, R47, 0x7ff00000, RZ, 0xc0, !PT ;  /* 0x7ff000002f05c812 */ /* 0x000fe200078ec0ff */
[----:B------:R-:W-:-:S08]  /*5b90*/  DFMA R52, R52, R52, R52 ;  /* 0x000000343434722b */ /* 0x000fd00000000034 */
[----:B------:R-:W-:Y:S01]  /*5ba0*/  DFMA R48, R48, R52, R48 ;  /* 0x000000343030722b */ /* 0x000fe20000000030 */
[----:B------:R-:W-:Y:S01]  /*5bb0*/  LOP3.LUT R53, R6, 0x800fffff, R51, 0xf8, !PT ;  /* 0x800fffff06357812 */ /* 0x000fe200078ef833 */
[----:B------:R-:W-:Y:S02]  /*5bc0*/  IMAD.MOV.U32 R52, RZ, RZ, R50 ;  /* 0x000000ffff347224 */ /* 0x000fe400078e0032 */
[----:B------:R-:W-:-:S04]  /*5bd0*/  @!P5 IMAD.MOV.U32 R6, RZ, RZ, RZ ;  /* 0x000000ffff06d224 */ /* 0x000fc800078e00ff */
[----:B------:R-:W-:Y:S02]  /*5be0*/  DFMA R58, R48, -R46, 1 ;  /* 0x3ff00000303a742b */ /* 0x000fe4000000082e */
[----:B------:R-:W-:-:S06]  /*5bf0*/  @!P5 DFMA R52, R52, 2, -R6 ;  /* 0x400000003434d82b */ /* 0x000fcc0000000806 */
[----:B------:R-:W-:-:S04]  /*5c00*/  DFMA R58, R48, R58, R48 ;  /* 0x0000003a303a722b */ /* 0x000fc80000000030 */
[----:B------:R-:W-:-:S04]  /*5c10*/  @!P5 LOP3.LUT R4, R53, 0x7ff00000, RZ, 0xc0, !PT ;  /* 0x7ff000003504d812 */ /* 0x000fc800078ec0ff */
[----:B------:R-:W-:-:S08]  /*5c20*/  DMUL R6, R58, R52 ;  /* 0x000000343a067228 */ /* 0x000fd00000000000 */
[----:B------:R-:W-:-:S08]  /*5c30*/  DFMA R48, R6, -R46, R52 ;  /* 0x8000002e0630722b */ /* 0x000fd00000000034 */
[----:B------:R-:W-:Y:S01]  /*5c40*/  DFMA R48, R58, R48, R6 ;  /* 0x000000303a30722b */ /* 0x000fe20000000006 */
[----:B------:R-:W-:-:S05]  /*5c50*/  VIADD R6, R4, 0xffffffff ;  /* 0xffffffff04067836 */ /* 0x000fca0000000000 */
[----:B------:R-:W-:Y:S02]  /*5c60*/  ISETP.GT.U32.AND P4, PT, R6, 0x7feffffe, PT ;  /* 0x7feffffe0600780c */ /* 0x000fe40003f84070 */
[----:B------:R-:W-:-:S04]  /*5c70*/  IADD3 R6, R5, -0x1, RZ ;  /* 0xffffffff05067810 */ /* 0x000fc80007ffe0ff */
[----:B------:R-:W-:-:S13]  /*5c80*/  ISETP.GT.U32.OR P4, PT, R6, 0x7feffffe, P4 ;  /* 0x7feffffe0600780c */ /* 0x000fda0002784470 */
[----:B------:R-:W-:Y:S05]  /*5c90*/  @P4 BRA `(.L_x_7156) ;  /* 0x0000000000744947 */ /* 0x000fea0003800000 */
[----:B------:R-:W-:-:S04]  /*5ca0*/  LOP3.LUT R5, R45, 0x7ff00000, RZ, 0xc0, !PT ;  /* 0x7ff000002d057812 */ /* 0x000fc800078ec0ff */
[CC--:B------:R-:W-:Y:S02]  /*5cb0*/  VIADDMNMX R4, R2.reuse, -R5.reuse, 0xb9600000, !PT ;  /* 0xb960000002047446 */ /* 0x0c0fe40007800905 */
[----:B------:R-:W-:Y:S02]  /*5cc0*/  ISETP.GE.U32.AND P4, PT, R2, R5, PT ;  /* 0x000000050200720c */ /* 0x000fe40003f86070 */
[----:B------:R-:W-:Y:S02]  /*5cd0*/  VIMNMX R4, R4, 0x46a00000, PT ;  /* 0x46a0000004047848 */ /* 0x000fe40003fe0100 */
[----:B------:R-:W-:-:S05]  /*5ce0*/  SEL R3, R3, 0x63400000, !P4 ;  /* 0x6340000003037807 */ /* 0x000fca0006000000 */
[----:B------:R-:W-:Y:S02]  /*5cf0*/  IMAD.IADD R3, R4, 0x1, -R3 ;  /* 0x0000000104037824 */ /* 0x000fe400078e0a03 */
[----:B------:R-:W-:Y:S02]  /*5d00*/  IMAD.MOV.U32 R4, RZ, RZ, RZ ;  /* 0x000000ffff047224 */ /* 0x000fe400078e00ff */
        /* <DEDUP_REMOVED lines=11> */
[----:B------:R-:W-:Y:S01]  /*5dc0*/  MOV R44, RZ ;  /* 0x000000ff002c7202 */ /* 0x000fe20000000f00 */
[----:B------:R-:W-:Y:S01]  /*5dd0*/  DMUL.RP R4, R48, R4 ;  /* 0x0000000430047228 */ /* 0x000fe20000008000 */
[----:B------:R-:W-:-:S04]  /*5de0*/  IADD3 R3, -R3, -0x43300000, RZ ;  /* 0xbcd0000003037810 */ /* 0x000fc80007ffe1ff */
[----:B------:R-:W-:-:S05]  /*5df0*/  DFMA R44, R6, -R44, R48 ;  /* 0x8000002c062c722b */ /* 0x000fca0000000030 */
[----:B------:R-:W-:-:S05]  /*5e00*/  LOP3.LUT R2, R5, R2, RZ, 0x3c, !PT ;  /* 0x0000000205027212 */ /* 0x000fca00078e3cff */
[----:B------:R-:W-:-:S04]  /*5e10*/  FSETP.NEU.AND P4, PT, |R45|, R3, PT ;  /* 0x000000032d00720b */ /* 0x000fc80003f8d200 */
[----:B------:R-:W-:Y:S02]  /*5e20*/  FSEL R4, R4, R6, !P4 ;  /* 0x0000000604047208 */ /* 0x000fe40006000000 */
[----:B------:R-:W-:-:S03]  /*5e30*/  FSEL R5, R2, R7, !P4 ;  /* 0x0000000702057208 */ /* 0x000fc60006000000 */
[----:B------:R-:W-:Y:S02]  /*5e40*/  IMAD.MOV.U32 R6, RZ, RZ, R4 ;  /* 0x000000ffff067224 */ /* 0x000fe400078e0004 */
[----:B------:R-:W-:Y:S01]  /*5e50*/  IMAD.MOV.U32 R7, RZ, RZ, R5 ;  /* 0x000000ffff077224 */ /* 0x000fe200078e0005 */
[----:B------:R-:W-:Y:S06]  /*5e60*/  BRA `(.L_x_7157) ;  /* 0x0000000000607947 */ /* 0x000fec0003800000 */
.L_x_7156:
        /* <DEDUP_REMOVED lines=12> */
[----:B------:R-:W-:Y:S01]  /*5f30*/  @!P4 IMAD.MOV.U32 R6, RZ, RZ, RZ ;  /* 0x000000ffff06c224 */ /* 0x000fe200078e00ff */
[----:B------:R-:W-:Y:S01]  /*5f40*/  @!P4 MOV R7, R3 ;  /* 0x000000030007c202 */ /* 0x000fe20000000f00 */
[----:B------:R-:W-:Y:S02]  /*5f50*/  @P4 IMAD.MOV.U32 R6, RZ, RZ, RZ ;  /* 0x000000ffff064224 */ /* 0x000fe400078e00ff */
[----:B------:R-:W-:Y:S01]  /*5f60*/  @P4 IMAD.MOV.U32 R7, RZ, RZ, R2 ;  /* 0x000000ffff074224 */ /* 0x000fe200078e0002 */
[----:B------:R-:W-:Y:S06]  /*5f70*/  BRA `(.L_x_7157) ;  /* 0x00000000001c7947 */ /* 0x000fec0003800000 */
.L_x_7159:
[----:B------:R-:W-:Y:S01]  /*5f80*/  LOP3.LUT R3, R45, 0x80000, RZ, 0xfc, !PT ;  /* 0x000800002d037812 */ /* 0x000fe200078efcff */
[----:B------:R-:W-:-:S04]  /*5f90*/  IMAD.MOV.U32 R6, RZ, RZ, R44 ;  /* 0x000000ffff067224 */ /* 0x000fc800078e002c */
[----:B------:R-:W-:Y:S01]  /*5fa0*/  IMAD.MOV.U32 R7, RZ, RZ, R3 ;  /* 0x000000ffff077224 */ /* 0x000fe200078e0003 */
[----:B------:R-:W-:Y:S06]  /*5fb0*/  BRA `(.L_x_7157) ;  /* 0x00000000000c7947 */ /* 0x000fec0003800000 */
.L_x_7158:
[----:B------:R-:W-:Y:S01]  /*5fc0*/  LOP3.LUT R3, R51, 0x80000, RZ, 0xfc, !PT ;  /* 0x0008000033037812 */ /* 0x000fe200078efcff */
[----:B------:R-:W-:-:S03]  /*5fd0*/  IMAD.MOV.U32 R6, RZ, RZ, R50 ;  /* 0x000000ffff067224 */ /* 0x000fc600078e0032 */
[----:B------:R-:W-:-:S07]  /*5fe0*/  MOV R7, R3 ;  /* 0x0000000300077202 */ /* 0x000fce0000000f00 */
.L_x_7157:
[----:B------:R-:W-:Y:S05]  /*5ff0*/  BSYNC B0 ;  /* 0x0000000000007941 */ /* 0x000fea0003800000 */
.L_x_7155:
[----:B------:R-:W-:Y:S02]  /*6000*/  IMAD.MOV.U32 R4, RZ, RZ, R0 ;  /* 0x000000ffff047224 */ /* 0x000fe400078e0000 */
[----:B------:R-:W-:Y:S02]  /*6010*/  IMAD.MOV.U32 R5, RZ, RZ, 0x0 ;  /* 0x00000000ff057424 */ /* 0x000fe400078e00ff */
[----:B------:R-:W-:Y:S02]  /*6020*/  IMAD.MOV.U32 R2, RZ, RZ, R6 ;  /* 0x000000ffff027224 */ /* 0x000fe400078e0006 */
[----:B------:R-:W-:Y:S01]  /*6030*/  IMAD.MOV.U32 R3, RZ, RZ, R7 ;  /* 0x000000ffff037224 */ /* 0x000fe200078e0007 */
[----:B------:R-:W-:Y:S06]  /*6040*/  RET.REL.NODEC R4 `(_ZN2at6native55_GLOBAL__N__de093ff9_22_ForeachBinaryOpList_cu_a911ec4325multi_tensor_apply_kernelINS1_18TensorListMetadataILi3EEENS1_24BinaryOpListAlphaFunctorIN3c107complexIdEELi3ELi2ELi2EEEJSt7dividesIS8_ES8_EEEvT_T0_DpT1_) ;  /* 0xffffff9c04ec7950 */ /* 0x000fec0003c3ffff */
.L_x_7160:
        /* <DEDUP_REMOVED lines=11> */
.L_x_8115:


//--------------------- .text._ZN2at6native55_GLOBAL__N__de093ff9_22_ForeachBinaryOpList_cu_a911ec4325multi_tensor_apply_kernelINS1_18TensorListMetadataILi3EEENS1_24BinaryOpListAlphaFunctorIfLi3ELi2ELi2EEEJSt7dividesIfEfEEEvT_T0_DpT1_ --------------------------
	.section	.text._ZN2at6native55_GLOBAL__N__de093ff9_22_ForeachBinaryOpList_cu_a911ec4325multi_tensor_apply_kernelINS1_18TensorListMetadataILi3EEENS1_24BinaryOpListAlphaFunctorIfLi3ELi2ELi2EEEJSt7dividesIfEfEEEvT_T0_DpT1_,"ax",@progbits
	.align	128
.text._ZN2at6native55_GLOBAL__N__de093ff9_22_ForeachBinaryOpList_cu_a911ec4325multi_tensor_apply_kernelINS1_18TensorListMetadataILi3EEENS1_24BinaryOpListAlphaFunctorIfLi3ELi2ELi2EEEJSt7dividesIfEfEEEvT_T0_DpT1_:
        .type           _ZN2at6native55_GLOBAL__N__de093ff9_22_ForeachBinaryOpList_cu_a911ec4325multi_tensor_apply_kernelINS1_18TensorListMetadataILi3EEENS1_24BinaryOpListAlphaFunctorIfLi3ELi2ELi2EEEJSt7dividesIfEfEEEvT_T0_DpT1_,@function
        .size           _ZN2at6native55_GLOBAL__N__de093ff9_22_ForeachBinaryOpList_cu_a911ec4325multi_tensor_apply_kernelINS1_18TensorListMetadataILi3EEENS1_24BinaryOpListAlphaFunctorIfLi3ELi2ELi2EEEJSt7dividesIfEfEEEvT_T0_DpT1_,(.L_x_8118 - _ZN2at6native55_GLOBAL__N__de093ff9_22_ForeachBinaryOpList_cu_a911ec4325multi_tensor_apply_kernelINS1_18TensorListMetadataILi3EEENS1_24BinaryOpListAlphaFunctorIfLi3ELi2ELi2EEEJSt7dividesIfEfEEEvT_T0_DpT1_)
        .other          _ZN2at6native55_GLOBAL__N__de093ff9_22_ForeachBinaryOpList_cu_a911ec4325multi_tensor_apply_kernelINS1_18TensorListMetadataILi3EEENS1_24BinaryOpListAlphaFunctorIfLi3ELi2ELi2EEEJSt7dividesIfEfEEEvT_T0_DpT1_,@"STO_CUDA_ENTRY STV_DEFAULT"
_ZN2at6native55_GLOBAL__N__de093ff9_22_ForeachBinaryOpList_cu_a911ec4325multi_tensor_apply_kernelINS1_18TensorListMetadataILi3EEENS1_24BinaryOpListAlphaFunctorIfLi3ELi2ELi2EEEJSt7dividesIfEfEEEvT_T0_DpT1_:
        /* <DEDUP_REMOVED lines=32> */
.L_x_7162:
[----:B0-----:R-:W-:Y:S01]  /*0200*/  IADD3 R11, P0, R0, R4, RZ ;  /* 0x00000004000b7210 */ /* 0x001fe20007f1e0ff */
[C---:B-1----:R-:W-:Y:S01]  /*0210*/  IMAD R8, R2.reuse, 0x3, RZ ;  /* 0x0000000302087824 */ /* 0x042fe200078e02ff */
[----:B------:R-:W-:Y:S02]  /*0220*/  CS2R R24, SRZ ;  /* 0x0000000000187805 */ /* 0x000fe4000001ff00 */
[----:B------:R-:W-:Y:S02]  /*0230*/  CS2R R26, SRZ ;  /* 0x00000000001a7805 */ /* 0x000fe4000001ff00 */
[CC--:B------:R-:W-:Y:S01]  /*0240*/  IADD3 R6, P2, R2.reuse, R11.reuse, RZ ;  /* 0x0000000b02067210 */ /* 0x0c0fe20007f5e0ff */
[----:B------:R-:W-:Y:S01]  /*0250*/  IMAD.X R22, RZ, RZ, R5, P0 ;  /* 0x000000ffff167224 */ /* 0x000fe200000e0605 */
[C---:B------:R-:W-:Y:S02]  /*0260*/  ISETP.GE.U32.AND P1, PT, R11.reuse, 0x10000, PT ;  /* 0x000100000b00780c */ /* 0x040fe40003f26070 */
[----:B------:R-:W-:Y:S01]  /*0270*/  LEA R20, P5, R2, R11, 0x1 ;  /* 0x0000000b02147211 */ /* 0x000fe200078a08ff */
[----:B------:R-:W-:Y:S01]  /*0280*/  IMAD.X R3, RZ, RZ, R22, P2 ;  /* 0x000000ffff037224 */ /* 0x000fe200010e0616 */
[----:B------:R-:W-:-:S02]  /*0290*/  ISETP.LT.U32.AND P0, PT, R11, UR14, PT ;  /* 0x0000000e0b007c0c */ /* 0x000fc4000bf01070 */
[----:B------:R-:W-:Y:S01]  /*02a0*/  IADD3 R9, P4, R8, R11, RZ ;  /* 0x0000000b08097210 */ /* 0x000fe20007f9e0ff */
[--C-:B------:R-:W-:Y:S01]  /*02b0*/  IMAD.X R7, RZ, RZ, R22.reuse, P5 ;  /* 0x000000ffff077224 */ /* 0x100fe200028e0616 */
[----:B------:R-:W-:Y:S02]  /*02c0*/  ISETP.GE.U32.AND P3, PT, R6, 0x10000, PT ;  /* 0x000100000600780c */ /* 0x000fe40003f66070 */
[----:B------:R-:W-:Y:S01]  /*02d0*/  ISETP.GE.U32.AND.EX P1, PT, R22, RZ, PT, P1 ;  /* 0x000000ff1600720c */ /* 0x000fe20003f26110 */
[----:B------:R-:W-:Y:S01]  /*02e0*/  IMAD.X R8, RZ, RZ, R22, P4 ;  /* 0x000000ffff087224 */ /* 0x000fe200020e0616 */
[----:B------:R-:W-:Y:S02]  /*02f0*/  ISETP.LT.U32.AND P2, PT, R6, UR14, PT ;  /* 0x0000000e06007c0c */ /* 0x000fe4000bf41070 */
[----:B------:R-:W-:Y:S02]  /*0300*/  ISETP.GE.U32.AND.EX P3, PT, R3, RZ, PT, P3 ;  /* 0x000000ff0300720c */ /* 0x000fe40003f66130 */
[----:B------:R-:W-:-:S02]  /*0310*/  ISETP.LT.AND.EX P0, PT, R22, UR4, !P1, P0 ;  /* 0x0000000416007c0c */ /* 0x000fc4000cf01300 */
[C---:B------:R-:W-:Y:S02]  /*0320*/  ISETP.GE.U32.AND P1, PT, R20.reuse, 0x10000, PT ;  /* 0x000100001400780c */ /* 0x040fe40003f26070 */
        /* <DEDUP_REMOVED lines=11> */
[----:B------:R-:W-:-:S03]  /*03e0*/  @P2 LEA.HI.X R13, R6, UR9, R3, 0x2, P5 ;  /* 0x00000009060d2c11 */ /* 0x000fc6000a8f1403 */
[C---:B------:R-:W-:Y:S01]  /*03f0*/  @P3 LEA R14, P4, R20.reuse, UR8, 0x2 ;  /* 0x00000008140e3c11 */ /* 0x040fe2000f8810ff */
[----:B------:R-:W-:Y:S01]  /*0400*/  IMAD.MOV.U32 R28, RZ, RZ, RZ ;  /* 0x000000ffff1c7224 */ /* 0x000fe200078e00ff */
[C---:B------:R-:W-:Y:S01]  /*0410*/  @P1 LEA R16, P5, R9.reuse, UR8, 0x2 ;  /* 0x0000000809101c11 */ /* 0x040fe2000f8a10ff */
[----:B------:R0:W2:Y:S01]  /*0420*/  @P0 LDG.E R25, desc[UR12][R18.64] ;  /* 0x0000000c12190981 */ /* 0x0000a2000c1e1900 */
[----:B------:R-:W-:Y:S02]  /*0430*/  @P3 LEA.HI.X R15, R20, UR9, R7, 0x2, P4 ;  /* 0x00000009140f3c11 */ /* 0x000fe4000a0f1407 */
[----:B------:R-:W-:Y:S01]  /*0440*/  @P1 LEA.HI.X R17, R9, UR9, R8, 0x2, P5 ;  /* 0x0000000909111c11 */ /* 0x000fe2000a8f1408 */
[----:B------:R1:W3:Y:S04]  /*0450*/  @P2 LDG.E R26, desc[UR12][R12.64] ;  /* 0x0000000c0c1a2981 */ /* 0x0002e8000c1e1900 */
[----:B------:R4:W5:Y:S01]  /*0460*/  @P3 LDG.E R27, desc[UR12][R14.64] ;  /* 0x0000000c0e1b3981 */ /* 0x000962000c1e1900 */
[----:B0-----:R-:W-:-:S03]  /*0470*/  @P0 LEA R18, P4, R11, UR6, 0x2 ;  /* 0x000000060b120c11 */ /* 0x001fc6000f8810ff */
[----:B------:R0:W5:Y:S01]  /*0480*/  @P1 LDG.E R28, desc[UR12][R16.64] ;  /* 0x0000000c101c1981 */ /* 0x000162000c1e1900 */
[----:B------:R-:W-:Y:S01]  /*0490*/  IMAD.MOV.U32 R10, RZ, RZ, RZ ;  /* 0x000000ffff0a7224 */ /* 0x000fe200078e00ff */
[----:B------:R-:W-:Y:S02]  /*04a0*/  @P0 LEA.HI.X R19, R11, UR7, R22, 0x2, P4 ;  /* 0x000000070b130c11 */ /* 0x000fe4000a0f1416 */
[----:B-1----:R-:W-:Y:S02]  /*04b0*/  @P2 LEA R12, P4, R6, UR6, 0x2 ;  /* 0x00000006060c2c11 */ /* 0x002fe4000f8810ff */
[----:B----4-:R-:W-:Y:S01]  /*04c0*/  @P3 LEA R14, P5, R20, UR6, 0x2 ;  /* 0x00000006140e3c11 */ /* 0x010fe2000f8a10ff */
[----:B------:R-:W-:Y:S01]  /*04d0*/  IMAD.MOV.U32 R23, RZ, RZ, RZ ;  /* 0x000000ffff177224 */ /* 0x000fe200078e00ff */
[----:B------:R-:W-:Y:S01]  /*04e0*/  @P2 LEA.HI.X R13, R6, UR7, R3, 0x2, P4 ;  /* 0x00000007060d2c11 */ /* 0x000fe2000a0f1403 */
[----:B------:R-:W-:Y:S01]  /*04f0*/  IMAD.MOV.U32 R21, RZ, RZ, RZ ;  /* 0x000000ffff157224 */ /* 0x000fe200078e00ff */
[----:B0-----:R-:W-:Y:S01]  /*0500*/  @P1 LEA R16, P4, R9, UR6, 0x2 ;  /* 0x0000000609101c11 */ /* 0x001fe2000f8810ff */
[----:B------:R-:W4:Y:S01]  /*0510*/  @P0 LDG.E R10, desc[UR12][R18.64] ;  /* 0x0000000c120a0981 */ /* 0x000f22000c1e1900 */
[----:B------:R-:W-:-:S02]  /*0520*/  @P3 LEA.HI.X R15, R20, UR7, R7, 0x2, P5 ;  /* 0x00000007140f3c11 */ /* 0x000fc4000a8f1407 */
[----:B------:R-:W-:Y:S01]  /*0530*/  @P1 LEA.HI.X R17, R9, UR7, R8, 0x2, P4 ;  /* 0x0000000709111c11 */ /* 0x000fe2000a0f1408 */
[----:B------:R0:W4:Y:S04]  /*0540*/  @P2 LDG.E R23, desc[UR12][R12.64] ;  /* 0x0000000c0c172981 */ /* 0x000128000c1e1900 */
[----:B------:R1:W4:Y:S04]  /*0550*/  @P3 LDG.E R21, desc[UR12][R14.64] ;  /* 0x0000000c0e153981 */ /* 0x000328000c1e1900 */
[----:B------:R1:W4:Y:S01]  /*0560*/  @P1 LDG.E R24, desc[UR12][R16.64] ;  /* 0x0000000c10181981 */ /* 0x000322000c1e1900 */
[----:B------:R-:W-:Y:S01]  /*0570*/  IMAD.WIDE.U32 R4, R2, 0x4, R4 ;  /* 0x0000000402047825 */ /* 0x000fe200078e0004 */
[----:B0-----:R-:W-:-:S02]  /*0580*/  @P0 LEA R12, P6, R11, UR10, 0x2 ;  /* 0x0000000a0b0c0c11 */ /* 0x001fc4000f8c10ff */
[----:B-1----:R-:W-:Y:S02]  /*0590*/  @P2 LEA R14, P5, R6, UR10, 0x2 ;  /* 0x0000000a060e2c11 */ /* 0x002fe4000f8a10ff */
[----:B------:R-:W-:Y:S02]  /*05a0*/  @P0 LEA.HI.X R13, R11, UR11, R22, 0x2, P6 ;  /* 0x0000000b0b0d0c11 */ /* 0x000fe4000b0f1416 */
[----:B------:R-:W-:Y:S02]  /*05b0*/  @P3 LEA R16, P4, R20, UR10, 0x2 ;  /* 0x0000000a14103c11 */ /* 0x000fe4000f8810ff */
[----:B------:R-:W-:Y:S02]  /*05c0*/  @P1 LEA R18, P6, R9, UR10, 0x2 ;  /* 0x0000000a09121c11 */ /* 0x000fe4000f8c10ff */
[----:B------:R-:W-:Y:S02]  /*05d0*/  @P2 LEA.HI.X R15, R6, UR11, R3, 0x2, P5 ;  /* 0x0000000b060f2c11 */ /* 0x000fe4000a8f1403 */
[----:B------:R-:W-:Y:S01]  /*05e0*/  @P3 LEA.HI.X R17, R20, UR11, R7, 0x2, P4 ;  /* 0x0000000b14113c11 */ /* 0x000fe2000a0f1407 */
[----:B--2---:R-:W-:Y:S01]  /*05f0*/  FMUL.FTZ R19, R25, UR5 ;  /* 0x0000000519137c20 */ /* 0x004fe20008410000 */
[----:B---3--:R-:W-:-:S05]  /*0600*/  FMUL.FTZ R26, R26, UR5 ;  /* 0x000000051a1a7c20 */ /* 0x008fca0008410000 */
[----:B------:R-:W4:Y:S01]  /*0610*/  MUFU.RCP R19, R19 ;  /* 0x0000001300137308 */ /* 0x000f220000001000 */
[----:B-----5:R-:W-:Y:S01]  /*0620*/  FMUL.FTZ R25, R27, UR5 ;  /* 0x000000051b197c20 */ /* 0x020fe20008410000 */
[----:B------:R-:W-:-:S06]  /*0630*/  FMUL.FTZ R27, R28, UR5 ;  /* 0x000000051c1b7c20 */ /* 0x000fcc0008410000 */
[----:B------:R-:W0:Y:S08]  /*0640*/  MUFU.RCP R26, R26 ;  /* 0x0000001a001a7308 */ /* 0x000e300000001000 */
[----:B------:R-:W1:Y:S01]  /*0650*/  MUFU.RCP R25, R25 ;  /* 0x0000001900197308 */ /* 0x000e620000001000 */
[----:B----4-:R-:W-:Y:S01]  /*0660*/  FMUL.FTZ R3, R19, R10 ;  /* 0x0000000a13037220 */ /* 0x010fe20000410000 */
[----:B------:R-:W-:-:S04]  /*0670*/  @P1 LEA.HI.X R19, R9, UR11, R8, 0x2, P6 ;  /* 0x0000000b09131c11 */ /* 0x000fc8000b0f1408 */
[----:B------:R2:W-:Y:S01]  /*0680*/  @P0 STG.E desc[UR12][R12.64], R3 ;  /* 0x000000030c000986 */ /* 0x0005e2000c10190c */
[----:B------:R-:W-:Y:S01]  /*0690*/  ISETP.GE.U32.AND P0, PT, R4, 0x10000, PT ;  /* 0x000100000400780c */ /* 0x000fe20003f06070 */
[----:B------:R-:W3:Y:S01]  /*06a0*/  MUFU.RCP R27, R27 ;  /* 0x0000001b001b7308 */ /* 0x000ee20000001000 */
[----:B0-----:R-:W-:Y:S02]  /*06b0*/  FMUL.FTZ R23, R26, R23 ;  /* 0x000000171a177220 */ /* 0x001fe40000410000 */
[----:B------:R-:W-:-:S03]  /*06c0*/  ISETP.GE.U32.AND.EX P0, PT, R5, RZ, PT, P0 ;  /* 0x000000ff0500720c */ /* 0x000fc60003f06100 */
[----:B------:R2:W-:Y:S01]  /*06d0*/  @P2 STG.E desc[UR12][R14.64], R23 ;  /* 0x000000170e002986 */ /* 0x0005e2000c10190c */
[----:B-1----:R-:W-:-:S05]  /*06e0*/  FMUL.FTZ R21, R25, R21 ;  /* 0x0000001519157220 */ /* 0x002fca0000410000 */
[----:B------:R2:W-:Y:S01]  /*06f0*/  @P3 STG.E desc[UR12][R16.64], R21 ;  /* 0x0000001510003986 */ /* 0x0005e2000c10190c */
[----:B---3--:R-:W-:-:S05]  /*0700*/  FMUL.FTZ R27, R27, R24 ;  /* 0x000000181b1b7220 */ /* 0x008fca0000410000 */
[----:B------:R2:W-:Y:S01]  /*0710*/  @P1 STG.E desc[UR12][R18.64], R27 ;  /* 0x0000001b12001986 */ /* 0x0005e2000c10190c */
[----:B------:R-:W-:-:S04]  /*0720*/  ISETP.LT.U32.AND P1, PT, R4, UR14, PT ;  /* 0x0000000e04007c0c */ /* 0x000fc8000bf21070 */
[----:B------:R-:W-:-:S13]  /*0730*/  ISETP.LT.AND.EX P1, PT, R5, UR4, PT, P1 ;  /* 0x0000000405007c0c */ /* 0x000fda000bf21310 */
[----:B--2---:R-:W-:Y:S05]  /*0740*/  @!P0 BRA P1, `(.L_x_7162) ;  /* 0xfffffff800ac8947 */ /* 0x004fea000083ffff */
[----:B------:R-:W-:Y:S05]  /*0750*/  EXIT ;  /* 0x000000000000794d */ /* 0x000fea0003800000 */
.L_x_7161:
        /* <DEDUP_REMOVED lines=9> */
.L_x_7163:
[C---:B------:R-:W-:Y:S01]  /*07f0*/  IMAD.SHL.U32 R14, R0.reuse, 0x10, RZ ;  /* 0x00000010000e7824 */ /* 0x040fe200078e00ff */
[----:B------:R-:W-:-:S04]  /*0800*/  SHF.L.U64.HI R15, R0, 0x4, R3 ;  /* 0x00000004000f7819 */ /* 0x000fc80000010203 */
[----:B0-----:R-:W-:-:S04]  /*0810*/  IADD3 R8, P0, R14, UR8, RZ ;  /* 0x000000080e087c10 */ /* 0x001fc8000ff1e0ff */
[----:B------:R-:W-:-:S06]  /*0820*/  IADD3.X R9, R15, UR9, RZ, P0, !PT ;  /* 0x000000090f097c10 */ /* 0x000fcc00087fe4ff */
[----:B------:R-:W2:Y:S01]  /*0830*/  LDG.E.128 R8, desc[UR12][R8.64] ;  /* 0x0000000c08087981 */ /* 0x000ea2000c1e1d00 */
[----:B------:R-:W-:-:S04]  /*0840*/  IADD3 R4, P0, R14, UR6, RZ ;  /* 0x000000060e047c10 */ /* 0x000fc8000ff1e0ff */
[----:B------:R-:W-:-:S06]  /*0850*/  IADD3.X R5, R15, UR7, RZ, P0, !PT ;  /* 0x000000070f057c10 */ /* 0x000fcc00087fe4ff */
[----:B------:R-:W3:Y:S01]  /*0860*/  LDG.E.128 R4, desc[UR12][R4.64] ;  /* 0x0000000c04047981 */ /* 0x000ee2000c1e1d00 */
[----:B--2---:R-:W-:Y:S01]  /*0870*/  FMUL.FTZ R12, R11, UR15 ;  /* 0x0000000f0b0c7c20 */ /* 0x004fe20008410000 */
[----:B------:R-:W-:Y:S01]  /*0880*/  FMUL.FTZ R11, R10, UR15 ;  /* 0x0000000f0a0b7c20 */ /* 0x000fe20008410000 */
[----:B------:R-:W-:Y:S01]  /*0890*/  FMUL.FTZ R10, R9, UR15 ;  /* 0x0000000f090a7c20 */ /* 0x000fe20008410000 */
[----:B------:R-:W-:Y:S01]  /*08a0*/  FMUL.FTZ R2, R8, UR15 ;  /* 0x0000000f08027c20 */ /* 0x000fe20008410000 */
[----:B------:R-:W-:Y:S02]  /*08b0*/  IADD3 R8, P0, R14, UR10, RZ ;  /* 0x0000000a0e087c10 */ /* 0x000fe4000ff1e0ff */
[----:B------:R-:W3:Y:S02]  /*08c0*/  MUFU.RCP R12, R12 ;  /* 0x0000000c000c7308 */ /* 0x000ee40000001000 */
[----:B------:R-:W-:Y:S02]  /*08d0*/  IADD3.X R9, R15, UR11, RZ, P0, !PT ;  /* 0x0000000b0f097c10 */ /* 0x000fe400087fe4ff */
[----:B------:R-:W-:-:S04]  /*08e0*/  IADD3 R0, P0, R0, UR5, RZ ;  /* 0x0000000500007c10 */ /* 0x000fc8000ff1e0ff */
[----:B------:R-:W0:Y:S01]  /*08f0*/  MUFU.RCP R11, R11 ;  /* 0x0000000b000b7308 */ /* 0x000e220000001000 */
[----:B------:R-:W-:Y:S01]  /*0900*/  IMAD.X R3, RZ, RZ, R3, P0 ;  /* 0x000000ffff037224 */ /* 0x000fe200000e0603 */
[----:B------:R-:W-:-:S04]  /*0910*/  ISETP.LT.U32.AND P1, PT, R0, 0x4000, PT ;  /* 0x000040000000780c */ /* 0x000fc80003f21070 */
[----:B------:R-:W-:Y:S02]  /*0920*/  ISETP.LT.U32.AND.EX P1, PT, R3, RZ, PT, P1 ;  /* 0x000000ff0300720c */ /* 0x000fe40003f21110 */
[----:B------:R-:W1:Y:S01]  /*0930*/  MUFU.RCP R10, R10 ;  /* 0x0000000a000a7308 */ /* 0x000e620000001000 */
[----:B---3--:R-:W-:-:S07]  /*0940*/  FMUL.FTZ R7, R7, R12 ;  /* 0x0000000c07077220 */ /* 0x008fce0000410000 */
[----:B------:R2:W3:Y:S01]  /*0950*/  MUFU.RCP R13, R2 ;  /* 0x00000002000d7308 */ /* 0x0004e20000001000 */
[----:B0-----:R-:W-:Y:S01]  /*0960*/  FMUL.FTZ R6, R6, R11 ;  /* 0x0000000b06067220 */ /* 0x001fe20000410000 */
[----:B-1----:R-:W-:Y:S01]  /*0970*/  FMUL.FTZ R5, R5, R10 ;  /* 0x0000000a05057220 */ /* 0x002fe20000410000 */
[C---:B------:R-:W-:Y:S01]  /*0980*/  IMAD.SHL.U32 R10, R0.reuse, 0x4, RZ ;  /* 0x00000004000a7824 */ /* 0x040fe200078e00ff */
[----:B--2---:R-:W-:-:S04]  /*0990*/  SHF.L.U64.HI R2, R0, 0x2, R3 ;  /* 0x0000000200027819 */ /* 0x004fc80000010203 */
[----:B------:R-:W-:Y:S01]  /*09a0*/  ISETP.GE.U32.AND P0, PT, R10, UR14, PT ;  /* 0x0000000e0a007c0c */ /* 0x000fe2000bf06070 */
[----:B---3--:R-:W-:-:S03]  /*09b0*/  FMUL.FTZ R4, R4, R13 ;  /* 0x0000000d04047220 */ /* 0x008fc60000410000 */
[----:B------:R-:W-:Y:S02]  /*09c0*/  ISETP.GE.AND.EX P0, PT, R2, UR4, PT, P0 ;  /* 0x0000000402007c0c */ /* 0x000fe4000bf06300 */
[----:B------:R0:W-:Y:S11]  /*09d0*/  STG.E.128 desc[UR12][R8.64], R4 ;  /* 0x0000000408007986 */ /* 0x0001f6000c101d0c */
[----:B------:R-:W-:Y:S05]  /*09e0*/  @!P0 BRA P1, `(.L_x_7163) ;  /* 0xfffffffc00808947 */ /* 0x000fea000083ffff */
[----:B------:R-:W-:Y:S05]  /*09f0*/  EXIT ;  /* 0x000000000000794d */ /* 0x000fea0003800000 */
.L_x_7164:
        /* <DEDUP_REMOVED lines=16> */
.L_x_8118:


//--------------------- .text._ZN2at6native55_GLOBAL__N__de093ff9_22_ForeachBinaryOpList_cu_a911ec4325multi_tensor_apply_kernelINS1_18TensorListMetadataILi3EEENS1_24BinaryOpListAlphaFunctorIdLi3ELi2ELi2EEEJSt7dividesIdEdEEEvT_T0_DpT1_ --------------------------
	.section	.text._ZN2at6native55_GLOBAL__N__de093ff9_22_ForeachBinaryOpList_cu_a911ec4325multi_tensor_apply_kernelINS1_18TensorListMetadataILi3EEENS1_24BinaryOpListAlphaFunctorIdLi3ELi2ELi2EEEJSt7dividesIdEdEEEvT_T0_DpT1_,"ax",@progbits
	.align	128
.text._ZN2at6native55_GLOBAL__N__de093ff9_22_ForeachBinaryOpList_cu_a911ec4325multi_tensor_apply_kernelINS1_18TensorListMetadataILi3EEENS1_24BinaryOpListAlphaFunctorIdLi3ELi2ELi2EEEJSt7dividesIdEdEEEvT_T0_DpT1_:
        .type           _ZN2at6native55_GLOBAL__N__de093ff9_22_ForeachBinaryOpList_cu_a911ec4325multi_tensor_apply_kernelINS1_18TensorListMetadataILi3EEENS1_24BinaryOpListAlphaFunctorIdLi3ELi2ELi2EEEJSt7dividesIdEdEEEvT_T0_DpT1_,@function
        .size           _ZN2at6native55_GLOBAL__N__de093ff9_22_ForeachBinaryOpList_cu_a911ec4325multi_tensor_apply_kernelINS1_18TensorListMetadataILi3EEENS1_24BinaryOpListAlphaFunctorIdLi3ELi2ELi2EEEJSt7dividesIdEdEEEvT_T0_DpT1_,(.L_x_8119 - _ZN2at6native55_GLOBAL__N__de093ff9_22_ForeachBinaryOpList_cu_a911ec4325multi_tensor_apply_kernelINS1_18TensorListMetadataILi3EEENS1_24BinaryOpListAlphaFunctorIdLi3ELi2ELi2EEEJSt7dividesIdEdEEEvT_T0_DpT1_)
        .other          _ZN2at6native55_GLOBAL__N__de093ff9_22_ForeachBinaryOpList_cu_a911ec4325multi_tensor_apply_kernelINS1_18TensorListMetadataILi3EEENS1_24BinaryOpListAlphaFunctorIdLi3ELi2ELi2EEEJSt7dividesIdEdEEEvT_T0_DpT1_,@"STO_CUDA_ENTRY STV_DEFAULT"
_ZN2at6native55_GLOBAL__N__de093ff9_22_ForeachBinaryOpList_cu_a911ec4325multi_tensor_apply_kernelINS1_18TensorListMetadataILi3EEENS1_24BinaryOpListAlphaFunctorIdLi3ELi2ELi2EEEJSt7dividesIdEdEEEvT_T0_DpT1_:
        /* <DEDUP_REMOVED lines=33> */
.L_x_7174:
[----:B0-----:R-:W-:Y:S02]  /*0210*/  IADD3 R11, P1, R10, UR4, RZ ;  /* 0x000000040a0b7c10 */ /* 0x001fe4000ff3e0ff */
[----:B-1----:R-:W-:Y:S02]  /*0220*/  CS2R R2, SRZ ;  /* 0x0000000000027805 */ /* 0x002fe4000001ff00 */
[C---:B------:R-:W-:Y:S01]  /*0230*/  ISETP.GE.U32.AND P0, PT, R11.reuse, 0x10000, PT ;  /* 0x000100000b00780c */ /* 0x040fe20003f06070 */
[----:B------:R-:W-:Y:S01]  /*0240*/  IMAD.X R16, RZ, RZ, UR5, P1 ;  /* 0x00000005ff107e24 */ /* 0x000fe200088e06ff */
[----:B------:R-:W-:-:S04]  /*0250*/  ISETP.LT.U32.AND P1, PT, R11, UR16, PT ;  /* 0x000000100b007c0c */ /* 0x000fc8000bf21070 */
[----:B------:R-:W-:-:S04]  /*0260*/  ISETP.GE.U32.AND.EX P0, PT, R16, RZ, PT, P0 ;  /* 0x000000ff1000720c */ /* 0x000fc80003f06100 */
[----:B------:R-:W-:-:S13]  /*0270*/  ISETP.LT.AND.EX P0, PT, R16, UR12, !P0, P1 ;  /* 0x0000000c10007c0c */ /* 0x000fda000c701310 */
[----:B------:R-:W-:-:S04]  /*0280*/  @P0 LEA R6, P1, R11, UR8, 0x3 ;  /* 0x000000080b060c11 */ /* 0x000fc8000f8218ff */
[----:B------:R-:W-:-:S05]  /*0290*/  @P0 LEA.HI.X R7, R11, UR9, R16, 0x3, P1 ;  /* 0x000000090b070c11 */ /* 0x000fca00088f1c10 */
[----:B------:R0:W2:Y:S01]  /*02a0*/  @P0 LDG.E.64 R2, desc[UR14][R6.64] ;  /* 0x0000000e06020981 */ /* 0x0000a2000c1e1b00 */
[C---:B------:R-:W-:Y:S02]  /*02b0*/  @P0 LEA R4, P1, R11.reuse, UR6, 0x3 ;  /* 0x000000060b040c11 */ /* 0x040fe4000f8218ff */
[----:B------:R-:W-:Y:S02]  /*02c0*/  CS2R R22, SRZ ;  /* 0x0000000000167805 */ /* 0x000fe4000001ff00 */
[C---:B------:R-:W-:Y:S01]  /*02d0*/  IADD3 R15, P2, R11.reuse, UR13, RZ ;  /* 0x0000000d0b0f7c10 */ /* 0x040fe2000ff5e0ff */
[----:B------:R-:W-:Y:S01]  /*02e0*/  IMAD.U32 R0, RZ, RZ, UR13 ;  /* 0x0000000dff007e24 */ /* 0x000fe2000f8e00ff */
[--C-:B------:R-:W-:Y:S02]  /*02f0*/  @P0 LEA.HI.X R5, R11, UR7, R16.reuse, 0x3, P1 ;  /* 0x000000070b050c11 */ /* 0x100fe400088f1c10 */
[----:B------:R-:W-:Y:S01]  /*0300*/  ISETP.GE.U32.AND P1, PT, R15, 0x10000, PT ;  /* 0x000100000f00780c */ /* 0x000fe20003f26070 */
[----:B------:R-:W-:-:S02]  /*0310*/  IMAD.X R40, RZ, RZ, R16, P2 ;  /* 0x000000ffff287224 */ /* 0x000fc400010e0610 */
[----:B------:R1:W3:Y:S01]  /*0320*/  @P0 LDG.E.64 R22, desc[UR14][R4.64] ;  /* 0x0000000e04160981 */ /* 0x0002e2000c1e1b00 */
[C---:B------:R-:W-:Y:S01]  /*0330*/  LEA R17, P4, R0.reuse, R11, 0x1 ;  /* 0x0000000b00117211 */ /* 0x040fe200078808ff */
[----:B------:R-:W-:Y:S01]  /*0340*/  IMAD R0, R0, 0x3, RZ ;  /* 0x0000000300007824 */ /* 0x000fe200078e02ff */
[----:B------:R-:W-:Y:S02]  /*0350*/  ISETP.LT.U32.AND P2, PT, R15, UR16, PT ;  /* 0x000000100f007c0c */ /* 0x000fe4000bf41070 */
[----:B------:R-:W-:Y:S02]  /*0360*/  CS2R R38, SRZ ;  /* 0x0000000000267805 */ /* 0x000fe4000001ff00 */
[C---:B------:R-:W-:Y:S01]  /*0370*/  ISETP.GE.U32.AND.EX P1, PT, R40.reuse, RZ, PT, P1 ;  /* 0x000000ff2800720c */ /* 0x040fe20003f26110 */
[----:B------:R-:W-:Y:S01]  /*0380*/  IMAD.X R42, RZ, RZ, R16, P4 ;  /* 0x000000ffff2a7224 */ /* 0x000fe200020e0610 */
[----:B------:R-:W-:Y:S02]  /*0390*/  ISETP.GE.U32.AND P3, PT, R17, 0x10000, PT ;  /* 0x000100001100780c */ /* 0x000fe40003f66070 */
[----:B------:R-:W-:-:S02]  /*03a0*/  ISETP.LT.AND.EX P1, PT, R40, UR12, !P1, P2 ;  /* 0x0000000c28007c0c */ /* 0x000fc4000cf21320 */
[----:B------:R-:W-:Y:S02]  /*03b0*/  CS2R R24, SRZ ;  /* 0x0000000000187805 */ /* 0x000fe4000001ff00 */
[----:B------:R-:W-:Y:S02]  /*03c0*/  ISETP.GE.U32.AND.EX P2, PT, R42, RZ, PT, P3 ;  /* 0x000000ff2a00720c */ /* 0x000fe40003f46130 */
[----:B------:R-:W-:Y:S02]  /*03d0*/  CS2R R26, SRZ ;  /* 0x00000000001a7805 */ /* 0x000fe4000001ff00 */
[----:B------:R-:W-:Y:S02]  /*03e0*/  ISETP.LT.U32.AND P4, PT, R17, UR16, PT ;  /* 0x0000001011007c0c */ /* 0x000fe4000bf81070 */
[----:B------:R-:W-:Y:S02]  /*03f0*/  CS2R R36, SRZ ;  /* 0x0000000000247805 */ /* 0x000fe4000001ff00 */
[----:B------:R-:W-:-:S02]  /*0400*/  IADD3 R41, P3, R0, R11, RZ ;  /* 0x0000000b00297210 */ /* 0x000fc40007f7e0ff */
[----:B0-----:R-:W-:Y:S02]  /*0410*/  CS2R R6, SRZ ;  /* 0x0000000000067805 */ /* 0x001fe4000001ff00 */
[----:B------:R-:W-:Y:S02]  /*0420*/  ISETP.LT.AND.EX P2, PT, R42, UR12, !P2, P4 ;  /* 0x0000000c2a007c0c */ /* 0x000fe4000d741340 */
[----:B-1----:R-:W-:Y:S02]  /*0430*/  CS2R R4, SRZ ;  /* 0x0000000000047805 */ /* 0x002fe4000001ff00 */
[C---:B------:R-:W-:Y:S01]  /*0440*/  ISETP.GE.U32.AND P4, PT, R41.reuse, 0x10000, PT ;  /* 0x000100002900780c */ /* 0x040fe20003f86070 */
[----:B------:R-:W-:Y:S01]  /*0450*/  IMAD.X R44, RZ, RZ, R16, P3 ;  /* 0x000000ffff2c7224 */ /* 0x000fe200018e0610 */
[----:B------:R-:W-:Y:S02]  /*0460*/  ISETP.LT.U32.AND P3, PT, R41, UR16, PT ;  /* 0x0000001029007c0c */ /* 0x000fe4000bf61070 */
[----:B------:R-:W-:-:S02]  /*0470*/  @P1 LEA R8, P5, R15, UR6, 0x3 ;  /* 0x000000060f081c11 */ /* 0x000fc4000f8a18ff */
[C---:B------:R-:W-:Y:S02]  /*0480*/  ISETP.GE.U32.AND.EX P4, PT, R44.reuse, RZ, PT, P4 ;  /* 0x000000ff2c00720c */ /* 0x040fe40003f86140 */
[----:B------:R-:W-:Y:S02]  /*0490*/  @P1 LEA.HI.X R9, R15, UR7, R40, 0x3, P5 ;  /* 0x000000070f091c11 */ /* 0x000fe4000a8f1c28 */
[----:B------:R-:W-:Y:S02]  /*04a0*/  ISETP.LT.AND.EX P3, PT, R44, UR12, !P4, P3 ;  /* 0x0000000c2c007c0c */ /* 0x000fe4000e761330 */
[----:B------:R-:W-:Y:S01]  /*04b0*/  @P2 LEA R18, P4, R17, UR6, 0x3 ;  /* 0x0000000611122c11 */ /* 0x000fe2000f8818ff */
[----:B------:R-:W5:Y:S01]  /*04c0*/  @P1 LDG.E.64 R38, desc[UR14][R8.64] ;  /* 0x0000000e08261981 */ /* 0x000f62000c1e1b00 */
[----:B------:R-:W-:Y:S02]  /*04d0*/  @P1 LEA R12, P5, R15, UR8, 0x3 ;  /* 0x000000080f0c1c11 */ /* 0x000fe4000f8a18ff */
[----:B------:R-:W-:-:S02]  /*04e0*/  @P2 LEA.HI.X R19, R17, UR7, R42, 0x3, P4 ;  /* 0x0000000711132c11 */ /* 0x000fc4000a0f1c2a */
[----:B------:R-:W-:Y:S02]  /*04f0*/  @P2 LEA R20, P4, R17, UR8, 0x3 ;  /* 0x0000000811142c11 */ /* 0x000fe4000f8818ff */
[----:B------:R-:W-:Y:S01]  /*0500*/  @P1 LEA.HI.X R13, R15, UR9, R40, 0x3, P5 ;  /* 0x000000090f0d1c11 */ /* 0x000fe2000a8f1c28 */
[----:B------:R-:W5:Y:S01]  /*0510*/  @P2 LDG.E.64 R24, desc[UR14][R18.64] ;  /* 0x0000000e12182981 */ /* 0x000f62000c1e1b00 */
[----:B------:R-:W-:Y:S02]  /*0520*/  @P2 LEA.HI.X R21, R17, UR9, R42, 0x3, P4 ;  /* 0x0000000911152c11 */ /* 0x000fe4000a0f1c2a */
[C---:B------:R-:W-:Y:S01]  /*0530*/  @P3 LEA R28, P5, R41.reuse, UR6, 0x3 ;  /* 0x00000006291c3c11 */ /* 0x040fe2000f8a18ff */
[----:B------:R-:W5:Y:S01]  /*0540*/  @P1 LDG.E.64 R4, desc[UR14][R12.64] ;  /* 0x0000000e0c041981 */ /* 0x000f62000c1e1b00 */
[C---:B------:R-:W-:Y:S02]  /*0550*/  @P3 LEA R30, P4, R41.reuse, UR8, 0x3 ;  /* 0x00000008291e3c11 */ /* 0x040fe4000f8818ff */
[C-C-:B------:R-:W-:Y:S01]  /*0560*/  @P3 LEA.HI.X R29, R41.reuse, UR7, R44.reuse, 0x3, P5 ;  /* 0x00000007291d3c11 */ /* 0x140fe2000a8f1c2c */
[----:B------:R2:W5:Y:S01]  /*0570*/  @P2 LDG.E.64 R6, desc[UR14][R20.64] ;  /* 0x0000000e14062981 */ /* 0x000562000c1e1b00 */
[----:B------:R-:W-:-:S03]  /*0580*/  @P3 LEA.HI.X R31, R41, UR9, R44, 0x3, P4 ;  /* 0x00000009291f3c11 */ /* 0x000fc6000a0f1c2c */
[----:B------:R0:W5:Y:S04]  /*0590*/  @P3 LDG.E.64 R26, desc[UR14][R28.64] ;  /* 0x0000000e1c1a3981 */ /* 0x000168000c1e1b00 */
[----:B------:R0:W5:Y:S01]  /*05a0*/  @P3 LDG.E.64 R36, desc[UR14][R30.64] ;  /* 0x0000000e1e243981 */ /* 0x000162000c1e1b00 */
[----:B------:R-:W-:Y:S01]  /*05b0*/  BSSY B0, `(.L_x_7166) ;  /* 0x0000014000007945 */ /* 0x000fe20003800000 */
[----:B--2---:R-:W-:-:S06]  /*05c0*/  DMUL R20, R2, UR18 ;  /* 0x0000001202147c28 */ /* 0x004fcc0008000000 */
[----:B------:R-:W1:Y:S01]  /*05d0*/  MUFU.RCP64H R3, R21 ;  /* 0x0000001500037308 */ /* 0x000e620000001800 */
[----:B------:R-:W-:-:S06]  /*05e0*/  IMAD.MOV.U32 R2, RZ, RZ, 0x1 ;  /* 0x00000001ff027424 */ /* 0x000fcc00078e00ff */
[----:B-1----:R-:W-:-:S08]  /*05f0*/  DFMA R8, -R20, R2, 1 ;  /* 0x3ff000001408742b */ /* 0x002fd00000000102 */
[----:B------:R-:W-:-:S08]  /*0600*/  DFMA R8, R8, R8, R8 ;  /* 0x000000080808722b */ /* 0x000fd00000000008 */
[----:B------:R-:W-:-:S08]  /*0610*/  DFMA R8, R2, R8, R2 ;  /* 0x000000080208722b */ /* 0x000fd00000000002 */
[----:B------:R-:W-:-:S08]  /*0620*/  DFMA R2, -R20, R8, 1 ;  /* 0x3ff000001402742b */ /* 0x000fd00000000108 */
[----:B------:R-:W-:-:S08]  /*0630*/  DFMA R2, R8, R2, R8 ;  /* 0x000000020802722b */ /* 0x000fd00000000008 */
[----:B---3--:R-:W-:-:S08]  /*0640*/  DMUL R8, R2, R22 ;  /* 0x0000001602087228 */ /* 0x008fd00000000000 */
[----:B------:R-:W-:-:S08]  /*0650*/  DFMA R12, -R20, R8, R22 ;  /* 0x00000008140c722b */ /* 0x000fd00000000116 */
[----:B------:R-:W-:Y:S01]  /*0660*/  DFMA R2, R2, R12, R8 ;  /* 0x0000000c0202722b */ /* 0x000fe20000000008 */
[----:B------:R-:W-:-:S09]  /*0670*/  FSETP.GEU.AND P5, PT, |R23|, 6.5827683646048100446e-37, PT ;  /* 0x036000001700780b */ /* 0x000fd20003fae200 */
[----:B------:R-:W-:-:S05]  /*0680*/  FFMA R0, RZ, R21, R3 ;  /* 0x00000015ff007223 */ /* 0x000fca0000000003 */
[----:B------:R-:W-:-:S13]  /*0690*/  FSETP.GT.AND P4, PT, |R0|, 1.469367938527859385e-39, PT ;  /* 0x001000000000780b */ /* 0x000fda0003f84200 */
[----:B0-----:R-:W-:Y:S05]  /*06a0*/  @P4 BRA P5, `(.L_x_7167) ;  /* 0x0000000000104947 */ /* 0x001fea0002800000 */
[----:B------:R-:W-:-:S07]  /*06b0*/  MOV R12, 0x6d0 ;  /* 0x000006d0000c7802 */ /* 0x000fce0000000f00 */
[----:B-----5:R-:W-:Y:S05]  /*06c0*/  CALL.REL.NOINC `($__internal_6_$__cuda_sm20_div_rn_f64_full) ;  /* 0x0000000c00887944 */ /* 0x020fea0003c00000 */
[----:B------:R-:W-:Y:S02]  /*06d0*/  IMAD.MOV.U32 R2, RZ, RZ, R30 ;  /* 0x000000ffff027224 */ /* 0x000fe400078e001e */
[----:B------:R-:W-:-:S07]  /*06e0*/  IMAD.MOV.U32 R3, RZ, RZ, R31 ;  /* 0x000000ffff037224 */ /* 0x000fce00078e001f */
.L_x_7167:
[----:B------:R-:W-:Y:S05]  /*06f0*/  BSYNC B0 ;  /* 0x0000000000007941 */ /* 0x000fea0003800000 */
.L_x_7166:
[----:B-----5:R-:W-:Y:S01]  /*0700*/  DMUL R20, R4, UR18 ;  /* 0x0000001204147c28 */ /* 0x020fe20008000000 */
[----:B------:R-:W-:Y:S01]  /*0710*/  FSETP.GEU.AND P5, PT, |R39|, 6.5827683646048100446e-37, PT ;  /* 0x036000002700780b */ /* 0x000fe20003fae200 */
[----:B------:R-:W-:Y:S01]  /*0720*/  IMAD.MOV.U32 R4, RZ, RZ, 0x1 ;  /* 0x00000001ff047424 */ /* 0x000fe200078e00ff */
        /* <DEDUP_REMOVED lines=15> */
[----:B------:R-:W-:-:S07]  /*0820*/  IMAD.MOV.U32 R23, RZ, RZ, R39 ;  /* 0x000000ffff177224 */ /* 0x000fce00078e0027 */
[----:B------:R-:W-:Y:S05]  /*0830*/  CALL.REL.NOINC `($__internal_6_$__cuda_sm20_div_rn_f64_full) ;  /* 0x0000000c002c7944 */ /* 0x000fea0003c00000 */
[----:B------:R-:W-:Y:S02]  /*0840*/  IMAD.MOV.U32 R4, RZ, RZ, R30 ;  /* 0x000000ffff047224 */ /* 0x000fe400078e001e */
[----:B------:R-:W-:-:S07]  /*0850*/  IMAD.MOV.U32 R5, RZ, RZ, R31 ;  /* 0x000000ffff057224 */ /* 0x000fce00078e001f */
.L_x_7169:
[----:B------:R-:W-:Y:S05]  /*0860*/  BSYNC B0 ;  /* 0x0000000000007941 */ /* 0x000fea0003800000 */
.L_x_7168:
[----:B------:R-:W-:Y:S01]  /*0870*/  DMUL R20, R6, UR18 ;  /* 0x0000001206147c28 */ /* 0x000fe20008000000 */
        /* <DEDUP_REMOVED lines=21> */
.L_x_7171:
[----:B------:R-:W-:Y:S05]  /*09d0*/  BSYNC B0 ;  /* 0x0000000000007941 */ /* 0x000fea0003800000 */
.L_x_7170:
[----:B------:R-:W-:Y:S01]  /*09e0*/  DMUL R20, R36, UR18 ;  /* 0x0000001224147c28 */ /* 0x000fe20008000000 */
        /* <DEDUP_REMOVED lines=21> */
.L_x_7173:
[----:B------:R-:W-:Y:S05]  /*0b40*/  BSYNC B0 ;  /* 0x0000000000007941 */ /* 0x000fea0003800000 */
.L_x_7172:
        /* <DEDUP_REMOVED lines=23> */
.L_x_7165:
        /* <DEDUP_REMOVED lines=9> */
.L_x_7183:
[C---:B------:R-:W-:Y:S01]  /*0d50*/  IMAD.SHL.U32 R12, R15.reuse, 0x20, RZ ;  /* 0x000000200f0c7824 */ /* 0x040fe200078e00ff */
[----:B------:R-:W-:-:S04]  /*0d60*/  SHF.L.U64.HI R13, R15, 0x5, R40 ;  /* 0x000000050f0d7819 */ /* 0x000fc80000010228 */
[----:B------:R-:W-:-:S04]  /*0d70*/  IADD3 R8, P0, R12, UR8, RZ ;  /* 0x000000080c087c10 */ /* 0x000fc8000ff1e0ff */
[----:B------:R-:W-:-:S05]  /*0d80*/  IADD3.X R9, R13, UR9, RZ, P0, !PT ;  /* 0x000000090d097c10 */ /* 0x000fca00087fe4ff */
[----:B------:R-:W2:Y:S01]  /*0d90*/  LDG.E.128 R4, desc[UR14][R8.64] ;  /* 0x0000000e08047981 */ /* 0x000ea2000c1e1d00 */
[----:B------:R-:W-:-:S03]  /*0da0*/  IADD3 R2, P0, R12, UR6, RZ ;  /* 0x000000060c027c10 */ /* 0x000fc6000ff1e0ff */
[----:B------:R-:W3:Y:S01]  /*0db0*/  LDG.E.128 R36, desc[UR14][R8.64+0x10] ;  /* 0x0000100e08247981 */ /* 0x000ee2000c1e1d00 */
[----:B------:R-:W-:-:S05]  /*0dc0*/  IADD3.X R3, R13, UR7, RZ, P0, !PT ;  /* 0x000000070d037c10 */ /* 0x000fca00087fe4ff */
[----:B------:R-:W4:Y:S01]  /*0dd0*/  LDG.E.128 R16, desc[UR14][R2.64] ;  /* 0x0000000e02107981 */ /* 0x000f22000c1e1d00 */
[----:B------:R-:W-:Y:S03]  /*0de0*/  BSSY B0, `(.L_x_7175) ;  /* 0x000001c000007945 */ /* 0x000fe60003800000 */
[----:B------:R0:W5:Y:S02]  /*0df0*/  LDG.E.128 R24, desc[UR14][R2.64+0x10] ;  /* 0x0000100e02187981 */ /* 0x000164000c1e1d00 */
[----:B0-----:R-:W-:-:S04]  /*0e00*/  IADD3 R2, P1, R12, UR10, RZ ;  /* 0x0000000a0c027c10 */ /* 0x001fc8000ff3e0ff */
[----:B------:R-:W-:Y:S01]  /*0e10*/  IADD3.X R3, R13, UR11, RZ, P1, !PT ;  /* 0x0000000b0d037c10 */ /* 0x000fe20008ffe4ff */
[----:B--2---:R-:W-:-:S06]  /*0e20*/  DMUL R20, R6, UR18 ;  /* 0x0000001206147c28 */ /* 0x004fcc0008000000 */
[----:B------:R-:W0:Y:S01]  /*0e30*/  MUFU.RCP64H R7, R21 ;  /* 0x0000001500077308 */ /* 0x000e220000001800 */
[----:B------:R-:W-:-:S06]  /*0e40*/  IMAD.MOV.U32 R6, RZ, RZ, 0x1 ;  /* 0x00000001ff067424 */ /* 0x000fcc00078e00ff */
[----:B0-----:R-:W-:-:S08]  /*0e50*/  DFMA R10, -R20, R6, 1 ;  /* 0x3ff00000140a742b */ /* 0x001fd00000000106 */
[----:B------:R-:W-:-:S08]  /*0e60*/  DFMA R10, R10, R10, R10 ;  /* 0x0000000a0a0a722b */ /* 0x000fd0000000000a */
[----:B------:R-:W-:-:S08]  /*0e70*/  DFMA R10, R6, R10, R6 ;  /* 0x0000000a060a722b */ /* 0x000fd00000000006 */
[----:B------:R-:W-:-:S08]  /*0e80*/  DFMA R6, -R20, R10, 1 ;  /* 0x3ff000001406742b */ /* 0x000fd0000000010a */
[----:B------:R-:W-:-:S08]  /*0e90*/  DFMA R6, R10, R6, R10 ;  /* 0x000000060a06722b */ /* 0x000fd0000000000a */
[----:B----4-:R-:W-:-:S08]  /*0ea0*/  DMUL R10, R18, R6 ;  /* 0x00000006120a7228 */ /* 0x010fd00000000000 */
[----:B------:R-:W-:-:S08]  /*0eb0*/  DFMA R8, -R20, R10, R18 ;  /* 0x0000000a1408722b */ /* 0x000fd00000000112 */
[----:B------:R-:W-:Y:S01]  /*0ec0*/  DFMA R6, R6, R8, R10 ;  /* 0x000000080606722b */ /* 0x000fe2000000000a */
[----:B------:R-:W-:-:S09]  /*0ed0*/  FSETP.GEU.AND P2, PT, |R19|, 6.5827683646048100446e-37, PT ;  /* 0x036000001300780b */ /* 0x000fd20003f4e200 */
[----:B------:R-:W-:-:S05]  /*0ee0*/  FFMA R0, RZ, R21, R7 ;  /* 0x00000015ff007223 */ /* 0x000fca0000000007 */
[----:B------:R-:W-:Y:S01]  /*0ef0*/  FSETP.GT.AND P0, PT, |R0|, 1.469367938527859385e-39, PT ;  /* 0x001000000000780b */ /* 0x000fe20003f04200 */
[----:B------:R-:W-:Y:S02]  /*0f00*/  DMUL R10, R4, UR18 ;  /* 0x00000012040a7c28 */ /* 0x000fe40008000000 */
[----:B---3--:R-:W-:Y:S02]  /*0f10*/  DMUL R36, R36, UR18 ;  /* 0x0000001224247c28 */ /* 0x008fe40008000000 */
[----:B------:R-:W-:-:S08]  /*0f20*/  DMUL R38, R38, UR18 ;  /* 0x0000001226267c28 */ /* 0x000fd00008000000 */
[----:B------:R-:W-:Y:S05]  /*0f30*/  @P0 BRA P2, `(.L_x_7176) ;  /* 0x0000000000180947 */ /* 0x000fea0001000000 */
[----:B------:R-:W-:Y:S01]  /*0f40*/  IMAD.MOV.U32 R22, RZ, RZ, R18 ;  /* 0x000000ffff167224 */ /* 0x000fe200078e0012 */
[----:B------:R-:W-:Y:S01]  /*0f50*/  MOV R12, 0xf80 ;  /* 0x00000f80000c7802 */ /* 0x000fe20000000f00 */
[----:B------:R-:W-:-:S07]  /*0f60*/  IMAD.MOV.U32 R23, RZ, RZ, R19 ;  /* 0x000000ffff177224 */ /* 0x000fce00078e0013 */
[----:B-----5:R-:W-:Y:S05]  /*0f70*/  CALL.REL.NOINC `($__internal_6_$__cuda_sm20_div_rn_f64_full) ;  /* 0x00000004005c7944 */ /* 0x020fea0003c00000 */
[----:B------:R-:W-:Y:S02]  /*0f80*/  IMAD.MOV.U32 R6, RZ, RZ, R30 ;  /* 0x000000ffff067224 */ /* 0x000fe400078e001e */
[----:B------:R-:W-:-:S07]  /*0f90*/  IMAD.MOV.U32 R7, RZ, RZ, R31 ;  /* 0x000000ffff077224 */ /* 0x000fce00078e001f */
.L_x_7176:
[----:B------:R-:W-:Y:S05]  /*0fa0*/  BSYNC B0 ;  /* 0x0000000000007941 */ /* 0x000fea0003800000 */
.L_x_7175:
        /* <DEDUP_REMOVED lines=20> */
[----:B-----5:R-:W-:Y:S05]  /*10f0*/  CALL.REL.NOINC `($__internal_6_$__cuda_sm20_div_rn_f64_full) ;  /* 0x0000000000fc7944 */ /* 0x020fea0003c00000 */
[----:B------:R-:W-:Y:S02]  /*1100*/  IMAD.MOV.U32 R4, RZ, RZ, R30 ;  /* 0x000000ffff047224 */ /* 0x000fe400078e001e */
[----:B------:R-:W-:-:S07]  /*1110*/  IMAD.MOV.U32 R5, RZ, RZ, R31 ;  /* 0x000000ffff057224 */ /* 0x000fce00078e001f */
.L_x_7178:
[----:B------:R-:W-:Y:S05]  /*1120*/  BSYNC B0 ;  /* 0x0000000000007941 */ /* 0x000fea0003800000 */
.L_x_7177:
[----:B------:R-:W0:Y:S01]  /*1130*/  MUFU.RCP64H R9, R39 ;  /* 0x0000002700097308 */ /* 0x000e220000001800 */
[----:B------:R-:W-:Y:S01]  /*1140*/  IMAD.MOV.U32 R8, RZ, RZ, 0x1 ;  /* 0x00000001ff087424 */ /* 0x000fe200078e00ff */
[----:B------:R1:W-:Y:S01]  /*1150*/  STG.E.128 desc[UR14][R2.64], R4 ;  /* 0x0000000402007986 */ /* 0x0003e2000c101d0e */
[----:B-----5:R-:W-:Y:S01]  /*1160*/  FSETP.GEU.AND P1, PT, |R27|, 6.5827683646048100446e-37, PT ;  /* 0x036000001b00780b */ /* 0x020fe20003f2e200 */
[----:B------:R-:W-:Y:S03]  /*1170*/  BSSY B0, `(.L_x_7179) ;  /* 0x0000014000007945 */ /* 0x000fe60003800000 */
        /* <DEDUP_REMOVED lines=10> */
[----:B-1----:R-:W-:Y:S05]  /*1220*/  @P0 BRA P1, `(.L_x_7180) ;  /* 0x0000000000200947 */ /* 0x002fea0000800000 */
[----:B------:R-:W-:Y:S01]  /*1230*/  IMAD.MOV.U32 R22, RZ, RZ, R26 ;  /* 0x000000ffff167224 */ /* 0x000fe200078e001a */
[----:B------:R-:W-:Y:S01]  /*1240*/  MOV R12, 0x1290 ;  /* 0x00001290000c7802 */ /* 0x000fe20000000f00 */
[----:B------:R-:W-:Y:S02]  /*1250*/  IMAD.MOV.U32 R23, RZ, RZ, R27 ;  /* 0x000000ffff177224 */ /* 0x000fe400078e001b */
[----:B------:R-:W-:Y:S02]  /*1260*/  IMAD.MOV.U32 R20, RZ, RZ, R38 ;  /* 0x000000ffff147224 */ /* 0x000fe400078e0026 */
[----:B------:R-:W-:-:S07]  /*1270*/  IMAD.MOV.U32 R21, RZ, RZ, R39 ;  /* 0x000000ffff157224 */ /* 0x000fce00078e0027 */
[----:B------:R-:W-:Y:S05]  /*1280*/  CALL.REL.NOINC `($__internal_6_$__cuda_sm20_div_rn_f64_full) ;  /* 0x0000000000987944 */ /* 0x000fea0003c00000 */
[----:B------:R-:W-:Y:S02]  /*1290*/  IMAD.MOV.U32 R10, RZ, RZ, R30 ;  /* 0x000000ffff0a7224 */ /* 0x000fe400078e001e */
[----:B------:R-:W-:-:S07]  /*12a0*/  IMAD.MOV.U32 R11, RZ, RZ, R31 ;  /* 0x000000ffff0b7224 */ /* 0x000fce00078e001f */
.L_x_7180:
[----:B------:R-:W-:Y:S05]  /*12b0*/  BSYNC B0 ;  /* 0x0000000000007941 */ /* 0x000fea0003800000 */
.L_x_7179:
        /* <DEDUP_REMOVED lines=23> */
.L_x_7182:
[----:B------:R-:W-:Y:S05]  /*1430*/  BSYNC B0 ;  /* 0x0000000000007941 */ /* 0x000fea0003800000 */
.L_x_7181:
        /* <DEDUP_REMOVED lines=11> */
        .weak           $__internal_6_$__cuda_sm20_div_rn_f64_full
        .type           $__internal_6_$__cuda_sm20_div_rn_f64_full,@function
        .size           $__internal_6_$__cuda_sm20_div_rn_f64_full,(.L_x_8119 - $__internal_6_$__cuda_sm20_div_rn_f64_full)
$__internal_6_$__cuda_sm20_div_rn_f64_full:
[C---:B------:R-:W-:Y:S01]  /*14f0*/  FSETP.GEU.AND P4, PT, |R21|.reuse, 1.469367938527859385e-39, PT ;  /* 0x001000001500780b */ /* 0x040fe20003f8e200 */
[----:B------:R-:W-:Y:S01]  /*1500*/  IMAD.MOV.U32 R30, RZ, RZ, 0x1 ;  /* 0x00000001ff1e7424 */ /* 0x000fe200078e00ff */
[----:B------:R-:W-:Y:S01]  /*1510*/  LOP3.LUT R18, R21, 0x800fffff, RZ, 0xc0, !PT ;  /* 0x800fffff15127812 */ /* 0x000fe200078ec0ff */
[----:B------:R-:W-:Y:S01]  /*1520*/  IMAD.MOV.U32 R0, RZ, RZ, 0x1ca00000 ;  /* 0x1ca00000ff007424 */ /* 0x000fe200078e00ff */
[C---:B------:R-:W-:Y:S01]  /*1530*/  FSETP.GEU.AND P5, PT, |R23|.reuse, 1.469367938527859385e-39, PT ;  /* 0x001000001700780b */ /* 0x040fe20003fae200 */
[----:B------:R-:W-:Y:S01]  /*1540*/  BSSY B1, `(.L_x_7184) ;  /* 0x0000052000017945 */ /* 0x000fe20003800000 */
[----:B------:R-:W-:Y:S01]  /*1550*/  LOP3.LUT R19, R18, 0x3ff00000, RZ, 0xfc, !PT ;  /* 0x3ff0000012137812 */ /* 0x000fe200078efcff */
[----:B------:R-:W-:Y:S01]  /*1560*/  IMAD.MOV.U32 R18, RZ, RZ, R20 ;  /* 0x000000ffff127224 */ /* 0x000fe200078e0014 */
[----:B------:R-:W-:Y:S02]  /*1570*/  LOP3.LUT R8, R23, 0x7ff00000, RZ, 0xc0, !PT ;  /* 0x7ff0000017087812 */ /* 0x000fe400078ec0ff */
[----:B------:R-:W-:-:S03]  /*1580*/  LOP3.LUT R14, R21, 0x7ff00000, RZ, 0xc0, !PT ;  /* 0x7ff00000150e7812 */ /* 0x000fc600078ec0ff */
[----:B------:R-:W-:-:S04]  /*1590*/  @!P4 DMUL R18, R20, 8.98846567431157953865e+307 ;  /* 0x7fe000001412c828 */ /* 0x000fc80000000000 */
[----:B------:R-:W-:Y:S01]  /*15a0*/  @!P5 LOP3.LUT R9, R21, 0x7ff00000, RZ, 0xc0, !PT ;  /* 0x7ff000001509d812 */ /* 0x000fe200078ec0ff */
[----:B------:R-:W-:Y:S01]  /*15b0*/  @!P5 IMAD.MOV.U32 R34, RZ, RZ, RZ ;  /* 0x000000ffff22d224 */ /* 0x000fe200078e00ff */
[----:B------:R-:W0:Y:S02]  /*15c0*/  MUFU.RCP64H R31, R19 ;  /* 0x00000013001f7308 */ /* 0x000e240000001800 */
[----:B------:R-:W-:-:S04]  /*15d0*/  @!P5 ISETP.GE.U32.AND P6, PT, R8, R9, PT ;  /* 0x000000090800d20c */ /* 0x000fc80003fc6070 */
[----:B------:R-:W-:Y:S02]  /*15e0*/  @!P5 SEL R9, R0, 0x63400000, !P6 ;  /* 0x634000000009d807 */ /* 0x000fe40007000000 */
[----:B------:R-:W-:Y:S02]  /*15f0*/  ISETP.GE.U32.AND P6, PT, R8, R14, PT ;  /* 0x0000000e0800720c */ /* 0x000fe40003fc6070 */
[----:B------:R-:W-:Y:S02]  /*1600*/  @!P5 LOP3.LUT R9, R9, 0x80000000, R23, 0xf8, !PT ;  /* 0x800000000909d812 */ /* 0x000fe400078ef817 */
[----:B------:R-:W-:Y:S02]  /*1610*/  @!P4 LOP3.LUT R14, R19, 0x7ff00000, RZ, 0xc0, !PT ;  /* 0x7ff00000130ec812 */ /* 0x000fe400078ec0ff */
[----:B------:R-:W-:Y:S01]  /*1620*/  @!P5 LOP3.LUT R35, R9, 0x100000, RZ, 0xfc, !PT ;  /* 0x001000000923d812 */ /* 0x000fe200078efcff */
[----:B------:R-:W-:Y:S01]  /*1630*/  IMAD.MOV.U32 R9, RZ, RZ, R8 ;  /* 0x000000ffff097224 */ /* 0x000fe200078e0008 */
[----:B0-----:R-:W-:-:S08]  /*1640*/  DFMA R28, R30, -R18, 1 ;  /* 0x3ff000001e1c742b */ /* 0x001fd00000000812 */
[----:B------:R-:W-:-:S08]  /*1650*/  DFMA R28, R28, R28, R28 ;  /* 0x0000001c1c1c722b */ /* 0x000fd0000000001c */
[----:B------:R-:W-:Y:S01]  /*1660*/  DFMA R30, R30, R28, R30 ;  /* 0x0000001c1e1e722b */ /* 0x000fe2000000001e */
[----:B------:R-:W-:Y:S01]  /*1670*/  SEL R29, R0, 0x63400000, !P6 ;  /* 0x63400000001d7807 */ /* 0x000fe20007000000 */
[----:B------:R-:W-:-:S03]  /*1680*/  IMAD.MOV.U32 R28, RZ, RZ, R22 ;  /* 0x000000ffff1c7224 */ /* 0x000fc600078e0016 */
[----:B------:R-:W-:-:S03]  /*1690*/  LOP3.LUT R29, R29, 0x800fffff, R23, 0xf8, !PT ;  /* 0x800fffff1d1d7812 */ /* 0x000fc600078ef817 */
[----:B------:R-:W-:-:S03]  /*16a0*/  DFMA R32, R30, -R18, 1 ;  /* 0x3ff000001e20742b */ /* 0x000fc60000000812 */
[----:B------:R-:W-:-:S05]  /*16b0*/  @!P5 DFMA R28, R28, 2, -R34 ;  /* 0x400000001c1cd82b */ /* 0x000fca0000000822 */
[----:B------:R-:W-:-:S05]  /*16c0*/  DFMA R30, R30, R32, R30 ;  /* 0x000000201e1e722b */ /* 0x000fca000000001e */
[----:B------:R-:W-:-:S03]  /*16d0*/  @!P5 LOP3.LUT R9, R29, 0x7ff00000, RZ, 0xc0, !PT ;  /* 0x7ff000001d09d812 */ /* 0x000fc600078ec0ff */
[----:B------:R-:W-:Y:S02]  /*16e0*/  DMUL R32, R30, R28 ;  /* 0x0000001c1e207228 */ /* 0x000fe40000000000 */
[----:B------:R-:W-:-:S05]  /*16f0*/  VIADD R13, R9, 0xffffffff ;  /* 0xffffffff090d7836 */ /* 0x000fca0000000000 */
[----:B------:R-:W-:Y:S01]  /*1700*/  ISETP.GT.U32.AND P4, PT, R13, 0x7feffffe, PT ;  /* 0x7feffffe0d00780c */ /* 0x000fe20003f84070 */
[----:B------:R-:W-:Y:S01]  /*1710*/  VIADD R13, R14, 0xffffffff ;  /* 0xffffffff0e0d7836 */ /* 0x000fe20000000000 */
[----:B------:R-:W-:-:S04]  /*1720*/  DFMA R34, R32, -R18, R28 ;  /* 0x800000122022722b */ /* 0x000fc8000000001c */
[----:B------:R-:W-:-:S04]  /*1730*/  ISETP.GT.U32.OR P4, PT, R13, 0x7feffffe, P4 ;  /* 0x7feffffe0d00780c */ /* 0x000fc80002784470 */
[----:B------:R-:W-:-:S09]  /*1740*/  DFMA R34, R30, R34, R32 ;  /* 0x000000221e22722b */ /* 0x000fd20000000020 */
[----:B------:R-:W-:Y:S05]  /*1750*/  @P4 BRA `(.L_x_7185) ;  /* 0x00000000006c4947 */ /* 0x000fea0003800000 */
[----:B------:R-:W-:-:S04]  /*1760*/  LOP3.LUT R13, R21, 0x7ff00000, RZ, 0xc0, !PT ;  /* 0x7ff00000150d7812 */ /* 0x000fc800078ec0ff */
[CC--:B------:R-:W-:Y:S02]  /*1770*/  VIADDMNMX R9, R8.reuse, -R13.reuse, 0xb9600000, !PT ;  /* 0xb960000008097446 */ /* 0x0c0fe4000780090d */
[----:B------:R-:W-:Y:S01]  /*1780*/  ISETP.GE.U32.AND P4, PT, R8, R13, PT ;  /* 0x0000000d0800720c */ /* 0x000fe20003f86070 */
[----:B------:R-:W-:Y:S01]  /*1790*/  IMAD.MOV.U32 R8, RZ, RZ, RZ ;  /* 0x000000ffff087224 */ /* 0x000fe200078e00ff */
        /* <DEDUP_REMOVED lines=14> */
[----:B------:R-:W-:Y:S01]  /*1880*/  DMUL.RP R18, R34, R18 ;  /* 0x0000001222127228 */ /* 0x000fe20000008000 */
[----:B------:R-:W-:-:S06]  /*1890*/  IMAD.MOV.U32 R8, RZ, RZ, RZ ;  /* 0x000000ffff087224 */ /* 0x000fcc00078e00ff */
[----:B------:R-:W-:-:S03]  /*18a0*/  DFMA R8, R30, -R8, R34 ;  /* 0x800000081e08722b */ /* 0x000fc60000000022 */
[----:B------:R-:W-:-:S03]  /*18b0*/  LOP3.LUT R21, R19, R21, RZ, 0x3c, !PT ;  /* 0x0000001513157212 */ /* 0x000fc600078e3cff */
[----:B------:R-:W-:-:S04]  /*18c0*/  IADD3 R8, -R0, -0x43300000, RZ ;  /* 0xbcd0000000087810 */ /* 0x000fc80007ffe1ff */
[----:B------:R-:W-:-:S04]  /*18d0*/  FSETP.NEU.AND P4, PT, |R9|, R8, PT ;  /* 0x000000080900720b */ /* 0x000fc80003f8d200 */
[----:B------:R-:W-:Y:S02]  /*18e0*/  FSEL R30, R18, R30, !P4 ;  /* 0x0000001e121e7208 */ /* 0x000fe40006000000 */
[----:B------:R-:W-:Y:S01]  /*18f0*/  FSEL R31, R21, R31, !P4 ;  /* 0x0000001f151f7208 */ /* 0x000fe20006000000 */
[----:B------:R-:W-:Y:S06]  /*1900*/  BRA `(.L_x_7186) ;  /* 0x0000000000547947 */ /* 0x000fec0003800000 */
.L_x_7185:
        /* <DEDUP_REMOVED lines=16> */
.L_x_7188:
[----:B------:R-:W-:Y:S01]  /*1a10*/  LOP3.LUT R31, R21, 0x80000, RZ, 0xfc, !PT ;  /* 0x00080000151f7812 */ /* 0x000fe200078efcff */
[----:B------:R-:W-:Y:S01]  /*1a20*/  IMAD.MOV.U32 R30, RZ, RZ, R20 ;  /* 0x000000ffff1e7224 */ /* 0x000fe200078e0014 */
[----:B------:R-:W-:Y:S06]  /*1a30*/  BRA `(.L_x_7186) ;  /* 0x0000000000087947 */ /* 0x000fec0003800000 */
.L_x_7187:
[----:B------:R-:W-:Y:S01]  /*1a40*/  LOP3.LUT R31, R23, 0x80000, RZ, 0xfc, !PT ;  /* 0x00080000171f7812 */ /* 0x000fe200078efcff */
[----:B------:R-:W-:-:S07]  /*1a50*/  IMAD.MOV.U32 R30, RZ, RZ, R22 ;  /* 0x000000ffff1e7224 */ /* 0x000fce00078e0016 */
.L_x_7186:
[----:B------:R-:W-:Y:S05]  /*1a60*/  BSYNC B1 ;  /* 0x0000000000017941 */ /* 0x000fea0003800000 */
.L_x_7184:
[----:B------:R-:W-:-:S04]  /*1a70*/  IMAD.MOV.U32 R13, RZ, RZ, 0x0 ;  /* 0x00000000ff0d7424 */ /* 0x000fc800078e00ff */
[----:B------:R-:W-:Y:S05]  /*1a80*/  RET.REL.NODEC R12 `(_ZN2at6native55_GLOBAL__N__de093ff9_22_ForeachBinaryOpList_cu_a911ec4325multi_tensor_apply_kernelINS1_18TensorListMetadataILi3EEENS1_24BinaryOpListAlphaFunctorIdLi3ELi2ELi2EEEJSt7dividesIdEdEEEvT_T0_DpT1_) ;  /* 0xffffffe40c5c7950 */ /* 0x000fea0003c3ffff */
.L_x_7189:
        /* <DEDUP_REMOVED lines=15> */
.L_x_8119:


//--------------------- .text._ZN2at6native55_GLOBAL__N__de093ff9_22_ForeachBinaryOpList_cu_a911ec4325multi_tensor_apply_kernelINS1_18TensorListMetadataILi3EEENS1_24BinaryOpListAlphaFunctorIsLi3ELi2ELi2EEEJSt7dividesIsEsEEEvT_T0_DpT1_ --------------------------
	.section	.text._ZN2at6native55_GLOBAL__N__de093ff9_22_ForeachBinaryOpList_cu_a911ec4325multi_tensor_apply_kernelINS1_18TensorListMetadataILi3EEENS1_24BinaryOpListAlphaFunctorIsLi3ELi2ELi2EEEJSt7dividesIsEsEEEvT_T0_DpT1_,"ax",@progbits
	.align	128
.text._ZN2at6native55_GLOBAL__N__de093ff9_22_ForeachBinaryOpList_cu_a911ec4325multi_tensor_apply_kernelINS1_18TensorListMetadataILi3EEENS1_24BinaryOpListAlphaFunctorIsLi3ELi2ELi2EEEJSt7dividesIsEsEEEvT_T0_DpT1_:
        .type           _ZN2at6native55_GLOBAL__N__de093ff9_22_ForeachBinaryOpList_cu_a911ec4325multi_tensor_apply_kernelINS1_18TensorListMetadataILi3EEENS1_24BinaryOpListAlphaFunctorIsLi3ELi2ELi2EEEJSt7dividesIsEsEEEvT_T0_DpT1_,@function
        .size           _ZN2at6native55_GLOBAL__N__de093ff9_22_ForeachBinaryOpList_cu_a911ec4325multi_tensor_apply_kernelINS1_18TensorListMetadataILi3EEENS1_24BinaryOpListAlphaFunctorIsLi3ELi2ELi2EEEJSt7dividesIsEsEEEvT_T0_DpT1_,(.L_x_8121 - _ZN2at6native55_GLOBAL__N__de093ff9_22_ForeachBinaryOpList_cu_a911ec4325multi_tensor_apply_kernelINS1_18TensorListMetadataILi3EEENS1_24BinaryOpListAlphaFunctorIsLi3ELi2ELi2EEEJSt7dividesIsEsEEEvT_T0_DpT1_)
        .other          _ZN2at6native55_GLOBAL__N__de093ff9_22_ForeachBinaryOpList_cu_a911ec4325multi_tensor_apply_kernelINS1_18TensorListMetadataILi3EEENS1_24BinaryOpListAlphaFunctorIsLi3ELi2ELi2EEEJSt7dividesIsEsEEEvT_T0_DpT1_,@"STO_CUDA_ENTRY STV_DEFAULT"
_ZN2at6native55_GLOBAL__N__de093ff9_22_ForeachBinaryOpList_cu_a911ec4325multi_tensor_apply_kernelINS1_18TensorListMetadataILi3EEENS1_24BinaryOpListAlphaFunctorIsLi3ELi2ELi2EEEJSt7dividesIsEsEEEvT_T0_DpT1_:
        /* <DEDUP_REMOVED lines=31> */
.L_x_7191:
[----:B0-----:R-:W-:Y:S02]  /*01f0*/  IADD3 R8, P1, R0, R6, RZ ;  /* 0x0000000600087210 */ /* 0x001fe40007f3e0ff */
[----:B------:R-:W-:Y:S02]  /*0200*/  PRMT R13, RZ, 0x7610, R13 ;  /* 0x00007610ff0d7816 */ /* 0x000fe4000000000d */
[C---:B------:R-:W-:Y:S01]  /*0210*/  ISETP.GE.U32.AND P0, PT, R8.reuse, 0x10000, PT ;  /* 0x000100000800780c */ /* 0x040fe20003f06070 */
[----:B------:R-:W-:Y:S01]  /*0220*/  IMAD.X R5, RZ, RZ, R7, P1 ;  /* 0x000000ffff057224 */ /* 0x000fe200008e0607 */
[----:B------:R-:W-:-:S04]  /*0230*/  ISETP.LT.U32.AND P1, PT, R8, UR16, PT ;  /* 0x0000001008007c0c */ /* 0x000fc8000bf21070 */
[----:B------:R-:W-:-:S04]  /*0240*/  ISETP.GE.U32.AND.EX P0, PT, R5, RZ, PT, P0 ;  /* 0x000000ff0500720c */ /* 0x000fc80003f06100 */
[----:B------:R-:W-:-:S13]  /*0250*/  ISETP.LT.AND.EX P0, PT, R5, UR5, !P0, P1 ;  /* 0x0000000505007c0c */ /* 0x000fda000c701310 */
[----:B------:R-:W-:-:S04]  /*0260*/  @P0 LEA R10, P1, R8, UR8, 0x1 ;  /* 0x00000008080a0c11 */ /* 0x000fc8000f8208ff */
[----:B------:R-:W-:-:S05]  /*0270*/  @P0 LEA.HI.X R11, R8, UR9, R5, 0x1, P1 ;  /* 0x00000009080b0c11 */ /* 0x000fca00088f0c05 */
[----:B------:R0:W2:Y:S01]  /*0280*/  @P0 LDG.E.U16 R13, desc[UR14][R10.64] ;  /* 0x0000000e0a0d0981 */ /* 0x0000a2000c1e1500 */
[----:B-1----:R-:W-:Y:S02]  /*0290*/  IADD3 R9, P2, R2, R8, RZ ;  /* 0x0000000802097210 */ /* 0x002fe40007f5e0ff */
        /* <DEDUP_REMOVED lines=8> */
[----:B------:R1:W3:Y:S01]  /*0320*/  @P1 LDG.E.U16 R25, desc[UR14][R14.64] ;  /* 0x0000000e0e191981 */ /* 0x0002e2000c1e1500 */
[C---:B------:R-:W-:Y:S02]  /*0330*/  @P0 LEA R18, P2, R8.reuse, UR6, 0x1 ;  /* 0x0000000608120c11 */ /* 0x040fe4000f8408ff */
[----:B------:R-:W-:Y:S02]  /*0340*/  PRMT R24, RZ, 0x7610, R24 ;  /* 0x00007610ff187816 */ /* 0x000fe40000000018 */
[----:B------:R-:W-:-:S05]  /*0350*/  @P0 LEA.HI.X R19, R8, UR7, R5, 0x1, P2 ;  /* 0x0000000708130c11 */ /* 0x000fca00090f0c05 */
[----:B------:R-:W4:Y:S01]  /*0360*/  @P0 LDG.E.U16 R24, desc[UR14][R18.64] ;  /* 0x0000000e12180981 */ /* 0x000f22000c1e1500 */
[----:B0-----:R-:W-:Y:S02]  /*0370*/  LEA R11, P3, R2, R8, 0x1 ;  /* 0x00000008020b7211 */ /* 0x001fe400078608ff */
[----:B------:R-:W-:Y:S02]  /*0380*/  PRMT R22, RZ, 0x7610, R22 ;  /* 0x00007610ff167816 */ /* 0x000fe40000000016 */
[C---:B------:R-:W-:Y:S01]  /*0390*/  ISETP.GE.U32.AND P2, PT, R11.reuse, 0x10000, PT ;  /* 0x000100000b00780c */ /* 0x040fe20003f46070 */
[----:B------:R-:W-:Y:S01]  /*03a0*/  IMAD.X R10, RZ, RZ, R5, P3 ;  /* 0x000000ffff0a7224 */ /* 0x000fe200018e0605 */
[----:B------:R-:W-:-:S04]  /*03b0*/  ISETP.LT.U32.AND P3, PT, R11, UR16, PT ;  /* 0x000000100b007c0c */ /* 0x000fc8000bf61070 */
[----:B------:R-:W-:-:S04]  /*03c0*/  ISETP.GE.U32.AND.EX P2, PT, R10, RZ, PT, P2 ;  /* 0x000000ff0a00720c */ /* 0x000fc80003f46120 */
[----:B------:R-:W-:Y:S02]  /*03d0*/  ISETP.LT.AND.EX P2, PT, R10, UR5, !P2, P3 ;  /* 0x000000050a007c0c */ /* 0x000fe4000d741330 */
[----:B------:R-:W-:-:S11]  /*03e0*/  PRMT R21, RZ, 0x7610, R21 ;  /* 0x00007610ff157816 */ /* 0x000fd60000000015 */
[----:B-1----:R-:W-:-:S04]  /*03f0*/  @P2 LEA R14, P3, R11, UR8, 0x1 ;  /* 0x000000080b0e2c11 */ /* 0x002fc8000f8608ff */
[----:B------:R-:W-:Y:S02]  /*0400*/  @P2 LEA.HI.X R15, R11, UR9, R10, 0x1, P3 ;  /* 0x000000090b0f2c11 */ /* 0x000fe400098f0c0a */
[----:B------:R-:W-:-:S03]  /*0410*/  @P1 LEA R16, P3, R9, UR6, 0x1 ;  /* 0x0000000609101c11 */ /* 0x000fc6000f8608ff */
[----:B------:R-:W5:Y:S01]  /*0420*/  @P2 LDG.E.U16 R22, desc[UR14][R14.64] ;  /* 0x0000000e0e162981 */ /* 0x000f62000c1e1500 */
[----:B------:R-:W-:-:S05]  /*0430*/  @P1 LEA.HI.X R17, R9, UR7, R12, 0x1, P3 ;  /* 0x0000000709111c11 */ /* 0x000fca00098f0c0c */
[----:B------:R0:W5:Y:S01]  /*0440*/  @P1 LDG.E.U16 R21, desc[UR14][R16.64] ;  /* 0x0000000e10151981 */ /* 0x000162000c1e1500 */
[----:B------:R-:W-:Y:S01]  /*0450*/  IMAD R3, R2, 0x3, RZ ;  /* 0x0000000302037824 */ /* 0x000fe200078e02ff */
[----:B------:R-:W-:Y:S02]  /*0460*/  ULDC.U16 UR4, c[0x0][0xe5a] ;  /* 0x0003968000047ab9 */ /* 0x000fe40000000400 */
[----:B------:R-:W-:Y:S02]  /*0470*/  UPRMT UR4, UR4, 0x9910, URZ ;  /* 0x0000991004047896 */ /* 0x000fe4000800003f */
[----:B------:R-:W-:-:S04]  /*0480*/  IADD3 R4, P4, R3, R8, RZ ;  /* 0x0000000803047210 */ /* 0x000fc80007f9e0ff */
[C---:B------:R-:W-:Y:S01]  /*0490*/  ISETP.GE.U32.AND P3, PT, R4.reuse, 0x10000, PT ;  /* 0x000100000400780c */ /* 0x040fe20003f66070 */
[----:B------:R-:W-:Y:S01]  /*04a0*/  IMAD.X R3, RZ, RZ, R5, P4 ;  /* 0x000000ffff037224 */ /* 0x000fe200020e0605 */
[----:B------:R-:W-:Y:S02]  /*04b0*/  ISETP.LT.U32.AND P4, PT, R4, UR16, PT ;  /* 0x0000001004007c0c */ /* 0x000fe4000bf81070 */
[----:B0-----:R-:W-:Y:S02]  /*04c0*/  PRMT R17, RZ, 0x7610, R17 ;  /* 0x00007610ff117816 */ /* 0x001fe40000000011 */
[----:B------:R-:W-:-:S04]  /*04d0*/  ISETP.GE.U32.AND.EX P3, PT, R3, RZ, PT, P3 ;  /* 0x000000ff0300720c */ /* 0x000fc80003f66130 */
[----:B------:R-:W-:-:S13]  /*04e0*/  ISETP.LT.AND.EX P3, PT, R3, UR5, !P3, P4 ;  /* 0x0000000503007c0c */ /* 0x000fda000df61340 */
[----:B------:R-:W-:-:S04]  /*04f0*/  @P3 LEA R14, P4, R4, UR8, 0x1 ;  /* 0x00000008040e3c11 */ /* 0x000fc8000f8808ff */
[----:B------:R-:W-:-:S05]  /*0500*/  @P3 LEA.HI.X R15, R4, UR9, R3, 0x1, P4 ;  /* 0x00000009040f3c11 */ /* 0x000fca000a0f0c03 */
[----:B------:R0:W5:Y:S01]  /*0510*/  @P3 LDG.E.U16 R17, desc[UR14][R14.64] ;  /* 0x0000000e0e113981 */ /* 0x000162000c1e1500 */
[C---:B------:R-:W-:Y:S02]  /*0520*/  @P2 LEA R18, P4, R11.reuse, UR6, 0x1 ;  /* 0x000000060b122c11 */ /* 0x040fe4000f8808ff */
[----:B------:R-:W-:Y:S02]  /*0530*/  PRMT R20, RZ, 0x7610, R20 ;  /* 0x00007610ff147816 */ /* 0x000fe40000000014 */
[----:B------:R-:W-:-:S05]  /*0540*/  @P2 LEA.HI.X R19, R11, UR7, R10, 0x1, P4 ;  /* 0x000000070b132c11 */ /* 0x000fca000a0f0c0a */
[----:B------:R3:W5:Y:S01]  /*0550*/  @P2 LDG.E.U16 R20, desc[UR14][R18.64] ;  /* 0x0000000e12142981 */ /* 0x000762000c1e1500 */
[----:B--2---:R-:W-:-:S05]  /*0560*/  PRMT R13, R13, 0x9910, RZ ;  /* 0x000099100d0d7816 */ /* 0x004fca00000000ff */
[----:B------:R-:W-:-:S05]  /*0570*/  IMAD R13, R13, UR4, RZ ;  /* 0x000000040d0d7c24 */ /* 0x000fca000f8e02ff */
[----:B------:R-:W-:-:S04]  /*0580*/  PRMT R13, R13, 0x9910, RZ ;  /* 0x000099100d0d7816 */ /* 0x000fc800000000ff */
[----:B------:R-:W-:-:S04]  /*0590*/  IABS R23, R13 ;  /* 0x0000000d00177213 */ /* 0x000fc80000000000 */
[----:B------:R-:W1:Y:S08]  /*05a0*/  I2F.RP R16, R23 ;  /* 0x0000001700107306 */ /* 0x000e700000209400 */
[----:B-1----:R-:W1:Y:S02]  /*05b0*/  MUFU.RCP R16, R16 ;  /* 0x0000001000107308 */ /* 0x002e640000001000 */
[----:B-1----:R-:W-:-:S06]  /*05c0*/  VIADD R26, R16, 0xffffffe ;  /* 0x0ffffffe101a7836 */ /* 0x002fcc0000000000 */
[----:B0-----:R-:W0:Y:S01]  /*05d0*/  F2I.FTZ.U32.TRUNC.NTZ R15, R26 ;  /* 0x0000001a000f7305 */ /* 0x001e22000021f000 */
[----:B------:R-:W-:Y:S01]  /*05e0*/  PRMT R16, RZ, 0x7610, R16 ;  /* 0x00007610ff107816 */ /* 0x000fe20000000010 */
[----:B0-----:R-:W-:-:S04]  /*05f0*/  IMAD.MOV R14, RZ, RZ, -R15 ;  /* 0x000000ffff0e7224 */ /* 0x001fc800078e0a0f */
[----:B------:R-:W-:Y:S02]  /*0600*/  IMAD R27, R14, R23, RZ ;  /* 0x000000170e1b7224 */ /* 0x000fe400078e02ff */
[----:B------:R-:W-:-:S04]  /*0610*/  IMAD.MOV.U32 R14, RZ, RZ, RZ ;  /* 0x000000ffff0e7224 */ /* 0x000fc800078e00ff */
[----:B------:R-:W-:Y:S01]  /*0620*/  IMAD.HI.U32 R27, R15, R27, R14 ;  /* 0x0000001b0f1b7227 */ /* 0x000fe200078e000e */
[----:B------:R-:W-:-:S04]  /*0630*/  @P3 LEA R14, P4, R4, UR6, 0x1 ;  /* 0x00000006040e3c11 */ /* 0x000fc8000f8808ff */
[----:B------:R-:W-:-:S05]  /*0640*/  @P3 LEA.HI.X R15, R4, UR7, R3, 0x1, P4 ;  /* 0x00000007040f3c11 */ /* 0x000fca000a0f0c03 */
[----:B------:R0:W2:Y:S01]  /*0650*/  @P3 LDG.E.U16 R16, desc[UR14][R14.64] ;  /* 0x0000000e0e103981 */ /* 0x0000a2000c1e1500 */
[----:B---3--:R-:W-:-:S05]  /*0660*/  PRMT R18, R25, 0x9910, RZ ;  /* 0x0000991019127816 */ /* 0x008fca00000000ff */
[----:B------:R-:W-:-:S05]  /*0670*/  IMAD R18, R18, UR4, RZ ;  /* 0x0000000412127c24 */ /* 0x000fca000f8e02ff */
[----:B------:R-:W-:-:S04]  /*0680*/  PRMT R18, R18, 0x9910, RZ ;  /* 0x0000991012127816 */ /* 0x000fc800000000ff */
[----:B------:R-:W-:-:S04]  /*0690*/  IABS R25, R18 ;  /* 0x0000001200197213 */ /* 0x000fc80000000000 */
[----:B------:R-:W1:Y:S01]  /*06a0*/  I2F.RP R19, R25 ;  /* 0x0000001900137306 */ /* 0x000e620000209400 */
[----:B----4-:R-:W-:Y:S02]  /*06b0*/  PRMT R26, R24, 0x9910, RZ ;  /* 0x00009910181a7816 */ /* 0x010fe400000000ff */
[----:B0-----:R-:W-:Y:S02]  /*06c0*/  IABS R15, R13 ;  /* 0x0000000d000f7213 */ /* 0x001fe40000000000 */
[----:B------:R-:W-:-:S03]  /*06d0*/  IABS R14, R26 ;  /* 0x0000001a000e7213 */ /* 0x000fc60000000000 */
[----:B-1----:R-:W0:Y:S01]  /*06e0*/  MUFU.RCP R19, R19 ;  /* 0x0000001300137308 */ /* 0x002e220000001000 */
[----:B------:R-:W-:Y:S02]  /*06f0*/  IMAD.MOV R29, RZ, RZ, -R15 ;  /* 0x000000ffff1d7224 */ /* 0x000fe400078e0a0f */
[----:B------:R-:W-:-:S04]  /*0700*/  IMAD.HI.U32 R24, R27, R14, RZ ;  /* 0x0000000e1b187227 */ /* 0x000fc800078e00ff */
[----:B------:R-:W-:Y:S02]  /*0710*/  IMAD R14, R24, R29, R14 ;  /* 0x0000001d180e7224 */ /* 0x000fe400078e020e */
[----:B0-----:R-:W-:-:S03]  /*0720*/  VIADD R15, R19, 0xffffffe ;  /* 0x0ffffffe130f7836 */ /* 0x001fc60000000000 */
[----:B------:R-:W-:-:S03]  /*0730*/  ISETP.GT.U32.AND P5, PT, R23, R14, PT ;  /* 0x0000000e1700720c */ /* 0x000fc60003fa4070 */
[----:B------:R-:W0:Y:S10]  /*0740*/  F2I.FTZ.U32.TRUNC.NTZ R15, R15 ;  /* 0x0000000f000f7305 */ /* 0x000e34000021f000 */
[----:B------:R-:W-:-:S02]  /*0750*/  @!P5 IMAD.IADD R14, R14, 0x1, -R23 ;  /* 0x000000010e0ed824 */ /* 0x000fc400078e0a17 */
[----:B0-----:R-:W-:-:S03]  /*0760*/  IMAD.MOV R28, RZ, RZ, -R15 ;  /* 0x000000ffff1c7224 */ /* 0x001fc600078e0a0f */
[----:B------:R-:W-:Y:S01]  /*0770*/  ISETP.GE.U32.AND P6, PT, R14, R23, PT ;  /* 0x000000170e00720c */ /* 0x000fe20003fc6070 */
[----:B------:R-:W-:Y:S02]  /*0780*/  IMAD.MOV.U32 R14, RZ, RZ, RZ ;  /* 0x000000ffff0e7224 */ /* 0x000fe400078e00ff */
[----:B------:R-:W-:-:S04]  /*0790*/  IMAD R19, R28, R25, RZ ;  /* 0x000000191c137224 */ /* 0x000fc800078e02ff */
[----:B------:R-:W-:Y:S01]  /*07a0*/  IMAD.HI.U32 R14, R15, R19, R14 ;  /* 0x000000130f0e7227 */ /* 0x000fe200078e000e */
[----:B-----5:R-:W-:Y:S02]  /*07b0*/  PRMT R19, R22, 0x9910, RZ ;  /* 0x0000991016137816 */ /* 0x020fe400000000ff */
[----:B------:R-:W-:-:S03]  /*07c0*/  PRMT R27, R21, 0x9910, RZ ;  /* 0x00009910151b7816 */ /* 0x000fc600000000ff */
[----:B------:R-:W-:Y:S01]  /*07d0*/  IMAD R15, R19, UR4, RZ ;  /* 0x00000004130f7c24 */ /* 0x000fe2000f8e02ff */
[----:B------:R-:W-:-:S04]  /*07e0*/  IABS R21, R18 ;  /* 0x0000001200157213 */ /* 0x000fc80000000000 */
[----:B------:R-:W-:Y:S02]  /*07f0*/  PRMT R19, R15, 0x9910, RZ ;  /* 0x000099100f137816 */ /* 0x000fe400000000ff */
[----:B------:R-:W-:Y:S01]  /*0800*/  IABS R15, R27 ;  /* 0x0000001b000f7213 */ /* 0x000fe20000000000 */
[----:B------:R-:W-:Y:S01]  /*0810*/  IMAD.MOV R23, RZ, RZ, -R21 ;  /* 0x000000ffff177224 */ /* 0x000fe200078e0a15 */
[----:B------:R-:W-:-:S03]  /*0820*/  IABS R21, R19 ;  /* 0x0000001300157213 */ /* 0x000fc60000000000 */
[----:B------:R-:W-:-:S04]  /*0830*/  IMAD.HI.U32 R22, R14, R15, RZ ;  /* 0x0000000f0e167227 */ /* 0x000fc800078e00ff */
[----:B------:R-:W-:Y:S02]  /*0840*/  IMAD R14, R22, R23, R15 ;  /* 0x00000017160e7224 */ /* 0x000fe400078e020f */
[----:B------:R-:W0:Y:S08]  /*0850*/  I2F.RP R23, R21 ;  /* 0x0000001500177306 */ /* 0x000e300000209400 */
[----:B0-----:R-:W0:Y:S01]  /*0860*/  MUFU.RCP R23, R23 ;  /* 0x0000001700177308 */ /* 0x001e220000001000 */
[----:B------:R-:W-:Y:S01]  /*0870*/  ISETP.GT.U32.AND P4, PT, R25, R14, PT ;  /* 0x0000000e1900720c */ /* 0x000fe20003f84070 */
[----:B0-----:R-:W-:-:S06]  /*0880*/  VIADD R15, R23, 0xffffffe ;  /* 0x0ffffffe170f7836 */ /* 0x001fcc0000000000 */
[----:B------:R-:W0:Y:S06]  /*0890*/  F2I.FTZ.U32.TRUNC.NTZ R15, R15 ;  /* 0x0000000f000f7305 */ /* 0x000e2c000021f000 */
[----:B------:R-:W-:Y:S01]  /*08a0*/  @!P4 IMAD.IADD R14, R14, 0x1, -R25 ;  /* 0x000000010e0ec824 */ /* 0x000fe200078e0a19 */
[----:B------:R-:W-:Y:S01]  /*08b0*/  PRMT R17, R17, 0x9910, RZ ;  /* 0x0000991011117816 */ /* 0x000fe200000000ff */
[----:B------:R-:W-:-:S03]  /*08c0*/  @!P5 VIADD R24, R24, 0x1 ;  /* 0x000000011818d836 */ /* 0x000fc60000000000 */
[----:B------:R-:W-:Y:S01]  /*08d0*/  ISETP.GE.U32.AND P5, PT, R14, R25, PT ;  /* 0x000000190e00720c */ /* 0x000fe20003fa6070 */
[----:B------:R-:W-:Y:S02]  /*08e0*/  IMAD R17, R17, UR4, RZ ;  /* 0x0000000411117c24 */ /* 0x000fe4000f8e02ff */
[----:B0-----:R-:W-:-:S03]  /*08f0*/  IMAD.MOV R14, RZ, RZ, -R15 ;  /* 0x000000ffff0e7224 */ /* 0x001fc600078e0a0f */
[----:B------:R-:W-:Y:S01]  /*0900*/  PRMT R17, R17, 0x9910, RZ ;  /* 0x0000991011117816 */ /* 0x000fe200000000ff */
[----:B------:R-:W-:Y:S02]  /*0910*/  IMAD R23, R14, R21, RZ ;  /* 0x000000150e177224 */ /* 0x000fe400078e02ff */
[----:B------:R-:W-:-:S04]  /*0920*/  IMAD.MOV.U32 R14, RZ, RZ, RZ ;  /* 0x000000ffff0e7224 */ /* 0x000fc800078e00ff */
[----:B------:R-:W-:Y:S01]  /*0930*/  IMAD.HI.U32 R14, R15, R23, R14 ;  /* 0x000000170f0e7227 */ /* 0x000fe200078e000e */
[----:B------:R-:W-:Y:S02]  /*0940*/  IABS R23, R17 ;  /* 0x0000001100177213 */ /* 0x000fe40000000000 */
[----:B------:R-:W-:Y:S02]  /*0950*/  LOP3.LUT R26, R26, R13, RZ, 0x3c, !PT ;  /* 0x0000000d1a1a7212 */ /* 0x000fe400078e3cff */
[----:B------:R-:W0:Y:S01]  /*0960*/  I2F.RP R15, R23 ;  /* 0x00000017000f7306 */ /* 0x000e220000209400 */
[----:B------:R-:W-:Y:S01]  /*0970*/  @P6 VIADD R24, R24, 0x1 ;  /* 0x0000000118186836 */ /* 0x000fe20000000000 */
[----:B------:R-:W-:-:S06]  /*0980*/  ISETP.GE.AND P6, PT, R26, RZ, PT ;  /* 0x000000ff1a00720c */ /* 0x000fcc0003fc6270 */
[----:B0-----:R-:W0:Y:S07]  /*0990*/  MUFU.RCP R15, R15 ;  /* 0x0000000f000f7308 */ /* 0x001e2e0000001000 */
[----:B------:R-:W-:Y:S01]  /*09a0*/  @!P6 IMAD.MOV R24, RZ, RZ, -R24 ;  /* 0x000000ffff18e224 */ /* 0x000fe200078e0a18 */
[----:B------:R-:W-:Y:S02]  /*09b0*/  ISETP.NE.AND P6, PT, R13, RZ, PT ;  /* 0x000000ff0d00720c */ /* 0x000fe40003fc5270 */
[----:B------:R-:W-:Y:S01]  /*09c0*/  LOP3.LUT R27, R27, R18, RZ, 0x3c, !PT ;  /* 0x000000121b1b7212 */ /* 0x000fe200078e3cff */
[----:B------:R-:W-:Y:S01]  /*09d0*/  @!P4 VIADD R22, R22, 0x1 ;  /* 0x000000011616c836 */ /* 0x000fe20000000000 */
[----:B------:R-:W-:-:S02]  /*09e0*/  ISETP.NE.AND P4, PT, R18, RZ, PT ;  /* 0x000000ff1200720c */ /* 0x000fc40003f85270 */
[----:B------:R-:W-:Y:S01]  /*09f0*/  IABS R25, R19 ;  /* 0x0000001300197213 */ /* 0x000fe20000000000 */
[----:B------:R-:W-:-:S06]  /*0a00*/  @P5 VIADD R22, R22, 0x1 ;  /* 0x0000000116165836 */ /* 0x000fcc0000000000 */
[----:B------:R-:W-:Y:S02]  /*0a10*/  @!P6 LOP3.LUT R24, RZ, R13, RZ, 0x33, !PT ;  /* 0x0000000dff18e212 */ /* 0x000fe400078e33ff */
[----:B------:R-:W-:Y:S01]  /*0a20*/  ISETP.GE.AND P6, PT, R27, RZ, PT ;  /* 0x000000ff1b00720c */ /* 0x000fe20003fc6270 */
[----:B0-----:R-:W-:Y:S01]  /*0a30*/  VIADD R13, R15, 0xffffffe ;  /* 0x0ffffffe0f0d7836 */ /* 0x001fe20000000000 */
[----:B------:R-:W-:Y:S01]  /*0a40*/  PRMT R20, R20, 0x9910, RZ ;  /* 0x0000991014147816 */ /* 0x000fe200000000ff */
[----:B------:R-:W-:-:S04]  /*0a50*/  IMAD.MOV R26, RZ, RZ, -R25 ;  /* 0x000000ffff1a7224 */ /* 0x000fc800078e0a19 */
[----:B------:R-:W0:Y:S01]  /*0a60*/  F2I.FTZ.U32.TRUNC.NTZ R13, R13 ;  /* 0x0000000d000d7305 */ /* 0x000e22000021f000 */
[----:B------:R-:W-:Y:S01]  /*0a70*/  IABS R15, R20 ;  /* 0x00000014000f7213 */ /* 0x000fe20000000000 */
[----:B------:R-:W-:-:S04]  /*0a80*/  IMAD.MOV.U32 R25, RZ, RZ, R22 ;  /* 0x000000ffff197224 */ /* 0x000fc800078e0016 */
[----:B------:R-:W-:Y:S01]  /*0a90*/  @!P6 IMAD.MOV R25, RZ, RZ, -R25 ;  /* 0x000000ffff19e224 */ /* 0x000fe200078e0a19 */
[----:B------:R-:W-:Y:S01]  /*0aa0*/  @!P4 LOP3.LUT R25, RZ, R18, RZ, 0x33, !PT ;  /* 0x00000012ff19c212 */ /* 0x000fe200078e33ff */
[----:B------:R-:W-:Y:S01]  /*0ab0*/  IMAD.HI.U32 R22, R14, R15, RZ ;  /* 0x0000000f0e167227 */ /* 0x000fe200078e00ff */
[----:B------:R-:W-:-:S03]  /*0ac0*/  @P0 LEA R14, P4, R8, UR10, 0x1 ;  /* 0x0000000a080e0c11 */ /* 0x000fc6000f8808ff */
[----:B------:R-:W-:Y:S01]  /*0ad0*/  IMAD R18, R22, R26, R15 ;  /* 0x0000001a16127224 */ /* 0x000fe200078e020f */
[----:B------:R-:W-:Y:S02]  /*0ae0*/  @P0 LEA.HI.X R15, R8, UR11, R5, 0x1, P4 ;  /* 0x0000000b080f0c11 */ /* 0x000fe4000a0f0c05 */
[----:B------:R-:W-:Y:S01]  /*0af0*/  @P1 LEA R8, P4, R9, UR10, 0x1 ;  /* 0x0000000a09081c11 */ /* 0x000fe2000f8808ff */
[----:B0-----:R-:W-:-:S03]  /*0b00*/  IMAD.MOV R26, RZ, RZ, -R13 ;  /* 0x000000ffff1a7224 */ /* 0x001fc600078e0a0d */
[----:B------:R-:W-:Y:S01]  /*0b10*/  @P1 LEA.HI.X R9, R9, UR11, R12, 0x1, P4 ;  /* 0x0000000b09091c11 */ /* 0x000fe2000a0f0c0c */
[----:B------:R-:W-:Y:S02]  /*0b20*/  IMAD R5, R26, R23, RZ ;  /* 0x000000171a057224 */ /* 0x000fe400078e02ff */
[----:B------:R-:W-:Y:S01]  /*0b30*/  IMAD.MOV.U32 R12, RZ, RZ, RZ ;  /* 0x000000ffff0c7224 */ /* 0x000fe200078e00ff */
[----:B------:R-:W-:-:S03]  /*0b40*/  ISETP.GT.U32.AND P5, PT, R21, R18, PT ;  /* 0x000000121500720c */ /* 0x000fc60003fa4070 */
[----:B------:R-:W-:Y:S01]  /*0b50*/  IMAD.HI.U32 R5, R13, R5, R12 ;  /* 0x000000050d057227 */ /* 0x000fe200078e000c */
[----:B------:R-:W-:-:S05]  /*0b60*/  IABS R12, R17 ;  /* 0x00000011000c7213 */ /* 0x000fca0000000000 */
[----:B------:R-:W-:-:S04]  /*0b70*/  IMAD.MOV R12, RZ, RZ, -R12 ;  /* 0x000000ffff0c7224 */ /* 0x000fc800078e0a0c */
[----:B------:R-:W-:-:S05]  /*0b80*/  @!P5 IMAD.IADD R18, R18, 0x1, -R21 ;  /* 0x000000011212d824 */ /* 0x000fca00078e0a15 */
[----:B------:R-:W-:Y:S01]  /*0b90*/  ISETP.GE.U32.AND P4, PT, R18, R21, PT ;  /* 0x000000151200720c */ /* 0x000fe20003f86070 */
[----:B------:R-:W-:Y:S01]  /*0ba0*/  @!P5 VIADD R22, R22, 0x1 ;  /* 0x000000011616d836 */ /* 0x000fe20000000000 */
[----:B------:R-:W-:Y:S02]  /*0bb0*/  LOP3.LUT R20, R20, R19, RZ, 0x3c, !PT ;  /* 0x0000001314147212 */ /* 0x000fe400078e3cff */
[----:B--2---:R-:W-:-:S04]  /*0bc0*/  PRMT R16, R16, 0x9910, RZ ;  /* 0x0000991010107816 */ /* 0x004fc800000000ff */
[----:B------:R-:W-:-:S05]  /*0bd0*/  IABS R26, R16 ;  /* 0x00000010001a7213 */ /* 0x000fca0000000000 */
[----:B------:R-:W-:-:S04]  /*0be0*/  IMAD.HI.U32 R5, R5, R26, RZ ;  /* 0x0000001a05057227 */ /* 0x000fc800078e00ff */
[----:B------:R-:W-:-:S05]  /*0bf0*/  IMAD R26, R5, R12, R26 ;  /* 0x0000000c051a7224 */ /* 0x000fca00078e021a */
[----:B------:R-:W-:Y:S02]  /*0c00*/  ISETP.GT.U32.AND P6, PT, R23, R26, PT ;  /* 0x0000001a1700720c */ /* 0x000fe40003fc4070 */
[C---:B------:R-:W-:Y:S01]  /*0c10*/  @P2 LEA R12, P5, R11.reuse, UR10, 0x1 ;  /* 0x0000000a0b0c2c11 */ /* 0x040fe2000f8a08ff */
[----:B------:R-:W-:Y:S01]  /*0c20*/  @P4 VIADD R22, R22, 0x1 ;  /* 0x0000000116164836 */ /* 0x000fe20000000000 */
[----:B------:R-:W-:Y:S02]  /*0c30*/  ISETP.GE.AND P4, PT, R20, RZ, PT ;  /* 0x000000ff1400720c */ /* 0x000fe40003f86270 */
[----:B------:R-:W-:-:S07]  /*0c40*/  @P2 LEA.HI.X R13, R11, UR11, R10, 0x1, P5 ;  /* 0x0000000b0b0d2c11 */ /* 0x000fce000a8f0c0a */
[----:B------:R-:W-:-:S05]  /*0c50*/  @!P6 IMAD.IADD R26, R26, 0x1, -R23 ;  /* 0x000000011a1ae824 */ /* 0x000fca00078e0a17 */
[----:B------:R-:W-:Y:S02]  /*0c60*/  ISETP.GE.U32.AND P5, PT, R26, R23, PT ;  /* 0x000000171a00720c */ /* 0x000fe40003fa6070 */
[----:B------:R-:W-:Y:S01]  /*0c70*/  LOP3.LUT R16, R16, R17, RZ, 0x3c, !PT ;  /* 0x0000001110107212 */ /* 0x000fe200078e3cff */
[----:B------:R-:W-:-:S03]  /*0c80*/  @!P6 VIADD R5, R5, 0x1 ;  /* 0x000000010505e836 */ /* 0x000fc60000000000 */
[----:B------:R-:W-:Y:S01]  /*0c90*/  ISETP.GE.AND P6, PT, R16, RZ, PT ;  /* 0x000000ff1000720c */ /* 0x000fe20003fc6270 */
[----:B------:R-:W-:Y:S01]  /*0ca0*/  @!P4 IMAD.MOV R22, RZ, RZ, -R22 ;  /* 0x000000ffff16c224 */ /* 0x000fe200078e0a16 */
[----:B------:R-:W-:-:S05]  /*0cb0*/  ISETP.NE.AND P4, PT, R17, RZ, PT ;  /* 0x000000ff1100720c */ /* 0x000fca0003f85270 */
[----:B------:R-:W-:Y:S01]  /*0cc0*/  @P5 VIADD R5, R5, 0x1 ;  /* 0x0000000105055836 */ /* 0x000fe20000000000 */
[----:B------:R-:W-:-:S05]  /*0cd0*/  ISETP.NE.AND P5, PT, R19, RZ, PT ;  /* 0x000000ff1300720c */ /* 0x000fca0003fa5270 */
[----:B------:R-:W-:Y:S01]  /*0ce0*/  @!P6 IMAD.MOV R5, RZ, RZ, -R5 ;  /* 0x000000ffff05e224 */ /* 0x000fe200078e0a05 */
[----:B------:R-:W-:Y:S01]  /*0cf0*/  @P3 LEA R10, P6, R4, UR10, 0x1 ;  /* 0x0000000a040a3c11 */ /* 0x000fe2000f8c08ff */
[----:B------:R-:W-:Y:S01]  /*0d00*/  IMAD.WIDE.U32 R6, R2, 0x4, R6 ;  /* 0x0000000402067825 */ /* 0x000fe200078e0006 */
[----:B------:R-:W-:Y:S02]  /*0d10*/  @!P4 LOP3.LUT R5, RZ, R17, RZ, 0x33, !PT ;  /* 0x00000011ff05c212 */ /* 0x000fe400078e33ff */
[----:B------:R-:W-:-:S03]  /*0d20*/  @P3 LEA.HI.X R11, R4, UR11, R3, 0x1, P6 ;  /* 0x0000000b040b3c11 */ /* 0x000fc6000b0f0c03 */
[----:B------:R-:W-:Y:S01]  /*0d30*/  @!P5 LOP3.LUT R22, RZ, R19, RZ, 0x33, !PT ;  /* 0x00000013ff16d212 */ /* 0x000fe200078e33ff */
        /* <DEDUP_REMOVED lines=10> */
.L_x_7190:
[----:B------:R-:W0:Y:S02]  /*0de0*/  S2R R15, SR_TID.X ;  /* 0x00000000000f7919 */ /* 0x000e240000002100 */
[----:B0-----:R-:W-:-:S03]  /*0df0*/  IMAD.WIDE.U32 R2, R15, 0x4, RZ ;  /* 0x000000040f027825 */ /* 0x001fc600078e00ff */
[----:B------:R-:W-:-:S04]  /*0e00*/  ISETP.GE.U32.AND P0, PT, R2, UR16, PT ;  /* 0x0000001002007c0c */ /* 0x000fc8000bf06070 */
[----:B------:R-:W-:-:S04]  /*0e10*/  ISETP.GE.AND.EX P0, PT, R3, UR5, PT, P0 ;  /* 0x0000000503007c0c */ /* 0x000fc8000bf06300 */
[----:B------:R-:W-:-:S13]  /*0e20*/  ISETP.GT.U32.OR P0, PT, R15, 0x3fff, P0 ;  /* 0x00003fff0f00780c */ /* 0x000fda0000704470 */
[----:B------:R-:W-:Y:S05]  /*0e30*/  @P0 EXIT ;  /* 0x000000000000094d */ /* 0x000fea0003800000 */
[----:B------:R-:W-:Y:S01]  /*0e40*/  ULDC.U16 UR4, c[0x0][0xe5a] ;  /* 0x0003968000047ab9 */ /* 0x000fe20000000400 */
[----:B------:R-:W-:Y:S01]  /*0e50*/  IMAD.MOV.U32 R12, RZ, RZ, RZ ;  /* 0x000000ffff0c7224 */ /* 0x000fe200078e00ff */
[----:B------:R-:W-:Y:S02]  /*0e60*/  UPRMT UR12, UR4, 0x9910, URZ ;  /* 0x00009910040c7896 */ /* 0x000fe4000800003f */
[----:B------:R-:W-:-:S05]  /*0e70*/  UPRMT UR13, UR4, 0x9910, URZ ;  /* 0x00009910040d7896 */ /* 0x000fca000800003f */
[----:B------:R-:W-:Y:S01]  /*0e80*/  UMOV UR4, UR12 ;  /* 0x0000000c00047c82 */ /* 0x000fe20008000000 */
[----:B------:R-:W-:Y:S01]  /*0e90*/  ULDC UR12, c[0x0][0x0] ;  /* 0x00000000000c7ab9 */ /* 0x000fe20000000800 */
[----:B------:R-:W-:Y:S01]  /*0ea0*/  IMAD.U32 R13, RZ, RZ, UR4 ;  /* 0x00000004ff0d7e24 */ /* 0x000fe2000f8e00ff */
[----:B------:R-:W-:-:S06]  /*0eb0*/  UMOV UR4, UR13 ;  /* 0x0000000d00047c82 */ /* 0x000fcc0008000000 */
.L_x_7192:
        /* <DEDUP_REMOVED lines=8> */
[C---:B--2---:R-:W-:Y:S02]  /*0f40*/  PRMT R0, R4.reuse, 0x9910, RZ ;  /* 0x0000991004007816 */ /* 0x044fe400000000ff */
[----:B------:R-:W-:Y:S02]  /*0f50*/  PRMT R6, R4, 0xbb32, RZ ;  /* 0x0000bb3204067816 */ /* 0x000fe400000000ff */
[----:B------:R-:W-:Y:S01]  /*0f60*/  PRMT R8, R5, 0x9910, RZ ;  /* 0x0000991005087816 */ /* 0x000fe200000000ff */
[----:B------:R-:W-:-:S05]  /*0f70*/  IMAD R13, R13, R0, RZ ;  /* 0x000000000d0d7224 */ /* 0x000fca00078e02ff */
[----:B------:R-:W-:Y:S01]  /*0f80*/  PRMT R0, R13, 0x9910, RZ ;  /* 0x000099100d007816 */ /* 0x000fe200000000ff */
[----:B------:R-:W-:-:S03]  /*0f90*/  IMAD.U32 R13, RZ, RZ, UR4 ;  /* 0x00000004ff0d7e24 */ /* 0x000fc6000f8e00ff */
[----:B------:R-:W-:Y:S01]  /*0fa0*/  IABS R19, R0 ;  /* 0x0000000000137213 */ /* 0x000fe20000000000 */
[C---:B------:R-:W-:Y:S02]  /*0fb0*/  IMAD R4, R13.reuse, R6, RZ ;  /* 0x000000060d047224 */ /* 0x040fe400078e02ff */
[----:B------:R-:W-:Y:S02]  /*0fc0*/  IMAD R6, R13, R8, RZ ;  /* 0x000000080d067224 */ /* 0x000fe400078e02ff */
[----:B------:R-:W0:Y:S01]  /*0fd0*/  I2F.RP R8, R19 ;  /* 0x0000001300087306 */ /* 0x000e220000209400 */
[----:B------:R-:W-:Y:S02]  /*0fe0*/  PRMT R14, R4, 0x9910, RZ ;  /* 0x00009910040e7816 */ /* 0x000fe400000000ff */
[----:B------:R-:W-:Y:S02]  /*0ff0*/  PRMT R17, R6, 0x9910, RZ ;  /* 0x0000991006117816 */ /* 0x000fe400000000ff */
[----:B------:R-:W-:-:S02]  /*1000*/  IABS R21, R14 ;  /* 0x0000000e00157213 */ /* 0x000fc40000000000 */
[----:B------:R-:W-:Y:S02]  /*1010*/  PRMT R4, R5, 0xbb32, RZ ;  /* 0x0000bb3205047816 */ /* 0x000fe400000000ff */
[----:B------:R-:W-:Y:S01]  /*1020*/  IABS R22, R17 ;  /* 0x0000001100167213 */ /* 0x000fe20000000000 */
[----:B------:R-:W1:Y:S02]  /*1030*/  I2F.RP R10, R21 ;  /* 0x00000015000a7306 */ /* 0x000e640000209400 */
[----:B------:R-:W-:-:S05]  /*1040*/  IMAD R4, R13, R4, RZ ;  /* 0x000000040d047224 */ /* 0x000fca00078e02ff */
[----:B------:R-:W-:Y:S01]  /*1050*/  PRMT R16, R4, 0x9910, RZ ;  /* 0x0000991004107816 */ /* 0x000fe200000000ff */
[----:B------:R-:W-:Y:S03]  /*1060*/  I2F.RP R11, R22 ;  /* 0x00000016000b7306 */ /* 0x000fe60000209400 */
[----:B------:R-:W-:-:S05]  /*1070*/  IABS R20, R16 ;  /* 0x0000001000147213 */ /* 0x000fca0000000000 */
[----:B0-----:R-:W0:Y:S08]  /*1080*/  MUFU.RCP R8, R8 ;  /* 0x0000000800087308 */ /* 0x001e300000001000 */
[----:B-1----:R-:W1:Y:S08]  /*1090*/  MUFU.RCP R10, R10 ;  /* 0x0000000a000a7308 */ /* 0x002e700000001000 */
[----:B------:R-:W2:Y:S01]  /*10a0*/  I2F.RP R24, R20 ;  /* 0x0000001400187306 */ /* 0x000ea20000209400 */
[----:B0-----:R-:W-:-:S07]  /*10b0*/  VIADD R4, R8, 0xffffffe ;  /* 0x0ffffffe08047836 */ /* 0x001fce0000000000 */
[----:B------:R-:W0:Y:S01]  /*10c0*/  MUFU.RCP R11, R11 ;  /* 0x0000000b000b7308 */ /* 0x000e220000001000 */
[----:B-1----:R-:W-:-:S07]  /*10d0*/  VIADD R6, R10, 0xffffffe ;  /* 0x0ffffffe0a067836 */ /* 0x002fce0000000000 */
[----:B------:R1:W4:Y:S08]  /*10e0*/  F2I.FTZ.U32.TRUNC.NTZ R5, R4 ;  /* 0x0000000400057305 */ /* 0x000330000021f000 */
[----:B--2---:R-:W2:Y:S01]  /*10f0*/  MUFU.RCP R24, R24 ;  /* 0x0000001800187308 */ /* 0x004ea20000001000 */
[----:B0-----:R-:W-:Y:S02]  /*1100*/  VIADD R9, R11, 0xffffffe ;  /* 0x0ffffffe0b097836 */ /* 0x001fe40000000000 */
[----:B-1----:R-:W-:-:S02]  /*1110*/  IMAD.MOV.U32 R4, RZ, RZ, RZ ;  /* 0x000000ffff047224 */ /* 0x002fc400078e00ff */
[----:B----4-:R-:W-:-:S03]  /*1120*/  IMAD.MOV R10, RZ, RZ, -R5 ;  /* 0x000000ffff0a7224 */ /* 0x010fc600078e0a05 */
[----:B------:R0:W1:Y:S01]  /*1130*/  F2I.FTZ.U32.TRUNC.NTZ R7, R6 ;  /* 0x0000000600077305 */ /* 0x000062000021f000 */
[----:B------:R-:W-:-:S04]  /*1140*/  IMAD R25, R10, R19, RZ ;  /* 0x000000130a197224 */ /* 0x000fc800078e02ff */
[----:B------:R-:W-:-:S03]  /*1150*/  IMAD.HI.U32 R10, R5, R25, R4 ;  /* 0x00000019050a7227 */ /* 0x000fc600078e0004 */
[----:B------:R-:W4:Y:S01]  /*1160*/  F2I.FTZ.U32.TRUNC.NTZ R9, R9 ;  /* 0x0000000900097305 */ /* 0x000f22000021f000 */
[----:B--2---:R-:W-:Y:S02]  /*1170*/  VIADD R8, R24, 0xffffffe ;  /* 0x0ffffffe18087836 */ /* 0x004fe40000000000 */
[----:B0-----:R-:W-:Y:S02]  /*1180*/  IMAD.MOV.U32 R6, RZ, RZ, RZ ;  /* 0x000000ffff067224 */ /* 0x001fe400078e00ff */
[----:B-1----:R-:W-:-:S03]  /*1190*/  IMAD.MOV R24, RZ, RZ, -R7 ;  /* 0x000000ffff187224 */ /* 0x002fc600078e0a07 */
[----:B------:R0:W1:Y:S01]  /*11a0*/  F2I.FTZ.U32.TRUNC.NTZ R11, R8 ;  /* 0x00000008000b7305 */ /* 0x000062000021f000 */
[----:B------:R-:W-:Y:S01]  /*11b0*/  IMAD R5, R24, R21, RZ ;  /* 0x0000001518057224 */ /* 0x000fe200078e02ff */
[C---:B---3--:R-:W-:Y:S01]  /*11c0*/  PRMT R24, R2.reuse, 0x9910, RZ ;  /* 0x0000991002187816 */ /* 0x048fe200000000ff */
[----:B----4-:R-:W-:Y:S02]  /*11d0*/  IMAD.MOV R27, RZ, RZ, -R9 ;  /* 0x000000ffff1b7224 */ /* 0x010fe400078e0a09 */
[----:B------:R-:W-:Y:S01]  /*11e0*/  IMAD.HI.U32 R4, R7, R5, R6 ;  /* 0x0000000507047227 */ /* 0x000fe200078e0006 */
[----:B------:R-:W-:Y:S02]  /*11f0*/  IABS R6, R0 ;  /* 0x0000000000067213 */ /* 0x000fe40000000000 */
[----:B------:R-:W-:Y:S01]  /*1200*/  PRMT R7, R2, 0xbb32, RZ ;  /* 0x0000bb3202077816 */ /* 0x000fe200000000ff */
[----:B------:R-:W-:Y:S02]  /*1210*/  IMAD R25, R27, R22, RZ ;  /* 0x000000161b197224 */ /* 0x000fe400078e02ff */
[----:B------:R-:W-:-:S02]  /*1220*/  IMAD.MOV.U32 R5, RZ, RZ, R24 ;  /* 0x000000ffff057224 */ /* 0x000fc400078e0018 */
[----:B0-----:R-:W-:Y:S02]  /*1230*/  IMAD.MOV.U32 R8, RZ, RZ, RZ ;  /* 0x000000ffff087224 */ /* 0x001fe400078e00ff */
[----:B------:R-:W-:Y:S01]  /*1240*/  IMAD.MOV R24, RZ, RZ, -R6 ;  /* 0x000000ffff187224 */ /* 0x000fe200078e0a06 */
[----:B------:R-:W-:Y:S01]  /*1250*/  IABS R6, R14 ;  /* 0x0000000e00067213 */ /* 0x000fe20000000000 */
[----:B------:R-:W-:Y:S01]  /*1260*/  IMAD.HI.U32 R8, R9, R25, R8 ;  /* 0x0000001909087227 */ /* 0x000fe200078e0008 */
[----:B------:R-:W-:Y:S02]  /*1270*/  IABS R9, R5 ;  /* 0x0000000500097213 */ /* 0x000fe40000000000 */
[----:B------:R-:W-:Y:S01]  /*1280*/  LOP3.LUT R5, R5, R0, RZ, 0x3c, !PT ;  /* 0x0000000005057212 */ /* 0x000fe200078e3cff */
[----:B-1----:R-:W-:Y:S02]  /*1290*/  IMAD.MOV R25, RZ, RZ, -R11 ;  /* 0x000000ffff197224 */ /* 0x002fe400078e0a0b */
[----:B------:R-:W-:Y:S01]  /*12a0*/  IMAD.HI.U32 R2, R10, R9, RZ ;  /* 0x000000090a027227 */ /* 0x000fe200078e00ff */
[----:B------:R-:W-:-:S03]  /*12b0*/  ISETP.GE.AND P0, PT, R5, RZ, PT ;  /* 0x000000ff0500720c */ /* 0x000fc60003f06270 */
[----:B------:R-:W-:Y:S01]  /*12c0*/  IMAD R24, R2, R24, R9 ;  /* 0x0000001802187224 */ /* 0x000fe200078e0209 */
[----:B------:R-:W-:Y:S01]  /*12d0*/  IABS R9, R7 ;  /* 0x0000000700097213 */ /* 0x000fe20000000000 */
[----:B------:R-:W-:Y:S01]  /*12e0*/  IMAD R25, R25, R20, RZ ;  /* 0x0000001419197224 */ /* 0x000fe200078e02ff */
[----:B------:R-:W-:Y:S01]  /*12f0*/  LOP3.LUT R7, R7, R14, RZ, 0x3c, !PT ;  /* 0x0000000e07077212 */ /* 0x000fe200078e3cff */
[----:B------:R-:W-:Y:S01]  /*1300*/  IMAD.MOV.U32 R10, RZ, RZ, RZ ;  /* 0x000000ffff0a7224 */ /* 0x000fe200078e00ff */
[----:B------:R-:W-:Y:S01]  /*1310*/  ISETP.GT.U32.AND P4, PT, R19, R24, PT ;  /* 0x000000181300720c */ /* 0x000fe20003f84070 */
[----:B------:R-:W-:-:S04]  /*1320*/  IMAD.HI.U32 R4, R4, R9, RZ ;  /* 0x0000000904047227 */ /* 0x000fc800078e00ff */
[----:B------:R-:W-:Y:S01]  /*1330*/  IMAD.HI.U32 R11, R11, R25, R10 ;  /* 0x000000190b0b7227 */ /* 0x000fe200078e000a */
[----:B------:R-:W-:-:S03]  /*1340*/  IABS R25, R16 ;  /* 0x0000001000197213 */ /* 0x000fc60000000000 */
[----:B------:R-:W-:Y:S01]  /*1350*/  IMAD.MOV R10, RZ, RZ, -R6 ;  /* 0x000000ffff0a7224 */ /* 0x000fe200078e0a06 */
[C---:B------:R-:W-:Y:S01]  /*1360*/  PRMT R6, R3.reuse, 0x9910, RZ ;  /* 0x0000991003067816 */ /* 0x040fe200000000ff */
[----:B------:R-:W-:Y:S01]  /*1370*/  IMAD.MOV R25, RZ, RZ, -R25 ;  /* 0x000000ffff197224 */ /* 0x000fe200078e0a19 */
[----:B------:R-:W-:Y:S01]  /*1380*/  PRMT R3, R3, 0xbb32, RZ ;  /* 0x0000bb3203037816 */ /* 0x000fe200000000ff */
[----:B------:R-:W-:Y:S02]  /*1390*/  @!P4 IMAD.IADD R24, R24, 0x1, -R19 ;  /* 0x000000011818c824 */ /* 0x000fe400078e0a13 */
[----:B------:R-:W-:Y:S01]  /*13a0*/  IMAD R10, R4, R10, R9 ;  /* 0x0000000a040a7224 */ /* 0x000fe200078e0209 */
[----:B------:R-:W-:Y:S01]  /*13b0*/  IABS R9, R6 ;  /* 0x0000000600097213 */ /* 0x000fe20000000000 */
[----:B------:R-:W-:Y:S01]  /*13c0*/  @!P4 VIADD R2, R2, 0x1 ;  /* 0x000000010202c836 */ /* 0x000fe20000000000 */
[----:B------:R-:W-:Y:S02]  /*13d0*/  ISETP.GE.U32.AND P1, PT, R24, R19, PT ;  /* 0x000000131800720c */ /* 0x000fe40003f26070 */
[----:B------:R-:W-:Y:S01]  /*13e0*/  IABS R19, R17 ;  /* 0x0000001100137213 */ /* 0x000fe20000000000 */
[----:B------:R-:W-:Y:S01]  /*13f0*/  IMAD.HI.U32 R8, R8, R9, RZ ;  /* 0x0000000908087227 */ /* 0x000fe200078e00ff */
[----:B------:R-:W-:-:S02]  /*1400*/  IABS R24, R3 ;  /* 0x0000000300187213 */ /* 0x000fc40000000000 */
[----:B------:R-:W-:Y:S01]  /*1410*/  ISETP.GT.U32.AND P3, PT, R21, R10, PT ;  /* 0x0000000a1500720c */ /* 0x000fe20003f64070 */
[----:B------:R-:W-:Y:S01]  /*1420*/  IMAD.MOV R19, RZ, RZ, -R19 ;  /* 0x000000ffff137224 */ /* 0x000fe200078e0a13 */
[----:B------:R-:W-:Y:S01]  /*1430*/  LOP3.LUT R6, R6, R17, RZ, 0x3c, !PT ;  /* 0x0000001106067212 */ /* 0x000fe200078e3cff */
[----:B------:R-:W-:Y:S01]  /*1440*/  IMAD.HI.U32 R11, R11, R24, RZ ;  /* 0x000000180b0b7227 */ /* 0x000fe200078e00ff */
[----:B------:R-:W-:-:S03]  /*1450*/  LOP3.LUT R3, R3, R16, RZ, 0x3c, !PT ;  /* 0x0000001003037212 */ /* 0x000fc600078e3cff */
[----:B------:R-:W-:Y:S02]  /*1460*/  IMAD R9, R8, R19, R9 ;  /* 0x0000001308097224 */ /* 0x000fe400078e0209 */
[----:B------:R-:W-:Y:S02]  /*1470*/  IMAD R19, R11, R25, R24 ;  /* 0x000000190b137224 */ /* 0x000fe400078e0218 */
[----:B------:R-:W-:Y:S01]  /*1480*/  @P1 VIADD R2, R2, 0x1 ;  /* 0x0000000102021836 */ /* 0x000fe20000000000 */
[----:B------:R-:W-:Y:S01]  /*1490*/  ISETP.GT.U32.AND P5, PT, R22, R9, PT ;  /* 0x000000091600720c */ /* 0x000fe20003fa4070 */
[----:B------:R-:W-:Y:S01]  /*14a0*/  @!P3 IMAD.IADD R10, R10, 0x1, -R21 ;  /* 0x000000010a0ab824 */ /* 0x000fe200078e0a15 */
[----:B------:R-:W-:Y:S01]  /*14b0*/  ISETP.GT.U32.AND P2, PT, R20, R19, PT ;  /* 0x000000131400720c */ /* 0x000fe20003f44070 */
[----:B------:R-:W-:Y:S01]  /*14c0*/  @!P0 IMAD.MOV R2, RZ, RZ, -R2 ;  /* 0x000000ffff028224 */ /* 0x000fe200078e0a02 */
[----:B------:R-:W-:Y:S01]  /*14d0*/  ISETP.GE.AND P0, PT, R7, RZ, PT ;  /* 0x000000ff0700720c */ /* 0x000fe20003f06270 */
[----:B------:R-:W-:Y:S01]  /*14e0*/  @!P3 VIADD R4, R4, 0x1 ;  /* 0x000000010404b836 */ /* 0x000fe20000000000 */
[----:B------:R-:W-:-:S02]  /*14f0*/  ISETP.GE.U32.AND P6, PT, R10, R21, PT ;  /* 0x000000150a00720c */ /* 0x000fc40003fc6070 */
[----:B------:R-:W-:-:S05]  /*1500*/  ISETP.GE.AND P3, PT, R6, RZ, PT ;  /* 0x000000ff0600720c */ /* 0x000fca0003f66270 */
[----:B------:R-:W-:Y:S02]  /*1510*/  @!P5 IMAD.IADD R9, R9, 0x1, -R22 ;  /* 0x000000010909d824 */ /* 0x000fe400078e0a16 */
[----:B------:R-:W-:Y:S02]  /*1520*/  @!P2 IMAD.IADD R19, R19, 0x1, -R20 ;  /* 0x000000011313a824 */ /* 0x000fe400078e0a14 */
[----:B------:R-:W-:Y:S01]  /*1530*/  @!P5 VIADD R8, R8, 0x1 ;  /* 0x000000010808d836 */ /* 0x000fe20000000000 */
[----:B------:R-:W-:Y:S01]  /*1540*/  ISETP.GE.U32.AND P4, PT, R9, R22, PT ;  /* 0x000000160900720c */ /* 0x000fe20003f86070 */
[----:B------:R-:W-:Y:S01]  /*1550*/  @!P2 VIADD R11, R11, 0x1 ;  /* 0x000000010b0ba836 */ /* 0x000fe20000000000 */
[----:B------:R-:W-:Y:S01]  /*1560*/  ISETP.GE.U32.AND P1, PT, R19, R20, PT ;  /* 0x000000141300720c */ /* 0x000fe20003f26070 */
[----:B------:R-:W-:Y:S01]  /*1570*/  @P6 VIADD R4, R4, 0x1 ;  /* 0x0000000104046836 */ /* 0x000fe20000000000 */
[----:B------:R-:W-:Y:S02]  /*1580*/  ISETP.GE.AND P6, PT, R3, RZ, PT ;  /* 0x000000ff0300720c */ /* 0x000fe40003fc6270 */
[----:B------:R-:W-:Y:S01]  /*1590*/  ISETP.NE.AND P5, PT, R0, RZ, PT ;  /* 0x000000ff0000720c */ /* 0x000fe20003fa5270 */
[----:B------:R-:W-:Y:S01]  /*15a0*/  @!P0 IMAD.MOV R4, RZ, RZ, -R4 ;  /* 0x000000ffff048224 */ /* 0x000fe200078e0a04 */
[----:B------:R-:W-:-:S02]  /*15b0*/  ISETP.NE.AND P2, PT, R14, RZ, PT ;  /* 0x000000ff0e00720c */ /* 0x000fc40003f45270 */
[----:B------:R-:W-:-:S03]  /*15c0*/  IADD3 R18, P0, R18, UR10, RZ ;  /* 0x0000000a12127c10 */ /* 0x000fc6000ff1e0ff */
[----:B------:R-:W-:Y:S01]  /*15d0*/  @P4 VIADD R8, R8, 0x1 ;  /* 0x0000000108084836 */ /* 0x000fe20000000000 */
[----:B------:R-:W-:Y:S01]  /*15e0*/  ISETP.NE.AND P4, PT, R17, RZ, PT ;  /* 0x000000ff1100720c */ /* 0x000fe20003f85270 */
[----:B------:R-:W-:Y:S01]  /*15f0*/  @P1 VIADD R11, R11, 0x1 ;  /* 0x000000010b0b1836 */ /* 0x000fe20000000000 */
[----:B------:R-:W-:Y:S01]  /*1600*/  ISETP.NE.AND P1, PT, R16, RZ, PT ;  /* 0x000000ff1000720c */ /* 0x000fe20003f25270 */
[----:B------:R-:W-:Y:S01]  /*1610*/  @!P3 IMAD.MOV R8, RZ, RZ, -R8 ;  /* 0x000000ffff08b224 */ /* 0x000fe200078e0a08 */
[----:B------:R-:W-:Y:S01]  /*1620*/  IADD3.X R19, R23, UR11, RZ, P0, !PT ;  /* 0x0000000b17137c10 */ /* 0x000fe200087fe4ff */
[----:B------:R-:W-:Y:S01]  /*1630*/  @!P6 IMAD.MOV R11, RZ, RZ, -R11 ;  /* 0x000000ffff0be224 */ /* 0x000fe200078e0a0b */
[----:B------:R-:W-:Y:S02]  /*1640*/  IADD3 R15, P0, R15, UR12, RZ ;  /* 0x0000000c0f0f7c10 */ /* 0x000fe4000ff1e0ff */
[----:B------:R-:W-:Y:S02]  /*1650*/  @!P5 LOP3.LUT R2, RZ, R0, RZ, 0x33, !PT ;  /* 0x00000000ff02d212 */ /* 0x000fe400078e33ff */
[----:B------:R-:W-:Y:S01]  /*1660*/  @!P2 LOP3.LUT R4, RZ, R14, RZ, 0x33, !PT ;  /* 0x0000000eff04a212 */ /* 0x000fe200078e33ff */
[----:B------:R-:W-:-:S02]  /*1670*/  IMAD.SHL.U32 R0, R15, 0x4, RZ ;  /* 0x000000040f007824 */ /* 0x000fc400078e00ff */
[----:B------:R-:W-:Y:S01]  /*1680*/  @!P4 LOP3.LUT R8, RZ, R17, RZ, 0x33, !PT ;  /* 0x00000011ff08c212 */ /* 0x000fe200078e33ff */
[----:B------:R-:W-:Y:S01]  /*1690*/  IMAD.X R12, RZ, RZ, R12, P0 ;  /* 0x000000ffff0c7224 */ /* 0x000fe200000e060c */
[----:B------:R-:W-:Y:S02]  /*16a0*/  @!P1 LOP3.LUT R11, RZ, R16, RZ, 0x33, !PT ;  /* 0x00000010ff0b9212 */ /* 0x000fe400078e33ff */
[----:B------:R-:W-:Y:S02]  /*16b0*/  PRMT R10, R2, 0x5410, R4 ;  /* 0x00005410020a7816 */ /* 0x000fe40000000004 */
[----:B------:R-:W-:Y:S02]  /*16c0*/  PRMT R11, R8, 0x5410, R11 ;  /* 0x00005410080b7816 */ /* 0x000fe4000000000b */
[----:B------:R-:W-:Y:S02]  /*16d0*/  ISETP.GE.U32.AND P0, PT, R0, UR16, PT ;  /* 0x0000001000007c0c */ /* 0x000fe4000bf06070 */
[C---:B------:R-:W-:Y:S01]  /*16e0*/  ISETP.LT.U32.AND P1, PT, R15.reuse, 0x4000, PT ;  /* 0x000040000f00780c */ /* 0x040fe20003f21070 */
[----:B------:R0:W-:Y:S01]  /*16f0*/  STG.E.64 desc[UR14][R18.64], R10 ;  /* 0x0000000a12007986 */ /* 0x0001e2000c101b0e */
[----:B------:R-:W-:-:S02]  /*1700*/  SHF.L.U64.HI R0, R15, 0x2, R12 ;  /* 0x000000020f007819 */ /* 0x000fc4000001020c */
[----:B------:R-:W-:Y:S02]  /*1710*/  ISETP.LT.U32.AND.EX P1, PT, R12, RZ, PT, P1 ;  /* 0x000000ff0c00720c */ /* 0x000fe40003f21110 */
[----:B------:R-:W-:-:S13]  /*1720*/  ISETP.GE.AND.EX P0, PT, R0, UR5, PT, P0 ;  /* 0x0000000500007c0c */ /* 0x000fda000bf06300 */
[----:B0-----:R-:W-:Y:S05]  /*1730*/  @!P0 BRA P1, `(.L_x_7192) ;  /* 0xfffffff400e08947 */ /* 0x001fea000083ffff */
[----:B------:R-:W-:Y:S05]  /*1740*/  EXIT ;  /* 0x000000000000794d */ /* 0x000fea0003800000 */
.L_x_7193:
        /* <DEDUP_REMOVED lines=11> */
.L_x_8121:


//--------------------- .text._ZN2at6native55_GLOBAL__N__de093ff9_22_ForeachBinaryOpList_cu_a911ec4325multi_tensor_apply_kernelINS1_18TensorListMetadataILi3EEENS1_24BinaryOpListAlphaFunctorIlLi3ELi2ELi2EEEJSt7dividesIlElEEEvT_T0_DpT1_ --------------------------
	.section	.text._ZN2at6native55_GLOBAL__N__de093ff9_22_ForeachBinaryOpList_cu_a911ec4325multi_tensor_apply_kernelINS1_18TensorListMetadataILi3EEENS1_24BinaryOpListAlphaFunctorIlLi3ELi2ELi2EEEJSt7dividesIlElEEEvT_T0_DpT1_,"ax",@progbits
	.align	128
.text._ZN2at6native55_GLOBAL__N__de093ff9_22_ForeachBinaryOpList_cu_a911ec4325multi_tensor_apply_kernelINS1_18TensorListMetadataILi3EEENS1_24BinaryOpListAlphaFunctorIlLi3ELi2ELi2EEEJSt7dividesIlElEEEvT_T0_DpT1_:
        .type           _ZN2at6native55_GLOBAL__N__de093ff9_22_ForeachBinaryOpList_cu_a911ec4325multi_tensor_apply_kernelINS1_18TensorListMetadataILi3EEENS1_24BinaryOpListAlphaFunctorIlLi3ELi2ELi2EEEJSt7dividesIlElEEEvT_T0_DpT1_,@function
        .size           _ZN2at6native55_GLOBAL__N__de093ff9_22_ForeachBinaryOpList_cu_a911ec4325multi_tensor_apply_kernelINS1_18TensorListMetadataILi3EEENS1_24BinaryOpListAlphaFunctorIlLi3ELi2ELi2EEEJSt7dividesIlElEEEvT_T0_DpT1_,(.L_x_8122 - _ZN2at6native55_GLOBAL__N__de093ff9_22_ForeachBinaryOpList_cu_a911ec4325multi_tensor_apply_kernelINS1_18TensorListMetadataILi3EEENS1_24BinaryOpListAlphaFunctorIlLi3ELi2ELi2EEEJSt7dividesIlElEEEvT_T0_DpT1_)
        .other          _ZN2at6native55_GLOBAL__N__de093ff9_22_ForeachBinaryOpList_cu_a911ec4325multi_tensor_apply_kernelINS1_18TensorListMetadataILi3EEENS1_24BinaryOpListAlphaFunctorIlLi3ELi2ELi2EEEJSt7dividesIlElEEEvT_T0_DpT1_,@"STO_CUDA_ENTRY STV_DEFAULT"
_ZN2at6native55_GLOBAL__N__de093ff9_22_ForeachBinaryOpList_cu_a911ec4325multi_tensor_apply_kernelINS1_18TensorListMetadataILi3EEENS1_24BinaryOpListAlphaFunctorIlLi3ELi2ELi2EEEJSt7dividesIlElEEEvT_T0_DpT1_:
        /* <DEDUP_REMOVED lines=33> */
.L_x_7207:
[----:B0-----:R-:W-:Y:S01]  /*0210*/  IADD3 R0, P1, R36, UR4, RZ ;  /* 0x0000000424007c10 */ /* 0x001fe2000ff3e0ff */
[----:B-1----:R-:W-:Y:S01]  /*0220*/  IMAD.U32 R3, RZ, RZ, UR13 ;  /* 0x0000000dff037e24 */ /* 0x002fe2000f8e00ff */
[----:B------:R-:W-:Y:S01]  /*0230*/  CS2R R4, SRZ ;  /* 0x0000000000047805 */ /* 0x000fe2000001ff00 */
[----:B------:R-:W-:Y:S01]  /*0240*/  IMAD.U32 R7, RZ, RZ, UR13 ;  /* 0x0000000dff077e24 */ /* 0x000fe2000f8e00ff */
[C---:B------:R-:W-:Y:S01]  /*0250*/  ISETP.GE.U32.AND P0, PT, R0.reuse, 0x10000, PT ;  /* 0x000100000000780c */ /* 0x040fe20003f06070 */
[----:B------:R-:W-:Y:S01]  /*0260*/  IMAD.X R18, RZ, RZ, UR5, P1 ;  /* 0x00000005ff127e24 */ /* 0x000fe200088e06ff */
[C---:B------:R-:W-:Y:S01]  /*0270*/  ISETP.LT.U32.AND P1, PT, R0.reuse, UR16, PT ;  /* 0x0000001000007c0c */ /* 0x040fe2000bf21070 */
[----:B------:R-:W-:Y:S01]  /*0280*/  IMAD R7, R7, 0x3, RZ ;  /* 0x0000000307077824 */ /* 0x000fe200078e02ff */
[----:B------:R-:W-:Y:S02]  /*0290*/  IADD3 R19, P2, R0, UR13, RZ ;  /* 0x0000000d00137c10 */ /* 0x000fe4000ff5e0ff */
[----:B------:R-:W-:-:S02]  /*02a0*/  ISETP.GE.U32.AND.EX P0, PT, R18, RZ, PT, P0 ;  /* 0x000000ff1200720c */ /* 0x000fc40003f06100 */
[----:B------:R-:W-:Y:S01]  /*02b0*/  LEA R28, P5, R3, R0, 0x1 ;  /* 0x00000000031c7211 */ /* 0x000fe200078a08ff */
[----:B------:R-:W-:Y:S01]  /*02c0*/  IMAD.X R32, RZ, RZ, R18, P2 ;  /* 0x000000ffff207224 */ /* 0x000fe200010e0612 */
[----:B------:R-:W-:Y:S02]  /*02d0*/  ISETP.LT.AND.EX P0, PT, R18, UR12, !P0, P1 ;  /* 0x0000000c12007c0c */ /* 0x000fe4000c701310 */
[----:B------:R-:W-:Y:S02]  /*02e0*/  CS2R R2, SRZ ;  /* 0x0000000000027805 */ /* 0x000fe4000001ff00 */
[----:B------:R-:W-:Y:S02]  /*02f0*/  IADD3.X R29, RZ, R18, RZ, P5, !PT ;  /* 0x00000012ff1d7210 */ /* 0x000fe40002ffe4ff */
[C---:B------:R-:W-:Y:S02]  /*0300*/  ISETP.GE.U32.AND P1, PT, R19.reuse, 0x10000, PT ;  /* 0x000100001300780c */ /* 0x040fe40003f26070 */
[----:B------:R-:W-:-:S02]  /*0310*/  ISETP.LT.U32.AND P3, PT, R19, UR16, PT ;  /* 0x0000001013007c0c */ /* 0x000fc4000bf61070 */
[----:B------:R-:W-:Y:S02]  /*0320*/  ISETP.GE.U32.AND.EX P1, PT, R32, RZ, PT, P1 ;  /* 0x000000ff2000720c */ /* 0x000fe40003f26110 */
[----:B------:R-:W-:Y:S02]  /*0330*/  ISETP.GE.U32.AND P2, PT, R28, 0x10000, PT ;  /* 0x000100001c00780c */ /* 0x000fe40003f46070 */
[----:B------:R-:W-:Y:S02]  /*0340*/  ISETP.LT.AND.EX P1, PT, R32, UR12, !P1, P3 ;  /* 0x0000000c20007c0c */ /* 0x000fe4000cf21330 */
[----:B------:R-:W-:Y:S02]  /*0350*/  @P0 LEA R10, P5, R0, UR8, 0x3 ;  /* 0x00000008000a0c11 */ /* 0x000fe4000f8a18ff */
[----:B------:R-:W-:Y:S02]  /*0360*/  ISETP.LT.U32.AND P3, PT, R28, UR16, PT ;  /* 0x000000101c007c0c */ /* 0x000fe4000bf61070 */
[----:B------:R-:W-:-:S02]  /*0370*/  @P0 LEA.HI.X R11, R0, UR9, R18, 0x3, P5 ;  /* 0x00000009000b0c11 */ /* 0x000fc4000a8f1c12 */
[----:B------:R-:W-:Y:S02]  /*0380*/  ISETP.GE.U32.AND.EX P2, PT, R29, RZ, PT, P2 ;  /* 0x000000ff1d00720c */ /* 0x000fe40003f46120 */
[----:B------:R-:W-:Y:S01]  /*0390*/  IADD3 R30, P5, R7, R0, RZ ;  /* 0x00000000071e7210 */ /* 0x000fe20007fbe0ff */
[----:B------:R0:W2:Y:S01]  /*03a0*/  @P0 LDG.E.64 R2, desc[UR14][R10.64] ;  /* 0x0000000e0a020981 */ /* 0x0000a2000c1e1b00 */
[C---:B------:R-:W-:Y:S02]  /*03b0*/  @P0 LEA R8, P4, R0.reuse, UR6, 0x3 ;  /* 0x0000000600080c11 */ /* 0x040fe4000f8818ff */
[----:B------:R-:W-:Y:S01]  /*03c0*/  ISETP.LT.AND.EX P2, PT, R29, UR12, !P2, P3 ;  /* 0x0000000c1d007c0c */ /* 0x000fe2000d741330 */
[--C-:B------:R-:W-:Y:S01]  /*03d0*/  IMAD.X R31, RZ, RZ, R18.reuse, P5 ;  /* 0x000000ffff1f7224 */ /* 0x100fe200028e0612 */
[----:B------:R-:W-:Y:S02]  /*03e0*/  @P0 LEA.HI.X R9, R0, UR7, R18, 0x3, P4 ;  /* 0x0000000700090c11 */ /* 0x000fe4000a0f1c12 */
[----:B------:R-:W-:-:S02]  /*03f0*/  ISETP.GE.U32.AND P4, PT, R30, 0x10000, PT ;  /* 0x000100001e00780c */ /* 0x000fc40003f86070 */
[----:B------:R-:W-:Y:S01]  /*0400*/  ISETP.LT.U32.AND P3, PT, R30, UR16, PT ;  /* 0x000000101e007c0c */ /* 0x000fe2000bf61070 */
[----:B------:R-:W3:Y:S01]  /*0410*/  @P0 LDG.E.64 R4, desc[UR14][R8.64] ;  /* 0x0000000e08040981 */ /* 0x000ee2000c1e1b00 */
[----:B------:R-:W-:-:S04]  /*0420*/  ISETP.GE.U32.AND.EX P4, PT, R31, RZ, PT, P4 ;  /* 0x000000ff1f00720c */ /* 0x000fc80003f86140 */
[----:B------:R-:W-:Y:S02]  /*0430*/  ISETP.LT.AND.EX P3, PT, R31, UR12, !P4, P3 ;  /* 0x0000000c1f007c0c */ /* 0x000fe4000e761330 */
[C---:B------:R-:W-:Y:S02]  /*0440*/  @P1 LEA R16, P5, R19.reuse, UR6, 0x3 ;  /* 0x0000000613101c11 */ /* 0x040fe4000f8a18ff */
[C---:B------:R-:W-:Y:S02]  /*0450*/  @P2 LEA R34, P4, R28.reuse, UR6, 0x3 ;  /* 0x000000061c222c11 */ /* 0x040fe4000f8818ff */
[----:B------:R-:W-:Y:S02]  /*0460*/  @P1 LEA.HI.X R17, R19, UR7, R32, 0x3, P5 ;  /* 0x0000000713111c11 */ /* 0x000fe4000a8f1c20 */
[----:B------:R-:W-:Y:S02]  /*0470*/  @P2 LEA.HI.X R35, R28, UR7, R29, 0x3, P4 ;  /* 0x000000071c232c11 */ /* 0x000fe4000a0f1c1d */
[----:B------:R-:W-:-:S02]  /*0480*/  CS2R R6, SRZ ;  /* 0x0000000000067805 */ /* 0x000fc4000001ff00 */
[C---:B------:R-:W-:Y:S02]  /*0490*/  @P1 LEA R26, P5, R19.reuse, UR8, 0x3 ;  /* 0x00000008131a1c11 */ /* 0x040fe4000f8a18ff */
[C---:B------:R-:W-:Y:S02]  /*04a0*/  @P2 LEA R20, P4, R28.reuse, UR8, 0x3 ;  /* 0x000000081c142c11 */ /* 0x040fe4000f8818ff */
[----:B------:R-:W-:Y:S01]  /*04b0*/  @P1 LEA.HI.X R27, R19, UR9, R32, 0x3, P5 ;  /* 0x00000009131b1c11 */ /* 0x000fe2000a8f1c20 */
[----:B------:R1:W5:Y:S01]  /*04c0*/  @P1 LDG.E.64 R6, desc[UR14][R16.64] ;  /* 0x0000000e10061981 */ /* 0x000362000c1e1b00 */
[----:B------:R-:W-:Y:S02]  /*04d0*/  @P2 LEA.HI.X R21, R28, UR9, R29, 0x3, P4 ;  /* 0x000000091c152c11 */ /* 0x000fe4000a0f1c1d */
[C---:B------:R-:W-:Y:S02]  /*04e0*/  @P3 LEA R22, P5, R30.reuse, UR6, 0x3 ;  /* 0x000000061e163c11 */ /* 0x040fe4000f8a18ff */
[----:B------:R-:W-:-:S02]  /*04f0*/  @P3 LEA R24, P4, R30, UR8, 0x3 ;  /* 0x000000081e183c11 */ /* 0x000fc4000f8818ff */
[----:B0-----:R-:W-:Y:S02]  /*0500*/  CS2R R10, SRZ ;  /* 0x00000000000a7805 */ /* 0x001fe4000001ff00 */
[----:B------:R-:W-:Y:S02]  /*0510*/  CS2R R12, SRZ ;  /* 0x00000000000c7805 */ /* 0x000fe4000001ff00 */
[----:B------:R-:W-:Y:S02]  /*0520*/  CS2R R14, SRZ ;  /* 0x00000000000e7805 */ /* 0x000fe4000001ff00 */
[C-C-:B------:R-:W-:Y:S02]  /*0530*/  @P3 LEA.HI.X R23, R30.reuse, UR7, R31.reuse, 0x3, P5 ;  /* 0x000000071e173c11 */ /* 0x140fe4000a8f1c1f */
[----:B-1----:R-:W-:Y:S02]  /*0540*/  CS2R R16, SRZ ;  /* 0x0000000000107805 */ /* 0x002fe4000001ff00 */
[----:B------:R-:W-:Y:S01]  /*0550*/  @P3 LEA.HI.X R25, R30, UR9, R31, 0x3, P4 ;  /* 0x000000091e193c11 */ /* 0x000fe2000a0f1c1f */
[----:B------:R-:W5:Y:S04]  /*0560*/  @P2 LDG.E.64 R10, desc[UR14][R34.64] ;  /* 0x0000000e220a2981 */ /* 0x000f68000c1e1b00 */
[----:B------:R-:W5:Y:S04]  /*0570*/  @P2 LDG.E.64 R12, desc[UR14][R20.64] ;  /* 0x0000000e140c2981 */ /* 0x000f68000c1e1b00 */
        /* <DEDUP_REMOVED lines=9> */
[----:B---3--:R-:W-:-:S04]  /*0610*/  LOP3.LUT R26, R5, R27, RZ, 0xfc, !PT ;  /* 0x0000001b051a7212 */ /* 0x008fc800078efcff */
[----:B------:R-:W-:-:S13]  /*0620*/  ISETP.NE.U32.AND P4, PT, R26, RZ, PT ;  /* 0x000000ff1a00720c */ /* 0x000fda0003f85070 */
[----:B------:R-:W-:Y:S05]  /*0630*/  @!P4 BRA `(.L_x_7196) ;  /* 0x00000000001cc947 */ /* 0x000fea0003800000 */
[----:B------:R-:W-:Y:S01]  /*0640*/  IMAD.MOV.U32 R3, RZ, RZ, R2 ;  /* 0x000000ffff037224 */ /* 0x000fe200078e0002 */
[----:B------:R-:W-:Y:S01]  /*0650*/  MOV R2, 0x680 ;  /* 0x0000068000027802 */ /* 0x000fe20000000f00 */
[----:B------:R-:W-:-:S07]  /*0660*/  IMAD.MOV.U32 R20, RZ, RZ, R27 ;  /* 0x000000ffff147224 */ /* 0x000fce00078e001b */
[----:B-----5:R-:W-:Y:S05]  /*0670*/  CALL.REL.NOINC `($__internal_7_$__cuda_sm20_div_s64) ;  /* 0x0000001400447944 */ /* 0x020fea0003c00000 */
[----:B------:R-:W-:Y:S01]  /*0680*/  MOV R34, R3 ;  /* 0x0000000300227202 */ /* 0x000fe20000000f00 */
[----:B------:R-:W-:Y:S01]  /*0690*/  IMAD.MOV.U32 R35, RZ, RZ, R4 ;  /* 0x000000ffff237224 */ /* 0x000fe200078e0004 */
[----:B------:R-:W-:Y:S06]  /*06a0*/  BRA `(.L_x_7197) ;  /* 0x00000000004c7947 */ /* 0x000fec0003800000 */
.L_x_7196:
[----:B------:R-:W0:Y:S01]  /*06b0*/  I2F.U32.RP R3, R2 ;  /* 0x0000000200037306 */ /* 0x000e220000209000 */
[----:B------:R-:W-:Y:S01]  /*06c0*/  ISETP.NE.U32.AND P6, PT, R2, RZ, PT ;  /* 0x000000ff0200720c */ /* 0x000fe20003fc5070 */
[----:B------:R-:W-:-:S06]  /*06d0*/  IMAD.MOV.U32 R35, RZ, RZ, RZ ;  /* 0x000000ffff237224 */ /* 0x000fcc00078e00ff */
[----:B0-----:R-:W0:Y:S02]  /*06e0*/  MUFU.RCP R3, R3 ;  /* 0x0000000300037308 */ /* 0x001e240000001000 */
[----:B0-----:R-:W-:-:S06]  /*06f0*/  VIADD R20, R3, 0xffffffe ;  /* 0x0ffffffe03147836 */ /* 0x001fcc0000000000 */
[----:B------:R0:W1:Y:S02]  /*0700*/  F2I.FTZ.U32.TRUNC.NTZ R21, R20 ;  /* 0x0000001400157305 */ /* 0x000064000021f000 */
[----:B0-----:R-:W-:Y:S02]  /*0710*/  IMAD.MOV.U32 R20, RZ, RZ, RZ ;  /* 0x000000ffff147224 */ /* 0x001fe400078e00ff */
[----:B-1----:R-:W-:-:S04]  /*0720*/  IMAD.MOV R5, RZ, RZ, -R21 ;  /* 0x000000ffff057224 */ /* 0x002fc800078e0a15 */
[----:B------:R-:W-:-:S04]  /*0730*/  IMAD R5, R5, R2, RZ ;  /* 0x0000000205057224 */ /* 0x000fc800078e02ff */
[----:B------:R-:W-:-:S06]  /*0740*/  IMAD.HI.U32 R21, R21, R5, R20 ;  /* 0x0000000515157227 */ /* 0x000fcc00078e0014 */
[----:B------:R-:W-:-:S05]  /*0750*/  IMAD.HI.U32 R34, R21, R4, RZ ;  /* 0x0000000415227227 */ /* 0x000fca00078e00ff */
[----:B------:R-:W-:-:S05]  /*0760*/  IADD3 R5, -R34, RZ, RZ ;  /* 0x000000ff22057210 */ /* 0x000fca0007ffe1ff */
[----:B------:R-:W-:-:S05]  /*0770*/  IMAD R5, R2, R5, R4 ;  /* 0x0000000502057224 */ /* 0x000fca00078e0204 */
[----:B------:R-:W-:-:S13]  /*0780*/  ISETP.GE.U32.AND P4, PT, R5, R2, PT ;  /* 0x000000020500720c */ /* 0x000fda0003f86070 */
[----:B------:R-:W-:Y:S02]  /*0790*/  @P4 IMAD.IADD R5, R5, 0x1, -R2 ;  /* 0x0000000105054824 */ /* 0x000fe400078e0a02 */
[----:B------:R-:W-:-:S03]  /*07a0*/  @P4 VIADD R34, R34, 0x1 ;  /* 0x0000000122224836 */ /* 0x000fc60000000000 */
[----:B------:R-:W-:-:S13]  /*07b0*/  ISETP.GE.U32.AND P5, PT, R5, R2, PT ;  /* 0x000000020500720c */ /* 0x000fda0003fa6070 */
[----:B------:R-:W-:Y:S01]  /*07c0*/  @P5 VIADD R34, R34, 0x1 ;  /* 0x0000000122225836 */ /* 0x000fe20000000000 */
[----:B------:R-:W-:-:S07]  /*07d0*/  @!P6 LOP3.LUT R34, RZ, R2, RZ, 0x33, !PT ;  /* 0x00000002ff22e212 */ /* 0x000fce00078e33ff */
.L_x_7197:
[----:B------:R-:W-:Y:S05]  /*07e0*/  BSYNC B0 ;  /* 0x0000000000007941 */ /* 0x000fea0003800000 */
.L_x_7195:
[----:B-----5:R-:W-:Y:S01]  /*07f0*/  IMAD R5, R9, UR18, RZ ;  /* 0x0000001209057c24 */ /* 0x020fe2000f8e02ff */
[----:B------:R-:W-:Y:S01]  /*0800*/  BSSY B0, `(.L_x_7198) ;  /* 0x0000022000007945 */ /* 0x000fe20003800000 */
[----:B------:R-:W-:-:S04]  /*0810*/  IMAD.WIDE.U32 R2, R8, UR18, RZ ;  /* 0x0000001208027c25 */ /* 0x000fc8000f8e00ff */
[----:B------:R-:W-:-:S05]  /*0820*/  IMAD R5, R8, UR19, R5 ;  /* 0x0000001308057c24 */ /* 0x000fca000f8e0205 */
[----:B------:R-:W-:-:S04]  /*0830*/  IADD3 R20, R3, R5, RZ ;  /* 0x0000000503147210 */ /* 0x000fc80007ffe0ff */
[----:B------:R-:W-:-:S04]  /*0840*/  LOP3.LUT R4, R7, R20, RZ, 0xfc, !PT ;  /* 0x0000001407047212 */ /* 0x000fc800078efcff */
[----:B------:R-:W-:-:S13]  /*0850*/  ISETP.NE.U32.AND P4, PT, R4, RZ, PT ;  /* 0x000000ff0400720c */ /* 0x000fda0003f85070 */
[----:B------:R-:W-:Y:S05]  /*0860*/  @!P4 BRA `(.L_x_7199) ;  /* 0x000000000020c947 */ /* 0x000fea0003800000 */
[----:B------:R-:W-:Y:S01]  /*0870*/  IMAD.MOV.U32 R3, RZ, RZ, R2 ;  /* 0x000000ffff037224 */ /* 0x000fe200078e0002 */
[----:B------:R-:W-:Y:S01]  /*0880*/  MOV R2, 0x8c0 ;  /* 0x000008c000027802 */ /* 0x000fe20000000f00 */
[----:B------:R-:W-:Y:S02]  /*0890*/  IMAD.MOV.U32 R4, RZ, RZ, R6 ;  /* 0x000000ffff047224 */ /* 0x000fe400078e0006 */
[----:B------:R-:W-:-:S07]  /*08a0*/  IMAD.MOV.U32 R5, RZ, RZ, R7 ;  /* 0x000000ffff057224 */ /* 0x000fce00078e0007 */
[----:B------:R-:W-:Y:S05]  /*08b0*/  CALL.REL.NOINC `($__internal_7_$__cuda_sm20_div_s64) ;  /* 0x0000001000b47944 */ /* 0x000fea0003c00000 */
[----:B------:R-:W-:Y:S01]  /*08c0*/  IMAD.MOV.U32 R8, RZ, RZ, R3 ;  /* 0x000000ffff087224 */ /* 0x000fe200078e0003 */
[----:B------:R-:W-:Y:S01]  /*08d0*/  MOV R9, R4 ;  /* 0x0000000400097202 */ /* 0x000fe20000000f00 */
[----:B------:R-:W-:Y:S06]  /*08e0*/  BRA `(.L_x_7200) ;  /* 0x00000000004c7947 */ /* 0x000fec0003800000 */
.L_x_7199:
        /* <DEDUP_REMOVED lines=10> */
[----:B------:R-:W-:-:S04]  /*0990*/  IMAD.HI.U32 R8, R5, R6, RZ ;  /* 0x0000000605087227 */ /* 0x000fc800078e00ff */
[----:B------:R-:W-:-:S04]  /*09a0*/  IMAD.MOV R7, RZ, RZ, -R8 ;  /* 0x000000ffff077224 */ /* 0x000fc800078e0a08 */
[----:B------:R-:W-:-:S05]  /*09b0*/  IMAD R7, R2, R7, R6 ;  /* 0x0000000702077224 */ /* 0x000fca00078e0206 */
[----:B------:R-:W-:-:S13]  /*09c0*/  ISETP.GE.U32.AND P4, PT, R7, R2, PT ;  /* 0x000000020700720c */ /* 0x000fda0003f86070 */
[----:B------:R-:W-:Y:S01]  /*09d0*/  @P4 IADD3 R7, R7, -R2, RZ ;  /* 0x8000000207074210 */ /* 0x000fe20007ffe0ff */
[----:B------:R-:W-:-:S03]  /*09e0*/  @P4 VIADD R8, R8, 0x1 ;  /* 0x0000000108084836 */ /* 0x000fc60000000000 */
[----:B------:R-:W-:-:S13]  /*09f0*/  ISETP.GE.U32.AND P5, PT, R7, R2, PT ;  /* 0x000000020700720c */ /* 0x000fda0003fa6070 */
[----:B------:R-:W-:Y:S01]  /*0a00*/  @P5 VIADD R8, R8, 0x1 ;  /* 0x0000000108085836 */ /* 0x000fe20000000000 */
[----:B------:R-:W-:-:S07]  /*0a10*/  @!P6 LOP3.LUT R8, RZ, R2, RZ, 0x33, !PT ;  /* 0x00000002ff08e212 */ /* 0x000fce00078e33ff */
.L_x_7200:
[----:B------:R-:W-:Y:S05]  /*0a20*/  BSYNC B0 ;  /* 0x0000000000007941 */ /* 0x000fea0003800000 */
.L_x_7198:
[----:B------:R-:W-:Y:S01]  /*0a30*/  IMAD R5, R13, UR18, RZ ;  /* 0x000000120d057c24 */ /* 0x000fe2000f8e02ff */
[----:B------:R-:W-:Y:S01]  /*0a40*/  BSSY B0, `(.L_x_7201) ;  /* 0x0000022000007945 */ /* 0x000fe20003800000 */
[----:B------:R-:W-:-:S04]  /*0a50*/  IMAD.WIDE.U32 R2, R12, UR18, RZ ;  /* 0x000000120c027c25 */ /* 0x000fc8000f8e00ff */
[----:B------:R-:W-:-:S04]  /*0a60*/  IMAD R5, R12, UR19, R5 ;  /* 0x000000130c057c24 */ /* 0x000fc8000f8e0205 */
[----:B------:R-:W-:-:S05]  /*0a70*/  IMAD.IADD R20, R3, 0x1, R5 ;  /* 0x0000000103147824 */ /* 0x000fca00078e0205 */
[----:B------:R-:W-:-:S04]  /*0a80*/  LOP3.LUT R4, R11, R20, RZ, 0xfc, !PT ;  /* 0x000000140b047212 */ /* 0x000fc800078efcff */
[----:B------:R-:W-:-:S13]  /*0a90*/  ISETP.NE.U32.AND P4, PT, R4, RZ, PT ;  /* 0x000000ff0400720c */ /* 0x000fda0003f85070 */
[----:B------:R-:W-:Y:S05]  /*0aa0*/  @!P4 BRA `(.L_x_7202) ;  /* 0x000000000020c947 */ /* 0x000fea0003800000 */
[----:B------:R-:W-:Y:S01]  /*0ab0*/  MOV R3, R2 ;  /* 0x0000000200037202 */ /* 0x000fe20000000f00 */
[----:B------:R-:W-:Y:S01]  /*0ac0*/  IMAD.MOV.U32 R4, RZ, RZ, R10 ;  /* 0x000000ffff047224 */ /* 0x000fe200078e000a */
[----:B------:R-:W-:Y:S01]  /*0ad0*/  MOV R2, 0xb00 ;  /* 0x00000b0000027802 */ /* 0x000fe20000000f00 */
[----:B------:R-:W-:-:S07]  /*0ae0*/  IMAD.MOV.U32 R5, RZ, RZ, R11 ;  /* 0x000000ffff057224 */ /* 0x000fce00078e000b */
[----:B------:R-:W-:Y:S05]  /*0af0*/  CALL.REL.NOINC `($__internal_7_$__cuda_sm20_div_s64) ;  /* 0x0000001000247944 */ /* 0x000fea0003c00000 */
[----:B------:R-:W-:Y:S02]  /*0b00*/  IMAD.MOV.U32 R6, RZ, RZ, R3 ;  /* 0x000000ffff067224 */ /* 0x000fe400078e0003 */
[----:B------:R-:W-:Y:S01]  /*0b10*/  IMAD.MOV.U32 R7, RZ, RZ, R4 ;  /* 0x000000ffff077224 */ /* 0x000fe200078e0004 */
[----:B------:R-:W-:Y:S06]  /*0b20*/  BRA `(.L_x_7203) ;  /* 0x00000000004c7947 */ /* 0x000fec0003800000 */
.L_x_7202:
[----:B------:R-:W0:Y:S01]  /*0b30*/  I2F.U32.RP R3, R2 ;  /* 0x0000000200037306 */ /* 0x000e220000209000 */
[----:B------:R-:W-:-:S07]  /*0b40*/  ISETP.NE.U32.AND P6, PT, R2, RZ, PT ;  /* 0x000000ff0200720c */ /* 0x000fce0003fc5070 */
[----:B0-----:R-:W0:Y:S02]  /*0b50*/  MUFU.RCP R3, R3 ;  /* 0x0000000300037308 */ /* 0x001e240000001000 */
[----:B0-----:R-:W-:-:S06]  /*0b60*/  IADD3 R4, R3, 0xffffffe, RZ ;  /* 0x0ffffffe03047810 */ /* 0x001fcc0007ffe0ff */
[----:B------:R0:W1:Y:S02]  /*0b70*/  F2I.FTZ.U32.TRUNC.NTZ R5, R4 ;  /* 0x0000000400057305 */ /* 0x000064000021f000 */
[----:B0-----:R-:W-:Y:S02]  /*0b80*/  IMAD.MOV.U32 R4, RZ, RZ, RZ ;  /* 0x000000ffff047224 */ /* 0x001fe400078e00ff */
[----:B-1----:R-:W-:-:S04]  /*0b90*/  IMAD.MOV R7, RZ, RZ, -R5 ;  /* 0x000000ffff077224 */ /* 0x002fc800078e0a05 */
[----:B------:R-:W-:-:S04]  /*0ba0*/  IMAD R7, R7, R2, RZ ;  /* 0x0000000207077224 */ /* 0x000fc800078e02ff */
[----:B------:R-:W-:-:S04]  /*0bb0*/  IMAD.HI.U32 R5, R5, R7, R4 ;  /* 0x0000000705057227 */ /* 0x000fc800078e0004 */
[----:B------:R-:W-:Y:S02]  /*0bc0*/  IMAD.MOV.U32 R7, RZ, RZ, RZ ;  /* 0x000000ffff077224 */ /* 0x000fe400078e00ff */
[----:B------:R-:W-:-:S04]  /*0bd0*/  IMAD.HI.U32 R6, R5, R10, RZ ;  /* 0x0000000a05067227 */ /* 0x000fc800078e00ff */
[----:B------:R-:W-:-:S04]  /*0be0*/  IMAD.MOV R11, RZ, RZ, -R6 ;  /* 0x000000ffff0b7224 */ /* 0x000fc800078e0a06 */
[----:B------:R-:W-:-:S05]  /*0bf0*/  IMAD R11, R2, R11, R10 ;  /* 0x0000000b020b7224 */ /* 0x000fca00078e020a */
[----:B------:R-:W-:-:S13]  /*0c00*/  ISETP.GE.U32.AND P4, PT, R11, R2, PT ;  /* 0x000000020b00720c */ /* 0x000fda0003f86070 */
[----:B------:R-:W-:Y:S01]  /*0c10*/  @P4 IMAD.IADD R11, R11, 0x1, -R2 ;  /* 0x000000010b0b4824 */ /* 0x000fe200078e0a02 */
[----:B------:R-:W-:-:S04]  /*0c20*/  @P4 IADD3 R6, R6, 0x1, RZ ;  /* 0x0000000106064810 */ /* 0x000fc80007ffe0ff */
[----:B------:R-:W-:-:S13]  /*0c30*/  ISETP.GE.U32.AND P5, PT, R11, R2, PT ;  /* 0x000000020b00720c */ /* 0x000fda0003fa6070 */
[----:B------:R-:W-:Y:S01]  /*0c40*/  @P5 VIADD R6, R6, 0x1 ;  /* 0x0000000106065836 */ /* 0x000fe20000000000 */
[----:B------:R-:W-:-:S07]  /*0c50*/  @!P6 LOP3.LUT R6, RZ, R2, RZ, 0x33, !PT ;  /* 0x00000002ff06e212 */ /* 0x000fce00078e33ff */
.L_x_7203:
[----:B------:R-:W-:Y:S05]  /*0c60*/  BSYNC B0 ;  /* 0x0000000000007941 */ /* 0x000fea0003800000 */
.L_x_7201:
        /* <DEDUP_REMOVED lines=8> */
[----:B------:R-:W-:Y:S01]  /*0cf0*/  IMAD.MOV.U32 R3, RZ, RZ, R2 ;  /* 0x000000ffff037224 */ /* 0x000fe200078e0002 */
[----:B------:R-:W-:Y:S01]  /*0d00*/  MOV R4, R14 ;  /* 0x0000000e00047202 */ /* 0x000fe20000000f00 */
[----:B------:R-:W-:Y:S01]  /*0d10*/  IMAD.MOV.U32 R5, RZ, RZ, R15 ;  /* 0x000000ffff057224 */ /* 0x000fe200078e000f */
[----:B------:R-:W-:-:S07]  /*0d20*/  MOV R2, 0xd40 ;  /* 0x00000d4000027802 */ /* 0x000fce0000000f00 */
[----:B------:R-:W-:Y:S05]  /*0d30*/  CALL.REL.NOINC `($__internal_7_$__cuda_sm20_div_s64) ;  /* 0x0000000c00947944 */ /* 0x000fea0003c00000 */
[----:B------:R-:W-:Y:S02]  /*0d40*/  IMAD.MOV.U32 R2, RZ, RZ, R3 ;  /* 0x000000ffff027224 */ /* 0x000fe400078e0003 */
[----:B------:R-:W-:Y:S01]  /*0d50*/  IMAD.MOV.U32 R3, RZ, RZ, R4 ;  /* 0x000000ffff037224 */ /* 0x000fe200078e0004 */
[----:B------:R-:W-:Y:S06]  /*0d60*/  BRA `(.L_x_7206) ;  /* 0x0000000000507947 */ /* 0x000fec0003800000 */
.L_x_7205:
[----:B------:R-:W0:Y:S01]  /*0d70*/  I2F.U32.RP R3, R2 ;  /* 0x0000000200037306 */ /* 0x000e220000209000 */
[----:B------:R-:W-:-:S07]  /*0d80*/  ISETP.NE.U32.AND P6, PT, R2, RZ, PT ;  /* 0x000000ff0200720c */ /* 0x000fce0003fc5070 */
[----:B0-----:R-:W0:Y:S02]  /*0d90*/  MUFU.RCP R3, R3 ;  /* 0x0000000300037308 */ /* 0x001e240000001000 */
[----:B0-----:R-:W-:Y:S02]  /*0da0*/  VIADD R4, R3, 0xffffffe ;  /* 0x0ffffffe03047836 */ /* 0x001fe40000000000 */
[----:B------:R-:W-:-:S04]  /*0db0*/  IMAD.MOV.U32 R3, RZ, RZ, RZ ;  /* 0x000000ffff037224 */ /* 0x000fc800078e00ff */
[----:B------:R0:W1:Y:S02]  /*0dc0*/  F2I.FTZ.U32.TRUNC.NTZ R5, R4 ;  /* 0x0000000400057305 */ /* 0x000064000021f000 */
[----:B0-----:R-:W-:Y:S01]  /*0dd0*/  IMAD.MOV.U32 R4, RZ, RZ, RZ ;  /* 0x000000ffff047224 */ /* 0x001fe200078e00ff */
[----:B-1----:R-:W-:-:S05]  /*0de0*/  IADD3 R11, RZ, -R5, RZ ;  /* 0x80000005ff0b7210 */ /* 0x002fca0007ffe0ff */
[----:B------:R-:W-:-:S04]  /*0df0*/  IMAD R11, R11, R2, RZ ;  /* 0x000000020b0b7224 */ /* 0x000fc800078e02ff */
[----:B------:R-:W-:-:S06]  /*0e00*/  IMAD.HI.U32 R5, R5, R11, R4 ;  /* 0x0000000b05057227 */ /* 0x000fcc00078e0004 */
[----:B------:R-:W-:-:S04]  /*0e10*/  IMAD.HI.U32 R5, R5, R14, RZ ;  /* 0x0000000e05057227 */ /* 0x000fc800078e00ff */
[----:B------:R-:W-:-:S04]  /*0e20*/  IMAD.MOV R15, RZ, RZ, -R5 ;  /* 0x000000ffff0f7224 */ /* 0x000fc800078e0a05 */
[----:B------:R-:W-:-:S05]  /*0e30*/  IMAD R15, R2, R15, R14 ;  /* 0x0000000f020f7224 */ /* 0x000fca00078e020e */
[----:B------:R-:W-:-:S13]  /*0e40*/  ISETP.GE.U32.AND P4, PT, R15, R2, PT ;  /* 0x000000020f00720c */ /* 0x000fda0003f86070 */
[----:B------:R-:W-:Y:S02]  /*0e50*/  @P4 IMAD.IADD R15, R15, 0x1, -R2 ;  /* 0x000000010f0f4824 */ /* 0x000fe400078e0a02 */
[----:B------:R-:W-:-:S03]  /*0e60*/  @P4 VIADD R5, R5, 0x1 ;  /* 0x0000000105054836 */ /* 0x000fc60000000000 */
[----:B------:R-:W-:-:S13]  /*0e70*/  ISETP.GE.U32.AND P5, PT, R15, R2, PT ;  /* 0x000000020f00720c */ /* 0x000fda0003fa6070 */
[----:B------:R-:W-:Y:S02]  /*0e80*/  @P5 IADD3 R5, R5, 0x1, RZ ;  /* 0x0000000105055810 */ /* 0x000fe40007ffe0ff */
[----:B------:R-:W-:-:S05]  /*0e90*/  @!P6 LOP3.LUT R5, RZ, R2, RZ, 0x33, !PT ;  /* 0x00000002ff05e212 */ /* 0x000fca00078e33ff */
[----:B------:R-:W-:-:S07]  /*0ea0*/  IMAD.MOV.U32 R2, RZ, RZ, R5 ;  /* 0x000000ffff027224 */ /* 0x000fce00078e0005 */
.L_x_7206:
[----:B------:R-:W-:Y:S05]  /*0eb0*/  BSYNC B0 ;  /* 0x0000000000007941 */ /* 0x000fea0003800000 */
.L_x_7204:
[----:B------:R-:W-:Y:S01]  /*0ec0*/  @P0 LEA R4, P6, R0, UR10, 0x3 ;  /* 0x0000000a00040c11 */ /* 0x000fe2000f8c18ff */
[----:B------:R-:W-:Y:S01]  /*0ed0*/  UIMAD.WIDE.U32 UR4, UR13, 0x4, UR4 ;  /* 0x000000040d0478a5 */ /* 0x000fe2000f8e0004 */
[C---:B------:R-:W-:Y:S02]  /*0ee0*/  @P1 LEA R10, P5, R19.reuse, UR10, 0x3 ;  /* 0x0000000a130a1c11 */ /* 0x040fe4000f8a18ff */
        /* <DEDUP_REMOVED lines=20> */
.L_x_7194:
[----:B------:R-:W0:Y:S02]  /*1030*/  S2R R0, SR_TID.X ;  /* 0x0000000000007919 */ /* 0x000e240000002100 */
[----:B0-----:R-:W-:-:S03]  /*1040*/  IMAD.WIDE.U32 R2, R0, 0x4, RZ ;  /* 0x0000000400027825 */ /* 0x001fc600078e00ff */
[----:B------:R-:W-:-:S04]  /*1050*/  ISETP.GE.U32.AND P0, PT, R2, UR16, PT ;  /* 0x0000001002007c0c */ /* 0x000fc8000bf06070 */
[----:B------:R-:W-:-:S04]  /*1060*/  ISETP.GE.AND.EX P0, PT, R3, UR12, PT, P0 ;  /* 0x0000000c03007c0c */ /* 0x000fc8000bf06300 */
[----:B------:R-:W-:-:S13]  /*1070*/  ISETP.GT.U32.OR P0, PT, R0, 0x3fff, P0 ;  /* 0x00003fff0000780c */ /* 0x000fda0000704470 */
[----:B------:R-:W-:Y:S05]  /*1080*/  @P0 EXIT ;  /* 0x000000000000094d */ /* 0x000fea0003800000 */
[----:B------:R-:W-:Y:S01]  /*1090*/  HFMA2.MMA R28, -RZ, RZ, 0, 0 ;  /* 0x00000000ff1c7435 */ /* 0x000fe200000001ff */
[----:B------:R-:W-:Y:S01]  /*10a0*/  ULDC UR4, c[0x0][0x0] ;  /* 0x0000000000047ab9 */ /* 0x000fe20000000800 */
[----:B------:R-:W-:-:S09]  /*10b0*/  ULDC.64 UR18, c[0x0][0xe60] ;  /* 0x0003980000127ab9 */ /* 0x000fd20000000a00 */
.L_x_7220:
[C---:B------:R-:W-:Y:S01]  /*10c0*/  IMAD.SHL.U32 R29, R0.reuse, 0x20, RZ ;  /* 0x00000020001d7824 */ /* 0x040fe200078e00ff */
[----:B------:R-:W-:-:S04]  /*10d0*/  SHF.L.U64.HI R30, R0, 0x5, R28 ;  /* 0x00000005001e7819 */ /* 0x000fc8000001021c */
[----:B------:R-:W-:-:S04]  /*10e0*/  IADD3 R20, P0, R29, UR8, RZ ;  /* 0x000000081d147c10 */ /* 0x000fc8000ff1e0ff */
[----:B------:R-:W-:-:S05]  /*10f0*/  IADD3.X R21, R30, UR9, RZ, P0, !PT ;  /* 0x000000091e157c10 */ /* 0x000fca00087fe4ff */
[----:B------:R-:W2:Y:S01]  /*1100*/  LDG.E.128 R4, desc[UR14][R20.64] ;  /* 0x0000000e14047981 */ /* 0x000ea2000c1e1d00 */
[----:B------:R-:W-:-:S03]  /*1110*/  IADD3 R2, P0, R29, UR6, RZ ;  /* 0x000000061d027c10 */ /* 0x000fc6000ff1e0ff */
[----:B------:R0:W5:Y:S01]  /*1120*/  LDG.E.128 R16, desc[UR14][R20.64+0x10] ;  /* 0x0000100e14107981 */ /* 0x000162000c1e1d00 */
[----:B------:R-:W-:-:S05]  /*1130*/  IADD3.X R3, R30, UR7, RZ, P0, !PT ;  /* 0x000000071e037c10 */ /* 0x000fca00087fe4ff */
[----:B------:R-:W3:Y:S04]  /*1140*/  LDG.E.128 R8, desc[UR14][R2.64] ;  /* 0x0000000e02087981 */ /* 0x000ee8000c1e1d00 */
[----:B------:R0:W5:Y:S01]  /*1150*/  LDG.E.128 R12, desc[UR14][R2.64+0x10] ;  /* 0x0000100e020c7981 */ /* 0x000162000c1e1d00 */
[----:B------:R-:W-:Y:S01]  /*1160*/  BSSY B0, `(.L_x_7208) ;  /* 0x0000025000007945 */ /* 0x000fe20003800000 */
[----:B--2---:R-:W-:-:S04]  /*1170*/  IMAD R5, R5, UR18, RZ ;  /* 0x0000001205057c24 */ /* 0x004fc8000f8e02ff */
[C---:B------:R-:W-:Y:S02]  /*1180*/  IMAD R23, R4.reuse, UR19, R5 ;  /* 0x0000001304177c24 */ /* 0x040fe4000f8e0205 */
[----:B------:R-:W-:-:S04]  /*1190*/  IMAD.WIDE.U32 R4, R4, UR18, RZ ;  /* 0x0000001204047c25 */ /* 0x000fc8000f8e00ff */
[----:B------:R-:W-:-:S05]  /*11a0*/  IMAD.IADD R23, R5, 0x1, R23 ;  /* 0x0000000105177824 */ /* 0x000fca00078e0217 */
[----:B---3--:R-:W-:-:S04]  /*11b0*/  LOP3.LUT R22, R9, R23, RZ, 0xfc, !PT ;  /* 0x0000001709167212 */ /* 0x008fc800078efcff */
[----:B------:R-:W-:-:S13]  /*11c0*/  ISETP.NE.U32.AND P0, PT, R22, RZ, PT ;  /* 0x000000ff1600720c */ /* 0x000fda0003f05070 */
[----:B0-----:R-:W-:Y:S05]  /*11d0*/  @!P0 BRA `(.L_x_7209) ;  /* 0x0000000000248947 */ /* 0x001fea0003800000 */
[----:B------:R-:W-:Y:S01]  /*11e0*/  IMAD.MOV.U32 R3, RZ, RZ, R4 ;  /* 0x000000ffff037224 */ /* 0x000fe200078e0004 */
[----:B------:R-:W-:Y:S01]  /*11f0*/  MOV R5, R9 ;  /* 0x0000000900057202 */ /* 0x000fe20000000f00 */
[----:B------:R-:W-:Y:S01]  /*1200*/  IMAD.MOV.U32 R4, RZ, RZ, R8 ;  /* 0x000000ffff047224 */ /* 0x000fe200078e0008 */
[----:B------:R-:W-:Y:S01]  /*1210*/  MOV R2, 0x1240 ;  /* 0x0000124000027802 */ /* 0x000fe20000000f00 */
[----:B------:R-:W-:-:S07]  /*1220*/  IMAD.MOV.U32 R20, RZ, RZ, R23 ;  /* 0x000000ffff147224 */ /* 0x000fce00078e0017 */
[----:B-----5:R-:W-:Y:S05]  /*1230*/  CALL.REL.NOINC `($__internal_7_$__cuda_sm20_div_s64) ;  /* 0x0000000800547944 */ /* 0x020fea0003c00000 */
[----:B------:R-:W-:Y:S02]  /*1240*/  IMAD.MOV.U32 R8, RZ, RZ, R3 ;  /* 0x000000ffff087224 */ /* 0x000fe400078e0003 */
[----:B------:R-:W-:Y:S01]  /*1250*/  IMAD.MOV.U32 R9, RZ, RZ, R4 ;  /* 0x000000ffff097224 */ /* 0x000fe200078e0004 */
[----:B------:R-:W-:Y:S06]  /*1260*/  BRA `(.L_x_7210) ;  /* 0x0000000000507947 */ /* 0x000fec0003800000 */
.L_x_7209:
[----:B------:R-:W0:Y:S01]  /*1270*/  I2F.U32.RP R5, R4 ;  /* 0x0000000400057306 */ /* 0x000e220000209000 */
[----:B------:R-:W-:-:S07]  /*1280*/  ISETP.NE.U32.AND P2, PT, R4, RZ, PT ;  /* 0x000000ff0400720c */ /* 0x000fce0003f45070 */
[----:B0-----:R-:W0:Y:S02]  /*1290*/  MUFU.RCP R5, R5 ;  /* 0x0000000500057308 */ /* 0x001e240000001000 */
[----:B0-----:R-:W-:-:S06]  /*12a0*/  VIADD R2, R5, 0xffffffe ;  /* 0x0ffffffe05027836 */ /* 0x001fcc0000000000 */
        /* <DEDUP_REMOVED lines=11> */
[----:B------:R-:W-:Y:S01]  /*1360*/  ISETP.GE.U32.AND P1, PT, R9, R4, PT ;  /* 0x000000040900720c */ /* 0x000fe20003f26070 */
[----:B------:R-:W-:-:S12]  /*1370*/  IMAD.MOV.U32 R9, RZ, RZ, RZ ;  /* 0x000000ffff097224 */ /* 0x000fd800078e00ff */
[----:B------:R-:W-:Y:S02]  /*1380*/  @P1 IADD3 R3, R3, 0x1, RZ ;  /* 0x0000000103031810 */ /* 0x000fe40007ffe0ff */
[----:B------:R-:W-:-:S05]  /*1390*/  @!P2 LOP3.LUT R3, RZ, R4, RZ, 0x33, !PT ;  /* 0x00000004ff03a212 */ /* 0x000fca00078e33ff */
[----:B------:R-:W-:-:S07]  /*13a0*/  IMAD.MOV.U32 R8, RZ, RZ, R3 ;  /* 0x000000ffff087224 */ /* 0x000fce00078e0003 */
.L_x_7210:
[----:B------:R-:W-:Y:S05]  /*13b0*/  BSYNC B0 ;  /* 0x0000000000007941 */ /* 0x000fea0003800000 */
.L_x_7208:
        /* <DEDUP_REMOVED lines=12> */
[----:B-----5:R-:W-:Y:S05]  /*1480*/  CALL.REL.NOINC `($__internal_7_$__cuda_sm20_div_s64) ;  /* 0x0000000400c07944 */ /* 0x020fea0003c00000 */
[----:B------:R-:W-:Y:S02]  /*1490*/  IMAD.MOV.U32 R10, RZ, RZ, R3 ;  /* 0x000000ffff0a7224 */ /* 0x000fe400078e0003 */
[----:B------:R-:W-:Y:S01]  /*14a0*/  IMAD.MOV.U32 R11, RZ, RZ, R4 ;  /* 0x000000ffff0b7224 */ /* 0x000fe200078e0004 */
[----:B------:R-:W-:Y:S06]  /*14b0*/  BRA `(.L_x_7213) ;  /* 0x0000000000507947 */ /* 0x000fec0003800000 */
.L_x_7212:
        /* <DEDUP_REMOVED lines=15> */
[----:B------:R-:W-:Y:S01]  /*15b0*/  ISETP.GE.U32.AND P1, PT, R11, R2, PT ;  /* 0x000000020b00720c */ /* 0x000fe20003f26070 */
[----:B------:R-:W-:-:S12]  /*15c0*/  HFMA2.MMA R11, -RZ, RZ, 0, 0 ;  /* 0x00000000ff0b7435 */ /* 0x000fd800000001ff */
[----:B------:R-:W-:Y:S01]  /*15d0*/  @P1 VIADD R5, R5, 0x1 ;  /* 0x0000000105051836 */ /* 0x000fe20000000000 */
[----:B------:R-:W-:-:S05]  /*15e0*/  @!P2 LOP3.LUT R5, RZ, R2, RZ, 0x33, !PT ;  /* 0x00000002ff05a212 */ /* 0x000fca00078e33ff */
[----:B------:R-:W-:-:S07]  /*15f0*/  IMAD.MOV.U32 R10, RZ, RZ, R5 ;  /* 0x000000ffff0a7224 */ /* 0x000fce00078e0005 */
.L_x_7213:
[----:B------:R-:W-:Y:S05]  /*1600*/  BSYNC B0 ;  /* 0x0000000000007941 */ /* 0x000fea0003800000 */
.L_x_7211:
[----:B-----5:R-:W-:Y:S01]  /*1610*/  IMAD R5, R17, UR18, RZ ;  /* 0x0000001211057c24 */ /* 0x020fe2000f8e02ff */
        /* <DEDUP_REMOVED lines=15> */
.L_x_7215:
        /* <DEDUP_REMOVED lines=13> */
[----:B------:R-:W-:Y:S01]  /*17e0*/  @P0 IMAD.IADD R13, R13, 0x1, -R2 ;  /* 0x000000010d0d0824 */ /* 0x000fe200078e0a02 */
[----:B------:R-:W-:-:S04]  /*17f0*/  @P0 IADD3 R5, R5, 0x1, RZ ;  /* 0x0000000105050810 */ /* 0x000fc80007ffe0ff */
[----:B------:R-:W-:Y:S01]  /*1800*/  ISETP.GE.U32.AND P1, PT, R13, R2, PT ;  /* 0x000000020d00720c */ /* 0x000fe20003f26070 */
[----:B------:R-:W-:-:S12]  /*1810*/  IMAD.MOV.U32 R13, RZ, RZ, RZ ;  /* 0x000000ffff0d7224 */ /* 0x000fd800078e00ff */
[----:B------:R-:W-:Y:S01]  /*1820*/  @P1 VIADD R5, R5, 0x1 ;  /* 0x0000000105051836 */ /* 0x000fe20000000000 */
[----:B------:R-:W-:-:S05]  /*1830*/  @!P2 LOP3.LUT R5, RZ, R2, RZ, 0x33, !PT ;  /* 0x00000002ff05a212 */ /* 0x000fca00078e33ff */
[----:B------:R-:W-:-:S07]  /*1840*/  IMAD.MOV.U32 R12, RZ, RZ, R5 ;  /* 0x000000ffff0c7224 */ /* 0x000fce00078e0005 */
.L_x_7216:
[----:B------:R-:W-:Y:S05]  /*1850*/  BSYNC B0 ;  /* 0x0000000000007941 */ /* 0x000fea0003800000 */
.L_x_7214:
[----:B------:R-:W-:Y:S01]  /*1860*/  IMAD R5, R19, UR18, RZ ;  /* 0x0000001213057c24 */ /* 0x000fe2000f8e02ff */
        /* <DEDUP_REMOVED lines=12> */
[----:B------:R-:W-:Y:S01]  /*1930*/  MOV R14, R3 ;  /* 0x00000003000e7202 */ /* 0x000fe20000000f00 */
[----:B------:R-:W-:Y:S01]  /*1940*/  IMAD.MOV.U32 R15, RZ, RZ, R4 ;  /* 0x000000ffff0f7224 */ /* 0x000fe200078e0004 */
[----:B------:R-:W-:Y:S06]  /*1950*/  BRA `(.L_x_7219) ;  /* 0x0000000000507947 */ /* 0x000fec0003800000 */
.L_x_7218:
[----:B------:R-:W0:Y:S01]  /*1960*/  I2F.U32.RP R3, R2 ;  /* 0x0000000200037306 */ /* 0x000e220000209000 */
[----:B------:R-:W-:-:S07]  /*1970*/  ISETP.NE.U32.AND P2, PT, R2, RZ, PT ;  /* 0x000000ff0200720c */ /* 0x000fce0003f45070 */
[----:B0-----:R-:W0:Y:S02]  /*1980*/  MUFU.RCP R3, R3 ;  /* 0x0000000300037308 */ /* 0x001e240000001000 */
[----:B0-----:R-:W-:-:S06]  /*1990*/  VIADD R4, R3, 0xffffffe ;  /* 0x0ffffffe03047836 */ /* 0x001fcc0000000000 */
[----:B------:R0:W1:Y:S02]  /*19a0*/  F2I.FTZ.U32.TRUNC.NTZ R5, R4 ;  /* 0x0000000400057305 */ /* 0x000064000021f000 */
[----:B0-----:R-:W-:Y:S01]  /*19b0*/  HFMA2.MMA R4, -RZ, RZ, 0, 0 ;  /* 0x00000000ff047435 */ /* 0x001fe200000001ff */
[----:B-1----:R-:W-:-:S04]  /*19c0*/  IMAD.MOV R7, RZ, RZ, -R5 ;  /* 0x000000ffff077224 */ /* 0x002fc800078e0a05 */
[----:B------:R-:W-:-:S05]  /*19d0*/  IMAD R7, R7, R2, RZ ;  /* 0x0000000207077224 */ /* 0x000fca00078e02ff */
        /* <DEDUP_REMOVED lines=12> */
.L_x_7219:
[----:B------:R-:W-:Y:S05]  /*1aa0*/  BSYNC B0 ;  /* 0x0000000000007941 */ /* 0x000fea0003800000 */
.L_x_7217:
[----:B------:R-:W-:-:S04]  /*1ab0*/  IADD3 R2, P0, R29, UR10, RZ ;  /* 0x0000000a1d027c10 */ /* 0x000fc8000ff1e0ff */
[----:B------:R-:W-:Y:S02]  /*1ac0*/  IADD3.X R3, R30, UR11, RZ, P0, !PT ;  /* 0x0000000b1e037c10 */ /* 0x000fe400087fe4ff */
[----:B------:R-:W-:-:S03]  /*1ad0*/  IADD3 R0, P0, R0, UR4, RZ ;  /* 0x0000000400007c10 */ /* 0x000fc6000ff1e0ff */
[----:B------:R0:W-:Y:S01]  /*1ae0*/  STG.E.128 desc[UR14][R2.64], R8 ;  /* 0x0000000802007986 */ /* 0x0001e2000c101d0e */
[----:B------:R-:W-:Y:S01]  /*1af0*/  IADD3.X R28, RZ, R28, RZ, P0, !PT ;  /* 0x0000001cff1c7210 */ /* 0x000fe200007fe4ff */
[C---:B------:R-:W-:Y:S01]  /*1b00*/  IMAD.SHL.U32 R4, R0.reuse, 0x4, RZ ;  /* 0x0000000400047824 */ /* 0x040fe200078e00ff */
[----:B------:R-:W-:Y:S01]  /*1b10*/  ISETP.LT.U32.AND P1, PT, R0, 0x4000, PT ;  /* 0x000040000000780c */ /* 0x000fe20003f21070 */
[----:B------:R0:W-:Y:S03]  /*1b20*/  STG.E.128 desc[UR14][R2.64+0x10], R12 ;  /* 0x0000100c02007986 */ /* 0x0001e6000c101d0e */
[----:B------:R-:W-:Y:S02]  /*1b30*/  ISETP.GE.U32.AND P0, PT, R4, UR16, PT ;  /* 0x0000001004007c0c */ /* 0x000fe4000bf06070 */
[----:B------:R-:W-:Y:S02]  /*1b40*/  SHF.L.U64.HI R4, R0, 0x2, R28 ;  /* 0x0000000200047819 */ /* 0x000fe4000001021c */
[----:B------:R-:W-:-:S02]  /*1b50*/  ISETP.LT.U32.AND.EX P1, PT, R28, RZ, PT, P1 ;  /* 0x000000ff1c00720c */ /* 0x000fc40003f21110 */
[----:B------:R-:W-:-:S13]  /*1b60*/  ISETP.GE.AND.EX P0, PT, R4, UR12, PT, P0 ;  /* 0x0000000c04007c0c */ /* 0x000fda000bf06300 */
[----:B0-----:R-:W-:Y:S05]  /*1b70*/  @!P0 BRA P1, `(.L_x_7220) ;  /* 0xfffffff400508947 */ /* 0x001fea000083ffff */
[----:B------:R-:W-:Y:S05]  /*1b80*/  EXIT ;  /* 0x000000000000794d */ /* 0x000fea0003800000 */
        .weak           $__internal_7_$__cuda_sm20_div_s64
        .type           $__internal_7_$__cuda_sm20_div_s64,@function
        .size           $__internal_7_$__cuda_sm20_div_s64,(.L_x_8122 - $__internal_7_$__cuda_sm20_div_s64)
$__internal_7_$__cuda_sm20_div_s64:
[----:B------:R-:W-:Y:S02]  /*1b90*/  IADD3 R22, P5, RZ, -R3, RZ ;  /* 0x80000003ff167210 */ /* 0x000fe40007fbe0ff */
[----:B------:R-:W-:-:S03]  /*1ba0*/  ISETP.GE.AND P4, PT, R20, RZ, PT ;  /* 0x000000ff1400720c */ /* 0x000fc60003f86270 */
[----:B------:R-:W-:Y:S01]  /*1bb0*/  IMAD.X R21, RZ, RZ, ~R20, P5 ;  /* 0x000000ffff157224 */ /* 0x000fe200028e0e14 */
[----:B------:R-:W-:-:S04]  /*1bc0*/  SEL R22, R22, R3, !P4 ;  /* 0x0000000316167207 */ /* 0x000fc80006000000 */
[----:B------:R-:W-:-:S04]  /*1bd0*/  SEL R23, R21, R20, !P4 ;  /* 0x0000001415177207 */ /* 0x000fc80006000000 */
[----:B------:R-:W0:Y:S08]  /*1be0*/  I2F.U64.RP R24, R22 ;  /* 0x0000001600187312 */ /* 0x000e300000309000 */
[----:B0-----:R-:W0:Y:S02]  /*1bf0*/  MUFU.RCP R24, R24 ;  /* 0x0000001800187308 */ /* 0x001e240000001000 */
[----:B0-----:R-:W-:-:S06]  /*1c00*/  VIADD R24, R24, 0x1ffffffe ;  /* 0x1ffffffe18187836 */ /* 0x001fcc0000000000 */
[----:B------:R-:W0:Y:S02]  /*1c10*/  F2I.U64.TRUNC R24, R24 ;  /* 0x0000001800187311 */ /* 0x000e24000020d800 */
[----:B0-----:R-:W-:-:S04]  /*1c20*/  IMAD.WIDE.U32 R26, R24, R22, RZ ;  /* 0x00000016181a7225 */ /* 0x001fc800078e00ff */
[C---:B------:R-:W-:Y:S01]  /*1c30*/  IMAD R21, R24.reuse, R23, R27 ;  /* 0x0000001718157224 */ /* 0x040fe200078e021b */
[----:B------:R-:W-:Y:S02]  /*1c40*/  IADD3 R33, P4, RZ, -R26, RZ ;  /* 0x8000001aff217210 */ /* 0x000fe40007f9e0ff */
[----:B------:R-:W-:Y:S01]  /*1c50*/  MOV R27, R24 ;  /* 0x00000018001b7202 */ /* 0x000fe20000000f00 */
[----:B------:R-:W-:Y:S02]  /*1c60*/  IMAD R21, R25, R22, R21 ;  /* 0x0000001619157224 */ /* 0x000fe400078e0215 */
[----:B------:R-:W-:-:S04]  /*1c70*/  IMAD.HI.U32 R26, R24, R33, RZ ;  /* 0x00000021181a7227 */ /* 0x000fc800078e00ff */
[----:B------:R-:W-:-:S04]  /*1c80*/  IMAD.X R21, RZ, RZ, ~R21, P4 ;  /* 0x000000ffff157224 */ /* 0x000fc800020e0e15 */
[----:B------:R-:W-:-:S04]  /*1c90*/  IMAD.WIDE.U32 R26, P4, R24, R21, R26 ;  /* 0x00000015181a7225 */ /* 0x000fc8000788001a */
[----:B------:R-:W-:-:S04]  /*1ca0*/  IMAD.HI.U32 R27, P5, R25, R33, R26 ;  /* 0x00000021191b7227 */ /* 0x000fc800078a001a */
[CC--:B------:R-:W-:Y:S02]  /*1cb0*/  IMAD R26, R25.reuse, R21.reuse, RZ ;  /* 0x00000015191a7224 */ /* 0x0c0fe400078e02ff */
[----:B------:R-:W-:-:S03]  /*1cc0*/  IMAD.HI.U32 R21, R25, R21, RZ ;  /* 0x0000001519157227 */ /* 0x000fc600078e00ff */
[----:B------:R-:W-:Y:S01]  /*1cd0*/  IADD3 R27, P6, R26, R27, RZ ;  /* 0x0000001b1a1b7210 */ /* 0x000fe20007fde0ff */
[----:B------:R-:W-:-:S04]  /*1ce0*/  IMAD.X R21, R21, 0x1, R25, P4 ;  /* 0x0000000115157824 */ /* 0x000fc800020e0619 */
[----:B------:R-:W-:Y:S01]  /*1cf0*/  IMAD.WIDE.U32 R24, R27, R22, RZ ;  /* 0x000000161b187225 */ /* 0x000fe200078e00ff */
[----:B------:R-:W-:-:S03]  /*1d00*/  IADD3.X R21, RZ, RZ, R21, P6, P5 ;  /* 0x000000ffff157210 */ /* 0x000fc600037ea415 */
[----:B------:R-:W-:Y:S01]  /*1d10*/  IMAD R26, R27, R23, R25 ;  /* 0x000000171b1a7224 */ /* 0x000fe200078e0219 */
[----:B------:R-:W-:-:S03]  /*1d20*/  IADD3 R25, P4, RZ, -R24, RZ ;  /* 0x80000018ff197210 */ /* 0x000fc60007f9e0ff */
[----:B------:R-:W-:Y:S02]  /*1d30*/  IMAD R24, R21, R22, R26 ;  /* 0x0000001615187224 */ /* 0x000fe400078e021a */
[----:B------:R-:W-:-:S04]  /*1d40*/  IMAD.HI.U32 R26, R27, R25, RZ ;  /* 0x000000191b1a7227 */ /* 0x000fc800078e00ff */
[----:B------:R-:W-:-:S04]  /*1d50*/  IMAD.X R24, RZ, RZ, ~R24, P4 ;  /* 0x000000ffff187224 */ /* 0x000fc800020e0e18 */
[----:B------:R-:W-:-:S04]  /*1d60*/  IMAD.WIDE.U32 R26, P5, R27, R24, R26 ;  /* 0x000000181b1a7225 */ /* 0x000fc800078a001a */
[----:B------:R-:W-:Y:S01]  /*1d70*/  IMAD.HI.U32 R26, P4, R21, R25, R26 ;  /* 0x00000019151a7227 */ /* 0x000fe2000788001a */
[----:B------:R-:W-:-:S03]  /*1d80*/  IADD3 R27, P6, RZ, -R4, RZ ;  /* 0x80000004ff1b7210 */ /* 0x000fc60007fde0ff */
[----:B------:R-:W-:-:S04]  /*1d90*/  IMAD.HI.U32 R25, R21, R24, RZ ;  /* 0x0000001815197227 */ /* 0x000fc800078e00ff */
[----:B------:R-:W-:Y:S01]  /*1da0*/  IMAD.X R33, R25, 0x1, R21, P5 ;  /* 0x0000000119217824 */ /* 0x000fe200028e0615 */
[----:B------:R-:W-:Y:S01]  /*1db0*/  ISETP.GE.AND P5, PT, R5, RZ, PT ;  /* 0x000000ff0500720c */ /* 0x000fe20003fa6270 */
[----:B------:R-:W-:Y:S01]  /*1dc0*/  IMAD R24, R21, R24, RZ ;  /* 0x0000001815187224 */ /* 0x000fe200078e02ff */
[-C--:B------:R-:W-:Y:S01]  /*1dd0*/  IADD3.X R21, RZ, ~R5.reuse, RZ, P6, !PT ;  /* 0x80000005ff157210 */ /* 0x080fe200037fe4ff */
[----:B------:R-:W-:Y:S01]  /*1de0*/  IMAD.MOV.U32 R25, RZ, RZ, RZ ;  /* 0x000000ffff197224 */ /* 0x000fe200078e00ff */
[----:B------:R-:W-:Y:S02]  /*1df0*/  SEL R27, R27, R4, !P5 ;  /* 0x000000041b1b7207 */ /* 0x000fe40006800000 */
[----:B------:R-:W-:Y:S02]  /*1e00*/  IADD3 R4, P6, R24, R26, RZ ;  /* 0x0000001a18047210 */ /* 0x000fe40007fde0ff */
[-C--:B------:R-:W-:Y:S02]  /*1e10*/  SEL R21, R21, R5.reuse, !P5 ;  /* 0x0000000515157207 */ /* 0x080fe40006800000 */
[----:B------:R-:W-:Y:S01]  /*1e20*/  LOP3.LUT R5, R20, R5, RZ, 0x3c, !PT ;  /* 0x0000000514057212 */ /* 0x000fe200078e3cff */
[----:B------:R-:W-:-:S04]  /*1e30*/  IMAD.HI.U32 R24, R4, R27, RZ ;  /* 0x0000001b04187227 */ /* 0x000fc800078e00ff */
[----:B------:R-:W-:Y:S01]  /*1e40*/  IMAD.WIDE.U32 R24, R4, R21, R24 ;  /* 0x0000001504187225 */ /* 0x000fe200078e0018 */
[----:B------:R-:W-:-:S05]  /*1e50*/  IADD3.X R4, RZ, RZ, R33, P6, P4 ;  /* 0x000000ffff047210 */ /* 0x000fca00037e8421 */
[----:B------:R-:W-:-:S04]  /*1e60*/  IMAD.HI.U32 R26, P4, R4, R27, R24 ;  /* 0x0000001b041a7227 */ /* 0x000fc80007880018 */
[CC--:B------:R-:W-:Y:S02]  /*1e70*/  IMAD R24, R4.reuse, R21.reuse, RZ ;  /* 0x0000001504187224 */ /* 0x0c0fe400078e02ff */
[----:B------:R-:W-:-:S03]  /*1e80*/  IMAD.HI.U32 R25, R4, R21, RZ ;  /* 0x0000001504197227 */ /* 0x000fc600078e00ff */
[----:B------:R-:W-:Y:S01]  /*1e90*/  IADD3 R4, P5, R24, R26, RZ ;  /* 0x0000001a18047210 */ /* 0x000fe20007fbe0ff */
[----:B------:R-:W-:-:S04]  /*1ea0*/  IMAD.X R26, RZ, RZ, R25, P4 ;  /* 0x000000ffff1a7224 */ /* 0x000fc800020e0619 */
[----:B------:R-:W-:-:S04]  /*1eb0*/  IMAD.WIDE.U32 R24, R4, R22, RZ ;  /* 0x0000001604187225 */ /* 0x000fc800078e00ff */
[----:B------:R-:W-:Y:S01]  /*1ec0*/  IMAD.X R26, RZ, RZ, R26, P5 ;  /* 0x000000ffff1a7224 */ /* 0x000fe200028e061a */
[----:B------:R-:W-:Y:S01]  /*1ed0*/  IADD3 R24, P5, -R24, R27, RZ ;  /* 0x0000001b18187210 */ /* 0x000fe20007fbe1ff */
[C---:B------:R-:W-:Y:S01]  /*1ee0*/  IMAD R25, R4.reuse, R23, R25 ;  /* 0x0000001704197224 */ /* 0x040fe200078e0219 */
[----:B------:R-:W-:Y:S02]  /*1ef0*/  IADD3 R27, P6, R4, 0x1, RZ ;  /* 0x00000001041b7810 */ /* 0x000fe40007fde0ff */
[-C--:B------:R-:W-:Y:S01]  /*1f00*/  ISETP.GE.U32.AND P4, PT, R24, R22.reuse, PT ;  /* 0x000000161800720c */ /* 0x080fe20003f86070 */
[----:B------:R-:W-:-:S05]  /*1f10*/  IMAD R25, R26, R22, R25 ;  /* 0x000000161a197224 */ /* 0x000fca00078e0219 */
[----:B------:R-:W-:Y:S02]  /*1f20*/  IADD3.X R21, ~R25, R21, RZ, P5, !PT ;  /* 0x0000001519157210 */ /* 0x000fe40002ffe5ff */
[----:B------:R-:W-:Y:S02]  /*1f30*/  IADD3 R25, P5, R24, -R22, RZ ;  /* 0x8000001618197210 */ /* 0x000fe40007fbe0ff */
[----:B------:R-:W-:-:S04]  /*1f40*/  ISETP.GE.U32.AND.EX P4, PT, R21, R23, PT, P4 ;  /* 0x000000171500720c */ /* 0x000fc80003f86140 */
[----:B------:R-:W-:Y:S01]  /*1f50*/  SEL R33, R25, R24, P4 ;  /* 0x0000001819217207 */ /* 0x000fe20002000000 */
[----:B------:R-:W-:Y:S01]  /*1f60*/  IMAD.X R25, R21, 0x1, ~R23, P5 ;  /* 0x0000000115197824 */ /* 0x000fe200028e0e17 */
[----:B------:R-:W-:Y:S01]  /*1f70*/  SEL R24, R27, R4, P4 ;  /* 0x000000041b187207 */ /* 0x000fe20002000000 */
[----:B------:R-:W-:Y:S01]  /*1f80*/  IMAD.X R4, RZ, RZ, R26, P6 ;  /* 0x000000ffff047224 */ /* 0x000fe200030e061a */
[----:B------:R-:W-:Y:S02]  /*1f90*/  ISETP.GE.U32.AND P5, PT, R33, R22, PT ;  /* 0x000000162100720c */ /* 0x000fe40003fa6070 */
[----:B------:R-:W-:Y:S02]  /*1fa0*/  SEL R21, R25, R21, P4 ;  /* 0x0000001519157207 */ /* 0x000fe40002000000 */
[----:B------:R-:W-:Y:S02]  /*1fb0*/  SEL R4, R4, R26, P4 ;  /* 0x0000001a04047207 */ /* 0x000fe40002000000 */
[----:B------:R-:W-:-:S02]  /*1fc0*/  IADD3 R25, P6, R24, 0x1, RZ ;  /* 0x0000000118197810 */ /* 0x000fc40007fde0ff */
[----:B------:R-:W-:Y:S02]  /*1fd0*/  ISETP.GE.U32.AND.EX P4, PT, R21, R23, PT, P5 ;  /* 0x000000171500720c */ /* 0x000fe40003f86150 */
[----:B------:R-:W-:Y:S01]  /*1fe0*/  ISETP.GE.AND P5, PT, R5, RZ, PT ;  /* 0x000000ff0500720c */ /* 0x000fe20003fa6270 */
[----:B------:R-:W-:Y:S01]  /*1ff0*/  IMAD.X R22, RZ, RZ, R4, P6 ;  /* 0x000000ffff167224 */ /* 0x000fe200030e0604 */
[----:B------:R-:W-:-:S04]  /*2000*/  SEL R21, R25, R24, P4 ;  /* 0x0000001819157207 */ /* 0x000fc80002000000 */
[----:B------:R-:W-:Y:S02]  /*2010*/  SEL R4, R22, R4, P4 ;  /* 0x0000000416047207 */ /* 0x000fe40002000000 */
[-C--:B------:R-:W-:Y:S02]  /*2020*/  IADD3 R22, P6, RZ, -R21.reuse, RZ ;  /* 0x80000015ff167210 */ /* 0x080fe40007fde0ff */
[----:B------:R-:W-:Y:S02]  /*2030*/  ISETP.NE.U32.AND P4, PT, R3, RZ, PT ;  /* 0x000000ff0300720c */ /* 0x000fe40003f85070 */
[-C--:B------:R-:W-:Y:S02]  /*2040*/  IADD3.X R5, RZ, ~R4.reuse, RZ, P6, !PT ;  /* 0x80000004ff057210 */ /* 0x080fe400037fe4ff */
[----:B------:R-:W-:Y:S01]  /*2050*/  ISETP.NE.AND.EX P4, PT, R20, RZ, PT, P4 ;  /* 0x000000ff1400720c */ /* 0x000fe20003f85340 */
[----:B------:R-:W-:Y:S01]  /*2060*/  IMAD.MOV.U32 R20, RZ, RZ, R2 ;  /* 0x000000ffff147224 */ /* 0x000fe200078e0002 */
[----:B------:R-:W-:Y:S01]  /*2070*/  SEL R3, R22, R21, !P5 ;  /* 0x0000001516037207 */ /* 0x000fe20006800000 */
[----:B------:R-:W-:Y:S01]  /*2080*/  IMAD.MOV.U32 R21, RZ, RZ, 0x0 ;  /* 0x00000000ff157424 */ /* 0x000fe200078e00ff */
[----:B------:R-:W-:-:S02]  /*2090*/  SEL R4, R5, R4, !P5 ;  /* 0x0000000405047207 */ /* 0x000fc40006800000 */
[----:B------:R-:W-:Y:S02]  /*20a0*/  SEL R3, R3, 0xffffffff, P4 ;  /* 0xffffffff03037807 */ /* 0x000fe40002000000 */
[----:B------:R-:W-:Y:S01]  /*20b0*/  SEL R4, R4, 0xffffffff, P4 ;  /* 0xffffffff04047807 */ /* 0x000fe20002000000 */
[----:B------:R-:W-:Y:S06]  /*20c0*/  RET.REL.NODEC R20 `(_ZN2at6native55_GLOBAL__N__de093ff9_22_ForeachBinaryOpList_cu_a911ec4325multi_tensor_apply_kernelINS1_18TensorListMetadataILi3EEENS1_24BinaryOpListAlphaFunctorIlLi3ELi2ELi2EEEJSt7dividesIlElEEEvT_T0_DpT1_) ;  /* 0xffffffdc14cc7950 */ /* 0x000fec0003c3ffff */
.L_x_7221:
        /* <DEDUP_REMOVED lines=11> */
.L_x_8122:


//--------------------- .text._ZN2at6native55_GLOBAL__N__de093ff9_22_ForeachBinaryOpList_cu_a911ec4325multi_tensor_apply_kernelINS1_18TensorListMetadataILi3EEENS1_24BinaryOpListAlphaFunctorIiLi3ELi2ELi2EEEJSt7dividesIiEiEEEvT_T0_DpT1_ --------------------------
	.section	.text._ZN2at6native55_GLOBAL__N__de093ff9_22_ForeachBinaryOpList_cu_a911ec4325multi_tensor_apply_kernelINS1_18TensorListMetadataILi3EEENS1_24BinaryOpListAlphaFunctorIiLi3ELi2ELi2EEEJSt7dividesIiEiEEEvT_T0_DpT1_,"ax",@progbits
	.align	128
.text._ZN2at6native55_GLOBAL__N__de093ff9_22_ForeachBinaryOpList_cu_a911ec4325multi_tensor_apply_kernelINS1_18TensorListMetadataILi3EEENS1_24BinaryOpListAlphaFunctorIiLi3ELi2ELi2EEEJSt7dividesIiEiEEEvT_T0_DpT1_:
        .type           _ZN2at6native55_GLOBAL__N__de093ff9_22_ForeachBinaryOpList_cu_a911ec4325multi_tensor_apply_kernelINS1_18TensorListMetadataILi3EEENS1_24BinaryOpListAlphaFunctorIiLi3ELi2ELi2EEEJSt7dividesIiEiEEEvT_T0_DpT1_,@function
        .size           _ZN2at6native55_GLOBAL__N__de093ff9_22_ForeachBinaryOpList_cu_a911ec4325multi_tensor_apply_kernelINS1_18TensorListMetadataILi3EEENS1_24BinaryOpListAlphaFunctorIiLi3ELi2ELi2EEEJSt7dividesIiEiEEEvT_T0_DpT1_,(.L_x_8124 - _ZN2at6native55_GLOBAL__N__de093ff9_22_ForeachBinaryOpList_cu_a911ec4325multi_tensor_apply_kernelINS1_18TensorListMetadataILi3EEENS1_24BinaryOpListAlphaFunctorIiLi3ELi2ELi2EEEJSt7dividesIiEiEEEvT_T0_DpT1_)
        .other          _ZN2at6native55_GLOBAL__N__de093ff9_22_ForeachBinaryOpList_cu_a911ec4325multi_tensor_apply_kernelINS1_18TensorListMetadataILi3EEENS1_24BinaryOpListAlphaFunctorIiLi3ELi2ELi2EEEJSt7dividesIiEiEEEvT_T0_DpT1_,@"STO_CUDA_ENTRY STV_DEFAULT"
_ZN2at6native55_GLOBAL__N__de093ff9_22_ForeachBinaryOpList_cu_a911ec4325multi_tensor_apply_kernelINS1_18TensorListMetadataILi3EEENS1_24BinaryOpListAlphaFunctorIiLi3ELi2ELi2EEEJSt7dividesIiEiEEEvT_T0_DpT1_:
        /* <DEDUP_REMOVED lines=31> */
.L_x_7223:
[----:B0-----:R-:W-:Y:S02]  /*01f0*/  IADD3 R18, P1, R0, R6, RZ ;  /* 0x0000000600127210 */ /* 0x001fe40007f3e0ff */
[----:B------:R-:W-:Y:S02]  /*0200*/  CS2R R16, SRZ ;  /* 0x0000000000107805 */ /* 0x000fe4000001ff00 */
[C---:B------:R-:W-:Y:S01]  /*0210*/  ISETP.GE.U32.AND P0, PT, R18.reuse, 0x10000, PT ;  /* 0x000100001200780c */ /* 0x040fe20003f06070 */
[----:B------:R-:W-:Y:S01]  /*0220*/  IMAD.X R9, RZ, RZ, R7, P1 ;  /* 0x000000ffff097224 */ /* 0x000fe200008e0607 */
[----:B------:R-:W-:-:S04]  /*0230*/  ISETP.LT.U32.AND P1, PT, R18, UR14, PT ;  /* 0x0000000e12007c0c */ /* 0x000fc8000bf21070 */
[----:B------:R-:W-:-:S04]  /*0240*/  ISETP.GE.U32.AND.EX P0, PT, R9, RZ, PT, P0 ;  /* 0x000000ff0900720c */ /* 0x000fc80003f06100 */
[----:B------:R-:W-:-:S13]  /*0250*/  ISETP.LT.AND.EX P0, PT, R9, UR4, !P0, P1 ;  /* 0x0000000409007c0c */ /* 0x000fda000c701310 */
[----:B------:R-:W-:-:S04]  /*0260*/  @P0 LEA R10, P1, R18, UR8, 0x2 ;  /* 0x00000008120a0c11 */ /* 0x000fc8000f8210ff */
[----:B------:R-:W-:-:S05]  /*0270*/  @P0 LEA.HI.X R11, R18, UR9, R9, 0x2, P1 ;  /* 0x00000009120b0c11 */ /* 0x000fca00088f1409 */
[----:B------:R0:W2:Y:S01]  /*0280*/  @P0 LDG.E R17, desc[UR12][R10.64] ;  /* 0x0000000c0a110981 */ /* 0x0000a2000c1e1900 */
[----:B------:R-:W1:Y:S01]  /*0290*/  LDC R2, c[0x0][RZ] ;  /* 0x00000000ff027b82 */ /* 0x000e620000000800 */
[----:B------:R-:W-:Y:S02]  /*02a0*/  CS2R R20, SRZ ;  /* 0x0000000000147805 */ /* 0x000fe4000001ff00 */
[----:B-1----:R-:W-:-:S04]  /*02b0*/  IADD3 R12, P2, R2, R18, RZ ;  /* 0x00000012020c7210 */ /* 0x002fc80007f5e0ff */
[C---:B------:R-:W-:Y:S01]  /*02c0*/  ISETP.GE.U32.AND P1, PT, R12.reuse, 0x10000, PT ;  /* 0x000100000c00780c */ /* 0x040fe20003f26070 */
[----:B------:R-:W-:Y:S01]  /*02d0*/  IMAD.X R5, RZ, RZ, R9, P2 ;  /* 0x000000ffff057224 */ /* 0x000fe200010e0609 */
[----:B------:R-:W-:-:S04]  /*02e0*/  ISETP.LT.U32.AND P2, PT, R12, UR14, PT ;  /* 0x0000000e0c007c0c */ /* 0x000fc8000bf41070 */
[----:B------:R-:W-:-:S04]  /*02f0*/  ISETP.GE.U32.AND.EX P1, PT, R5, RZ, PT, P1 ;  /* 0x000000ff0500720c */ /* 0x000fc80003f26110 */
[----:B------:R-:W-:-:S13]  /*0300*/  ISETP.LT.AND.EX P1, PT, R5, UR4, !P1, P2 ;  /* 0x0000000405007c0c */ /* 0x000fda000cf21320 */
[----:B------:R-:W-:-:S04]  /*0310*/  @P1 LEA R14, P2, R12, UR8, 0x2 ;  /* 0x000000080c0e1c11 */ /* 0x000fc8000f8410ff */
[----:B------:R-:W-:-:S05]  /*0320*/  @P1 LEA.HI.X R15, R12, UR9, R5, 0x2, P2 ;  /* 0x000000090c0f1c11 */ /* 0x000fca00090f1405 */
[----:B------:R-:W3:Y:S01]  /*0330*/  @P1 LDG.E R21, desc[UR12][R14.64] ;  /* 0x0000000c0e151981 */ /* 0x000ee2000c1e1900 */
[----:B------:R-:W-:Y:S02]  /*0340*/  @P0 LEA R24, P2, R18, UR6, 0x2 ;  /* 0x0000000612180c11 */ /* 0x000fe4000f8410ff */
[----:B------:R-:W-:Y:S02]  /*0350*/  LEA R13, P3, R2, R18, 0x1 ;  /* 0x00000012020d7211 */ /* 0x000fe400078608ff */
[--C-:B------:R-:W-:Y:S02]  /*0360*/  @P0 LEA.HI.X R25, R18, UR7, R9.reuse, 0x2, P2 ;  /* 0x0000000712190c11 */ /* 0x100fe400090f1409 */
[C---:B------:R-:W-:Y:S01]  /*0370*/  ISETP.GE.U32.AND P2, PT, R13.reuse, 0x10000, PT ;  /* 0x000100000d00780c */ /* 0x040fe20003f46070 */
[----:B------:R-:W-:Y:S02]  /*0380*/  IMAD.X R8, RZ, RZ, R9, P3 ;  /* 0x000000ffff087224 */ /* 0x000fe400018e0609 */
[----:B------:R1:W4:Y:S01]  /*0390*/  @P0 LDG.E R16, desc[UR12][R24.64] ;  /* 0x0000000c18100981 */ /* 0x000322000c1e1900 */
[----:B------:R-:W-:Y:S01]  /*03a0*/  ISETP.LT.U32.AND P3, PT, R13, UR14, PT ;  /* 0x0000000e0d007c0c */ /* 0x000fe2000bf61070 */
[----:B0-----:R-:W-:Y:S01]  /*03b0*/  IMAD.MOV.U32 R10, RZ, RZ, RZ ;  /* 0x000000ffff0a7224 */ /* 0x001fe200078e00ff */
[----:B------:R-:W-:-:S04]  /*03c0*/  ISETP.GE.U32.AND.EX P2, PT, R8, RZ, PT, P2 ;  /* 0x000000ff0800720c */ /* 0x000fc80003f46120 */
[----:B------:R-:W-:Y:S01]  /*03d0*/  ISETP.LT.AND.EX P2, PT, R8, UR4, !P2, P3 ;  /* 0x0000000408007c0c */ /* 0x000fe2000d741330 */
[----:B------:R-:W-:Y:S01]  /*03e0*/  IMAD R11, R2, 0x3, RZ ;  /* 0x00000003020b7824 */ /* 0x000fe200078e02ff */
[----:B------:R-:W-:Y:S01]  /*03f0*/  @P1 LEA R22, P3, R12, UR6, 0x2 ;  /* 0x000000060c161c11 */ /* 0x000fe2000f8610ff */
[----:B-1----:R-:W-:-:S03]  /*0400*/  IMAD.MOV.U32 R24, RZ, RZ, RZ ;  /* 0x000000ffff187224 */ /* 0x002fc600078e00ff */
[----:B------:R-:W-:-:S05]  /*0410*/  @P1 LEA.HI.X R23, R12, UR7, R5, 0x2, P3 ;  /* 0x000000070c171c11 */ /* 0x000fca00098f1405 */
[----:B------:R-:W5:Y:S02]  /*0420*/  @P1 LDG.E R10, desc[UR12][R22.64] ;  /* 0x0000000c160a1981 */ /* 0x000f64000c1e1900 */
[----:B------:R-:W-:-:S04]  /*0430*/  @P2 LEA R14, P4, R13, UR8, 0x2 ;  /* 0x000000080d0e2c11 */ /* 0x000fc8000f8810ff */
[----:B------:R-:W-:-:S05]  /*0440*/  @P2 LEA.HI.X R15, R13, UR9, R8, 0x2, P4 ;  /* 0x000000090d0f2c11 */ /* 0x000fca000a0f1408 */
[----:B------:R0:W5:Y:S01]  /*0450*/  @P2 LDG.E R24, desc[UR12][R14.64] ;  /* 0x0000000c0e182981 */ /* 0x000162000c1e1900 */
[----:B------:R-:W-:-:S04]  /*0460*/  IADD3 R11, P4, R11, R18, RZ ;  /* 0x000000120b0b7210 */ /* 0x000fc80007f9e0ff */
[C---:B------:R-:W-:Y:S01]  /*0470*/  ISETP.GE.U32.AND P3, PT, R11.reuse, 0x10000, PT ;  /* 0x000100000b00780c */ /* 0x040fe20003f66070 */
[----:B------:R-:W-:Y:S01]  /*0480*/  IMAD.X R4, RZ, RZ, R9, P4 ;  /* 0x000000ffff047224 */ /* 0x000fe200020e0609 */
[----:B------:R-:W-:-:S04]  /*0490*/  ISETP.LT.U32.AND P4, PT, R11, UR14, PT ;  /* 0x0000000e0b007c0c */ /* 0x000fc8000bf81070 */
[----:B------:R-:W-:-:S04]  /*04a0*/  ISETP.GE.U32.AND.EX P3, PT, R4, RZ, PT, P3 ;  /* 0x000000ff0400720c */ /* 0x000fc80003f66130 */
[----:B------:R-:W-:-:S13]  /*04b0*/  ISETP.LT.AND.EX P3, PT, R4, UR4, !P3, P4 ;  /* 0x0000000404007c0c */ /* 0x000fda000df61340 */
[----:B------:R-:W-:-:S04]  /*04c0*/  @P3 LEA R28, P4, R11, UR8, 0x2 ;  /* 0x000000080b1c3c11 */ /* 0x000fc8000f8810ff */
[----:B------:R-:W-:-:S05]  /*04d0*/  @P3 LEA.HI.X R29, R11, UR9, R4, 0x2, P4 ;  /* 0x000000090b1d3c11 */ /* 0x000fca000a0f1404 */
[----:B------:R-:W5:Y:S01]  /*04e0*/  @P3 LDG.E R20, desc[UR12][R28.64] ;  /* 0x0000000c1c143981 */ /* 0x000f62000c1e1900 */
[----:B------:R-:W-:Y:S01]  /*04f0*/  @P2 LEA R26, P4, R13, UR6, 0x2 ;  /* 0x000000060d1a2c11 */ /* 0x000fe2000f8810ff */
[----:B------:R-:W-:-:S03]  /*0500*/  IMAD.MOV.U32 R3, RZ, RZ, RZ ;  /* 0x000000ffff037224 */ /* 0x000fc600078e00ff */
[----:B------:R-:W-:-:S05]  /*0510*/  @P2 LEA.HI.X R27, R13, UR7, R8, 0x2, P4 ;  /* 0x000000070d1b2c11 */ /* 0x000fca000a0f1408 */
[----:B------:R1:W5:Y:S01]  /*0520*/  @P2 LDG.E R3, desc[UR12][R26.64] ;  /* 0x0000000c1a032981 */ /* 0x000362000c1e1900 */
[----:B0-----:R-:W-:Y:S02]  /*0530*/  IMAD.MOV.U32 R14, RZ, RZ, RZ ;  /* 0x000000ffff0e7224 */ /* 0x001fe400078e00ff */
[----:B--2---:R-:W-:-:S05]  /*0540*/  IMAD R17, R17, UR5, RZ ;  /* 0x0000000511117c24 */ /* 0x004fca000f8e02ff */
[----:B------:R-:W-:-:S04]  /*0550*/  IABS R22, R17 ;  /* 0x0000001100167213 */ /* 0x000fc80000000000 */
[----:B------:R-:W0:Y:S08]  /*0560*/  I2F.RP R19, R22 ;  /* 0x0000001600137306 */ /* 0x000e300000209400 */
[----:B0-----:R-:W0:Y:S02]  /*0570*/  MUFU.RCP R19, R19 ;  /* 0x0000001300137308 */ /* 0x001e240000001000 */
[----:B0-----:R-:W-:-:S06]  /*0580*/  VIADD R23, R19, 0xffffffe ;  /* 0x0ffffffe13177836 */ /* 0x001fcc0000000000 */
[----:B------:R-:W0:Y:S01]  /*0590*/  F2I.FTZ.U32.TRUNC.NTZ R15, R23 ;  /* 0x00000017000f7305 */ /* 0x000e22000021f000 */
[----:B------:R-:W-:Y:S02]  /*05a0*/  IMAD.MOV.U32 R19, RZ, RZ, RZ ;  /* 0x000000ffff137224 */ /* 0x000fe400078e00ff */
[----:B0-----:R-:W-:-:S04]  /*05b0*/  IMAD.MOV R25, RZ, RZ, -R15 ;  /* 0x000000ffff197224 */ /* 0x001fc800078e0a0f */
[----:B------:R-:W-:-:S04]  /*05c0*/  IMAD R25, R25, R22, RZ ;  /* 0x0000001619197224 */ /* 0x000fc800078e02ff */
[----:B------:R-:W-:Y:S01]  /*05d0*/  IMAD.HI.U32 R25, R15, R25, R14 ;  /* 0x000000190f197227 */ /* 0x000fe200078e000e */
[----:B------:R-:W-:-:S04]  /*05e0*/  @P3 LEA R14, P4, R11, UR6, 0x2 ;  /* 0x000000060b0e3c11 */ /* 0x000fc8000f8810ff */
[----:B------:R-:W-:-:S05]  /*05f0*/  @P3 LEA.HI.X R15, R11, UR7, R4, 0x2, P4 ;  /* 0x000000070b0f3c11 */ /* 0x000fca000a0f1404 */
[----:B------:R0:W2:Y:S01]  /*0600*/  @P3 LDG.E R19, desc[UR12][R14.64] ;  /* 0x0000000c0e133981 */ /* 0x0000a2000c1e1900 */
[----:B---3--:R-:W-:-:S05]  /*0610*/  IMAD R21, R21, UR5, RZ ;  /* 0x0000000515157c24 */ /* 0x008fca000f8e02ff */
[----:B-1----:R-:W-:-:S04]  /*0620*/  IABS R26, R21 ;  /* 0x00000015001a7213 */ /* 0x002fc80000000000 */
[----:B------:R-:W1:Y:S01]  /*0630*/  I2F.RP R27, R26 ;  /* 0x0000001a001b7306 */ /* 0x000e620000209400 */
[----:B----4-:R-:W-:Y:S02]  /*0640*/  IABS R28, R16 ;  /* 0x00000010001c7213 */ /* 0x010fe40000000000 */
[----:B------:R-:W-:-:S05]  /*0650*/  IABS R29, R17 ;  /* 0x00000011001d7213 */ /* 0x000fca0000000000 */
[----:B-1----:R-:W0:Y:S01]  /*0660*/  MUFU.RCP R23, R27 ;  /* 0x0000001b00177308 */ /* 0x002e220000001000 */
[----:B------:R-:W-:Y:S02]  /*0670*/  IMAD.MOV R29, RZ, RZ, -R29 ;  /* 0x000000ffff1d7224 */ /* 0x000fe400078e0a1d */
[----:B------:R-:W-:-:S04]  /*0680*/  IMAD.HI.U32 R25, R25, R28, RZ ;  /* 0x0000001c19197227 */ /* 0x000fc800078e00ff */
[----:B0-----:R-:W-:Y:S02]  /*0690*/  VIADD R15, R23, 0xffffffe ;  /* 0x0ffffffe170f7836 */ /* 0x001fe40000000000 */
[----:B------:R-:W-:-:S04]  /*06a0*/  IMAD R23, R25, R29, R28 ;  /* 0x0000001d19177224 */ /* 0x000fc800078e021c */
[----:B------:R-:W0:Y:S01]  /*06b0*/  F2I.FTZ.U32.TRUNC.NTZ R15, R15 ;  /* 0x0000000f000f7305 */ /* 0x000e22000021f000 */
[----:B------:R-:W-:Y:S01]  /*06c0*/  ISETP.GT.U32.AND P5, PT, R22, R23, PT ;  /* 0x000000171600720c */ /* 0x000fe20003fa4070 */
[----:B------:R-:W-:Y:S02]  /*06d0*/  IMAD.MOV.U32 R14, RZ, RZ, RZ ;  /* 0x000000ffff0e7224 */ /* 0x000fe400078e00ff */
[----:B-----5:R-:W-:-:S10]  /*06e0*/  IMAD R24, R24, UR5, RZ ;  /* 0x0000000518187c24 */ /* 0x020fd4000f8e02ff */
[----:B------:R-:W-:Y:S02]  /*06f0*/  @!P5 IMAD.IADD R23, R23, 0x1, -R22 ;  /* 0x000000011717d824 */ /* 0x000fe400078e0a16 */
[----:B0-----:R-:W-:-:S03]  /*0700*/  IMAD.MOV R27, RZ, RZ, -R15 ;  /* 0x000000ffff1b7224 */ /* 0x001fc600078e0a0f */
[----:B------:R-:W-:Y:S01]  /*0710*/  ISETP.GE.U32.AND P6, PT, R23, R22, PT ;  /* 0x000000161700720c */ /* 0x000fe20003fc6070 */
[----:B------:R-:W-:-:S04]  /*0720*/  IMAD R23, R27, R26, RZ ;  /* 0x0000001a1b177224 */ /* 0x000fc800078e02ff */
[----:B------:R-:W-:Y:S01]  /*0730*/  IMAD.HI.U32 R14, R15, R23, R14 ;  /* 0x000000170f0e7227 */ /* 0x000fe200078e000e */
[----:B------:R-:W-:-:S04]  /*0740*/  IABS R23, R24 ;  /* 0x0000001800177213 */ /* 0x000fc80000000000 */
[----:B------:R-:W0:Y:S01]  /*0750*/  I2F.RP R28, R23 ;  /* 0x00000017001c7306 */ /* 0x000e220000209400 */
[----:B------:R-:W-:Y:S02]  /*0760*/  IABS R22, R21 ;  /* 0x0000001500167213 */ /* 0x000fe40000000000 */
[----:B------:R-:W-:-:S03]  /*0770*/  IABS R27, R10 ;  /* 0x0000000a001b7213 */ /* 0x000fc60000000000 */
[----:B------:R-:W-:Y:S02]  /*0780*/  IMAD.MOV R15, RZ, RZ, -R22 ;  /* 0x000000ffff0f7224 */ /* 0x000fe400078e0a16 */
[----:B0-----:R-:W0:Y:S01]  /*0790*/  MUFU.RCP R28, R28 ;  /* 0x0000001c001c7308 */ /* 0x001e220000001000 */
[----:B------:R-:W-:-:S04]  /*07a0*/  IMAD.HI.U32 R22, R14, R27, RZ ;  /* 0x0000001b0e167227 */ /* 0x000fc800078e00ff */
[----:B------:R-:W-:-:S05]  /*07b0*/  IMAD R27, R22, R15, R27 ;  /* 0x0000000f161b7224 */ /* 0x000fca00078e021b */
[----:B------:R-:W-:Y:S01]  /*07c0*/  ISETP.GT.U32.AND P4, PT, R26, R27, PT ;  /* 0x0000001b1a00720c */ /* 0x000fe20003f84070 */
[----:B0-----:R-:W-:-:S04]  /*07d0*/  VIADD R14, R28, 0xffffffe ;  /* 0x0ffffffe1c0e7836 */ /* 0x001fc80000000000 */
[----:B------:R-:W0:Y:S08]  /*07e0*/  F2I.FTZ.U32.TRUNC.NTZ R15, R14 ;  /* 0x0000000e000f7305 */ /* 0x000e30000021f000 */
[----:B------:R-:W-:Y:S02]  /*07f0*/  @!P4 IMAD.IADD R27, R27, 0x1, -R26 ;  /* 0x000000011b1bc824 */ /* 0x000fe400078e0a1a */
[----:B------:R-:W-:Y:S01]  /*0800*/  @!P5 VIADD R25, R25, 0x1 ;  /* 0x000000011919d836 */ /* 0x000fe20000000000 */
[----:B------:R-:W-:Y:S01]  /*0810*/  LOP3.LUT R16, R16, R17, RZ, 0x3c, !PT ;  /* 0x0000001110107212 */ /* 0x000fe200078e3cff */
[----:B------:R-:W-:Y:S01]  /*0820*/  IMAD R20, R20, UR5, RZ ;  /* 0x0000000514147c24 */ /* 0x000fe2000f8e02ff */
[----:B------:R-:W-:Y:S01]  /*0830*/  ISETP.GE.U32.AND P5, PT, R27, R26, PT ;  /* 0x0000001a1b00720c */ /* 0x000fe20003fa6070 */
[----:B------:R-:W-:Y:S01]  /*0840*/  @P6 VIADD R25, R25, 0x1 ;  /* 0x0000000119196836 */ /* 0x000fe20000000000 */
[----:B------:R-:W-:Y:S01]  /*0850*/  ISETP.GE.AND P6, PT, R16, RZ, PT ;  /* 0x000000ff1000720c */ /* 0x000fe20003fc6270 */
[----:B0-----:R-:W-:-:S04]  /*0860*/  IMAD.MOV R26, RZ, RZ, -R15 ;  /* 0x000000ffff1a7224 */ /* 0x001fc800078e0a0f */
[----:B------:R-:W-:Y:S01]  /*0870*/  IMAD R27, R26, R23, RZ ;  /* 0x000000171a1b7224 */ /* 0x000fe200078e02ff */
[----:B------:R-:W-:-:S04]  /*0880*/  IABS R26, R20 ;  /* 0x00000014001a7213 */ /* 0x000fc80000000000 */
[----:B------:R-:W0:Y:S03]  /*0890*/  I2F.RP R16, R26 ;  /* 0x0000001a00107306 */ /* 0x000e260000209400 */
[----:B------:R-:W-:Y:S01]  /*08a0*/  @!P6 IMAD.MOV R25, RZ, RZ, -R25 ;  /* 0x000000ffff19e224 */ /* 0x000fe200078e0a19 */
[----:B------:R-:W-:Y:S01]  /*08b0*/  ISETP.NE.AND P6, PT, R17, RZ, PT ;  /* 0x000000ff1100720c */ /* 0x000fe20003fc5270 */
[----:B------:R-:W-:-:S04]  /*08c0*/  IMAD.MOV.U32 R14, RZ, RZ, RZ ;  /* 0x000000ffff0e7224 */ /* 0x000fc800078e00ff */
[----:B------:R-:W-:Y:S01]  /*08d0*/  IMAD.HI.U32 R15, R15, R27, R14 ;  /* 0x0000001b0f0f7227 */ /* 0x000fe200078e000e */
[----:B0-----:R-:W0:Y:S07]  /*08e0*/  MUFU.RCP R16, R16 ;  /* 0x0000001000107308 */ /* 0x001e2e0000001000 */
[----:B------:R-:W-:Y:S02]  /*08f0*/  @!P6 LOP3.LUT R25, RZ, R17, RZ, 0x33, !PT ;  /* 0x00000011ff19e212 */ /* 0x000fe400078e33ff */
[----:B------:R-:W-:-:S02]  /*0900*/  IABS R14, R3 ;  /* 0x00000003000e7213 */ /* 0x000fc40000000000 */
[----:B------:R-:W-:-:S03]  /*0910*/  IABS R17, R24 ;  /* 0x0000001800117213 */ /* 0x000fc60000000000 */
[----:B------:R-:W-:-:S04]  /*0920*/  IMAD.HI.U32 R27, R15, R14, RZ ;  /* 0x0000000e0f1b7227 */ /* 0x000fc800078e00ff */
[----:B------:R-:W-:-:S04]  /*0930*/  IMAD.MOV R17, RZ, RZ, -R17 ;  /* 0x000000ffff117224 */ /* 0x000fc800078e0a11 */
[----:B------:R-:W-:Y:S02]  /*0940*/  IMAD R14, R27, R17, R14 ;  /* 0x000000111b0e7224 */ /* 0x000fe400078e020e */
[----:B0-----:R-:W-:Y:S01]  /*0950*/  VIADD R28, R16, 0xffffffe ;  /* 0x0ffffffe101c7836 */ /* 0x001fe20000000000 */
[----:B------:R-:W-:-:S03]  /*0960*/  @P0 LEA R16, P6, R18, UR10, 0x2 ;  /* 0x0000000a12100c11 */ /* 0x000fc6000f8c10ff */
[----:B------:R-:W0:Y:S01]  /*0970*/  F2I.FTZ.U32.TRUNC.NTZ R15, R28 ;  /* 0x0000001c000f7305 */ /* 0x000e22000021f000 */
[----:B------:R-:W-:Y:S02]  /*0980*/  @P0 LEA.HI.X R17, R18, UR11, R9, 0x2, P6 ;  /* 0x0000000b12110c11 */ /* 0x000fe4000b0f1409 */
[----:B------:R-:W-:Y:S02]  /*0990*/  ISETP.GT.U32.AND P6, PT, R23, R14, PT ;  /* 0x0000000e1700720c */ /* 0x000fe40003fc4070 */
[----:B------:R-:W-:Y:S01]  /*09a0*/  LOP3.LUT R10, R10, R21, RZ, 0x3c, !PT ;  /* 0x000000150a0a7212 */ /* 0x000fe200078e3cff */
[----:B------:R-:W-:-:S03]  /*09b0*/  @!P4 VIADD R22, R22, 0x1 ;  /* 0x000000011616c836 */ /* 0x000fc60000000000 */
[----:B------:R-:W-:Y:S01]  /*09c0*/  ISETP.GE.AND P4, PT, R10, RZ, PT ;  /* 0x000000ff0a00720c */ /* 0x000fe20003f86270 */
[----:B------:R-:W-:-:S06]  /*09d0*/  @P5 VIADD R22, R22, 0x1 ;  /* 0x0000000116165836 */ /* 0x000fcc0000000000 */
[----:B------:R-:W-:Y:S02]  /*09e0*/  @!P6 IMAD.IADD R14, R14, 0x1, -R23 ;  /* 0x000000010e0ee824 */ /* 0x000fe400078e0a17 */
[----:B0-----:R-:W-:-:S03]  /*09f0*/  IMAD.MOV R9, RZ, RZ, -R15 ;  /* 0x000000ffff097224 */ /* 0x001fc600078e0a0f */
[----:B------:R-:W-:Y:S01]  /*0a00*/  ISETP.GE.U32.AND P5, PT, R14, R23, PT ;  /* 0x000000170e00720c */ /* 0x000fe20003fa6070 */
[----:B------:R-:W-:Y:S02]  /*0a10*/  IMAD R9, R9, R26, RZ ;  /* 0x0000001a09097224 */ /* 0x000fe400078e02ff */
[----:B------:R-:W-:Y:S02]  /*0a20*/  IMAD.MOV.U32 R14, RZ, RZ, RZ ;  /* 0x000000ffff0e7224 */ /* 0x000fe400078e00ff */
[----:B------:R-:W-:Y:S01]  /*0a30*/  @!P4 IMAD.MOV R22, RZ, RZ, -R22 ;  /* 0x000000ffff16c224 */ /* 0x000fe200078e0a16 */
[----:B------:R-:W-:Y:S01]  /*0a40*/  ISETP.NE.AND P4, PT, R21, RZ, PT ;  /* 0x000000ff1500720c */ /* 0x000fe20003f85270 */
[----:B------:R-:W-:Y:S01]  /*0a50*/  IMAD.HI.U32 R9, R15, R9, R14 ;  /* 0x000000090f097227 */ /* 0x000fe200078e000e */
[----:B------:R-:W-:-:S05]  /*0a60*/  IABS R14, R20 ;  /* 0x00000014000e7213 */ /* 0x000fca0000000000 */
[----:B------:R-:W-:Y:S01]  /*0a70*/  IMAD.MOV R23, RZ, RZ, -R14 ;  /* 0x000000ffff177224 */ /* 0x000fe200078e0a0e */
[----:B------:R-:W-:Y:S01]  /*0a80*/  LOP3.LUT R3, R3, R24, RZ, 0x3c, !PT ;  /* 0x0000001803037212 */ /* 0x000fe200078e3cff */
[----:B------:R-:W-:-:S04]  /*0a90*/  @!P6 VIADD R27, R27, 0x1 ;  /* 0x000000011b1be836 */ /* 0x000fc80000000000 */
[----:B------:R-:W-:Y:S02]  /*0aa0*/  @!P4 LOP3.LUT R22, RZ, R21, RZ, 0x33, !PT ;  /* 0x00000015ff16c212 */ /* 0x000fe400078e33ff */
[----:B------:R-:W-:Y:S01]  /*0ab0*/  ISETP.GE.AND P4, PT, R3, RZ, PT ;  /* 0x000000ff0300720c */ /* 0x000fe20003f86270 */
[----:B------:R-:W-:Y:S01]  /*0ac0*/  @P5 VIADD R27, R27, 0x1 ;  /* 0x000000011b1b5836 */ /* 0x000fe20000000000 */
[----:B------:R-:W-:-:S04]  /*0ad0*/  @P1 LEA R14, P5, R12, UR10, 0x2 ;  /* 0x0000000a0c0e1c11 */ /* 0x000fc8000f8a10ff */
[----:B------:R-:W-:Y:S02]  /*0ae0*/  @P1 LEA.HI.X R15, R12, UR11, R5, 0x2, P5 ;  /* 0x0000000b0c0f1c11 */ /* 0x000fe4000a8f1405 */
[----:B------:R-:W-:-:S05]  /*0af0*/  ISETP.NE.AND P5, PT, R24, RZ, PT ;  /* 0x000000ff1800720c */ /* 0x000fca0003fa5270 */
[----:B------:R-:W-:Y:S01]  /*0b00*/  @!P4 IMAD.MOV R27, RZ, RZ, -R27 ;  /* 0x000000ffff1bc224 */ /* 0x000fe200078e0a1b */
[----:B------:R-:W-:-:S04]  /*0b10*/  @P2 LEA R12, P4, R13, UR10, 0x2 ;  /* 0x0000000a0d0c2c11 */ /* 0x000fc8000f8810ff */
[----:B------:R-:W-:-:S03]  /*0b20*/  @P2 LEA.HI.X R13, R13, UR11, R8, 0x2, P4 ;  /* 0x0000000b0d0d2c11 */ /* 0x000fc6000a0f1408 */
[----:B------:R-:W-:Y:S01]  /*0b30*/  @!P5 LOP3.LUT R27, RZ, R24, RZ, 0x33, !PT ;  /* 0x00000018ff1bd212 */ /* 0x000fe200078e33ff */
[----:B------:R-:W-:Y:S01]  /*0b40*/  IMAD.WIDE.U32 R6, R2, 0x4, R6 ;  /* 0x0000000402067825 */ /* 0x000fe200078e0006 */
[----:B------:R1:W-:Y:S04]  /*0b50*/  @P0 STG.E desc[UR12][R16.64], R25 ;  /* 0x0000001910000986 */ /* 0x0003e8000c10190c */
[----:B------:R1:W-:Y:S01]  /*0b60*/  @P1 STG.E desc[UR12][R14.64], R22 ;  /* 0x000000160e001986 */ /* 0x0003e2000c10190c */
[----:B--2---:R-:W-:-:S05]  /*0b70*/  IABS R10, R19 ;  /* 0x00000013000a7213 */ /* 0x004fca0000000000 */
[----:B------:R-:W-:-:S04]  /*0b80*/  IMAD.HI.U32 R9, R9, R10, RZ ;  /* 0x0000000a09097227 */ /* 0x000fc800078e00ff */
[----:B------:R-:W-:-:S05]  /*0b90*/  IMAD R23, R9, R23, R10 ;  /* 0x0000001709177224 */ /* 0x000fca00078e020a */
[----:B------:R-:W-:Y:S02]  /*0ba0*/  ISETP.GT.U32.AND P6, PT, R26, R23, PT ;  /* 0x000000171a00720c */ /* 0x000fe40003fc4070 */
[----:B------:R-:W-:-:S11]  /*0bb0*/  LOP3.LUT R19, R19, R20, RZ, 0x3c, !PT ;  /* 0x0000001413137212 */ /* 0x000fd600078e3cff */
[----:B------:R-:W-:-:S05]  /*0bc0*/  @!P6 IMAD.IADD R23, R23, 0x1, -R26 ;  /* 0x000000011717e824 */ /* 0x000fca00078e0a1a */
[----:B------:R-:W-:Y:S01]  /*0bd0*/  ISETP.GE.U32.AND P4, PT, R23, R26, PT ;  /* 0x0000001a1700720c */ /* 0x000fe20003f86070 */
[----:B------:R-:W-:Y:S01]  /*0be0*/  @!P6 VIADD R9, R9, 0x1 ;  /* 0x000000010909e836 */ /* 0x000fe20000000000 */
[----:B------:R-:W-:Y:S02]  /*0bf0*/  ISETP.GE.AND P5, PT, R19, RZ, PT ;  /* 0x000000ff1300720c */ /* 0x000fe40003fa6270 */
[----:B------:R-:W-:-:S09]  /*0c00*/  ISETP.NE.AND P6, PT, R20, RZ, PT ;  /* 0x000000ff1400720c */ /* 0x000fd20003fc5270 */
[----:B------:R-:W-:Y:S01]  /*0c10*/  @P4 VIADD R9, R9, 0x1 ;  /* 0x0000000109094836 */ /* 0x000fe20000000000 */
[----:B------:R-:W-:-:S03]  /*0c20*/  @P3 LEA R8, P4, R11, UR10, 0x2 ;  /* 0x0000000a0b083c11 */ /* 0x000fc6000f8810ff */
[----:B------:R-:W-:Y:S01]  /*0c30*/  IMAD.MOV.U32 R3, RZ, RZ, R9 ;  /* 0x000000ffff037224 */ /* 0x000fe200078e0009 */
[----:B------:R-:W-:-:S03]  /*0c40*/  @P3 LEA.HI.X R9, R11, UR11, R4, 0x2, P4 ;  /* 0x0000000b0b093c11 */ /* 0x000fc6000a0f1404 */
[----:B------:R-:W-:Y:S01]  /*0c50*/  @!P5 IMAD.MOV R3, RZ, RZ, -R3 ;  /* 0x000000ffff03d224 */ /* 0x000fe200078e0a03 */
[----:B------:R-:W-:Y:S01]  /*0c60*/  @!P6 LOP3.LUT R3, RZ, R20, RZ, 0x33, !PT ;  /* 0x00000014ff03e212 */ /* 0x000fe200078e33ff */
        /* <DEDUP_REMOVED lines=8> */
.L_x_7222:
        /* <DEDUP_REMOVED lines=9> */
.L_x_7224:
[C---:B------:R-:W-:Y:S01]  /*0d80*/  IMAD.SHL.U32 R2, R3.reuse, 0x10, RZ ;  /* 0x0000001003027824 */ /* 0x040fe200078e00ff */
[----:B------:R-:W-:-:S04]  /*0d90*/  SHF.L.U64.HI R19, R3, 0x4, R0 ;  /* 0x0000000403137819 */ /* 0x000fc80000010200 */
[----:B------:R-:W-:-:S04]  /*0da0*/  IADD3 R8, P0, R2, UR8, RZ ;  /* 0x0000000802087c10 */ /* 0x000fc8000ff1e0ff */
[----:B------:R-:W-:-:S06]  /*0db0*/  IADD3.X R9, R19, UR9, RZ, P0, !PT ;  /* 0x0000000913097c10 */ /* 0x000fcc00087fe4ff */
[----:B------:R-:W2:Y:S01]  /*0dc0*/  LDG.E.128 R8, desc[UR12][R8.64] ;  /* 0x0000000c08087981 */ /* 0x000ea2000c1e1d00 */
[----:B------:R-:W-:-:S04]  /*0dd0*/  IADD3 R4, P0, R2, UR6, RZ ;  /* 0x0000000602047c10 */ /* 0x000fc8000ff1e0ff */
[----:B------:R-:W-:-:S06]  /*0de0*/  IADD3.X R5, R19, UR7, RZ, P0, !PT ;  /* 0x0000000713057c10 */ /* 0x000fcc00087fe4ff */
[----:B------:R-:W3:Y:S01]  /*0df0*/  LDG.E.128 R4, desc[UR12][R4.64] ;  /* 0x0000000c04047981 */ /* 0x000ee2000c1e1d00 */
[----:B--2---:R-:W-:Y:S02]  /*0e00*/  IMAD R14, R11, UR15, RZ ;  /* 0x0000000f0b0e7c24 */ /* 0x004fe4000f8e02ff */
[----:B------:R-:W-:Y:S02]  /*0e10*/  IMAD R15, R10, UR15, RZ ;  /* 0x0000000f0a0f7c24 */ /* 0x000fe4000f8e02ff */
[----:B------:R-:W-:Y:S01]  /*0e20*/  IMAD R16, R9, UR15, RZ ;  /* 0x0000000f09107c24 */ /* 0x000fe2000f8e02ff */
[----:B------:R-:W-:Y:S01]  /*0e30*/  IABS R18, R14 ;  /* 0x0000000e00127213 */ /* 0x000fe20000000000 */
[----:B------:R-:W-:Y:S01]  /*0e40*/  IMAD R17, R8, UR15, RZ ;  /* 0x0000000f08117c24 */ /* 0x000fe2000f8e02ff */
[----:B------:R-:W-:Y:S02]  /*0e50*/  IABS R21, R15 ;  /* 0x0000000f00157213 */ /* 0x000fe40000000000 */
[----:B------:R-:W0:Y:S01]  /*0e60*/  I2F.RP R12, R18 ;  /* 0x00000012000c7306 */ /* 0x000e220000209400 */
[----:B------:R-:W-:-:S02]  /*0e70*/  IABS R20, R16 ;  /* 0x0000001000147213 */ /* 0x000fc40000000000 */
[----:B------:R-:W-:-:S05]  /*0e80*/  IABS R22, R17 ;  /* 0x0000001100167213 */ /* 0x000fca0000000000 */
[----:B------:R-:W1:Y:S08]  /*0e90*/  I2F.RP R13, R21 ;  /* 0x00000015000d7306 */ /* 0x000e700000209400 */
[----:B------:R-:W2:Y:S08]  /*0ea0*/  I2F.RP R24, R20 ;  /* 0x0000001400187306 */ /* 0x000eb00000209400 */
[----:B0-----:R-:W0:Y:S08]  /*0eb0*/  MUFU.RCP R12, R12 ;  /* 0x0000000c000c7308 */ /* 0x001e300000001000 */
[----:B-1----:R-:W1:Y:S08]  /*0ec0*/  MUFU.RCP R13, R13 ;  /* 0x0000000d000d7308 */ /* 0x002e700000001000 */
[----:B--2---:R-:W2:Y:S01]  /*0ed0*/  MUFU.RCP R24, R24 ;  /* 0x0000001800187308 */ /* 0x004ea20000001000 */
[----:B0-----:R-:W-:-:S07]  /*0ee0*/  VIADD R8, R12, 0xffffffe ;  /* 0x0ffffffe0c087836 */ /* 0x001fce0000000000 */
[----:B------:R-:W-:Y:S01]  /*0ef0*/  I2F.RP R23, R22 ;  /* 0x0000001600177306 */ /* 0x000fe20000209400 */
[----:B-1----:R-:W-:-:S07]  /*0f00*/  VIADD R10, R13, 0xffffffe ;  /* 0x0ffffffe0d0a7836 */ /* 0x002fce0000000000 */
[----:B------:R0:W1:Y:S01]  /*0f10*/  F2I.FTZ.U32.TRUNC.NTZ R9, R8 ;  /* 0x0000000800097305 */ /* 0x000062000021f000 */
[----:B--2---:R-:W-:-:S07]  /*0f20*/  VIADD R12, R24, 0xffffffe ;  /* 0x0ffffffe180c7836 */ /* 0x004fce0000000000 */
[----:B------:R2:W4:Y:S01]  /*0f30*/  F2I.FTZ.U32.TRUNC.NTZ R11, R10 ;  /* 0x0000000a000b7305 */ /* 0x000522000021f000 */
[----:B0-----:R-:W-:Y:S02]  /*0f40*/  IMAD.MOV.U32 R8, RZ, RZ, RZ ;  /* 0x000000ffff087224 */ /* 0x001fe400078e00ff */
[----:B-1----:R-:W-:-:S05]  /*0f50*/  IMAD.MOV R25, RZ, RZ, -R9 ;  /* 0x000000ffff197224 */ /* 0x002fca00078e0a09 */
[----:B------:R-:W0:Y:S01]  /*0f60*/  F2I.FTZ.U32.TRUNC.NTZ R13, R12 ;  /* 0x0000000c000d7305 */ /* 0x000e22000021f000 */
[----:B--2---:R-:W-:Y:S02]  /*0f70*/  IMAD.MOV.U32 R10, RZ, RZ, RZ ;  /* 0x000000ffff0a7224 */ /* 0x004fe400078e00ff */
[----:B------:R-:W-:Y:S02]  /*0f80*/  IMAD R25, R25, R18, RZ ;  /* 0x0000001219197224 */ /* 0x000fe400078e02ff */
[----:B----4-:R-:W-:-:S03]  /*0f90*/  IMAD.MOV R24, RZ, RZ, -R11 ;  /* 0x000000ffff187224 */ /* 0x010fc600078e0a0b */
[----:B------:R-:W1:Y:S01]  /*0fa0*/  MUFU.RCP R23, R23 ;  /* 0x0000001700177308 */ /* 0x000e620000001000 */
[----:B------:R-:W-:-:S04]  /*0fb0*/  IMAD.HI.U32 R8, R9, R25, R8 ;  /* 0x0000001909087227 */ /* 0x000fc800078e0008 */
[----:B------:R-:W-:Y:S01]  /*0fc0*/  IMAD R9, R24, R21, RZ ;  /* 0x0000001518097224 */ /* 0x000fe200078e02ff */
[----:B------:R-:W-:Y:S01]  /*0fd0*/  IABS R24, R14 ;  /* 0x0000000e00187213 */ /* 0x000fe20000000000 */
[----:B0-----:R-:W-:Y:S02]  /*0fe0*/  IMAD.MOV R27, RZ, RZ, -R13 ;  /* 0x000000ffff1b7224 */ /* 0x001fe400078e0a0d */
[----:B------:R-:W-:Y:S02]  /*0ff0*/  IMAD.MOV.U32 R12, RZ, RZ, RZ ;  /* 0x000000ffff0c7224 */ /* 0x000fe400078e00ff */
[----:B------:R-:W-:Y:S02]  /*1000*/  IMAD R25, R27, R20, RZ ;  /* 0x000000141b197224 */ /* 0x000fe400078e02ff */
[----:B------:R-:W-:Y:S01]  /*1010*/  IMAD.HI.U32 R10, R11, R9, R10 ;  /* 0x000000090b0a7227 */ /* 0x000fe200078e000a */
[----:B---3--:R-:W-:Y:S02]  /*1020*/  IABS R11, R6 ;  /* 0x00000006000b7213 */ /* 0x008fe40000000000 */
[----:B------:R-:W-:Y:S01]  /*1030*/  LOP3.LUT R6, R6, R15, RZ, 0x3c, !PT ;  /* 0x0000000f06067212 */ /* 0x000fe200078e3cff */
[----:B------:R-:W-:Y:S01]  /*1040*/  IMAD.HI.U32 R12, R13, R25, R12 ;  /* 0x000000190d0c7227 */ /* 0x000fe200078e000c */
[----:B------:R-:W-:-:S02]  /*1050*/  IABS R13, R7 ;  /* 0x00000007000d7213 */ /* 0x000fc40000000000 */
[----:B------:R-:W-:Y:S01]  /*1060*/  IABS R25, R15 ;  /* 0x0000000f00197213 */ /* 0x000fe20000000000 */
[----:B-1----:R-:W-:Y:S01]  /*1070*/  VIADD R9, R23, 0xffffffe ;  /* 0x0ffffffe17097836 */ /* 0x002fe20000000000 */
[----:B------:R-:W-:Y:S01]  /*1080*/  LOP3.LUT R7, R7, R14, RZ, 0x3c, !PT ;  /* 0x0000000e07077212 */ /* 0x000fe200078e3cff */
[----:B------:R-:W-:Y:S02]  /*1090*/  IMAD.MOV.U32 R23, RZ, RZ, R13 ;  /* 0x000000ffff177224 */ /* 0x000fe400078e000d */
[----:B------:R-:W-:Y:S02]  /*10a0*/  IMAD.MOV.U32 R13, RZ, RZ, R11 ;  /* 0x000000ffff0d7224 */ /* 0x000fe400078e000b */
[----:B------:R-:W0:Y:S01]  /*10b0*/  F2I.FTZ.U32.TRUNC.NTZ R9, R9 ;  /* 0x0000000900097305 */ /* 0x000e22000021f000 */
[----:B------:R-:W-:Y:S02]  /*10c0*/  IMAD.MOV R24, RZ, RZ, -R24 ;  /* 0x000000ffff187224 */ /* 0x000fe400078e0a18 */
[----:B------:R-:W-:Y:S01]  /*10d0*/  IMAD.HI.U32 R11, R8, R23, RZ ;  /* 0x00000017080b7227 */ /* 0x000fe200078e00ff */
[----:B------:R-:W-:-:S03]  /*10e0*/  IABS R8, R16 ;  /* 0x0000001000087213 */ /* 0x000fc60000000000 */
[----:B------:R-:W-:Y:S02]  /*10f0*/  IMAD.MOV R25, RZ, RZ, -R25 ;  /* 0x000000ffff197224 */ /* 0x000fe400078e0a19 */
[----:B------:R-:W-:-:S04]  /*1100*/  IMAD.HI.U32 R10, R10, R13, RZ ;  /* 0x0000000d0a0a7227 */ /* 0x000fc800078e00ff */
[----:B------:R-:W-:Y:S02]  /*1110*/  IMAD R23, R11, R24, R23 ;  /* 0x000000180b177224 */ /* 0x000fe400078e0217 */
[----:B------:R-:W-:Y:S01]  /*1120*/  IMAD R24, R10, R25, R13 ;  /* 0x000000190a187224 */ /* 0x000fe200078e020d */
[----:B------:R-:W-:Y:S01]  /*1130*/  IABS R13, R5 ;  /* 0x00000005000d7213 */ /* 0x000fe20000000000 */
[----:B------:R-:W-:Y:S01]  /*1140*/  IMAD.MOV R8, RZ, RZ, -R8 ;  /* 0x000000ffff087224 */ /* 0x000fe200078e0a08 */
[----:B------:R-:W-:Y:S01]  /*1150*/  ISETP.GT.U32.AND P4, PT, R18, R23, PT ;  /* 0x000000171200720c */ /* 0x000fe20003f84070 */
[----:B0-----:R-:W-:Y:S01]  /*1160*/  IMAD.MOV R25, RZ, RZ, -R9 ;  /* 0x000000ffff197224 */ /* 0x001fe200078e0a09 */
[----:B------:R-:W-:Y:S01]  /*1170*/  ISETP.GT.U32.AND P1, PT, R21, R24, PT ;  /* 0x000000181500720c */ /* 0x000fe20003f24070 */
[----:B------:R-:W-:Y:S01]  /*1180*/  IMAD.HI.U32 R12, R12, R13, RZ ;  /* 0x0000000d0c0c7227 */ /* 0x000fe200078e00ff */
[----:B------:R-:W-:-:S03]  /*1190*/  LOP3.LUT R5, R5, R16, RZ, 0x3c, !PT ;  /* 0x0000001005057212 */ /* 0x000fc600078e3cff */
[----:B------:R-:W-:Y:S02]  /*11a0*/  IMAD R13, R12, R8, R13 ;  /* 0x000000080c0d7224 */ /* 0x000fe400078e020d */
[----:B------:R-:W-:Y:S02]  /*11b0*/  IMAD R25, R25, R22, RZ ;  /* 0x0000001619197224 */ /* 0x000fe400078e02ff */
[----:B------:R-:W-:Y:S01]  /*11c0*/  IMAD.MOV.U32 R8, RZ, RZ, RZ ;  /* 0x000000ffff087224 */ /* 0x000fe200078e00ff */
[----:B------:R-:W-:Y:S01]  /*11d0*/  ISETP.GT.U32.AND P0, PT, R20, R13, PT ;  /* 0x0000000d1400720c */ /* 0x000fe20003f04070 */
[----:B------:R-:W-:Y:S02]  /*11e0*/  @!P4 IMAD.IADD R23, R23, 0x1, -R18 ;  /* 0x000000011717c824 */ /* 0x000fe400078e0a12 */
[----:B------:R-:W-:Y:S01]  /*11f0*/  IMAD.HI.U32 R8, R9, R25, R8 ;  /* 0x0000001909087227 */ /* 0x000fe200078e0008 */
[-C--:B------:R-:W-:Y:S02]  /*1200*/  IABS R25, R17.reuse ;  /* 0x0000001100197213 */ /* 0x080fe40000000000 */
[----:B------:R-:W-:Y:S01]  /*1210*/  IABS R9, R4 ;  /* 0x0000000400097213 */ /* 0x000fe20000000000 */
[----:B------:R-:W-:Y:S01]  /*1220*/  @!P1 IMAD.IADD R24, R24, 0x1, -R21 ;  /* 0x0000000118189824 */ /* 0x000fe200078e0a15 */
[----:B------:R-:W-:Y:S01]  /*1230*/  ISETP.GE.U32.AND P2, PT, R23, R18, PT ;  /* 0x000000121700720c */ /* 0x000fe20003f46070 */
[----:B------:R-:W-:Y:S01]  /*1240*/  IMAD.MOV R25, RZ, RZ, -R25 ;  /* 0x000000ffff197224 */ /* 0x000fe200078e0a19 */
[----:B------:R-:W-:Y:S01]  /*1250*/  LOP3.LUT R4, R4, R17, RZ, 0x3c, !PT ;  /* 0x0000001104047212 */ /* 0x000fe200078e3cff */
[----:B------:R-:W-:Y:S01]  /*1260*/  IMAD.HI.U32 R8, R8, R9, RZ ;  /* 0x0000000908087227 */ /* 0x000fe200078e00ff */
[----:B------:R-:W-:-:S03]  /*1270*/  ISETP.GE.U32.AND P3, PT, R24, R21, PT ;  /* 0x000000151800720c */ /* 0x000fc60003f66070 */
[----:B------:R-:W-:Y:S02]  /*1280*/  IMAD R9, R8, R25, R9 ;  /* 0x0000001908097224 */ /* 0x000fe400078e0209 */
[----:B------:R-:W-:Y:S02]  /*1290*/  @!P0 IMAD.IADD R13, R13, 0x1, -R20 ;  /* 0x000000010d0d8824 */ /* 0x000fe400078e0a14 */
[----:B------:R-:W-:Y:S01]  /*12a0*/  @!P1 VIADD R10, R10, 0x1 ;  /* 0x000000010a0a9836 */ /* 0x000fe20000000000 */
[----:B------:R-:W-:Y:S01]  /*12b0*/  ISETP.GT.U32.AND P5, PT, R22, R9, PT ;  /* 0x000000091600720c */ /* 0x000fe20003fa4070 */
[----:B------:R-:W-:Y:S01]  /*12c0*/  @!P4 VIADD R11, R11, 0x1 ;  /* 0x000000010b0bc836 */ /* 0x000fe20000000000 */
[----:B------:R-:W-:Y:S01]  /*12d0*/  ISETP.GE.U32.AND P6, PT, R13, R20, PT ;  /* 0x000000140d00720c */ /* 0x000fe20003fc6070 */
[----:B------:R-:W-:Y:S01]  /*12e0*/  @!P0 VIADD R12, R12, 0x1 ;  /* 0x000000010c0c8836 */ /* 0x000fe20000000000 */
[----:B------:R-:W-:Y:S01]  /*12f0*/  ISETP.GE.AND P4, PT, R7, RZ, PT ;  /* 0x000000ff0700720c */ /* 0x000fe20003f86270 */
[----:B------:R-:W-:Y:S01]  /*1300*/  @P2 VIADD R11, R11, 0x1 ;  /* 0x000000010b0b2836 */ /* 0x000fe20000000000 */
[----:B------:R-:W-:Y:S01]  /*1310*/  ISETP.NE.AND P0, PT, R14, RZ, PT ;  /* 0x000000ff0e00720c */ /* 0x000fe20003f05270 */
[----:B------:R-:W-:Y:S01]  /*1320*/  @P3 VIADD R10, R10, 0x1 ;  /* 0x000000010a0a3836 */ /* 0x000fe20000000000 */
[----:B------:R-:W-:Y:S01]  /*1330*/  ISETP.GE.AND P2, PT, R6, RZ, PT ;  /* 0x000000ff0600720c */ /* 0x000fe20003f46270 */
[----:B------:R-:W-:Y:S01]  /*1340*/  IMAD.MOV.U32 R7, RZ, RZ, R11 ;  /* 0x000000ffff077224 */ /* 0x000fe200078e000b */
[----:B------:R-:W-:Y:S01]  /*1350*/  ISETP.GE.AND P3, PT, R5, RZ, PT ;  /* 0x000000ff0500720c */ /* 0x000fe20003f66270 */
[----:B------:R-:W-:-:S02]  /*1360*/  IMAD.MOV.U32 R6, RZ, RZ, R10 ;  /* 0x000000ffff067224 */ /* 0x000fc400078e000a */
[----:B------:R-:W-:Y:S02]  /*1370*/  @!P5 IMAD.IADD R9, R9, 0x1, -R22 ;  /* 0x000000010909d824 */ /* 0x000fe400078e0a16 */
[----:B------:R-:W-:Y:S01]  /*1380*/  @!P5 VIADD R8, R8, 0x1 ;  /* 0x000000010808d836 */ /* 0x000fe20000000000 */
[----:B------:R-:W-:Y:S01]  /*1390*/  ISETP.NE.AND P5, PT, R15, RZ, PT ;  /* 0x000000ff0f00720c */ /* 0x000fe20003fa5270 */
[----:B------:R-:W-:Y:S01]  /*13a0*/  @P6 VIADD R12, R12, 0x1 ;  /* 0x000000010c0c6836 */ /* 0x000fe20000000000 */
[----:B------:R-:W-:Y:S01]  /*13b0*/  ISETP.GE.U32.AND P1, PT, R9, R22, PT ;  /* 0x000000160900720c */ /* 0x000fe20003f26070 */
[----:B------:R-:W-:Y:S01]  /*13c0*/  @!P4 IMAD.MOV R7, RZ, RZ, -R7 ;  /* 0x000000ffff07c224 */ /* 0x000fe200078e0a07 */
[----:B------:R-:W-:Y:S01]  /*13d0*/  ISETP.GE.AND P6, PT, R4, RZ, PT ;  /* 0x000000ff0400720c */ /* 0x000fe20003fc6270 */
[----:B------:R-:W-:Y:S01]  /*13e0*/  IMAD.MOV.U32 R5, RZ, RZ, R12 ;  /* 0x000000ffff057224 */ /* 0x000fe200078e000c */
[----:B------:R-:W-:Y:S01]  /*13f0*/  ISETP.NE.AND P4, PT, R16, RZ, PT ;  /* 0x000000ff1000720c */ /* 0x000fe20003f85270 */
[----:B------:R-:W-:Y:S01]  /*1400*/  @!P2 IMAD.MOV R6, RZ, RZ, -R6 ;  /* 0x000000ffff06a224 */ /* 0x000fe200078e0a06 */
[----:B------:R-:W-:Y:S01]  /*1410*/  @!P0 LOP3.LUT R7, RZ, R14, RZ, 0x33, !PT ;  /* 0x0000000eff078212 */ /* 0x000fe200078e33ff */
[----:B------:R-:W-:-:S04]  /*1420*/  @!P3 IMAD.MOV R5, RZ, RZ, -R5 ;  /* 0x000000ffff05b224 */ /* 0x000fc800078e0a05 */
[----:B------:R-:W-:Y:S02]  /*1430*/  @!P5 LOP3.LUT R6, RZ, R15, RZ, 0x33, !PT ;  /* 0x0000000fff06d212 */ /* 0x000fe400078e33ff */
[----:B------:R-:W-:Y:S01]  /*1440*/  @P1 VIADD R8, R8, 0x1 ;  /* 0x0000000108081836 */ /* 0x000fe20000000000 */
[----:B------:R-:W-:-:S03]  /*1450*/  ISETP.NE.AND P1, PT, R17, RZ, PT ;  /* 0x000000ff1100720c */ /* 0x000fc60003f25270 */
[----:B------:R-:W-:Y:S01]  /*1460*/  IMAD.MOV.U32 R4, RZ, RZ, R8 ;  /* 0x000000ffff047224 */ /* 0x000fe200078e0008 */
[----:B------:R-:W-:Y:S02]  /*1470*/  IADD3 R8, P0, R2, UR10, RZ ;  /* 0x0000000a02087c10 */ /* 0x000fe4000ff1e0ff */
[----:B------:R-:W-:Y:S01]  /*1480*/  @!P4 LOP3.LUT R5, RZ, R16, RZ, 0x33, !PT ;  /* 0x00000010ff05c212 */ /* 0x000fe200078e33ff */
[----:B------:R-:W-:Y:S01]  /*1490*/  @!P6 IMAD.MOV R4, RZ, RZ, -R4 ;  /* 0x000000ffff04e224 */ /* 0x000fe200078e0a04 */
[----:B------:R-:W-:Y:S02]  /*14a0*/  IADD3.X R9, R19, UR11, RZ, P0, !PT ;  /* 0x0000000b13097c10 */ /* 0x000fe400087fe4ff */
[----:B------:R-:W-:-:S03]  /*14b0*/  IADD3 R3, P0, R3, UR5, RZ ;  /* 0x0000000503037c10 */ /* 0x000fc6000ff1e0ff */
[----:B------:R-:W-:Y:S02]  /*14c0*/  @!P1 LOP3.LUT R4, RZ, R17, RZ, 0x33, !PT ;  /* 0x00000011ff049212 */ /* 0x000fe400078e33ff */
[C---:B------:R-:W-:Y:S01]  /*14d0*/  IMAD.SHL.U32 R2, R3.reuse, 0x4, RZ ;  /* 0x0000000403027824 */ /* 0x040fe200078e00ff */
[C---:B------:R-:W-:Y:S01]  /*14e0*/  ISETP.LT.U32.AND P1, PT, R3.reuse, 0x4000, PT ;  /* 0x000040000300780c */ /* 0x040fe20003f21070 */
        /* <DEDUP_REMOVED lines=8> */
.L_x_7225:
        /* <DEDUP_REMOVED lines=9> */
.L_x_8124:


//--------------------- .text._ZN2at6native55_GLOBAL__N__de093ff9_22_ForeachBinaryOpList_cu_a911ec4325multi_tensor_apply_kernelINS1_18TensorListMetadataILi3EEENS1_24BinaryOpListAlphaFunctorIaLi3ELi2ELi2EEEJSt7dividesIaEaEEEvT_T0_DpT1_ --------------------------
	.section	.text._ZN2at6native55_GLOBAL__N__de093ff9_22_ForeachBinaryOpList_cu_a911ec4325multi_tensor_apply_kernelINS1_18TensorListMetadataILi3EEENS1_24BinaryOpListAlphaFunctorIaLi3ELi2ELi2EEEJSt7dividesIaEaEEEvT_T0_DpT1_,"ax",@progbits
	.align	128
.text._ZN2at6native55_GLOBAL__N__de093ff9_22_ForeachBinaryOpList_cu_a911ec4325multi_tensor_apply_kernelINS1_18TensorListMetadataILi3EEENS1_24BinaryOpListAlphaFunctorIaLi3ELi2ELi2EEEJSt7dividesIaEaEEEvT_T0_DpT1_:
        .type           _ZN2at6native55_GLOBAL__N__de093ff9_22_ForeachBinaryOpList_cu_a911ec4325multi_tensor_apply_kernelINS1_18TensorListMetadataILi3EEENS1_24BinaryOpListAlphaFunctorIaLi3ELi2ELi2EEEJSt7dividesIaEaEEEvT_T0_DpT1_,@function
        .size           _ZN2at6native55_GLOBAL__N__de093ff9_22_ForeachBinaryOpList_cu_a911ec4325multi_tensor_apply_kernelINS1_18TensorListMetadataILi3EEENS1_24BinaryOpListAlphaFunctorIaLi3ELi2ELi2EEEJSt7dividesIaEaEEEvT_T0_DpT1_,(.L_x_8125 - _ZN2at6native55_GLOBAL__N__de093ff9_22_ForeachBinaryOpList_cu_a911ec4325multi_tensor_apply_kernelINS1_18TensorListMetadataILi3EEENS1_24BinaryOpListAlphaFunctorIaLi3ELi2ELi2EEEJSt7dividesIaEaEEEvT_T0_DpT1_)
        .other          _ZN2at6native55_GLOBAL__N__de093ff9_22_ForeachBinaryOpList_cu_a911ec4325multi_tensor_apply_kernelINS1_18TensorListMetadataILi3EEENS1_24BinaryOpListAlphaFunctorIaLi3ELi2ELi2EEEJSt7dividesIaEaEEEvT_T0_DpT1_,@"STO_CUDA_ENTRY STV_DEFAULT"
_ZN2at6native55_GLOBAL__N__de093ff9_22_ForeachBinaryOpList_cu_a911ec4325multi_tensor_apply_kernelINS1_18TensorListMetadataILi3EEENS1_24BinaryOpListAlphaFunctorIaLi3ELi2ELi2EEEJSt7dividesIaEaEEEvT_T0_DpT1_:
        /* <DEDUP_REMOVED lines=32> */
.L_x_7227:
[----:B0-----:R-:W-:Y:S02]  /*0200*/  IADD3 R23, P1, R0, R6, RZ ;  /* 0x0000000600177210 */ /* 0x001fe40007f3e0ff */
[----:B------:R-:W-:Y:S02]  /*0210*/  PRMT R3, RZ, 0x7610, R3 ;  /* 0x00007610ff037816 */ /* 0x000fe40000000003 */
[C---:B------:R-:W-:Y:S01]  /*0220*/  ISETP.GE.U32.AND P0, PT, R23.reuse, 0x10000, PT ;  /* 0x000100001700780c */ /* 0x040fe20003f06070 */
[----:B------:R-:W-:Y:S01]  /*0230*/  IMAD.X R21, RZ, RZ, R7, P1 ;  /* 0x000000ffff157224 */ /* 0x000fe200008e0607 */
[----:B-1----:R-:W-:Y:S02]  /*0240*/  IADD3 R13, P3, R2, R23, RZ ;  /* 0x00000017020d7210 */ /* 0x002fe40007f7e0ff */
[----:B------:R-:W-:Y:S02]  /*0250*/  ISETP.LT.U32.AND P1, PT, R23, UR14, PT ;  /* 0x0000000e17007c0c */ /* 0x000fe4000bf21070 */
[----:B------:R-:W-:Y:S01]  /*0260*/  ISETP.GE.U32.AND.EX P0, PT, R21, RZ, PT, P0 ;  /* 0x000000ff1500720c */ /* 0x000fe20003f06100 */
[----:B------:R-:W-:Y:S01]  /*0270*/  IMAD.X R12, RZ, RZ, R21, P3 ;  /* 0x000000ffff0c7224 */ /* 0x000fe200018e0615 */
[----:B------:R-:W-:-:S02]  /*0280*/  ISETP.GE.U32.AND P2, PT, R13, 0x10000, PT ;  /* 0x000100000d00780c */ /* 0x000fc40003f46070 */
[----:B------:R-:W-:Y:S02]  /*0290*/  ISETP.LT.AND.EX P0, PT, R21, UR5, !P0, P1 ;  /* 0x0000000515007c0c */ /* 0x000fe4000c701310 */
[----:B------:R-:W-:Y:S02]  /*02a0*/  ISETP.LT.U32.AND P3, PT, R13, UR14, PT ;  /* 0x0000000e0d007c0c */ /* 0x000fe4000bf61070 */
[----:B------:R-:W-:-:S04]  /*02b0*/  ISETP.GE.U32.AND.EX P1, PT, R12, RZ, PT, P2 ;  /* 0x000000ff0c00720c */ /* 0x000fc80003f26120 */
[----:B------:R-:W-:-:S05]  /*02c0*/  ISETP.LT.AND.EX P1, PT, R12, UR5, !P1, P3 ;  /* 0x000000050c007c0c */ /* 0x000fca000cf21330 */
[----:B------:R-:W-:-:S04]  /*02d0*/  @P0 IADD3 R10, P2, R23, UR16, RZ ;  /* 0x00000010170a0c10 */ /* 0x000fc8000ff5e0ff */
[----:B------:R-:W-:-:S04]  /*02e0*/  @P0 IADD3.X R11, R21, UR8, RZ, P2, !PT ;  /* 0x00000008150b0c10 */ /* 0x000fc800097fe4ff */
[----:B------:R-:W-:Y:S01]  /*02f0*/  @P1 IADD3 R14, P2, R13, UR16, RZ ;  /* 0x000000100d0e1c10 */ /* 0x000fe2000ff5e0ff */
[----:B------:R0:W2:Y:S01]  /*0300*/  @P0 LDG.E.U8 R3, desc[UR12][R10.64] ;  /* 0x0000000c0a030981 */ /* 0x0000a2000c1e1100 */
[----:B------:R-:W-:Y:S02]  /*0310*/  PRMT R4, RZ, 0x7610, R4 ;  /* 0x00007610ff047816 */ /* 0x000fe40000000004 */
[----:B------:R-:W-:-:S05]  /*0320*/  @P1 IADD3.X R15, R12, UR8, RZ, P2, !PT ;  /* 0x000000080c0f1c10 */ /* 0x000fca00097fe4ff */
[----:B------:R-:W3:Y:S01]  /*0330*/  @P1 LDG.E.U8 R4, desc[UR12][R14.64] ;  /* 0x0000000c0e041981 */ /* 0x000ee2000c1e1100 */
[----:B------:R-:W-:Y:S02]  /*0340*/  @P0 IADD3 R8, P2, R23, UR17, RZ ;  /* 0x0000001117080c10 */ /* 0x000fe4000ff5e0ff */
[----:B------:R-:W-:Y:S02]  /*0350*/  PRMT R5, RZ, 0x7610, R5 ;  /* 0x00007610ff057816 */ /* 0x000fe40000000005 */
[----:B------:R-:W-:-:S05]  /*0360*/  @P0 IADD3.X R9, R21, UR6, RZ, P2, !PT ;  /* 0x0000000615090c10 */ /* 0x000fca00097fe4ff */
[----:B------:R1:W4:Y:S01]  /*0370*/  @P0 LDG.E.U8 R5, desc[UR12][R8.64] ;  /* 0x0000000c08050981 */ /* 0x000322000c1e1100 */
[----:B------:R-:W-:Y:S01]  /*0380*/  ULDC.S8 UR4, c[0x0][0xe5a] ;  /* 0x0003968000047ab9 */ /* 0x000fe20000000200 */
[----:B0-----:R-:W-:Y:S02]  /*0390*/  LEA R10, P4, R2, R23, 0x1 ;  /* 0x00000017020a7211 */ /* 0x001fe400078808ff */
[----:B------:R-:W-:Y:S02]  /*03a0*/  @P1 IADD3 R18, P3, R13, UR17, RZ ;  /* 0x000000110d121c10 */ /* 0x000fe4000ff7e0ff */
[----:B------:R-:W-:Y:S02]  /*03b0*/  PRMT R20, RZ, 0x7610, R20 ;  /* 0x00007610ff147816 */ /* 0x000fe40000000014 */
[----:B------:R-:W-:Y:S02]  /*03c0*/  ISETP.GE.U32.AND P2, PT, R10, 0x10000, PT ;  /* 0x000100000a00780c */ /* 0x000fe40003f46070 */
[----:B------:R-:W-:-:S02]  /*03d0*/  @P1 IADD3.X R19, R12, UR6, RZ, P3, !PT ;  /* 0x000000060c131c10 */ /* 0x000fc40009ffe4ff */
[----:B------:R-:W-:-:S03]  /*03e0*/  ISETP.LT.U32.AND P3, PT, R10, UR14, PT ;  /* 0x0000000e0a007c0c */ /* 0x000fc6000bf61070 */
[----:B------:R0:W5:Y:S01]  /*03f0*/  @P1 LDG.E.U8 R20, desc[UR12][R18.64] ;  /* 0x0000000c12141981 */ /* 0x000162000c1e1100 */
[----:B------:R-:W-:Y:S02]  /*0400*/  PRMT R26, RZ, 0x7610, R26 ;  /* 0x00007610ff1a7816 */ /* 0x000fe4000000001a */
[----:B------:R-:W-:Y:S02]  /*0410*/  PRMT R28, RZ, 0x7610, R28 ;  /* 0x00007610ff1c7816 */ /* 0x000fe4000000001c */
[----:B--2---:R-:W-:-:S05]  /*0420*/  PRMT R3, R3, 0x9910, RZ ;  /* 0x0000991003037816 */ /* 0x004fca00000000ff */
[----:B------:R-:W-:Y:S01]  /*0430*/  IMAD R3, R3, UR4, RZ ;  /* 0x0000000403037c24 */ /* 0x000fe2000f8e02ff */
[----:B---3--:R-:W-:-:S04]  /*0440*/  PRMT R4, R4, 0x9910, RZ ;  /* 0x0000991004047816 */ /* 0x008fc800000000ff */
[----:B------:R-:W-:Y:S01]  /*0450*/  LOP3.LUT R3, R3, 0xffff, RZ, 0xc0, !PT ;  /* 0x0000ffff03037812 */ /* 0x000fe200078ec0ff */
[----:B------:R-:W-:-:S03]  /*0460*/  IMAD R4, R4, UR4, RZ ;  /* 0x0000000404047c24 */ /* 0x000fc6000f8e02ff */
[----:B------:R-:W-:Y:S02]  /*0470*/  PRMT R3, R3, 0x8880, RZ ;  /* 0x0000888003037816 */ /* 0x000fe400000000ff */
[----:B------:R-:W-:-:S03]  /*0480*/  LOP3.LUT R4, R4, 0xffff, RZ, 0xc0, !PT ;  /* 0x0000ffff04047812 */ /* 0x000fc600078ec0ff */
[----:B-1----:R-:W-:Y:S01]  /*0490*/  IMAD.MOV.U32 R8, RZ, RZ, R3 ;  /* 0x000000ffff087224 */ /* 0x002fe200078e0003 */
[----:B------:R-:W-:-:S04]  /*04a0*/  PRMT R22, R4, 0x8880, RZ ;  /* 0x0000888004167816 */ /* 0x000fc800000000ff */
[----:B------:R-:W-:Y:S02]  /*04b0*/  IABS R4, R8 ;  /* 0x0000000800047213 */ /* 0x000fe40000000000 */
[----:B------:R-:W-:Y:S02]  /*04c0*/  IABS R25, R22 ;  /* 0x0000001600197213 */ /* 0x000fe40000000000 */
[----:B------:R-:W1:Y:S08]  /*04d0*/  I2F.RP R9, R4 ;  /* 0x0000000400097306 */ /* 0x000e700000209400 */
[----:B------:R-:W2:Y:S08]  /*04e0*/  I2F.RP R11, R25 ;  /* 0x00000019000b7306 */ /* 0x000eb00000209400 */
[----:B-1----:R-:W1:Y:S08]  /*04f0*/  MUFU.RCP R9, R9 ;  /* 0x0000000900097308 */ /* 0x002e700000001000 */
[----:B--2---:R-:W2:Y:S01]  /*0500*/  MUFU.RCP R11, R11 ;  /* 0x0000000b000b7308 */ /* 0x004ea20000001000 */
[----:B-1----:R-:W-:-:S07]  /*0510*/  VIADD R16, R9, 0xffffffe ;  /* 0x0ffffffe09107836 */ /* 0x002fce0000000000 */
[----:B------:R1:W3:Y:S01]  /*0520*/  F2I.FTZ.U32.TRUNC.NTZ R17, R16 ;  /* 0x0000001000117305 */ /* 0x0002e2000021f000 */
[----:B--2---:R-:W-:-:S07]  /*0530*/  VIADD R14, R11, 0xffffffe ;  /* 0x0ffffffe0b0e7836 */ /* 0x004fce0000000000 */
[----:B------:R2:W0:Y:S01]  /*0540*/  F2I.FTZ.U32.TRUNC.NTZ R15, R14 ;  /* 0x0000000e000f7305 */ /* 0x000422000021f000 */
[----:B-1----:R-:W-:Y:S01]  /*0550*/  IMAD.MOV.U32 R16, RZ, RZ, RZ ;  /* 0x000000ffff107224 */ /* 0x002fe200078e00ff */
[----:B----4-:R-:W-:Y:S01]  /*0560*/  LOP3.LUT R9, R5, 0xffff, RZ, 0xc0, !PT ;  /* 0x0000ffff05097812 */ /* 0x010fe200078ec0ff */
[----:B---3--:R-:W-:Y:S02]  /*0570*/  IMAD.MOV R11, RZ, RZ, -R17 ;  /* 0x000000ffff0b7224 */ /* 0x008fe400078e0a11 */
[----:B--2---:R-:W-:Y:S02]  /*0580*/  IMAD R14, R2, 0x3, RZ ;  /* 0x00000003020e7824 */ /* 0x004fe400078e02ff */
[----:B------:R-:W-:Y:S02]  /*0590*/  IMAD R11, R11, R4, RZ ;  /* 0x000000040b0b7224 */ /* 0x000fe400078e02ff */
[----:B0-----:R-:W-:Y:S01]  /*05a0*/  IMAD.MOV R24, RZ, RZ, -R15 ;  /* 0x000000ffff187224 */ /* 0x001fe200078e0a0f */
[----:B------:R-:W-:Y:S01]  /*05b0*/  IADD3 R5, P6, R14, R23, RZ ;  /* 0x000000170e057210 */ /* 0x000fe20007fde0ff */
[----:B------:R-:W-:Y:S01]  /*05c0*/  IMAD.HI.U32 R16, R17, R11, R16 ;  /* 0x0000000b11107227 */ /* 0x000fe200078e0010 */
[----:B------:R-:W-:-:S03]  /*05d0*/  PRMT R9, R9, 0x8880, RZ ;  /* 0x0000888009097816 */ /* 0x000fc600000000ff */
[----:B------:R-:W-:Y:S02]  /*05e0*/  IMAD R11, R24, R25, RZ ;  /* 0x00000019180b7224 */ /* 0x000fe400078e02ff */
[----:B------:R-:W-:-:S04]  /*05f0*/  IMAD.MOV.U32 R14, RZ, RZ, RZ ;  /* 0x000000ffff0e7224 */ /* 0x000fc800078e00ff */
[----:B------:R-:W-:-:S04]  /*0600*/  IMAD.HI.U32 R24, R15, R11, R14 ;  /* 0x0000000b0f187227 */ /* 0x000fc800078e000e */
[----:B------:R-:W-:Y:S02]  /*0610*/  IMAD.MOV.U32 R11, RZ, RZ, R9 ;  /* 0x000000ffff0b7224 */ /* 0x000fe400078e0009 */
[--C-:B------:R-:W-:Y:S01]  /*0620*/  IMAD.X R3, RZ, RZ, R21.reuse, P4 ;  /* 0x000000ffff037224 */ /* 0x100fe200020e0615 */
[----:B------:R-:W-:Y:S02]  /*0630*/  IABS R17, R8 ;  /* 0x0000000800117213 */ /* 0x000fe40000000000 */
[----:B------:R-:W-:Y:S01]  /*0640*/  IABS R29, R11 ;  /* 0x0000000b001d7213 */ /* 0x000fe20000000000 */
[----:B------:R-:W-:Y:S01]  /*0650*/  IMAD.X R9, RZ, RZ, R21, P6 ;  /* 0x000000ffff097224 */ /* 0x000fe200030e0615 */
[----:B------:R-:W-:Y:S01]  /*0660*/  ISETP.GE.U32.AND.EX P2, PT, R3, RZ, PT, P2 ;  /* 0x000000ff0300720c */ /* 0x000fe20003f46120 */
[----:B------:R-:W-:Y:S01]  /*0670*/  IMAD.MOV R18, RZ, RZ, -R17 ;  /* 0x000000ffff127224 */ /* 0x000fe200078e0a11 */
[----:B------:R-:W-:Y:S01]  /*0680*/  ISETP.GE.U32.AND P4, PT, R5, 0x10000, PT ;  /* 0x000100000500780c */ /* 0x000fe20003f86070 */
[----:B------:R-:W-:Y:S01]  /*0690*/  IMAD.HI.U32 R27, R16, R29, RZ ;  /* 0x0000001d101b7227 */ /* 0x000fe200078e00ff */
[----:B------:R-:W-:-:S02]  /*06a0*/  ISETP.LT.AND.EX P2, PT, R3, UR5, !P2, P3 ;  /* 0x0000000503007c0c */ /* 0x000fc4000d741330 */
[----:B------:R-:W-:Y:S01]  /*06b0*/  ISETP.LT.U32.AND P3, PT, R5, UR14, PT ;  /* 0x0000000e05007c0c */ /* 0x000fe2000bf61070 */
[----:B------:R-:W-:Y:S01]  /*06c0*/  IMAD R29, R27, R18, R29 ;  /* 0x000000121b1d7224 */ /* 0x000fe200078e021d */
[----:B------:R-:W-:-:S04]  /*06d0*/  ISETP.GE.U32.AND.EX P4, PT, R9, RZ, PT, P4 ;  /* 0x000000ff0900720c */ /* 0x000fc80003f86140 */
[----:B------:R-:W-:Y:S02]  /*06e0*/  ISETP.LT.AND.EX P3, PT, R9, UR5, !P4, P3 ;  /* 0x0000000509007c0c */ /* 0x000fe4000e761330 */
[----:B------:R-:W-:-:S03]  /*06f0*/  ISETP.GT.U32.AND P6, PT, R4, R29, PT ;  /* 0x0000001d0400720c */ /* 0x000fc60003fc4070 */
[C---:B------:R-:W-:Y:S02]  /*0700*/  @P2 IADD3 R14, P5, R10.reuse, UR17, RZ ;  /* 0x000000110a0e2c10 */ /* 0x040fe4000ffbe0ff */
[----:B------:R-:W-:Y:S02]  /*0710*/  @P2 IADD3 R16, P4, R10, UR16, RZ ;  /* 0x000000100a102c10 */ /* 0x000fe4000ff9e0ff */
[C---:B------:R-:W-:Y:S02]  /*0720*/  @P2 IADD3.X R15, R3.reuse, UR6, RZ, P5, !PT ;  /* 0x00000006030f2c10 */ /* 0x040fe4000affe4ff */
[----:B------:R-:W-:Y:S02]  /*0730*/  @P2 IADD3.X R17, R3, UR8, RZ, P4, !PT ;  /* 0x0000000803112c10 */ /* 0x000fe4000a7fe4ff */
[----:B------:R-:W-:Y:S01]  /*0740*/  @P3 IADD3 R18, P4, R5, UR17, RZ ;  /* 0x0000001105123c10 */ /* 0x000fe2000ff9e0ff */
[----:B------:R0:W2:Y:S01]  /*0750*/  @P2 LDG.E.U8 R26, desc[UR12][R14.64] ;  /* 0x0000000c0e1a2981 */ /* 0x0000a2000c1e1100 */
[----:B------:R-:W-:-:S02]  /*0760*/  @!P6 IMAD.IADD R29, R29, 0x1, -R4 ;  /* 0x000000011d1de824 */ /* 0x000fc400078e0a04 */
[----:B------:R-:W-:Y:S01]  /*0770*/  @P3 IADD3.X R19, R9, UR6, RZ, P4, !PT ;  /* 0x0000000609133c10 */ /* 0x000fe2000a7fe4ff */
[----:B------:R1:W3:Y:S02]  /*0780*/  @P2 LDG.E.U8 R28, desc[UR12][R16.64] ;  /* 0x0000000c101c2981 */ /* 0x0002e4000c1e1100 */
[----:B------:R-:W-:Y:S02]  /*0790*/  ISETP.GE.U32.AND P5, PT, R29, R4, PT ;  /* 0x000000041d00720c */ /* 0x000fe40003fa6070 */
[----:B0-----:R-:W-:Y:S02]  /*07a0*/  @P3 IADD3 R14, P4, R5, UR16, RZ ;  /* 0x00000010050e3c10 */ /* 0x001fe4000ff9e0ff */
[----:B------:R-:W-:Y:S02]  /*07b0*/  PRMT R29, RZ, 0x7610, R29 ;  /* 0x00007610ff1d7816 */ /* 0x000fe4000000001d */
[----:B------:R-:W-:-:S05]  /*07c0*/  @P3 IADD3.X R15, R9, UR8, RZ, P4, !PT ;  /* 0x00000008090f3c10 */ /* 0x000fca000a7fe4ff */
[----:B------:R-:W4:Y:S01]  /*07d0*/  @P3 LDG.E.U8 R29, desc[UR12][R14.64] ;  /* 0x0000000c0e1d3981 */ /* 0x000f22000c1e1100 */
[----:B-1----:R-:W-:-:S06]  /*07e0*/  PRMT R16, RZ, 0x7610, R16 ;  /* 0x00007610ff107816 */ /* 0x002fcc0000000010 */
[----:B------:R4:W2:Y:S01]  /*07f0*/  @P3 LDG.E.U8 R16, desc[UR12][R18.64] ;  /* 0x0000000c12103981 */ /* 0x0008a2000c1e1100 */
[----:B------:R-:W-:Y:S01]  /*0800*/  @!P6 VIADD R27, R27, 0x1 ;  /* 0x000000011b1be836 */ /* 0x000fe20000000000 */
[----:B------:R-:W-:-:S03]  /*0810*/  ISETP.NE.AND P6, PT, R8, RZ, PT ;  /* 0x000000ff0800720c */ /* 0x000fc60003fc5270 */
[----:B------:R-:W-:Y:S01]  /*0820*/  @P5 VIADD R27, R27, 0x1 ;  /* 0x000000011b1b5836 */ /* 0x000fe20000000000 */
[----:B-----5:R-:W-:Y:S01]  /*0830*/  LOP3.LUT R20, R20, 0xffff, RZ, 0xc0, !PT ;  /* 0x0000ffff14147812 */ /* 0x020fe200078ec0ff */
[----:B------:R-:W-:Y:S01]  /*0840*/  IMAD.WIDE.U32 R6, R2, 0x4, R6 ;  /* 0x0000000402067825 */ /* 0x000fe200078e0006 */
[----:B---3--:R-:W-:-:S05]  /*0850*/  PRMT R4, R28, 0x9910, RZ ;  /* 0x000099101c047816 */ /* 0x008fca00000000ff */
[----:B------:R-:W-:Y:S01]  /*0860*/  IMAD R4, R4, UR4, RZ ;  /* 0x0000000404047c24 */ /* 0x000fe2000f8e02ff */
[----:B----4-:R-:W-:-:S04]  /*0870*/  PRMT R18, R29, 0x9910, RZ ;  /* 0x000099101d127816 */ /* 0x010fc800000000ff */
[----:B------:R-:W-:Y:S01]  /*0880*/  LOP3.LUT R4, R4, 0xffff, RZ, 0xc0, !PT ;  /* 0x0000ffff04047812 */ /* 0x000fe200078ec0ff */
[----:B------:R-:W-:-:S03]  /*0890*/  IMAD R14, R18, UR4, RZ ;  /* 0x00000004120e7c24 */ /* 0x000fc6000f8e02ff */
[----:B------:R-:W-:Y:S02]  /*08a0*/  PRMT R4, R4, 0x8880, RZ ;  /* 0x0000888004047816 */ /* 0x000fe400000000ff */
[----:B------:R-:W-:Y:S02]  /*08b0*/  LOP3.LUT R14, R14, 0xffff, RZ, 0xc0, !PT ;  /* 0x0000ffff0e0e7812 */ /* 0x000fe400078ec0ff */
[----:B------:R-:W-:Y:S02]  /*08c0*/  IABS R17, R4 ;  /* 0x0000000400117213 */ /* 0x000fe40000000000 */
[----:B------:R-:W-:Y:S02]  /*08d0*/  PRMT R15, R14, 0x8880, RZ ;  /* 0x000088800e0f7816 */ /* 0x000fe400000000ff */
[----:B------:R-:W-:Y:S01]  /*08e0*/  LOP3.LUT R14, R11, R8, RZ, 0x3c, !PT ;  /* 0x000000080b0e7212 */ /* 0x000fe200078e3cff */
[----:B------:R-:W0:Y:S02]  /*08f0*/  I2F.RP R18, R17 ;  /* 0x0000001100127306 */ /* 0x000e240000209400 */
[----:B------:R-:W-:-:S05]  /*0900*/  IMAD.MOV.U32 R11, RZ, RZ, R15 ;  /* 0x000000ffff0b7224 */ /* 0x000fca00078e000f */
[----:B------:R-:W-:-:S04]  /*0910*/  IABS R28, R11 ;  /* 0x0000000b001c7213 */ /* 0x000fc80000000000 */
[----:B------:R-:W1:Y:S01]  /*0920*/  I2F.RP R29, R28 ;  /* 0x0000001c001d7306 */ /* 0x000e620000209400 */
[----:B------:R-:W-:-:S07]  /*0930*/  ISETP.GE.AND P4, PT, R14, RZ, PT ;  /* 0x000000ff0e00720c */ /* 0x000fce0003f86270 */
[----:B0-----:R-:W0:Y:S08]  /*0940*/  MUFU.RCP R18, R18 ;  /* 0x0000001200127308 */ /* 0x001e300000001000 */
[----:B-1----:R-:W1:Y:S01]  /*0950*/  MUFU.RCP R29, R29 ;  /* 0x0000001d001d7308 */ /* 0x002e620000001000 */
[----:B------:R-:W-:Y:S01]  /*0960*/  @!P4 IMAD.MOV R27, RZ, RZ, -R27 ;  /* 0x000000ffff1bc224 */ /* 0x000fe200078e0a1b */
[----:B------:R-:W-:-:S02]  /*0970*/  @P0 IADD3 R14, P4, R23, UR15, RZ ;  /* 0x0000000f170e0c10 */ /* 0x000fc4000ff9e0ff */
[----:B------:R-:W-:Y:S02]  /*0980*/  PRMT R23, R20, 0x8880, RZ ;  /* 0x0000888014177816 */ /* 0x000fe400000000ff */
[----:B------:R-:W-:Y:S02]  /*0990*/  @!P6 LOP3.LUT R27, RZ, R8, RZ, 0x33, !PT ;  /* 0x00000008ff1be212 */ /* 0x000fe400078e33ff */
[----:B------:R-:W-:Y:S01]  /*09a0*/  IABS R8, R23 ;  /* 0x0000001700087213 */ /* 0x000fe20000000000 */
[----:B0-----:R-:W-:Y:S01]  /*09b0*/  VIADD R18, R18, 0xffffffe ;  /* 0x0ffffffe12127836 */ /* 0x001fe20000000000 */
[----:B------:R-:W-:-:S03]  /*09c0*/  IABS R20, R22 ;  /* 0x0000001600147213 */ /* 0x000fc60000000000 */
[----:B------:R0:W3:Y:S01]  /*09d0*/  F2I.FTZ.U32.TRUNC.NTZ R19, R18 ;  /* 0x0000001200137305 */ /* 0x0000e2000021f000 */
[----:B------:R-:W-:-:S04]  /*09e0*/  IMAD.HI.U32 R24, R24, R8, RZ ;  /* 0x0000000818187227 */ /* 0x000fc800078e00ff */
[----:B------:R-:W-:Y:S02]  /*09f0*/  IMAD.MOV R20, RZ, RZ, -R20 ;  /* 0x000000ffff147224 */ /* 0x000fe400078e0a14 */
[----:B-1----:R-:W-:Y:S02]  /*0a00*/  VIADD R29, R29, 0xffffffe ;  /* 0x0ffffffe1d1d7836 */ /* 0x002fe40000000000 */
[----:B------:R-:W-:Y:S01]  /*0a10*/  IMAD R8, R24, R20, R8 ;  /* 0x0000001418087224 */ /* 0x000fe200078e0208 */
[----:B------:R-:W-:Y:S02]  /*0a20*/  @P0 IADD3.X R15, R21, UR10, RZ, P4, !PT ;  /* 0x0000000a150f0c10 */ /* 0x000fe4000a7fe4ff */
[----:B------:R-:W1:Y:S02]  /*0a30*/  F2I.FTZ.U32.TRUNC.NTZ R21, R29 ;  /* 0x0000001d00157305 */ /* 0x000e64000021f000 */
[----:B------:R-:W-:Y:S01]  /*0a40*/  ISETP.GT.U32.AND P4, PT, R25, R8, PT ;  /* 0x000000081900720c */ /* 0x000fe20003f84070 */
[----:B------:R3:W-:Y:S01]  /*0a50*/  @P0 STG.E.U8 desc[UR12][R14.64], R27 ;  /* 0x0000001b0e000986 */ /* 0x0007e2000c10110c */
[----:B0-----:R-:W-:Y:S01]  /*0a60*/  IMAD.MOV.U32 R18, RZ, RZ, RZ ;  /* 0x000000ffff127224 */ /* 0x001fe200078e00ff */
[----:B--2---:R-:W-:Y:S01]  /*0a70*/  LOP3.LUT R26, R26, 0xffff, RZ, 0xc0, !PT ;  /* 0x0000ffff1a1a7812 */ /* 0x004fe200078ec0ff */
[----:B---3--:R-:W-:-:S04]  /*0a80*/  IMAD.MOV R14, RZ, RZ, -R19 ;  /* 0x000000ffff0e7224 */ /* 0x008fc800078e0a13 */
[----:B------:R-:W-:-:S05]  /*0a90*/  IMAD R15, R14, R17, RZ ;  /* 0x000000110e0f7224 */ /* 0x000fca00078e02ff */
[----:B------:R-:W-:Y:S02]  /*0aa0*/  @!P4 IMAD.IADD R8, R8, 0x1, -R25 ;  /* 0x000000010808c824 */ /* 0x000fe400078e0a19 */
[----:B------:R-:W-:Y:S01]  /*0ab0*/  IMAD.HI.U32 R18, R19, R15, R18 ;  /* 0x0000000f13127227 */ /* 0x000fe200078e0012 */
[----:B------:R-:W-:-:S03]  /*0ac0*/  LOP3.LUT R16, R16, 0xffff, RZ, 0xc0, !PT ;  /* 0x0000ffff10107812 */ /* 0x000fc600078ec0ff */
[--C-:B-1----:R-:W-:Y:S01]  /*0ad0*/  IMAD.MOV R19, RZ, RZ, -R21.reuse ;  /* 0x000000ffff137224 */ /* 0x102fe200078e0a15 */
[----:B------:R-:W-:Y:S01]  /*0ae0*/  PRMT R15, R26, 0x8880, RZ ;  /* 0x000088801a0f7816 */ /* 0x000fe200000000ff */
[----:B------:R-:W-:Y:S01]  /*0af0*/  IMAD.MOV.U32 R20, RZ, RZ, RZ ;  /* 0x000000ffff147224 */ /* 0x000fe200078e00ff */
[----:B------:R-:W-:Y:S01]  /*0b00*/  ISETP.GE.U32.AND P0, PT, R8, R25, PT ;  /* 0x000000190800720c */ /* 0x000fe20003f06070 */
[----:B------:R-:W-:Y:S01]  /*0b10*/  IMAD R19, R19, R28, RZ ;  /* 0x0000001c13137224 */ /* 0x000fe200078e02ff */
[----:B------:R-:W-:Y:S02]  /*0b20*/  IABS R8, R4 ;  /* 0x0000000400087213 */ /* 0x000fe40000000000 */
[----:B------:R-:W-:Y:S01]  /*0b30*/  PRMT R16, R16, 0x8880, RZ ;  /* 0x0000888010107816 */ /* 0x000fe200000000ff */
[----:B------:R-:W-:Y:S01]  /*0b40*/  IMAD.HI.U32 R20, R21, R19, R20 ;  /* 0x0000001315147227 */ /* 0x000fe200078e0014 */
[----:B------:R-:W-:-:S03]  /*0b50*/  IABS R19, R15 ;  /* 0x0000000f00137213 */ /* 0x000fc60000000000 */
[----:B------:R-:W-:Y:S02]  /*0b60*/  IMAD.MOV R14, RZ, RZ, -R8 ;  /* 0x000000ffff0e7224 */ /* 0x000fe400078e0a08 */
[----:B------:R-:W-:Y:S02]  /*0b70*/  IMAD.MOV.U32 R8, RZ, RZ, R16 ;  /* 0x000000ffff087224 */ /* 0x000fe400078e0010 */
[----:B------:R-:W-:-:S03]  /*0b80*/  IMAD.HI.U32 R18, R18, R19, RZ ;  /* 0x0000001312127227 */ /* 0x000fc600078e00ff */
[----:B------:R-:W-:Y:S01]  /*0b90*/  IABS R16, R8 ;  /* 0x0000000800107213 */ /* 0x000fe20000000000 */
[----:B------:R-:W-:Y:S01]  /*0ba0*/  IMAD R14, R18, R14, R19 ;  /* 0x0000000e120e7224 */ /* 0x000fe200078e0213 */
[----:B------:R-:W-:Y:S02]  /*0bb0*/  IABS R21, R11 ;  /* 0x0000000b00157213 */ /* 0x000fe40000000000 */
[----:B------:R-:W-:Y:S01]  /*0bc0*/  LOP3.LUT R23, R23, R22, RZ, 0x3c, !PT ;  /* 0x0000001617177212 */ /* 0x000fe200078e3cff */
[----:B------:R-:W-:Y:S01]  /*0bd0*/  IMAD.MOV.U32 R19, RZ, RZ, R16 ;  /* 0x000000ffff137224 */ /* 0x000fe200078e0010 */
[----:B------:R-:W-:Y:S01]  /*0be0*/  ISETP.GT.U32.AND P5, PT, R17, R14, PT ;  /* 0x0000000e1100720c */ /* 0x000fe20003fa4070 */
[----:B------:R-:W-:Y:S01]  /*0bf0*/  IMAD.MOV R16, RZ, RZ, -R21 ;  /* 0x000000ffff107224 */ /* 0x000fe200078e0a15 */
[----:B------:R-:W-:Y:S01]  /*0c00*/  ISETP.GE.AND P6, PT, R23, RZ, PT ;  /* 0x000000ff1700720c */ /* 0x000fe20003fc6270 */
[----:B------:R-:W-:-:S04]  /*0c10*/  IMAD.HI.U32 R20, R20, R19, RZ ;  /* 0x0000001314147227 */ /* 0x000fc800078e00ff */
[----:B------:R-:W-:Y:S01]  /*0c20*/  @!P4 VIADD R24, R24, 0x1 ;  /* 0x000000011818c836 */ /* 0x000fe20000000000 */
[----:B------:R-:W-:Y:S01]  /*0c30*/  ISETP.NE.AND P4, PT, R22, RZ, PT ;  /* 0x000000ff1600720c */ /* 0x000fe20003f85270 */
[----:B------:R-:W-:Y:S02]  /*0c40*/  IMAD R19, R20, R16, R19 ;  /* 0x0000001014137224 */ /* 0x000fe400078e0213 */
[----:B------:R-:W-:Y:S02]  /*0c50*/  @P0 VIADD R24, R24, 0x1 ;  /* 0x0000000118180836 */ /* 0x000fe40000000000 */
[----:B------:R-:W-:Y:S01]  /*0c60*/  @!P5 IMAD.IADD R14, R14, 0x1, -R17 ;  /* 0x000000010e0ed824 */ /* 0x000fe200078e0a11 */
[----:B------:R-:W-:Y:S01]  /*0c70*/  ISETP.GT.U32.AND P0, PT, R28, R19, PT ;  /* 0x000000131c00720c */ /* 0x000fe20003f04070 */
[----:B------:R-:W-:Y:S01]  /*0c80*/  @!P6 IMAD.MOV R24, RZ, RZ, -R24 ;  /* 0x000000ffff18e224 */ /* 0x000fe200078e0a18 */
[----:B------:R-:W-:Y:S02]  /*0c90*/  LOP3.LUT R15, R15, R4, RZ, 0x3c, !PT ;  /* 0x000000040f0f7212 */ /* 0x000fe400078e3cff */
[----:B------:R-:W-:-:S03]  /*0ca0*/  ISETP.GE.U32.AND P6, PT, R14, R17, PT ;  /* 0x000000110e00720c */ /* 0x000fc60003fc6070 */
[----:B------:R-:W-:Y:S02]  /*0cb0*/  @!P4 LOP3.LUT R24, RZ, R22, RZ, 0x33, !PT ;  /* 0x00000016ff18c212 */ /* 0x000fe400078e33ff */
[----:B------:R-:W-:Y:S01]  /*0cc0*/  ISETP.GE.AND P4, PT, R15, RZ, PT ;  /* 0x000000ff0f00720c */ /* 0x000fe20003f86270 */
[----:B------:R-:W-:-:S03]  /*0cd0*/  @!P5 VIADD R18, R18, 0x1 ;  /* 0x000000011212d836 */ /* 0x000fc60000000000 */
[----:B------:R-:W-:Y:S01]  /*0ce0*/  @!P0 IMAD.IADD R19, R19, 0x1, -R28 ;  /* 0x0000000113138824 */ /* 0x000fe200078e0a1c */
[----:B------:R-:W-:-:S03]  /*0cf0*/  LOP3.LUT R8, R8, R11, RZ, 0x3c, !PT ;  /* 0x0000000b08087212 */ /* 0x000fc600078e3cff */
[----:B------:R-:W-:Y:S01]  /*0d00*/  @P6 VIADD R18, R18, 0x1 ;  /* 0x0000000112126836 */ /* 0x000fe20000000000 */
[----:B------:R-:W-:Y:S02]  /*0d10*/  ISETP.GE.U32.AND P5, PT, R19, R28, PT ;  /* 0x0000001c1300720c */ /* 0x000fe40003fa6070 */
[----:B------:R-:W-:Y:S02]  /*0d20*/  ISETP.NE.AND P6, PT, R4, RZ, PT ;  /* 0x000000ff0400720c */ /* 0x000fe40003fc5270 */
[----:B------:R-:W-:Y:S01]  /*0d30*/  @!P4 IMAD.MOV R18, RZ, RZ, -R18 ;  /* 0x000000ffff12c224 */ /* 0x000fe200078e0a12 */
[----:B------:R-:W-:Y:S01]  /*0d40*/  ISETP.GE.AND P4, PT, R8, RZ, PT ;  /* 0x000000ff0800720c */ /* 0x000fe20003f86270 */
[----:B------:R-:W-:Y:S01]  /*0d50*/  @!P0 VIADD R20, R20, 0x1 ;  /* 0x0000000114148836 */ /* 0x000fe20000000000 */
[----:B------:R-:W-:-:S06]  /*0d60*/  ISETP.NE.AND P0, PT, R11, RZ, PT ;  /* 0x000000ff0b00720c */ /* 0x000fcc0003f05270 */
[----:B------:R-:W-:Y:S01]  /*0d70*/  @P5 VIADD R20, R20, 0x1 ;  /* 0x0000000114145836 */ /* 0x000fe20000000000 */
[----:B------:R-:W-:Y:S02]  /*0d80*/  @P1 IADD3 R14, P5, R13, UR15, RZ ;  /* 0x0000000f0d0e1c10 */ /* 0x000fe4000ffbe0ff */
[----:B------:R-:W-:Y:S02]  /*0d90*/  @!P6 LOP3.LUT R18, RZ, R4, RZ, 0x33, !PT ;  /* 0x00000004ff12e212 */ /* 0x000fe400078e33ff */
[----:B------:R-:W-:Y:S01]  /*0da0*/  @P1 IADD3.X R15, R12, UR10, RZ, P5, !PT ;  /* 0x0000000a0c0f1c10 */ /* 0x000fe2000affe4ff */
[----:B------:R-:W-:Y:S01]  /*0db0*/  @!P4 IMAD.MOV R20, RZ, RZ, -R20 ;  /* 0x000000ffff14c224 */ /* 0x000fe200078e0a14 */
[----:B------:R-:W-:Y:S02]  /*0dc0*/  @P2 IADD3 R4, P5, R10, UR15, RZ ;  /* 0x0000000f0a042c10 */ /* 0x000fe4000ffbe0ff */
[----:B------:R-:W-:Y:S02]  /*0dd0*/  @P3 IADD3 R8, P4, R5, UR15, RZ ;  /* 0x0000000f05083c10 */ /* 0x000fe4000ff9e0ff */
[----:B------:R-:W-:-:S02]  /*0de0*/  @P2 IADD3.X R5, R3, UR10, RZ, P5, !PT ;  /* 0x0000000a03052c10 */ /* 0x000fc4000affe4ff */
[----:B------:R-:W-:Y:S02]  /*0df0*/  @!P0 LOP3.LUT R20, RZ, R11, RZ, 0x33, !PT ;  /* 0x0000000bff148212 */ /* 0x000fe400078e33ff */
        /* <DEDUP_REMOVED lines=10> */
.L_x_7226:
        /* <DEDUP_REMOVED lines=8> */
.L_x_7228:
        /* <DEDUP_REMOVED lines=8> */
[----:B------:R-:W-:Y:S01]  /*0fa0*/  ULDC.S8 UR4, c[0x0][0xe5a] ;  /* 0x0003968000047ab9 */ /* 0x000fe20000000200 */
[C---:B--2---:R-:W-:Y:S02]  /*0fb0*/  LOP3.LUT R6, R0.reuse, 0xff, RZ, 0xc0, !PT ;  /* 0x000000ff00067812 */ /* 0x044fe400078ec0ff */
[C---:B------:R-:W-:Y:S02]  /*0fc0*/  PRMT R7, R0.reuse, 0x7771, RZ ;  /* 0x0000777100077816 */ /* 0x040fe400000000ff */
[----:B------:R-:W-:Y:S01]  /*0fd0*/  PRMT R4, R0, 0x7772, RZ ;  /* 0x0000777200047816 */ /* 0x000fe200000000ff */
[----:B------:R-:W-:Y:S01]  /*0fe0*/  IMAD R6, R6, UR4, RZ ;  /* 0x0000000406067c24 */ /* 0x000fe2000f8e02ff */
[----:B0-----:R-:W-:Y:S02]  /*0ff0*/  PRMT R3, R7, 0x9910, RZ ;  /* 0x0000991007037816 */ /* 0x001fe400000000ff */
[----:B------:R-:W-:-:S02]  /*1000*/  PRMT R4, R4, 0x9910, RZ ;  /* 0x0000991004047816 */ /* 0x000fc400000000ff */
[----:B------:R-:W-:Y:S01]  /*1010*/  LOP3.LUT R6, R6, 0xffff, RZ, 0xc0, !PT ;  /* 0x0000ffff06067812 */ /* 0x000fe200078ec0ff */
[----:B------:R-:W-:Y:S01]  /*1020*/  IMAD R3, R3, UR4, RZ ;  /* 0x0000000403037c24 */ /* 0x000fe2000f8e02ff */
[----:B------:R-:W-:Y:S01]  /*1030*/  PRMT R0, R0, 0x7773, RZ ;  /* 0x0000777300007816 */ /* 0x000fe200000000ff */
[----:B------:R-:W-:Y:S01]  /*1040*/  IMAD R4, R4, UR4, RZ ;  /* 0x0000000404047c24 */ /* 0x000fe2000f8e02ff */
[----:B------:R-:W-:Y:S02]  /*1050*/  PRMT R11, R6, 0x8880, RZ ;  /* 0x00008880060b7816 */ /* 0x000fe400000000ff */
[----:B------:R-:W-:Y:S02]  /*1060*/  LOP3.LUT R3, R3, 0xffff, RZ, 0xc0, !PT ;  /* 0x0000ffff03037812 */ /* 0x000fe400078ec0ff */
[----:B------:R-:W-:Y:S02]  /*1070*/  IABS R16, R11 ;  /* 0x0000000b00107213 */ /* 0x000fe40000000000 */
[----:B------:R-:W-:-:S02]  /*1080*/  PRMT R10, R3, 0x8880, RZ ;  /* 0x00008880030a7816 */ /* 0x000fc400000000ff */
[----:B------:R-:W0:Y:S01]  /*1090*/  I2F.RP R2, R16 ;  /* 0x0000001000027306 */ /* 0x000e220000209400 */
[----:B------:R-:W-:Y:S02]  /*10a0*/  LOP3.LUT R4, R4, 0xffff, RZ, 0xc0, !PT ;  /* 0x0000ffff04047812 */ /* 0x000fe400078ec0ff */
[----:B------:R-:W-:Y:S02]  /*10b0*/  IABS R17, R10 ;  /* 0x0000000a00117213 */ /* 0x000fe40000000000 */
[----:B------:R-:W-:Y:S02]  /*10c0*/  PRMT R14, R4, 0x8880, RZ ;  /* 0x00008880040e7816 */ /* 0x000fe400000000ff */
[----:B------:R-:W-:Y:S01]  /*10d0*/  PRMT R0, R0, 0x9910, RZ ;  /* 0x0000991000007816 */ /* 0x000fe200000000ff */
[----:B------:R-:W1:Y:S01]  /*10e0*/  I2F.RP R6, R17 ;  /* 0x0000001100067306 */ /* 0x000e620000209400 */
[----:B------:R-:W-:Y:S02]  /*10f0*/  IABS R18, R14 ;  /* 0x0000000e00127213 */ /* 0x000fe40000000000 */
[----:B---3--:R-:W-:Y:S01]  /*1100*/  PRMT R20, R15, 0x8880, RZ ;  /* 0x000088800f147816 */ /* 0x008fe200000000ff */
[----:B------:R-:W-:-:S04]  /*1110*/  IMAD R0, R0, UR4, RZ ;  /* 0x0000000400007c24 */ /* 0x000fc8000f8e02ff */
[----:B0-----:R-:W0:Y:S01]  /*1120*/  MUFU.RCP R2, R2 ;  /* 0x0000000200027308 */ /* 0x001e220000001000 */
[----:B------:R-:W-:-:S04]  /*1130*/  LOP3.LUT R0, R0, 0xffff, RZ, 0xc0, !PT ;  /* 0x0000ffff00007812 */ /* 0x000fc800078ec0ff */
[----:B------:R-:W-:-:S03]  /*1140*/  PRMT R0, R0, 0x8880, RZ ;  /* 0x0000888000007816 */ /* 0x000fc600000000ff */
[----:B------:R-:W2:Y:S01]  /*1150*/  I2F.RP R7, R18 ;  /* 0x0000001200077306 */ /* 0x000ea20000209400 */
[----:B------:R-:W-:-:S07]  /*1160*/  IABS R13, R0 ;  /* 0x00000000000d7213 */ /* 0x000fce0000000000 */
[----:B-1----:R-:W1:Y:S01]  /*1170*/  MUFU.RCP R6, R6 ;  /* 0x0000000600067308 */ /* 0x002e620000001000 */
[----:B0-----:R-:W-:-:S07]  /*1180*/  VIADD R2, R2, 0xffffffe ;  /* 0x0ffffffe02027836 */ /* 0x001fce0000000000 */
[----:B------:R0:W3:Y:S08]  /*1190*/  F2I.FTZ.U32.TRUNC.NTZ R3, R2 ;  /* 0x0000000200037305 */ /* 0x0000f0000021f000 */
[----:B--2---:R-:W2:Y:S01]  /*11a0*/  MUFU.RCP R7, R7 ;  /* 0x0000000700077308 */ /* 0x004ea20000001000 */
[----:B-1----:R-:W-:Y:S02]  /*11b0*/  VIADD R4, R6, 0xffffffe ;  /* 0x0ffffffe06047836 */ /* 0x002fe40000000000 */
[----:B0-----:R-:W-:-:S02]  /*11c0*/  IMAD.MOV.U32 R2, RZ, RZ, RZ ;  /* 0x000000ffff027224 */ /* 0x001fc400078e00ff */
[----:B---3--:R-:W-:-:S03]  /*11d0*/  IMAD.MOV R19, RZ, RZ, -R3 ;  /* 0x000000ffff137224 */ /* 0x008fc600078e0a03 */
[----:B------:R-:W-:Y:S01]  /*11e0*/  I2F.RP R23, R13 ;  /* 0x0000000d00177306 */ /* 0x000fe20000209400 */
[----:B------:R-:W-:-:S04]  /*11f0*/  IMAD R19, R19, R16, RZ ;  /* 0x0000001013137224 */ /* 0x000fc800078e02ff */
[----:B------:R-:W-:-:S03]  /*1200*/  IMAD.HI.U32 R19, R3, R19, R2 ;  /* 0x0000001303137227 */ /* 0x000fc600078e0002 */
[----:B------:R-:W0:Y:S01]  /*1210*/  F2I.FTZ.U32.TRUNC.NTZ R5, R4 ;  /* 0x0000000400057305 */ /* 0x000e22000021f000 */
[----:B------:R-:W-:Y:S01]  /*1220*/  PRMT R2, R15, 0x7771, RZ ;  /* 0x000077710f027816 */ /* 0x000fe200000000ff */
[----:B--2---:R-:W-:-:S03]  /*1230*/  VIADD R6, R7, 0xffffffe ;  /* 0x0ffffffe07067836 */ /* 0x004fc60000000000 */
[----:B------:R-:W-:-:S03]  /*1240*/  PRMT R24, R2, 0x8880, RZ ;  /* 0x0000888002187816 */ /* 0x000fc600000000ff */
[----:B------:R1:W2:Y:S01]  /*1250*/  F2I.FTZ.U32.TRUNC.NTZ R7, R6 ;  /* 0x0000000600077305 */ /* 0x0002a2000021f000 */
[----:B0-----:R-:W-:-:S07]  /*1260*/  IMAD.MOV R4, RZ, RZ, -R5 ;  /* 0x000000ffff047224 */ /* 0x001fce00078e0a05 */
[----:B------:R0:W3:Y:S01]  /*1270*/  MUFU.RCP R3, R23 ;  /* 0x0000001700037308 */ /* 0x0000e20000001000 */
[----:B-1----:R-:W-:Y:S02]  /*1280*/  IMAD.MOV.U32 R6, RZ, RZ, RZ ;  /* 0x000000ffff067224 */ /* 0x002fe400078e00ff */
[----:B------:R-:W-:Y:S02]  /*1290*/  IMAD R21, R4, R17, RZ ;  /* 0x0000001104157224 */ /* 0x000fe400078e02ff */
[----:B------:R-:W-:Y:S02]  /*12a0*/  IMAD.MOV.U32 R4, RZ, RZ, RZ ;  /* 0x000000ffff047224 */ /* 0x000fe400078e00ff */
[----:B--2---:R-:W-:Y:S02]  /*12b0*/  IMAD.MOV R25, RZ, RZ, -R7 ;  /* 0x000000ffff197224 */ /* 0x004fe400078e0a07 */
[----:B------:R-:W-:Y:S01]  /*12c0*/  IMAD.HI.U32 R21, R5, R21, R4 ;  /* 0x0000001505157227 */ /* 0x000fe200078e0004 */
[----:B0-----:R-:W-:-:S02]  /*12d0*/  IABS R23, R20 ;  /* 0x0000001400177213 */ /* 0x001fc40000000000 */
[----:B------:R-:W-:Y:S01]  /*12e0*/  PRMT R4, R15, 0x7772, RZ ;  /* 0x000077720f047816 */ /* 0x000fe200000000ff */
[----:B------:R-:W-:Y:S01]  /*12f0*/  IMAD R5, R25, R18, RZ ;  /* 0x0000001219057224 */ /* 0x000fe200078e02ff */
[----:B------:R-:W-:Y:S02]  /*1300*/  PRMT R15, R15, 0x7773, RZ ;  /* 0x000077730f0f7816 */ /* 0x000fe400000000ff */
[----:B------:R-:W-:Y:S01]  /*1310*/  LOP3.LUT R20, R20, R11, RZ, 0x3c, !PT ;  /* 0x0000000b14147212 */ /* 0x000fe200078e3cff */
[----:B---3--:R-:W-:Y:S02]  /*1320*/  VIADD R3, R3, 0xffffffe ;  /* 0x0ffffffe03037836 */ /* 0x008fe40000000000 */
[----:B------:R-:W-:Y:S01]  /*1330*/  IMAD.HI.U32 R2, R7, R5, R6 ;  /* 0x0000000507027227 */ /* 0x000fe200078e0006 */
[-C--:B------:R-:W-:Y:S02]  /*1340*/  IABS R7, R10.reuse ;  /* 0x0000000a00077213 */ /* 0x080fe40000000000 */
[----:B------:R-:W-:Y:S01]  /*1350*/  IABS R6, R11 ;  /* 0x0000000b00067213 */ /* 0x000fe20000000000 */
[----:B------:R-:W-:Y:S01]  /*1360*/  IMAD.MOV.U32 R5, RZ, RZ, R24 ;  /* 0x000000ffff057224 */ /* 0x000fe200078e0018 */
[----:B------:R-:W0:Y:S01]  /*1370*/  F2I.FTZ.U32.TRUNC.NTZ R3, R3 ;  /* 0x0000000300037305 */ /* 0x000e22000021f000 */
[----:B------:R-:W-:Y:S01]  /*1380*/  IMAD.MOV R27, RZ, RZ, -R7 ;  /* 0x000000ffff1b7224 */ /* 0x000fe200078e0a07 */
[----:B------:R-:W-:Y:S01]  /*1390*/  PRMT R7, R4, 0x8880, RZ ;  /* 0x0000888004077816 */ /* 0x000fe200000000ff */
[----:B------:R-:W-:Y:S01]  /*13a0*/  IMAD.MOV R25, RZ, RZ, -R6 ;  /* 0x000000ffff197224 */ /* 0x000fe200078e0a06 */
[----:B------:R-:W-:Y:S01]  /*13b0*/  IABS R24, R5 ;  /* 0x0000000500187213 */ /* 0x000fe20000000000 */
[----:B------:R-:W-:Y:S01]  /*13c0*/  IMAD.HI.U32 R4, R19, R23, RZ ;  /* 0x0000001713047227 */ /* 0x000fe200078e00ff */
[----:B------:R-:W-:-:S03]  /*13d0*/  LOP3.LUT R5, R5, R10, RZ, 0x3c, !PT ;  /* 0x0000000a05057212 */ /* 0x000fc600078e3cff */
[----:B------:R-:W-:Y:S01]  /*13e0*/  IMAD.HI.U32 R6, R21, R24, RZ ;  /* 0x0000001815067227 */ /* 0x000fe200078e00ff */
[-C--:B------:R-:W-:Y:S02]  /*13f0*/  IABS R21, R14.reuse ;  /* 0x0000000e00157213 */ /* 0x080fe40000000000 */
[----:B------:R-:W-:Y:S01]  /*1400*/  ISETP.GE.AND P6, PT, R5, RZ, PT ;  /* 0x000000ff0500720c */ /* 0x000fe20003fc6270 */
[----:B------:R-:W-:Y:S01]  /*1410*/  IMAD R19, R4, R25, R23 ;  /* 0x0000001904137224 */ /* 0x000fe200078e0217 */
[----:B------:R-:W-:Y:S01]  /*1420*/  IABS R23, R7 ;  /* 0x0000000700177213 */ /* 0x000fe20000000000 */
[----:B------:R-:W-:Y:S01]  /*1430*/  IMAD R24, R6, R27, R24 ;  /* 0x0000001b06187224 */ /* 0x000fe200078e0218 */
[----:B------:R-:W-:Y:S01]  /*1440*/  LOP3.LUT R7, R7, R14, RZ, 0x3c, !PT ;  /* 0x0000000e07077212 */ /* 0x000fe200078e3cff */
[----:B0-----:R-:W-:Y:S01]  /*1450*/  IMAD.MOV R28, RZ, RZ, -R3 ;  /* 0x000000ffff1c7224 */ /* 0x001fe200078e0a03 */
[----:B------:R-:W-:Y:S01]  /*1460*/  ISETP.GT.U32.AND P4, PT, R16, R19, PT ;  /* 0x000000131000720c */ /* 0x000fe20003f84070 */
[----:B------:R-:W-:Y:S01]  /*1470*/  IMAD.MOV R26, RZ, RZ, -R21 ;  /* 0x000000ffff1a7224 */ /* 0x000fe200078e0a15 */
[----:B------:R-:W-:Y:S01]  /*1480*/  ISETP.GT.U32.AND P1, PT, R17, R24, PT ;  /* 0x000000181100720c */ /* 0x000fe20003f24070 */
[----:B------:R-:W-:-:S04]  /*1490*/  IMAD.HI.U32 R21, R2, R23, RZ ;  /* 0x0000001702157227 */ /* 0x000fc800078e00ff */
[----:B------:R-:W-:Y:S02]  /*14a0*/  IMAD R25, R28, R13, RZ ;  /* 0x0000000d1c197224 */ /* 0x000fe400078e02ff */
[----:B------:R-:W-:Y:S02]  /*14b0*/  IMAD.MOV.U32 R2, RZ, RZ, RZ ;  /* 0x000000ffff027224 */ /* 0x000fe400078e00ff */
[----:B------:R-:W-:Y:S02]  /*14c0*/  IMAD R23, R21, R26, R23 ;  /* 0x0000001a15177224 */ /* 0x000fe400078e0217 */
[----:B------:R-:W-:Y:S01]  /*14d0*/  IMAD.HI.U32 R2, R3, R25, R2 ;  /* 0x0000001903027227 */ /* 0x000fe200078e0002 */
[----:B------:R-:W-:Y:S02]  /*14e0*/  PRMT R3, R15, 0x8880, RZ ;  /* 0x000088800f037816 */ /* 0x000fe400000000ff */
[----:B------:R-:W-:Y:S01]  /*14f0*/  IABS R25, R0 ;  /* 0x0000000000197213 */ /* 0x000fe20000000000 */
[----:B------:R-:W-:Y:S01]  /*1500*/  @!P1 IMAD.IADD R24, R24, 0x1, -R17 ;  /* 0x0000000118189824 */ /* 0x000fe200078e0a11 */
[----:B------:R-:W-:Y:S01]  /*1510*/  IABS R15, R3 ;  /* 0x00000003000f7213 */ /* 0x000fe20000000000 */
[----:B------:R-:W-:Y:S01]  /*1520*/  @!P4 IMAD.IADD R19, R19, 0x1, -R16 ;  /* 0x000000011313c824 */ /* 0x000fe200078e0a10 */
[----:B------:R-:W-:Y:S01]  /*1530*/  ISETP.GT.U32.AND P3, PT, R18, R23, PT ;  /* 0x000000171200720c */ /* 0x000fe20003f64070 */
[----:B------:R-:W-:Y:S01]  /*1540*/  IMAD.MOV R26, RZ, RZ, -R25 ;  /* 0x000000ffff1a7224 */ /* 0x000fe200078e0a19 */
[----:B------:R-:W-:Y:S01]  /*1550*/  ISETP.GE.U32.AND P2, PT, R24, R17, PT ;  /* 0x000000111800720c */ /* 0x000fe20003f46070 */
[----:B------:R-:W-:Y:S01]  /*1560*/  IMAD.HI.U32 R2, R2, R15, RZ ;  /* 0x0000000f02027227 */ /* 0x000fe200078e00ff */
[----:B------:R-:W-:-:S02]  /*1570*/  ISETP.GE.U32.AND P5, PT, R19, R16, PT ;  /* 0x000000101300720c */ /* 0x000fc40003fa6070 */
[----:B------:R-:W-:Y:S01]  /*1580*/  LOP3.LUT R3, R3, R0, RZ, 0x3c, !PT ;  /* 0x0000000003037212 */ /* 0x000fe200078e3cff */
[----:B------:R-:W-:Y:S02]  /*1590*/  IMAD R26, R2, R26, R15 ;  /* 0x0000001a021a7224 */ /* 0x000fe400078e020f */
[----:B------:R-:W-:Y:S01]  /*15a0*/  @!P1 VIADD R6, R6, 0x1 ;  /* 0x0000000106069836 */ /* 0x000fe20000000000 */
[----:B------:R-:W-:Y:S01]  /*15b0*/  ISETP.GE.AND P1, PT, R20, RZ, PT ;  /* 0x000000ff1400720c */ /* 0x000fe20003f26270 */
[----:B------:R-:W-:Y:S01]  /*15c0*/  @!P4 VIADD R4, R4, 0x1 ;  /* 0x000000010404c836 */ /* 0x000fe20000000000 */
[----:B------:R-:W-:Y:S01]  /*15d0*/  ISETP.GT.U32.AND P0, PT, R13, R26, PT ;  /* 0x0000001a0d00720c */ /* 0x000fe20003f04070 */
[----:B------:R-:W-:Y:S02]  /*15e0*/  @!P3 IMAD.IADD R23, R23, 0x1, -R18 ;  /* 0x000000011717b824 */ /* 0x000fe400078e0a12 */
[----:B------:R-:W-:Y:S02]  /*15f0*/  @P2 VIADD R6, R6, 0x1 ;  /* 0x0000000106062836 */ /* 0x000fe40000000000 */
[----:B------:R-:W-:Y:S01]  /*1600*/  @!P3 VIADD R21, R21, 0x1 ;  /* 0x000000011515b836 */ /* 0x000fe20000000000 */
[----:B------:R-:W-:Y:S01]  /*1610*/  ISETP.GE.U32.AND P2, PT, R23, R18, PT ;  /* 0x000000121700720c */ /* 0x000fe20003f46070 */
[----:B------:R-:W-:Y:S01]  /*1620*/  @P5 VIADD R4, R4, 0x1 ;  /* 0x0000000104045836 */ /* 0x000fe20000000000 */
[----:B------:R-:W-:Y:S01]  /*1630*/  ISETP.GE.AND P5, PT, R3, RZ, PT ;  /* 0x000000ff0300720c */ /* 0x000fe20003fa6270 */
[----:B------:R-:W-:Y:S01]  /*1640*/  @!P6 IMAD.MOV R6, RZ, RZ, -R6 ;  /* 0x000000ffff06e224 */ /* 0x000fe200078e0a06 */
[----:B------:R-:W-:Y:S01]  /*1650*/  ISETP.NE.AND P6, PT, R11, RZ, PT ;  /* 0x000000ff0b00720c */ /* 0x000fe20003fc5270 */
[----:B------:R-:W-:Y:S01]  /*1660*/  @!P1 IMAD.MOV R4, RZ, RZ, -R4 ;  /* 0x000000ffff049224 */ /* 0x000fe200078e0a04 */
[----:B------:R-:W-:Y:S01]  /*1670*/  ISETP.GE.AND P3, PT, R7, RZ, PT ;  /* 0x000000ff0700720c */ /* 0x000fe20003f66270 */
[----:B------:R-:W-:Y:S01]  /*1680*/  @!P0 IMAD.IADD R26, R26, 0x1, -R13 ;  /* 0x000000011a1a8824 */ /* 0x000fe200078e0a0d */
[----:B------:R-:W-:Y:S01]  /*1690*/  ISETP.NE.AND P1, PT, R14, RZ, PT ;  /* 0x000000ff0e00720c */ /* 0x000fe20003f25270 */
[----:B------:R-:W-:Y:S01]  /*16a0*/  @!P0 VIADD R2, R2, 0x1 ;  /* 0x0000000102028836 */ /* 0x000fe20000000000 */
[----:B------:R-:W-:-:S02]  /*16b0*/  ISETP.NE.AND P0, PT, R0, RZ, PT ;  /* 0x000000ff0000720c */ /* 0x000fc40003f05270 */
[----:B------:R-:W-:Y:S01]  /*16c0*/  ISETP.GE.U32.AND P4, PT, R26, R13, PT ;  /* 0x0000000d1a00720c */ /* 0x000fe20003f86070 */
[----:B------:R-:W-:Y:S01]  /*16d0*/  @P2 VIADD R21, R21, 0x1 ;  /* 0x0000000115152836 */ /* 0x000fe20000000000 */
[----:B------:R-:W-:-:S03]  /*16e0*/  ISETP.NE.AND P2, PT, R10, RZ, PT ;  /* 0x000000ff0a00720c */ /* 0x000fc60003f45270 */
[----:B------:R-:W-:Y:S02]  /*16f0*/  @!P6 LOP3.LUT R4, RZ, R11, RZ, 0x33, !PT ;  /* 0x0000000bff04e212 */ /* 0x000fe400078e33ff */
[----:B------:R-:W-:Y:S02]  /*1700*/  @!P3 IMAD.MOV R21, RZ, RZ, -R21 ;  /* 0x000000ffff15b224 */ /* 0x000fe400078e0a15 */
[----:B------:R-:W-:-:S04]  /*1710*/  @!P1 LOP3.LUT R21, RZ, R14, RZ, 0x33, !PT ;  /* 0x0000000eff159212 */ /* 0x000fc800078e33ff */
[----:B------:R-:W-:Y:S02]  /*1720*/  @P4 VIADD R2, R2, 0x1 ;  /* 0x0000000102024836 */ /* 0x000fe40000000000 */
[----:B------:R-:W-:Y:S02]  /*1730*/  @!P2 LOP3.LUT R6, RZ, R10, RZ, 0x33, !PT ;  /* 0x0000000aff06a212 */ /* 0x000fe400078e33ff */
[----:B------:R-:W-:Y:S01]  /*1740*/  @!P5 IMAD.MOV R2, RZ, RZ, -R2 ;  /* 0x000000ffff02d224 */ /* 0x000fe200078e0a02 */
[----:B------:R-:W-:Y:S02]  /*1750*/  @!P0 LOP3.LUT R2, RZ, R0, RZ, 0x33, !PT ;  /* 0x00000000ff028212 */ /* 0x000fe400078e33ff */
[----:B------:R-:W-:Y:S02]  /*1760*/  IADD3 R12, P0, R12, UR15, RZ ;  /* 0x0000000f0c0c7c10 */ /* 0x000fe4000ff1e0ff */
[----:B------:R-:W-:Y:S02]  /*1770*/  PRMT R3, R6, 0x7604, R4 ;  /* 0x0000760406037816 */ /* 0x000fe40000000004 */
        /* <DEDUP_REMOVED lines=14> */
.L_x_7229:
        /* <DEDUP_REMOVED lines=10> */
.L_x_8125:


//--------------------- .text._ZN2at6native55_GLOBAL__N__de093ff9_22_ForeachBinaryOpList_cu_a911ec4325multi_tensor_apply_kernelINS1_18TensorListMetadataILi3EEENS1_24BinaryOpListAlphaFunctorIhLi3ELi2ELi2EEEJSt7dividesIhEhEEEvT_T0_DpT1_ --------------------------
	.section	.text._ZN2at6native55_GLOBAL__N__de093ff9_22_ForeachBinaryOpList_cu_a911ec4325multi_tensor_apply_kernelINS1_18TensorListMetadataILi3EEENS1_24BinaryOpListAlphaFunctorIhLi3ELi2ELi2EEEJSt7dividesIhEhEEEvT_T0_DpT1_,"ax",@progbits
	.align	128
.text._ZN2at6native55_GLOBAL__N__de093ff9_22_ForeachBinaryOpList_cu_a911ec4325multi_tensor_apply_kernelINS1_18TensorListMetadataILi3EEENS1_24BinaryOpListAlphaFunctorIhLi3ELi2ELi2EEEJSt7dividesIhEhEEEvT_T0_DpT1_:
        .type           _ZN2at6native55_GLOBAL__N__de093ff9_22_ForeachBinaryOpList_cu_a911ec4325multi_tensor_apply_kernelINS1_18TensorListMetadataILi3EEENS1_24BinaryOpListAlphaFunctorIhLi3ELi2ELi2EEEJSt7dividesIhEhEEEvT_T0_DpT1_,@function
        .size           _ZN2at6native55_GLOBAL__N__de093ff9_22_ForeachBinaryOpList_cu_a911ec4325multi_tensor_apply_kernelINS1_18TensorListMetadataILi3EEENS1_24BinaryOpListAlphaFunctorIhLi3ELi2ELi2EEEJSt7dividesIhEhEEEvT_T0_DpT1_,(.L_x_8126 - _ZN2at6native55_GLOBAL__N__de093ff9_22_ForeachBinaryOpList_cu_a911ec4325multi_tensor_apply_kernelINS1_18TensorListMetadataILi3EEENS1_24BinaryOpListAlphaFunctorIhLi3ELi2ELi2EEEJSt7dividesIhEhEEEvT_T0_DpT1_)
        .other          _ZN2at6native55_GLOBAL__N__de093ff9_22_ForeachBinaryOpList_cu_a911ec4325multi_tensor_apply_kernelINS1_18TensorListMetadataILi3EEENS1_24BinaryOpListAlphaFunctorIhLi3ELi2ELi2EEEJSt7dividesIhEhEEEvT_T0_DpT1_,@"STO_CUDA_ENTRY STV_DEFAULT"
_ZN2at6native55_GLOBAL__N__de093ff9_22_ForeachBinaryOpList_cu_a911ec4325multi_tensor_apply_kernelINS1_18TensorListMetadataILi3EEENS1_24BinaryOpListAlphaFunctorIhLi3ELi2ELi2EEEJSt7dividesIhEhEEEvT_T0_DpT1_:
        /* <DEDUP_REMOVED lines=33> */
.L_x_7231:
        /* <DEDUP_REMOVED lines=13> */
[----:B------:R-:W-:Y:S02]  /*02e0*/  IMAD R16, R2, 0x3, RZ ;  /* 0x0000000302107824 */ /* 0x000fe400078e02ff */
[----:B------:R-:W-:Y:S01]  /*02f0*/  IMAD.X R10, RZ, RZ, R6, P3 ;  /* 0x000000ffff0a7224 */ /* 0x000fe200018e0606 */
[----:B------:R-:W-:-:S02]  /*0300*/  ISETP.LT.AND.EX P1, PT, R8, UR5, !P1, P2 ;  /* 0x0000000508007c0c */ /* 0x000fc4000cf21320 */
[----:B------:R-:W-:Y:S02]  /*0310*/  ISETP.GE.U32.AND P2, PT, R9, 0x10000, PT ;  /* 0x000100000900780c */ /* 0x000fe40003f46070 */
[----:B------:R-:W-:-:S04]  /*0320*/  @P0 IADD3 R12, P4, R3, UR17, RZ ;  /* 0x00000011030c0c10 */ /* 0x000fc8000ff9e0ff */
[C---:B------:R-:W-:Y:S02]  /*0330*/  @P0 IADD3.X R13, R6.reuse, UR6, RZ, P4, !PT ;  /* 0x00000006060d0c10 */ /* 0x040fe4000a7fe4ff */
[----:B------:R-:W-:Y:S02]  /*0340*/  @P0 IADD3 R14, P4, R3, UR16, RZ ;  /* 0x00000010030e0c10 */ /* 0x000fe4000ff9e0ff */
[----:B------:R-:W-:Y:S01]  /*0350*/  ISETP.LT.U32.AND P3, PT, R9, UR14, PT ;  /* 0x0000000e09007c0c */ /* 0x000fe2000bf61070 */
[----:B------:R0:W2:Y:S01]  /*0360*/  @P0 LDG.E.U8 R28, desc[UR12][R12.64] ;  /* 0x0000000c0c1c0981 */ /* 0x0000a2000c1e1100 */
[----:B------:R-:W-:Y:S02]  /*0370*/  @P0 IADD3.X R15, R6, UR8, RZ, P4, !PT ;  /* 0x00000008060f0c10 */ /* 0x000fe4000a7fe4ff */
[----:B------:R-:W-:Y:S02]  /*0380*/  IADD3 R11, P4, R16, R3, RZ ;  /* 0x00000003100b7210 */ /* 0x000fe40007f9e0ff */
[----:B------:R-:W-:-:S02]  /*0390*/  ISETP.GE.U32.AND.EX P2, PT, R10, RZ, PT, P2 ;  /* 0x000000ff0a00720c */ /* 0x000fc40003f46120 */
[----:B------:R-:W-:Y:S02]  /*03a0*/  @P1 IADD3 R26, P5, R7, UR17, RZ ;  /* 0x00000011071a1c10 */ /* 0x000fe4000ffbe0ff */
[----:B------:R-:W-:Y:S01]  /*03b0*/  ISETP.LT.AND.EX P2, PT, R10, UR5, !P2, P3 ;  /* 0x000000050a007c0c */ /* 0x000fe2000d741330 */
[----:B0-----:R-:W-:Y:S01]  /*03c0*/  IMAD.X R12, RZ, RZ, R6, P4 ;  /* 0x000000ffff0c7224 */ /* 0x001fe200020e0606 */
[C---:B------:R-:W-:Y:S02]  /*03d0*/  ISETP.GE.U32.AND P3, PT, R11.reuse, 0x10000, PT ;  /* 0x000100000b00780c */ /* 0x040fe40003f66070 */
[----:B------:R-:W-:Y:S02]  /*03e0*/  ISETP.LT.U32.AND P4, PT, R11, UR14, PT ;  /* 0x0000000e0b007c0c */ /* 0x000fe4000bf81070 */
[----:B------:R-:W-:Y:S02]  /*03f0*/  ISETP.GE.U32.AND.EX P3, PT, R12, RZ, PT, P3 ;  /* 0x000000ff0c00720c */ /* 0x000fe40003f66130 */
[----:B------:R-:W-:-:S02]  /*0400*/  PRMT R21, RZ, 0x7610, R21 ;  /* 0x00007610ff157816 */ /* 0x000fc40000000015 */
[----:B------:R-:W-:Y:S02]  /*0410*/  ISETP.LT.AND.EX P3, PT, R12, UR5, !P3, P4 ;  /* 0x000000050c007c0c */ /* 0x000fe4000df61340 */
[C---:B------:R-:W-:Y:S02]  /*0420*/  @P1 IADD3.X R27, R8.reuse, UR6, RZ, P5, !PT ;  /* 0x00000006081b1c10 */ /* 0x040fe4000affe4ff */
[----:B------:R-:W-:Y:S01]  /*0430*/  @P1 IADD3 R24, P5, R7, UR16, RZ ;  /* 0x0000001007181c10 */ /* 0x000fe2000ffbe0ff */
[----:B------:R0:W3:Y:S01]  /*0440*/  @P0 LDG.E.U8 R21, desc[UR12][R14.64] ;  /* 0x0000000c0e150981 */ /* 0x0000e2000c1e1100 */
[----:B------:R-:W-:Y:S02]  /*0450*/  PRMT R19, RZ, 0x7610, R19 ;  /* 0x00007610ff137816 */ /* 0x000fe40000000013 */
[----:B------:R-:W-:Y:S02]  /*0460*/  PRMT R18, RZ, 0x7610, R18 ;  /* 0x00007610ff127816 */ /* 0x000fe40000000012 */
[----:B------:R-:W-:-:S02]  /*0470*/  @P1 IADD3.X R25, R8, UR8, RZ, P5, !PT ;  /* 0x0000000808191c10 */ /* 0x000fc4000affe4ff */
[C---:B------:R-:W-:Y:S01]  /*0480*/  @P2 IADD3 R22, P4, R9.reuse, UR17, RZ ;  /* 0x0000001109162c10 */ /* 0x040fe2000ff9e0ff */
[----:B------:R1:W5:Y:S01]  /*0490*/  @P1 LDG.E.U8 R19, desc[UR12][R26.64] ;  /* 0x0000000c1a131981 */ /* 0x000362000c1e1100 */
[----:B------:R-:W-:Y:S02]  /*04a0*/  PRMT R13, RZ, 0x7610, R13 ;  /* 0x00007610ff0d7816 */ /* 0x000fe4000000000d */
[----:B0-----:R-:W-:Y:S01]  /*04b0*/  @P2 IADD3 R14, P5, R9, UR16, RZ ;  /* 0x00000010090e2c10 */ /* 0x001fe2000ffbe0ff */
[----:B------:R0:W5:Y:S01]  /*04c0*/  @P1 LDG.E.U8 R18, desc[UR12][R24.64] ;  /* 0x0000000c18121981 */ /* 0x000162000c1e1100 */
[C---:B------:R-:W-:Y:S02]  /*04d0*/  @P2 IADD3.X R23, R10.reuse, UR6, RZ, P4, !PT ;  /* 0x000000060a172c10 */ /* 0x040fe4000a7fe4ff */
[----:B------:R-:W-:Y:S02]  /*04e0*/  @P2 IADD3.X R15, R10, UR8, RZ, P5, !PT ;  /* 0x000000080a0f2c10 */ /* 0x000fe4000affe4ff */
[----:B------:R-:W-:-:S02]  /*04f0*/  PRMT R17, RZ, 0x7610, R17 ;  /* 0x00007610ff117816 */ /* 0x000fc40000000011 */
[C---:B-1----:R-:W-:Y:S01]  /*0500*/  @P3 IADD3 R26, P4, R11.reuse, UR17, RZ ;  /* 0x000000110b1a3c10 */ /* 0x042fe2000ff9e0ff */
[----:B------:R-:W-:Y:S01]  /*0510*/  UPRMT UR4, UR9, 0x9910, URZ ;  /* 0x0000991009047896 */ /* 0x000fe2000800003f */
[----:B------:R-:W-:Y:S02]  /*0520*/  PRMT R20, RZ, 0x7610, R20 ;  /* 0x00007610ff147816 */ /* 0x000fe40000000014 */
[----:B0-----:R-:W-:Y:S02]  /*0530*/  @P3 IADD3 R24, P5, R11, UR16, RZ ;  /* 0x000000100b183c10 */ /* 0x001fe4000ffbe0ff */
[C---:B------:R-:W-:Y:S02]  /*0540*/  @P3 IADD3.X R27, R12.reuse, UR6, RZ, P4, !PT ;  /* 0x000000060c1b3c10 */ /* 0x040fe4000a7fe4ff */
[----:B------:R-:W-:Y:S01]  /*0550*/  @P3 IADD3.X R25, R12, UR8, RZ, P5, !PT ;  /* 0x000000080c193c10 */ /* 0x000fe2000affe4ff */
[----:B------:R0:W5:Y:S01]  /*0560*/  @P2 LDG.E.U8 R20, desc[UR12][R14.64] ;  /* 0x0000000c0e142981 */ /* 0x000162000c1e1100 */
[----:B------:R-:W-:-:S03]  /*0570*/  PRMT R16, RZ, 0x7610, R16 ;  /* 0x00007610ff107816 */ /* 0x000fc60000000010 */
[----:B------:R-:W5:Y:S04]  /*0580*/  @P3 LDG.E.U8 R13, desc[UR12][R26.64] ;  /* 0x0000000c1a0d3981 */ /* 0x000f68000c1e1100 */
[----:B------:R-:W5:Y:S01]  /*0590*/  @P3 LDG.E.U8 R17, desc[UR12][R24.64] ;  /* 0x0000000c18113981 */ /* 0x000f62000c1e1100 */
[----:B0-----:R-:W-:-:S03]  /*05a0*/  MOV R14, 0x610 ;  /* 0x00000610000e7802 */ /* 0x001fc60000000f00 */
[----:B------:R2:W5:Y:S02]  /*05b0*/  @P2 LDG.E.U8 R16, desc[UR12][R22.64] ;  /* 0x0000000c16102981 */ /* 0x000564000c1e1100 */
[----:B--2---:R-:W-:Y:S02]  /*05c0*/  LOP3.LUT R22, R28, 0xff, RZ, 0xc0, !PT ;  /* 0x000000ff1c167812 */ /* 0x004fe400078ec0ff */
[----:B---3--:R-:W-:-:S05]  /*05d0*/  PRMT R21, R21, 0x9910, RZ ;  /* 0x0000991015157816 */ /* 0x008fca00000000ff */
[----:B------:R-:W-:-:S05]  /*05e0*/  IMAD R15, R21, UR4, RZ ;  /* 0x00000004150f7c24 */ /* 0x000fca000f8e02ff */
[----:B------:R-:W-:-:S07]  /*05f0*/  LOP3.LUT R15, R15, 0xff, RZ, 0xc0, !PT ;  /* 0x000000ff0f0f7812 */ /* 0x000fce00078ec0ff */
[----:B-----5:R-:W-:Y:S05]  /*0600*/  CALL.REL.NOINC `($__internal_8_$__cuda_sm20_div_u16) ;  /* 0x0000000400c07944 */ /* 0x020fea0003c00000 */
[----:B------:R-:W-:Y:S01]  /*0610*/  UPRMT UR4, UR9, 0x9910, URZ ;  /* 0x0000991009047896 */ /* 0x000fe2000800003f */
[----:B------:R-:W-:Y:S01]  /*0620*/  PRMT R15, R18, 0x9910, RZ ;  /* 0x00009910120f7816 */ /* 0x000fe200000000ff */
[----:B------:R-:W-:Y:S01]  /*0630*/  IMAD.MOV.U32 R18, RZ, RZ, R21 ;  /* 0x000000ffff127224 */ /* 0x000fe200078e0015 */
[----:B------:R-:W-:Y:S02]  /*0640*/  LOP3.LUT R22, R19, 0xff, RZ, 0xc0, !PT ;  /* 0x000000ff13167812 */ /* 0x000fe400078ec0ff */
[----:B------:R-:W-:Y:S01]  /*0650*/  MOV R14, 0x690 ;  /* 0x00000690000e7802 */ /* 0x000fe20000000f00 */
[----:B------:R-:W-:-:S05]  /*0660*/  IMAD R15, R15, UR4, RZ ;  /* 0x000000040f0f7c24 */ /* 0x000fca000f8e02ff */
[----:B------:R-:W-:-:S07]  /*0670*/  LOP3.LUT R15, R15, 0xff, RZ, 0xc0, !PT ;  /* 0x000000ff0f0f7812 */ /* 0x000fce00078ec0ff */
[----:B------:R-:W-:Y:S05]  /*0680*/  CALL.REL.NOINC `($__internal_8_$__cuda_sm20_div_u16) ;  /* 0x0000000400a07944 */ /* 0x000fea0003c00000 */
        /* <DEDUP_REMOVED lines=35> */
.L_x_7230:
        /* <DEDUP_REMOVED lines=9> */
.L_x_7233:
        /* <DEDUP_REMOVED lines=9> */
[----:B------:R-:W-:Y:S02]  /*09e0*/  IADD3 R10, P0, R10, UR15, RZ ;  /* 0x0000000f0a0a7c10 */ /* 0x000fe4000ff1e0ff */
[----:B------:R-:W-:Y:S02]  /*09f0*/  MOV R14, 0xb30 ;  /* 0x00000b30000e7802 */ /* 0x000fe40000000f00 */
[----:B------:R-:W-:-:S02]  /*0a00*/  IADD3.X R11, R2, UR10, RZ, P0, !PT ;  /* 0x0000000a020b7c10 */ /* 0x000fc400087fe4ff */
[C---:B--2---:R-:W-:Y:S02]  /*0a10*/  PRMT R5, R8.reuse, 0x7772, RZ ;  /* 0x0000777208057816 */ /* 0x044fe400000000ff */
[C---:B0-----:R-:W-:Y:S02]  /*0a20*/  PRMT R7, R8.reuse, 0x7771, RZ ;  /* 0x0000777108077816 */ /* 0x041fe400000000ff */
[C---:B------:R-:W-:Y:S02]  /*0a30*/  PRMT R15, R8.reuse, 0x7773, RZ ;  /* 0x00007773080f7816 */ /* 0x040fe400000000ff */
[----:B------:R-:W-:Y:S01]  /*0a40*/  LOP3.LUT R6, R8, 0xff, RZ, 0xc0, !PT ;  /* 0x000000ff08067812 */ /* 0x000fe200078ec0ff */
[----:B------:R-:W-:Y:S02]  /*0a50*/  IMAD.MOV.U32 R8, RZ, RZ, R5 ;  /* 0x000000ffff087224 */ /* 0x000fe400078e0005 */
[----:B------:R-:W-:Y:S02]  /*0a60*/  IMAD R7, R7, UR4, RZ ;  /* 0x0000000407077c24 */ /* 0x000fe4000f8e02ff */
[----:B------:R-:W-:-:S02]  /*0a70*/  IMAD R6, R6, UR4, RZ ;  /* 0x0000000406067c24 */ /* 0x000fc4000f8e02ff */
[----:B------:R-:W-:Y:S02]  /*0a80*/  IMAD R8, R8, UR4, RZ ;  /* 0x0000000408087c24 */ /* 0x000fe4000f8e02ff */
[----:B------:R-:W-:Y:S01]  /*0a90*/  IMAD R15, R15, UR4, RZ ;  /* 0x000000040f0f7c24 */ /* 0x000fe2000f8e02ff */
[C---:B---3--:R-:W-:Y:S02]  /*0aa0*/  PRMT R2, R22.reuse, 0x7770, RZ ;  /* 0x0000777016027816 */ /* 0x048fe400000000ff */
[C---:B------:R-:W-:Y:S02]  /*0ab0*/  PRMT R4, R22.reuse, 0x7771, RZ ;  /* 0x0000777116047816 */ /* 0x040fe400000000ff */
[C---:B------:R-:W-:Y:S02]  /*0ac0*/  PRMT R5, R22.reuse, 0x7772, RZ ;  /* 0x0000777216057816 */ /* 0x040fe400000000ff */
[----:B------:R-:W-:Y:S02]  /*0ad0*/  PRMT R22, R22, 0x7773, RZ ;  /* 0x0000777316167816 */ /* 0x000fe400000000ff */
[----:B------:R-:W-:-:S02]  /*0ae0*/  LOP3.LUT R6, R6, 0xff, RZ, 0xc0, !PT ;  /* 0x000000ff06067812 */ /* 0x000fc400078ec0ff */
[----:B------:R-:W-:Y:S02]  /*0af0*/  LOP3.LUT R7, R7, 0xff, RZ, 0xc0, !PT ;  /* 0x000000ff07077812 */ /* 0x000fe400078ec0ff */
[----:B------:R-:W-:Y:S02]  /*0b00*/  LOP3.LUT R8, R8, 0xff, RZ, 0xc0, !PT ;  /* 0x000000ff08087812 */ /* 0x000fe400078ec0ff */
[----:B------:R-:W-:-:S07]  /*0b10*/  LOP3.LUT R15, R15, 0xff, RZ, 0xc0, !PT ;  /* 0x000000ff0f0f7812 */ /* 0x000fce00078ec0ff */
[----:B------:R-:W-:Y:S05]  /*0b20*/  CALL.REL.NOINC `($__internal_8_$__cuda_sm20_div_u16) ;  /* 0x0000000000787944 */ /* 0x000fea0003c00000 */
[----:B------:R-:W-:Y:S01]  /*0b30*/  IMAD.MOV.U32 R9, RZ, RZ, R21 ;  /* 0x000000ffff097224 */ /* 0x000fe200078e0015 */
[----:B------:R-:W-:Y:S01]  /*0b40*/  MOV R14, 0xb80 ;  /* 0x00000b80000e7802 */ /* 0x000fe20000000f00 */
[----:B------:R-:W-:Y:S02]  /*0b50*/  IMAD.MOV.U32 R22, RZ, RZ, R5 ;  /* 0x000000ffff167224 */ /* 0x000fe400078e0005 */
[----:B------:R-:W-:-:S07]  /*0b60*/  IMAD.MOV.U32 R15, RZ, RZ, R8 ;  /* 0x000000ffff0f7224 */ /* 0x000fce00078e0008 */
        /* <DEDUP_REMOVED lines=24> */
[----:B------:R-:W-:Y:S05]  /*0cf0*/  BSYNC B0 ;  /* 0x0000000000007941 */ /* 0x000fea0003800000 */
.L_x_7232:
[----:B------:R-:W-:Y:S05]  /*0d00*/  EXIT ;  /* 0x000000000000794d */ /* 0x000fea0003800000 */
        .weak           $__internal_8_$__cuda_sm20_div_u16
        .type           $__internal_8_$__cuda_sm20_div_u16,@function
        .size           $__internal_8_$__cuda_sm20_div_u16,(.L_x_8126 - $__internal_8_$__cuda_sm20_div_u16)
$__internal_8_$__cuda_sm20_div_u16:
[----:B------:R-:W0:Y:S01]  /*0d10*/  I2F.U16 R24, R15 ;  /* 0x0000000f00187306 */ /* 0x000e220000101000 */
[----:B------:R-:W-:-:S07]  /*0d20*/  IMAD.MOV.U32 R21, RZ, RZ, 0x4b800000 ;  /* 0x4b800000ff157424 */ /* 0x000fce00078e00ff */
[----:B------:R-:W-:Y:S01]  /*0d30*/  I2F.U16.RZ R22, R22 ;  /* 0x0000001600167306 */ /* 0x000fe2000010d000 */
[C---:B0-----:R-:W-:Y:S02]  /*0d40*/  FSETP.GEU.AND P5, PT, |R24|.reuse, 1.175494350822287508e-38, PT ;  /* 0x008000001800780b */ /* 0x041fe40003fae200 */
[----:B------:R-:W-:Y:S02]  /*0d50*/  FSETP.GT.AND P4, PT, |R24|, 8.50705917302346158658e+37, PT ;  /* 0x7e8000001800780b */ /* 0x000fe40003f84200 */
[----:B------:R-:W-:-:S04]  /*0d60*/  FSEL R21, R21, 1, !P5 ;  /* 0x3f80000015157808 */ /* 0x000fc80006800000 */
[----:B------:R-:W-:Y:S02]  /*0d70*/  FSEL R21, R21, 0.25, !P4 ;  /* 0x3e80000015157808 */ /* 0x000fe40006000000 */
[----:B------:R-:W-:Y:S01]  /*0d80*/  ISETP.NE.U32.AND P4, PT, R15, RZ, PT ;  /* 0x000000ff0f00720c */ /* 0x000fe20003f85070 */
[----:B------:R-:W-:Y:S02]  /*0d90*/  IMAD.MOV.U32 R15, RZ, RZ, 0x0 ;  /* 0x00000000ff0f7424 */ /* 0x000fe400078e00ff */
[----:B------:R-:W-:-:S06]  /*0da0*/  FMUL R24, R24, R21 ;  /* 0x0000001518187220 */ /* 0x000fcc0000400000 */
[----:B------:R-:W0:Y:S02]  /*0db0*/  MUFU.RCP R24, R24 ;  /* 0x0000001800187308 */ /* 0x000e240000001000 */
[----:B0-----:R-:W-:-:S04]  /*0dc0*/  FMUL R21, R21, R24 ;  /* 0x0000001815157220 */ /* 0x001fc80000400000 */
[----:B------:R-:W-:-:S04]  /*0dd0*/  VIADD R21, R21, 0x2 ;  /* 0x0000000215157836 */ /* 0x000fc80000000000 */
[----:B------:R-:W-:-:S06]  /*0de0*/  FMUL.RZ R23, R22, R21 ;  /* 0x0000001516177220 */ /* 0x000fcc000040c000 */
[----:B------:R-:W0:Y:S02]  /*0df0*/  F2I.U32.TRUNC.NTZ R23, R23 ;  /* 0x0000001700177305 */ /* 0x000e24000020f000 */
[----:B0-----:R-:W-:Y:S01]  /*0e00*/  LOP3.LUT R21, R23, 0xffff, RZ, 0xc0, !PT ;  /* 0x0000ffff17157812 */ /* 0x001fe200078ec0ff */
[----:B------:R-:W-:Y:S01]  /*0e10*/  @!P4 IMAD.MOV.U32 R21, RZ, RZ, -0x1 ;  /* 0xffffffffff15c424 */ /* 0x000fe200078e00ff */
[----:B------:R-:W-:Y:S06]  /*0e20*/  RET.REL.NODEC R14 `(_ZN2at6native55_GLOBAL__N__de093ff9_22_ForeachBinaryOpList_cu_a911ec4325multi_tensor_apply_kernelINS1_18TensorListMetadataILi3EEENS1_24BinaryOpListAlphaFunctorIhLi3ELi2ELi2EEEJSt7dividesIhEhEEEvT_T0_DpT1_) ;  /* 0xfffffff00e747950 */ /* 0x000fec0003c3ffff */
.L_x_7234:
        /* <DEDUP_REMOVED lines=13> */
.L_x_8126:


//--------------------- .text._ZN2at6native55_GLOBAL__N__de093ff9_22_ForeachBinaryOpList_cu_a911ec4325multi_tensor_apply_kernelINS1_18TensorListMetadataILi2EEENS1_24BinaryOpListAlphaFunctorIN3c104HalfELi2ELi2ELi0EEEJSt7dividesIfEfEEEvT_T0_DpT1_ --------------------------
	.section	.text._ZN2at6native55_GLOBAL__N__de093ff9_22_ForeachBinaryOpList_cu_a911ec4325multi_tensor_apply_kernelINS1_18TensorListMetadataILi2EEENS1_24BinaryOpListAlphaFunctorIN3c104HalfELi2ELi2ELi0EEEJSt7dividesIfEfEEEvT_T0_DpT1_,"ax",@progbits
	.align	128
.text._ZN2at6native55_GLOBAL__N__de093ff9_22_ForeachBinaryOpList_cu_a911ec4325multi_tensor_apply_kernelINS1_18TensorListMetadataILi2EEENS1_24BinaryOpListAlphaFunctorIN3c104HalfELi2ELi2ELi0EEEJSt7dividesIfEfEEEvT_T0_DpT1_:
        .type           _ZN2at6native55_GLOBAL__N__de093ff9_22_ForeachBinaryOpList_cu_a911ec4325multi_tensor_apply_kernelINS1_18TensorListMetadataILi2EEENS1_24BinaryOpListAlphaFunctorIN3c104HalfELi2ELi2ELi0EEEJSt7dividesIfEfEEEvT_T0_DpT1_,@function
        .size           _ZN2at6native55_GLOBAL__N__de093ff9_22_ForeachBinaryOpList_cu_a911ec4325multi_tensor_apply_kernelINS1_18TensorListMetadataILi2EEENS1_24BinaryOpListAlphaFunctorIN3c104HalfELi2ELi2ELi0EEEJSt7dividesIfEfEEEvT_T0_DpT1_,(.L_x_8128 - _ZN2at6native55_GLOBAL__N__de093ff9_22_ForeachBinaryOpList_cu_a911ec4325multi_tensor_apply_kernelINS1_18TensorListMetadataILi2EEENS1_24BinaryOpListAlphaFunctorIN3c104HalfELi2ELi2ELi0EEEJSt7dividesIfEfEEEvT_T0_DpT1_)
        .other          _ZN2at6native55_GLOBAL__N__de093ff9_22_ForeachBinaryOpList_cu_a911ec4325multi_tensor_apply_kernelINS1_18TensorListMetadataILi2EEENS1_24BinaryOpListAlphaFunctorIN3c104HalfELi2ELi2ELi0EEEJSt7dividesIfEfEEEvT_T0_DpT1_,@"STO_CUDA_ENTRY STV_DEFAULT"
_ZN2at6native55_GLOBAL__N__de093ff9_22_ForeachBinaryOpList_cu_a911ec4325multi_tensor_apply_kernelINS1_18TensorListMetadataILi2EEENS1_24BinaryOpListAlphaFunctorIN3c104HalfELi2ELi2ELi0EEEJSt7dividesIfEfEEEvT_T0_DpT1_:
        /* <DEDUP_REMOVED lines=29> */
.L_x_7236:
        /* <DEDUP_REMOVED lines=9> */
[C---:B------:R-:W-:Y:S02]  /*0260*/  ISETP.GE.U32.AND P2, PT, R23.reuse, 0x10000, PT ;  /* 0x000100001700780c */ /* 0x040fe40003f46070 */
[----:B------:R-:W-:Y:S02]  /*0270*/  ISETP.LT.AND.EX P0, PT, R24, UR4, !P0, P1 ;  /* 0x0000000418007c0c */ /* 0x000fe4000c701310 */
[-C--:B------:R-:W-:Y:S02]  /*0280*/  LEA R21, P5, R14, R19.reuse, 0x1 ;  /* 0x000000130e157211 */ /* 0x080fe400078a08ff */
[----:B------:R-:W-:Y:S02]  /*0290*/  ISETP.GE.U32.AND.EX P1, PT, R22, RZ, PT, P2 ;  /* 0x000000ff1600720c */ /* 0x000fe40003f26120 */
[----:B------:R-:W-:Y:S01]  /*02a0*/  IADD3 R10, P2, R10, R19, RZ ;  /* 0x000000130a0a7210 */ /* 0x000fe20007f5e0ff */
[----:B------:R-:W-:Y:S01]  /*02b0*/  IMAD.X R18, RZ, RZ, R24, P5 ;  /* 0x000000ffff127224 */ /* 0x000fe200028e0618 */
[----:B------:R-:W-:-:S02]  /*02c0*/  ISETP.LT.U32.AND P4, PT, R23, UR12, PT ;  /* 0x0000000c17007c0c */ /* 0x000fc4000bf81070 */
[C---:B------:R-:W-:Y:S01]  /*02d0*/  ISETP.GE.U32.AND P3, PT, R21.reuse, 0x10000, PT ;  /* 0x000100001500780c */ /* 0x040fe20003f66070 */
[----:B------:R-:W-:Y:S01]  /*02e0*/  IMAD.X R11, RZ, RZ, R24, P2 ;  /* 0x000000ffff0b7224 */ /* 0x000fe200010e0618 */
        /* <DEDUP_REMOVED lines=8> */
[----:B------:R-:W-:Y:S02]  /*0370*/  @P1 LEA R6, P4, R23, UR8, 0x1 ;  /* 0x0000000817061c11 */ /* 0x000fe4000f8808ff */
[C---:B------:R-:W-:Y:S01]  /*0380*/  SHF.L.U64.HI R11, R10.reuse, 0x1, R11 ;  /* 0x000000010a0b7819 */ /* 0x040fe2000001020b */
[----:B------:R-:W-:Y:S01]  /*0390*/  IMAD.SHL.U32 R10, R10, 0x2, RZ ;  /* 0x000000020a0a7824 */ /* 0x000fe200078e00ff */
[----:B------:R-:W-:-:S02]  /*03a0*/  @P0 LEA R8, P6, R19, UR8, 0x1 ;  /* 0x0000000813080c11 */ /* 0x000fc4000f8c08ff */
[----:B------:R-:W-:Y:S02]  /*03b0*/  @P1 LEA.HI.X R7, R23, UR9, R22, 0x1, P4 ;  /* 0x0000000917071c11 */ /* 0x000fe4000a0f0c16 */
[----:B------:R-:W-:Y:S02]  /*03c0*/  @P0 LEA.HI.X R9, R19, UR9, R24, 0x1, P6 ;  /* 0x0000000913090c11 */ /* 0x000fe4000b0f0c18 */
[----:B------:R-:W-:Y:S02]  /*03d0*/  @P3 LEA R2, P4, R21, UR8, 0x1 ;  /* 0x0000000815023c11 */ /* 0x000fe4000f8808ff */
[----:B------:R-:W-:Y:S01]  /*03e0*/  @P2 IADD3 R4, P5, R10, UR8, RZ ;  /* 0x000000080a042c10 */ /* 0x000fe2000ffbe0ff */
[----:B------:R-:W2:Y:S01]  /*03f0*/  @P0 LDG.E.U16 R15, desc[UR10][R8.64] ;  /* 0x0000000a080f0981 */ /* 0x000ea2000c1e1500 */
[----:B------:R-:W-:Y:S02]  /*0400*/  PRMT R20, RZ, 0x7610, R20 ;  /* 0x00007610ff147816 */ /* 0x000fe40000000014 */
[----:B------:R-:W-:-:S02]  /*0410*/  PRMT R25, RZ, 0x7610, R25 ;  /* 0x00007610ff197816 */ /* 0x000fc40000000019 */
[----:B------:R-:W-:Y:S02]  /*0420*/  @P3 LEA.HI.X R3, R21, UR9, R18, 0x1, P4 ;  /* 0x0000000915033c11 */ /* 0x000fe4000a0f0c12 */
[----:B------:R-:W-:Y:S01]  /*0430*/  PRMT R27, RZ, 0x7610, R27 ;  /* 0x00007610ff1b7816 */ /* 0x000fe2000000001b */
[----:B------:R0:W3:Y:S01]  /*0440*/  @P1 LDG.E.U16 R20, desc[UR10][R6.64] ;  /* 0x0000000a06141981 */ /* 0x0000e2000c1e1500 */
[----:B------:R-:W-:-:S03]  /*0450*/  @P2 IADD3.X R5, R11, UR9, RZ, P5, !PT ;  /* 0x000000090b052c10 */ /* 0x000fc6000affe4ff */
[----:B------:R-:W4:Y:S01]  /*0460*/  @P3 LDG.E.U16 R25, desc[UR10][R2.64] ;  /* 0x0000000a02193981 */ /* 0x000f22000c1e1500 */
[----:B------:R-:W-:-:S03]  /*0470*/  @P0 LEA R12, P4, R19, UR6, 0x1 ;  /* 0x00000006130c0c11 */ /* 0x000fc6000f8808ff */
[----:B------:R-:W5:Y:S01]  /*0480*/  @P2 LDG.E.U16 R27, desc[UR10][R4.64] ;  /* 0x0000000a041b2981 */ /* 0x000f62000c1e1500 */
[----:B------:R-:W-:Y:S02]  /*0490*/  PRMT R26, RZ, 0x7610, R26 ;  /* 0x00007610ff1a7816 */ /* 0x000fe4000000001a */
[----:B------:R-:W-:Y:S02]  /*04a0*/  @P0 LEA.HI.X R13, R19, UR7, R24, 0x1, P4 ;  /* 0x00000007130d0c11 */ /* 0x000fe4000a0f0c18 */
[----:B0-----:R-:W-:Y:S02]  /*04b0*/  @P1 LEA R6, P4, R23, UR6, 0x1 ;  /* 0x0000000617061c11 */ /* 0x001fe4000f8808ff */
[----:B------:R-:W-:Y:S01]  /*04c0*/  @P3 LEA R8, P5, R21, UR6, 0x1 ;  /* 0x0000000615083c11 */ /* 0x000fe2000f8a08ff */
[----:B------:R0:W5:Y:S01]  /*04d0*/  @P0 LDG.E.U16 R26, desc[UR10][R12.64] ;  /* 0x0000000a0c1a0981 */ /* 0x000162000c1e1500 */
[----:B------:R-:W-:Y:S02]  /*04e0*/  IADD3 R10, P6, R10, UR6, RZ ;  /* 0x000000060a0a7c10 */ /* 0x000fe4000ffde0ff */
[----:B------:R-:W-:-:S02]  /*04f0*/  PRMT R28, RZ, 0x7610, R28 ;  /* 0x00007610ff1c7816 */ /* 0x000fc4000000001c */
[----:B------:R-:W-:Y:S02]  /*0500*/  @P1 LEA.HI.X R7, R23, UR7, R22, 0x1, P4 ;  /* 0x0000000717071c11 */ /* 0x000fe4000a0f0c16 */
[----:B------:R-:W-:Y:S02]  /*0510*/  @P3 LEA.HI.X R9, R21, UR7, R18, 0x1, P5 ;  /* 0x0000000715093c11 */ /* 0x000fe4000a8f0c12 */
[----:B------:R-:W-:Y:S01]  /*0520*/  PRMT R29, RZ, 0x7610, R29 ;  /* 0x00007610ff1d7816 */ /* 0x000fe2000000001d */
[----:B------:R-:W5:Y:S01]  /*0530*/  @P1 LDG.E.U16 R28, desc[UR10][R6.64] ;  /* 0x0000000a061c1981 */ /* 0x000f62000c1e1500 */
[----:B0-----:R-:W-:Y:S02]  /*0540*/  PRMT R12, RZ, 0x7610, R12 ;  /* 0x00007610ff0c7816 */ /* 0x001fe4000000000c */
[----:B------:R-:W-:-:S04]  /*0550*/  IADD3.X R11, R11, UR7, RZ, P6, !PT ;  /* 0x000000070b0b7c10 */ /* 0x000fc8000b7fe4ff */
[----:B------:R0:W5:Y:S04]  /*0560*/  @P3 LDG.E.U16 R12, desc[UR10][R8.64] ;  /* 0x0000000a080c3981 */ /* 0x000168000c1e1500 */
[----:B------:R-:W5:Y:S01]  /*0570*/  @P2 LDG.E.U16 R29, desc[UR10][R10.64] ;  /* 0x0000000a0a1d2981 */ /* 0x000f62000c1e1500 */
[----:B------:R-:W-:Y:S02]  /*0580*/  @P0 LEA R2, P4, R19, UR6, 0x1 ;  /* 0x0000000613020c11 */ /* 0x000fe4000f8808ff */
[----:B------:R-:W-:Y:S02]  /*0590*/  @P1 LEA R4, P5, R23, UR6, 0x1 ;  /* 0x0000000617041c11 */ /* 0x000fe4000f8a08ff */
[----:B------:R-:W-:Y:S02]  /*05a0*/  @P0 LEA.HI.X R3, R19, UR7, R24, 0x1, P4 ;  /* 0x0000000713030c11 */ /* 0x000fe4000a0f0c18 */
[----:B0-----:R-:W-:-:S02]  /*05b0*/  @P3 LEA R8, P4, R21, UR6, 0x1 ;  /* 0x0000000615083c11 */ /* 0x001fc4000f8808ff */
[----:B------:R-:W-:Y:S01]  /*05c0*/  @P1 LEA.HI.X R5, R23, UR7, R22, 0x1, P5 ;  /* 0x0000000717051c11 */ /* 0x000fe2000a8f0c16 */
[----:B------:R-:W-:-:S04]  /*05d0*/  IMAD.WIDE.U32 R16, R14, 0x4, R16 ;  /* 0x000000040e107825 */ /* 0x000fc800078e0010 */
[----:B--2---:R-:W-:Y:S02]  /*05e0*/  HADD2.F32 R15, -RZ, R15.H0_H0 ;  /* 0x2000000fff0f7230 */ /* 0x004fe40000004100 */
[----:B---3--:R-:W-:-:S03]  /*05f0*/  HADD2.F32 R20, -RZ, R20.H0_H0 ;  /* 0x20000014ff147230 */ /* 0x008fc60000004100 */
[----:B------:R-:W-:Y:S01]  /*0600*/  FMUL.FTZ R13, R15, UR5 ;  /* 0x000000050f0d7c20 */ /* 0x000fe20008410000 */
[----:B----4-:R-:W-:Y:S02]  /*0610*/  HADD2.F32 R25, -RZ, R25.H0_H0 ;  /* 0x20000019ff197230 */ /* 0x010fe40000004100 */
[----:B------:R-:W-:Y:S01]  /*0620*/  FMUL.FTZ R15, R20, UR5 ;  /* 0x00000005140f7c20 */ /* 0x000fe20008410000 */
[----:B-----5:R-:W-:Y:S02]  /*0630*/  HADD2.F32 R27, -RZ, R27.H0_H0 ;  /* 0x2000001bff1b7230 */ /* 0x020fe40000004100 */
[----:B------:R-:W-:Y:S01]  /*0640*/  FMUL.FTZ R6, R25, UR5 ;  /* 0x0000000519067c20 */ /* 0x000fe20008410000 */
[----:B------:R-:W0:Y:S02]  /*0650*/  MUFU.RCP R13, R13 ;  /* 0x0000000d000d7308 */ /* 0x000e240000001000 */
[----:B------:R-:W-:-:S06]  /*0660*/  FMUL.FTZ R7, R27, UR5 ;  /* 0x000000051b077c20 */ /* 0x000fcc0008410000 */
[----:B------:R-:W1:Y:S08]  /*0670*/  MUFU.RCP R15, R15 ;  /* 0x0000000f000f7308 */ /* 0x000e700000001000 */
[----:B------:R-:W2:Y:S08]  /*0680*/  MUFU.RCP R6, R6 ;  /* 0x0000000600067308 */ /* 0x000eb00000001000 */
[----:B------:R-:W3:Y:S01]  /*0690*/  MUFU.RCP R7, R7 ;  /* 0x0000000700077308 */ /* 0x000ee20000001000 */
[----:B------:R-:W-:-:S02]  /*06a0*/  HADD2.F32 R26, -RZ, R26.H0_H0 ;  /* 0x2000001aff1a7230 */ /* 0x000fc40000004100 */
[----:B------:R-:W-:Y:S02]  /*06b0*/  HADD2.F32 R28, -RZ, R28.H0_H0 ;  /* 0x2000001cff1c7230 */ /* 0x000fe40000004100 */
[----:B------:R-:W-:Y:S02]  /*06c0*/  HADD2.F32 R9, -RZ, R12.H0_H0 ;  /* 0x2000000cff097230 */ /* 0x000fe40000004100 */
[----:B------:R-:W-:Y:S02]  /*06d0*/  HADD2.F32 R12, -RZ, R29.H0_H0 ;  /* 0x2000001dff0c7230 */ /* 0x000fe40000004100 */
[----:B0-----:R-:W-:Y:S01]  /*06e0*/  FMUL.FTZ R13, R26, R13 ;  /* 0x0000000d1a0d7220 */ /* 0x001fe20000410000 */
[----:B-1----:R-:W-:Y:S01]  /*06f0*/  FMUL.FTZ R15, R28, R15 ;  /* 0x0000000f1c0f7220 */ /* 0x002fe20000410000 */
[----:B--2---:R-:W-:Y:S01]  /*0700*/  FMUL.FTZ R6, R9, R6 ;  /* 0x0000000609067220 */ /* 0x004fe20000410000 */
[----:B------:R-:W-:Y:S02]  /*0710*/  @P3 LEA.HI.X R9, R21, UR7, R18, 0x1, P4 ;  /* 0x0000000715093c11 */ /* 0x000fe4000a0f0c12 */
[----:B------:R-:W-:Y:S01]  /*0720*/  F2FP.F16.F32.PACK_AB R13, RZ, R13 ;  /* 0x0000000dff0d723e */ /* 0x000fe200000000ff */
[----:B---3--:R-:W-:Y:S01]  /*0730*/  FMUL.FTZ R7, R12, R7 ;  /* 0x000000070c077220 */ /* 0x008fe20000410000 */
[----:B------:R-:W-:-:S02]  /*0740*/  F2FP.F16.F32.PACK_AB R15, RZ, R15 ;  /* 0x0000000fff0f723e */ /* 0x000fc400000000ff */
        /* <DEDUP_REMOVED lines=12> */
.L_x_7235:
        /* <DEDUP_REMOVED lines=9> */
.L_x_7237:
[C---:B0-----:R-:W-:Y:S01]  /*08a0*/  IMAD.SHL.U32 R2, R7.reuse, 0x8, RZ ;  /* 0x0000000807027824 */ /* 0x041fe200078e00ff */
[----:B------:R-:W-:-:S04]  /*08b0*/  SHF.L.U64.HI R3, R7, 0x3, R0 ;  /* 0x0000000307037819 */ /* 0x000fc80000010200 */
[----:B------:R-:W-:-:S04]  /*08c0*/  IADD3 R8, P0, R2, UR8, RZ ;  /* 0x0000000802087c10 */ /* 0x000fc8000ff1e0ff */
[----:B------:R-:W-:-:S06]  /*08d0*/  IADD3.X R9, R3, UR9, RZ, P0, !PT ;  /* 0x0000000903097c10 */ /* 0x000fcc00087fe4ff */
[----:B------:R-:W2:Y:S01]  /*08e0*/  LDG.E.64 R8, desc[UR10][R8.64] ;  /* 0x0000000a08087981 */ /* 0x000ea2000c1e1b00 */
[----:B------:R-:W-:-:S04]  /*08f0*/  IADD3 R2, P0, R2, UR6, RZ ;  /* 0x0000000602027c10 */ /* 0x000fc8000ff1e0ff */
[----:B------:R-:W-:-:S05]  /*0900*/  IADD3.X R3, R3, UR7, RZ, P0, !PT ;  /* 0x0000000703037c10 */ /* 0x000fca00087fe4ff */
[----:B------:R-:W3:Y:S01]  /*0910*/  LDG.E.64 R4, desc[UR10][R2.64] ;  /* 0x0000000a02047981 */ /* 0x000ee2000c1e1b00 */
[----:B------:R-:W-:-:S04]  /*0920*/  IADD3 R7, P0, R7, UR5, RZ ;  /* 0x0000000507077c10 */ /* 0x000fc8000ff1e0ff */
[----:B------:R-:W-:Y:S01]  /*0930*/  ISETP.LT.U32.AND P1, PT, R7, 0x4000, PT ;  /* 0x000040000700780c */ /* 0x000fe20003f21070 */
[----:B------:R-:W-:-:S05]  /*0940*/  IMAD.X R0, RZ, RZ, R0, P0 ;  /* 0x000000ffff007224 */ /* 0x000fca00000e0600 */
[----:B------:R-:W-:Y:S01]  /*0950*/  ISETP.LT.U32.AND.EX P1, PT, R0, RZ, PT, P1 ;  /* 0x000000ff0000720c */ /* 0x000fe20003f21110 */
[--C-:B--2---:R-:W-:Y:S02]  /*0960*/  HADD2.F32 R6, -RZ, R8.reuse.H0_H0 ;  /* 0x20000008ff067230 */ /* 0x104fe40000004100 */
[----:B------:R-:W-:Y:S02]  /*0970*/  HADD2.F32 R11, -RZ, R8.H1_H1 ;  /* 0x30000008ff0b7230 */ /* 0x000fe40000004100 */
[--C-:B------:R-:W-:Y:S02]  /*0980*/  HADD2.F32 R8, -RZ, R9.reuse.H1_H1 ;  /* 0x30000009ff087230 */ /* 0x100fe40000004100 */
[----:B------:R-:W-:Y:S01]  /*0990*/  FMUL.FTZ R10, R6, UR13 ;  /* 0x0000000d060a7c20 */ /* 0x000fe20008410000 */
[----:B------:R-:W-:Y:S02]  /*09a0*/  HADD2.F32 R6, -RZ, R9.H0_H0 ;  /* 0x20000009ff067230 */ /* 0x000fe40000004100 */
[----:B------:R-:W-:Y:S01]  /*09b0*/  FMUL.FTZ R11, R11, UR13 ;  /* 0x0000000d0b0b7c20 */ /* 0x000fe20008410000 */
[----:B------:R-:W-:Y:S01]  /*09c0*/  FMUL.FTZ R12, R8, UR13 ;  /* 0x0000000d080c7c20 */ /* 0x000fe20008410000 */
[----:B------:R0:W1:Y:S01]  /*09d0*/  MUFU.RCP R13, R10 ;  /* 0x0000000a000d7308 */ /* 0x0000620000001000 */
[----:B------:R-:W-:Y:S01]  /*09e0*/  FMUL.FTZ R9, R6, UR13 ;  /* 0x0000000d06097c20 */ /* 0x000fe20008410000 */
[----:B---3--:R-:W-:-:S02]  /*09f0*/  HADD2.F32 R6, -RZ, R4.H0_H0 ;  /* 0x20000004ff067230 */ /* 0x008fc40000004100 */
        /* <DEDUP_REMOVED lines=8> */
[----:B------:R-:W-:-:S05]  /*0a80*/  IMAD.SHL.U32 R4, R7, 0x4, RZ ;  /* 0x0000000407047824 */ /* 0x000fca00078e00ff */
[----:B------:R-:W-:Y:S01]  /*0a90*/  ISETP.GE.U32.AND P0, PT, R4, UR12, PT ;  /* 0x0000000c04007c0c */ /* 0x000fe2000bf06070 */
[----:B0-----:R-:W-:Y:S01]  /*0aa0*/  FMUL.FTZ R8, R8, R9 ;  /* 0x0000000908087220 */ /* 0x001fe20000410000 */
[----:B------:R-:W-:-:S04]  /*0ab0*/  SHF.L.U64.HI R4, R7, 0x2, R0 ;  /* 0x0000000207047819 */ /* 0x000fc80000010200 */
[----:B------:R-:W-:Y:S01]  /*0ac0*/  ISETP.GE.AND.EX P0, PT, R4, UR4, PT, P0 ;  /* 0x0000000404007c0c */ /* 0x000fe2000bf06300 */
[----:B-1----:R-:W-:Y:S01]  /*0ad0*/  FMUL.FTZ R11, R10, R15 ;  /* 0x0000000f0a0b7220 */ /* 0x002fe20000410000 */
[----:B------:R-:W-:-:S04]  /*0ae0*/  F2FP.F16.F32.PACK_AB R10, R5, R6 ;  /* 0x00000006050a723e */ /* 0x000fc800000000ff */
[----:B------:R-:W-:-:S05]  /*0af0*/  F2FP.F16.F32.PACK_AB R11, R11, R8 ;  /* 0x000000080b0b723e */ /* 0x000fca00000000ff */
[----:B------:R0:W-:Y:S02]  /*0b00*/  STG.E.64 desc[UR10][R2.64], R10 ;  /* 0x0000000a02007986 */ /* 0x0001e4000c101b0a */
[----:B------:R-:W-:Y:S05]  /*0b10*/  @!P0 BRA P1, `(.L_x_7237) ;  /* 0xfffffffc00608947 */ /* 0x000fea000083ffff */
[----:B------:R-:W-:Y:S05]  /*0b20*/  EXIT ;  /* 0x000000000000794d */ /* 0x000fea0003800000 */
.L_x_7238:
        /* <DEDUP_REMOVED lines=13> */
.L_x_8128:


//--------------------- .text._ZN2at6native55_GLOBAL__N__de093ff9_22_ForeachBinaryOpList_cu_a911ec4325multi_tensor_apply_kernelINS1_18TensorListMetadataILi2EEENS1_24BinaryOpListAlphaFunctorIN3c108BFloat16ELi2ELi2ELi0EEEJSt7dividesIfEfEEEvT_T0_DpT1_ --------------------------
	.section	.text._ZN2at6native55_GLOBAL__N__de093ff9_22_ForeachBinaryOpList_cu_a911ec4325multi_tensor_apply_kernelINS1_18TensorListMetadataILi2EEENS1_24BinaryOpListAlphaFunctorIN3c108BFloat16ELi2ELi2ELi0EEEJSt7dividesIfEfEEEvT_T0_DpT1_,"ax",@progbits
	.align	128
.text._ZN2at6native55_GLOBAL__N__de093ff9_22_ForeachBinaryOpList_cu_a911ec4325multi_tensor_apply_kernelINS1_18TensorListMetadataILi2EEENS1_24BinaryOpListAlphaFunctorIN3c108BFloat16ELi2ELi2ELi0EEEJSt7dividesIfEfEEEvT_T0_DpT1_:
        .type           _ZN2at6native55_GLOBAL__N__de093ff9_22_ForeachBinaryOpList_cu_a911ec4325multi_tensor_apply_kernelINS1_18TensorListMetadataILi2EEENS1_24BinaryOpListAlphaFunctorIN3c108BFloat16ELi2ELi2ELi0EEEJSt7dividesIfEfEEEvT_T0_DpT1_,@function
        .size           _ZN2at6native55_GLOBAL__N__de093ff9_22_ForeachBinaryOpList_cu_a911ec4325multi_tensor_apply_kernelINS1_18TensorListMetadataILi2EEENS1_24BinaryOpListAlphaFunctorIN3c108BFloat16ELi2ELi2ELi0EEEJSt7dividesIfEfEEEvT_T0_DpT1_,(.L_x_8129 - _ZN2at6native55_GLOBAL__N__de093ff9_22_ForeachBinaryOpList_cu_a911ec4325multi_tensor_apply_kernelINS1_18TensorListMetadataILi2EEENS1_24BinaryOpListAlphaFunctorIN3c108BFloat16ELi2ELi2ELi0EEEJSt7dividesIfEfEEEvT_T0_DpT1_)
        .other          _ZN2at6native55_GLOBAL__N__de093ff9_22_ForeachBinaryOpList_cu_a911ec4325multi_tensor_apply_kernelINS1_18TensorListMetadataILi2EEENS1_24BinaryOpListAlphaFunctorIN3c108BFloat16ELi2ELi2ELi0EEEJSt7dividesIfEfEEEvT_T0_DpT1_,@"STO_CUDA_ENTRY STV_DEFAULT"
_ZN2at6native55_GLOBAL__N__de093ff9_22_ForeachBinaryOpList_cu_a911ec4325multi_tensor_apply_kernelINS1_18TensorListMetadataILi2EEENS1_24BinaryOpListAlphaFunctorIN3c108BFloat16ELi2ELi2ELi0EEEJSt7dividesIfEfEEEvT_T0_DpT1_:
        /* <DEDUP_REMOVED lines=29> */
.L_x_7240:
        /* <DEDUP_REMOVED lines=65> */
[----:B--2---:R-:W-:-:S04]  /*05e0*/  IMAD.U32 R15, R15, 0x10000, RZ ;  /* 0x000100000f0f7824 */ /* 0x004fc800078e00ff */
[----:B------:R-:W-:Y:S01]  /*05f0*/  FMUL.FTZ R13, R15, UR5 ;  /* 0x000000050f0d7c20 */ /* 0x000fe20008410000 */
[----:B---3--:R-:W-:Y:S02]  /*0600*/  IMAD.U32 R20, R20, 0x10000, RZ ;  /* 0x0001000014147824 */ /* 0x008fe400078e00ff */
[----:B----4-:R-:W-:Y:S02]  /*0610*/  IMAD.U32 R25, R25, 0x10000, RZ ;  /* 0x0001000019197824 */ /* 0x010fe400078e00ff */
[----:B------:R-:W-:Y:S01]  /*0620*/  FMUL.FTZ R15, R20, UR5 ;  /* 0x00000005140f7c20 */ /* 0x000fe20008410000 */
[----:B-----5:R-:W-:Y:S02]  /*0630*/  IMAD.U32 R27, R27, 0x10000, RZ ;  /* 0x000100001b1b7824 */ /* 0x020fe400078e00ff */
[----:B------:R-:W-:Y:S02]  /*0640*/  FMUL.FTZ R6, R25, UR5 ;  /* 0x0000000519067c20 */ /* 0x000fe40008410000 */
[----:B------:R-:W-:Y:S01]  /*0650*/  FMUL.FTZ R7, R27, UR5 ;  /* 0x000000051b077c20 */ /* 0x000fe20008410000 */
[----:B------:R-:W0:Y:S08]  /*0660*/  MUFU.RCP R13, R13 ;  /* 0x0000000d000d7308 */ /* 0x000e300000001000 */
[----:B------:R-:W1:Y:S08]  /*0670*/  MUFU.RCP R15, R15 ;  /* 0x0000000f000f7308 */ /* 0x000e700000001000 */
[----:B------:R-:W2:Y:S08]  /*0680*/  MUFU.RCP R6, R6 ;  /* 0x0000000600067308 */ /* 0x000eb00000001000 */
[----:B------:R-:W3:Y:S01]  /*0690*/  MUFU.RCP R7, R7 ;  /* 0x0000000700077308 */ /* 0x000ee20000001000 */
[----:B------:R-:W-:-:S02]  /*06a0*/  IMAD.U32 R26, R26, 0x10000, RZ ;  /* 0x000100001a1a7824 */ /* 0x000fc400078e00ff */
[----:B------:R-:W-:Y:S02]  /*06b0*/  IMAD.U32 R28, R28, 0x10000, RZ ;  /* 0x000100001c1c7824 */ /* 0x000fe400078e00ff */
[----:B------:R-:W-:Y:S02]  /*06c0*/  IMAD.U32 R9, R12, 0x10000, RZ ;  /* 0x000100000c097824 */ /* 0x000fe400078e00ff */
[----:B0-----:R-:W-:Y:S01]  /*06d0*/  FMUL.FTZ R13, R26, R13 ;  /* 0x0000000d1a0d7220 */ /* 0x001fe20000410000 */
[----:B------:R-:W-:Y:S02]  /*06e0*/  IMAD.U32 R12, R29, 0x10000, RZ ;  /* 0x000100001d0c7824 */ /* 0x000fe400078e00ff */
[----:B-1----:R-:W-:Y:S01]  /*06f0*/  FMUL.FTZ R15, R28, R15 ;  /* 0x0000000f1c0f7220 */ /* 0x002fe20000410000 */
[----:B--2---:R-:W-:Y:S01]  /*0700*/  FMUL.FTZ R6, R9, R6 ;  /* 0x0000000609067220 */ /* 0x004fe20000410000 */
[----:B------:R-:W-:-:S03]  /*0710*/  F2FP.BF16.F32.PACK_AB R13, RZ, R13 ;  /* 0x0000000dff0d723e */ /* 0x000fc600000010ff */
[----:B------:R-:W-:Y:S01]  /*0720*/  F2FP.BF16.F32.PACK_AB R15, RZ, R15 ;  /* 0x0000000fff0f723e */ /* 0x000fe200000010ff */
[----:B---3--:R-:W-:Y:S01]  /*0730*/  FMUL.FTZ R7, R12, R7 ;  /* 0x000000070c077220 */ /* 0x008fe20000410000 */
[----:B------:R-:W-:Y:S02]  /*0740*/  @P3 LEA.HI.X R9, R21, UR7, R18, 0x1, P4 ;  /* 0x0000000715093c11 */ /* 0x000fe4000a0f0c12 */
        /* <DEDUP_REMOVED lines=12> */
.L_x_7239:
        /* <DEDUP_REMOVED lines=9> */
.L_x_7241:
        /* <DEDUP_REMOVED lines=12> */
[----:B--2---:R-:W-:Y:S01]  /*0960*/  IMAD.U32 R6, R8, 0x10000, RZ ;  /* 0x0001000008067824 */ /* 0x004fe200078e00ff */
[C---:B------:R-:W-:Y:S01]  /*0970*/  PRMT R10, R9.reuse, 0x7632, R10 ;  /* 0x00007632090a7816 */ /* 0x040fe2000000000a */
[----:B------:R-:W-:Y:S02]  /*0980*/  IMAD.U32 R12, R9, 0x10000, RZ ;  /* 0x00010000090c7824 */ /* 0x000fe400078e00ff */
[----:B------:R-:W-:Y:S01]  /*0990*/  FMUL.FTZ R11, R6, UR13 ;  /* 0x0000000d060b7c20 */ /* 0x000fe20008410000 */
[----:B------:R-:W-:Y:S01]  /*09a0*/  PRMT R6, R8, 0x7632, R6 ;  /* 0x0000763208067816 */ /* 0x000fe20000000006 */
[----:B------:R-:W-:Y:S02]  /*09b0*/  IMAD.U32 R10, R10, 0x10000, RZ ;  /* 0x000100000a0a7824 */ /* 0x000fe400078e00ff */
[----:B------:R-:W-:Y:S02]  /*09c0*/  FMUL.FTZ R12, R12, UR13 ;  /* 0x0000000d0c0c7c20 */ /* 0x000fe40008410000 */
[----:B------:R-:W-:-:S02]  /*09d0*/  IMAD.U32 R6, R6, 0x10000, RZ ;  /* 0x0001000006067824 */ /* 0x000fc400078e00ff */
[----:B------:R-:W-:Y:S01]  /*09e0*/  FMUL.FTZ R13, R10, UR13 ;  /* 0x0000000d0a0d7c20 */ /* 0x000fe20008410000 */
[----:B------:R-:W0:Y:S01]  /*09f0*/  MUFU.RCP R11, R11 ;  /* 0x0000000b000b7308 */ /* 0x000e220000001000 */
[C---:B---3--:R-:W-:Y:S01]  /*0a00*/  PRMT R8, R5.reuse, 0x7632, R8 ;  /* 0x0000763205087816 */ /* 0x048fe20000000008 */
[----:B------:R-:W-:Y:S01]  /*0a10*/  FMUL.FTZ R9, R6, UR13 ;  /* 0x0000000d06097c20 */ /* 0x000fe20008410000 */
[C---:B------:R-:W-:Y:S01]  /*0a20*/  PRMT R6, R4.reuse, 0x7632, R6 ;  /* 0x0000763204067816 */ /* 0x040fe20000000006 */
[----:B------:R-:W-:Y:S02]  /*0a30*/  IMAD.U32 R5, R5, 0x10000, RZ ;  /* 0x0001000005057824 */ /* 0x000fe400078e00ff */
[----:B------:R-:W-:Y:S02]  /*0a40*/  IMAD.U32 R4, R4, 0x10000, RZ ;  /* 0x0001000004047824 */ /* 0x000fe400078e00ff */
[----:B------:R-:W1:Y:S01]  /*0a50*/  MUFU.RCP R12, R12 ;  /* 0x0000000c000c7308 */ /* 0x000e620000001000 */
[----:B------:R-:W-:-:S02]  /*0a60*/  IMAD.U32 R6, R6, 0x10000, RZ ;  /* 0x0001000006067824 */ /* 0x000fc400078e00ff */
[----:B------:R-:W-:-:S05]  /*0a70*/  IMAD.U32 R10, R8, 0x10000, RZ ;  /* 0x00010000080a7824 */ /* 0x000fca00078e00ff */
[----:B------:R-:W2:Y:S01]  /*0a80*/  MUFU.RCP R9, R9 ;  /* 0x0000000900097308 */ /* 0x000ea20000001000 */
[----:B0-----:R-:W-:-:S07]  /*0a90*/  FMUL.FTZ R4, R4, R11 ;  /* 0x0000000b04047220 */ /* 0x001fce0000410000 */
[----:B------:R-:W0:Y:S01]  /*0aa0*/  MUFU.RCP R13, R13 ;  /* 0x0000000d000d7308 */ /* 0x000e220000001000 */
[----:B-1----:R-:W-:Y:S01]  /*0ab0*/  FMUL.FTZ R8, R5, R12 ;  /* 0x0000000c05087220 */ /* 0x002fe20000410000 */
[----:B--2---:R-:W-:Y:S01]  /*0ac0*/  FMUL.FTZ R5, R6, R9 ;  /* 0x0000000906057220 */ /* 0x004fe20000410000 */
[----:B------:R-:W-:-:S04]  /*0ad0*/  IMAD.SHL.U32 R6, R7, 0x4, RZ ;  /* 0x0000000407067824 */ /* 0x000fc800078e00ff */
[----:B------:R-:W-:Y:S02]  /*0ae0*/  F2FP.BF16.F32.PACK_AB R4, R5, R4 ;  /* 0x000000040504723e */ /* 0x000fe400000010ff */
[----:B------:R-:W-:Y:S01]  /*0af0*/  ISETP.GE.U32.AND P0, PT, R6, UR12, PT ;  /* 0x0000000c06007c0c */ /* 0x000fe2000bf06070 */
[----:B0-----:R-:W-:Y:S01]  /*0b00*/  FMUL.FTZ R9, R10, R13 ;  /* 0x0000000d0a097220 */ /* 0x001fe20000410000 */
[----:B------:R-:W-:-:S04]  /*0b10*/  SHF.L.U64.HI R6, R7, 0x2, R0 ;  /* 0x0000000207067819 */ /* 0x000fc80000010200 */
[----:B------:R-:W-:Y:S02]  /*0b20*/  F2FP.BF16.F32.PACK_AB R5, R9, R8 ;  /* 0x000000080905723e */ /* 0x000fe400000010ff */
[----:B------:R-:W-:-:S03]  /*0b30*/  ISETP.GE.AND.EX P0, PT, R6, UR4, PT, P0 ;  /* 0x0000000406007c0c */ /* 0x000fc6000bf06300 */
[----:B------:R0:W-:Y:S10]  /*0b40*/  STG.E.64 desc[UR10][R2.64], R4 ;  /* 0x0000000402007986 */ /* 0x0001f4000c101b0a */
[----:B------:R-:W-:Y:S05]  /*0b50*/  @!P0 BRA P1, `(.L_x_7241) ;  /* 0xfffffffc00508947 */ /* 0x000fea000083ffff */
[----:B------:R-:W-:Y:S05]  /*0b60*/  EXIT ;  /* 0x000000000000794d */ /* 0x000fea0003800000 */
.L_x_7242:
        /* <DEDUP_REMOVED lines=9> */
.L_x_8129:


//--------------------- .text._ZN2at6native55_GLOBAL__N__de093ff9_22_ForeachBinaryOpList_cu_a911ec4325multi_tensor_apply_kernelINS1_18TensorListMetadataILi2EEENS1_24BinaryOpListAlphaFunctorIbLi2ELi2ELi0EEEJSt7dividesIbEbEEEvT_T0_DpT1_ --------------------------
	.section	.text._ZN2at6native55_GLOBAL__N__de093ff9_22_ForeachBinaryOpList_cu_a911ec4325multi_tensor_apply_kernelINS1_18TensorListMetadataILi2EEENS1_24BinaryOpListAlphaFunctorIbLi2ELi2ELi0EEEJSt7dividesIbEbEEEvT_T0_DpT1_,"ax",@progbits
	.align	128
.text._ZN2at6native55_GLOBAL__N__de093ff9_22_ForeachBinaryOpList_cu_a911ec4325multi_tensor_apply_kernelINS1_18TensorListMetadataILi2EEENS1_24BinaryOpListAlphaFunctorIbLi2ELi2ELi0EEEJSt7dividesIbEbEEEvT_T0_DpT1_:
        .type           _ZN2at6native55_GLOBAL__N__de093ff9_22_ForeachBinaryOpList_cu_a911ec4325multi_tensor_apply_kernelINS1_18TensorListMetadataILi2EEENS1_24BinaryOpListAlphaFunctorIbLi2ELi2ELi0EEEJSt7dividesIbEbEEEvT_T0_DpT1_,@function
        .size           _ZN2at6native55_GLOBAL__N__de093ff9_22_ForeachBinaryOpList_cu_a911ec4325multi_tensor_apply_kernelINS1_18TensorListMetadataILi2EEENS1_24BinaryOpListAlphaFunctorIbLi2ELi2ELi0EEEJSt7dividesIbEbEEEvT_T0_DpT1_,(.L_x_8130 - _ZN2at6native55_GLOBAL__N__de093ff9_22_ForeachBinaryOpList_cu_a911ec4325multi_tensor_apply_kernelINS1_18TensorListMetadataILi2EEENS1_24BinaryOpListAlphaFunctorIbLi2ELi2ELi0EEEJSt7dividesIbEbEEEvT_T0_DpT1_)
        .other          _ZN2at6native55_GLOBAL__N__de093ff9_22_ForeachBinaryOpList_cu_a911ec4325multi_tensor_apply_kernelINS1_18TensorListMetadataILi2EEENS1_24BinaryOpListAlphaFunctorIbLi2ELi2ELi0EEEJSt7dividesIbEbEEEvT_T0_DpT1_,@"STO_CUDA_ENTRY STV_DEFAULT"
_ZN2at6native55_GLOBAL__N__de093ff9_22_ForeachBinaryOpList_cu_a911ec4325multi_tensor_apply_kernelINS1_18TensorListMetadataILi2EEENS1_24BinaryOpListAlphaFunctorIbLi2ELi2ELi0EEEJSt7dividesIbEbEEEvT_T0_DpT1_:
        /* <DEDUP_REMOVED lines=10> */
[----:B------:R-:W1:Y:S08]  /*00a0*/  LDC R3, c[0x0][R8+0x410] ;  /* 0x0001040008037b82 */ /* 0x000e700000000800 */
[----:B------:R-:W2:Y:S01]  /*00b0*/  LDC.64 R6, c[0x0][R8+0x610] ;  /* 0x0001840008067b82 */ /* 0x000ea20000000a00 */
[----:B0-----:R-:W-:-:S05]  /*00c0*/  IADD3 R0, P1, R12, R4, RZ ;  /* 0x000000040c007210 */ /* 0x001fca0007f3e0ff */
[----:B------:R-:W-:Y:S02]  /*00d0*/  IMAD.X R2, R13, 0x1, R5, P1 ;  /* 0x000000010d027824 */ /* 0x000fe400008e0605 */
[C---:B-1----:R-:W-:Y:S01]  /*00e0*/  IMAD.IADD R4, R12.reuse, 0x1, R3 ;  /* 0x000000010c047824 */ /* 0x042fe200078e0203 */
        /* <DEDUP_REMOVED lines=11> */
.L_x_7244:
[----:B0-----:R-:W-:Y:S01]  /*01a0*/  IADD3 R9, P2, R13, R16, RZ ;  /* 0x000000100d097210 */ /* 0x001fe20007f5e0ff */
[C---:B-1----:R-:W-:Y:S01]  /*01b0*/  IMAD R6, R14.reuse, 0x3, RZ ;  /* 0x000000030e067824 */ /* 0x042fe200078e02ff */
[----:B------:R-:W-:Y:S02]  /*01c0*/  PRMT R20, RZ, 0x7610, R20 ;  /* 0x00007610ff147816 */ /* 0x000fe40000000014 */
[CC--:B------:R-:W-:Y:S01]  /*01d0*/  IADD3 R10, P3, R14.reuse, R9.reuse, RZ ;  /* 0x000000090e0a7210 */ /* 0x0c0fe20007f7e0ff */
[----:B------:R-:W-:Y:S01]  /*01e0*/  IMAD.X R21, RZ, RZ, R17, P2 ;  /* 0x000000ffff157224 */ /* 0x000fe200010e0611 */
[-C--:B------:R-:W-:Y:S02]  /*01f0*/  LEA R4, P2, R14, R9.reuse, 0x1 ;  /* 0x000000090e047211 */ /* 0x080fe400078408ff */
[C---:B------:R-:W-:Y:S01]  /*0200*/  ISETP.GE.U32.AND P0, PT, R9.reuse, 0x10000, PT ;  /* 0x000100000900780c */ /* 0x040fe20003f06070 */
[--C-:B------:R-:W-:Y:S01]  /*0210*/  IMAD.X R11, RZ, RZ, R21.reuse, P3 ;  /* 0x000000ffff0b7224 */ /* 0x100fe200018e0615 */
[----:B------:R-:W-:Y:S01]  /*0220*/  IADD3 R6, P6, R6, R9, RZ ;  /* 0x0000000906067210 */ /* 0x000fe20007fde0ff */
[----:B------:R-:W-:Y:S01]  /*0230*/  IMAD.X R5, RZ, RZ, R21, P2 ;  /* 0x000000ffff057224 */ /* 0x000fe200010e0615 */
[----:B------:R-:W-:-:S02]  /*0240*/  ISETP.LT.U32.AND P1, PT, R9, R3, PT ;  /* 0x000000030900720c */ /* 0x000fc40003f21070 */
[C---:B------:R-:W-:Y:S01]  /*0250*/  ISETP.GE.U32.AND.EX P0, PT, R21.reuse, RZ, PT, P0 ;  /* 0x000000ff1500720c */ /* 0x040fe20003f06100 */
[----:B------:R-:W-:Y:S01]  /*0260*/  IMAD.X R7, RZ, RZ, R21, P6 ;  /* 0x000000ffff077224 */ /* 0x000fe200030e0615 */
[----:B------:R-:W-:Y:S02]  /*0270*/  ISETP.GE.U32.AND P5, PT, R10, 0x10000, PT ;  /* 0x000100000a00780c */ /* 0x000fe40003fa6070 */
[----:B------:R-:W-:Y:S02]  /*0280*/  ISETP.GE.U32.AND P3, PT, R4, 0x10000, PT ;  /* 0x000100000400780c */ /* 0x000fe40003f66070 */
[----:B------:R-:W-:Y:S02]  /*0290*/  ISETP.LT.U32.AND P4, PT, R10, R3, PT ;  /* 0x000000030a00720c */ /* 0x000fe40003f81070 */
[----:B------:R-:W-:Y:S02]  /*02a0*/  ISETP.LT.AND.EX P1, PT, R21, R12, !P0, P1 ;  /* 0x0000000c1500720c */ /* 0x000fe40004721310 */
[----:B------:R-:W-:-:S02]  /*02b0*/  ISETP.GE.U32.AND.EX P5, PT, R11, RZ, PT, P5 ;  /* 0x000000ff0b00720c */ /* 0x000fc40003fa6150 */
[-C--:B------:R-:W-:Y:S02]  /*02c0*/  ISETP.LT.U32.AND P0, PT, R4, R3.reuse, PT ;  /* 0x000000030400720c */ /* 0x080fe40003f01070 */
[C---:B------:R-:W-:Y:S02]  /*02d0*/  ISETP.GE.U32.AND P2, PT, R6.reuse, 0x10000, PT ;  /* 0x000100000600780c */ /* 0x040fe40003f46070 */
[----:B------:R-:W-:Y:S02]  /*02e0*/  ISETP.GE.U32.AND.EX P3, PT, R5, RZ, PT, P3 ;  /* 0x000000ff0500720c */ /* 0x000fe40003f66130 */
[----:B------:R-:W-:Y:S02]  /*02f0*/  ISETP.LT.AND.EX P4, PT, R11, R12, !P5, P4 ;  /* 0x0000000c0b00720c */ /* 0x000fe40006f81340 */
[----:B------:R-:W-:Y:S02]  /*0300*/  IADD3 R8, P6, R9, R0, RZ ;  /* 0x0000000009087210 */ /* 0x000fe40007fde0ff */
[----:B------:R-:W-:-:S02]  /*0310*/  ISETP.LT.U32.AND P5, PT, R6, R3, PT ;  /* 0x000000030600720c */ /* 0x000fc40003fa1070 */
[----:B------:R-:W-:Y:S01]  /*0320*/  ISETP.GE.U32.AND.EX P2, PT, R7, RZ, PT, P2 ;  /* 0x000000ff0700720c */ /* 0x000fe20003f46120 */
[--C-:B------:R-:W-:Y:S01]  /*0330*/  IMAD.X R9, R21, 0x1, R2.reuse, P6 ;  /* 0x0000000115097824 */ /* 0x100fe200030e0602 */
[----:B------:R-:W-:Y:S02]  /*0340*/  ISETP.LT.AND.EX P0, PT, R5, R12, !P3, P0 ;  /* 0x0000000c0500720c */ /* 0x000fe40005f01300 */
[----:B------:R-:W-:Y:S02]  /*0350*/  IADD3 R10, P3, R10, R0, RZ ;  /* 0x000000000a0a7210 */ /* 0x000fe40007f7e0ff */
[----:B------:R-:W-:Y:S01]  /*0360*/  ISETP.LT.AND.EX P2, PT, R7, R12, !P2, P5 ;  /* 0x0000000c0700720c */ /* 0x000fe20005741350 */
[----:B------:R-:W2:Y:S01]  /*0370*/  @P1 LDG.E.U8 R20, desc[UR4][R8.64] ;  /* 0x0000000408141981 */ /* 0x000ea2000c1e1100 */
[-C--:B------:R-:W-:Y:S01]  /*0380*/  IADD3 R4, P6, R4, R0.reuse, RZ ;  /* 0x0000000004047210 */ /* 0x080fe20007fde0ff */
[----:B------:R-:W-:Y:S01]  /*0390*/  IMAD.X R11, R11, 0x1, R2, P3 ;  /* 0x000000010b0b7824 */ /* 0x000fe200018e0602 */
[----:B------:R-:W-:-:S02]  /*03a0*/  IADD3 R6, P3, R6, R0, RZ ;  /* 0x0000000006067210 */ /* 0x000fc40007f7e0ff */
[----:B------:R-:W-:Y:S01]  /*03b0*/  PRMT R15, RZ, 0x7610, R15 ;  /* 0x00007610ff0f7816 */ /* 0x000fe2000000000f */
[--C-:B------:R-:W-:Y:S01]  /*03c0*/  IMAD.X R5, R5, 0x1, R2.reuse, P6 ;  /* 0x0000000105057824 */ /* 0x100fe200030e0602 */
[----:B------:R-:W-:Y:S01]  /*03d0*/  PRMT R19, RZ, 0x7610, R19 ;  /* 0x00007610ff137816 */ /* 0x000fe20000000013 */
[----:B------:R-:W-:Y:S01]  /*03e0*/  IMAD.X R7, R7, 0x1, R2, P3 ;  /* 0x0000000107077824 */ /* 0x000fe200018e0602 */
[----:B------:R-:W-:Y:S02]  /*03f0*/  PRMT R18, RZ, 0x7610, R18 ;  /* 0x00007610ff127816 */ /* 0x000fe40000000012 */
[----:B------:R-:W3:Y:S04]  /*0400*/  @P4 LDG.E.U8 R15, desc[UR4][R10.64] ;  /* 0x000000040a0f4981 */ /* 0x000ee8000c1e1100 */
[----:B------:R-:W4:Y:S04]  /*0410*/  @P0 LDG.E.U8 R19, desc[UR4][R4.64] ;  /* 0x0000000404130981 */ /* 0x000f28000c1e1100 */
[----:B------:R-:W5:Y:S01]  /*0420*/  @P2 LDG.E.U8 R18, desc[UR4][R6.64] ;  /* 0x0000000406122981 */ /* 0x000f62000c1e1100 */
[----:B------:R-:W-:Y:S01]  /*0430*/  IMAD.WIDE.U32 R16, R14, 0x4, R16 ;  /* 0x000000040e107825 */ /* 0x000fe200078e0010 */
[----:B--2---:R-:W-:-:S02]  /*0440*/  @P1 LOP3.LUT P6, RZ, R20, 0xff, RZ, 0xc0, !PT ;  /* 0x000000ff14ff1812 */ /* 0x004fc400078cc0ff */
[----:B---3--:R-:W-:Y:S02]  /*0450*/  @P4 LOP3.LUT P5, RZ, R15, 0xff, RZ, 0xc0, !PT ;  /* 0x000000ff0fff4812 */ /* 0x008fe400078ac0ff */
[----:B------:R-:W-:Y:S02]  /*0460*/  @P1 SEL R15, RZ, 0x1, !P6 ;  /* 0x00000001ff0f1807 */ /* 0x000fe40007000000 */
[----:B----4-:R-:W-:Y:S02]  /*0470*/  @P0 LOP3.LUT P3, RZ, R19, 0xff, RZ, 0xc0, !PT ;  /* 0x000000ff13ff0812 */ /* 0x010fe4000786c0ff */
[----:B------:R-:W-:Y:S02]  /*0480*/  @P4 SEL R19, RZ, 0x1, !P5 ;  /* 0x00000001ff134807 */ /* 0x000fe40006800000 */
[----:B-----5:R-:W-:Y:S02]  /*0490*/  @P2 LOP3.LUT P6, RZ, R18, 0xff, RZ, 0xc0, !PT ;  /* 0x000000ff12ff2812 */ /* 0x020fe400078cc0ff */
[----:B------:R-:W-:-:S02]  /*04a0*/  @P0 SEL R21, RZ, 0x1, !P3 ;  /* 0x00000001ff150807 */ /* 0x000fc40005800000 */
[----:B------:R-:W-:Y:S01]  /*04b0*/  @P2 SEL R23, RZ, 0x1, !P6 ;  /* 0x00000001ff172807 */ /* 0x000fe20007000000 */
[----:B------:R2:W-:Y:S01]  /*04c0*/  @P1 STG.E.U8 desc[UR4][R8.64], R15 ;  /* 0x0000000f08001986 */ /* 0x0005e2000c101104 */
[----:B------:R-:W-:-:S03]  /*04d0*/  ISETP.LT.U32.AND P1, PT, R16, R3, PT ;  /* 0x000000031000720c */ /* 0x000fc60003f21070 */
[----:B------:R2:W-:Y:S04]  /*04e0*/  @P4 STG.E.U8 desc[UR4][R10.64], R19 ;  /* 0x000000130a004986 */ /* 0x0005e8000c101104 */
[----:B------:R2:W-:Y:S01]  /*04f0*/  @P0 STG.E.U8 desc[UR4][R4.64], R21 ;  /* 0x0000001504000986 */ /* 0x0005e2000c101104 */
[----:B------:R-:W-:-:S03]  /*0500*/  ISETP.GE.U32.AND P0, PT, R16, 0x10000, PT ;  /* 0x000100001000780c */ /* 0x000fc60003f06070 */
[----:B------:R2:W-:Y:S01]  /*0510*/  @P2 STG.E.U8 desc[UR4][R6.64], R23 ;  /* 0x0000001706002986 */ /* 0x0005e2000c101104 */
[C---:B------:R-:W-:Y:S02]  /*0520*/  ISETP.GE.U32.AND.EX P0, PT, R17.reuse, RZ, PT, P0 ;  /* 0x000000ff1100720c */ /* 0x040fe40003f06100 */
[----:B------:R-:W-:-:S13]  /*0530*/  ISETP.LT.AND.EX P1, PT, R17, R12, PT, P1 ;  /* 0x0000000c1100720c */ /* 0x000fda0003f21310 */
[----:B--2---:R-:W-:Y:S05]  /*0540*/  @!P0 BRA P1, `(.L_x_7244) ;  /* 0xfffffffc00148947 */ /* 0x004fea000083ffff */
[----:B------:R-:W-:Y:S05]  /*0550*/  EXIT ;  /* 0x000000000000794d */ /* 0x000fea0003800000 */
.L_x_7243:
        /* <DEDUP_REMOVED lines=8> */
.L_x_7245:
[----:B------:R-:W-:-:S04]  /*05e0*/  LEA R4, P0, R11, R0, 0x2 ;  /* 0x000000000b047211 */ /* 0x000fc800078010ff */
[----:B------:R-:W-:-:S05]  /*05f0*/  LEA.HI.X R5, R11, R2, R10, 0x2, P0 ;  /* 0x000000020b057211 */ /* 0x000fca00000f140a */
[----:B------:R-:W2:Y:S02]  /*0600*/  LDG.E R9, desc[UR4][R4.64] ;  /* 0x0000000404097981 */ /* 0x000ea4000c1e1900 */
[C---:B--2---:R-:W-:Y:S02]  /*0610*/  PRMT R6, R9.reuse, 0x7770, RZ ;  /* 0x0000777009067816 */ /* 0x044fe400000000ff */
[C---:B------:R-:W-:Y:S02]  /*0620*/  PRMT R7, R9.reuse, 0x7771, RZ ;  /* 0x0000777109077816 */ /* 0x040fe400000000ff */
[----:B------:R-:W-:Y:S02]  /*0630*/  PRMT R8, R9, 0x7772, RZ ;  /* 0x0000777209087816 */ /* 0x000fe400000000ff */
[----:B------:R-:W-:Y:S02]  /*0640*/  ISETP.NE.AND P0, PT, R6, RZ, PT ;  /* 0x000000ff0600720c */ /* 0x000fe40003f05270 */
[----:B------:R-:W-:-:S02]  /*0650*/  ISETP.NE.AND P1, PT, R7, RZ, PT ;  /* 0x000000ff0700720c */ /* 0x000fc40003f25270 */
[----:B------:R-:W-:Y:S02]  /*0660*/  ISETP.NE.AND P2, PT, R8, RZ, PT ;  /* 0x000000ff0800720c */ /* 0x000fe40003f45270 */
[----:B------:R-:W-:Y:S02]  /*0670*/  PRMT R6, R9, 0x7773, RZ ;  /* 0x0000777309067816 */ /* 0x000fe400000000ff */
[----:B------:R-:W-:Y:S02]  /*0680*/  SEL R7, RZ, 0x1, !P0 ;  /* 0x00000001ff077807 */ /* 0x000fe40004000000 */
[----:B------:R-:W-:Y:S02]  /*0690*/  SEL R8, RZ, 0x1, !P1 ;  /* 0x00000001ff087807 */ /* 0x000fe40004800000 */
[----:B------:R-:W-:Y:S02]  /*06a0*/  ISETP.NE.AND P0, PT, R6, RZ, PT ;  /* 0x000000ff0600720c */ /* 0x000fe40003f05270 */
[----:B------:R-:W-:-:S02]  /*06b0*/  SEL R6, RZ, 0x1, !P2 ;  /* 0x00000001ff067807 */ /* 0x000fc40005000000 */
[----:B------:R-:W-:Y:S02]  /*06c0*/  PRMT R9, R8, 0x7604, R7 ;  /* 0x0000760408097816 */ /* 0x000fe40000000007 */
[----:B------:R-:W-:Y:S02]  /*06d0*/  SEL R7, RZ, 0x1, !P0 ;  /* 0x00000001ff077807 */ /* 0x000fe40004000000 */
[----:B------:R-:W-:Y:S02]  /*06e0*/  PRMT R6, R6, 0x7054, R9 ;  /* 0x0000705406067816 */ /* 0x000fe40000000009 */
        /* <DEDUP_REMOVED lines=12> */
.L_x_7246:
        /* <DEDUP_REMOVED lines=13> */
.L_x_8130:


//--------------------- .text._ZN2at6native55_GLOBAL__N__de093ff9_22_ForeachBinaryOpList_cu_a911ec4325multi_tensor_apply_kernelINS1_18TensorListMetadataILi2EEENS1_24BinaryOpListAlphaFunctorIN3c107complexIfEELi2ELi2ELi0EEEJSt7dividesIS8_ES8_EEEvT_T0_DpT1_ --------------------------
	.section	.text._ZN2at6native55_GLOBAL__N__de093ff9_22_ForeachBinaryOpList_cu_a911ec4325multi_tensor_apply_kernelINS1_18TensorListMetadataILi2EEENS1_24BinaryOpListAlphaFunctorIN3c107complexIfEELi2ELi2ELi0EEEJSt7dividesIS8_ES8_EEEvT_T0_DpT1_,"ax",@progbits
	.align	128
.text._ZN2at6native55_GLOBAL__N__de093ff9_22_ForeachBinaryOpList_cu_a911ec4325multi_tensor_apply_kernelINS1_18TensorListMetadataILi2EEENS1_24BinaryOpListAlphaFunctorIN3c107complexIfEELi2ELi2ELi0EEEJSt7dividesIS8_ES8_EEEvT_T0_DpT1_:
        .type           _ZN2at6native55_GLOBAL__N__de093ff9_22_ForeachBinaryOpList_cu_a911ec4325multi_tensor_apply_kernelINS1_18TensorListMetadataILi2EEENS1_24BinaryOpListAlphaFunctorIN3c107complexIfEELi2ELi2ELi0EEEJSt7dividesIS8_ES8_EEEvT_T0_DpT1_,@function
        .size           _ZN2at6native55_GLOBAL__N__de093ff9_22_ForeachBinaryOpList_cu_a911ec4325multi_tensor_apply_kernelINS1_18TensorListMetadataILi2EEENS1_24BinaryOpListAlphaFunctorIN3c107complexIfEELi2ELi2ELi0EEEJSt7dividesIS8_ES8_EEEvT_T0_DpT1_,(.L_x_8131 - _ZN2at6native55_GLOBAL__N__de093ff9_22_ForeachBinaryOpList_cu_a911ec4325multi_tensor_apply_kernelINS1_18TensorListMetadataILi2EEENS1_24BinaryOpListAlphaFunctorIN3c107complexIfEELi2ELi2ELi0EEEJSt7dividesIS8_ES8_EEEvT_T0_DpT1_)
        .other          _ZN2at6native55_GLOBAL__N__de093ff9_22_ForeachBinaryOpList_cu_a911ec4325multi_tensor_apply_kernelINS1_18TensorListMetadataILi2EEENS1_24BinaryOpListAlphaFunctorIN3c107complexIfEELi2ELi2ELi0EEEJSt7dividesIS8_ES8_EEEvT_T0_DpT1_,@"STO_CUDA_ENTRY STV_DEFAULT"
_ZN2at6native55_GLOBAL__N__de093ff9_22_ForeachBinaryOpList_cu_a911ec4325multi_tensor_apply_kernelINS1_18TensorListMetadataILi2EEENS1_24BinaryOpListAlphaFunctorIN3c107complexIfEELi2ELi2ELi0EEEJSt7dividesIS8_ES8_EEEvT_T0_DpT1_:
        /* <DEDUP_REMOVED lines=30> */
.L_x_7264:
        /* <DEDUP_REMOVED lines=14> */
[----:B------:R-:W-:Y:S01]  /*02c0*/  ISETP.GT.U32.AND P1, PT, R4, 0xffff, PT ;  /* 0x0000ffff0400780c */ /* 0x000fe20003f24070 */
[----:B------:R-:W2:Y:S01]  /*02d0*/  @P0 LDG.E.64 R22, desc[UR12][R14.64] ;  /* 0x0000000c0e160981 */ /* 0x000ea2000c1e1b00 */
[----:B------:R-:W-:-:S02]  /*02e0*/  IADD3.X R5, RZ, R3, RZ, P2, !PT ;  /* 0x00000003ff057210 */ /* 0x000fc400017fe4ff */
[----:B------:R-:W-:Y:S01]  /*02f0*/  ISETP.GE.U32.AND P2, PT, R4, UR14, PT ;  /* 0x0000000e04007c0c */ /* 0x000fe2000bf46070 */
[----:B------:R0:W5:Y:S01]  /*0300*/  @P0 LDG.E.64 R8, desc[UR12][R10.64] ;  /* 0x0000000c0a080981 */ /* 0x000162000c1e1b00 */
[----:B------:R-:W-:Y:S02]  /*0310*/  ISETP.GT.U32.AND.EX P1, PT, R5, RZ, PT, P1 ;  /* 0x000000ff0500720c */ /* 0x000fe40003f24110 */
[----:B------:R-:W-:Y:S02]  /*0320*/  LEA R6, P3, R7, R2, 0x1 ;  /* 0x0000000207067211 */ /* 0x000fe400078608ff */
[----:B------:R-:W-:Y:S02]  /*0330*/  MOV R13, UR11 ;  /* 0x0000000b000d7c02 */ /* 0x000fe40008000f00 */
[----:B------:R-:W-:Y:S02]  /*0340*/  ISETP.GE.OR.EX P1, PT, R5, UR10, P1, P2 ;  /* 0x0000000a05007c0c */ /* 0x000fe40008f26720 */
[----:B------:R-:W-:-:S02]  /*0350*/  ISETP.GT.U32.AND P2, PT, R6, 0xffff, PT ;  /* 0x0000ffff0600780c */ /* 0x000fc40003f44070 */
[----:B------:R-:W-:Y:S02]  /*0360*/  IADD3.X R7, RZ, R3, RZ, P3, !PT ;  /* 0x00000003ff077210 */ /* 0x000fe40001ffe4ff */
[----:B------:R-:W-:Y:S02]  /*0370*/  LEA R13, R13, R13, 0x1 ;  /* 0x0000000d0d0d7211 */ /* 0x000fe400078e08ff */
[----:B------:R-:W-:Y:S02]  /*0380*/  ISETP.GE.U32.AND P3, PT, R6, UR14, PT ;  /* 0x0000000e06007c0c */ /* 0x000fe4000bf66070 */
[----:B------:R-:W-:Y:S02]  /*0390*/  ISETP.GT.U32.AND.EX P2, PT, R7, RZ, PT, P2 ;  /* 0x000000ff0700720c */ /* 0x000fe40003f44120 */
[----:B------:R-:W-:Y:S02]  /*03a0*/  IADD3 R24, P4, R13, R2, RZ ;  /* 0x000000020d187210 */ /* 0x000fe40007f9e0ff */
[----:B------:R-:W-:-:S02]  /*03b0*/  ISETP.GE.OR.EX P2, PT, R7, UR10, P2, P3 ;  /* 0x0000000a07007c0c */ /* 0x000fc40009746730 */
[C---:B------:R-:W-:Y:S02]  /*03c0*/  ISETP.GT.U32.AND P3, PT, R24.reuse, 0xffff, PT ;  /* 0x0000ffff1800780c */ /* 0x040fe40003f64070 */
[----:B------:R-:W-:Y:S02]  /*03d0*/  IADD3.X R25, RZ, R3, RZ, P4, !PT ;  /* 0x00000003ff197210 */ /* 0x000fe400027fe4ff */
[----:B------:R-:W-:Y:S02]  /*03e0*/  ISETP.GE.U32.AND P4, PT, R24, UR14, PT ;  /* 0x0000000e18007c0c */ /* 0x000fe4000bf86070 */
[----:B------:R-:W-:-:S04]  /*03f0*/  ISETP.GT.U32.AND.EX P3, PT, R25, RZ, PT, P3 ;  /* 0x000000ff1900720c */ /* 0x000fc80003f64130 */
[----:B------:R-:W-:Y:S02]  /*0400*/  ISETP.GE.OR.EX P3, PT, R25, UR10, P3, P4 ;  /* 0x0000000a19007c0c */ /* 0x000fe40009f66740 */
[C---:B------:R-:W-:Y:S02]  /*0410*/  @!P1 LEA R28, P6, R4.reuse, UR6, 0x3 ;  /* 0x00000006041c9c11 */ /* 0x040fe4000f8c18ff */
[C---:B------:R-:W-:Y:S02]  /*0420*/  @!P1 LEA R18, P5, R4.reuse, UR8, 0x3 ;  /* 0x0000000804129c11 */ /* 0x040fe4000f8a18ff */
[----:B0-----:R-:W-:Y:S02]  /*0430*/  CS2R R10, SRZ ;  /* 0x00000000000a7805 */ /* 0x001fe4000001ff00 */
[C-C-:B------:R-:W-:Y:S02]  /*0440*/  @!P1 LEA.HI.X R29, R4.reuse, UR7, R5.reuse, 0x3, P6 ;  /* 0x00000007041d9c11 */ /* 0x140fe4000b0f1c05 */
[----:B------:R-:W-:-:S02]  /*0450*/  @!P1 LEA.HI.X R19, R4, UR9, R5, 0x3, P5 ;  /* 0x0000000904139c11 */ /* 0x000fc4000a8f1c05 */
[C---:B------:R-:W-:Y:S02]  /*0460*/  @!P2 LEA R20, P4, R6.reuse, UR6, 0x3 ;  /* 0x000000060614ac11 */ /* 0x040fe4000f8818ff */
[----:B------:R-:W-:Y:S02]  /*0470*/  CS2R R12, SRZ ;  /* 0x00000000000c7805 */ /* 0x000fe4000001ff00 */
[C---:B------:R-:W-:Y:S02]  /*0480*/  @!P2 LEA R26, P5, R6.reuse, UR8, 0x3 ;  /* 0x00000008061aac11 */ /* 0x040fe4000f8a18ff */
[----:B------:R-:W-:Y:S01]  /*0490*/  CS2R R16, SRZ ;  /* 0x0000000000107805 */ /* 0x000fe2000001ff00 */
[----:B------:R0:W5:Y:S01]  /*04a0*/  @!P1 LDG.E.64 R10, desc[UR12][R28.64] ;  /* 0x0000000c1c0a9981 */ /* 0x000162000c1e1b00 */
[C-C-:B------:R-:W-:Y:S02]  /*04b0*/  @!P2 LEA.HI.X R21, R6.reuse, UR7, R7.reuse, 0x3, P4 ;  /* 0x000000070615ac11 */ /* 0x140fe4000a0f1c07 */
[----:B------:R-:W-:-:S02]  /*04c0*/  @!P2 LEA.HI.X R27, R6, UR9, R7, 0x3, P5 ;  /* 0x00000009061bac11 */ /* 0x000fc4000a8f1c07 */
[----:B------:R-:W-:Y:S01]  /*04d0*/  CS2R R14, SRZ ;  /* 0x00000000000e7805 */ /* 0x000fe2000001ff00 */
[----:B------:R1:W5:Y:S04]  /*04e0*/  @!P1 LDG.E.64 R12, desc[UR12][R18.64] ;  /* 0x0000000c120c9981 */ /* 0x000368000c1e1b00 */
[----:B------:R3:W5:Y:S01]  /*04f0*/  @!P2 LDG.E.64 R16, desc[UR12][R26.64] ;  /* 0x0000000c1a10a981 */ /* 0x000762000c1e1b00 */
[----:B0-----:R-:W-:-:S03]  /*0500*/  @!P3 LEA R28, P4, R24, UR6, 0x3 ;  /* 0x00000006181cbc11 */ /* 0x001fc6000f8818ff */
[----:B------:R0:W5:Y:S01]  /*0510*/  @!P2 LDG.E.64 R14, desc[UR12][R20.64] ;  /* 0x0000000c140ea981 */ /* 0x000162000c1e1b00 */
[C---:B------:R-:W-:Y:S02]  /*0520*/  @!P3 LEA.HI.X R29, R24.reuse, UR7, R25, 0x3, P4 ;  /* 0x00000007181dbc11 */ /* 0x040fe4000a0f1c19 */
[----:B-1----:R-:W-:Y:S02]  /*0530*/  CS2R R18, SRZ ;  /* 0x0000000000127805 */ /* 0x002fe4000001ff00 */
[----:B---3--:R-:W-:-:S04]  /*0540*/  @!P3 LEA R26, P4, R24, UR8, 0x3 ;  /* 0x00000008181abc11 */ /* 0x008fc8000f8818ff */
[----:B------:R2:W5:Y:S01]  /*0550*/  @!P3 LDG.E.64 R18, desc[UR12][R28.64] ;  /* 0x0000000c1c12b981 */ /* 0x000562000c1e1b00 */
[----:B0-----:R-:W-:Y:S02]  /*0560*/  CS2R R20, SRZ ;  /* 0x0000000000147805 */ /* 0x001fe4000001ff00 */
[----:B------:R-:W-:-:S05]  /*0570*/  @!P3 LEA.HI.X R27, R24, UR9, R25, 0x3, P4 ;  /* 0x00000009181bbc11 */ /* 0x000fca000a0f1c19 */
[----:B------:R0:W5:Y:S01]  /*0580*/  @!P3 LDG.E.64 R20, desc[UR12][R26.64] ;  /* 0x0000000c1a14b981 */ /* 0x000162000c1e1b00 */
        /* <DEDUP_REMOVED lines=21> */
.L_x_7250:
[----:B------:R-:W0:Y:S08]  /*06e0*/  MUFU.RCP R23, R27 ;  /* 0x0000001b00177308 */ /* 0x000e300000001000 */
[----:B------:R-:W1:Y:S01]  /*06f0*/  MUFU.RCP R22, R22 ;  /* 0x0000001600167308 */ /* 0x000e620000001000 */
[----:B0----5:R-:W-:Y:S01]  /*0700*/  FMUL.FTZ R8, R23, R8 ;  /* 0x0000000817087220 */ /* 0x021fe20000410000 */
[----:B-1----:R-:W-:Y:S01]  /*0710*/  FMUL.FTZ R9, R22, R9 ;  /* 0x0000000916097220 */ /* 0x002fe20000410000 */
[----:B------:R-:W-:Y:S06]  /*0720*/  BRA `(.L_x_7251) ;  /* 0x0000000000207947 */ /* 0x000fec0003800000 */
.L_x_7249:
        /* <DEDUP_REMOVED lines=8> */
.L_x_7251:
[----:B------:R-:W-:Y:S05]  /*07b0*/  BSYNC B0 ;  /* 0x0000000000007941 */ /* 0x000fea0003800000 */
.L_x_7248:
        /* <DEDUP_REMOVED lines=21> */
.L_x_7254:
[----:B------:R-:W0:Y:S08]  /*0910*/  MUFU.RCP R13, R13 ;  /* 0x0000000d000d7308 */ /* 0x000e300000001000 */
[----:B------:R-:W1:Y:S01]  /*0920*/  MUFU.RCP R12, R22 ;  /* 0x00000016000c7308 */ /* 0x000e620000001000 */
[----:B0-----:R-:W-:Y:S01]  /*0930*/  FMUL.FTZ R10, R13, R10 ;  /* 0x0000000a0d0a7220 */ /* 0x001fe20000410000 */
[----:B-1----:R-:W-:Y:S01]  /*0940*/  FMUL.FTZ R11, R12, R11 ;  /* 0x0000000b0c0b7220 */ /* 0x002fe20000410000 */
[----:B------:R-:W-:Y:S06]  /*0950*/  BRA `(.L_x_7255) ;  /* 0x0000000000207947 */ /* 0x000fec0003800000 */
.L_x_7253:
        /* <DEDUP_REMOVED lines=8> */
.L_x_7255:
[----:B------:R-:W-:Y:S05]  /*09e0*/  BSYNC B0 ;  /* 0x0000000000007941 */ /* 0x000fea0003800000 */
.L_x_7252:
        /* <DEDUP_REMOVED lines=21> */
.L_x_7258:
[----:B------:R-:W0:Y:S08]  /*0b40*/  MUFU.RCP R13, R13 ;  /* 0x0000000d000d7308 */ /* 0x000e300000001000 */
[----:B------:R-:W1:Y:S01]  /*0b50*/  MUFU.RCP R12, R12 ;  /* 0x0000000c000c7308 */ /* 0x000e620000001000 */
[----:B0-----:R-:W-:Y:S01]  /*0b60*/  FMUL.FTZ R14, R13, R14 ;  /* 0x0000000e0d0e7220 */ /* 0x001fe20000410000 */
[----:B-1----:R-:W-:Y:S01]  /*0b70*/  FMUL.FTZ R15, R12, R15 ;  /* 0x0000000f0c0f7220 */ /* 0x002fe20000410000 */
[----:B------:R-:W-:Y:S06]  /*0b80*/  BRA `(.L_x_7259) ;  /* 0x0000000000207947 */ /* 0x000fec0003800000 */
.L_x_7257:
        /* <DEDUP_REMOVED lines=8> */
.L_x_7259:
[----:B------:R-:W-:Y:S05]  /*0c10*/  BSYNC B0 ;  /* 0x0000000000007941 */ /* 0x000fea0003800000 */
.L_x_7256:
        /* <DEDUP_REMOVED lines=21> */
.L_x_7262:
[----:B------:R-:W0:Y:S08]  /*0d70*/  MUFU.RCP R13, R13 ;  /* 0x0000000d000d7308 */ /* 0x000e300000001000 */
[----:B------:R-:W1:Y:S01]  /*0d80*/  MUFU.RCP R12, R12 ;  /* 0x0000000c000c7308 */ /* 0x000e620000001000 */
[----:B0-----:R-:W-:Y:S01]  /*0d90*/  FMUL.FTZ R18, R13, R18 ;  /* 0x000000120d127220 */ /* 0x001fe20000410000 */
[----:B-1----:R-:W-:Y:S01]  /*0da0*/  FMUL.FTZ R19, R12, R19 ;  /* 0x000000130c137220 */ /* 0x002fe20000410000 */
[----:B------:R-:W-:Y:S06]  /*0db0*/  BRA `(.L_x_7263) ;  /* 0x0000000000207947 */ /* 0x000fec0003800000 */
.L_x_7261:
        /* <DEDUP_REMOVED lines=8> */
.L_x_7263:
[----:B------:R-:W-:Y:S05]  /*0e40*/  BSYNC B0 ;  /* 0x0000000000007941 */ /* 0x000fea0003800000 */
.L_x_7260:
[----:B------:R-:W-:Y:S01]  /*0e50*/  @P0 LEA R20, P6, R2, UR6, 0x3 ;  /* 0x0000000602140c11 */ /* 0x000fe2000f8c18ff */
[----:B------:R-:W-:Y:S01]  /*0e60*/  ULEA UR4, UP0, UR11, UR4, 0x2 ;  /* 0x000000040b047291 */ /* 0x000fe2000f80103f */
[----:B------:R-:W-:Y:S02]  /*0e70*/  @!P1 LEA R16, P5, R4, UR6, 0x3 ;  /* 0x0000000604109c11 */ /* 0x000fe4000f8a18ff */
[----:B------:R-:W-:Y:S01]  /*0e80*/  @!P2 LEA R12, P4, R6, UR6, 0x3 ;  /* 0x00000006060cac11 */ /* 0x000fe2000f8818ff */
[----:B------:R-:W-:Y:S01]  /*0e90*/  ULEA.HI.X UR5, UR11, UR5, URZ, 0x2, UP0 ;  /* 0x000000050b057291 */ /* 0x000fe200080f143f */
[----:B------:R-:W-:Y:S01]  /*0ea0*/  @P0 LEA.HI.X R21, R2, UR7, R3, 0x3, P6 ;  /* 0x0000000702150c11 */ /* 0x000fe2000b0f1c03 */
[----:B------:R-:W-:Y:S01]  /*0eb0*/  UISETP.LT.U32.AND UP1, UPT, UR4, UR14, UPT ;  /* 0x0000000e0400728c */ /* 0x000fe2000bf21070 */
[----:B------:R-:W-:Y:S01]  /*0ec0*/  @!P3 LEA R2, P6, R24, UR6, 0x3 ;  /* 0x000000061802bc11 */ /* 0x000fe2000f8c18ff */
[----:B------:R-:W-:Y:S01]  /*0ed0*/  UISETP.GE.U32.AND UP0, UPT, UR4, 0x10000, UPT ;  /* 0x000100000400788c */ /* 0x000fe2000bf06070 */
[----:B------:R-:W-:Y:S01]  /*0ee0*/  @!P1 LEA.HI.X R17, R4, UR7, R5, 0x3, P5 ;  /* 0x0000000704119c11 */ /* 0x000fe2000a8f1c05 */
[----:B------:R1:W-:Y:S01]  /*0ef0*/  @P0 STG.E.64 desc[UR12][R20.64], R8 ;  /* 0x0000000814000986 */ /* 0x0003e2000c101b0c */
[----:B------:R-:W-:Y:S01]  /*0f00*/  @!P2 LEA.HI.X R13, R6, UR7, R7, 0x3, P4 ;  /* 0x00000007060dac11 */ /* 0x000fe2000a0f1c07 */
[----:B------:R-:W-:Y:S01]  /*0f10*/  UISETP.GE.U32.AND.EX UP0, UPT, UR5, URZ, UPT, UP0 ;  /* 0x0000003f0500728c */ /* 0x000fe2000bf06100 */
[----:B------:R-:W-:Y:S01]  /*0f20*/  @!P3 LEA.HI.X R3, R24, UR7, R25, 0x3, P6 ;  /* 0x000000071803bc11 */ /* 0x000fe2000b0f1c19 */
[----:B------:R1:W-:Y:S01]  /*0f30*/  @!P1 STG.E.64 desc[UR12][R16.64], R10 ;  /* 0x0000000a10009986 */ /* 0x0003e2000c101b0c */
[----:B------:R-:W-:-:S02]  /*0f40*/  PLOP3.LUT P0, PT, PT, PT, UP1, 0x80, 0x0 ;  /* 0x000000000000781c */ /* 0x000fc40003f0f018 */
[----:B------:R-:W-:Y:S01]  /*0f50*/  MOV R4, UR5 ;  /* 0x0000000500047c02 */ /* 0x000fe20008000f00 */
[----:B------:R1:W-:Y:S01]  /*0f60*/  @!P2 STG.E.64 desc[UR12][R12.64], R14 ;  /* 0x0000000e0c00a986 */ /* 0x0003e2000c101b0c */
[----:B------:R-:W-:Y:S02]  /*0f70*/  PLOP3.LUT P1, PT, PT, PT, UP0, 0x80, 0x0 ;  /* 0x000000000000781c */ /* 0x000fe40003f2f008 */
[----:B------:R-:W-:Y:S01]  /*0f80*/  ISETP.LT.AND.EX P0, PT, R4, UR10, PT, P0 ;  /* 0x0000000a04007c0c */ /* 0x000fe2000bf01300 */
[----:B------:R1:W-:-:S12]  /*0f90*/  @!P3 STG.E.64 desc[UR12][R2.64], R18 ;  /* 0x000000120200b986 */ /* 0x0003d8000c101b0c */
[----:B------:R-:W-:Y:S05]  /*0fa0*/  @!P1 BRA P0, `(.L_x_7264) ;  /* 0xfffffff0008c9947 */ /* 0x000fea000003ffff */
[----:B------:R-:W-:Y:S05]  /*0fb0*/  EXIT ;  /* 0x000000000000794d */ /* 0x000fea0003800000 */
.L_x_7247:
        /* <DEDUP_REMOVED lines=8> */
.L_x_7281:
        /* <DEDUP_REMOVED lines=32> */
.L_x_7267:
[----:B------:R-:W0:Y:S08]  /*1240*/  MUFU.RCP R17, R17 ;  /* 0x0000001100117308 */ /* 0x000e300000001000 */
[----:B------:R-:W1:Y:S01]  /*1250*/  MUFU.RCP R16, R22 ;  /* 0x0000001600107308 */ /* 0x000e620000001000 */
[----:B0----5:R-:W-:Y:S01]  /*1260*/  FMUL.FTZ R12, R12, R17 ;  /* 0x000000110c0c7220 */ /* 0x021fe20000410000 */
[----:B-1----:R-:W-:Y:S01]  /*1270*/  FMUL.FTZ R13, R13, R16 ;  /* 0x000000100d0d7220 */ /* 0x002fe20000410000 */
[----:B------:R-:W-:Y:S06]  /*1280*/  BRA `(.L_x_7268) ;  /* 0x0000000000207947 */ /* 0x000fec0003800000 */
.L_x_7266:
        /* <DEDUP_REMOVED lines=8> */
.L_x_7268:
[----:B------:R-:W-:Y:S05]  /*1310*/  BSYNC B0 ;  /* 0x0000000000007941 */ /* 0x000fea0003800000 */
.L_x_7265:
        /* <DEDUP_REMOVED lines=21> */
.L_x_7271:
[----:B------:R-:W0:Y:S08]  /*1470*/  MUFU.RCP R17, R17 ;  /* 0x0000001100117308 */ /* 0x000e300000001000 */
[----:B------:R-:W1:Y:S01]  /*1480*/  MUFU.RCP R16, R16 ;  /* 0x0000001000107308 */ /* 0x000e620000001000 */
[----:B0-----:R-:W-:Y:S01]  /*1490*/  FMUL.FTZ R14, R14, R17 ;  /* 0x000000110e0e7220 */ /* 0x001fe20000410000 */
[----:B-1----:R-:W-:Y:S01]  /*14a0*/  FMUL.FTZ R15, R15, R16 ;  /* 0x000000100f0f7220 */ /* 0x002fe20000410000 */
[----:B------:R-:W-:Y:S06]  /*14b0*/  BRA `(.L_x_7272) ;  /* 0x0000000000207947 */ /* 0x000fec0003800000 */
.L_x_7270:
        /* <DEDUP_REMOVED lines=8> */
.L_x_7272:
[----:B------:R-:W-:Y:S05]  /*1540*/  BSYNC B0 ;  /* 0x0000000000007941 */ /* 0x000fea0003800000 */
.L_x_7269:
        /* <DEDUP_REMOVED lines=21> */
.L_x_7275:
[----:B------:R-:W0:Y:S08]  /*16a0*/  MUFU.RCP R9, R9 ;  /* 0x0000000900097308 */ /* 0x000e300000001000 */
[----:B------:R-:W1:Y:S01]  /*16b0*/  MUFU.RCP R8, R8 ;  /* 0x0000000800087308 */ /* 0x000e620000001000 */
[----:B0-----:R-:W-:Y:S01]  /*16c0*/  FMUL.FTZ R4, R4, R9 ;  /* 0x0000000904047220 */ /* 0x001fe20000410000 */
[----:B-1----:R-:W-:Y:S01]  /*16d0*/  FMUL.FTZ R5, R5, R8 ;  /* 0x0000000805057220 */ /* 0x002fe20000410000 */
[----:B------:R-:W-:Y:S06]  /*16e0*/  BRA `(.L_x_7276) ;  /* 0x0000000000207947 */ /* 0x000fec0003800000 */
.L_x_7274:
        /* <DEDUP_REMOVED lines=8> */
.L_x_7276:
[----:B------:R-:W-:Y:S05]  /*1770*/  BSYNC B0 ;  /* 0x0000000000007941 */ /* 0x000fea0003800000 */
.L_x_7273:
        /* <DEDUP_REMOVED lines=21> */
.L_x_7279:
[----:B------:R-:W0:Y:S08]  /*18d0*/  MUFU.RCP R9, R9 ;  /* 0x0000000900097308 */ /* 0x000e300000001000 */
[----:B------:R-:W1:Y:S01]  /*18e0*/  MUFU.RCP R8, R8 ;  /* 0x0000000800087308 */ /* 0x000e620000001000 */
[----:B0-----:R-:W-:Y:S01]  /*18f0*/  FMUL.FTZ R6, R6, R9 ;  /* 0x0000000906067220 */ /* 0x001fe20000410000 */
[----:B-1----:R-:W-:Y:S01]  /*1900*/  FMUL.FTZ R7, R7, R8 ;  /* 0x0000000807077220 */ /* 0x002fe20000410000 */
[----:B------:R-:W-:Y:S06]  /*1910*/  BRA `(.L_x_7280) ;  /* 0x0000000000207947 */ /* 0x000fec0003800000 */
.L_x_7278:
        /* <DEDUP_REMOVED lines=8> */
.L_x_7280:
[----:B------:R-:W-:Y:S05]  /*19a0*/  BSYNC B0 ;  /* 0x0000000000007941 */ /* 0x000fea0003800000 */
.L_x_7277:
[----:B------:R-:W-:Y:S01]  /*19b0*/  IADD3 R23, P0, R23, UR4, RZ ;  /* 0x0000000417177c10 */ /* 0x000fe2000ff1e0ff */
[----:B------:R0:W-:Y:S03]  /*19c0*/  STG.E.128 desc[UR12][R2.64], R12 ;  /* 0x0000000c02007986 */ /* 0x0001e6000c101d0c */
[C---:B------:R-:W-:Y:S01]  /*19d0*/  SHF.L.U32 R8, R23.reuse, 0x2, RZ ;  /* 0x0000000217087819 */ /* 0x040fe200000006ff */
[----:B------:R0:W-:Y:S01]  /*19e0*/  STG.E.128 desc[UR12][R2.64+0x10], R4 ;  /* 0x0000100402007986 */ /* 0x0001e2000c101d0c */
[----:B------:R-:W-:Y:S02]  /*19f0*/  IADD3.X R0, RZ, R0, RZ, P0, !PT ;  /* 0x00000000ff007210 */ /* 0x000fe400007fe4ff */
[----:B------:R-:W-:Y:S02]  /*1a00*/  ISETP.GE.U32.AND P0, PT, R8, UR14, PT ;  /* 0x0000000e08007c0c */ /* 0x000fe4000bf06070 */
[----:B------:R-:W-:-:S02]  /*1a10*/  SHF.L.U64.HI R8, R23, 0x2, R0 ;  /* 0x0000000217087819 */ /* 0x000fc40000010200 */
[----:B------:R-:W-:Y:S02]  /*1a20*/  ISETP.LT.U32.AND P1, PT, R23, 0x4000, PT ;  /* 0x000040001700780c */ /* 0x000fe40003f21070 */
[----:B------:R-:W-:Y:S02]  /*1a30*/  ISETP.GE.AND.EX P0, PT, R8, UR10, PT, P0 ;  /* 0x0000000a08007c0c */ /* 0x000fe4000bf06300 */
[----:B------:R-:W-:-:S13]  /*1a40*/  ISETP.LT.U32.AND.EX P1, PT, R0, RZ, PT, P1 ;  /* 0x000000ff0000720c */ /* 0x000fda0003f21110 */
[----:B0-----:R-:W-:Y:S05]  /*1a50*/  @!P0 BRA P1, `(.L_x_7281) ;  /* 0xfffffff400788947 */ /* 0x001fea000083ffff */
[----:B------:R-:W-:Y:S05]  /*1a60*/  EXIT ;  /* 0x000000000000794d */ /* 0x000fea0003800000 */
.L_x_7282:
        /* <DEDUP_REMOVED lines=9> */
.L_x_8131:


//--------------------- .text._ZN2at6native55_GLOBAL__N__de093ff9_22_ForeachBinaryOpList_cu_a911ec4325multi_tensor_apply_kernelINS1_18TensorListMetadataILi2EEENS1_24BinaryOpListAlphaFunctorIN3c107complexIdEELi2ELi2ELi0EEEJSt7dividesIS8_ES8_EEEvT_T0_DpT1_ --------------------------
	.section	.text._ZN2at6native55_GLOBAL__N__de093ff9_22_ForeachBinaryOpList_cu_a911ec4325multi_tensor_apply_kernelINS1_18TensorListMetadataILi2EEENS1_24BinaryOpListAlphaFunctorIN3c107complexIdEELi2ELi2ELi0EEEJSt7dividesIS8_ES8_EEEvT_T0_DpT1_,"ax",@progbits
	.align	128
.text._ZN2at6native55_GLOBAL__N__de093ff9_22_ForeachBinaryOpList_cu_a911ec4325multi_tensor_apply_kernelINS1_18TensorListMetadataILi2EEENS1_24BinaryOpListAlphaFunctorIN3c107complexIdEELi2ELi2ELi0EEEJSt7dividesIS8_ES8_EEEvT_T0_DpT1_:
        .type           _ZN2at6native55_GLOBAL__N__de093ff9_22_ForeachBinaryOpList_cu_a911ec4325multi_tensor_apply_kernelINS1_18TensorListMetadataILi2EEENS1_24BinaryOpListAlphaFunctorIN3c107complexIdEELi2ELi2ELi0EEEJSt7dividesIS8_ES8_EEEvT_T0_DpT1_,@function
        .size           _ZN2at6native55_GLOBAL__N__de093ff9_22_ForeachBinaryOpList_cu_a911ec4325multi_tensor_apply_kernelINS1_18TensorListMetadataILi2EEENS1_24BinaryOpListAlphaFunctorIN3c107complexIdEELi2ELi2ELi0EEEJSt7dividesIS8_ES8_EEEvT_T0_DpT1_,(.L_x_8132 - _ZN2at6native55_GLOBAL__N__de093ff9_22_ForeachBinaryOpList_cu_a911ec4325multi_tensor_apply_kernelINS1_18TensorListMetadataILi2EEENS1_24BinaryOpListAlphaFunctorIN3c107complexIdEELi2ELi2ELi0EEEJSt7dividesIS8_ES8_EEEvT_T0_DpT1_)
        .other          _ZN2at6native55_GLOBAL__N__de093ff9_22_ForeachBinaryOpList_cu_a911ec4325multi_tensor_apply_kernelINS1_18TensorListMetadataILi2EEENS1_24BinaryOpListAlphaFunctorIN3c107complexIdEELi2ELi2ELi0EEEJSt7dividesIS8_ES8_EEEvT_T0_DpT1_,@"STO_CUDA_ENTRY STV_DEFAULT"
_ZN2at6native55_GLOBAL__N__de093ff9_22_ForeachBinaryOpList_cu_a911ec4325multi_tensor_apply_kernelINS1_18TensorListMetadataILi2EEENS1_24BinaryOpListAlphaFunctorIN3c107complexIdEELi2ELi2ELi0EEEJSt7dividesIS8_ES8_EEEvT_T0_DpT1_:
        /* <DEDUP_REMOVED lines=31> */
.L_x_7348:
        /* <DEDUP_REMOVED lines=12> */
[----:B------:R-:W-:Y:S01]  /*02b0*/  ISETP.GT.U32.AND P2, PT, R39, 0xffff, PT ;  /* 0x0000ffff2700780c */ /* 0x000fe20003f44070 */
[----:B------:R-:W-:Y:S01]  /*02c0*/  IMAD.X R38, RZ, RZ, R11, P6 ;  /* 0x000000ffff267224 */ /* 0x000fe200030e060b */
[----:B------:R-:W-:Y:S02]  /*02d0*/  ISETP.LT.AND.EX P0, PT, R11, UR10, !P0, P1 ;  /* 0x0000000a0b007c0c */ /* 0x000fe4000c701310 */
[----:B------:R-:W-:Y:S02]  /*02e0*/  CS2R R32, SRZ ;  /* 0x0000000000207805 */ /* 0x000fe4000001ff00 */
[----:B------:R-:W-:Y:S02]  /*02f0*/  IADD3 R41, P1, R0, UR11, RZ ;  /* 0x0000000b00297c10 */ /* 0x000fe4000ff3e0ff */
[----:B------:R-:W-:-:S02]  /*0300*/  ISETP.GT.U32.AND.EX P2, PT, R38, RZ, PT, P2 ;  /* 0x000000ff2600720c */ /* 0x000fc40003f44120 */
[C---:B------:R-:W-:Y:S01]  /*0310*/  ISETP.GT.U32.AND P3, PT, R41.reuse, 0xffff, PT ;  /* 0x0000ffff2900780c */ /* 0x040fe20003f64070 */
[----:B------:R-:W-:Y:S01]  /*0320*/  IMAD.X R40, RZ, RZ, R11, P1 ;  /* 0x000000ffff287224 */ /* 0x000fe200008e060b */
[----:B------:R-:W-:-:S04]  /*0330*/  ISETP.GE.U32.AND P1, PT, R41, UR14, PT ;  /* 0x0000000e29007c0c */ /* 0x000fc8000bf26070 */
[----:B------:R-:W-:Y:S02]  /*0340*/  ISETP.GT.U32.AND.EX P3, PT, R40, RZ, PT, P3 ;  /* 0x000000ff2800720c */ /* 0x000fe40003f64130 */
[C---:B------:R-:W-:Y:S02]  /*0350*/  @P0 LEA R8, P5, R0.reuse, UR8, 0x4 ;  /* 0x0000000800080c11 */ /* 0x040fe4000f8a20ff */
[C---:B------:R-:W-:Y:S02]  /*0360*/  @P0 LEA R2, P4, R0.reuse, UR6, 0x4 ;  /* 0x0000000600020c11 */ /* 0x040fe4000f8820ff */
[C-C-:B------:R-:W-:Y:S02]  /*0370*/  @P0 LEA.HI.X R9, R0.reuse, UR9, R11.reuse, 0x4, P5 ;  /* 0x0000000900090c11 */ /* 0x140fe4000a8f240b */
[----:B------:R-:W-:Y:S02]  /*0380*/  @P0 LEA.HI.X R3, R0, UR7, R11, 0x4, P4 ;  /* 0x0000000700030c11 */ /* 0x000fe4000a0f240b */
[----:B------:R-:W-:Y:S01]  /*0390*/  IADD3 R37, P4, R37, R0, RZ ;  /* 0x0000000025257210 */ /* 0x000fe20007f9e0ff */
[----:B------:R0:W2:Y:S01]  /*03a0*/  @P0 LDG.E.128 R4, desc[UR12][R8.64] ;  /* 0x0000000c08040981 */ /* 0x0000a2000c1e1d00 */
[----:B------:R-:W-:-:S02]  /*03b0*/  ISETP.GE.OR.EX P1, PT, R40, UR10, P3, P1 ;  /* 0x0000000a28007c0c */ /* 0x000fc40009f26710 */
[----:B------:R-:W-:Y:S01]  /*03c0*/  ISETP.GE.U32.AND P3, PT, R39, UR14, PT ;  /* 0x0000000e27007c0c */ /* 0x000fe2000bf66070 */
[----:B------:R-:W-:Y:S01]  /*03d0*/  IMAD.X R36, RZ, RZ, R11, P4 ;  /* 0x000000ffff247224 */ /* 0x000fe200020e060b */
[C---:B------:R-:W-:Y:S02]  /*03e0*/  ISETP.GT.U32.AND P4, PT, R37.reuse, 0xffff, PT ;  /* 0x0000ffff2500780c */ /* 0x040fe40003f84070 */
[----:B------:R-:W-:Y:S02]  /*03f0*/  CS2R R30, SRZ ;  /* 0x00000000001e7805 */ /* 0x000fe4000001ff00 */
[----:B------:R-:W-:Y:S02]  /*0400*/  ISETP.GE.OR.EX P2, PT, R38, UR10, P2, P3 ;  /* 0x0000000a26007c0c */ /* 0x000fe40009746730 */
[----:B------:R-:W-:Y:S02]  /*0410*/  CS2R R28, SRZ ;  /* 0x00000000001c7805 */ /* 0x000fe4000001ff00 */
[----:B------:R-:W-:-:S02]  /*0420*/  ISETP.GE.U32.AND P3, PT, R37, UR14, PT ;  /* 0x0000000e25007c0c */ /* 0x000fc4000bf66070 */
[----:B------:R-:W-:Y:S02]  /*0430*/  CS2R R22, SRZ ;  /* 0x0000000000167805 */ /* 0x000fe4000001ff00 */
[C---:B------:R-:W-:Y:S02]  /*0440*/  ISETP.GT.U32.AND.EX P4, PT, R36.reuse, RZ, PT, P4 ;  /* 0x000000ff2400720c */ /* 0x040fe40003f84140 */
[----:B------:R-:W-:Y:S01]  /*0450*/  CS2R R20, SRZ ;  /* 0x0000000000147805 */ /* 0x000fe2000001ff00 */
[----:B------:R1:W5:Y:S01]  /*0460*/  @P0 LDG.E.128 R32, desc[UR12][R2.64] ;  /* 0x0000000c02200981 */ /* 0x000362000c1e1d00 */
[C---:B------:R-:W-:Y:S02]  /*0470*/  @!P1 LEA R10, P5, R41.reuse, UR6, 0x4 ;  /* 0x00000006290a9c11 */ /* 0x040fe4000f8a20ff */
[----:B------:R-:W-:Y:S02]  /*0480*/  ISETP.GE.OR.EX P3, PT, R36, UR10, P4, P3 ;  /* 0x0000000a24007c0c */ /* 0x000fe4000a766730 */
[----:B------:R-:W-:-:S02]  /*0490*/  @!P1 LEA.HI.X R11, R41, UR7, R40, 0x4, P5 ;  /* 0x00000007290b9c11 */ /* 0x000fc4000a8f2428 */
[C---:B0-----:R-:W-:Y:S02]  /*04a0*/  @!P2 LEA R8, P5, R39.reuse, UR6, 0x4 ;  /* 0x000000062708ac11 */ /* 0x041fe4000f8a20ff */
[C---:B------:R-:W-:Y:S01]  /*04b0*/  @!P2 LEA R44, P4, R39.reuse, UR8, 0x4 ;  /* 0x00000008272cac11 */ /* 0x040fe2000f8820ff */
[----:B------:R0:W5:Y:S01]  /*04c0*/  @!P1 LDG.E.128 R28, desc[UR12][R10.64] ;  /* 0x0000000c0a1c9981 */ /* 0x000162000c1e1d00 */
[C-C-:B------:R-:W-:Y:S02]  /*04d0*/  @!P2 LEA.HI.X R9, R39.reuse, UR7, R38.reuse, 0x4, P5 ;  /* 0x000000072709ac11 */ /* 0x140fe4000a8f2426 */
[----:B------:R-:W-:Y:S02]  /*04e0*/  @!P2 LEA.HI.X R45, R39, UR9, R38, 0x4, P4 ;  /* 0x00000009272dac11 */ /* 0x000fe4000a0f2426 */
[----:B-1----:R-:W-:Y:S01]  /*04f0*/  @!P1 LEA R2, P6, R41, UR8, 0x4 ;  /* 0x0000000829029c11 */ /* 0x002fe2000f8c20ff */
[----:B------:R1:W5:Y:S01]  /*0500*/  @!P2 LDG.E.128 R20, desc[UR12][R8.64] ;  /* 0x0000000c0814a981 */ /* 0x000362000c1e1d00 */
[----:B------:R-:W-:-:S02]  /*0510*/  @!P3 LEA R46, P5, R37, UR6, 0x4 ;  /* 0x00000006252ebc11 */ /* 0x000fc4000f8a20ff */
[----:B------:R-:W-:Y:S02]  /*0520*/  @!P3 LEA R48, P4, R37, UR8, 0x4 ;  /* 0x000000082530bc11 */ /* 0x000fe4000f8820ff */
        /* <DEDUP_REMOVED lines=8> */
[----:B------:R-:W-:Y:S01]  /*05b0*/  @!P1 LEA.HI.X R3, R41, UR9, R40, 0x4, P6 ;  /* 0x0000000929039c11 */ /* 0x000fe2000b0f2428 */
[----:B------:R0:W5:Y:S01]  /*05c0*/  @!P2 LDG.E.128 R16, desc[UR12][R44.64] ;  /* 0x0000000c2c10a981 */ /* 0x000162000c1e1d00 */
[C-C-:B------:R-:W-:Y:S02]  /*05d0*/  @!P3 LEA.HI.X R47, R37.reuse, UR7, R36.reuse, 0x4, P5 ;  /* 0x00000007252fbc11 */ /* 0x140fe4000a8f2424 */
[----:B------:R-:W-:Y:S01]  /*05e0*/  @!P3 LEA.HI.X R49, R37, UR9, R36, 0x4, P4 ;  /* 0x000000092531bc11 */ /* 0x000fe2000a0f2424 */
[----:B------:R0:W5:Y:S04]  /*05f0*/  @!P1 LDG.E.128 R24, desc[UR12][R2.64] ;  /* 0x0000000c02189981 */ /* 0x000168000c1e1d00 */
[----:B------:R0:W5:Y:S04]  /*0600*/  @!P3 LDG.E.128 R12, desc[UR12][R46.64] ;  /* 0x0000000c2e0cb981 */ /* 0x000168000c1e1d00 */
[----:B------:R0:W5:Y:S01]  /*0610*/  @!P3 LDG.E.128 R8, desc[UR12][R48.64] ;  /* 0x0000000c3008b981 */ /* 0x000162000c1e1d00 */
        /* <DEDUP_REMOVED lines=30> */
[----:B-----5:R-:W-:Y:S05]  /*0800*/  CALL.REL.NOINC `($__internal_10_$__cuda_sm20_div_rn_f64_full) ;  /* 0x0000005000747944 */ /* 0x020fea0003c00000 */
[----:B------:R-:W-:Y:S02]  /*0810*/  IMAD.MOV.U32 R46, RZ, RZ, R2 ;  /* 0x000000ffff2e7224 */ /* 0x000fe400078e0002 */
[----:B------:R-:W-:-:S07]  /*0820*/  IMAD.MOV.U32 R47, RZ, RZ, R3 ;  /* 0x000000ffff2f7224 */ /* 0x000fce00078e0003 */
.L_x_7288:
[----:B------:R-:W-:Y:S05]  /*0830*/  BSYNC B2 ;  /* 0x0000000000027941 */ /* 0x000fea0003800000 */
.L_x_7287:
        /* <DEDUP_REMOVED lines=15> */
[----:B-----5:R-:W-:Y:S05]  /*0930*/  CALL.REL.NOINC `($__internal_9_$__cuda_sm20_dblrcp_rn_slowpath_v3) ;  /* 0x0000004c007c7944 */ /* 0x020fea0003c00000 */
[----:B------:R-:W-:Y:S02]  /*0940*/  IMAD.MOV.U32 R6, RZ, RZ, R2 ;  /* 0x000000ffff067224 */ /* 0x000fe400078e0002 */
[----:B------:R-:W-:-:S07]  /*0950*/  IMAD.MOV.U32 R7, RZ, RZ, R3 ;  /* 0x000000ffff077224 */ /* 0x000fce00078e0003 */
.L_x_7290:
[----:B------:R-:W-:Y:S05]  /*0960*/  BSYNC B2 ;  /* 0x0000000000027941 */ /* 0x000fea0003800000 */
.L_x_7289:
[C---:B-----5:R-:W-:Y:S02]  /*0970*/  DFMA R2, R46.reuse, R34, R32 ;  /* 0x000000222e02722b */ /* 0x060fe40000000020 */
[----:B------:R-:W-:-:S06]  /*0980*/  DFMA R34, R46, -R32, R34 ;  /* 0x800000202e22722b */ /* 0x000fcc0000000022 */
[-C--:B------:R-:W-:Y:S02]  /*0990*/  DMUL R32, R2, R6.reuse ;  /* 0x0000000602207228 */ /* 0x080fe40000000000 */
[----:B------:R-:W-:Y:S01]  /*09a0*/  DMUL R34, R34, R6 ;  /* 0x0000000622227228 */ /* 0x000fe20000000000 */
[----:B------:R-:W-:Y:S10]  /*09b0*/  BRA `(.L_x_7291) ;  /* 0x0000000400887947 */ /* 0x000ff40003800000 */
.L_x_7286:
        /* <DEDUP_REMOVED lines=19> */
[----:B------:R-:W-:Y:S05]  /*0af0*/  CALL.REL.NOINC `($__internal_10_$__cuda_sm20_div_rn_f64_full) ;  /* 0x0000004c00b87944 */ /* 0x000fea0003c00000 */
.L_x_7293:
[----:B------:R-:W-:Y:S05]  /*0b00*/  BSYNC B2 ;  /* 0x0000000000027941 */ /* 0x000fea0003800000 */
.L_x_7292:
        /* <DEDUP_REMOVED lines=23> */
[----:B------:R-:W-:Y:S05]  /*0c80*/  CALL.REL.NOINC `($__internal_10_$__cuda_sm20_div_rn_f64_full) ;  /* 0x0000004c00547944 */ /* 0x000fea0003c00000 */
[----:B------:R-:W-:Y:S02]  /*0c90*/  IMAD.MOV.U32 R4, RZ, RZ, R2 ;  /* 0x000000ffff047224 */ /* 0x000fe400078e0002 */
[----:B------:R-:W-:-:S07]  /*0ca0*/  IMAD.MOV.U32 R5, RZ, RZ, R3 ;  /* 0x000000ffff057224 */ /* 0x000fce00078e0003 */
.L_x_7295:
[----:B------:R-:W-:Y:S05]  /*0cb0*/  BSYNC B2 ;  /* 0x0000000000027941 */ /* 0x000fea0003800000 */
.L_x_7294:
[----:B------:R-:W-:Y:S02]  /*0cc0*/  IMAD.MOV.U32 R34, RZ, RZ, R4 ;  /* 0x000000ffff227224 */ /* 0x000fe400078e0004 */
[----:B------:R-:W-:Y:S01]  /*0cd0*/  IMAD.MOV.U32 R35, RZ, RZ, R5 ;  /* 0x000000ffff237224 */ /* 0x000fe200078e0005 */
[----:B------:R-:W-:Y:S06]  /*0ce0*/  BRA `(.L_x_7291) ;  /* 0x0000000000bc7947 */ /* 0x000fec0003800000 */
.L_x_7285:
        /* <DEDUP_REMOVED lines=20> */
[----:B-----5:R-:W-:Y:S05]  /*0e30*/  CALL.REL.NOINC `($__internal_10_$__cuda_sm20_div_rn_f64_full) ;  /* 0x0000004800e87944 */ /* 0x020fea0003c00000 */
[----:B------:R-:W-:Y:S02]  /*0e40*/  IMAD.MOV.U32 R46, RZ, RZ, R2 ;  /* 0x000000ffff2e7224 */ /* 0x000fe400078e0002 */
[----:B------:R-:W-:-:S07]  /*0e50*/  IMAD.MOV.U32 R47, RZ, RZ, R3 ;  /* 0x000000ffff2f7224 */ /* 0x000fce00078e0003 */
.L_x_7297:
[----:B------:R-:W-:Y:S05]  /*0e60*/  BSYNC B2 ;  /* 0x0000000000027941 */ /* 0x000fea0003800000 */
.L_x_7296:
        /* <DEDUP_REMOVED lines=15> */
[----:B-----5:R-:W-:Y:S05]  /*0f60*/  CALL.REL.NOINC `($__internal_9_$__cuda_sm20_dblrcp_rn_slowpath_v3) ;  /* 0x0000004400f07944 */ /* 0x020fea0003c00000 */
[----:B------:R-:W-:Y:S02]  /*0f70*/  IMAD.MOV.U32 R6, RZ, RZ, R2 ;  /* 0x000000ffff067224 */ /* 0x000fe400078e0002 */
[----:B------:R-:W-:-:S07]  /*0f80*/  IMAD.MOV.U32 R7, RZ, RZ, R3 ;  /* 0x000000ffff077224 */ /* 0x000fce00078e0003 */
.L_x_7299:
[----:B------:R-:W-:Y:S05]  /*0f90*/  BSYNC B2 ;  /* 0x0000000000027941 */ /* 0x000fea0003800000 */
.L_x_7298:
[C---:B-----5:R-:W-:Y:S02]  /*0fa0*/  DFMA R2, R46.reuse, R32, R34 ;  /* 0x000000202e02722b */ /* 0x060fe40000000022 */
[----:B------:R-:W-:-:S06]  /*0fb0*/  DFMA R34, R46, R34, -R32 ;  /* 0x000000222e22722b */ /* 0x000fcc0000000820 */
[-C--:B------:R-:W-:Y:S02]  /*0fc0*/  DMUL R32, R2, R6.reuse ;  /* 0x0000000602207228 */ /* 0x080fe40000000000 */
[----:B------:R-:W-:-:S11]  /*0fd0*/  DMUL R34, R34, R6 ;  /* 0x0000000622227228 */ /* 0x000fd60000000000 */
.L_x_7291:
[----:B------:R-:W-:Y:S05]  /*0fe0*/  BSYNC B1 ;  /* 0x0000000000017941 */ /* 0x000fea0003800000 */
.L_x_7284:
        /* <DEDUP_REMOVED lines=33> */
.L_x_7304:
[----:B------:R-:W-:Y:S05]  /*1200*/  BSYNC B2 ;  /* 0x0000000000027941 */ /* 0x000fea0003800000 */
.L_x_7303:
        /* <DEDUP_REMOVED lines=16> */
[----:B------:R-:W-:Y:S05]  /*1310*/  CALL.REL.NOINC `($__internal_9_$__cuda_sm20_dblrcp_rn_slowpath_v3) ;  /* 0x0000004400047944 */ /* 0x000fea0003c00000 */
.L_x_7306:
[----:B------:R-:W-:Y:S05]  /*1320*/  BSYNC B2 ;  /* 0x0000000000027941 */ /* 0x000fea0003800000 */
.L_x_7305:
[C---:B------:R-:W-:Y:S02]  /*1330*/  DFMA R24, R46.reuse, R30, R28 ;  /* 0x0000001e2e18722b */ /* 0x040fe4000000001c */
[----:B------:R-:W-:-:S06]  /*1340*/  DFMA R26, R46, -R28, R30 ;  /* 0x8000001c2e1a722b */ /* 0x000fcc000000001e */
[-C--:B------:R-:W-:Y:S02]  /*1350*/  DMUL R24, R24, R2.reuse ;  /* 0x0000000218187228 */ /* 0x080fe40000000000 */
[----:B------:R-:W-:Y:S01]  /*1360*/  DMUL R26, R26, R2 ;  /* 0x000000021a1a7228 */ /* 0x000fe20000000000 */
[----:B------:R-:W-:Y:S10]  /*1370*/  BRA `(.L_x_7307) ;  /* 0x0000000400747947 */ /* 0x000ff40003800000 */
.L_x_7302:
        /* <DEDUP_REMOVED lines=19> */
[----:B------:R-:W-:Y:S05]  /*14b0*/  CALL.REL.NOINC `($__internal_10_$__cuda_sm20_div_rn_f64_full) ;  /* 0x0000004400487944 */ /* 0x000fea0003c00000 */
.L_x_7309:
[----:B------:R-:W-:Y:S05]  /*14c0*/  BSYNC B2 ;  /* 0x0000000000027941 */ /* 0x000fea0003800000 */
.L_x_7308:
        /* <DEDUP_REMOVED lines=21> */
[----:B------:R-:W-:Y:S05]  /*1620*/  CALL.REL.NOINC `($__internal_10_$__cuda_sm20_div_rn_f64_full) ;  /* 0x0000004000ec7944 */ /* 0x000fea0003c00000 */
[----:B------:R-:W-:Y:S02]  /*1630*/  IMAD.MOV.U32 R26, RZ, RZ, R2 ;  /* 0x000000ffff1a7224 */ /* 0x000fe400078e0002 */
[----:B------:R-:W-:-:S07]  /*1640*/  IMAD.MOV.U32 R27, RZ, RZ, R3 ;  /* 0x000000ffff1b7224 */ /* 0x000fce00078e0003 */
.L_x_7311:
[----:B------:R-:W-:Y:S05]  /*1650*/  BSYNC B2 ;  /* 0x0000000000027941 */ /* 0x000fea0003800000 */
.L_x_7310:
[----:B------:R-:W-:Y:S05]  /*1660*/  BRA `(.L_x_7307) ;  /* 0x0000000000b87947 */ /* 0x000fea0003800000 */
.L_x_7301:
        /* <DEDUP_REMOVED lines=23> */
.L_x_7313:
[----:B------:R-:W-:Y:S05]  /*17e0*/  BSYNC B2 ;  /* 0x0000000000027941 */ /* 0x000fea0003800000 */
.L_x_7312:
        /* <DEDUP_REMOVED lines=17> */
.L_x_7315:
[----:B------:R-:W-:Y:S05]  /*1900*/  BSYNC B2 ;  /* 0x0000000000027941 */ /* 0x000fea0003800000 */
.L_x_7314:
[C---:B------:R-:W-:Y:S02]  /*1910*/  DFMA R24, R46.reuse, R28, R30 ;  /* 0x0000001c2e18722b */ /* 0x040fe4000000001e */
[----:B------:R-:W-:-:S06]  /*1920*/  DFMA R26, R46, R30, -R28 ;  /* 0x0000001e2e1a722b */ /* 0x000fcc000000081c */
[-C--:B------:R-:W-:Y:S02]  /*1930*/  DMUL R24, R24, R2.reuse ;  /* 0x0000000218187228 */ /* 0x080fe40000000000 */
[----:B------:R-:W-:-:S11]  /*1940*/  DMUL R26, R26, R2 ;  /* 0x000000021a1a7228 */ /* 0x000fd60000000000 */
.L_x_7307:
[----:B------:R-:W-:Y:S05]  /*1950*/  BSYNC B1 ;  /* 0x0000000000017941 */ /* 0x000fea0003800000 */
.L_x_7300:
        /* <DEDUP_REMOVED lines=30> */
[----:B------:R-:W-:Y:S05]  /*1b40*/  CALL.REL.NOINC `($__internal_10_$__cuda_sm20_div_rn_f64_full) ;  /* 0x0000003c00a47944 */ /* 0x000fea0003c00000 */
[----:B------:R-:W-:Y:S01]  /*1b50*/  IMAD.MOV.U32 R28, RZ, RZ, R2 ;  /* 0x000000ffff1c7224 */ /* 0x000fe200078e0002 */
[----:B------:R-:W-:-:S07]  /*1b60*/  MOV R29, R3 ;  /* 0x00000003001d7202 */ /* 0x000fce0000000f00 */
.L_x_7320:
[----:B------:R-:W-:Y:S05]  /*1b70*/  BSYNC B2 ;  /* 0x0000000000027941 */ /* 0x000fea0003800000 */
.L_x_7319:
        /* <DEDUP_REMOVED lines=17> */
.L_x_7322:
[----:B------:R-:W-:Y:S05]  /*1c90*/  BSYNC B2 ;  /* 0x0000000000027941 */ /* 0x000fea0003800000 */
.L_x_7321:
[C---:B------:R-:W-:Y:S02]  /*1ca0*/  DFMA R16, R28.reuse, R22, R20 ;  /* 0x000000161c10722b */ /* 0x040fe40000000014 */
[----:B------:R-:W-:-:S06]  /*1cb0*/  DFMA R18, R28, -R20, R22 ;  /* 0x800000141c12722b */ /* 0x000fcc0000000016 */
[-C--:B------:R-:W-:Y:S02]  /*1cc0*/  DMUL R16, R16, R2.reuse ;  /* 0x0000000210107228 */ /* 0x080fe40000000000 */
[----:B------:R-:W-:Y:S01]  /*1cd0*/  DMUL R18, R18, R2 ;  /* 0x0000000212127228 */ /* 0x000fe20000000000 */
[----:B------:R-:W-:Y:S10]  /*1ce0*/  BRA `(.L_x_7323) ;  /* 0x0000000400747947 */ /* 0x000ff40003800000 */
.L_x_7318:
        /* <DEDUP_REMOVED lines=18> */
[----:B------:R-:W-:-:S07]  /*1e10*/  MOV R0, 0x1e30 ;  /* 0x00001e3000007802 */ /* 0x000fce0000000f00 */
[----:B------:R-:W-:Y:S05]  /*1e20*/  CALL.REL.NOINC `($__internal_10_$__cuda_sm20_div_rn_f64_full) ;  /* 0x0000003800ec7944 */ /* 0x000fea0003c00000 */
.L_x_7325:
[----:B------:R-:W-:Y:S05]  /*1e30*/  BSYNC B2 ;  /* 0x0000000000027941 */ /* 0x000fea0003800000 */
.L_x_7324:
        /* <DEDUP_REMOVED lines=24> */
.L_x_7327:
[----:B------:R-:W-:Y:S05]  /*1fc0*/  BSYNC B2 ;  /* 0x0000000000027941 */ /* 0x000fea0003800000 */
.L_x_7326:
[----:B------:R-:W-:Y:S05]  /*1fd0*/  BRA `(.L_x_7323) ;  /* 0x0000000000b87947 */ /* 0x000fea0003800000 */
.L_x_7317:
        /* <DEDUP_REMOVED lines=23> */
.L_x_7329:
[----:B------:R-:W-:Y:S05]  /*2150*/  BSYNC B2 ;  /* 0x0000000000027941 */ /* 0x000fea0003800000 */
.L_x_7328:
        /* <DEDUP_REMOVED lines=16> */
[----:B------:R-:W-:Y:S05]  /*2260*/  CALL.REL.NOINC `($__internal_9_$__cuda_sm20_dblrcp_rn_slowpath_v3) ;  /* 0x0000003400307944 */ /* 0x000fea0003c00000 */
.L_x_7331:
[----:B------:R-:W-:Y:S05]  /*2270*/  BSYNC B2 ;  /* 0x0000000000027941 */ /* 0x000fea0003800000 */
.L_x_7330:
[C---:B------:R-:W-:Y:S02]  /*2280*/  DFMA R16, R28.reuse, R20, R22 ;  /* 0x000000141c10722b */ /* 0x040fe40000000016 */
[----:B------:R-:W-:-:S06]  /*2290*/  DFMA R18, R28, R22, -R20 ;  /* 0x000000161c12722b */ /* 0x000fcc0000000814 */
[-C--:B------:R-:W-:Y:S02]  /*22a0*/  DMUL R16, R16, R2.reuse ;  /* 0x0000000210107228 */ /* 0x080fe40000000000 */
[----:B------:R-:W-:-:S11]  /*22b0*/  DMUL R18, R18, R2 ;  /* 0x0000000212127228 */ /* 0x000fd60000000000 */
.L_x_7323:
[----:B------:R-:W-:Y:S05]  /*22c0*/  BSYNC B1 ;  /* 0x0000000000017941 */ /* 0x000fea0003800000 */
.L_x_7316:
        /* <DEDUP_REMOVED lines=33> */
.L_x_7336:
[----:B------:R-:W-:Y:S05]  /*24e0*/  BSYNC B2 ;  /* 0x0000000000027941 */ /* 0x000fea0003800000 */
.L_x_7335:
        /* <DEDUP_REMOVED lines=16> */
[----:B------:R-:W-:Y:S05]  /*25f0*/  CALL.REL.NOINC `($__internal_9_$__cuda_sm20_dblrcp_rn_slowpath_v3) ;  /* 0x00000030004c7944 */ /* 0x000fea0003c00000 */
.L_x_7338:
[----:B------:R-:W-:Y:S05]  /*2600*/  BSYNC B2 ;  /* 0x0000000000027941 */ /* 0x000fea0003800000 */
.L_x_7337:
[C---:B------:R-:W-:Y:S02]  /*2610*/  DFMA R8, R20.reuse, R14, R12 ;  /* 0x0000000e1408722b */ /* 0x040fe4000000000c */
[----:B------:R-:W-:-:S06]  /*2620*/  DFMA R10, R20, -R12, R14 ;  /* 0x8000000c140a722b */ /* 0x000fcc000000000e */
[-C--:B------:R-:W-:Y:S02]  /*2630*/  DMUL R8, R8, R2.reuse ;  /* 0x0000000208087228 */ /* 0x080fe40000000000 */
[----:B------:R-:W-:Y:S01]  /*2640*/  DMUL R10, R10, R2 ;  /* 0x000000020a0a7228 */ /* 0x000fe20000000000 */
[----:B------:R-:W-:Y:S10]  /*2650*/  BRA `(.L_x_7339) ;  /* 0x0000000400747947 */ /* 0x000ff40003800000 */
.L_x_7334:
        /* <DEDUP_REMOVED lines=20> */
.L_x_7341:
[----:B------:R-:W-:Y:S05]  /*27a0*/  BSYNC B2 ;  /* 0x0000000000027941 */ /* 0x000fea0003800000 */
.L_x_7340:
        /* <DEDUP_REMOVED lines=13> */
[----:B------:R-:W-:Y:S01]  /*2880*/  IMAD.MOV.U32 R8, RZ, RZ, R2 ;  /* 0x000000ffff087224 */ /* 0x000fe200078e0002 */
[----:B------:R-:W-:-:S08]  /*2890*/  MOV R9, R3 ;  /* 0x0000000300097202 */ /* 0x000fd00000000f00 */
[----:B------:R-:W-:-:S05]  /*28a0*/  FFMA R0, RZ, R5, R11 ;  /* 0x00000005ff007223 */ /* 0x000fca000000000b */
[----:B------:R-:W-:-:S13]  /*28b0*/  FSETP.GT.AND P4, PT, |R0|, 1.469367938527859385e-39, PT ;  /* 0x001000000000780b */ /* 0x000fda0003f84200 */
[----:B------:R-:W-:Y:S05]  /*28c0*/  @P4 BRA P5, `(.L_x_7343) ;  /* 0x0000000000184947 */ /* 0x000fea0002800000 */
[----:B------:R-:W-:Y:S01]  /*28d0*/  IMAD.MOV.U32 R2, RZ, RZ, R14 ;  /* 0x000000ffff027224 */ /* 0x000fe200078e000e */
[----:B------:R-:W-:Y:S01]  /*28e0*/  MOV R0, 0x2910 ;  /* 0x0000291000007802 */ /* 0x000fe20000000f00 */
[----:B------:R-:W-:-:S07]  /*28f0*/  IMAD.MOV.U32 R3, RZ, RZ, R15 ;  /* 0x000000ffff037224 */ /* 0x000fce00078e000f */
[----:B------:R-:W-:Y:S05]  /*2900*/  CALL.REL.NOINC `($__internal_10_$__cuda_sm20_div_rn_f64_full) ;  /* 0x0000003000347944 */ /* 0x000fea0003c00000 */
[----:B------:R-:W-:Y:S02]  /*2910*/  IMAD.MOV.U32 R10, RZ, RZ, R2 ;  /* 0x000000ffff0a7224 */ /* 0x000fe400078e0002 */
[----:B------:R-:W-:-:S07]  /*2920*/  IMAD.MOV.U32 R11, RZ, RZ, R3 ;  /* 0x000000ffff0b7224 */ /* 0x000fce00078e0003 */
.L_x_7343:
[----:B------:R-:W-:Y:S05]  /*2930*/  BSYNC B2 ;  /* 0x0000000000027941 */ /* 0x000fea0003800000 */
.L_x_7342:
[----:B------:R-:W-:Y:S05]  /*2940*/  BRA `(.L_x_7339) ;  /* 0x0000000000b87947 */ /* 0x000fea0003800000 */
.L_x_7333:
        /* <DEDUP_REMOVED lines=20> */
[----:B------:R-:W-:Y:S05]  /*2a90*/  CALL.REL.NOINC `($__internal_10_$__cuda_sm20_div_rn_f64_full) ;  /* 0x0000002c00d07944 */ /* 0x000fea0003c00000 */
[----:B------:R-:W-:Y:S02]  /*2aa0*/  IMAD.MOV.U32 R20, RZ, RZ, R2 ;  /* 0x000000ffff147224 */ /* 0x000fe400078e0002 */
[----:B------:R-:W-:-:S07]  /*2ab0*/  IMAD.MOV.U32 R21, RZ, RZ, R3 ;  /* 0x000000ffff157224 */ /* 0x000fce00078e0003 */
.L_x_7345:
[----:B------:R-:W-:Y:S05]  /*2ac0*/  BSYNC B2 ;  /* 0x0000000000027941 */ /* 0x000fea0003800000 */
.L_x_7344:
        /* <DEDUP_REMOVED lines=17> */
.L_x_7347:
[----:B------:R-:W-:Y:S05]  /*2be0*/  BSYNC B2 ;  /* 0x0000000000027941 */ /* 0x000fea0003800000 */
.L_x_7346:
[C---:B------:R-:W-:Y:S02]  /*2bf0*/  DFMA R8, R20.reuse, R12, R14 ;  /* 0x0000000c1408722b */ /* 0x040fe4000000000e */
[----:B------:R-:W-:-:S06]  /*2c00*/  DFMA R10, R20, R14, -R12 ;  /* 0x0000000e140a722b */ /* 0x000fcc000000080c */
[-C--:B------:R-:W-:Y:S02]  /*2c10*/  DMUL R8, R8, R2.reuse ;  /* 0x0000000208087228 */ /* 0x080fe40000000000 */
[----:B------:R-:W-:-:S11]  /*2c20*/  DMUL R10, R10, R2 ;  /* 0x000000020a0a7228 */ /* 0x000fd60000000000 */
.L_x_7339:
[----:B------:R-:W-:Y:S05]  /*2c30*/  BSYNC B1 ;  /* 0x0000000000017941 */ /* 0x000fea0003800000 */
.L_x_7332:
[----:B------:R-:W-:Y:S01]  /*2c40*/  @P0 IADD3 R0, P4, R42, UR4, RZ ;  /* 0x000000042a000c10 */ /* 0x000fe2000ff9e0ff */
[----:B------:R-:W-:Y:S01]  /*2c50*/  ULEA UR4, UP0, UR11, UR4, 0x2 ;  /* 0x000000040b047291 */ /* 0x000fe2000f80103f */
[----:B------:R-:W-:Y:S02]  /*2c60*/  @!P1 LEA R4, P5, R41, UR6, 0x4 ;  /* 0x0000000629049c11 */ /* 0x000fe4000f8a20ff */
[C---:B------:R-:W-:Y:S01]  /*2c70*/  @P0 LEA R2, P6, R0.reuse, UR6, 0x4 ;  /* 0x0000000600020c11 */ /* 0x040fe2000f8c20ff */
[----:B------:R-:W-:Y:S01]  /*2c80*/  @P0 IMAD.X R3, RZ, RZ, UR5, P4 ;  /* 0x00000005ff030e24 */ /* 0x000fe2000a0e06ff */
[----:B------:R-:W-:Y:S01]  /*2c90*/  @!P2 LEA R6, P4, R39, UR6, 0x4 ;  /* 0x000000062706ac11 */ /* 0x000fe2000f8820ff */
[----:B------:R-:W-:Y:S01]  /*2ca0*/  ULEA.HI.X UR5, UR11, UR5, URZ, 0x2, UP0 ;  /* 0x000000050b057291 */ /* 0x000fe200080f143f */
[----:B------:R-:W-:Y:S01]  /*2cb0*/  @!P1 LEA.HI.X R5, R41, UR7, R40, 0x4, P5 ;  /* 0x0000000729059c11 */ /* 0x000fe2000a8f2428 */
[----:B------:R-:W-:Y:S01]  /*2cc0*/  UISETP.LT.U32.AND UP1, UPT, UR4, UR14, UPT ;  /* 0x0000000e0400728c */ /* 0x000fe2000bf21070 */
[----:B------:R-:W-:Y:S01]  /*2cd0*/  @P0 LEA.HI.X R3, R0, UR7, R3, 0x4, P6 ;  /* 0x0000000700030c11 */ /* 0x000fe2000b0f2403 */
[----:B------:R-:W-:Y:S01]  /*2ce0*/  UISETP.GE.U32.AND UP0, UPT, UR4, 0x10000, UPT ;  /* 0x000100000400788c */ /* 0x000fe2000bf06070 */
[----:B------:R-:W-:Y:S01]  /*2cf0*/  @!P3 LEA R12, P6, R37, UR6, 0x4 ;  /* 0x00000006250cbc11 */ /* 0x000fe2000f8c20ff */
[----:B------:R-:W-:Y:S01]  /*2d00*/  IMAD.U32 R0, RZ, RZ, UR5 ;  /* 0x00000005ff007e24 */ /* 0x000fe2000f8e00ff */
[----:B------:R-:W-:Y:S01]  /*2d10*/  @!P2 LEA.HI.X R7, R39, UR7, R38, 0x4, P4 ;  /* 0x000000072707ac11 */ /* 0x000fe2000a0f2426 */
[----:B------:R1:W-:Y:S01]  /*2d20*/  @P0 STG.E.128 desc[UR12][R2.64], R32 ;  /* 0x0000002002000986 */ /* 0x0003e2000c101d0c */
[----:B------:R-:W-:Y:S01]  /*2d30*/  @!P3 LEA.HI.X R13, R37, UR7, R36, 0x4, P6 ;  /* 0x00000007250dbc11 */ /* 0x000fe2000b0f2424 */
[----:B------:R-:W-:Y:S01]  /*2d40*/  UISETP.GE.U32.AND.EX UP0, UPT, UR5, URZ, UPT, UP0 ;  /* 0x0000003f0500728c */ /* 0x000fe2000bf06100 */
[----:B------:R-:W-:Y:S01]  /*2d50*/  PLOP3.LUT P0, PT, PT, PT, UP1, 0x80, 0x0 ;  /* 0x000000000000781c */ /* 0x000fe20003f0f018 */
[----:B------:R1:W-:Y:S03]  /*2d60*/  @!P1 STG.E.128 desc[UR12][R4.64], R24 ;  /* 0x0000001804009986 */ /* 0x0003e6000c101d0c */
[----:B------:R-:W-:Y:S01]  /*2d70*/  ISETP.LT.AND.EX P0, PT, R0, UR10, PT, P0 ;  /* 0x0000000a00007c0c */ /* 0x000fe2000bf01300 */
[----:B------:R1:W-:Y:S01]  /*2d80*/  @!P2 STG.E.128 desc[UR12][R6.64], R16 ;  /* 0x000000100600a986 */ /* 0x0003e2000c101d0c */
[----:B------:R-:W-:-:S03]  /*2d90*/  PLOP3.LUT P1, PT, PT, PT, UP0, 0x80, 0x0 ;  /* 0x000000000000781c */ /* 0x000fc60003f2f008 */
[----:B------:R1:W-:Y:S10]  /*2da0*/  @!P3 STG.E.128 desc[UR12][R12.64], R8 ;  /* 0x000000080c00b986 */ /* 0x0003f4000c101d0c */
[----:B------:R-:W-:Y:S05]  /*2db0*/  @!P1 BRA P0, `(.L_x_7348) ;  /* 0xffffffd4000c9947 */ /* 0x000fea000003ffff */
[----:B------:R-:W-:Y:S05]  /*2dc0*/  EXIT ;  /* 0x000000000000794d */ /* 0x000fea0003800000 */
.L_x_7283:
[----:B------:R-:W0:Y:S02]  /*2dd0*/  S2R R37, SR_TID.X ;  /* 0x0000000000257919 */ /* 0x000e240000002100 */
[----:B0-----:R-:W-:-:S03]  /*2de0*/  IMAD.WIDE.U32 R2, R37, 0x4, RZ ;  /* 0x0000000425027825 */ /* 0x001fc600078e00ff */
[----:B------:R-:W-:-:S04]  /*2df0*/  ISETP.GE.U32.AND P0, PT, R2, UR14, PT ;  /* 0x0000000e02007c0c */ /* 0x000fc8000bf06070 */
[----:B------:R-:W-:-:S04]  /*2e00*/  ISETP.GE.AND.EX P0, PT, R3, UR10, PT, P0 ;  /* 0x0000000a03007c0c */ /* 0x000fc8000bf06300 */
[----:B------:R-:W-:-:S13]  /*2e10*/  ISETP.GT.U32.OR P0, PT, R37, 0x3fff, P0 ;  /* 0x00003fff2500780c */ /* 0x000fda0000704470 */
[----:B------:R-:W-:Y:S05]  /*2e20*/  @P0 EXIT ;  /* 0x000000000000094d */ /* 0x000fea0003800000 */
[----:B------:R-:W-:Y:S01]  /*2e30*/  MOV R36, RZ ;  /* 0x000000ff00247202 */ /* 0x000fe20000000f00 */
[----:B------:R-:W-:Y:S01]  /*2e40*/  ULDC UR4, c[0x0][0x0] ;  /* 0x0000000000047ab9 */ /* 0x000fe20000000800 */
[----:B------:R-:W-:Y:S01]  /*2e50*/  ULDC.64 UR16, c[0x0][0xe68] ;  /* 0x00039a0000107ab9 */ /* 0x000fe20000000a00 */
[----:B------:R-:W-:-:S05]  /*2e60*/  ULDC.64 UR18, c[0x0][0xe60] ;  /* 0x0003980000127ab9 */ /* 0x000fca0000000a00 */
.L_x_7413:
        /* <DEDUP_REMOVED lines=47> */
.L_x_7353:
[----:B------:R-:W-:Y:S05]  /*3160*/  BSYNC B2 ;  /* 0x0000000000027941 */ /* 0x000fea0003800000 */
.L_x_7352:
        /* <DEDUP_REMOVED lines=16> */
[----:B-----5:R-:W-:Y:S05]  /*3270*/  CALL.REL.NOINC `($__internal_9_$__cuda_sm20_dblrcp_rn_slowpath_v3) ;  /* 0x00000024002c7944 */ /* 0x020fea0003c00000 */
.L_x_7355:
[----:B------:R-:W-:Y:S05]  /*3280*/  BSYNC B2 ;  /* 0x0000000000027941 */ /* 0x000fea0003800000 */
.L_x_7354:
[-C--:B-----5:R-:W-:Y:S02]  /*3290*/  DFMA R4, R34, R46.reuse, R32 ;  /* 0x0000002e2204722b */ /* 0x0a0fe40000000020 */
[----:B------:R-:W-:-:S06]  /*32a0*/  DFMA R34, -R32, R46, R34 ;  /* 0x0000002e2022722b */ /* 0x000fcc0000000122 */
[-C--:B------:R-:W-:Y:S02]  /*32b0*/  DMUL R32, R4, R2.reuse ;  /* 0x0000000204207228 */ /* 0x080fe40000000000 */
[----:B------:R-:W-:Y:S01]  /*32c0*/  DMUL R34, R34, R2 ;  /* 0x0000000222227228 */ /* 0x000fe20000000000 */
[----:B------:R-:W-:Y:S10]  /*32d0*/  BRA `(.L_x_7356) ;  /* 0x0000000400847947 */ /* 0x000ff40003800000 */
.L_x_7351:
        /* <DEDUP_REMOVED lines=20> */
.L_x_7358:
[----:B------:R-:W-:Y:S05]  /*3420*/  BSYNC B2 ;  /* 0x0000000000027941 */ /* 0x000fea0003800000 */
.L_x_7357:
        /* <DEDUP_REMOVED lines=26> */
.L_x_7360:
[----:B------:R-:W-:Y:S05]  /*35d0*/  BSYNC B2 ;  /* 0x0000000000027941 */ /* 0x000fea0003800000 */
.L_x_7359:
[----:B------:R-:W-:Y:S02]  /*35e0*/  IMAD.MOV.U32 R34, RZ, RZ, R4 ;  /* 0x000000ffff227224 */ /* 0x000fe400078e0004 */
[----:B------:R-:W-:Y:S01]  /*35f0*/  IMAD.MOV.U32 R35, RZ, RZ, R5 ;  /* 0x000000ffff237224 */ /* 0x000fe200078e0005 */
[----:B------:R-:W-:Y:S06]  /*3600*/  BRA `(.L_x_7356) ;  /* 0x0000000000b87947 */ /* 0x000fec0003800000 */
.L_x_7350:
        /* <DEDUP_REMOVED lines=23> */
.L_x_7362:
[----:B------:R-:W-:Y:S05]  /*3780*/  BSYNC B2 ;  /* 0x0000000000027941 */ /* 0x000fea0003800000 */
.L_x_7361:
        /* <DEDUP_REMOVED lines=16> */
[----:B-----5:R-:W-:Y:S05]  /*3890*/  CALL.REL.NOINC `($__internal_9_$__cuda_sm20_dblrcp_rn_slowpath_v3) ;  /* 0x0000001c00a47944 */ /* 0x020fea0003c00000 */
.L_x_7364:
[----:B------:R-:W-:Y:S05]  /*38a0*/  BSYNC B2 ;  /* 0x0000000000027941 */ /* 0x000fea0003800000 */
.L_x_7363:
[-C--:B-----5:R-:W-:Y:S02]  /*38b0*/  DFMA R4, R32, R46.reuse, R34 ;  /* 0x0000002e2004722b */ /* 0x0a0fe40000000022 */
[----:B------:R-:W-:-:S06]  /*38c0*/  DFMA R34, R34, R46, -R32 ;  /* 0x0000002e2222722b */ /* 0x000fcc0000000820 */
[-C--:B------:R-:W-:Y:S02]  /*38d0*/  DMUL R32, R4, R2.reuse ;  /* 0x0000000204207228 */ /* 0x080fe40000000000 */
[----:B------:R-:W-:-:S11]  /*38e0*/  DMUL R34, R34, R2 ;  /* 0x0000000222227228 */ /* 0x000fd60000000000 */
.L_x_7356:
[----:B------:R-:W-:Y:S05]  /*38f0*/  BSYNC B1 ;  /* 0x0000000000017941 */ /* 0x000fea0003800000 */
.L_x_7349:
        /* <DEDUP_REMOVED lines=33> */
.L_x_7369:
[----:B------:R-:W-:Y:S05]  /*3b10*/  BSYNC B2 ;  /* 0x0000000000027941 */ /* 0x000fea0003800000 */
.L_x_7368:
        /* <DEDUP_REMOVED lines=17> */
.L_x_7371:
[----:B------:R-:W-:Y:S05]  /*3c30*/  BSYNC B2 ;  /* 0x0000000000027941 */ /* 0x000fea0003800000 */
.L_x_7370:
[-C--:B------:R-:W-:Y:S02]  /*3c40*/  DFMA R4, R18, R40.reuse, R16 ;  /* 0x000000281204722b */ /* 0x080fe40000000010 */
[----:B------:R-:W-:-:S06]  /*3c50*/  DFMA R18, -R16, R40, R18 ;  /* 0x000000281012722b */ /* 0x000fcc0000000112 */
[-C--:B------:R-:W-:Y:S02]  /*3c60*/  DMUL R16, R4, R2.reuse ;  /* 0x0000000204107228 */ /* 0x080fe40000000000 */
[----:B------:R-:W-:Y:S01]  /*3c70*/  DMUL R18, R18, R2 ;  /* 0x0000000212127228 */ /* 0x000fe20000000000 */
[----:B------:R-:W-:Y:S10]  /*3c80*/  BRA `(.L_x_7372) ;  /* 0x0000000400847947 */ /* 0x000ff40003800000 */
.L_x_7367:
        /* <DEDUP_REMOVED lines=20> */
.L_x_7374:
[----:B------:R-:W-:Y:S05]  /*3dd0*/  BSYNC B2 ;  /* 0x0000000000027941 */ /* 0x000fea0003800000 */
.L_x_7373:
        /* <DEDUP_REMOVED lines=26> */
.L_x_7376:
[----:B------:R-:W-:Y:S05]  /*3f80*/  BSYNC B2 ;  /* 0x0000000000027941 */ /* 0x000fea0003800000 */
.L_x_7375:
[----:B------:R-:W-:Y:S02]  /*3f90*/  IMAD.MOV.U32 R18, RZ, RZ, R4 ;  /* 0x000000ffff127224 */ /* 0x000fe400078e0004 */
[----:B------:R-:W-:Y:S01]  /*3fa0*/  IMAD.MOV.U32 R19, RZ, RZ, R5 ;  /* 0x000000ffff137224 */ /* 0x000fe200078e0005 */
[----:B------:R-:W-:Y:S06]  /*3fb0*/  BRA `(.L_x_7372) ;  /* 0x0000000000b87947 */ /* 0x000fec0003800000 */
.L_x_7366:
        /* <DEDUP_REMOVED lines=23> */
.L_x_7378:
[----:B------:R-:W-:Y:S05]  /*4130*/  BSYNC B2 ;  /* 0x0000000000027941 */ /* 0x000fea0003800000 */
.L_x_7377:
        /* <DEDUP_REMOVED lines=17> */
.L_x_7380:
[----:B------:R-:W-:Y:S05]  /*4250*/  BSYNC B2 ;  /* 0x0000000000027941 */ /* 0x000fea0003800000 */
.L_x_7379:
[-C--:B------:R-:W-:Y:S02]  /*4260*/  DFMA R4, R16, R40.reuse, R18 ;  /* 0x000000281004722b */ /* 0x080fe40000000012 */
[----:B------:R-:W-:-:S06]  /*4270*/  DFMA R18, R18, R40, -R16 ;  /* 0x000000281212722b */ /* 0x000fcc0000000810 */
[-C--:B------:R-:W-:Y:S02]  /*4280*/  DMUL R16, R4, R2.reuse ;  /* 0x0000000204107228 */ /* 0x080fe40000000000 */
[----:B------:R-:W-:-:S11]  /*4290*/  DMUL R18, R18, R2 ;  /* 0x0000000212127228 */ /* 0x000fd60000000000 */
.L_x_7372:
[----:B------:R-:W-:Y:S05]  /*42a0*/  BSYNC B1 ;  /* 0x0000000000017941 */ /* 0x000fea0003800000 */
.L_x_7365:
        /* <DEDUP_REMOVED lines=33> */
.L_x_7385:
[----:B------:R-:W-:Y:S05]  /*44c0*/  BSYNC B2 ;  /* 0x0000000000027941 */ /* 0x000fea0003800000 */
.L_x_7384:
        /* <DEDUP_REMOVED lines=17> */
.L_x_7387:
[----:B------:R-:W-:Y:S05]  /*45e0*/  BSYNC B2 ;  /* 0x0000000000027941 */ /* 0x000fea0003800000 */
.L_x_7386:
[-C--:B------:R-:W-:Y:S02]  /*45f0*/  DFMA R4, R14, R28.reuse, R12 ;  /* 0x0000001c0e04722b */ /* 0x080fe4000000000c */
[----:B------:R-:W-:-:S06]  /*4600*/  DFMA R14, -R12, R28, R14 ;  /* 0x0000001c0c0e722b */ /* 0x000fcc000000010e */
[-C--:B------:R-:W-:Y:S02]  /*4610*/  DMUL R12, R4, R2.reuse ;  /* 0x00000002040c7228 */ /* 0x080fe40000000000 */
[----:B------:R-:W-:Y:S01]  /*4620*/  DMUL R14, R14, R2 ;  /* 0x000000020e0e7228 */ /* 0x000fe20000000000 */
[----:B------:R-:W-:Y:S10]  /*4630*/  BRA `(.L_x_7388) ;  /* 0x00000004008c7947 */ /* 0x000ff40003800000 */
.L_x_7383:
        /* <DEDUP_REMOVED lines=22> */
.L_x_7390:
[----:B------:R-:W-:Y:S05]  /*47a0*/  BSYNC B2 ;  /* 0x0000000000027941 */ /* 0x000fea0003800000 */
.L_x_7389:
[----:B------:R-:W-:Y:S01]  /*47b0*/  DADD R24, -RZ, |R26| ;  /* 0x00000000ff187229 */ /* 0x000fe2000000051a */
[----:B------:R-:W-:Y:S01]  /*47c0*/  MOV R4, 0x1 ;  /* 0x0000000100047802 */ /* 0x000fe20000000f00 */
[----:B------:R-:W-:Y:S01]  /*47d0*/  BSSY B2, `(.L_x_7391) ;  /* 0x0000018000027945 */ /* 0x000fe20003800000 */
[----:B------:R-:W-:Y:S01]  /*47e0*/  FSETP.GEU.AND P1, PT, |R15|, 6.5827683646048100446e-37, PT ;  /* 0x036000000f00780b */ /* 0x000fe20003f2e200 */
[----:B------:R-:W-:Y:S02]  /*47f0*/  IMAD.MOV.U32 R12, RZ, RZ, R2 ;  /* 0x000000ffff0c7224 */ /* 0x000fe400078e0002 */
[----:B------:R-:W0:Y:S01]  /*4800*/  MUFU.RCP64H R5, R25 ;  /* 0x0000001900057308 */ /* 0x000e220000001800 */
[----:B------:R-:W-:Y:S01]  /*4810*/  IMAD.MOV.U32 R13, RZ, RZ, R3 ;  /* 0x000000ffff0d7224 */ /* 0x000fe200078e0003 */
        /* <DEDUP_REMOVED lines=19> */
.L_x_7392:
[----:B------:R-:W-:Y:S05]  /*4950*/  BSYNC B2 ;  /* 0x0000000000027941 */ /* 0x000fea0003800000 */
.L_x_7391:
[----:B------:R-:W-:Y:S02]  /*4960*/  IMAD.MOV.U32 R14, RZ, RZ, R4 ;  /* 0x000000ffff0e7224 */ /* 0x000fe400078e0004 */
[----:B------:R-:W-:Y:S01]  /*4970*/  IMAD.MOV.U32 R15, RZ, RZ, R5 ;  /* 0x000000ffff0f7224 */ /* 0x000fe200078e0005 */
[----:B------:R-:W-:Y:S06]  /*4980*/  BRA `(.L_x_7388) ;  /* 0x0000000000b87947 */ /* 0x000fec0003800000 */
.L_x_7382:
        /* <DEDUP_REMOVED lines=23> */
.L_x_7394:
[----:B------:R-:W-:Y:S05]  /*4b00*/  BSYNC B2 ;  /* 0x0000000000027941 */ /* 0x000fea0003800000 */
.L_x_7393:
        /* <DEDUP_REMOVED lines=17> */
.L_x_7396:
[----:B------:R-:W-:Y:S05]  /*4c20*/  BSYNC B2 ;  /* 0x0000000000027941 */ /* 0x000fea0003800000 */
.L_x_7395:
[-C--:B------:R-:W-:Y:S02]  /*4c30*/  DFMA R4, R12, R28.reuse, R14 ;  /* 0x0000001c0c04722b */ /* 0x080fe4000000000e */
[----:B------:R-:W-:-:S06]  /*4c40*/  DFMA R14, R14, R28, -R12 ;  /* 0x0000001c0e0e722b */ /* 0x000fcc000000080c */
[-C--:B------:R-:W-:Y:S02]  /*4c50*/  DMUL R12, R4, R2.reuse ;  /* 0x00000002040c7228 */ /* 0x080fe40000000000 */
[----:B------:R-:W-:-:S11]  /*4c60*/  DMUL R14, R14, R2 ;  /* 0x000000020e0e7228 */ /* 0x000fd60000000000 */
.L_x_7388:
[----:B------:R-:W-:Y:S05]  /*4c70*/  BSYNC B1 ;  /* 0x0000000000017941 */ /* 0x000fea0003800000 */
.L_x_7381:
        /* <DEDUP_REMOVED lines=33> */
.L_x_7401:
[----:B------:R-:W-:Y:S05]  /*4e90*/  BSYNC B2 ;  /* 0x0000000000027941 */ /* 0x000fea0003800000 */
.L_x_7400:
        /* <DEDUP_REMOVED lines=17> */
.L_x_7403:
[----:B------:R-:W-:Y:S05]  /*4fb0*/  BSYNC B2 ;  /* 0x0000000000027941 */ /* 0x000fea0003800000 */
.L_x_7402:
[-C--:B------:R-:W-:Y:S02]  /*4fc0*/  DFMA R4, R10, R24.reuse, R8 ;  /* 0x000000180a04722b */ /* 0x080fe40000000008 */
[----:B------:R-:W-:-:S06]  /*4fd0*/  DFMA R10, -R8, R24, R10 ;  /* 0x00000018080a722b */ /* 0x000fcc000000010a */
[-C--:B------:R-:W-:Y:S02]  /*4fe0*/  DMUL R8, R4, R2.reuse ;  /* 0x0000000204087228 */ /* 0x080fe40000000000 */
[----:B------:R-:W-:Y:S01]  /*4ff0*/  DMUL R10, R10, R2 ;  /* 0x000000020a0a7228 */ /* 0x000fe20000000000 */
[----:B------:R-:W-:Y:S10]  /*5000*/  BRA `(.L_x_7404) ;  /* 0x00000004008c7947 */ /* 0x000ff40003800000 */
.L_x_7399:
        /* <DEDUP_REMOVED lines=22> */
.L_x_7406:
[----:B------:R-:W-:Y:S05]  /*5170*/  BSYNC B2 ;  /* 0x0000000000027941 */ /* 0x000fea0003800000 */
.L_x_7405:
[----:B------:R-:W-:Y:S01]  /*5180*/  DADD R20, -RZ, |R22| ;  /* 0x00000000ff147229 */ /* 0x000fe20000000516 */
[----:B------:R-:W-:Y:S01]  /*5190*/  IMAD.MOV.U32 R4, RZ, RZ, 0x1 ;  /* 0x00000001ff047424 */ /* 0x000fe200078e00ff */
[----:B------:R-:W-:Y:S01]  /*51a0*/  FSETP.GEU.AND P1, PT, |R11|, 6.5827683646048100446e-37, PT ;  /* 0x036000000b00780b */ /* 0x000fe20003f2e200 */
[----:B------:R-:W-:Y:S01]  /*51b0*/  BSSY B2, `(.L_x_7407) ;  /* 0x0000017000027945 */ /* 0x000fe20003800000 */
        /* <DEDUP_REMOVED lines=22> */
.L_x_7408:
[----:B------:R-:W-:Y:S05]  /*5320*/  BSYNC B2 ;  /* 0x0000000000027941 */ /* 0x000fea0003800000 */
.L_x_7407:
[----:B------:R-:W-:Y:S01]  /*5330*/  IMAD.MOV.U32 R10, RZ, RZ, R4 ;  /* 0x000000ffff0a7224 */ /* 0x000fe200078e0004 */
[----:B------:R-:W-:Y:S01]  /*5340*/  MOV R11, R5 ;  /* 0x00000005000b7202 */ /* 0x000fe20000000f00 */
[----:B------:R-:W-:Y:S06]  /*5350*/  BRA `(.L_x_7404) ;  /* 0x0000000000b87947 */ /* 0x000fec0003800000 */
.L_x_7398:
        /* <DEDUP_REMOVED lines=21> */
[----:B------:R-:W-:Y:S01]  /*54b0*/  MOV R24, R2 ;  /* 0x0000000200187202 */ /* 0x000fe20000000f00 */
[----:B------:R-:W-:-:S07]  /*54c0*/  IMAD.MOV.U32 R25, RZ, RZ, R3 ;  /* 0x000000ffff197224 */ /* 0x000fce00078e0003 */
.L_x_7410:
[----:B------:R-:W-:Y:S05]  /*54d0*/  BSYNC B2 ;  /* 0x0000000000027941 */ /* 0x000fea0003800000 */
.L_x_7409:
        /* <DEDUP_REMOVED lines=17> */
.L_x_7412:
[----:B------:R-:W-:Y:S05]  /*55f0*/  BSYNC B2 ;  /* 0x0000000000027941 */ /* 0x000fea0003800000 */
.L_x_7411:
[-C--:B------:R-:W-:Y:S02]  /*5600*/  DFMA R4, R8, R24.reuse, R10 ;  /* 0x000000180804722b */ /* 0x080fe4000000000a */
[----:B------:R-:W-:-:S06]  /*5610*/  DFMA R10, R10, R24, -R8 ;  /* 0x000000180a0a722b */ /* 0x000fcc0000000808 */
[-C--:B------:R-:W-:Y:S02]  /*5620*/  DMUL R8, R4, R2.reuse ;  /* 0x0000000204087228 */ /* 0x080fe40000000000 */
[----:B------:R-:W-:-:S11]  /*5630*/  DMUL R10, R10, R2 ;  /* 0x000000020a0a7228 */ /* 0x000fd60000000000 */
.L_x_7404:
[----:B------:R-:W-:Y:S05]  /*5640*/  BSYNC B1 ;  /* 0x0000000000017941 */ /* 0x000fea0003800000 */
.L_x_7397:
[----:B------:R-:W-:Y:S01]  /*5650*/  IADD3 R37, P0, R37, UR4, RZ ;  /* 0x0000000425257c10 */ /* 0x000fe2000ff1e0ff */
[----:B------:R0:W-:Y:S03]  /*5660*/  STG.E.128 desc[UR12][R38.64], R32 ;  /* 0x0000002026007986 */ /* 0x0001e6000c101d0c */
[C---:B------:R-:W-:Y:S01]  /*5670*/  SHF.L.U32 R0, R37.reuse, 0x2, RZ ;  /* 0x0000000225007819 */ /* 0x040fe200000006ff */
[----:B------:R-:W-:Y:S01]  /*5680*/  IMAD.X R36, RZ, RZ, R36, P0 ;  /* 0x000000ffff247224 */ /* 0x000fe200000e0624 */
[----:B------:R0:W-:Y:S01]  /*5690*/  STG.E.128 desc[UR12][R38.64+0x10], R16 ;  /* 0x0000101026007986 */ /* 0x0001e2000c101d0c */
[C---:B------:R-:W-:Y:S02]  /*56a0*/  ISETP.LT.U32.AND P1, PT, R37.reuse, 0x4000, PT ;  /* 0x000040002500780c */ /* 0x040fe40003f21070 */
[----:B------:R-:W-:Y:S01]  /*56b0*/  ISETP.GE.U32.AND P0, PT, R0, UR14, PT ;  /* 0x0000000e00007c0c */ /* 0x000fe2000bf06070 */
[----:B------:R0:W-:Y:S01]  /*56c0*/  STG.E.128 desc[UR12][R38.64+0x20], R12 ;  /* 0x0000200c26007986 */ /* 0x0001e2000c101d0c */
[----:B------:R-:W-:-:S02]  /*56d0*/  SHF.L.U64.HI R0, R37, 0x2, R36 ;  /* 0x0000000225007819 */ /* 0x000fc40000010224 */
[----:B------:R-:W-:Y:S01]  /*56e0*/  ISETP.LT.U32.AND.EX P1, PT, R36, RZ, PT, P1 ;  /* 0x000000ff2400720c */ /* 0x000fe20003f21110 */
[----:B------:R0:W-:Y:S01]  /*56f0*/  STG.E.128 desc[UR12][R38.64+0x30], R8 ;  /* 0x0000300826007986 */ /* 0x0001e2000c101d0c */
[----:B------:R-:W-:-:S13]  /*5700*/  ISETP.GE.AND.EX P0, PT, R0, UR10, PT, P0 ;  /* 0x0000000a00007c0c */ /* 0x000fda000bf06300 */
[----:B------:R-:W-:Y:S05]  /*5710*/  @!P0 BRA P1, `(.L_x_7413) ;  /* 0xffffffd400d48947 */ /* 0x000fea000083ffff */
[----:B------:R-:W-:Y:S05]  /*5720*/  EXIT ;  /* 0x000000000000794d */ /* 0x000fea0003800000 */
        .weak           $__internal_9_$__cuda_sm20_dblrcp_rn_slowpath_v3
        .type           $__internal_9_$__cuda_sm20_dblrcp_rn_slowpath_v3,@function
        .size           $__internal_9_$__cuda_sm20_dblrcp_rn_slowpath_v3,($__internal_10_$__cuda_sm20_div_rn_f64_full - $__internal_9_$__cuda_sm20_dblrcp_rn_slowpath_v3)
$__internal_9_$__cuda_sm20_dblrcp_rn_slowpath_v3:
        /* <DEDUP_REMOVED lines=26> */
.L_x_7417:
        /* <DEDUP_REMOVED lines=9> */
.L_x_7415:
[----:B------:R-:W-:Y:S01]  /*5960*/  LOP3.LUT R5, R7, 0x80000, RZ, 0xfc, !PT ;  /* 0x0008000007057812 */ /* 0x000fe200078efcff */
[----:B------:R-:W-:-:S07]  /*5970*/  IMAD.MOV.U32 R4, RZ, RZ, R6 ;  /* 0x000000ffff047224 */ /* 0x000fce00078e0006 */
.L_x_7416:
[----:B------:R-:W-:Y:S05]  /*5980*/  BSYNC B0 ;  /* 0x0000000000007941 */ /* 0x000fea0003800000 */
.L_x_7414:
[----:B------:R-:W-:Y:S02]  /*5990*/  IMAD.MOV.U32 R2, RZ, RZ, R4 ;  /* 0x000000ffff027224 */ /* 0x000fe400078e0004 */
[----:B------:R-:W-:Y:S01]  /*59a0*/  IMAD.MOV.U32 R3, RZ, RZ, R5 ;  /* 0x000000ffff037224 */ /* 0x000fe200078e0005 */
[----:B------:R-:W-:Y:S01]  /*59b0*/  MOV R5, 0x0 ;  /* 0x0000000000057802 */ /* 0x000fe20000000f00 */
[----:B------:R-:W-:-:S04]  /*59c0*/  IMAD.MOV.U32 R4, RZ, RZ, R0 ;  /* 0x000000ffff047224 */ /* 0x000fc800078e0000 */
[----:B------:R-:W-:Y:S05]  /*59d0*/  RET.REL.NODEC R4 `(_ZN2at6native55_GLOBAL__N__de093ff9_22_ForeachBinaryOpList_cu_a911ec4325multi_tensor_apply_kernelINS1_18TensorListMetadataILi2EEENS1_24BinaryOpListAlphaFunctorIN3c107complexIdEELi2ELi2ELi0EEEJSt7dividesIS8_ES8_EEEvT_T0_DpT1_) ;  /* 0xffffffa404887950 */ /* 0x000fea0003c3ffff */
        .weak           $__internal_10_$__cuda_sm20_div_rn_f64_full
        .type           $__internal_10_$__cuda_sm20_div_rn_f64_full,@function
        .size           $__internal_10_$__cuda_sm20_div_rn_f64_full,(.L_x_8132 - $__internal_10_$__cuda_sm20_div_rn_f64_full)
$__internal_10_$__cuda_sm20_div_rn_f64_full:
        /* <DEDUP_REMOVED lines=72> */
.L_x_7419:
        /* <DEDUP_REMOVED lines=17> */
.L_x_7422:
[----:B------:R-:W-:Y:S01]  /*5f70*/  LOP3.LUT R3, R45, 0x80000, RZ, 0xfc, !PT ;  /* 0x000800002d037812 */ /* 0x000fe200078efcff */
[----:B------:R-:W-:-:S04]  /*5f80*/  IMAD.MOV.U32 R6, RZ, RZ, R44 ;  /* 0x000000ffff067224 */ /* 0x000fc800078e002c */
[----:B------:R-:W-:Y:S01]  /*5f90*/  IMAD.MOV.U32 R7, RZ, RZ, R3 ;  /* 0x000000ffff077224 */ /* 0x000fe200078e0003 */
[----:B------:R-:W-:Y:S06]  /*5fa0*/  BRA `(.L_x_7420) ;  /* 0x00000000000c7947 */ /* 0x000fec0003800000 */
.L_x_7421:
[----:B------:R-:W-:Y:S01]  /*5fb0*/  LOP3.LUT R3, R51, 0x80000, RZ, 0xfc, !PT ;  /* 0x0008000033037812 */ /* 0x000fe200078efcff */
[----:B------:R-:W-:-:S03]  /*5fc0*/  IMAD.MOV.U32 R6, RZ, RZ, R50 ;  /* 0x000000ffff067224 */ /* 0x000fc600078e0032 */
[----:B------:R-:W-:-:S07]  /*5fd0*/  MOV R7, R3 ;  /* 0x0000000300077202 */ /* 0x000fce0000000f00 */
.L_x_7420:
[----:B------:R-:W-:Y:S05]  /*5fe0*/  BSYNC B0 ;  /* 0x0000000000007941 */ /* 0x000fea0003800000 */
.L_x_7418:
[----:B------:R-:W-:Y:S02]  /*5ff0*/  IMAD.MOV.U32 R4, RZ, RZ, R0 ;  /* 0x000000ffff047224 */ /* 0x000fe400078e0000 */
[----:B------:R-:W-:Y:S02]  /*6000*/  IMAD.MOV.U32 R5, RZ, RZ, 0x0 ;  /* 0x00000000ff057424 */ /* 0x000fe400078e00ff */
[----:B------:R-:W-:Y:S02]  /*6010*/  IMAD.MOV.U32 R2, RZ, RZ, R6 ;  /* 0x000000ffff027224 */ /* 0x000fe400078e0006 */
[----:B------:R-:W-:Y:S01]  /*6020*/  IMAD.MOV.U32 R3, RZ, RZ, R7 ;  /* 0x000000ffff037224 */ /* 0x000fe200078e0007 */
[----:B------:R-:W-:Y:S06]  /*6030*/  RET.REL.NODEC R4 `(_ZN2at6native55_GLOBAL__N__de093ff9_22_ForeachBinaryOpList_cu_a911ec4325multi_tensor_apply_kernelINS1_18TensorListMetadataILi2EEENS1_24BinaryOpListAlphaFunctorIN3c107complexIdEELi2ELi2ELi0EEEJSt7dividesIS8_ES8_EEEvT_T0_DpT1_) ;  /* 0xffffff9c04f07950 */ /* 0x000fec0003c3ffff */
.L_x_7423:
        /* <DEDUP_REMOVED lines=12> */
.L_x_8132:


//--------------------- .text._ZN2at6native55_GLOBAL__N__de093ff9_22_ForeachBinaryOpList_cu_a911ec4325multi_tensor_apply_kernelINS1_18TensorListMetadataILi2EEENS1_24BinaryOpListAlphaFunctorIfLi2ELi2ELi0EEEJSt7dividesIfEfEEEvT_T0_DpT1_ --------------------------
	.section	.text._ZN2at6native55_GLOBAL__N__de093ff9_22_ForeachBinaryOpList_cu_a911ec4325multi_tensor_apply_kernelINS1_18TensorListMetadataILi2EEENS1_24BinaryOpListAlphaFunctorIfLi2ELi2ELi0EEEJSt7dividesIfEfEEEvT_T0_DpT1_,"ax",@progbits
	.align	128
.text._ZN2at6native55_GLOBAL__N__de093ff9_22_ForeachBinaryOpList_cu_a911ec4325multi_tensor_apply_kernelINS1_18TensorListMetadataILi2EEENS1_24BinaryOpListAlphaFunctorIfLi2ELi2ELi0EEEJSt7dividesIfEfEEEvT_T0_DpT1_:
        .type           _ZN2at6native55_GLOBAL__N__de093ff9_22_ForeachBinaryOpList_cu_a911ec4325multi_tensor_apply_kernelINS1_18TensorListMetadataILi2EEENS1_24BinaryOpListAlphaFunctorIfLi2ELi2ELi0EEEJSt7dividesIfEfEEEvT_T0_DpT1_,@function
        .size           _ZN2at6native55_GLOBAL__N__de093ff9_22_ForeachBinaryOpList_cu_a911ec4325multi_tensor_apply_kernelINS1_18TensorListMetadataILi2EEENS1_24BinaryOpListAlphaFunctorIfLi2ELi2ELi0EEEJSt7dividesIfEfEEEvT_T0_DpT1_,(.L_x_8135 - _ZN2at6native55_GLOBAL__N__de093ff9_22_ForeachBinaryOpList_cu_a911ec4325multi_tensor_apply_kernelINS1_18TensorListMetadataILi2EEENS1_24BinaryOpListAlphaFunctorIfLi2ELi2ELi0EEEJSt7dividesIfEfEEEvT_T0_DpT1_)
        .other          _ZN2at6native55_GLOBAL__N__de093ff9_22_ForeachBinaryOpList_cu_a911ec4325multi_tensor_apply_kernelINS1_18TensorListMetadataILi2EEENS1_24BinaryOpListAlphaFunctorIfLi2ELi2ELi0EEEJSt7dividesIfEfEEEvT_T0_DpT1_,@"STO_CUDA_ENTRY STV_DEFAULT"
_ZN2at6native55_GLOBAL__N__de093ff9_22_ForeachBinaryOpList_cu_a911ec4325multi_tensor_apply_kernelINS1_18TensorListMetadataILi2EEENS1_24BinaryOpListAlphaFunctorIfLi2ELi2ELi0EEEJSt7dividesIfEfEEEvT_T0_DpT1_:
        /* <DEDUP_REMOVED lines=26> */
[----:B------:R-:W-:-:S06]  /*01a0*/  ULDC UR6, c[0x0][0xe5c] ;  /* 0x0003970000067ab9 */ /* 0x000fcc0000000800 */
.L_x_7425:
        /* <DEDUP_REMOVED lines=10> */
[C---:B------:R-:W-:Y:S02]  /*0250*/  ISETP.GE.U32.AND P1, PT, R21.reuse, 0x10000, PT ;  /* 0x000100001500780c */ /* 0x040fe40003f26070 */
[----:B------:R-:W-:Y:S02]  /*0260*/  ISETP.LT.U32.AND P2, PT, R21, R0, PT ;  /* 0x000000001500720c */ /* 0x000fe40003f41070 */
[C---:B------:R-:W-:Y:S02]  /*0270*/  ISETP.GE.U32.AND.EX P1, PT, R5.reuse, RZ, PT, P1 ;  /* 0x000000ff0500720c */ /* 0x040fe40003f26110 */
[----:B------:R-:W-:Y:S01]  /*0280*/  IADD3 R19, P4, R8, R11, RZ ;  /* 0x0000000b08137210 */ /* 0x000fe20007f9e0ff */
[----:B------:R-:W-:Y:S01]  /*0290*/  IMAD.X R8, RZ, RZ, R25, P5 ;  /* 0x000000ffff087224 */ /* 0x000fe200028e0619 */
[----:B------:R-:W-:Y:S02]  /*02a0*/  ISETP.LT.AND.EX P1, PT, R5, R2, !P1, P2 ;  /* 0x000000020500720c */ /* 0x000fe40004f21320 */
[----:B------:R-:W-:-:S02]  /*02b0*/  ISETP.GE.U32.AND P3, PT, R9, 0x10000, PT ;  /* 0x000100000900780c */ /* 0x000fc40003f66070 */
[C---:B------:R-:W-:Y:S02]  /*02c0*/  @P0 LEA R28, P2, R11.reuse, R12, 0x2 ;  /* 0x0000000c0b1c0211 */ /* 0x040fe400078410ff */
[C---:B------:R-:W-:Y:S02]  /*02d0*/  @P0 LEA R16, P5, R11.reuse, R14, 0x2 ;  /* 0x0000000e0b100211 */ /* 0x040fe400078a10ff */
[--C-:B------:R-:W-:Y:S02]  /*02e0*/  @P0 LEA.HI.X R29, R11, R13, R25.reuse, 0x2, P2 ;  /* 0x0000000d0b1d0211 */ /* 0x100fe400010f1419 */
[----:B------:R-:W-:Y:S02]  /*02f0*/  ISETP.LT.U32.AND P2, PT, R9, R0, PT ;  /* 0x000000000900720c */ /* 0x000fe40003f41070 */
[----:B------:R-:W-:Y:S02]  /*0300*/  ISETP.GE.U32.AND.EX P3, PT, R8, RZ, PT, P3 ;  /* 0x000000ff0800720c */ /* 0x000fe40003f66130 */
[--C-:B------:R-:W-:Y:S01]  /*0310*/  @P0 LEA.HI.X R17, R11, R15, R25.reuse, 0x2, P5 ;  /* 0x0000000f0b110211 */ /* 0x100fe200028f1419 */
[----:B------:R-:W-:Y:S01]  /*0320*/  IMAD.X R25, RZ, RZ, R25, P4 ;  /* 0x000000ffff197224 */ /* 0x000fe200020e0619 */
[----:B------:R-:W-:-:S02]  /*0330*/  ISETP.GE.U32.AND P4, PT, R19, 0x10000, PT ;  /* 0x000100001300780c */ /* 0x000fc40003f86070 */
[----:B------:R-:W-:Y:S02]  /*0340*/  CS2R R10, SRZ ;  /* 0x00000000000a7805 */ /* 0x000fe4000001ff00 */
[----:B------:R-:W-:Y:S02]  /*0350*/  ISETP.LT.AND.EX P2, PT, R8, R2, !P3, P2 ;  /* 0x000000020800720c */ /* 0x000fe40005f41320 */
[----:B------:R-:W-:Y:S02]  /*0360*/  ISETP.LT.U32.AND P3, PT, R19, R0, PT ;  /* 0x000000001300720c */ /* 0x000fe40003f61070 */
[----:B------:R-:W-:Y:S02]  /*0370*/  ISETP.GE.U32.AND.EX P4, PT, R25, RZ, PT, P4 ;  /* 0x000000ff1900720c */ /* 0x000fe40003f86140 */
[----:B------:R-:W-:Y:S02]  /*0380*/  CS2R R26, SRZ ;  /* 0x00000000001a7805 */ /* 0x000fe4000001ff00 */
[----:B------:R-:W-:Y:S01]  /*0390*/  @P1 LEA R22, P5, R21, R14, 0x2 ;  /* 0x0000000e15161211 */ /* 0x000fe200078a10ff */
[----:B------:R-:W2:Y:S01]  /*03a0*/  @P0 LDG.E R10, desc[UR4][R16.64] ;  /* 0x00000004100a0981 */ /* 0x000ea2000c1e1900 */
[----:B------:R-:W-:-:S02]  /*03b0*/  ISETP.LT.AND.EX P3, PT, R25, R2, !P4, P3 ;  /* 0x000000021900720c */ /* 0x000fc40006761330 */
[----:B------:R-:W-:Y:S01]  /*03c0*/  @P1 LEA.HI.X R23, R21, R15, R5, 0x2, P5 ;  /* 0x0000000f15171211 */ /* 0x000fe200028f1405 */
[----:B------:R-:W3:Y:S01]  /*03d0*/  @P0 LDG.E R26, desc[UR4][R28.64] ;  /* 0x000000041c1a0981 */ /* 0x000ee2000c1e1900 */
[----:B------:R-:W-:-:S03]  /*03e0*/  @P2 LEA R18, P4, R9, R14, 0x2 ;  /* 0x0000000e09122211 */ /* 0x000fc600078810ff */
[----:B------:R0:W4:Y:S01]  /*03f0*/  @P1 LDG.E R11, desc[UR4][R22.64] ;  /* 0x00000004160b1981 */ /* 0x000122000c1e1900 */
[C---:B------:R-:W-:Y:S01]  /*0400*/  SHF.L.U64.HI R25, R19.reuse, 0x2, R25 ;  /* 0x0000000213197819 */ /* 0x040fe20000010219 */
[----:B0-----:R-:W-:Y:S01]  /*0410*/  IMAD.SHL.U32 R23, R19, 0x4, RZ ;  /* 0x0000000413177824 */ /* 0x001fe200078e00ff */
[----:B------:R-:W-:-:S04]  /*0420*/  @P2 LEA.HI.X R19, R9, R15, R8, 0x2, P4 ;  /* 0x0000000f09132211 */ /* 0x000fc800020f1408 */
[----:B------:R-:W-:Y:S01]  /*0430*/  @P3 IADD3 R16, P4, R14, R23, RZ ;  /* 0x000000170e103210 */ /* 0x000fe20007f9e0ff */
[----:B------:R0:W5:Y:S04]  /*0440*/  @P2 LDG.E R27, desc[UR4][R18.64] ;  /* 0x00000004121b2981 */ /* 0x000168000c1e1900 */
[----:B------:R-:W-:Y:S01]  /*0450*/  @P3 IMAD.X R17, R15, 0x1, R25, P4 ;  /* 0x000000010f113824 */ /* 0x000fe200020e0619 */
[C---:B------:R-:W-:Y:S02]  /*0460*/  @P1 LEA R20, P4, R21.reuse, R12, 0x2 ;  /* 0x0000000c15141211 */ /* 0x040fe400078810ff */
[----:B0-----:R-:W-:Y:S02]  /*0470*/  CS2R R18, SRZ ;  /* 0x0000000000127805 */ /* 0x001fe4000001ff00 */
[----:B------:R-:W-:-:S04]  /*0480*/  @P1 LEA.HI.X R21, R21, R13, R5, 0x2, P4 ;  /* 0x0000000d15151211 */ /* 0x000fc800020f1405 */
[----:B------:R0:W3:Y:S01]  /*0490*/  @P3 LDG.E R18, desc[UR4][R16.64] ;  /* 0x0000000410123981 */ /* 0x0000e2000c1e1900 */
[----:B------:R-:W-:Y:S01]  /*04a0*/  @P2 LEA R22, P4, R9, R12, 0x2 ;  /* 0x0000000c09162211 */ /* 0x000fe200078810ff */
[----:B0-----:R-:W-:Y:S01]  /*04b0*/  IMAD.MOV.U32 R16, RZ, RZ, RZ ;  /* 0x000000ffff107224 */ /* 0x001fe200078e00ff */
[----:B------:R-:W-:-:S05]  /*04c0*/  IADD3 R24, P5, R12, R23, RZ ;  /* 0x000000170c187210 */ /* 0x000fca0007fbe0ff */
[----:B------:R-:W3:Y:S01]  /*04d0*/  @P1 LDG.E R16, desc[UR4][R20.64] ;  /* 0x0000000414101981 */ /* 0x000ee2000c1e1900 */
[----:B------:R-:W-:Y:S01]  /*04e0*/  @P2 LEA.HI.X R23, R9, R13, R8, 0x2, P4 ;  /* 0x0000000d09172211 */ /* 0x000fe200020f1408 */
[----:B------:R-:W-:Y:S02]  /*04f0*/  IMAD.MOV.U32 R28, RZ, RZ, RZ ;  /* 0x000000ffff1c7224 */ /* 0x000fe400078e00ff */
[----:B------:R-:W-:Y:S02]  /*0500*/  IMAD.X R25, R13, 0x1, R25, P5 ;  /* 0x000000010d197824 */ /* 0x000fe400028e0619 */
[----:B------:R0:W3:Y:S04]  /*0510*/  @P2 LDG.E R19, desc[UR4][R22.64] ;  /* 0x0000000416132981 */ /* 0x0000e8000c1e1900 */
[----:B------:R-:W3:Y:S01]  /*0520*/  @P3 LDG.E R28, desc[UR4][R24.64] ;  /* 0x00000004181c3981 */ /* 0x000ee2000c1e1900 */
[----:B----4-:R-:W-:-:S04]  /*0530*/  FMUL.FTZ R11, R11, UR6 ;  /* 0x000000060b0b7c20 */ /* 0x010fc80008410000 */
[----:B------:R1:W-:Y:S01]  /*0540*/  MUFU.RCP R17, R11 ;  /* 0x0000000b00117308 */ /* 0x0003e20000001000 */
[----:B--2---:R-:W-:-:S07]  /*0550*/  FMUL.FTZ R10, R10, UR6 ;  /* 0x000000060a0a7c20 */ /* 0x004fce0008410000 */
[----:B------:R-:W2:Y:S01]  /*0560*/  MUFU.RCP R29, R10 ;  /* 0x0000000a001d7308 */ /* 0x000ea20000001000 */
[----:B-----5:R-:W-:Y:S01]  /*0570*/  FMUL.FTZ R27, R27, UR6 ;  /* 0x000000061b1b7c20 */ /* 0x020fe20008410000 */
[----:B-1----:R-:W-:-:S06]  /*0580*/  IADD3 R11, P4, R3, R6, RZ ;  /* 0x00000006030b7210 */ /* 0x002fcc0007f9e0ff */
[----:B------:R-:W1:Y:S01]  /*0590*/  MUFU.RCP R27, R27 ;  /* 0x0000001b001b7308 */ /* 0x000e620000001000 */
[----:B---3--:R-:W-:-:S07]  /*05a0*/  FMUL.FTZ R18, R18, UR6 ;  /* 0x0000000612127c20 */ /* 0x008fce0008410000 */
[----:B0-----:R0:W3:Y:S01]  /*05b0*/  MUFU.RCP R23, R18 ;  /* 0x0000001200177308 */ /* 0x0010e20000001000 */
[----:B--2---:R-:W-:Y:S01]  /*05c0*/  FMUL.FTZ R29, R29, R26 ;  /* 0x0000001a1d1d7220 */ /* 0x004fe20000410000 */
[----:B0-----:R-:W-:Y:S01]  /*05d0*/  FMUL.FTZ R18, R17, R16 ;  /* 0x0000001011127220 */ /* 0x001fe20000410000 */
[----:B------:R-:W-:Y:S01]  /*05e0*/  IMAD.X R16, RZ, RZ, R7, P4 ;  /* 0x000000ffff107224 */ /* 0x000fe200020e0607 */
[----:B------:R-:W-:Y:S01]  /*05f0*/  @P0 LEA R20, P4, R11, R12, 0x2 ;  /* 0x0000000c0b140211 */ /* 0x000fe200078810ff */
[----:B------:R-:W-:-:S03]  /*0600*/  IMAD.IADD R17, R4, 0x1, R11 ;  /* 0x0000000104117824 */ /* 0x000fc600078e020b */
[----:B------:R-:W-:Y:S02]  /*0610*/  @P0 LEA.HI.X R21, R11, R13, R16, 0x2, P4 ;  /* 0x0000000d0b150211 */ /* 0x000fe400020f1410 */
[-C--:B------:R-:W-:Y:S02]  /*0620*/  @P1 LEA R10, P4, R17, R12.reuse, 0x2 ;  /* 0x0000000c110a1211 */ /* 0x080fe400078810ff */
[----:B------:R-:W-:Y:S01]  /*0630*/  @P2 LEA R16, P5, R9, R12, 0x2 ;  /* 0x0000000c09102211 */ /* 0x000fe200078a10ff */
[----:B-1----:R-:W-:Y:S01]  /*0640*/  FMUL.FTZ R19, R27, R19 ;  /* 0x000000131b137220 */ /* 0x002fe20000410000 */
[-C--:B------:R-:W-:Y:S01]  /*0650*/  @P1 LEA.HI.X R11, R17, R13.reuse, R5, 0x2, P4 ;  /* 0x0000000d110b1211 */ /* 0x080fe200020f1405 */
[----:B---3--:R-:W-:Y:S01]  /*0660*/  FMUL.FTZ R23, R23, R28 ;  /* 0x0000001c17177220 */ /* 0x008fe20000410000 */
[----:B------:R-:W-:Y:S01]  /*0670*/  @P2 LEA.HI.X R17, R9, R13, R8, 0x2, P5 ;  /* 0x0000000d09112211 */ /* 0x000fe200028f1408 */
[----:B------:R-:W-:Y:S01]  /*0680*/  IMAD.WIDE.U32 R6, R4, 0x4, R6 ;  /* 0x0000000404067825 */ /* 0x000fe200078e0006 */
        /* <DEDUP_REMOVED lines=10> */
.L_x_7424:
        /* <DEDUP_REMOVED lines=9> */
.L_x_7426:
[C---:B0-----:R-:W-:Y:S01]  /*07c0*/  IMAD.SHL.U32 R17, R18.reuse, 0x10, RZ ;  /* 0x0000001012117824 */ /* 0x041fe200078e00ff */
[----:B------:R-:W-:-:S04]  /*07d0*/  SHF.L.U64.HI R9, R18, 0x4, R3 ;  /* 0x0000000412097819 */ /* 0x000fc80000010203 */
[----:B------:R-:W-:-:S05]  /*07e0*/  IADD3 R4, P0, R14, R17, RZ ;  /* 0x000000110e047210 */ /* 0x000fca0007f1e0ff */
[----:B------:R-:W-:-:S06]  /*07f0*/  IMAD.X R5, R15, 0x1, R9, P0 ;  /* 0x000000010f057824 */ /* 0x000fcc00000e0609 */
[----:B------:R-:W2:Y:S01]  /*0800*/  LDG.E.128 R4, desc[UR4][R4.64] ;  /* 0x0000000404047981 */ /* 0x000ea2000c1e1d00 */
[----:B------:R-:W-:-:S05]  /*0810*/  IADD3 R16, P0, R12, R17, RZ ;  /* 0x000000110c107210 */ /* 0x000fca0007f1e0ff */
[----:B------:R-:W-:-:S05]  /*0820*/  IMAD.X R17, R13, 0x1, R9, P0 ;  /* 0x000000010d117824 */ /* 0x000fca00000e0609 */
[----:B------:R-:W3:Y:S01]  /*0830*/  LDG.E.128 R8, desc[UR4][R16.64] ;  /* 0x0000000410087981 */ /* 0x000ee2000c1e1d00 */
[----:B------:R-:W-:-:S04]  /*0840*/  IADD3 R18, P0, R18, UR6, RZ ;  /* 0x0000000612127c10 */ /* 0x000fc8000ff1e0ff */
[----:B------:R-:W-:Y:S01]  /*0850*/  ISETP.LT.U32.AND P1, PT, R18, 0x4000, PT ;  /* 0x000040001200780c */ /* 0x000fe20003f21070 */
[----:B------:R-:W-:-:S05]  /*0860*/  IMAD.X R3, RZ, RZ, R3, P0 ;  /* 0x000000ffff037224 */ /* 0x000fca00000e0603 */
[----:B------:R-:W-:Y:S01]  /*0870*/  ISETP.LT.U32.AND.EX P1, PT, R3, RZ, PT, P1 ;  /* 0x000000ff0300720c */ /* 0x000fe20003f21110 */
[----:B--2---:R-:W-:Y:S01]  /*0880*/  FMUL.FTZ R20, R7, UR7 ;  /* 0x0000000707147c20 */ /* 0x004fe20008410000 */
[----:B------:R-:W-:Y:S01]  /*0890*/  FMUL.FTZ R19, R6, UR7 ;  /* 0x0000000706137c20 */ /* 0x000fe20008410000 */
[----:B------:R-:W-:Y:S01]  /*08a0*/  FMUL.FTZ R6, R4, UR7 ;  /* 0x0000000704067c20 */ /* 0x000fe20008410000 */
[----:B------:R-:W-:-:S03]  /*08b0*/  FMUL.FTZ R7, R5, UR7 ;  /* 0x0000000705077c20 */ /* 0x000fc60008410000 */
[----:B------:R-:W3:Y:S08]  /*08c0*/  MUFU.RCP R5, R6 ;  /* 0x0000000600057308 */ /* 0x000ef00000001000 */
[----:B------:R-:W0:Y:S08]  /*08d0*/  MUFU.RCP R20, R20 ;  /* 0x0000001400147308 */ /* 0x000e300000001000 */
[----:B------:R-:W1:Y:S01]  /*08e0*/  MUFU.RCP R19, R19 ;  /* 0x0000001300137308 */ /* 0x000e620000001000 */
[----:B---3--:R-:W-:Y:S01]  /*08f0*/  FMUL.FTZ R8, R8, R5 ;  /* 0x0000000508087220 */ /* 0x008fe20000410000 */
[----:B------:R-:W-:-:S05]  /*0900*/  IMAD.SHL.U32 R5, R18, 0x4, RZ ;  /* 0x0000000412057824 */ /* 0x000fca00078e00ff */
[----:B------:R-:W-:Y:S01]  /*0910*/  ISETP.GE.U32.AND P0, PT, R5, R0, PT ;  /* 0x000000000500720c */ /* 0x000fe20003f06070 */
[----:B------:R-:W2:Y:S01]  /*0920*/  MUFU.RCP R22, R7 ;  /* 0x0000000700167308 */ /* 0x000ea20000001000 */
[----:B0-----:R-:W-:Y:S01]  /*0930*/  FMUL.FTZ R11, R11, R20 ;  /* 0x000000140b0b7220 */ /* 0x001fe20000410000 */
[----:B------:R-:W-:-:S04]  /*0940*/  SHF.L.U64.HI R5, R18, 0x2, R3 ;  /* 0x0000000212057819 */ /* 0x000fc80000010203 */
[----:B------:R-:W-:Y:S01]  /*0950*/  ISETP.GE.AND.EX P0, PT, R5, R2, PT, P0 ;  /* 0x000000020500720c */ /* 0x000fe20003f06300 */
[----:B-1----:R-:W-:Y:S01]  /*0960*/  FMUL.FTZ R10, R10, R19 ;  /* 0x000000130a0a7220 */ /* 0x002fe20000410000 */
[----:B--2---:R-:W-:-:S05]  /*0970*/  FMUL.FTZ R9, R9, R22 ;  /* 0x0000001609097220 */ /* 0x004fca0000410000 */
[----:B------:R0:W-:Y:S06]  /*0980*/  STG.E.128 desc[UR4][R16.64], R8 ;  /* 0x0000000810007986 */ /* 0x0001ec000c101d04 */
[----:B------:R-:W-:Y:S05]  /*0990*/  @!P0 BRA P1, `(.L_x_7426) ;  /* 0xfffffffc00888947 */ /* 0x000fea000083ffff */
[----:B------:R-:W-:Y:S05]  /*09a0*/  EXIT ;  /* 0x000000000000794d */ /* 0x000fea0003800000 */
.L_x_7427:
        /* <DEDUP_REMOVED lines=13> */
.L_x_8135:


//--------------------- .text._ZN2at6native55_GLOBAL__N__de093ff9_22_ForeachBinaryOpList_cu_a911ec4325multi_tensor_apply_kernelINS1_18TensorListMetadataILi2EEENS1_24BinaryOpListAlphaFunctorIdLi2ELi2ELi0EEEJSt7dividesIdEdEEEvT_T0_DpT1_ --------------------------
	.section	.text._ZN2at6native55_GLOBAL__N__de093ff9_22_ForeachBinaryOpList_cu_a911ec4325multi_tensor_apply_kernelINS1_18TensorListMetadataILi2EEENS1_24BinaryOpListAlphaFunctorIdLi2ELi2ELi0EEEJSt7dividesIdEdEEEvT_T0_DpT1_,"ax",@progbits
	.align	128
.text._ZN2at6native55_GLOBAL__N__de093ff9_22_ForeachBinaryOpList_cu_a911ec4325multi_tensor_apply_kernelINS1_18TensorListMetadataILi2EEENS1_24BinaryOpListAlphaFunctorIdLi2ELi2ELi0EEEJSt7dividesIdEdEEEvT_T0_DpT1_:
        .type           _ZN2at6native55_GLOBAL__N__de093ff9_22_ForeachBinaryOpList_cu_a911ec4325multi_tensor_apply_kernelINS1_18TensorListMetadataILi2EEENS1_24BinaryOpListAlphaFunctorIdLi2ELi2ELi0EEEJSt7dividesIdEdEEEvT_T0_DpT1_,@function
        .size           _ZN2at6native55_GLOBAL__N__de093ff9_22_ForeachBinaryOpList_cu_a911ec4325multi_tensor_apply_kernelINS1_18TensorListMetadataILi2EEENS1_24BinaryOpListAlphaFunctorIdLi2ELi2ELi0EEEJSt7dividesIdEdEEEvT_T0_DpT1_,(.L_x_8136 - _ZN2at6native55_GLOBAL__N__de093ff9_22_ForeachBinaryOpList_cu_a911ec4325multi_tensor_apply_kernelINS1_18TensorListMetadataILi2EEENS1_24BinaryOpListAlphaFunctorIdLi2ELi2ELi0EEEJSt7dividesIdEdEEEvT_T0_DpT1_)
        .other          _ZN2at6native55_GLOBAL__N__de093ff9_22_ForeachBinaryOpList_cu_a911ec4325multi_tensor_apply_kernelINS1_18TensorListMetadataILi2EEENS1_24BinaryOpListAlphaFunctorIdLi2ELi2ELi0EEEJSt7dividesIdEdEEEvT_T0_DpT1_,@"STO_CUDA_ENTRY STV_DEFAULT"
_ZN2at6native55_GLOBAL__N__de093ff9_22_ForeachBinaryOpList_cu_a911ec4325multi_tensor_apply_kernelINS1_18TensorListMetadataILi2EEENS1_24BinaryOpListAlphaFunctorIdLi2ELi2ELi0EEEJSt7dividesIdEdEEEvT_T0_DpT1_:
        /* <DEDUP_REMOVED lines=30> */
.L_x_7437:
        /* <DEDUP_REMOVED lines=14> */
[--C-:B------:R-:W-:Y:S01]  /*02c0*/  @P0 LEA.HI.X R5, R11, UR7, R16.reuse, 0x3, P3 ;  /* 0x000000070b050c11 */ /* 0x100fe200098f1c10 */
[----:B------:R-:W-:Y:S01]  /*02d0*/  IMAD.U32 R8, RZ, RZ, UR11 ;  /* 0x0000000bff087e24 */ /* 0x000fe2000f8e00ff */
[C---:B------:R-:W-:Y:S01]  /*02e0*/  ISETP.GE.U32.AND P1, PT, R15.reuse, 0x10000, PT ;  /* 0x000100000f00780c */ /* 0x040fe20003f26070 */
[--C-:B------:R-:W-:Y:S01]  /*02f0*/  IMAD.X R42, RZ, RZ, R16.reuse, P2 ;  /* 0x000000ffff2a7224 */ /* 0x100fe200010e0610 */
[----:B------:R-:W-:Y:S01]  /*0300*/  LEA R17, P4, R0, R11, 0x1 ;  /* 0x0000000b00117211 */ /* 0x000fe200078808ff */
[----:B------:R1:W3:Y:S01]  /*0310*/  @P0 LDG.E.64 R22, desc[UR12][R4.64] ;  /* 0x0000000c04160981 */ /* 0x0002e2000c1e1b00 */
[----:B------:R-:W-:Y:S01]  /*0320*/  ISETP.LT.U32.AND P2, PT, R15, UR14, PT ;  /* 0x0000000e0f007c0c */ /* 0x000fe2000bf41070 */
[----:B------:R-:W-:Y:S01]  /*0330*/  IMAD R0, R8, 0x3, RZ ;  /* 0x0000000308007824 */ /* 0x000fe200078e02ff */
[----:B------:R-:W-:Y:S01]  /*0340*/  ISETP.GE.U32.AND.EX P1, PT, R42, RZ, PT, P1 ;  /* 0x000000ff2a00720c */ /* 0x000fe20003f26110 */
[----:B------:R-:W-:Y:S01]  /*0350*/  IMAD.X R44, RZ, RZ, R16, P4 ;  /* 0x000000ffff2c7224 */ /* 0x000fe200020e0610 */
[----:B------:R-:W-:-:S02]  /*0360*/  ISETP.GE.U32.AND P3, PT, R17, 0x10000, PT ;  /* 0x000100001100780c */ /* 0x000fc40003f66070 */
[----:B------:R-:W-:Y:S02]  /*0370*/  ISETP.LT.AND.EX P1, PT, R42, UR10, !P1, P2 ;  /* 0x0000000a2a007c0c */ /* 0x000fe4000cf21320 */
[----:B------:R-:W-:Y:S02]  /*0380*/  ISETP.GE.U32.AND.EX P2, PT, R44, RZ, PT, P3 ;  /* 0x000000ff2c00720c */ /* 0x000fe40003f46130 */
[----:B------:R-:W-:Y:S02]  /*0390*/  IADD3 R0, P3, R0, R11, RZ ;  /* 0x0000000b00007210 */ /* 0x000fe40007f7e0ff */
[----:B------:R-:W-:-:S03]  /*03a0*/  ISETP.LT.U32.AND P4, PT, R17, UR14, PT ;  /* 0x0000000e11007c0c */ /* 0x000fc6000bf81070 */
[----:B0-----:R-:W-:Y:S01]  /*03b0*/  IMAD.X R7, RZ, RZ, R16, P3 ;  /* 0x000000ffff077224 */ /* 0x001fe200018e0610 */
[----:B------:R-:W-:Y:S02]  /*03c0*/  ISETP.LT.AND.EX P2, PT, R44, UR10, !P2, P4 ;  /* 0x0000000a2c007c0c */ /* 0x000fe4000d741340 */
[C---:B------:R-:W-:Y:S02]  /*03d0*/  ISETP.GE.U32.AND P4, PT, R0.reuse, 0x10000, PT ;  /* 0x000100000000780c */ /* 0x040fe40003f86070 */
[----:B------:R-:W-:Y:S02]  /*03e0*/  ISETP.LT.U32.AND P3, PT, R0, UR14, PT ;  /* 0x0000000e00007c0c */ /* 0x000fe4000bf61070 */
[----:B------:R-:W-:-:S04]  /*03f0*/  ISETP.GE.U32.AND.EX P4, PT, R7, RZ, PT, P4 ;  /* 0x000000ff0700720c */ /* 0x000fc80003f86140 */
[----:B------:R-:W-:Y:S02]  /*0400*/  ISETP.LT.AND.EX P3, PT, R7, UR10, !P4, P3 ;  /* 0x0000000a07007c0c */ /* 0x000fe4000e761330 */
[C---:B------:R-:W-:Y:S02]  /*0410*/  @P1 LEA R8, P5, R15.reuse, UR6, 0x3 ;  /* 0x000000060f081c11 */ /* 0x040fe4000f8a18ff */
[C---:B------:R-:W-:Y:S01]  /*0420*/  SHF.L.U64.HI R14, R0.reuse, 0x3, R7 ;  /* 0x00000003000e7819 */ /* 0x040fe20000010207 */
[----:B------:R-:W-:Y:S01]  /*0430*/  IMAD.SHL.U32 R0, R0, 0x8, RZ ;  /* 0x0000000800007824 */ /* 0x000fe200078e00ff */
[C---:B------:R-:W-:Y:S02]  /*0440*/  @P1 LEA.HI.X R9, R15.reuse, UR7, R42, 0x3, P5 ;  /* 0x000000070f091c11 */ /* 0x040fe4000a8f1c2a */
[----:B------:R-:W-:Y:S02]  /*0450*/  @P1 LEA R12, P5, R15, UR8, 0x3 ;  /* 0x000000080f0c1c11 */ /* 0x000fe4000f8a18ff */
[----:B------:R-:W-:-:S02]  /*0460*/  @P2 LEA R18, P4, R17, UR6, 0x3 ;  /* 0x0000000611122c11 */ /* 0x000fc4000f8818ff */
[----:B------:R-:W-:Y:S02]  /*0470*/  @P1 LEA.HI.X R13, R15, UR9, R42, 0x3, P5 ;  /* 0x000000090f0d1c11 */ /* 0x000fe4000a8f1c2a */
[C---:B------:R-:W-:Y:S02]  /*0480*/  @P3 IADD3 R28, P6, R0.reuse, UR8, RZ ;  /* 0x00000008001c3c10 */ /* 0x040fe4000ffde0ff */
[----:B------:R-:W-:Y:S02]  /*0490*/  IADD3 R26, P5, R0, UR6, RZ ;  /* 0x00000006001a7c10 */ /* 0x000fe4000ffbe0ff */
[----:B------:R-:W-:Y:S02]  /*04a0*/  CS2R R24, SRZ ;  /* 0x0000000000187805 */ /* 0x000fe4000001ff00 */
[----:B------:R-:W-:Y:S02]  /*04b0*/  CS2R R36, SRZ ;  /* 0x0000000000247805 */ /* 0x000fe4000001ff00 */
[----:B------:R-:W-:-:S02]  /*04c0*/  CS2R R38, SRZ ;  /* 0x0000000000267805 */ /* 0x000fc4000001ff00 */
[C---:B------:R-:W-:Y:S02]  /*04d0*/  @P2 LEA.HI.X R19, R17.reuse, UR7, R44, 0x3, P4 ;  /* 0x0000000711132c11 */ /* 0x040fe4000a0f1c2c */
[C---:B------:R-:W-:Y:S02]  /*04e0*/  @P3 IADD3.X R29, R14.reuse, UR9, RZ, P6, !PT ;  /* 0x000000090e1d3c10 */ /* 0x040fe4000b7fe4ff */
[----:B------:R-:W-:Y:S01]  /*04f0*/  IADD3.X R27, R14, UR7, RZ, P5, !PT ;  /* 0x000000070e1b7c10 */ /* 0x000fe2000affe4ff */
[----:B------:R-:W5:Y:S04]  /*0500*/  @P2 LDG.E.64 R24, desc[UR12][R18.64] ;  /* 0x0000000c12182981 */ /* 0x000f68000c1e1b00 */
[----:B------:R-:W5:Y:S04]  /*0510*/  @P3 LDG.E.64 R36, desc[UR12][R28.64] ;  /* 0x0000000c1c243981 */ /* 0x000f68000c1e1b00 */
[----:B------:R-:W5:Y:S01]  /*0520*/  @P3 LDG.E.64 R38, desc[UR12][R26.64] ;  /* 0x0000000c1a263981 */ /* 0x000f62000c1e1b00 */
[----:B------:R-:W-:-:S02]  /*0530*/  @P2 LEA R20, P4, R17, UR8, 0x3 ;  /* 0x0000000811142c11 */ /* 0x000fc4000f8818ff */
[----:B------:R-:W-:Y:S02]  /*0540*/  CS2R R6, SRZ ;  /* 0x0000000000067805 */ /* 0x000fe4000001ff00 */
[----:B------:R-:W-:-:S05]  /*0550*/  @P2 LEA.HI.X R21, R17, UR9, R44, 0x3, P4 ;  /* 0x0000000911152c11 */ /* 0x000fca000a0f1c2c */
[----:B------:R2:W5:Y:S01]  /*0560*/  @P2 LDG.E.64 R6, desc[UR12][R20.64] ;  /* 0x0000000c14062981 */ /* 0x000562000c1e1b00 */
[----:B------:R-:W-:-:S06]  /*0570*/  CS2R R40, SRZ ;  /* 0x0000000000287805 */ /* 0x000fcc000001ff00 */
[----:B------:R0:W5:Y:S01]  /*0580*/  @P1 LDG.E.64 R40, desc[UR12][R8.64] ;  /* 0x0000000c08281981 */ /* 0x000162000c1e1b00 */
[----:B-1----:R-:W-:-:S06]  /*0590*/  CS2R R4, SRZ ;  /* 0x0000000000047805 */ /* 0x002fcc000001ff00 */
[----:B------:R1:W5:Y:S01]  /*05a0*/  @P1 LDG.E.64 R4, desc[UR12][R12.64] ;  /* 0x0000000c0c041981 */ /* 0x000362000c1e1b00 */
[----:B------:R-:W-:Y:S01]  /*05b0*/  BSSY B0, `(.L_x_7429) ;  /* 0x0000014000007945 */ /* 0x000fe20003800000 */
        /* <DEDUP_REMOVED lines=8> */
[----:B---3--:R-:W-:-:S08]  /*0640*/  DMUL R8, R2, R22 ;  /* 0x0000001602087228 */ /* 0x008fd00000000000 */
[----:B-1----:R-:W-:-:S08]  /*0650*/  DFMA R12, -R20, R8, R22 ;  /* 0x00000008140c722b */ /* 0x002fd00000000116 */
[----:B------:R-:W-:Y:S01]  /*0660*/  DFMA R2, R2, R12, R8 ;  /* 0x0000000c0202722b */ /* 0x000fe20000000008 */
[----:B------:R-:W-:-:S09]  /*0670*/  FSETP.GEU.AND P5, PT, |R23|, 6.5827683646048100446e-37, PT ;  /* 0x036000001700780b */ /* 0x000fd20003fae200 */
[----:B------:R-:W-:-:S05]  /*0680*/  FFMA R0, RZ, R21, R3 ;  /* 0x00000015ff007223 */ /* 0x000fca0000000003 */
[----:B------:R-:W-:-:S13]  /*0690*/  FSETP.GT.AND P4, PT, |R0|, 1.469367938527859385e-39, PT ;  /* 0x001000000000780b */ /* 0x000fda0003f84200 */
[----:B------:R-:W-:Y:S05]  /*06a0*/  @P4 BRA P5, `(.L_x_7430) ;  /* 0x0000000000104947 */ /* 0x000fea0002800000 */
[----:B------:R-:W-:-:S07]  /*06b0*/  MOV R12, 0x6d0 ;  /* 0x000006d0000c7802 */ /* 0x000fce0000000f00 */
[----:B-----5:R-:W-:Y:S05]  /*06c0*/  CALL.REL.NOINC `($__internal_11_$__cuda_sm20_div_rn_f64_full) ;  /* 0x0000000c00687944 */ /* 0x020fea0003c00000 */
[----:B------:R-:W-:Y:S02]  /*06d0*/  IMAD.MOV.U32 R2, RZ, RZ, R8 ;  /* 0x000000ffff027224 */ /* 0x000fe400078e0008 */
[----:B------:R-:W-:-:S07]  /*06e0*/  IMAD.MOV.U32 R3, RZ, RZ, R9 ;  /* 0x000000ffff037224 */ /* 0x000fce00078e0009 */
.L_x_7430:
[----:B------:R-:W-:Y:S05]  /*06f0*/  BSYNC B0 ;  /* 0x0000000000007941 */ /* 0x000fea0003800000 */
.L_x_7429:
        /* <DEDUP_REMOVED lines=19> */
[----:B------:R-:W-:Y:S05]  /*0830*/  CALL.REL.NOINC `($__internal_11_$__cuda_sm20_div_rn_f64_full) ;  /* 0x0000000c000c7944 */ /* 0x000fea0003c00000 */
[----:B------:R-:W-:Y:S02]  /*0840*/  IMAD.MOV.U32 R4, RZ, RZ, R8 ;  /* 0x000000ffff047224 */ /* 0x000fe400078e0008 */
[----:B------:R-:W-:-:S07]  /*0850*/  IMAD.MOV.U32 R5, RZ, RZ, R9 ;  /* 0x000000ffff057224 */ /* 0x000fce00078e0009 */
.L_x_7432:
[----:B------:R-:W-:Y:S05]  /*0860*/  BSYNC B0 ;  /* 0x0000000000007941 */ /* 0x000fea0003800000 */
.L_x_7431:
        /* <DEDUP_REMOVED lines=22> */
.L_x_7434:
[----:B------:R-:W-:Y:S05]  /*09d0*/  BSYNC B0 ;  /* 0x0000000000007941 */ /* 0x000fea0003800000 */
.L_x_7433:
        /* <DEDUP_REMOVED lines=20> */
.L_x_7436:
[----:B------:R-:W-:Y:S05]  /*0b20*/  BSYNC B0 ;  /* 0x0000000000007941 */ /* 0x000fea0003800000 */
.L_x_7435:
[----:B------:R-:W-:Y:S01]  /*0b30*/  @P0 LEA R12, P4, R11, UR6, 0x3 ;  /* 0x000000060b0c0c11 */ /* 0x000fe2000f8818ff */
[----:B------:R-:W-:Y:S01]  /*0b40*/  UIMAD.WIDE.U32 UR4, UR11, 0x4, UR4 ;  /* 0x000000040b0478a5 */ /* 0x000fe2000f8e0004 */
[----:B------:R-:W-:Y:S02]  /*0b50*/  @P1 LEA R14, P5, R15, UR6, 0x3 ;  /* 0x000000060f0e1c11 */ /* 0x000fe4000f8a18ff */
[----:B------:R-:W-:Y:S01]  /*0b60*/  @P2 LEA R18, P6, R17, UR6, 0x3 ;  /* 0x0000000611122c11 */ /* 0x000fe2000f8c18ff */
[----:B------:R-:W-:Y:S01]  /*0b70*/  UISETP.LT.U32.AND UP1, UPT, UR4, UR14, UPT ;  /* 0x0000000e0400728c */ /* 0x000fe2000bf21070 */
[----:B------:R-:W-:Y:S01]  /*0b80*/  @P0 LEA.HI.X R13, R11, UR7, R16, 0x3, P4 ;  /* 0x000000070b0d0c11 */ /* 0x000fe2000a0f1c10 */
[----:B------:R-:W-:Y:S01]  /*0b90*/  UISETP.GE.U32.AND UP0, UPT, UR4, 0x10000, UPT ;  /* 0x000100000400788c */ /* 0x000fe2000bf06070 */
[----:B------:R-:W-:Y:S01]  /*0ba0*/  @P1 LEA.HI.X R15, R15, UR7, R42, 0x3, P5 ;  /* 0x000000070f0f1c11 */ /* 0x000fe2000a8f1c2a */
[----:B------:R-:W-:Y:S01]  /*0bb0*/  IMAD.U32 R16, RZ, RZ, UR4 ;  /* 0x00000004ff107e24 */ /* 0x000fe2000f8e00ff */
[----:B------:R-:W-:Y:S01]  /*0bc0*/  @P2 LEA.HI.X R19, R17, UR7, R44, 0x3, P6 ;  /* 0x0000000711132c11 */ /* 0x000fe2000b0f1c2c */
[----:B------:R1:W-:Y:S01]  /*0bd0*/  @P0 STG.E.64 desc[UR12][R12.64], R2 ;  /* 0x000000020c000986 */ /* 0x0003e2000c101b0c */
[----:B------:R-:W-:-:S02]  /*0be0*/  UISETP.GE.U32.AND.EX UP0, UPT, UR5, URZ, UPT, UP0 ;  /* 0x0000003f0500728c */ /* 0x000fc4000bf06100 */
[----:B------:R-:W-:Y:S01]  /*0bf0*/  IMAD.U32 R17, RZ, RZ, UR5 ;  /* 0x00000005ff117e24 */ /* 0x000fe2000f8e00ff */
[----:B------:R-:W-:Y:S01]  /*0c00*/  PLOP3.LUT P0, PT, PT, PT, UP1, 0x80, 0x0 ;  /* 0x000000000000781c */ /* 0x000fe20003f0f018 */
[----:B------:R1:W-:Y:S03]  /*0c10*/  @P1 STG.E.64 desc[UR12][R14.64], R4 ;  /* 0x000000040e001986 */ /* 0x0003e6000c101b0c */
[----:B------:R-:W-:Y:S01]  /*0c20*/  ISETP.LT.AND.EX P0, PT, R17, UR10, PT, P0 ;  /* 0x0000000a11007c0c */ /* 0x000fe2000bf01300 */
[----:B------:R1:W-:Y:S01]  /*0c30*/  @P2 STG.E.64 desc[UR12][R18.64], R6 ;  /* 0x0000000612002986 */ /* 0x0003e2000c101b0c */
[----:B------:R-:W-:-:S03]  /*0c40*/  PLOP3.LUT P1, PT, PT, PT, UP0, 0x80, 0x0 ;  /* 0x000000000000781c */ /* 0x000fc60003f2f008 */
[----:B------:R1:W-:Y:S10]  /*0c50*/  @P3 STG.E.64 desc[UR12][R26.64], R8 ;  /* 0x000000081a003986 */ /* 0x0003f4000c101b0c */
[----:B------:R-:W-:Y:S05]  /*0c60*/  @!P1 BRA P0, `(.L_x_7437) ;  /* 0xfffffff4005c9947 */ /* 0x000fea000003ffff */
[----:B------:R-:W-:Y:S05]  /*0c70*/  EXIT ;  /* 0x000000000000794d */ /* 0x000fea0003800000 */
.L_x_7428:
        /* <DEDUP_REMOVED lines=9> */
.L_x_7446:
[C---:B------:R-:W-:Y:S01]  /*0d10*/  IMAD.SHL.U32 R2, R15.reuse, 0x20, RZ ;  /* 0x000000200f027824 */ /* 0x040fe200078e00ff */
[----:B------:R-:W-:-:S04]  /*0d20*/  SHF.L.U64.HI R0, R15, 0x5, R40 ;  /* 0x000000050f007819 */ /* 0x000fc80000010228 */
[----:B------:R-:W-:-:S04]  /*0d30*/  IADD3 R8, P0, R2, UR8, RZ ;  /* 0x0000000802087c10 */ /* 0x000fc8000ff1e0ff */
[----:B------:R-:W-:-:S05]  /*0d40*/  IADD3.X R9, R0, UR9, RZ, P0, !PT ;  /* 0x0000000900097c10 */ /* 0x000fca00087fe4ff */
[----:B------:R-:W2:Y:S01]  /*0d50*/  LDG.E.128 R4, desc[UR12][R8.64] ;  /* 0x0000000c08047981 */ /* 0x000ea2000c1e1d00 */
[----:B------:R-:W-:-:S03]  /*0d60*/  IADD3 R2, P0, R2, UR6, RZ ;  /* 0x0000000602027c10 */ /* 0x000fc6000ff1e0ff */
[----:B------:R0:W3:Y:S01]  /*0d70*/  LDG.E.128 R36, desc[UR12][R8.64+0x10] ;  /* 0x0000100c08247981 */ /* 0x0000e2000c1e1d00 */
[----:B------:R-:W-:-:S05]  /*0d80*/  IADD3.X R3, R0, UR7, RZ, P0, !PT ;  /* 0x0000000700037c10 */ /* 0x000fca00087fe4ff */
[----:B------:R-:W4:Y:S04]  /*0d90*/  LDG.E.128 R16, desc[UR12][R2.64] ;  /* 0x0000000c02107981 */ /* 0x000f28000c1e1d00 */
[----:B------:R1:W5:Y:S01]  /*0da0*/  LDG.E.128 R24, desc[UR12][R2.64+0x10] ;  /* 0x0000100c02187981 */ /* 0x000362000c1e1d00 */
[----:B------:R-:W-:Y:S01]  /*0db0*/  BSSY B0, `(.L_x_7438) ;  /* 0x0000019000007945 */ /* 0x000fe20003800000 */
[----:B--2---:R-:W-:-:S06]  /*0dc0*/  DMUL R20, R6, UR16 ;  /* 0x0000001006147c28 */ /* 0x004fcc0008000000 */
[----:B------:R-:W2:Y:S01]  /*0dd0*/  MUFU.RCP64H R7, R21 ;  /* 0x0000001500077308 */ /* 0x000ea20000001800 */
[----:B------:R-:W-:-:S06]  /*0de0*/  IMAD.MOV.U32 R6, RZ, RZ, 0x1 ;  /* 0x00000001ff067424 */ /* 0x000fcc00078e00ff */
[----:B--2---:R-:W-:-:S08]  /*0df0*/  DFMA R10, -R20, R6, 1 ;  /* 0x3ff00000140a742b */ /* 0x004fd00000000106 */
[----:B------:R-:W-:-:S08]  /*0e00*/  DFMA R10, R10, R10, R10 ;  /* 0x0000000a0a0a722b */ /* 0x000fd0000000000a */
[----:B------:R-:W-:-:S08]  /*0e10*/  DFMA R10, R6, R10, R6 ;  /* 0x0000000a060a722b */ /* 0x000fd00000000006 */
[----:B------:R-:W-:-:S08]  /*0e20*/  DFMA R6, -R20, R10, 1 ;  /* 0x3ff000001406742b */ /* 0x000fd0000000010a */
[----:B------:R-:W-:-:S08]  /*0e30*/  DFMA R6, R10, R6, R10 ;  /* 0x000000060a06722b */ /* 0x000fd0000000000a */
[----:B----4-:R-:W-:-:S08]  /*0e40*/  DMUL R10, R18, R6 ;  /* 0x00000006120a7228 */ /* 0x010fd00000000000 */
[----:B0-----:R-:W-:-:S08]  /*0e50*/  DFMA R8, -R20, R10, R18 ;  /* 0x0000000a1408722b */ /* 0x001fd00000000112 */
[----:B------:R-:W-:Y:S01]  /*0e60*/  DFMA R6, R6, R8, R10 ;  /* 0x000000080606722b */ /* 0x000fe2000000000a */
[----:B------:R-:W-:-:S09]  /*0e70*/  FSETP.GEU.AND P1, PT, |R19|, 6.5827683646048100446e-37, PT ;  /* 0x036000001300780b */ /* 0x000fd20003f2e200 */
[----:B------:R-:W-:-:S05]  /*0e80*/  FFMA R0, RZ, R21, R7 ;  /* 0x00000015ff007223 */ /* 0x000fca0000000007 */
[----:B------:R-:W-:Y:S01]  /*0e90*/  FSETP.GT.AND P0, PT, |R0|, 1.469367938527859385e-39, PT ;  /* 0x001000000000780b */ /* 0x000fe20003f04200 */
[----:B------:R-:W-:Y:S02]  /*0ea0*/  DMUL R10, R4, UR16 ;  /* 0x00000010040a7c28 */ /* 0x000fe40008000000 */
[----:B---3--:R-:W-:Y:S02]  /*0eb0*/  DMUL R36, R36, UR16 ;  /* 0x0000001024247c28 */ /* 0x008fe40008000000 */
[----:B------:R-:W-:-:S08]  /*0ec0*/  DMUL R38, R38, UR16 ;  /* 0x0000001026267c28 */ /* 0x000fd00008000000 */
[----:B-1----:R-:W-:Y:S05]  /*0ed0*/  @P0 BRA P1, `(.L_x_7439) ;  /* 0x0000000000180947 */ /* 0x002fea0000800000 */
[----:B------:R-:W-:Y:S01]  /*0ee0*/  IMAD.MOV.U32 R22, RZ, RZ, R18 ;  /* 0x000000ffff167224 */ /* 0x000fe200078e0012 */
[----:B------:R-:W-:Y:S01]  /*0ef0*/  MOV R12, 0xf20 ;  /* 0x00000f20000c7802 */ /* 0x000fe20000000f00 */
[----:B------:R-:W-:-:S07]  /*0f00*/  IMAD.MOV.U32 R23, RZ, RZ, R19 ;  /* 0x000000ffff177224 */ /* 0x000fce00078e0013 */
[----:B-----5:R-:W-:Y:S05]  /*0f10*/  CALL.REL.NOINC `($__internal_11_$__cuda_sm20_div_rn_f64_full) ;  /* 0x0000000400547944 */ /* 0x020fea0003c00000 */
[----:B------:R-:W-:Y:S02]  /*0f20*/  IMAD.MOV.U32 R6, RZ, RZ, R8 ;  /* 0x000000ffff067224 */ /* 0x000fe400078e0008 */
[----:B------:R-:W-:-:S07]  /*0f30*/  IMAD.MOV.U32 R7, RZ, RZ, R9 ;  /* 0x000000ffff077224 */ /* 0x000fce00078e0009 */
.L_x_7439:
[----:B------:R-:W-:Y:S05]  /*0f40*/  BSYNC B0 ;  /* 0x0000000000007941 */ /* 0x000fea0003800000 */
.L_x_7438:
        /* <DEDUP_REMOVED lines=20> */
[----:B-----5:R-:W-:Y:S05]  /*1090*/  CALL.REL.NOINC `($__internal_11_$__cuda_sm20_div_rn_f64_full) ;  /* 0x0000000000f47944 */ /* 0x020fea0003c00000 */
[----:B------:R-:W-:Y:S02]  /*10a0*/  IMAD.MOV.U32 R4, RZ, RZ, R8 ;  /* 0x000000ffff047224 */ /* 0x000fe400078e0008 */
[----:B------:R-:W-:-:S07]  /*10b0*/  IMAD.MOV.U32 R5, RZ, RZ, R9 ;  /* 0x000000ffff057224 */ /* 0x000fce00078e0009 */
.L_x_7441:
[----:B------:R-:W-:Y:S05]  /*10c0*/  BSYNC B0 ;  /* 0x0000000000007941 */ /* 0x000fea0003800000 */
.L_x_7440:
        /* <DEDUP_REMOVED lines=21> */
[----:B------:R-:W-:Y:S05]  /*1220*/  CALL.REL.NOINC `($__internal_11_$__cuda_sm20_div_rn_f64_full) ;  /* 0x0000000000907944 */ /* 0x000fea0003c00000 */
[----:B------:R-:W-:Y:S02]  /*1230*/  IMAD.MOV.U32 R10, RZ, RZ, R8 ;  /* 0x000000ffff0a7224 */ /* 0x000fe400078e0008 */
[----:B------:R-:W-:-:S07]  /*1240*/  IMAD.MOV.U32 R11, RZ, RZ, R9 ;  /* 0x000000ffff0b7224 */ /* 0x000fce00078e0009 */
.L_x_7443:
[----:B------:R-:W-:Y:S05]  /*1250*/  BSYNC B0 ;  /* 0x0000000000007941 */ /* 0x000fea0003800000 */
.L_x_7442:
        /* <DEDUP_REMOVED lines=20> */
[----:B------:R-:W-:Y:S05]  /*13a0*/  CALL.REL.NOINC `($__internal_11_$__cuda_sm20_div_rn_f64_full) ;  /* 0x0000000000307944 */ /* 0x000fea0003c00000 */
.L_x_7445:
[----:B------:R-:W-:Y:S05]  /*13b0*/  BSYNC B0 ;  /* 0x0000000000007941 */ /* 0x000fea0003800000 */
.L_x_7444:
        /* <DEDUP_REMOVED lines=11> */
        .weak           $__internal_11_$__cuda_sm20_div_rn_f64_full
        .type           $__internal_11_$__cuda_sm20_div_rn_f64_full,@function
        .size           $__internal_11_$__cuda_sm20_div_rn_f64_full,(.L_x_8136 - $__internal_11_$__cuda_sm20_div_rn_f64_full)
$__internal_11_$__cuda_sm20_div_rn_f64_full:
        /* <DEDUP_REMOVED lines=66> */
.L_x_7448:
        /* <DEDUP_REMOVED lines=16> */
.L_x_7451:
[----:B------:R-:W-:Y:S01]  /*1990*/  LOP3.LUT R31, R21, 0x80000, RZ, 0xfc, !PT ;  /* 0x00080000151f7812 */ /* 0x000fe200078efcff */
[----:B------:R-:W-:Y:S01]  /*19a0*/  IMAD.MOV.U32 R30, RZ, RZ, R20 ;  /* 0x000000ffff1e7224 */ /* 0x000fe200078e0014 */
[----:B------:R-:W-:Y:S06]  /*19b0*/  BRA `(.L_x_7449) ;  /* 0x0000000000087947 */ /* 0x000fec0003800000 */
.L_x_7450:
[----:B------:R-:W-:Y:S01]  /*19c0*/  LOP3.LUT R31, R23, 0x80000, RZ, 0xfc, !PT ;  /* 0x00080000171f7812 */ /* 0x000fe200078efcff */
[----:B------:R-:W-:-:S07]  /*19d0*/  IMAD.MOV.U32 R30, RZ, RZ, R22 ;  /* 0x000000ffff1e7224 */ /* 0x000fce00078e0016 */
.L_x_7449:
[----:B------:R-:W-:Y:S05]  /*19e0*/  BSYNC B1 ;  /* 0x0000000000017941 */ /* 0x000fea0003800000 */
.L_x_7447:
[----:B------:R-:W-:Y:S02]  /*19f0*/  IMAD.MOV.U32 R13, RZ, RZ, 0x0 ;  /* 0x00000000ff0d7424 */ /* 0x000fe400078e00ff */
[----:B------:R-:W-:Y:S02]  /*1a00*/  IMAD.MOV.U32 R8, RZ, RZ, R30 ;  /* 0x000000ffff087224 */ /* 0x000fe400078e001e */
[----:B------:R-:W-:Y:S01]  /*1a10*/  IMAD.MOV.U32 R9, RZ, RZ, R31 ;  /* 0x000000ffff097224 */ /* 0x000fe200078e001f */
[----:B------:R-:W-:Y:S06]  /*1a20*/  RET.REL.NODEC R12 `(_ZN2at6native55_GLOBAL__N__de093ff9_22_ForeachBinaryOpList_cu_a911ec4325multi_tensor_apply_kernelINS1_18TensorListMetadataILi2EEENS1_24BinaryOpListAlphaFunctorIdLi2ELi2ELi0EEEJSt7dividesIdEdEEEvT_T0_DpT1_) ;  /* 0xffffffe40c747950 */ /* 0x000fec0003c3ffff */
.L_x_7452:
        /* <DEDUP_REMOVED lines=13> */
.L_x_8136:


//--------------------- .text._ZN2at6native55_GLOBAL__N__de093ff9_22_ForeachBinaryOpList_cu_a911ec4325multi_tensor_apply_kernelINS1_18TensorListMetadataILi2EEENS1_24BinaryOpListAlphaFunctorIsLi2ELi2ELi0EEEJSt7dividesIsEsEEEvT_T0_DpT1_ --------------------------
	.section	.text._ZN2at6native55_GLOBAL__N__de093ff9_22_ForeachBinaryOpList_cu_a911ec4325multi_tensor_apply_kernelINS1_18TensorListMetadataILi2EEENS1_24BinaryOpListAlphaFunctorIsLi2ELi2ELi0EEEJSt7dividesIsEsEEEvT_T0_DpT1_,"ax",@progbits
	.align	128
.text._ZN2at6native55_GLOBAL__N__de093ff9_22_ForeachBinaryOpList_cu_a911ec4325multi_tensor_apply_kernelINS1_18TensorListMetadataILi2EEENS1_24BinaryOpListAlphaFunctorIsLi2ELi2ELi0EEEJSt7dividesIsEsEEEvT_T0_DpT1_:
        .type           _ZN2at6native55_GLOBAL__N__de093ff9_22_ForeachBinaryOpList_cu_a911ec4325multi_tensor_apply_kernelINS1_18TensorListMetadataILi2EEENS1_24BinaryOpListAlphaFunctorIsLi2ELi2ELi0EEEJSt7dividesIsEsEEEvT_T0_DpT1_,@function
        .size           _ZN2at6native55_GLOBAL__N__de093ff9_22_ForeachBinaryOpList_cu_a911ec4325multi_tensor_apply_kernelINS1_18TensorListMetadataILi2EEENS1_24BinaryOpListAlphaFunctorIsLi2ELi2ELi0EEEJSt7dividesIsEsEEEvT_T0_DpT1_,(.L_x_8138 - _ZN2at6native55_GLOBAL__N__de093ff9_22_ForeachBinaryOpList_cu_a911ec4325multi_tensor_apply_kernelINS1_18TensorListMetadataILi2EEENS1_24BinaryOpListAlphaFunctorIsLi2ELi2ELi0EEEJSt7dividesIsEsEEEvT_T0_DpT1_)
        .other          _ZN2at6native55_GLOBAL__N__de093ff9_22_ForeachBinaryOpList_cu_a911ec4325multi_tensor_apply_kernelINS1_18TensorListMetadataILi2EEENS1_24BinaryOpListAlphaFunctorIsLi2ELi2ELi0EEEJSt7dividesIsEsEEEvT_T0_DpT1_,@"STO_CUDA_ENTRY STV_DEFAULT"
_ZN2at6native55_GLOBAL__N__de093ff9_22_ForeachBinaryOpList_cu_a911ec4325multi_tensor_apply_kernelINS1_18TensorListMetadataILi2EEENS1_24BinaryOpListAlphaFunctorIsLi2ELi2ELi0EEEJSt7dividesIsEsEEEvT_T0_DpT1_:
        /* <DEDUP_REMOVED lines=28> */
.L_x_7454:
        /* <DEDUP_REMOVED lines=9> */
[----:B------:R-:W2:Y:S01]  /*0250*/  @P0 LDG.E.U16 R7, desc[UR12][R2.64] ;  /* 0x0000000c02070981 */ /* 0x000ea2000c1e1500 */
        /* <DEDUP_REMOVED lines=12> */
[----:B------:R-:W-:Y:S02]  /*0320*/  @P0 LEA.HI.X R19, R17, UR7, R6, 0x1, P2 ;  /* 0x0000000711130c11 */ /* 0x000fe400090f0c06 */
[----:B------:R-:W-:-:S03]  /*0330*/  LEA R9, P3, R0, R17, 0x1 ;  /* 0x0000001100097211 */ /* 0x000fc600078608ff */
[----:B------:R1:W4:Y:S01]  /*0340*/  @P0 LDG.E.U16 R21, desc[UR12][R18.64] ;  /* 0x0000000c12150981 */ /* 0x000322000c1e1500 */
[C---:B------:R-:W-:Y:S01]  /*0350*/  ISETP.GE.U32.AND P2, PT, R9.reuse, 0x10000, PT ;  /* 0x000100000900780c */ /* 0x040fe20003f46070 */
[----:B------:R-:W-:Y:S01]  /*0360*/  IMAD.X R12, RZ, RZ, R6, P3 ;  /* 0x000000ffff0c7224 */ /* 0x000fe200018e0606 */
[----:B------:R-:W-:Y:S02]  /*0370*/  ISETP.LT.U32.AND P3, PT, R9, UR14, PT ;  /* 0x0000000e09007c0c */ /* 0x000fe4000bf61070 */
[----:B------:R-:W-:Y:S02]  /*0380*/  PRMT R14, RZ, 0x7610, R14 ;  /* 0x00007610ff0e7816 */ /* 0x000fe4000000000e */
[----:B------:R-:W-:-:S04]  /*0390*/  ISETP.GE.U32.AND.EX P2, PT, R12, RZ, PT, P2 ;  /* 0x000000ff0c00720c */ /* 0x000fc80003f46120 */
[----:B------:R-:W-:Y:S02]  /*03a0*/  ISETP.LT.AND.EX P2, PT, R12, UR5, !P2, P3 ;  /* 0x000000050c007c0c */ /* 0x000fe4000d741330 */
[----:B------:R-:W-:-:S11]  /*03b0*/  PRMT R23, RZ, 0x7610, R23 ;  /* 0x00007610ff177816 */ /* 0x000fd60000000017 */
[----:B0-----:R-:W-:-:S04]  /*03c0*/  @P2 LEA R4, P3, R9, UR8, 0x1 ;  /* 0x0000000809042c11 */ /* 0x001fc8000f8608ff */
[----:B------:R-:W-:Y:S02]  /*03d0*/  @P2 LEA.HI.X R5, R9, UR9, R12, 0x1, P3 ;  /* 0x0000000909052c11 */ /* 0x000fe400098f0c0c */
[----:B------:R-:W-:-:S03]  /*03e0*/  @P1 LEA R2, P3, R15, UR6, 0x1 ;  /* 0x000000060f021c11 */ /* 0x000fc6000f8608ff */
[----:B------:R0:W5:Y:S01]  /*03f0*/  @P2 LDG.E.U16 R14, desc[UR12][R4.64] ;  /* 0x0000000c040e2981 */ /* 0x000162000c1e1500 */
[----:B------:R-:W-:-:S05]  /*0400*/  @P1 LEA.HI.X R3, R15, UR7, R8, 0x1, P3 ;  /* 0x000000070f031c11 */ /* 0x000fca00098f0c08 */
[----:B------:R0:W5:Y:S01]  /*0410*/  @P1 LDG.E.U16 R23, desc[UR12][R2.64] ;  /* 0x0000000c02171981 */ /* 0x000162000c1e1500 */
[----:B-1----:R-:W-:Y:S01]  /*0420*/  IMAD R18, R0, 0x3, RZ ;  /* 0x0000000300127824 */ /* 0x002fe200078e02ff */
[----:B------:R-:W-:-:S04]  /*0430*/  PRMT R20, RZ, 0x7610, R20 ;  /* 0x00007610ff147816 */ /* 0x000fc80000000014 */
[----:B------:R-:W-:-:S04]  /*0440*/  IADD3 R18, P4, R18, R17, RZ ;  /* 0x0000001112127210 */ /* 0x000fc80007f9e0ff */
[C---:B------:R-:W-:Y:S01]  /*0450*/  ISETP.GE.U32.AND P3, PT, R18.reuse, 0x10000, PT ;  /* 0x000100001200780c */ /* 0x040fe20003f66070 */
[----:B------:R-:W-:Y:S01]  /*0460*/  IMAD.X R19, RZ, RZ, R6, P4 ;  /* 0x000000ffff137224 */ /* 0x000fe200020e0606 */
[C---:B------:R-:W-:Y:S01]  /*0470*/  ISETP.LT.U32.AND P4, PT, R18.reuse, UR14, PT ;  /* 0x0000000e12007c0c */ /* 0x040fe2000bf81070 */
[----:B------:R-:W-:-:S03]  /*0480*/  IMAD.SHL.U32 R22, R18, 0x2, RZ ;  /* 0x0000000212167824 */ /* 0x000fc600078e00ff */
[C---:B------:R-:W-:Y:S02]  /*0490*/  ISETP.GE.U32.AND.EX P3, PT, R19.reuse, RZ, PT, P3 ;  /* 0x000000ff1300720c */ /* 0x040fe40003f66130 */
[----:B------:R-:W-:Y:S02]  /*04a0*/  SHF.L.U64.HI R18, R18, 0x1, R19 ;  /* 0x0000000112127819 */ /* 0x000fe40000010213 */
[----:B------:R-:W-:-:S13]  /*04b0*/  ISETP.LT.AND.EX P3, PT, R19, UR5, !P3, P4 ;  /* 0x0000000513007c0c */ /* 0x000fda000df61340 */
[----:B0-----:R-:W-:-:S04]  /*04c0*/  @P3 IADD3 R4, P4, R22, UR8, RZ ;  /* 0x0000000816043c10 */ /* 0x001fc8000ff9e0ff */
[----:B------:R-:W-:-:S05]  /*04d0*/  @P3 IADD3.X R5, R18, UR9, RZ, P4, !PT ;  /* 0x0000000912053c10 */ /* 0x000fca000a7fe4ff */
[----:B------:R-:W5:Y:S01]  /*04e0*/  @P3 LDG.E.U16 R20, desc[UR12][R4.64] ;  /* 0x0000000c04143981 */ /* 0x000f62000c1e1500 */
[C---:B------:R-:W-:Y:S02]  /*04f0*/  @P2 LEA R2, P4, R9.reuse, UR6, 0x1 ;  /* 0x0000000609022c11 */ /* 0x040fe4000f8808ff */
[----:B------:R-:W-:Y:S02]  /*0500*/  PRMT R19, RZ, 0x7610, R19 ;  /* 0x00007610ff137816 */ /* 0x000fe40000000013 */
[----:B------:R-:W-:-:S05]  /*0510*/  @P2 LEA.HI.X R3, R9, UR7, R12, 0x1, P4 ;  /* 0x0000000709032c11 */ /* 0x000fca000a0f0c0c */
[----:B------:R0:W5:Y:S01]  /*0520*/  @P2 LDG.E.U16 R19, desc[UR12][R2.64] ;  /* 0x0000000c02132981 */ /* 0x000162000c1e1500 */
[----:B------:R-:W-:Y:S02]  /*0530*/  ULDC.U16 UR4, c[0x0][0xe5a] ;  /* 0x0003968000047ab9 */ /* 0x000fe40000000400 */
[----:B------:R-:W-:Y:S01]  /*0540*/  UPRMT UR4, UR4, 0x9910, URZ ;  /* 0x0000991004047896 */ /* 0x000fe2000800003f */
[----:B0-----:R-:W-:-:S04]  /*0550*/  IADD3 R2, P4, R22, UR6, RZ ;  /* 0x0000000616027c10 */ /* 0x001fc8000ff9e0ff */
[----:B------:R-:W-:Y:S02]  /*0560*/  IADD3.X R3, R18, UR7, RZ, P4, !PT ;  /* 0x0000000712037c10 */ /* 0x000fe4000a7fe4ff */
[----:B------:R-:W-:-:S06]  /*0570*/  PRMT R18, RZ, 0x7610, R18 ;  /* 0x00007610ff127816 */ /* 0x000fcc0000000012 */
[----:B------:R-:W5:Y:S01]  /*0580*/  @P3 LDG.E.U16 R18, desc[UR12][R2.64] ;  /* 0x0000000c02123981 */ /* 0x000f62000c1e1500 */
[----:B--2---:R-:W-:-:S05]  /*0590*/  PRMT R7, R7, 0x9910, RZ ;  /* 0x0000991007077816 */ /* 0x004fca00000000ff */
[----:B------:R-:W-:-:S05]  /*05a0*/  IMAD R7, R7, UR4, RZ ;  /* 0x0000000407077c24 */ /* 0x000fca000f8e02ff */
[----:B------:R-:W-:-:S04]  /*05b0*/  PRMT R7, R7, 0x9910, RZ ;  /* 0x0000991007077816 */ /* 0x000fc800000000ff */
[----:B------:R-:W-:-:S04]  /*05c0*/  IABS R24, R7 ;  /* 0x0000000700187213 */ /* 0x000fc80000000000 */
[----:B------:R-:W0:Y:S08]  /*05d0*/  I2F.RP R22, R24 ;  /* 0x0000001800167306 */ /* 0x000e300000209400 */
[----:B0-----:R-:W0:Y:S01]  /*05e0*/  MUFU.RCP R22, R22 ;  /* 0x0000001600167308 */ /* 0x001e220000001000 */
[----:B---3--:R-:W-:-:S05]  /*05f0*/  PRMT R4, R16, 0x9910, RZ ;  /* 0x0000991010047816 */ /* 0x008fca00000000ff */
[----:B------:R-:W-:Y:S02]  /*0600*/  IMAD R4, R4, UR4, RZ ;  /* 0x0000000404047c24 */ /* 0x000fe4000f8e02ff */
[----:B0-----:R-:W-:-:S03]  /*0610*/  VIADD R5, R22, 0xffffffe ;  /* 0x0ffffffe16057836 */ /* 0x001fc60000000000 */
[----:B------:R-:W-:-:S03]  /*0620*/  PRMT R16, R4, 0x9910, RZ ;  /* 0x0000991004107816 */ /* 0x000fc600000000ff */
[----:B------:R-:W0:Y:S01]  /*0630*/  F2I.FTZ.U32.TRUNC.NTZ R5, R5 ;  /* 0x0000000500057305 */ /* 0x000e22000021f000 */
[----:B------:R-:W-:-:S07]  /*0640*/  IABS R22, R16 ;  /* 0x0000001000167213 */ /* 0x000fce0000000000 */
[----:B------:R-:W1:Y:S01]  /*0650*/  I2F.RP R27, R22 ;  /* 0x00000016001b7306 */ /* 0x000e620000209400 */
[----:B------:R-:W-:Y:S02]  /*0660*/  IMAD.MOV.U32 R4, RZ, RZ, RZ ;  /* 0x000000ffff047224 */ /* 0x000fe400078e00ff */
[----:B0-----:R-:W-:-:S04]  /*0670*/  IMAD.MOV R25, RZ, RZ, -R5 ;  /* 0x000000ffff197224 */ /* 0x001fc800078e0a05 */
[----:B------:R-:W-:-:S04]  /*0680*/  IMAD R25, R25, R24, RZ ;  /* 0x0000001819197224 */ /* 0x000fc800078e02ff */
[----:B------:R-:W-:Y:S02]  /*0690*/  IMAD.HI.U32 R4, R5, R25, R4 ;  /* 0x0000001905047227 */ /* 0x000fe400078e0004 */
[----:B-1----:R-:W0:Y:S01]  /*06a0*/  MUFU.RCP R5, R27 ;  /* 0x0000001b00057308 */ /* 0x002e220000001000 */
[----:B----4-:R-:W-:Y:S02]  /*06b0*/  PRMT R26, R21, 0x9910, RZ ;  /* 0x00009910151a7816 */ /* 0x010fe400000000ff */
[----:B------:R-:W-:Y:S02]  /*06c0*/  IABS R21, R7 ;  /* 0x0000000700157213 */ /* 0x000fe40000000000 */
[----:B------:R-:W-:-:S03]  /*06d0*/  IABS R25, R26 ;  /* 0x0000001a00197213 */ /* 0x000fc60000000000 */
[----:B------:R-:W-:Y:S02]  /*06e0*/  IMAD.MOV R28, RZ, RZ, -R21 ;  /* 0x000000ffff1c7224 */ /* 0x000fe400078e0a15 */
[----:B------:R-:W-:-:S04]  /*06f0*/  IMAD.HI.U32 R21, R4, R25, RZ ;  /* 0x0000001904157227 */ /* 0x000fc800078e00ff */
[----:B------:R-:W-:Y:S02]  /*0700*/  IMAD R25, R21, R28, R25 ;  /* 0x0000001c15197224 */ /* 0x000fe400078e0219 */
[----:B0-----:R-:W-:-:S03]  /*0710*/  VIADD R5, R5, 0xffffffe ;  /* 0x0ffffffe05057836 */ /* 0x001fc60000000000 */
[----:B------:R-:W-:-:S03]  /*0720*/  ISETP.GT.U32.AND P5, PT, R24, R25, PT ;  /* 0x000000191800720c */ /* 0x000fc60003fa4070 */
[----:B------:R-:W0:Y:S01]  /*0730*/  F2I.FTZ.U32.TRUNC.NTZ R5, R5 ;  /* 0x0000000500057305 */ /* 0x000e22000021f000 */
[----:B------:R-:W-:Y:S01]  /*0740*/  IMAD.MOV.U32 R4, RZ, RZ, RZ ;  /* 0x000000ffff047224 */ /* 0x000fe200078e00ff */
[----:B-----5:R-:W-:-:S08]  /*0750*/  PRMT R14, R14, 0x9910, RZ ;  /* 0x000099100e0e7816 */ /* 0x020fd000000000ff */
[----:B------:R-:W-:Y:S02]  /*0760*/  @!P5 IMAD.IADD R25, R25, 0x1, -R24 ;  /* 0x000000011919d824 */ /* 0x000fe400078e0a18 */
[----:B0-----:R-:W-:-:S03]  /*0770*/  IMAD.MOV R27, RZ, RZ, -R5 ;  /* 0x000000ffff1b7224 */ /* 0x001fc600078e0a05 */
[----:B------:R-:W-:Y:S01]  /*0780*/  ISETP.GE.U32.AND P4, PT, R25, R24, PT ;  /* 0x000000181900720c */ /* 0x000fe20003f86070 */
[----:B------:R-:W-:-:S04]  /*0790*/  IMAD R25, R27, R22, RZ ;  /* 0x000000161b197224 */ /* 0x000fc800078e02ff */
[----:B------:R-:W-:Y:S01]  /*07a0*/  IMAD.HI.U32 R4, R5, R25, R4 ;  /* 0x0000001905047227 */ /* 0x000fe200078e0004 */
[----:B------:R-:W-:-:S03]  /*07b0*/  PRMT R25, R23, 0x9910, RZ ;  /* 0x0000991017197816 */ /* 0x000fc600000000ff */
[----:B------:R-:W-:Y:S01]  /*07c0*/  IMAD R5, R14, UR4, RZ ;  /* 0x000000040e057c24 */ /* 0x000fe2000f8e02ff */
[----:B------:R-:W-:-:S04]  /*07d0*/  IABS R27, R25 ;  /* 0x00000019001b7213 */ /* 0x000fc80000000000 */
[----:B------:R-:W-:Y:S02]  /*07e0*/  PRMT R14, R5, 0x9910, RZ ;  /* 0x00009910050e7816 */ /* 0x000fe400000000ff */
[----:B------:R-:W-:Y:S01]  /*07f0*/  IABS R5, R16 ;  /* 0x0000001000057213 */ /* 0x000fe20000000000 */
[----:B------:R-:W-:Y:S01]  /*0800*/  IMAD.HI.U32 R23, R4, R27, RZ ;  /* 0x0000001b04177227 */ /* 0x000fe200078e00ff */
[----:B------:R-:W-:-:S03]  /*0810*/  IABS R24, R14 ;  /* 0x0000000e00187213 */ /* 0x000fc60000000000 */
[----:B------:R-:W-:-:S04]  /*0820*/  IMAD.MOV R28, RZ, RZ, -R5 ;  /* 0x000000ffff1c7224 */ /* 0x000fc800078e0a05 */
[----:B------:R-:W-:Y:S02]  /*0830*/  IMAD R27, R23, R28, R27 ;  /* 0x0000001c171b7224 */ /* 0x000fe400078e021b */
[----:B------:R-:W0:Y:S08]  /*0840*/  I2F.RP R28, R24 ;  /* 0x00000018001c7306 */ /* 0x000e300000209400 */
[----:B0-----:R-:W0:Y:S01]  /*0850*/  MUFU.RCP R28, R28 ;  /* 0x0000001c001c7308 */ /* 0x001e220000001000 */
[----:B------:R-:W-:-:S02]  /*0860*/  ISETP.GT.U32.AND P6, PT, R22, R27, PT ;  /* 0x0000001b1600720c */ /* 0x000fc40003fc4070 */
[----:B------:R-:W-:Y:S01]  /*0870*/  PRMT R20, R20, 0x9910, RZ ;  /* 0x0000991014147816 */ /* 0x000fe200000000ff */
[----:B0-----:R-:W-:-:S04]  /*0880*/  VIADD R4, R28, 0xffffffe ;  /* 0x0ffffffe1c047836 */ /* 0x001fc80000000000 */
[----:B------:R0:W1:Y:S06]  /*0890*/  F2I.FTZ.U32.TRUNC.NTZ R5, R4 ;  /* 0x0000000400057305 */ /* 0x00006c000021f000 */
[----:B------:R-:W-:Y:S02]  /*08a0*/  @!P6 IMAD.IADD R27, R27, 0x1, -R22 ;  /* 0x000000011b1be824 */ /* 0x000fe400078e0a16 */
[----:B------:R-:W-:Y:S02]  /*08b0*/  IMAD R20, R20, UR4, RZ ;  /* 0x0000000414147c24 */ /* 0x000fe4000f8e02ff */
[----:B------:R-:W-:Y:S01]  /*08c0*/  @!P5 VIADD R21, R21, 0x1 ;  /* 0x000000011515d836 */ /* 0x000fe20000000000 */
[----:B------:R-:W-:-:S02]  /*08d0*/  ISETP.GE.U32.AND P5, PT, R27, R22, PT ;  /* 0x000000161b00720c */ /* 0x000fc40003fa6070 */
[----:B------:R-:W-:Y:S01]  /*08e0*/  PRMT R20, R20, 0x9910, RZ ;  /* 0x0000991014147816 */ /* 0x000fe200000000ff */
[----:B0-----:R-:W-:Y:S01]  /*08f0*/  IMAD.MOV.U32 R4, RZ, RZ, RZ ;  /* 0x000000ffff047224 */ /* 0x001fe200078e00ff */
[----:B------:R-:W-:Y:S01]  /*0900*/  LOP3.LUT R26, R26, R7, RZ, 0x3c, !PT ;  /* 0x000000071a1a7212 */ /* 0x000fe200078e3cff */
[----:B-1----:R-:W-:Y:S01]  /*0910*/  IMAD.MOV R27, RZ, RZ, -R5 ;  /* 0x000000ffff1b7224 */ /* 0x002fe200078e0a05 */
[----:B------:R-:W-:Y:S01]  /*0920*/  IABS R22, R20 ;  /* 0x0000001400167213 */ /* 0x000fe20000000000 */
[----:B------:R-:W-:Y:S02]  /*0930*/  @P4 VIADD R21, R21, 0x1 ;  /* 0x0000000115154836 */ /* 0x000fe40000000000 */
[----:B------:R-:W-:Y:S01]  /*0940*/  IMAD R27, R27, R24, RZ ;  /* 0x000000181b1b7224 */ /* 0x000fe200078e02ff */
[----:B------:R-:W-:-:S03]  /*0950*/  ISETP.GE.AND P4, PT, R26, RZ, PT ;  /* 0x000000ff1a00720c */ /* 0x000fc60003f86270 */
[----:B------:R-:W-:Y:S02]  /*0960*/  IMAD.HI.U32 R4, R5, R27, R4 ;  /* 0x0000001b05047227 */ /* 0x000fe400078e0004 */
[----:B------:R-:W0:Y:S08]  /*0970*/  I2F.RP R5, R22 ;  /* 0x0000001600057306 */ /* 0x000e300000209400 */
[----:B------:R-:W-:Y:S01]  /*0980*/  @!P4 IMAD.MOV R21, RZ, RZ, -R21 ;  /* 0x000000ffff15c224 */ /* 0x000fe200078e0a15 */
[----:B------:R-:W-:Y:S01]  /*0990*/  ISETP.NE.AND P4, PT, R7, RZ, PT ;  /* 0x000000ff0700720c */ /* 0x000fe20003f85270 */
[----:B0-----:R-:W0:-:S12]  /*09a0*/  MUFU.RCP R5, R5 ;  /* 0x0000000500057308 */ /* 0x001e180000001000 */
[----:B------:R-:W-:Y:S02]  /*09b0*/  @!P4 LOP3.LUT R21, RZ, R7, RZ, 0x33, !PT ;  /* 0x00000007ff15c212 */ /* 0x000fe400078e33ff */
[----:B------:R-:W-:-:S05]  /*09c0*/  IABS R7, R14 ;  /* 0x0000000e00077213 */ /* 0x000fca0000000000 */
[----:B------:R-:W-:Y:S02]  /*09d0*/  IMAD.MOV R26, RZ, RZ, -R7 ;  /* 0x000000ffff1a7224 */ /* 0x000fe400078e0a07 */
[----:B0-----:R-:W-:Y:S01]  /*09e0*/  VIADD R7, R5, 0xffffffe ;  /* 0x0ffffffe05077836 */ /* 0x001fe20000000000 */
[----:B------:R-:W-:Y:S02]  /*09f0*/  PRMT R27, R19, 0x9910, RZ ;  /* 0x00009910131b7816 */ /* 0x000fe400000000ff */
[----:B------:R-:W-:-:S03]  /*0a00*/  LOP3.LUT R25, R25, R16, RZ, 0x3c, !PT ;  /* 0x0000001019197212 */ /* 0x000fc600078e3cff */
[----:B------:R-:W0:Y:S01]  /*0a10*/  F2I.FTZ.U32.TRUNC.NTZ R7, R7 ;  /* 0x0000000700077305 */ /* 0x000e22000021f000 */
[----:B------:R-:W-:Y:S01]  /*0a20*/  @!P6 VIADD R23, R23, 0x1 ;  /* 0x000000011717e836 */ /* 0x000fe20000000000 */
[----:B------:R-:W-:Y:S02]  /*0a30*/  IABS R29, R27 ;  /* 0x0000001b001d7213 */ /* 0x000fe40000000000 */
[----:B------:R-:W-:-:S03]  /*0a40*/  ISETP.GE.AND P6, PT, R25, RZ, PT ;  /* 0x000000ff1900720c */ /* 0x000fc60003fc6270 */
[----:B------:R-:W-:Y:S01]  /*0a50*/  IMAD.HI.U32 R19, R4, R29, RZ ;  /* 0x0000001d04137227 */ /* 0x000fe200078e00ff */
[----:B------:R-:W-:-:S03]  /*0a60*/  @P0 LEA R4, P4, R17, UR6, 0x1 ;  /* 0x0000000611040c11 */ /* 0x000fc6000f8808ff */
[----:B------:R-:W-:Y:S02]  /*0a70*/  IMAD R29, R19, R26, R29 ;  /* 0x0000001a131d7224 */ /* 0x000fe400078e021d */
[----:B------:R-:W-:Y:S02]  /*0a80*/  @P5 VIADD R23, R23, 0x1 ;  /* 0x0000000117175836 */ /* 0x000fe40000000000 */
[----:B0-----:R-:W-:Y:S01]  /*0a90*/  IMAD.MOV R25, RZ, RZ, -R7 ;  /* 0x000000ffff197224 */ /* 0x001fe200078e0a07 */
[----:B------:R-:W-:Y:S01]  /*0aa0*/  @P0 LEA.HI.X R5, R17, UR7, R6, 0x1, P4 ;  /* 0x0000000711050c11 */ /* 0x000fe2000a0f0c06 */
[----:B------:R-:W-:Y:S01]  /*0ab0*/  @!P6 IMAD.MOV R23, RZ, RZ, -R23 ;  /* 0x000000ffff17e224 */ /* 0x000fe200078e0a17 */
[----:B------:R-:W-:Y:S01]  /*0ac0*/  ISETP.GT.U32.AND P4, PT, R24, R29, PT ;  /* 0x0000001d1800720c */ /* 0x000fe20003f84070 */
[----:B------:R-:W-:Y:S01]  /*0ad0*/  IMAD R25, R25, R22, RZ ;  /* 0x0000001619197224 */ /* 0x000fe200078e02ff */
[----:B------:R-:W-:Y:S01]  /*0ae0*/  ISETP.NE.AND P6, PT, R16, RZ, PT ;  /* 0x000000ff1000720c */ /* 0x000fe20003fc5270 */
[----:B------:R-:W-:Y:S01]  /*0af0*/  IMAD.MOV.U32 R6, RZ, RZ, RZ ;  /* 0x000000ffff067224 */ /* 0x000fe200078e00ff */
[----:B------:R-:W-:-:S03]  /*0b00*/  PRMT R17, R18, 0x9910, RZ ;  /* 0x0000991012117816 */ /* 0x000fc600000000ff */
[----:B------:R-:W-:Y:S01]  /*0b10*/  IMAD.HI.U32 R6, R7, R25, R6 ;  /* 0x0000001907067227 */ /* 0x000fe200078e0006 */
[----:B------:R-:W-:Y:S02]  /*0b20*/  IABS R25, R17 ;  /* 0x0000001100197213 */ /* 0x000fe40000000000 */
[----:B------:R-:W-:-:S03]  /*0b30*/  IABS R7, R20 ;  /* 0x0000001400077213 */ /* 0x000fc60000000000 */
[----:B------:R-:W-:-:S04]  /*0b40*/  IMAD.HI.U32 R18, R6, R25, RZ ;  /* 0x0000001906127227 */ /* 0x000fc800078e00ff */
[----:B------:R-:W-:Y:S01]  /*0b50*/  IMAD.MOV R7, RZ, RZ, -R7 ;  /* 0x000000ffff077224 */ /* 0x000fe200078e0a07 */
[----:B------:R-:W-:Y:S01]  /*0b60*/  @!P6 LOP3.LUT R23, RZ, R16, RZ, 0x33, !PT ;  /* 0x00000010ff17e212 */ /* 0x000fe200078e33ff */
[----:B------:R-:W-:Y:S01]  /*0b70*/  @!P4 IMAD.IADD R29, R29, 0x1, -R24 ;  /* 0x000000011d1dc824 */ /* 0x000fe200078e0a18 */
[----:B------:R-:W-:Y:S01]  /*0b80*/  @P1 LEA R6, P6, R15, UR6, 0x1 ;  /* 0x000000060f061c11 */ /* 0x000fe2000f8c08ff */
[----:B------:R-:W-:-:S03]  /*0b90*/  IMAD R25, R18, R7, R25 ;  /* 0x0000000712197224 */ /* 0x000fc600078e0219 */
[----:B------:R-:W-:Y:S02]  /*0ba0*/  ISETP.GE.U32.AND P5, PT, R29, R24, PT ;  /* 0x000000181d00720c */ /* 0x000fe40003fa6070 */
[----:B------:R-:W-:Y:S02]  /*0bb0*/  @P1 LEA.HI.X R7, R15, UR7, R8, 0x1, P6 ;  /* 0x000000070f071c11 */ /* 0x000fe4000b0f0c08 */
[----:B------:R-:W-:Y:S01]  /*0bc0*/  ISETP.GT.U32.AND P6, PT, R22, R25, PT ;  /* 0x000000191600720c */ /* 0x000fe20003fc4070 */
[----:B------:R-:W-:Y:S01]  /*0bd0*/  @!P4 VIADD R19, R19, 0x1 ;  /* 0x000000011313c836 */ /* 0x000fe20000000000 */
[----:B------:R-:W-:-:S07]  /*0be0*/  LOP3.LUT R27, R27, R14, RZ, 0x3c, !PT ;  /* 0x0000000e1b1b7212 */ /* 0x000fce00078e3cff */
[----:B------:R-:W-:Y:S01]  /*0bf0*/  @P5 VIADD R19, R19, 0x1 ;  /* 0x0000000113135836 */ /* 0x000fe20000000000 */
[----:B------:R-:W-:-:S03]  /*0c00*/  @P2 LEA R8, P5, R9, UR6, 0x1 ;  /* 0x0000000609082c11 */ /* 0x000fc6000f8a08ff */
[----:B------:R-:W-:Y:S01]  /*0c10*/  @!P6 IMAD.IADD R25, R25, 0x1, -R22 ;  /* 0x000000011919e824 */ /* 0x000fe200078e0a16 */
[----:B------:R-:W-:Y:S02]  /*0c20*/  ISETP.GE.AND P4, PT, R27, RZ, PT ;  /* 0x000000ff1b00720c */ /* 0x000fe40003f86270 */
[----:B------:R-:W-:Y:S02]  /*0c30*/  @P2 LEA.HI.X R9, R9, UR7, R12, 0x1, P5 ;  /* 0x0000000709092c11 */ /* 0x000fe4000a8f0c0c */
[----:B------:R-:W-:Y:S01]  /*0c40*/  ISETP.GE.U32.AND P5, PT, R25, R22, PT ;  /* 0x000000161900720c */ /* 0x000fe20003fa6070 */
[----:B------:R-:W-:Y:S01]  /*0c50*/  @!P6 VIADD R18, R18, 0x1 ;  /* 0x000000011212e836 */ /* 0x000fe20000000000 */
[----:B------:R-:W-:-:S04]  /*0c60*/  LOP3.LUT R17, R17, R20, RZ, 0x3c, !PT ;  /* 0x0000001411117212 */ /* 0x000fc800078e3cff */
[----:B------:R-:W-:-:S03]  /*0c70*/  ISETP.GE.AND P6, PT, R17, RZ, PT ;  /* 0x000000ff1100720c */ /* 0x000fc60003fc6270 */
[----:B------:R-:W-:Y:S01]  /*0c80*/  @!P4 IMAD.MOV R19, RZ, RZ, -R19 ;  /* 0x000000ffff13c224 */ /* 0x000fe200078e0a13 */
[----:B------:R-:W-:-:S03]  /*0c90*/  ISETP.NE.AND P4, PT, R14, RZ, PT ;  /* 0x000000ff0e00720c */ /* 0x000fc60003f85270 */
[----:B------:R-:W-:Y:S01]  /*0ca0*/  @P5 VIADD R18, R18, 0x1 ;  /* 0x0000000112125836 */ /* 0x000fe20000000000 */
[----:B------:R-:W-:Y:S01]  /*0cb0*/  ISETP.NE.AND P5, PT, R20, RZ, PT ;  /* 0x000000ff1400720c */ /* 0x000fe20003fa5270 */
[----:B------:R-:W-:Y:S01]  /*0cc0*/  IMAD.WIDE.U32 R10, R0, 0x4, R10 ;  /* 0x00000004000a7825 */ /* 0x000fe200078e000a */
[----:B------:R2:W-:Y:S03]  /*0cd0*/  @P0 STG.E.U16 desc[UR12][R4.64], R21 ;  /* 0x0000001504000986 */ /* 0x0005e6000c10150c */
[----:B------:R-:W-:-:S04]  /*0ce0*/  @!P6 IMAD.MOV R18, RZ, RZ, -R18 ;  /* 0x000000ffff12e224 */ /* 0x000fc800078e0a12 */
[----:B------:R-:W-:Y:S01]  /*0cf0*/  @!P4 LOP3.LUT R19, RZ, R14, RZ, 0x33, !PT ;  /* 0x0000000eff13c212 */ /* 0x000fe200078e33ff */
[----:B------:R2:W-:Y:S03]  /*0d00*/  @P1 STG.E.U16 desc[UR12][R6.64], R23 ;  /* 0x0000001706001986 */ /* 0x0005e6000c10150c */
[----:B------:R-:W-:Y:S01]  /*0d10*/  @!P5 LOP3.LUT R18, RZ, R20, RZ, 0x33, !PT ;  /* 0x00000014ff12d212 */ /* 0x000fe200078e33ff */
        /* <DEDUP_REMOVED lines=8> */
.L_x_7453:
        /* <DEDUP_REMOVED lines=14> */
.L_x_7455:
        /* <DEDUP_REMOVED lines=8> */
[C---:B--2---:R-:W-:Y:S02]  /*0f00*/  PRMT R9, R6.reuse, 0x9910, RZ ;  /* 0x0000991006097816 */ /* 0x044fe400000000ff */
[----:B------:R-:W-:Y:S02]  /*0f10*/  PRMT R8, R6, 0xbb32, RZ ;  /* 0x0000bb3206087816 */ /* 0x000fe400000000ff */
[C---:B------:R-:W-:Y:S01]  /*0f20*/  PRMT R11, R7.reuse, 0x9910, RZ ;  /* 0x00009910070b7816 */ /* 0x040fe200000000ff */
[----:B------:R-:W-:Y:S01]  /*0f30*/  IMAD R14, R14, R9, RZ ;  /* 0x000000090e0e7224 */ /* 0x000fe200078e02ff */
[----:B------:R-:W-:Y:S01]  /*0f40*/  PRMT R7, R7, 0xbb32, RZ ;  /* 0x0000bb3207077816 */ /* 0x000fe200000000ff */
[----:B------:R-:W-:-:S03]  /*0f50*/  IMAD.MOV.U32 R9, RZ, RZ, R8 ;  /* 0x000000ffff097224 */ /* 0x000fc600078e0008 */
[----:B------:R-:W-:Y:S01]  /*0f60*/  PRMT R15, R14, 0x9910, RZ ;  /* 0x000099100e0f7816 */ /* 0x000fe200000000ff */
[----:B------:R-:W-:-:S03]  /*0f70*/  IMAD.U32 R14, RZ, RZ, UR4 ;  /* 0x00000004ff0e7e24 */ /* 0x000fc6000f8e00ff */
[----:B------:R-:W-:Y:S01]  /*0f80*/  IABS R21, R15 ;  /* 0x0000000f00157213 */ /* 0x000fe20000000000 */
[C---:B------:R-:W-:Y:S02]  /*0f90*/  IMAD R6, R14.reuse, R9, RZ ;  /* 0x000000090e067224 */ /* 0x040fe400078e02ff */
[----:B------:R-:W-:Y:S01]  /*0fa0*/  IMAD R8, R14, R11, RZ ;  /* 0x0000000b0e087224 */ /* 0x000fe200078e02ff */
[----:B------:R-:W0:Y:S02]  /*0fb0*/  I2F.RP R10, R21 ;  /* 0x00000015000a7306 */ /* 0x000e240000209400 */
[----:B------:R-:W-:Y:S01]  /*0fc0*/  PRMT R19, R6, 0x9910, RZ ;  /* 0x0000991006137816 */ /* 0x000fe200000000ff */
[----:B------:R-:W-:Y:S01]  /*0fd0*/  IMAD R6, R14, R7, RZ ;  /* 0x000000070e067224 */ /* 0x000fe200078e02ff */
[----:B------:R-:W-:Y:S02]  /*0fe0*/  PRMT R18, R8, 0x9910, RZ ;  /* 0x0000991008127816 */ /* 0x000fe400000000ff */
[----:B------:R-:W-:-:S02]  /*0ff0*/  IABS R22, R19 ;  /* 0x0000001300167213 */ /* 0x000fc40000000000 */
[----:B------:R-:W-:Y:S02]  /*1000*/  IABS R23, R18 ;  /* 0x0000001200177213 */ /* 0x000fe40000000000 */
[----:B------:R-:W1:Y:S01]  /*1010*/  I2F.RP R12, R22 ;  /* 0x00000016000c7306 */ /* 0x000e620000209400 */
[----:B------:R-:W-:-:S04]  /*1020*/  PRMT R16, R6, 0x9910, RZ ;  /* 0x0000991006107816 */ /* 0x000fc800000000ff */
[----:B------:R-:W-:-:S03]  /*1030*/  IABS R20, R16 ;  /* 0x0000001000147213 */ /* 0x000fc60000000000 */
        /* <DEDUP_REMOVED lines=12> */
[----:B------:R-:W0:Y:S01]  /*1100*/  MUFU.RCP R24, R24 ;  /* 0x0000001800187308 */ /* 0x000e220000001000 */
[----:B--2---:R-:W-:Y:S02]  /*1110*/  IMAD.MOV.U32 R8, RZ, RZ, RZ ;  /* 0x000000ffff087224 */ /* 0x004fe400078e00ff */
[----:B------:R-:W-:Y:S02]  /*1120*/  IMAD R25, R12, R21, RZ ;  /* 0x000000150c197224 */ /* 0x000fe400078e02ff */
[----:B----4-:R-:W-:-:S03]  /*1130*/  IMAD.MOV R27, RZ, RZ, -R9 ;  /* 0x000000ffff1b7224 */ /* 0x010fc600078e0a09 */
[----:B------:R-:W1:Y:S01]  /*1140*/  F2I.FTZ.U32.TRUNC.NTZ R11, R11 ;  /* 0x0000000b000b7305 */ /* 0x000e62000021f000 */
[----:B------:R-:W-:Y:S01]  /*1150*/  IMAD.HI.U32 R12, R7, R25, R6 ;  /* 0x00000019070c7227 */ /* 0x000fe200078e0006 */
[----:B---3--:R-:W-:-:S03]  /*1160*/  PRMT R6, R4, 0x9910, RZ ;  /* 0x0000991004067816 */ /* 0x008fc600000000ff */
[----:B------:R-:W-:Y:S02]  /*1170*/  IMAD R7, R27, R22, RZ ;  /* 0x000000161b077224 */ /* 0x000fe400078e02ff */
[----:B0-----:R-:W-:Y:S02]  /*1180*/  VIADD R10, R24, 0xffffffe ;  /* 0x0ffffffe180a7836 */ /* 0x001fe40000000000 */
[----:B------:R-:W-:Y:S01]  /*1190*/  IMAD.HI.U32 R7, R9, R7, R8 ;  /* 0x0000000709077227 */ /* 0x000fe200078e0008 */
[-C--:B------:R-:W-:Y:S01]  /*11a0*/  IABS R8, R15.reuse ;  /* 0x0000000f00087213 */ /* 0x080fe20000000000 */
[----:B------:R0:W2:Y:S01]  /*11b0*/  F2I.FTZ.U32.TRUNC.NTZ R13, R10 ;  /* 0x0000000a000d7305 */ /* 0x0000a2000021f000 */
[----:B------:R-:W-:Y:S01]  /*11c0*/  IABS R9, R6 ;  /* 0x0000000600097213 */ /* 0x000fe20000000000 */
[----:B-1----:R-:W-:Y:S01]  /*11d0*/  IMAD.MOV R24, RZ, RZ, -R11 ;  /* 0x000000ffff187224 */ /* 0x002fe200078e0a0b */
[----:B------:R-:W-:-:S03]  /*11e0*/  LOP3.LUT R6, R6, R15, RZ, 0x3c, !PT ;  /* 0x0000000f06067212 */ /* 0x000fc600078e3cff */
[----:B------:R-:W-:Y:S01]  /*11f0*/  IMAD R25, R24, R23, RZ ;  /* 0x0000001718197224 */ /* 0x000fe200078e02ff */
[----:B------:R-:W-:Y:S01]  /*1200*/  ISETP.GE.AND P5, PT, R6, RZ, PT ;  /* 0x000000ff0600720c */ /* 0x000fe20003fa6270 */
[----:B------:R-:W-:Y:S01]  /*1210*/  IMAD.MOV R24, RZ, RZ, -R8 ;  /* 0x000000ffff187224 */ /* 0x000fe200078e0a08 */
[----:B------:R-:W-:Y:S01]  /*1220*/  PRMT R8, R4, 0xbb32, RZ ;  /* 0x0000bb3204087816 */ /* 0x000fe200000000ff */
[----:B------:R-:W-:-:S03]  /*1230*/  IMAD.HI.U32 R4, R12, R9, RZ ;  /* 0x000000090c047227 */ /* 0x000fc600078e00ff */
[----:B------:R-:W-:Y:S01]  /*1240*/  IABS R26, R8 ;  /* 0x00000008001a7213 */ /* 0x000fe20000000000 */
[----:B------:R-:W-:Y:S01]  /*1250*/  IMAD R24, R4, R24, R9 ;  /* 0x0000001804187224 */ /* 0x000fe200078e0209 */
[-C--:B------:R-:W-:Y:S01]  /*1260*/  IABS R9, R19.reuse ;  /* 0x0000001300097213 */ /* 0x080fe20000000000 */
[----:B0-----:R-:W-:Y:S01]  /*1270*/  IMAD.MOV.U32 R10, RZ, RZ, RZ ;  /* 0x000000ffff0a7224 */ /* 0x001fe200078e00ff */
[----:B------:R-:W-:Y:S01]  /*1280*/  LOP3.LUT R8, R8, R19, RZ, 0x3c, !PT ;  /* 0x0000001308087212 */ /* 0x000fe200078e3cff */
[----:B------:R-:W-:Y:S01]  /*1290*/  IMAD.MOV.U32 R12, RZ, RZ, RZ ;  /* 0x000000ffff0c7224 */ /* 0x000fe200078e00ff */
[----:B------:R-:W-:Y:S01]  /*12a0*/  ISETP.GT.U32.AND P3, PT, R21, R24, PT ;  /* 0x000000181500720c */ /* 0x000fe20003f64070 */
[----:B------:R-:W-:-:S04]  /*12b0*/  IMAD.HI.U32 R10, R11, R25, R10 ;  /* 0x000000190b0a7227 */ /* 0x000fc800078e000a */
[----:B--2---:R-:W-:Y:S02]  /*12c0*/  IMAD.MOV R11, RZ, RZ, -R13 ;  /* 0x000000ffff0b7224 */ /* 0x004fe400078e0a0d */
[----:B------:R-:W-:-:S04]  /*12d0*/  IMAD.HI.U32 R7, R7, R26, RZ ;  /* 0x0000001a07077227 */ /* 0x000fc800078e00ff */
[----:B------:R-:W-:Y:S02]  /*12e0*/  IMAD R11, R11, R20, RZ ;  /* 0x000000140b0b7224 */ /* 0x000fe400078e02ff */
[----:B------:R-:W-:Y:S02]  /*12f0*/  @!P3 IMAD.IADD R24, R24, 0x1, -R21 ;  /* 0x000000011818b824 */ /* 0x000fe400078e0a15 */
[----:B------:R-:W-:-:S03]  /*1300*/  IMAD.HI.U32 R12, R13, R11, R12 ;  /* 0x0000000b0d0c7227 */ /* 0x000fc600078e000c */
[----:B------:R-:W-:Y:S01]  /*1310*/  ISETP.GE.U32.AND P2, PT, R24, R21, PT ;  /* 0x000000151800720c */ /* 0x000fe20003f46070 */
[----:B------:R-:W-:Y:S01]  /*1320*/  IMAD.MOV R11, RZ, RZ, -R9 ;  /* 0x000000ffff0b7224 */ /* 0x000fe200078e0a09 */
[C---:B------:R-:W-:Y:S01]  /*1330*/  PRMT R9, R5.reuse, 0x9910, RZ ;  /* 0x0000991005097816 */ /* 0x040fe200000000ff */
[----:B------:R-:W-:Y:S01]  /*1340*/  @!P3 VIADD R4, R4, 0x1 ;  /* 0x000000010404b836 */ /* 0x000fe20000000000 */
[----:B------:R-:W-:Y:S01]  /*1350*/  PRMT R5, R5, 0xbb32, RZ ;  /* 0x0000bb3205057816 */ /* 0x000fe200000000ff */
[----:B------:R-:W-:Y:S01]  /*1360*/  IMAD R11, R7, R11, R26 ;  /* 0x0000000b070b7224 */ /* 0x000fe200078e021a */
[----:B------:R-:W-:Y:S02]  /*1370*/  IABS R21, R18 ;  /* 0x0000001200157213 */ /* 0x000fe40000000000 */
[----:B------:R-:W-:Y:S02]  /*1380*/  IABS R25, R5 ;  /* 0x0000000500197213 */ /* 0x000fe40000000000 */
[----:B------:R-:W-:Y:S01]  /*1390*/  IABS R13, R9 ;  /* 0x00000009000d7213 */ /* 0x000fe20000000000 */
[----:B------:R-:W-:Y:S01]  /*13a0*/  IMAD.MOV R24, RZ, RZ, -R21 ;  /* 0x000000ffff187224 */ /* 0x000fe200078e0a15 */
[----:B------:R-:W-:Y:S01]  /*13b0*/  IABS R26, R16 ;  /* 0x00000010001a7213 */ /* 0x000fe20000000000 */
[----:B------:R-:W-:Y:S01]  /*13c0*/  IMAD.MOV.U32 R21, RZ, RZ, R25 ;  /* 0x000000ffff157224 */ /* 0x000fe200078e0019 */
[----:B------:R-:W-:Y:S01]  /*13d0*/  ISETP.GT.U32.AND P6, PT, R22, R11, PT ;  /* 0x0000000b1600720c */ /* 0x000fe20003fc4070 */
[----:B------:R-:W-:Y:S01]  /*13e0*/  IMAD.HI.U32 R10, R10, R13, RZ ;  /* 0x0000000d0a0a7227 */ /* 0x000fe200078e00ff */
[----:B------:R-:W-:-:S02]  /*13f0*/  LOP3.LUT R9, R9, R18, RZ, 0x3c, !PT ;  /* 0x0000001209097212 */ /* 0x000fc400078e3cff */
[----:B------:R-:W-:Y:S01]  /*1400*/  LOP3.LUT R5, R5, R16, RZ, 0x3c, !PT ;  /* 0x0000001005057212 */ /* 0x000fe200078e3cff */
[----:B------:R-:W-:Y:S02]  /*1410*/  IMAD.MOV R25, RZ, RZ, -R26 ;  /* 0x000000ffff197224 */ /* 0x000fe400078e0a1a */
[----:B------:R-:W-:-:S04]  /*1420*/  IMAD.HI.U32 R12, R12, R21, RZ ;  /* 0x000000150c0c7227 */ /* 0x000fc800078e00ff */
[----:B------:R-:W-:Y:S02]  /*1430*/  IMAD R24, R10, R24, R13 ;  /* 0x000000180a187224 */ /* 0x000fe400078e020d */
[----:B------:R-:W-:Y:S02]  /*1440*/  IMAD R21, R12, R25, R21 ;  /* 0x000000190c157224 */ /* 0x000fe400078e0215 */
[----:B------:R-:W-:Y:S01]  /*1450*/  @!P6 IMAD.IADD R11, R11, 0x1, -R22 ;  /* 0x000000010b0be824 */ /* 0x000fe200078e0a16 */
[----:B------:R-:W-:Y:S01]  /*1460*/  ISETP.GT.U32.AND P0, PT, R23, R24, PT ;  /* 0x000000181700720c */ /* 0x000fe20003f04070 */
[----:B------:R-:W-:Y:S01]  /*1470*/  @P2 VIADD R4, R4, 0x1 ;  /* 0x0000000104042836 */ /* 0x000fe20000000000 */
[----:B------:R-:W-:Y:S01]  /*1480*/  ISETP.GT.U32.AND P1, PT, R20, R21, PT ;  /* 0x000000151400720c */ /* 0x000fe20003f24070 */
[----:B------:R-:W-:Y:S01]  /*1490*/  @!P6 VIADD R7, R7, 0x1 ;  /* 0x000000010707e836 */ /* 0x000fe20000000000 */
[----:B------:R-:W-:Y:S01]  /*14a0*/  ISETP.GE.U32.AND P2, PT, R11, R22, PT ;  /* 0x000000160b00720c */ /* 0x000fe20003f46070 */
[----:B------:R-:W-:Y:S01]  /*14b0*/  @!P5 IMAD.MOV R4, RZ, RZ, -R4 ;  /* 0x000000ffff04d224 */ /* 0x000fe200078e0a04 */
[----:B------:R-:W-:-:S02]  /*14c0*/  ISETP.GE.AND P5, PT, R8, RZ, PT ;  /* 0x000000ff0800720c */ /* 0x000fc40003fa6270 */
        /* <DEDUP_REMOVED lines=8> */
[----:B------:R-:W-:Y:S02]  /*1550*/  ISETP.NE.AND P0, PT, R15, RZ, PT ;  /* 0x000000ff0f00720c */ /* 0x000fe40003f05270 */
[----:B------:R-:W-:Y:S01]  /*1560*/  ISETP.GE.AND P2, PT, R5, RZ, PT ;  /* 0x000000ff0500720c */ /* 0x000fe20003f46270 */
[----:B------:R-:W-:Y:S01]  /*1570*/  @!P5 IMAD.MOV R7, RZ, RZ, -R7 ;  /* 0x000000ffff07d224 */ /* 0x000fe200078e0a07 */
[----:B------:R-:W-:-:S05]  /*1580*/  ISETP.NE.AND P1, PT, R18, RZ, PT ;  /* 0x000000ff1200720c */ /* 0x000fca0003f25270 */
[----:B------:R-:W-:Y:S01]  /*1590*/  @P3 VIADD R10, R10, 0x1 ;  /* 0x000000010a0a3836 */ /* 0x000fe20000000000 */
[----:B------:R-:W-:Y:S01]  /*15a0*/  ISETP.NE.AND P3, PT, R19, RZ, PT ;  /* 0x000000ff1300720c */ /* 0x000fe20003f65270 */
[----:B------:R-:W-:Y:S01]  /*15b0*/  @P4 VIADD R12, R12, 0x1 ;  /* 0x000000010c0c4836 */ /* 0x000fe20000000000 */
[----:B------:R-:W-:Y:S01]  /*15c0*/  ISETP.NE.AND P4, PT, R16, RZ, PT ;  /* 0x000000ff1000720c */ /* 0x000fe20003f85270 */
[----:B------:R-:W-:Y:S01]  /*15d0*/  @!P6 IMAD.MOV R10, RZ, RZ, -R10 ;  /* 0x000000ffff0ae224 */ /* 0x000fe200078e0a0a */
[----:B------:R-:W-:Y:S01]  /*15e0*/  @!P0 LOP3.LUT R4, RZ, R15, RZ, 0x33, !PT ;  /* 0x0000000fff048212 */ /* 0x000fe200078e33ff */
[----:B------:R-:W-:Y:S01]  /*15f0*/  @!P2 IMAD.MOV R12, RZ, RZ, -R12 ;  /* 0x000000ffff0ca224 */ /* 0x000fe200078e0a0c */
[----:B------:R-:W-:Y:S02]  /*1600*/  IADD3 R17, P0, R17, UR10, RZ ;  /* 0x0000000a11117c10 */ /* 0x000fe4000ff1e0ff */
[----:B------:R-:W-:Y:S02]  /*1610*/  @!P1 LOP3.LUT R10, RZ, R18, RZ, 0x33, !PT ;  /* 0x00000012ff0a9212 */ /* 0x000fe400078e33ff */
[C---:B------:R-:W-:Y:S01]  /*1620*/  ISETP.LT.U32.AND P1, PT, R17.reuse, 0x4000, PT ;  /* 0x000040001100780c */ /* 0x040fe20003f21070 */
[----:B------:R-:W-:-:S02]  /*1630*/  IMAD.SHL.U32 R6, R17, 0x4, RZ ;  /* 0x0000000411067824 */ /* 0x000fc400078e00ff */
[----:B------:R-:W-:Y:S01]  /*1640*/  @!P3 LOP3.LUT R7, RZ, R19, RZ, 0x33, !PT ;  /* 0x00000013ff07b212 */ /* 0x000fe200078e33ff */
[----:B------:R-:W-:Y:S01]  /*1650*/  IMAD.X R0, RZ, RZ, R0, P0 ;  /* 0x000000ffff007224 */ /* 0x000fe200000e0600 */
[----:B------:R-:W-:Y:S02]  /*1660*/  @!P4 LOP3.LUT R12, RZ, R16, RZ, 0x33, !PT ;  /* 0x00000010ff0cc212 */ /* 0x000fe400078e33ff */
[----:B------:R-:W-:Y:S02]  /*1670*/  PRMT R4, R4, 0x5410, R7 ;  /* 0x0000541004047816 */ /* 0x000fe40000000007 */
[----:B------:R-:W-:Y:S02]  /*1680*/  PRMT R5, R10, 0x5410, R12 ;  /* 0x000054100a057816 */ /* 0x000fe4000000000c */
[----:B------:R-:W-:Y:S02]  /*1690*/  ISETP.GE.U32.AND P0, PT, R6, UR14, PT ;  /* 0x0000000e06007c0c */ /* 0x000fe4000bf06070 */
[----:B------:R-:W-:Y:S01]  /*16a0*/  SHF.L.U64.HI R6, R17, 0x2, R0 ;  /* 0x0000000211067819 */ /* 0x000fe20000010200 */
[----:B------:R0:W-:Y:S01]  /*16b0*/  STG.E.64 desc[UR12][R2.64], R4 ;  /* 0x0000000402007986 */ /* 0x0001e2000c101b0c */
[----:B------:R-:W-:-:S02]  /*16c0*/  ISETP.LT.U32.AND.EX P1, PT, R0, RZ, PT, P1 ;  /* 0x000000ff0000720c */ /* 0x000fc40003f21110 */
[----:B------:R-:W-:-:S13]  /*16d0*/  ISETP.GE.AND.EX P0, PT, R6, UR5, PT, P0 ;  /* 0x0000000506007c0c */ /* 0x000fda000bf06300 */
[----:B0-----:R-:W-:Y:S05]  /*16e0*/  @!P0 BRA P1, `(.L_x_7455) ;  /* 0xfffffff400e48947 */ /* 0x001fea000083ffff */
[----:B------:R-:W-:Y:S05]  /*16f0*/  EXIT ;  /* 0x000000000000794d */ /* 0x000fea0003800000 */
.L_x_7456:
        /* <DEDUP_REMOVED lines=16> */
.L_x_8138:


//--------------------- .text._ZN2at6native55_GLOBAL__N__de093ff9_22_ForeachBinaryOpList_cu_a911ec4325multi_tensor_apply_kernelINS1_18TensorListMetadataILi2EEENS1_24BinaryOpListAlphaFunctorIlLi2ELi2ELi0EEEJSt7dividesIlElEEEvT_T0_DpT1_ --------------------------
	.section	.text._ZN2at6native55_GLOBAL__N__de093ff9_22_ForeachBinaryOpList_cu_a911ec4325multi_tensor_apply_kernelINS1_18TensorListMetadataILi2EEENS1_24BinaryOpListAlphaFunctorIlLi2ELi2ELi0EEEJSt7dividesIlElEEEvT_T0_DpT1_,"ax",@progbits
	.align	128
.text._ZN2at6native55_GLOBAL__N__de093ff9_22_ForeachBinaryOpList_cu_a911ec4325multi_tensor_apply_kernelINS1_18TensorListMetadataILi2EEENS1_24BinaryOpListAlphaFunctorIlLi2ELi2ELi0EEEJSt7dividesIlElEEEvT_T0_DpT1_:
        .type           _ZN2at6native55_GLOBAL__N__de093ff9_22_ForeachBinaryOpList_cu_a911ec4325multi_tensor_apply_kernelINS1_18TensorListMetadataILi2EEENS1_24BinaryOpListAlphaFunctorIlLi2ELi2ELi0EEEJSt7dividesIlElEEEvT_T0_DpT1_,@function
        .size           _ZN2at6native55_GLOBAL__N__de093ff9_22_ForeachBinaryOpList_cu_a911ec4325multi_tensor_apply_kernelINS1_18TensorListMetadataILi2EEENS1_24BinaryOpListAlphaFunctorIlLi2ELi2ELi0EEEJSt7dividesIlElEEEvT_T0_DpT1_,(.L_x_8139 - _ZN2at6native55_GLOBAL__N__de093ff9_22_ForeachBinaryOpList_cu_a911ec4325multi_tensor_apply_kernelINS1_18TensorListMetadataILi2EEENS1_24BinaryOpListAlphaFunctorIlLi2ELi2ELi0EEEJSt7dividesIlElEEEvT_T0_DpT1_)
        .other          _ZN2at6native55_GLOBAL__N__de093ff9_22_ForeachBinaryOpList_cu_a911ec4325multi_tensor_apply_kernelINS1_18TensorListMetadataILi2EEENS1_24BinaryOpListAlphaFunctorIlLi2ELi2ELi0EEEJSt7dividesIlElEEEvT_T0_DpT1_,@"STO_CUDA_ENTRY STV_DEFAULT"
_ZN2at6native55_GLOBAL__N__de093ff9_22_ForeachBinaryOpList_cu_a911ec4325multi_tensor_apply_kernelINS1_18TensorListMetadataILi2EEENS1_24BinaryOpListAlphaFunctorIlLi2ELi2ELi0EEEJSt7dividesIlElEEEvT_T0_DpT1_:
        /* <DEDUP_REMOVED lines=30> */
.L_x_7470:
        /* <DEDUP_REMOVED lines=17> */
[C---:B------:R-:W-:Y:S02]  /*02f0*/  ISETP.GE.U32.AND.EX P1, PT, R31.reuse, RZ, PT, P1 ;  /* 0x000000ff1f00720c */ /* 0x040fe40003f26110 */
        /* <DEDUP_REMOVED lines=52> */
[----:B-----5:R-:W-:Y:S05]  /*0640*/  CALL.REL.NOINC `($__internal_12_$__cuda_sm20_div_s64) ;  /* 0x0000001400307944 */ /* 0x020fea0003c00000 */
[----:B------:R-:W-:Y:S01]  /*0650*/  MOV R32, R3 ;  /* 0x0000000300207202 */ /* 0x000fe20000000f00 */
[----:B------:R-:W-:Y:S01]  /*0660*/  IMAD.MOV.U32 R33, RZ, RZ, R4 ;  /* 0x000000ffff217224 */ /* 0x000fe200078e0004 */
[----:B------:R-:W-:Y:S06]  /*0670*/  BRA `(.L_x_7460) ;  /* 0x00000000004c7947 */ /* 0x000fec0003800000 */
.L_x_7459:
        /* <DEDUP_REMOVED lines=19> */
.L_x_7460:
[----:B------:R-:W-:Y:S05]  /*07b0*/  BSYNC B0 ;  /* 0x0000000000007941 */ /* 0x000fea0003800000 */
.L_x_7458:
        /* <DEDUP_REMOVED lines=12> */
[----:B------:R-:W-:Y:S05]  /*0880*/  CALL.REL.NOINC `($__internal_12_$__cuda_sm20_div_s64) ;  /* 0x0000001000a07944 */ /* 0x000fea0003c00000 */
[----:B------:R-:W-:Y:S01]  /*0890*/  IMAD.MOV.U32 R8, RZ, RZ, R3 ;  /* 0x000000ffff087224 */ /* 0x000fe200078e0003 */
[----:B------:R-:W-:Y:S01]  /*08a0*/  MOV R9, R4 ;  /* 0x0000000400097202 */ /* 0x000fe20000000f00 */
[----:B------:R-:W-:Y:S06]  /*08b0*/  BRA `(.L_x_7463) ;  /* 0x00000000004c7947 */ /* 0x000fec0003800000 */
.L_x_7462:
        /* <DEDUP_REMOVED lines=19> */
.L_x_7463:
[----:B------:R-:W-:Y:S05]  /*09f0*/  BSYNC B0 ;  /* 0x0000000000007941 */ /* 0x000fea0003800000 */
.L_x_7461:
        /* <DEDUP_REMOVED lines=12> */
[----:B------:R-:W-:Y:S05]  /*0ac0*/  CALL.REL.NOINC `($__internal_12_$__cuda_sm20_div_s64) ;  /* 0x0000001000107944 */ /* 0x000fea0003c00000 */
[----:B------:R-:W-:Y:S02]  /*0ad0*/  IMAD.MOV.U32 R6, RZ, RZ, R3 ;  /* 0x000000ffff067224 */ /* 0x000fe400078e0003 */
[----:B------:R-:W-:Y:S01]  /*0ae0*/  IMAD.MOV.U32 R7, RZ, RZ, R4 ;  /* 0x000000ffff077224 */ /* 0x000fe200078e0004 */
[----:B------:R-:W-:Y:S06]  /*0af0*/  BRA `(.L_x_7466) ;  /* 0x00000000004c7947 */ /* 0x000fec0003800000 */
.L_x_7465:
        /* <DEDUP_REMOVED lines=19> */
.L_x_7466:
[----:B------:R-:W-:Y:S05]  /*0c30*/  BSYNC B0 ;  /* 0x0000000000007941 */ /* 0x000fea0003800000 */
.L_x_7464:
        /* <DEDUP_REMOVED lines=12> */
[----:B------:R-:W-:Y:S05]  /*0d00*/  CALL.REL.NOINC `($__internal_12_$__cuda_sm20_div_s64) ;  /* 0x0000000c00807944 */ /* 0x000fea0003c00000 */
[----:B------:R-:W-:Y:S02]  /*0d10*/  IMAD.MOV.U32 R2, RZ, RZ, R3 ;  /* 0x000000ffff027224 */ /* 0x000fe400078e0003 */
[----:B------:R-:W-:Y:S01]  /*0d20*/  IMAD.MOV.U32 R3, RZ, RZ, R4 ;  /* 0x000000ffff037224 */ /* 0x000fe200078e0004 */
[----:B------:R-:W-:Y:S06]  /*0d30*/  BRA `(.L_x_7469) ;  /* 0x0000000000507947 */ /* 0x000fec0003800000 */
.L_x_7468:
        /* <DEDUP_REMOVED lines=20> */
.L_x_7469:
[----:B------:R-:W-:Y:S05]  /*0e80*/  BSYNC B0 ;  /* 0x0000000000007941 */ /* 0x000fea0003800000 */
.L_x_7467:
        /* <DEDUP_REMOVED lines=23> */
.L_x_7457:
        /* <DEDUP_REMOVED lines=9> */
.L_x_7483:
        /* <DEDUP_REMOVED lines=21> */
[----:B------:R-:W-:-:S07]  /*11e0*/  MOV R2, 0x1200 ;  /* 0x0000120000027802 */ /* 0x000fce0000000f00 */
[----:B-----5:R-:W-:Y:S05]  /*11f0*/  CALL.REL.NOINC `($__internal_12_$__cuda_sm20_div_s64) ;  /* 0x0000000800447944 */ /* 0x020fea0003c00000 */
[----:B------:R-:W-:Y:S02]  /*1200*/  IMAD.MOV.U32 R8, RZ, RZ, R3 ;  /* 0x000000ffff087224 */ /* 0x000fe400078e0003 */
[----:B------:R-:W-:Y:S01]  /*1210*/  IMAD.MOV.U32 R9, RZ, RZ, R4 ;  /* 0x000000ffff097224 */ /* 0x000fe200078e0004 */
[----:B------:R-:W-:Y:S06]  /*1220*/  BRA `(.L_x_7473) ;  /* 0x0000000000507947 */ /* 0x000fec0003800000 */
.L_x_7472:
        /* <DEDUP_REMOVED lines=20> */
.L_x_7473:
[----:B------:R-:W-:Y:S05]  /*1370*/  BSYNC B0 ;  /* 0x0000000000007941 */ /* 0x000fea0003800000 */
.L_x_7471:
        /* <DEDUP_REMOVED lines=12> */
[----:B-----5:R-:W-:Y:S05]  /*1440*/  CALL.REL.NOINC `($__internal_12_$__cuda_sm20_div_s64) ;  /* 0x0000000400b07944 */ /* 0x020fea0003c00000 */
[----:B------:R-:W-:Y:S01]  /*1450*/  MOV R10, R3 ;  /* 0x00000003000a7202 */ /* 0x000fe20000000f00 */
[----:B------:R-:W-:Y:S01]  /*1460*/  IMAD.MOV.U32 R11, RZ, RZ, R4 ;  /* 0x000000ffff0b7224 */ /* 0x000fe200078e0004 */
[----:B------:R-:W-:Y:S06]  /*1470*/  BRA `(.L_x_7476) ;  /* 0x0000000000507947 */ /* 0x000fec0003800000 */
.L_x_7475:
        /* <DEDUP_REMOVED lines=20> */
.L_x_7476:
[----:B------:R-:W-:Y:S05]  /*15c0*/  BSYNC B0 ;  /* 0x0000000000007941 */ /* 0x000fea0003800000 */
.L_x_7474:
        /* <DEDUP_REMOVED lines=13> */
[----:B------:R-:W-:Y:S01]  /*16a0*/  IMAD.MOV.U32 R12, RZ, RZ, R3 ;  /* 0x000000ffff0c7224 */ /* 0x000fe200078e0003 */
[----:B------:R-:W-:Y:S01]  /*16b0*/  MOV R13, R4 ;  /* 0x00000004000d7202 */ /* 0x000fe20000000f00 */
[----:B------:R-:W-:Y:S06]  /*16c0*/  BRA `(.L_x_7479) ;  /* 0x00000000004c7947 */ /* 0x000fec0003800000 */
.L_x_7478:
[----:B------:R-:W0:Y:S01]  /*16d0*/  I2F.U32.RP R3, R2 ;  /* 0x0000000200037306 */ /* 0x000e220000209000 */
[----:B------:R-:W-:Y:S01]  /*16e0*/  ISETP.NE.U32.AND P2, PT, R2, RZ, PT ;  /* 0x000000ff0200720c */ /* 0x000fe20003f45070 */
[----:B------:R-:W-:-:S06]  /*16f0*/  HFMA2.MMA R13, -RZ, RZ, 0, 0 ;  /* 0x00000000ff0d7435 */ /* 0x000fcc00000001ff */
        /* <DEDUP_REMOVED lines=16> */
.L_x_7479:
[----:B------:R-:W-:Y:S05]  /*1800*/  BSYNC B0 ;  /* 0x0000000000007941 */ /* 0x000fea0003800000 */
.L_x_7477:
        /* <DEDUP_REMOVED lines=16> */
.L_x_7481:
[----:B------:R-:W0:Y:S01]  /*1910*/  I2F.U32.RP R3, R2 ;  /* 0x0000000200037306 */ /* 0x000e220000209000 */
[----:B------:R-:W-:Y:S01]  /*1920*/  ISETP.NE.U32.AND P2, PT, R2, RZ, PT ;  /* 0x000000ff0200720c */ /* 0x000fe20003f45070 */
[----:B------:R-:W-:-:S06]  /*1930*/  IMAD.MOV.U32 R15, RZ, RZ, RZ ;  /* 0x000000ffff0f7224 */ /* 0x000fcc00078e00ff */
        /* <DEDUP_REMOVED lines=16> */
.L_x_7482:
[----:B------:R-:W-:Y:S05]  /*1a40*/  BSYNC B0 ;  /* 0x0000000000007941 */ /* 0x000fea0003800000 */
.L_x_7480:
[----:B------:R-:W-:Y:S01]  /*1a50*/  IADD3 R0, P0, R0, UR4, RZ ;  /* 0x0000000400007c10 */ /* 0x000fe2000ff1e0ff */
[----:B------:R0:W-:Y:S03]  /*1a60*/  STG.E.128 desc[UR12][R20.64], R8 ;  /* 0x0000000814007986 */ /* 0x0001e6000c101d0c */
[----:B------:R-:W-:Y:S01]  /*1a70*/  IADD3.X R29, RZ, R29, RZ, P0, !PT ;  /* 0x0000001dff1d7210 */ /* 0x000fe200007fe4ff */
[C---:B------:R-:W-:Y:S01]  /*1a80*/  IMAD.SHL.U32 R2, R0.reuse, 0x4, RZ ;  /* 0x0000000400027824 */ /* 0x040fe200078e00ff */
[----:B------:R0:W-:Y:S01]  /*1a90*/  STG.E.128 desc[UR12][R20.64+0x10], R12 ;  /* 0x0000100c14007986 */ /* 0x0001e2000c101d0c */
[----:B------:R-:W-:-:S03]  /*1aa0*/  ISETP.LT.U32.AND P1, PT, R0, 0x4000, PT ;  /* 0x000040000000780c */ /* 0x000fc60003f21070 */
[----:B------:R-:W-:Y:S02]  /*1ab0*/  ISETP.GE.U32.AND P0, PT, R2, UR14, PT ;  /* 0x0000000e02007c0c */ /* 0x000fe4000bf06070 */
[----:B------:R-:W-:Y:S02]  /*1ac0*/  SHF.L.U64.HI R2, R0, 0x2, R29 ;  /* 0x0000000200027819 */ /* 0x000fe4000001021d */
[----:B------:R-:W-:Y:S02]  /*1ad0*/  ISETP.LT.U32.AND.EX P1, PT, R29, RZ, PT, P1 ;  /* 0x000000ff1d00720c */ /* 0x000fe40003f21110 */
[----:B------:R-:W-:-:S13]  /*1ae0*/  ISETP.GE.AND.EX P0, PT, R2, UR10, PT, P0 ;  /* 0x0000000a02007c0c */ /* 0x000fda000bf06300 */
[----:B0-----:R-:W-:Y:S05]  /*1af0*/  @!P0 BRA P1, `(.L_x_7483) ;  /* 0xfffffff400648947 */ /* 0x001fea000083ffff */
[----:B------:R-:W-:Y:S05]  /*1b00*/  EXIT ;  /* 0x000000000000794d */ /* 0x000fea0003800000 */
        .weak           $__internal_12_$__cuda_sm20_div_s64
        .type           $__internal_12_$__cuda_sm20_div_s64,@function
        .size           $__internal_12_$__cuda_sm20_div_s64,(.L_x_8139 - $__internal_12_$__cuda_sm20_div_s64)
$__internal_12_$__cuda_sm20_div_s64:
        /* <DEDUP_REMOVED lines=36> */
[----:B------:R-:W-:Y:S02]  /*1d50*/  IADD3.X R26, RZ, ~R5, RZ, P6, !PT ;  /* 0x80000005ff1a7210 */ /* 0x000fe400037fe4ff */
[----:B------:R-:W-:Y:S02]  /*1d60*/  SEL R34, R34, R4, !P5 ;  /* 0x0000000422227207 */ /* 0x000fe40006800000 */
[----:B------:R-:W-:Y:S01]  /*1d70*/  IADD3 R4, P6, R25, R27, RZ ;  /* 0x0000001b19047210 */ /* 0x000fe20007fde0ff */
[----:B------:R-:W-:Y:S01]  /*1d80*/  IMAD.MOV.U32 R25, RZ, RZ, RZ ;  /* 0x000000ffff197224 */ /* 0x000fe200078e00ff */
        /* <DEDUP_REMOVED lines=33> */
[----:B------:R-:W-:Y:S02]  /*1fa0*/  IADD3 R23, P6, RZ, -R22, RZ ;  /* 0x80000016ff177210 */ /* 0x000fe40007fde0ff */
[----:B------:R-:W-:Y:S02]  /*1fb0*/  ISETP.NE.U32.AND P4, PT, R3, RZ, PT ;  /* 0x000000ff0300720c */ /* 0x000fe40003f85070 */
[----:B------:R-:W-:Y:S02]  /*1fc0*/  IADD3.X R5, RZ, ~R4, RZ, P6, !PT ;  /* 0x80000004ff057210 */ /* 0x000fe400037fe4ff */
[----:B------:R-:W-:Y:S01]  /*1fd0*/  SEL R3, R23, R22, !P5 ;  /* 0x0000001617037207 */ /* 0x000fe20006800000 */
[----:B------:R-:W-:Y:S01]  /*1fe0*/  IMAD.MOV.U32 R22, RZ, RZ, R2 ;  /* 0x000000ffff167224 */ /* 0x000fe200078e0002 */
[----:B------:R-:W-:Y:S01]  /*1ff0*/  ISETP.NE.AND.EX P4, PT, R28, RZ, PT, P4 ;  /* 0x000000ff1c00720c */ /* 0x000fe20003f85340 */
[----:B------:R-:W-:Y:S01]  /*2000*/  IMAD.MOV.U32 R23, RZ, RZ, 0x0 ;  /* 0x00000000ff177424 */ /* 0x000fe200078e00ff */
[----:B------:R-:W-:-:S02]  /*2010*/  SEL R4, R5, R4, !P5 ;  /* 0x0000000405047207 */ /* 0x000fc40006800000 */
[----:B------:R-:W-:Y:S02]  /*2020*/  SEL R3, R3, 0xffffffff, P4 ;  /* 0xffffffff03037807 */ /* 0x000fe40002000000 */
[----:B------:R-:W-:Y:S01]  /*2030*/  SEL R4, R4, 0xffffffff, P4 ;  /* 0xffffffff04047807 */ /* 0x000fe20002000000 */
[----:B------:R-:W-:Y:S06]  /*2040*/  RET.REL.NODEC R22 `(_ZN2at6native55_GLOBAL__N__de093ff9_22_ForeachBinaryOpList_cu_a911ec4325multi_tensor_apply_kernelINS1_18TensorListMetadataILi2EEENS1_24BinaryOpListAlphaFunctorIlLi2ELi2ELi0EEEJSt7dividesIlElEEEvT_T0_DpT1_) ;  /* 0xffffffdc16ec7950 */ /* 0x000fec0003c3ffff */
.L_x_7484:
        /* <DEDUP_REMOVED lines=11> */
.L_x_8139:


//--------------------- .text._ZN2at6native55_GLOBAL__N__de093ff9_22_ForeachBinaryOpList_cu_a911ec4325multi_tensor_apply_kernelINS1_18TensorListMetadataILi2EEENS1_24BinaryOpListAlphaFunctorIiLi2ELi2ELi0EEEJSt7dividesIiEiEEEvT_T0_DpT1_ --------------------------
	.section	.text._ZN2at6native55_GLOBAL__N__de093ff9_22_ForeachBinaryOpList_cu_a911ec4325multi_tensor_apply_kernelINS1_18TensorListMetadataILi2EEENS1_24BinaryOpListAlphaFunctorIiLi2ELi2ELi0EEEJSt7dividesIiEiEEEvT_T0_DpT1_,"ax",@progbits
	.align	128
.text._ZN2at6native55_GLOBAL__N__de093ff9_22_ForeachBinaryOpList_cu_a911ec4325multi_tensor_apply_kernelINS1_18TensorListMetadataILi2EEENS1_24BinaryOpListAlphaFunctorIiLi2ELi2ELi0EEEJSt7dividesIiEiEEEvT_T0_DpT1_:
        .type           _ZN2at6native55_GLOBAL__N__de093ff9_22_ForeachBinaryOpList_cu_a911ec4325multi_tensor_apply_kernelINS1_18TensorListMetadataILi2EEENS1_24BinaryOpListAlphaFunctorIiLi2ELi2ELi0EEEJSt7dividesIiEiEEEvT_T0_DpT1_,@function
        .size           _ZN2at6native55_GLOBAL__N__de093ff9_22_ForeachBinaryOpList_cu_a911ec4325multi_tensor_apply_kernelINS1_18TensorListMetadataILi2EEENS1_24BinaryOpListAlphaFunctorIiLi2ELi2ELi0EEEJSt7dividesIiEiEEEvT_T0_DpT1_,(.L_x_8141 - _ZN2at6native55_GLOBAL__N__de093ff9_22_ForeachBinaryOpList_cu_a911ec4325multi_tensor_apply_kernelINS1_18TensorListMetadataILi2EEENS1_24BinaryOpListAlphaFunctorIiLi2ELi2ELi0EEEJSt7dividesIiEiEEEvT_T0_DpT1_)
        .other          _ZN2at6native55_GLOBAL__N__de093ff9_22_ForeachBinaryOpList_cu_a911ec4325multi_tensor_apply_kernelINS1_18TensorListMetadataILi2EEENS1_24BinaryOpListAlphaFunctorIiLi2ELi2ELi0EEEJSt7dividesIiEiEEEvT_T0_DpT1_,@"STO_CUDA_ENTRY STV_DEFAULT"
_ZN2at6native55_GLOBAL__N__de093ff9_22_ForeachBinaryOpList_cu_a911ec4325multi_tensor_apply_kernelINS1_18TensorListMetadataILi2EEENS1_24BinaryOpListAlphaFunctorIiLi2ELi2ELi0EEEJSt7dividesIiEiEEEvT_T0_DpT1_:
        /* <DEDUP_REMOVED lines=28> */
.L_x_7486:
[----:B0-----:R-:W-:Y:S01]  /*01c0*/  IADD3 R11, P1, R0, R6, RZ ;  /* 0x00000006000b7210 */ /* 0x001fe20007f3e0ff */
[----:B------:R-:W-:-:S03]  /*01d0*/  IMAD.MOV.U32 R15, RZ, RZ, RZ ;  /* 0x000000ffff0f7224 */ /* 0x000fc600078e00ff */
[C---:B------:R-:W-:Y:S01]  /*01e0*/  ISETP.GE.U32.AND P0, PT, R11.reuse, 0x10000, PT ;  /* 0x000100000b00780c */ /* 0x040fe20003f06070 */
[----:B------:R-:W-:Y:S01]  /*01f0*/  IMAD.X R14, RZ, RZ, R7, P1 ;  /* 0x000000ffff0e7224 */ /* 0x000fe200008e0607 */
[----:B------:R-:W-:-:S04]  /*0200*/  ISETP.LT.U32.AND P1, PT, R11, UR12, PT ;  /* 0x0000000c0b007c0c */ /* 0x000fc8000bf21070 */
[----:B------:R-:W-:-:S04]  /*0210*/  ISETP.GE.U32.AND.EX P0, PT, R14, RZ, PT, P0 ;  /* 0x000000ff0e00720c */ /* 0x000fc80003f06100 */
[----:B------:R-:W-:Y:S01]  /*0220*/  ISETP.LT.AND.EX P0, PT, R14, UR4, !P0, P1 ;  /* 0x000000040e007c0c */ /* 0x000fe2000c701310 */
[----:B------:R-:W0:-:S12]  /*0230*/  LDC R2, c[0x0][RZ] ;  /* 0x00000000ff027b82 */ /* 0x000e180000000800 */
[----:B------:R-:W-:-:S04]  /*0240*/  @P0 LEA R12, P1, R11, UR8, 0x2 ;  /* 0x000000080b0c0c11 */ /* 0x000fc8000f8210ff */
[----:B------:R-:W-:-:S05]  /*0250*/  @P0 LEA.HI.X R13, R11, UR9, R14, 0x2, P1 ;  /* 0x000000090b0d0c11 */ /* 0x000fca00088f140e */
[----:B------:R-:W2:Y:S01]  /*0260*/  @P0 LDG.E R15, desc[UR10][R12.64] ;  /* 0x0000000a0c0f0981 */ /* 0x000ea2000c1e1900 */
[----:B------:R-:W-:Y:S02]  /*0270*/  CS2R R18, SRZ ;  /* 0x0000000000127805 */ /* 0x000fe4000001ff00 */
[----:B0-----:R-:W-:-:S04]  /*0280*/  IADD3 R8, P2, R2, R11, RZ ;  /* 0x0000000b02087210 */ /* 0x001fc80007f5e0ff */
[C---:B------:R-:W-:Y:S01]  /*0290*/  ISETP.GE.U32.AND P1, PT, R8.reuse, 0x10000, PT ;  /* 0x000100000800780c */ /* 0x040fe20003f26070 */
[----:B------:R-:W-:Y:S01]  /*02a0*/  IMAD.X R5, RZ, RZ, R14, P2 ;  /* 0x000000ffff057224 */ /* 0x000fe200010e060e */
[----:B------:R-:W-:-:S04]  /*02b0*/  ISETP.LT.U32.AND P2, PT, R8, UR12, PT ;  /* 0x0000000c08007c0c */ /* 0x000fc8000bf41070 */
[----:B------:R-:W-:-:S04]  /*02c0*/  ISETP.GE.U32.AND.EX P1, PT, R5, RZ, PT, P1 ;  /* 0x000000ff0500720c */ /* 0x000fc80003f26110 */
[----:B------:R-:W-:-:S13]  /*02d0*/  ISETP.LT.AND.EX P1, PT, R5, UR4, !P1, P2 ;  /* 0x0000000405007c0c */ /* 0x000fda000cf21320 */
[----:B------:R-:W-:-:S04]  /*02e0*/  @P1 LEA R16, P2, R8, UR8, 0x2 ;  /* 0x0000000808101c11 */ /* 0x000fc8000f8410ff */
[----:B------:R-:W-:-:S05]  /*02f0*/  @P1 LEA.HI.X R17, R8, UR9, R5, 0x2, P2 ;  /* 0x0000000908111c11 */ /* 0x000fca00090f1405 */
[----:B------:R0:W3:Y:S01]  /*0300*/  @P1 LDG.E R19, desc[UR10][R16.64] ;  /* 0x0000000a10131981 */ /* 0x0000e2000c1e1900 */
[C---:B------:R-:W-:Y:S01]  /*0310*/  @P0 LEA R20, P2, R11.reuse, UR6, 0x2 ;  /* 0x000000060b140c11 */ /* 0x040fe2000f8410ff */
[----:B------:R-:W-:Y:S01]  /*0320*/  IMAD.MOV.U32 R22, RZ, RZ, RZ ;  /* 0x000000ffff167224 */ /* 0x000fe200078e00ff */
[----:B------:R-:W-:Y:S02]  /*0330*/  LEA R10, P3, R2, R11, 0x1 ;  /* 0x0000000b020a7211 */ /* 0x000fe400078608ff */
[--C-:B------:R-:W-:Y:S02]  /*0340*/  @P0 LEA.HI.X R21, R11, UR7, R14.reuse, 0x2, P2 ;  /* 0x000000070b150c11 */ /* 0x100fe400090f140e */
[C---:B------:R-:W-:Y:S01]  /*0350*/  ISETP.GE.U32.AND P2, PT, R10.reuse, 0x10000, PT ;  /* 0x000100000a00780c */ /* 0x040fe20003f46070 */
[----:B------:R-:W-:Y:S02]  /*0360*/  IMAD.X R3, RZ, RZ, R14, P3 ;  /* 0x000000ffff037224 */ /* 0x000fe400018e060e */
[----:B------:R1:W4:Y:S01]  /*0370*/  @P0 LDG.E R22, desc[UR10][R20.64] ;  /* 0x0000000a14160981 */ /* 0x000322000c1e1900 */
[----:B------:R-:W-:-:S02]  /*0380*/  ISETP.LT.U32.AND P3, PT, R10, UR12, PT ;  /* 0x0000000c0a007c0c */ /* 0x000fc4000bf61070 */
[----:B------:R-:W-:-:S04]  /*0390*/  ISETP.GE.U32.AND.EX P2, PT, R3, RZ, PT, P2 ;  /* 0x000000ff0300720c */ /* 0x000fc80003f46120 */
[----:B------:R-:W-:Y:S01]  /*03a0*/  ISETP.LT.AND.EX P2, PT, R3, UR4, !P2, P3 ;  /* 0x0000000403007c0c */ /* 0x000fe2000d741330 */
[----:B------:R-:W-:Y:S01]  /*03b0*/  IMAD R4, R2, 0x3, RZ ;  /* 0x0000000302047824 */ /* 0x000fe200078e02ff */
[C---:B0-----:R-:W-:Y:S02]  /*03c0*/  @P1 LEA R16, P3, R8.reuse, UR6, 0x2 ;  /* 0x0000000608101c11 */ /* 0x041fe4000f8610ff */
[----:B-1----:R-:W-:Y:S02]  /*03d0*/  CS2R R20, SRZ ;  /* 0x0000000000147805 */ /* 0x002fe4000001ff00 */
[----:B------:R-:W-:-:S05]  /*03e0*/  @P1 LEA.HI.X R17, R8, UR7, R5, 0x2, P3 ;  /* 0x0000000708111c11 */ /* 0x000fca00098f1405 */
[----:B------:R0:W5:Y:S02]  /*03f0*/  @P1 LDG.E R18, desc[UR10][R16.64] ;  /* 0x0000000a10121981 */ /* 0x000164000c1e1900 */
        /* <DEDUP_REMOVED lines=8> */
[----:B------:R-:W-:Y:S01]  /*0480*/  ISETP.LT.AND.EX P3, PT, R9, UR4, !P3, P4 ;  /* 0x0000000409007c0c */ /* 0x000fe2000df61340 */
[C---:B------:R-:W-:Y:S01]  /*0490*/  IMAD.SHL.U32 R23, R4.reuse, 0x4, RZ ;  /* 0x0000000404177824 */ /* 0x040fe200078e00ff */
[----:B------:R-:W-:-:S11]  /*04a0*/  SHF.L.U64.HI R4, R4, 0x2, R9 ;  /* 0x0000000204047819 */ /* 0x000fd60000010209 */
[----:B------:R-:W-:-:S04]  /*04b0*/  @P3 IADD3 R24, P4, R23, UR8, RZ ;  /* 0x0000000817183c10 */ /* 0x000fc8000ff9e0ff */
[----:B------:R-:W-:-:S05]  /*04c0*/  @P3 IADD3.X R25, R4, UR9, RZ, P4, !PT ;  /* 0x0000000904193c10 */ /* 0x000fca000a7fe4ff */
[----:B------:R2:W5:Y:S01]  /*04d0*/  @P3 LDG.E R21, desc[UR10][R24.64] ;  /* 0x0000000a18153981 */ /* 0x000562000c1e1900 */
[----:B0-----:R-:W-:Y:S01]  /*04e0*/  @P2 LEA R16, P4, R10, UR6, 0x2 ;  /* 0x000000060a102c11 */ /* 0x001fe2000f8810ff */
[----:B------:R-:W-:-:S03]  /*04f0*/  IMAD.MOV.U32 R9, RZ, RZ, RZ ;  /* 0x000000ffff097224 */ /* 0x000fc600078e00ff */
[----:B------:R-:W-:-:S05]  /*0500*/  @P2 LEA.HI.X R17, R10, UR7, R3, 0x2, P4 ;  /* 0x000000070a112c11 */ /* 0x000fca000a0f1403 */
[----:B------:R0:W5:Y:S01]  /*0510*/  @P2 LDG.E R9, desc[UR10][R16.64] ;  /* 0x0000000a10092981 */ /* 0x000162000c1e1900 */
[----:B-1----:R-:W-:-:S04]  /*0520*/  IADD3 R12, P4, R23, UR6, RZ ;  /* 0x00000006170c7c10 */ /* 0x002fc8000ff9e0ff */
[----:B------:R-:W-:Y:S01]  /*0530*/  IADD3.X R13, R4, UR7, RZ, P4, !PT ;  /* 0x00000007040d7c10 */ /* 0x000fe2000a7fe4ff */
[----:B------:R-:W-:-:S06]  /*0540*/  IMAD.MOV.U32 R4, RZ, RZ, RZ ;  /* 0x000000ffff047224 */ /* 0x000fcc00078e00ff */
[----:B------:R-:W5:Y:S01]  /*0550*/  @P3 LDG.E R4, desc[UR10][R12.64] ;  /* 0x0000000a0c043981 */ /* 0x000f62000c1e1900 */
[----:B--2---:R-:W-:-:S05]  /*0560*/  IMAD R15, R15, UR5, RZ ;  /* 0x000000050f0f7c24 */ /* 0x004fca000f8e02ff */
[----:B------:R-:W-:-:S04]  /*0570*/  IABS R25, R15 ;  /* 0x0000000f00197213 */ /* 0x000fc80000000000 */
[----:B------:R-:W1:Y:S08]  /*0580*/  I2F.RP R23, R25 ;  /* 0x0000001900177306 */ /* 0x000e700000209400 */
[----:B-1----:R-:W1:Y:S02]  /*0590*/  MUFU.RCP R23, R23 ;  /* 0x0000001700177308 */ /* 0x002e640000001000 */
[----:B-1----:R-:W-:-:S06]  /*05a0*/  VIADD R26, R23, 0xffffffe ;  /* 0x0ffffffe171a7836 */ /* 0x002fcc0000000000 */
[----:B0-----:R-:W0:Y:S01]  /*05b0*/  F2I.FTZ.U32.TRUNC.NTZ R17, R26 ;  /* 0x0000001a00117305 */ /* 0x001e22000021f000 */
[----:B---3--:R-:W-:-:S05]  /*05c0*/  IMAD R19, R19, UR5, RZ ;  /* 0x0000000513137c24 */ /* 0x008fca000f8e02ff */
[----:B------:R-:W-:Y:S01]  /*05d0*/  IABS R24, R19 ;  /* 0x0000001300187213 */ /* 0x000fe20000000000 */
[----:B0-----:R-:W-:-:S04]  /*05e0*/  IMAD.MOV R16, RZ, RZ, -R17 ;  /* 0x000000ffff107224 */ /* 0x001fc800078e0a11 */
[----:B------:R-:W-:Y:S02]  /*05f0*/  IMAD R27, R16, R25, RZ ;  /* 0x00000019101b7224 */ /* 0x000fe400078e02ff */
[----:B------:R-:W-:-:S04]  /*0600*/  IMAD.MOV.U32 R16, RZ, RZ, RZ ;  /* 0x000000ffff107224 */ /* 0x000fc800078e00ff */
[----:B------:R-:W-:Y:S02]  /*0610*/  IMAD.HI.U32 R17, R17, R27, R16 ;  /* 0x0000001b11117227 */ /* 0x000fe400078e0010 */
[----:B------:R-:W0:Y:S01]  /*0620*/  I2F.RP R27, R24 ;  /* 0x00000018001b7306 */ /* 0x000e220000209400 */
[----:B------:R-:W-:Y:S02]  /*0630*/  IABS R23, R15 ;  /* 0x0000000f00177213 */ /* 0x000fe40000000000 */
[----:B----4-:R-:W-:-:S03]  /*0640*/  IABS R26, R22 ;  /* 0x00000016001a7213 */ /* 0x010fc60000000000 */
[----:B------:R-:W-:Y:S02]  /*0650*/  IMAD.MOV R28, RZ, RZ, -R23 ;  /* 0x000000ffff1c7224 */ /* 0x000fe400078e0a17 */
[----:B------:R-:W-:-:S04]  /*0660*/  IMAD.HI.U32 R23, R17, R26, RZ ;  /* 0x0000001a11177227 */ /* 0x000fc800078e00ff */
[----:B------:R-:W-:Y:S01]  /*0670*/  IMAD R26, R23, R28, R26 ;  /* 0x0000001c171a7224 */ /* 0x000fe200078e021a */
[----:B0-----:R-:W0:Y:S04]  /*0680*/  MUFU.RCP R16, R27 ;  /* 0x0000001b00107308 */ /* 0x001e280000001000 */
[----:B------:R-:W-:Y:S01]  /*0690*/  ISETP.GT.U32.AND P5, PT, R25, R26, PT ;  /* 0x0000001a1900720c */ /* 0x000fe20003fa4070 */
[----:B-----5:R-:W-:-:S12]  /*06a0*/  IMAD R20, R20, UR5, RZ ;  /* 0x0000000514147c24 */ /* 0x020fd8000f8e02ff */
[----:B------:R-:W-:Y:S02]  /*06b0*/  @!P5 IMAD.IADD R26, R26, 0x1, -R25 ;  /* 0x000000011a1ad824 */ /* 0x000fe400078e0a19 */
[----:B0-----:R-:W-:-:S04]  /*06c0*/  VIADD R16, R16, 0xffffffe ;  /* 0x0ffffffe10107836 */ /* 0x001fc80000000000 */
[----:B------:R0:W1:Y:S01]  /*06d0*/  F2I.FTZ.U32.TRUNC.NTZ R17, R16 ;  /* 0x0000001000117305 */ /* 0x000062000021f000 */
[----:B------:R-:W-:Y:S02]  /*06e0*/  ISETP.GE.U32.AND P4, PT, R26, R25, PT ;  /* 0x000000191a00720c */ /* 0x000fe40003f86070 */
[----:B------:R-:W-:-:S05]  /*06f0*/  IABS R26, R20 ;  /* 0x00000014001a7213 */ /* 0x000fca0000000000 */
[----:B------:R-:W2:Y:S01]  /*0700*/  I2F.RP R28, R26 ;  /* 0x0000001a001c7306 */ /* 0x000ea20000209400 */
[----:B0-----:R-:W-:Y:S02]  /*0710*/  IMAD.MOV.U32 R16, RZ, RZ, RZ ;  /* 0x000000ffff107224 */ /* 0x001fe400078e00ff */
[----:B-1----:R-:W-:-:S04]  /*0720*/  IMAD.MOV R27, RZ, RZ, -R17 ;  /* 0x000000ffff1b7224 */ /* 0x002fc800078e0a11 */
[----:B------:R-:W-:Y:S01]  /*0730*/  IMAD R25, R27, R24, RZ ;  /* 0x000000181b197224 */ /* 0x000fe200078e02ff */
[----:B--2---:R-:W0:Y:S03]  /*0740*/  MUFU.RCP R28, R28 ;  /* 0x0000001c001c7308 */ /* 0x004e260000001000 */
[----:B------:R-:W-:Y:S01]  /*0750*/  IMAD.HI.U32 R17, R17, R25, R16 ;  /* 0x0000001911117227 */ /* 0x000fe200078e0010 */
[----:B------:R-:W-:Y:S02]  /*0760*/  IABS R25, R19 ;  /* 0x0000001300197213 */ /* 0x000fe40000000000 */
[----:B------:R-:W-:-:S03]  /*0770*/  IABS R16, R18 ;  /* 0x0000001200107213 */ /* 0x000fc60000000000 */
[----:B------:R-:W-:Y:S02]  /*0780*/  IMAD.MOV R27, RZ, RZ, -R25 ;  /* 0x000000ffff1b7224 */ /* 0x000fe400078e0a19 */
[----:B------:R-:W-:-:S04]  /*0790*/  IMAD.HI.U32 R25, R17, R16, RZ ;  /* 0x0000001011197227 */ /* 0x000fc800078e00ff */
[----:B------:R-:W-:Y:S02]  /*07a0*/  IMAD R27, R25, R27, R16 ;  /* 0x0000001b191b7224 */ /* 0x000fe400078e0210 */
[----:B0-----:R-:W-:-:S03]  /*07b0*/  VIADD R16, R28, 0xffffffe ;  /* 0x0ffffffe1c107836 */ /* 0x001fc60000000000 */
[----:B------:R-:W-:Y:S01]  /*07c0*/  ISETP.GT.U32.AND P6, PT, R24, R27, PT ;  /* 0x0000001b1800720c */ /* 0x000fe20003fc4070 */
[----:B------:R-:W0:Y:S01]  /*07d0*/  F2I.FTZ.U32.TRUNC.NTZ R17, R16 ;  /* 0x0000001000117305 */ /* 0x000e22000021f000 */
[----:B------:R-:W-:Y:S02]  /*07e0*/  @!P5 VIADD R23, R23, 0x1 ;  /* 0x000000011717d836 */ /* 0x000fe40000000000 */
[----:B------:R-:W-:-:S09]  /*07f0*/  IMAD R21, R21, UR5, RZ ;  /* 0x0000000515157c24 */ /* 0x000fd2000f8e02ff */
[----:B------:R-:W-:Y:S01]  /*0800*/  @!P6 IMAD.IADD R27, R27, 0x1, -R24 ;  /* 0x000000011b1be824 */ /* 0x000fe200078e0a18 */
[----:B------:R-:W-:-:S04]  /*0810*/  LOP3.LUT R22, R22, R15, RZ, 0x3c, !PT ;  /* 0x0000000f16167212 */ /* 0x000fc800078e3cff */
[----:B------:R-:W-:Y:S01]  /*0820*/  ISETP.GE.U32.AND P5, PT, R27, R24, PT ;  /* 0x000000181b00720c */ /* 0x000fe20003fa6070 */
[--C-:B0-----:R-:W-:Y:S01]  /*0830*/  IMAD.MOV R27, RZ, RZ, -R17.reuse ;  /* 0x000000ffff1b7224 */ /* 0x101fe200078e0a11 */
[----:B------:R-:W-:Y:S01]  /*0840*/  IABS R24, R21 ;  /* 0x0000001500187213 */ /* 0x000fe20000000000 */
[----:B------:R-:W-:Y:S02]  /*0850*/  IMAD.MOV.U32 R16, RZ, RZ, RZ ;  /* 0x000000ffff107224 */ /* 0x000fe400078e00ff */
[----:B------:R-:W-:Y:S02]  /*0860*/  IMAD R27, R27, R26, RZ ;  /* 0x0000001a1b1b7224 */ /* 0x000fe400078e02ff */
[----:B------:R-:W-:Y:S01]  /*0870*/  @P4 VIADD R23, R23, 0x1 ;  /* 0x0000000117174836 */ /* 0x000fe20000000000 */
[----:B------:R-:W-:Y:S01]  /*0880*/  ISETP.GE.AND P4, PT, R22, RZ, PT ;  /* 0x000000ff1600720c */ /* 0x000fe20003f86270 */
[----:B------:R-:W-:Y:S02]  /*0890*/  IMAD.HI.U32 R16, R17, R27, R16 ;  /* 0x0000001b11107227 */ /* 0x000fe400078e0010 */
[----:B------:R-:W0:Y:S10]  /*08a0*/  I2F.RP R17, R24 ;  /* 0x0000001800117306 */ /* 0x000e340000209400 */
[----:B------:R-:W-:Y:S01]  /*08b0*/  @!P4 IMAD.MOV R23, RZ, RZ, -R23 ;  /* 0x000000ffff17c224 */ /* 0x000fe200078e0a17 */
[----:B------:R-:W-:Y:S01]  /*08c0*/  ISETP.NE.AND P4, PT, R15, RZ, PT ;  /* 0x000000ff0f00720c */ /* 0x000fe20003f85270 */
[----:B0-----:R-:W0:-:S12]  /*08d0*/  MUFU.RCP R17, R17 ;  /* 0x0000001100117308 */ /* 0x001e180000001000 */
[----:B------:R-:W-:Y:S02]  /*08e0*/  @!P4 LOP3.LUT R23, RZ, R15, RZ, 0x33, !PT ;  /* 0x0000000fff17c212 */ /* 0x000fe400078e33ff */
[----:B------:R-:W-:-:S05]  /*08f0*/  IABS R15, R20 ;  /* 0x00000014000f7213 */ /* 0x000fca0000000000 */
[----:B------:R-:W-:Y:S02]  /*0900*/  IMAD.MOV R28, RZ, RZ, -R15 ;  /* 0x000000ffff1c7224 */ /* 0x000fe400078e0a0f */
[----:B0-----:R-:W-:Y:S01]  /*0910*/  VIADD R15, R17, 0xffffffe ;  /* 0x0ffffffe110f7836 */ /* 0x001fe20000000000 */
[----:B------:R-:W-:Y:S01]  /*0920*/  LOP3.LUT R18, R18, R19, RZ, 0x3c, !PT ;  /* 0x0000001312127212 */ /* 0x000fe200078e3cff */
[----:B------:R-:W-:-:S04]  /*0930*/  @!P6 VIADD R25, R25, 0x1 ;  /* 0x000000011919e836 */ /* 0x000fc80000000000 */
[----:B------:R-:W0:Y:S01]  /*0940*/  F2I.FTZ.U32.TRUNC.NTZ R15, R15 ;  /* 0x0000000f000f7305 */ /* 0x000e22000021f000 */
[----:B------:R-:W-:Y:S02]  /*0950*/  IABS R27, R9 ;  /* 0x00000009001b7213 */ /* 0x000fe40000000000 */
[----:B------:R-:W-:-:S03]  /*0960*/  ISETP.GE.AND P6, PT, R18, RZ, PT ;  /* 0x000000ff1200720c */ /* 0x000fc60003fc6270 */
[----:B------:R-:W-:Y:S01]  /*0970*/  IMAD.HI.U32 R22, R16, R27, RZ ;  /* 0x0000001b10167227 */ /* 0x000fe200078e00ff */
[----:B------:R-:W-:-:S03]  /*0980*/  @P0 LEA R16, P4, R11, UR6, 0x2 ;  /* 0x000000060b100c11 */ /* 0x000fc6000f8810ff */
[----:B------:R-:W-:Y:S01]  /*0990*/  @P5 VIADD R25, R25, 0x1 ;  /* 0x0000000119195836 */ /* 0x000fe20000000000 */
[----:B------:R-:W-:Y:S01]  /*09a0*/  @P0 LEA.HI.X R17, R11, UR7, R14, 0x2, P4 ;  /* 0x000000070b110c11 */ /* 0x000fe2000a0f140e */
[----:B------:R-:W-:Y:S02]  /*09b0*/  IMAD R27, R22, R28, R27 ;  /* 0x0000001c161b7224 */ /* 0x000fe400078e021b */
[----:B0-----:R-:W-:Y:S02]  /*09c0*/  IMAD.MOV R11, RZ, RZ, -R15 ;  /* 0x000000ffff0b7224 */ /* 0x001fe400078e0a0f */
[----:B------:R-:W-:Y:S01]  /*09d0*/  @!P6 IMAD.MOV R25, RZ, RZ, -R25 ;  /* 0x000000ffff19e224 */ /* 0x000fe200078e0a19 */
[----:B------:R-:W-:Y:S01]  /*09e0*/  ISETP.NE.AND P6, PT, R19, RZ, PT ;  /* 0x000000ff1300720c */ /* 0x000fe20003fc5270 */
[----:B------:R-:W-:Y:S01]  /*09f0*/  IMAD R11, R11, R24, RZ ;  /* 0x000000180b0b7224 */ /* 0x000fe200078e02ff */
[----:B------:R-:W-:Y:S01]  /*0a00*/  ISETP.GT.U32.AND P4, PT, R26, R27, PT ;  /* 0x0000001b1a00720c */ /* 0x000fe20003f84070 */
[----:B------:R-:W-:-:S04]  /*0a10*/  IMAD.MOV.U32 R14, RZ, RZ, RZ ;  /* 0x000000ffff0e7224 */ /* 0x000fc800078e00ff */
[----:B------:R-:W-:Y:S01]  /*0a20*/  IMAD.HI.U32 R11, R15, R11, R14 ;  /* 0x0000000b0f0b7227 */ /* 0x000fe200078e000e */
[----:B------:R-:W-:Y:S02]  /*0a30*/  IABS R14, R4 ;  /* 0x00000004000e7213 */ /* 0x000fe40000000000 */
[----:B------:R-:W-:-:S03]  /*0a40*/  IABS R15, R21 ;  /* 0x00000015000f7213 */ /* 0x000fc60000000000 */
[----:B------:R-:W-:Y:S01]  /*0a50*/  IMAD.HI.U32 R11, R11, R14, RZ ;  /* 0x0000000e0b0b7227 */ /* 0x000fe200078e00ff */
[----:B------:R-:W-:-:S03]  /*0a60*/  @!P6 LOP3.LUT R25, RZ, R19, RZ, 0x33, !PT ;  /* 0x00000013ff19e212 */ /* 0x000fc600078e33ff */
[----:B------:R-:W-:Y:S02]  /*0a70*/  IMAD.MOV R15, RZ, RZ, -R15 ;  /* 0x000000ffff0f7224 */ /* 0x000fe400078e0a0f */
[----:B------:R-:W-:Y:S02]  /*0a80*/  @!P4 IMAD.IADD R27, R27, 0x1, -R26 ;  /* 0x000000011b1bc824 */ /* 0x000fe400078e0a1a */
[----:B------:R-:W-:Y:S01]  /*0a90*/  IMAD R19, R11, R15, R14 ;  /* 0x0000000f0b137224 */ /* 0x000fe200078e020e */
[C---:B------:R-:W-:Y:S02]  /*0aa0*/  @P1 LEA R14, P6, R8.reuse, UR6, 0x2 ;  /* 0x00000006080e1c11 */ /* 0x040fe4000f8c10ff */
        /* <DEDUP_REMOVED lines=19> */
[----:B------:R1:W-:Y:S03]  /*0be0*/  @P0 STG.E desc[UR10][R16.64], R23 ;  /* 0x0000001710000986 */ /* 0x0003e6000c10190a */
[----:B------:R-:W-:-:S04]  /*0bf0*/  @!P6 IMAD.MOV R11, RZ, RZ, -R11 ;  /* 0x000000ffff0be224 */ /* 0x000fc800078e0a0b */
[----:B------:R-:W-:Y:S01]  /*0c00*/  @!P4 LOP3.LUT R22, RZ, R20, RZ, 0x33, !PT ;  /* 0x00000014ff16c212 */ /* 0x000fe200078e33ff */
[----:B------:R1:W-:Y:S03]  /*0c10*/  @P1 STG.E desc[UR10][R14.64], R25 ;  /* 0x000000190e001986 */ /* 0x0003e6000c10190a */
[----:B------:R-:W-:Y:S01]  /*0c20*/  @!P5 LOP3.LUT R11, RZ, R21, RZ, 0x33, !PT ;  /* 0x00000015ff0bd212 */ /* 0x000fe200078e33ff */
[----:B------:R1:W-:Y:S01]  /*0c30*/  @P2 STG.E desc[UR10][R8.64], R22 ;  /* 0x0000001608002986 */ /* 0x0003e2000c10190a */
[C---:B------:R-:W-:Y:S02]  /*0c40*/  ISETP.GE.U32.AND P0, PT, R6.reuse, 0x10000, PT ;  /* 0x000100000600780c */ /* 0x040fe40003f06070 */
[----:B------:R-:W-:Y:S01]  /*0c50*/  ISETP.LT.U32.AND P1, PT, R6, UR12, PT ;  /* 0x0000000c06007c0c */ /* 0x000fe2000bf21070 */
[----:B------:R1:W-:Y:S01]  /*0c60*/  @P3 STG.E desc[UR10][R12.64], R11 ;  /* 0x0000000b0c003986 */ /* 0x0003e2000c10190a */
[----:B------:R-:W-:-:S02]  /*0c70*/  ISETP.GE.U32.AND.EX P0, PT, R7, RZ, PT, P0 ;  /* 0x000000ff0700720c */ /* 0x000fc40003f06100 */
[----:B------:R-:W-:-:S13]  /*0c80*/  ISETP.LT.AND.EX P1, PT, R7, UR4, PT, P1 ;  /* 0x0000000407007c0c */ /* 0x000fda000bf21310 */
[----:B-1----:R-:W-:Y:S05]  /*0c90*/  @!P0 BRA P1, `(.L_x_7486) ;  /* 0xfffffff400488947 */ /* 0x002fea000083ffff */
[----:B------:R-:W-:Y:S05]  /*0ca0*/  EXIT ;  /* 0x000000000000794d */ /* 0x000fea0003800000 */
.L_x_7485:
        /* <DEDUP_REMOVED lines=9> */
.L_x_7487:
[C---:B0-----:R-:W-:Y:S01]  /*0d40*/  IMAD.SHL.U32 R2, R13.reuse, 0x10, RZ ;  /* 0x000000100d027824 */ /* 0x041fe200078e00ff */
[----:B------:R-:W-:-:S04]  /*0d50*/  SHF.L.U64.HI R3, R13, 0x4, R0 ;  /* 0x000000040d037819 */ /* 0x000fc80000010200 */
[----:B------:R-:W-:-:S04]  /*0d60*/  IADD3 R8, P0, R2, UR8, RZ ;  /* 0x0000000802087c10 */ /* 0x000fc8000ff1e0ff */
[----:B------:R-:W-:-:S06]  /*0d70*/  IADD3.X R9, R3, UR9, RZ, P0, !PT ;  /* 0x0000000903097c10 */ /* 0x000fcc00087fe4ff */
[----:B------:R-:W2:Y:S01]  /*0d80*/  LDG.E.128 R8, desc[UR10][R8.64] ;  /* 0x0000000a08087981 */ /* 0x000ea2000c1e1d00 */
[----:B------:R-:W-:-:S04]  /*0d90*/  IADD3 R2, P0, R2, UR6, RZ ;  /* 0x0000000602027c10 */ /* 0x000fc8000ff1e0ff */
[----:B------:R-:W-:-:S05]  /*0da0*/  IADD3.X R3, R3, UR7, RZ, P0, !PT ;  /* 0x0000000703037c10 */ /* 0x000fca00087fe4ff */
        /* <DEDUP_REMOVED lines=79> */
[----:B------:R-:W-:Y:S01]  /*12a0*/  @P1 VIADD R11, R11, 0x1 ;  /* 0x000000010b0b1836 */ /* 0x000fe20000000000 */
[----:B------:R-:W-:Y:S01]  /*12b0*/  ISETP.GE.AND P4, PT, R7, RZ, PT ;  /* 0x000000ff0700720c */ /* 0x000fe20003f86270 */
[----:B------:R-:W-:Y:S01]  /*12c0*/  @!P2 VIADD R14, R14, 0x1 ;  /* 0x000000010e0ea836 */ /* 0x000fe20000000000 */
[----:B------:R-:W-:Y:S01]  /*12d0*/  ISETP.GE.AND P0, PT, R6, RZ, PT ;  /* 0x000000ff0600720c */ /* 0x000fe20003f06270 */
[----:B------:R-:W-:Y:S01]  /*12e0*/  IMAD.MOV.U32 R7, RZ, RZ, R11 ;  /* 0x000000ffff077224 */ /* 0x000fe200078e000b */
[----:B------:R-:W-:Y:S01]  /*12f0*/  ISETP.GE.AND P2, PT, R5, RZ, PT ;  /* 0x000000ff0500720c */ /* 0x000fe20003f46270 */
[----:B------:R-:W-:Y:S01]  /*1300*/  @P3 VIADD R10, R10, 0x1 ;  /* 0x000000010a0a3836 */ /* 0x000fe20000000000 */
[----:B------:R-:W-:-:S03]  /*1310*/  ISETP.GE.AND P3, PT, R4, RZ, PT ;  /* 0x000000ff0400720c */ /* 0x000fc60003f66270 */
[----:B------:R-:W-:Y:S02]  /*1320*/  @!P5 IMAD.IADD R9, R9, 0x1, -R22 ;  /* 0x000000010909d824 */ /* 0x000fe400078e0a16 */
[----:B------:R-:W-:Y:S01]  /*1330*/  @!P5 VIADD R8, R8, 0x1 ;  /* 0x000000010808d836 */ /* 0x000fe20000000000 */
[----:B------:R-:W-:Y:S01]  /*1340*/  ISETP.NE.AND P5, PT, R17, RZ, PT ;  /* 0x000000ff1100720c */ /* 0x000fe20003fa5270 */
[----:B------:R-:W-:Y:S01]  /*1350*/  @P6 VIADD R14, R14, 0x1 ;  /* 0x000000010e0e6836 */ /* 0x000fe20000000000 */
[----:B------:R-:W-:Y:S01]  /*1360*/  ISETP.GE.U32.AND P1, PT, R9, R22, PT ;  /* 0x000000160900720c */ /* 0x000fe20003f26070 */
[----:B------:R-:W-:Y:S01]  /*1370*/  @!P4 IMAD.MOV R7, RZ, RZ, -R7 ;  /* 0x000000ffff07c224 */ /* 0x000fe200078e0a07 */
[----:B------:R-:W-:Y:S01]  /*1380*/  ISETP.NE.AND P6, PT, R12, RZ, PT ;  /* 0x000000ff0c00720c */ /* 0x000fe20003fc5270 */
[----:B------:R-:W-:Y:S01]  /*1390*/  IMAD.MOV.U32 R6, RZ, RZ, R10 ;  /* 0x000000ffff067224 */ /* 0x000fe200078e000a */
[----:B------:R-:W-:Y:S01]  /*13a0*/  ISETP.NE.AND P4, PT, R16, RZ, PT ;  /* 0x000000ff1000720c */ /* 0x000fe20003f85270 */
[----:B------:R-:W-:-:S02]  /*13b0*/  IMAD.MOV.U32 R5, RZ, RZ, R14 ;  /* 0x000000ffff057224 */ /* 0x000fc400078e000e */
[----:B------:R-:W-:Y:S01]  /*13c0*/  @!P0 IMAD.MOV R6, RZ, RZ, -R6 ;  /* 0x000000ffff068224 */ /* 0x000fe200078e0a06 */
[----:B------:R-:W-:Y:S01]  /*13d0*/  IADD3 R13, P0, R13, UR5, RZ ;  /* 0x000000050d0d7c10 */ /* 0x000fe2000ff1e0ff */
[----:B------:R-:W-:Y:S02]  /*13e0*/  @!P2 IMAD.MOV R5, RZ, RZ, -R5 ;  /* 0x000000ffff05a224 */ /* 0x000fe400078e0a05 */
[----:B------:R-:W-:Y:S02]  /*13f0*/  @!P5 LOP3.LUT R6, RZ, R17, RZ, 0x33, !PT ;  /* 0x00000011ff06d212 */ /* 0x000fe400078e33ff */
[----:B------:R-:W-:Y:S01]  /*1400*/  @P1 VIADD R8, R8, 0x1 ;  /* 0x0000000108081836 */ /* 0x000fe20000000000 */
[----:B------:R-:W-:Y:S01]  /*1410*/  ISETP.NE.AND P1, PT, R19, RZ, PT ;  /* 0x000000ff1300720c */ /* 0x000fe20003f25270 */
[----:B------:R-:W-:Y:S01]  /*1420*/  IMAD.X R0, RZ, RZ, R0, P0 ;  /* 0x000000ffff007224 */ /* 0x000fe200000e0600 */
[----:B------:R-:W-:Y:S01]  /*1430*/  @!P6 LOP3.LUT R7, RZ, R12, RZ, 0x33, !PT ;  /* 0x0000000cff07e212 */ /* 0x000fe200078e33ff */
[----:B------:R-:W-:Y:S01]  /*1440*/  IMAD.MOV.U32 R4, RZ, RZ, R8 ;  /* 0x000000ffff047224 */ /* 0x000fe200078e0008 */
[----:B------:R-:W-:Y:S01]  /*1450*/  @!P4 LOP3.LUT R5, RZ, R16, RZ, 0x33, !PT ;  /* 0x00000010ff05c212 */ /* 0x000fe200078e33ff */
[----:B------:R-:W-:-:S02]  /*1460*/  IMAD.SHL.U32 R8, R13, 0x4, RZ ;  /* 0x000000040d087824 */ /* 0x000fc400078e00ff */
[----:B------:R-:W-:-:S03]  /*1470*/  @!P3 IMAD.MOV R4, RZ, RZ, -R4 ;  /* 0x000000ffff04b224 */ /* 0x000fc600078e0a04 */
[----:B------:R-:W-:Y:S02]  /*1480*/  ISETP.GE.U32.AND P0, PT, R8, UR12, PT ;  /* 0x0000000c08007c0c */ /* 0x000fe4000bf06070 */
[C---:B------:R-:W-:Y:S02]  /*1490*/  SHF.L.U64.HI R8, R13.reuse, 0x2, R0 ;  /* 0x000000020d087819 */ /* 0x040fe40000010200 */
[----:B------:R-:W-:Y:S02]  /*14a0*/  @!P1 LOP3.LUT R4, RZ, R19, RZ, 0x33, !PT ;  /* 0x00000013ff049212 */ /* 0x000fe400078e33ff */
[----:B------:R-:W-:Y:S02]  /*14b0*/  ISETP.LT.U32.AND P1, PT, R13, 0x4000, PT ;  /* 0x000040000d00780c */ /* 0x000fe40003f21070 */
[----:B------:R-:W-:Y:S01]  /*14c0*/  ISETP.GE.AND.EX P0, PT, R8, UR4, PT, P0 ;  /* 0x0000000408007c0c */ /* 0x000fe2000bf06300 */
[----:B------:R0:W-:Y:S01]  /*14d0*/  STG.E.128 desc[UR10][R2.64], R4 ;  /* 0x0000000402007986 */ /* 0x0001e2000c101d0a */
[----:B------:R-:W-:-:S13]  /*14e0*/  ISETP.LT.U32.AND.EX P1, PT, R0, RZ, PT, P1 ;  /* 0x000000ff0000720c */ /* 0x000fda0003f21110 */
[----:B------:R-:W-:Y:S05]  /*14f0*/  @!P0 BRA P1, `(.L_x_7487) ;  /* 0xfffffff800108947 */ /* 0x000fea000083ffff */
[----:B------:R-:W-:Y:S05]  /*1500*/  EXIT ;  /* 0x000000000000794d */ /* 0x000fea0003800000 */
.L_x_7488:
        /* <DEDUP_REMOVED lines=15> */
.L_x_8141:


//--------------------- .text._ZN2at6native55_GLOBAL__N__de093ff9_22_ForeachBinaryOpList_cu_a911ec4325multi_tensor_apply_kernelINS1_18TensorListMetadataILi2EEENS1_24BinaryOpListAlphaFunctorIaLi2ELi2ELi0EEEJSt7dividesIaEaEEEvT_T0_DpT1_ --------------------------
	.section	.text._ZN2at6native55_GLOBAL__N__de093ff9_22_ForeachBinaryOpList_cu_a911ec4325multi_tensor_apply_kernelINS1_18TensorListMetadataILi2EEENS1_24BinaryOpListAlphaFunctorIaLi2ELi2ELi0EEEJSt7dividesIaEaEEEvT_T0_DpT1_,"ax",@progbits
	.align	128
.text._ZN2at6native55_GLOBAL__N__de093ff9_22_ForeachBinaryOpList_cu_a911ec4325multi_tensor_apply_kernelINS1_18TensorListMetadataILi2EEENS1_24BinaryOpListAlphaFunctorIaLi2ELi2ELi0EEEJSt7dividesIaEaEEEvT_T0_DpT1_:
        .type           _ZN2at6native55_GLOBAL__N__de093ff9_22_ForeachBinaryOpList_cu_a911ec4325multi_tensor_apply_kernelINS1_18TensorListMetadataILi2EEENS1_24BinaryOpListAlphaFunctorIaLi2ELi2ELi0EEEJSt7dividesIaEaEEEvT_T0_DpT1_,@function
        .size           _ZN2at6native55_GLOBAL__N__de093ff9_22_ForeachBinaryOpList_cu_a911ec4325multi_tensor_apply_kernelINS1_18TensorListMetadataILi2EEENS1_24BinaryOpListAlphaFunctorIaLi2ELi2ELi0EEEJSt7dividesIaEaEEEvT_T0_DpT1_,(.L_x_8142 - _ZN2at6native55_GLOBAL__N__de093ff9_22_ForeachBinaryOpList_cu_a911ec4325multi_tensor_apply_kernelINS1_18TensorListMetadataILi2EEENS1_24BinaryOpListAlphaFunctorIaLi2ELi2ELi0EEEJSt7dividesIaEaEEEvT_T0_DpT1_)
        .other          _ZN2at6native55_GLOBAL__N__de093ff9_22_ForeachBinaryOpList_cu_a911ec4325multi_tensor_apply_kernelINS1_18TensorListMetadataILi2EEENS1_24BinaryOpListAlphaFunctorIaLi2ELi2ELi0EEEJSt7dividesIaEaEEEvT_T0_DpT1_,@"STO_CUDA_ENTRY STV_DEFAULT"
_ZN2at6native55_GLOBAL__N__de093ff9_22_ForeachBinaryOpList_cu_a911ec4325multi_tensor_apply_kernelINS1_18TensorListMetadataILi2EEENS1_24BinaryOpListAlphaFunctorIaLi2ELi2ELi0EEEJSt7dividesIaEaEEEvT_T0_DpT1_:
        /* <DEDUP_REMOVED lines=29> */
.L_x_7490:
[----:B0-----:R-:W-:Y:S02]  /*01d0*/  IADD3 R17, P1, R0, R10, RZ ;  /* 0x0000000a00117210 */ /* 0x001fe40007f3e0ff */
[----:B--2---:R-:W-:Y:S02]  /*01e0*/  PRMT R14, RZ, 0x7610, R14 ;  /* 0x00007610ff0e7816 */ /* 0x004fe4000000000e */
        /* <DEDUP_REMOVED lines=13> */
[----:B------:R-:W2:Y:S01]  /*02c0*/  @P0 LDG.E.U8 R14, desc[UR10][R4.64] ;  /* 0x0000000a040e0981 */ /* 0x000ea2000c1e1100 */
[----:B------:R-:W-:Y:S02]  /*02d0*/  @P1 IADD3 R6, P2, R9, UR13, RZ ;  /* 0x0000000d09061c10 */ /* 0x000fe4000ff5e0ff */
        /* <DEDUP_REMOVED lines=8> */
[C---:B------:R-:W-:Y:S01]  /*0360*/  IMAD R22, R8.reuse, 0x3, RZ ;  /* 0x0000000308167824 */ /* 0x040fe200078e02ff */
[-C--:B------:R-:W-:Y:S02]  /*0370*/  LEA R19, P5, R8, R17.reuse, 0x1 ;  /* 0x0000001108137211 */ /* 0x080fe400078a08ff */
[----:B------:R-:W-:Y:S02]  /*0380*/  PRMT R23, RZ, 0x7610, R23 ;  /* 0x00007610ff177816 */ /* 0x000fe40000000017 */
[----:B------:R-:W-:Y:S01]  /*0390*/  IADD3 R22, P2, R22, R17, RZ ;  /* 0x0000001116167210 */ /* 0x000fe20007f5e0ff */
[----:B------:R-:W-:-:S03]  /*03a0*/  IMAD.X R21, RZ, RZ, R12, P5 ;  /* 0x000000ffff157224 */ /* 0x000fc600028e060c */
[C---:B------:R-:W-:Y:S01]  /*03b0*/  ISETP.GE.U32.AND P3, PT, R22.reuse, 0x10000, PT ;  /* 0x000100001600780c */ /* 0x040fe20003f66070 */
[----:B------:R-:W-:Y:S01]  /*03c0*/  IMAD.X R20, RZ, RZ, R12, P2 ;  /* 0x000000ffff147224 */ /* 0x000fe200010e060c */
[----:B------:R-:W-:Y:S02]  /*03d0*/  ISETP.LT.U32.AND P4, PT, R22, UR12, PT ;  /* 0x0000000c16007c0c */ /* 0x000fe4000bf81070 */
[----:B------:R-:W-:Y:S02]  /*03e0*/  ISETP.GE.U32.AND P2, PT, R19, 0x10000, PT ;  /* 0x000100001300780c */ /* 0x000fe40003f46070 */
[C---:B------:R-:W-:Y:S02]  /*03f0*/  ISETP.GE.U32.AND.EX P3, PT, R20.reuse, RZ, PT, P3 ;  /* 0x000000ff1400720c */ /* 0x040fe40003f66130 */
[----:B------:R-:W-:Y:S02]  /*0400*/  ISETP.GE.U32.AND.EX P2, PT, R21, RZ, PT, P2 ;  /* 0x000000ff1500720c */ /* 0x000fe40003f46120 */
[----:B------:R-:W-:-:S02]  /*0410*/  ISETP.LT.AND.EX P3, PT, R20, UR5, !P3, P4 ;  /* 0x0000000514007c0c */ /* 0x000fc4000df61340 */
[----:B------:R-:W-:-:S04]  /*0420*/  ISETP.LT.U32.AND P4, PT, R19, UR12, PT ;  /* 0x0000000c13007c0c */ /* 0x000fc8000bf81070 */
[----:B------:R-:W-:Y:S02]  /*0430*/  ISETP.LT.AND.EX P2, PT, R21, UR5, !P2, P4 ;  /* 0x0000000515007c0c */ /* 0x000fe4000d741340 */
[----:B------:R-:W-:Y:S02]  /*0440*/  PRMT R25, RZ, 0x7610, R25 ;  /* 0x00007610ff197816 */ /* 0x000fe40000000019 */
[----:B--2---:R-:W-:-:S05]  /*0450*/  PRMT R14, R14, 0x9910, RZ ;  /* 0x000099100e0e7816 */ /* 0x004fca00000000ff */
[----:B------:R-:W-:Y:S01]  /*0460*/  IMAD R4, R14, UR4, RZ ;  /* 0x000000040e047c24 */ /* 0x000fe2000f8e02ff */
[----:B---3--:R-:W-:-:S04]  /*0470*/  PRMT R5, R15, 0x9910, RZ ;  /* 0x000099100f057816 */ /* 0x008fc800000000ff */
[----:B------:R-:W-:-:S04]  /*0480*/  LOP3.LUT R4, R4, 0xffff, RZ, 0xc0, !PT ;  /* 0x0000ffff04047812 */ /* 0x000fc800078ec0ff */
[----:B------:R-:W-:Y:S01]  /*0490*/  PRMT R15, R4, 0x8880, RZ ;  /* 0x00008880040f7816 */ /* 0x000fe200000000ff */
[----:B------:R-:W-:-:S03]  /*04a0*/  IMAD R4, R5, UR4, RZ ;  /* 0x0000000405047c24 */ /* 0x000fc6000f8e02ff */
[----:B------:R-:W-:Y:S02]  /*04b0*/  IABS R16, R15 ;  /* 0x0000000f00107213 */ /* 0x000fe40000000000 */
[----:B------:R-:W-:-:S04]  /*04c0*/  LOP3.LUT R4, R4, 0xffff, RZ, 0xc0, !PT ;  /* 0x0000ffff04047812 */ /* 0x000fc800078ec0ff */
[----:B------:R-:W-:Y:S02]  /*04d0*/  PRMT R14, R4, 0x8880, RZ ;  /* 0x00008880040e7816 */ /* 0x000fe400000000ff */
[----:B------:R-:W1:Y:S02]  /*04e0*/  I2F.RP R4, R16 ;  /* 0x0000001000047306 */ /* 0x000e640000209400 */
[----:B------:R-:W-:-:S06]  /*04f0*/  IABS R18, R14 ;  /* 0x0000000e00127213 */ /* 0x000fcc0000000000 */
[----:B------:R-:W2:Y:S08]  /*0500*/  I2F.RP R5, R18 ;  /* 0x0000001200057306 */ /* 0x000eb00000209400 */
[----:B-1----:R-:W1:Y:S08]  /*0510*/  MUFU.RCP R4, R4 ;  /* 0x0000000400047308 */ /* 0x002e700000001000 */
[----:B--2---:R-:W0:Y:S01]  /*0520*/  MUFU.RCP R5, R5 ;  /* 0x0000000500057308 */ /* 0x004e220000001000 */
[----:B-1----:R-:W-:Y:S01]  /*0530*/  VIADD R6, R4, 0xffffffe ;  /* 0x0ffffffe04067836 */ /* 0x002fe20000000000 */
[----:B------:R-:W-:-:S06]  /*0540*/  @P1 IADD3 R4, P5, R9, UR14, RZ ;  /* 0x0000000e09041c10 */ /* 0x000fcc000ffbe0ff */
[----:B------:R1:W2:Y:S01]  /*0550*/  F2I.FTZ.U32.TRUNC.NTZ R7, R6 ;  /* 0x0000000600077305 */ /* 0x0002a2000021f000 */
[----:B0-----:R-:W-:-:S07]  /*0560*/  VIADD R2, R5, 0xffffffe ;  /* 0x0ffffffe05027836 */ /* 0x001fce0000000000 */
[----:B------:R-:W0:Y:S01]  /*0570*/  F2I.FTZ.U32.TRUNC.NTZ R3, R2 ;  /* 0x0000000200037305 */ /* 0x000e22000021f000 */
[----:B-1----:R-:W-:Y:S02]  /*0580*/  IMAD.MOV.U32 R6, RZ, RZ, RZ ;  /* 0x000000ffff067224 */ /* 0x002fe400078e00ff */
[----:B--2---:R-:W-:Y:S01]  /*0590*/  IMAD.MOV R5, RZ, RZ, -R7 ;  /* 0x000000ffff057224 */ /* 0x004fe200078e0a07 */
[----:B----4-:R-:W-:-:S03]  /*05a0*/  LOP3.LUT R24, R24, 0xffff, RZ, 0xc0, !PT ;  /* 0x0000ffff18187812 */ /* 0x010fc600078ec0ff */
[----:B------:R-:W-:Y:S01]  /*05b0*/  IMAD R5, R5, R16, RZ ;  /* 0x0000001005057224 */ /* 0x000fe200078e02ff */
[----:B------:R-:W-:Y:S01]  /*05c0*/  PRMT R28, R24, 0x8880, RZ ;  /* 0x00008880181c7816 */ /* 0x000fe200000000ff */
[----:B0-----:R-:W-:Y:S02]  /*05d0*/  IMAD.MOV R27, RZ, RZ, -R3 ;  /* 0x000000ffff1b7224 */ /* 0x001fe400078e0a03 */
[----:B------:R-:W-:Y:S01]  /*05e0*/  IMAD.HI.U32 R26, R7, R5, R6 ;  /* 0x00000005071a7227 */ /* 0x000fe200078e0006 */
[----:B------:R-:W-:Y:S02]  /*05f0*/  @P1 IADD3.X R5, R13, UR6, RZ, P5, !PT ;  /* 0x000000060d051c10 */ /* 0x000fe4000affe4ff */
[----:B------:R-:W-:Y:S01]  /*0600*/  @P3 IADD3 R6, P4, R22, UR13, RZ ;  /* 0x0000000d16063c10 */ /* 0x000fe2000ff9e0ff */
[----:B------:R-:W-:Y:S02]  /*0610*/  IMAD R27, R27, R18, RZ ;  /* 0x000000121b1b7224 */ /* 0x000fe400078e02ff */
[----:B------:R-:W-:Y:S01]  /*0620*/  IMAD.MOV.U32 R2, RZ, RZ, RZ ;  /* 0x000000ffff027224 */ /* 0x000fe200078e00ff */
[----:B------:R0:W2:Y:S01]  /*0630*/  @P1 LDG.E.U8 R23, desc[UR10][R4.64] ;  /* 0x0000000a04171981 */ /* 0x0000a2000c1e1100 */
[----:B------:R-:W-:-:S02]  /*0640*/  @P3 IADD3.X R7, R20, UR8, RZ, P4, !PT ;  /* 0x0000000814073c10 */ /* 0x000fc4000a7fe4ff */
[----:B------:R-:W-:Y:S01]  /*0650*/  IMAD.HI.U32 R27, R3, R27, R2 ;  /* 0x0000001b031b7227 */ /* 0x000fe200078e0002 */
[----:B------:R-:W-:Y:S02]  /*0660*/  @P2 IADD3 R2, P4, R19, UR14, RZ ;  /* 0x0000000e13022c10 */ /* 0x000fe4000ff9e0ff */
[----:B------:R1:W3:Y:S01]  /*0670*/  @P3 LDG.E.U8 R25, desc[UR10][R6.64] ;  /* 0x0000000a06193981 */ /* 0x0002e2000c1e1100 */
[----:B------:R-:W-:Y:S02]  /*0680*/  PRMT R24, RZ, 0x7610, R24 ;  /* 0x00007610ff187816 */ /* 0x000fe40000000018 */
[----:B------:R-:W-:Y:S02]  /*0690*/  @P2 IADD3.X R3, R21, UR6, RZ, P4, !PT ;  /* 0x0000000615032c10 */ /* 0x000fe4000a7fe4ff */
[----:B0-----:R-:W-:Y:S02]  /*06a0*/  IABS R5, R28 ;  /* 0x0000001c00057213 */ /* 0x001fe40000000000 */
[----:B------:R-:W-:Y:S01]  /*06b0*/  IABS R4, R15 ;  /* 0x0000000f00047213 */ /* 0x000fe20000000000 */
[----:B------:R0:W4:Y:S02]  /*06c0*/  @P2 LDG.E.U8 R24, desc[UR10][R2.64] ;  /* 0x0000000a02182981 */ /* 0x000124000c1e1100 */
[----:B------:R-:W-:-:S04]  /*06d0*/  IMAD.HI.U32 R26, R26, R5, RZ ;  /* 0x000000051a1a7227 */ /* 0x000fc800078e00ff */
[----:B------:R-:W-:Y:S01]  /*06e0*/  IMAD.MOV R29, RZ, RZ, -R4 ;  /* 0x000000ffff1d7224 */ /* 0x000fe200078e0a04 */
[----:B------:R-:W-:-:S03]  /*06f0*/  @P2 IADD3 R4, P4, R19, UR13, RZ ;  /* 0x0000000d13042c10 */ /* 0x000fc6000ff9e0ff */
[----:B-1----:R-:W-:Y:S01]  /*0700*/  IMAD R7, R26, R29, R5 ;  /* 0x0000001d1a077224 */ /* 0x002fe200078e0205 */
[----:B------:R-:W-:Y:S02]  /*0710*/  PRMT R29, RZ, 0x7610, R29 ;  /* 0x00007610ff1d7816 */ /* 0x000fe4000000001d */
[----:B------:R-:W-:-:S05]  /*0720*/  @P2 IADD3.X R5, R21, UR8, RZ, P4, !PT ;  /* 0x0000000815052c10 */ /* 0x000fca000a7fe4ff */
[----:B------:R1:W5:Y:S01]  /*0730*/  @P2 LDG.E.U8 R29, desc[UR10][R4.64] ;  /* 0x0000000a041d2981 */ /* 0x000362000c1e1100 */
[----:B0-----:R-:W-:Y:S02]  /*0740*/  IADD3 R2, P4, R22, UR14, RZ ;  /* 0x0000000e16027c10 */ /* 0x001fe4000ff9e0ff */
[----:B------:R-:W-:Y:S02]  /*0750*/  PRMT R6, RZ, 0x7610, R6 ;  /* 0x00007610ff067816 */ /* 0x000fe40000000006 */
[----:B------:R-:W-:-:S05]  /*0760*/  IADD3.X R3, R20, UR6, RZ, P4, !PT ;  /* 0x0000000614037c10 */ /* 0x000fca000a7fe4ff */
[----:B------:R-:W3:Y:S01]  /*0770*/  @P3 LDG.E.U8 R6, desc[UR10][R2.64] ;  /* 0x0000000a02063981 */ /* 0x000ee2000c1e1100 */
[----:B------:R-:W-:Y:S01]  /*0780*/  ISETP.GT.U32.AND P5, PT, R16, R7, PT ;  /* 0x000000071000720c */ /* 0x000fe20003fa4070 */
[----:B------:R-:W-:Y:S01]  /*0790*/  IMAD.WIDE.U32 R10, R8, 0x4, R10 ;  /* 0x00000004080a7825 */ /* 0x000fe200078e000a */
[----:B-1----:R-:W-:Y:S02]  /*07a0*/  IABS R5, R14 ;  /* 0x0000000e00057213 */ /* 0x002fe40000000000 */
[----:B------:R-:W-:-:S09]  /*07b0*/  LOP3.LUT R28, R28, R15, RZ, 0x3c, !PT ;  /* 0x0000000f1c1c7212 */ /* 0x000fd200078e3cff */
[----:B------:R-:W-:Y:S02]  /*07c0*/  @!P5 IMAD.IADD R7, R7, 0x1, -R16 ;  /* 0x000000010707d824 */ /* 0x000fe400078e0a10 */
[----:B------:R-:W-:-:S03]  /*07d0*/  @!P5 VIADD R26, R26, 0x1 ;  /* 0x000000011a1ad836 */ /* 0x000fc60000000000 */
[----:B------:R-:W-:-:S13]  /*07e0*/  ISETP.GE.U32.AND P4, PT, R7, R16, PT ;  /* 0x000000100700720c */ /* 0x000fda0003f86070 */
[----:B------:R-:W-:Y:S01]  /*07f0*/  @P4 VIADD R26, R26, 0x1 ;  /* 0x000000011a1a4836 */ /* 0x000fe20000000000 */
[----:B------:R-:W-:-:S13]  /*0800*/  ISETP.GE.AND P4, PT, R28, RZ, PT ;  /* 0x000000ff1c00720c */ /* 0x000fda0003f86270 */
[----:B------:R-:W-:Y:S01]  /*0810*/  @!P4 IMAD.MOV R26, RZ, RZ, -R26 ;  /* 0x000000ffff1ac224 */ /* 0x000fe200078e0a1a */
[----:B--2---:R-:W-:-:S04]  /*0820*/  LOP3.LUT R23, R23, 0xffff, RZ, 0xc0, !PT ;  /* 0x0000ffff17177812 */ /* 0x004fc800078ec0ff */
[----:B------:R-:W-:-:S04]  /*0830*/  PRMT R23, R23, 0x8880, RZ ;  /* 0x0000888017177816 */ /* 0x000fc800000000ff */
[----:B------:R-:W-:Y:S02]  /*0840*/  IABS R4, R23 ;  /* 0x0000001700047213 */ /* 0x000fe40000000000 */
[----:B------:R-:W-:-:S03]  /*0850*/  LOP3.LUT R23, R23, R14, RZ, 0x3c, !PT ;  /* 0x0000000e17177212 */ /* 0x000fc600078e3cff */
[----:B------:R-:W-:Y:S01]  /*0860*/  IMAD.HI.U32 R27, R27, R4, RZ ;  /* 0x000000041b1b7227 */ /* 0x000fe200078e00ff */
[----:B------:R-:W-:Y:S02]  /*0870*/  ISETP.GE.AND P4, PT, R23, RZ, PT ;  /* 0x000000ff1700720c */ /* 0x000fe40003f86270 */
[----:B----4-:R-:W-:-:S04]  /*0880*/  LOP3.LUT R24, R24, 0xffff, RZ, 0xc0, !PT ;  /* 0x0000ffff18187812 */ /* 0x010fc800078ec0ff */
[----:B------:R-:W-:Y:S02]  /*0890*/  PRMT R22, R24, 0x8880, RZ ;  /* 0x0000888018167816 */ /* 0x000fe400000000ff */
[----:B-----5:R-:W-:Y:S01]  /*08a0*/  PRMT R20, R29, 0x9910, RZ ;  /* 0x000099101d147816 */ /* 0x020fe200000000ff */
[----:B------:R-:W-:-:S04]  /*08b0*/  IMAD.MOV R29, RZ, RZ, -R5 ;  /* 0x000000ffff1d7224 */ /* 0x000fc800078e0a05 */
[----:B------:R-:W-:Y:S02]  /*08c0*/  IMAD R20, R20, UR4, RZ ;  /* 0x0000000414147c24 */ /* 0x000fe4000f8e02ff */
[----:B------:R-:W-:-:S03]  /*08d0*/  IMAD R29, R27, R29, R4 ;  /* 0x0000001d1b1d7224 */ /* 0x000fc600078e0204 */
[----:B------:R-:W-:Y:S02]  /*08e0*/  LOP3.LUT R20, R20, 0xffff, RZ, 0xc0, !PT ;  /* 0x0000ffff14147812 */ /* 0x000fe400078ec0ff */
[----:B------:R-:W-:Y:S02]  /*08f0*/  ISETP.GT.U32.AND P6, PT, R18, R29, PT ;  /* 0x0000001d1200720c */ /* 0x000fe40003fc4070 */
[----:B------:R-:W-:Y:S02]  /*0900*/  PRMT R7, R20, 0x8880, RZ ;  /* 0x0000888014077816 */ /* 0x000fe400000000ff */
[----:B---3--:R-:W-:Y:S02]  /*0910*/  LOP3.LUT R6, R6, 0xffff, RZ, 0xc0, !PT ;  /* 0x0000ffff06067812 */ /* 0x008fe400078ec0ff */
[----:B------:R-:W-:-:S04]  /*0920*/  IABS R16, R7 ;  /* 0x0000000700107213 */ /* 0x000fc80000000000 */
[----:B------:R-:W0:Y:S03]  /*0930*/  I2F.RP R20, R16 ;  /* 0x0000001000147306 */ /* 0x000e260000209400 */
[----:B------:R-:W-:Y:S02]  /*0940*/  @!P6 IMAD.IADD R29, R29, 0x1, -R18 ;  /* 0x000000011d1de824 */ /* 0x000fe400078e0a12 */
[----:B------:R-:W-:Y:S01]  /*0950*/  @!P6 VIADD R27, R27, 0x1 ;  /* 0x000000011b1be836 */ /* 0x000fe20000000000 */
[----:B------:R-:W-:Y:S02]  /*0960*/  ISETP.NE.AND P6, PT, R15, RZ, PT ;  /* 0x000000ff0f00720c */ /* 0x000fe40003fc5270 */
[----:B------:R-:W-:Y:S02]  /*0970*/  ISETP.GE.U32.AND P5, PT, R29, R18, PT ;  /* 0x000000121d00720c */ /* 0x000fe40003fa6070 */
[----:B------:R-:W-:Y:S01]  /*0980*/  PRMT R18, R25, 0x9910, RZ ;  /* 0x0000991019127816 */ /* 0x000fe200000000ff */
[----:B0-----:R-:W0:Y:S04]  /*0990*/  MUFU.RCP R20, R20 ;  /* 0x0000001400147308 */ /* 0x001e280000001000 */
[----:B------:R-:W-:-:S04]  /*09a0*/  IMAD R18, R18, UR4, RZ ;  /* 0x0000000412127c24 */ /* 0x000fc8000f8e02ff */
[----:B------:R-:W-:Y:S02]  /*09b0*/  @!P6 LOP3.LUT R26, RZ, R15, RZ, 0x33, !PT ;  /* 0x0000000fff1ae212 */ /* 0x000fe400078e33ff */
[----:B------:R-:W-:Y:S01]  /*09c0*/  LOP3.LUT R18, R18, 0xffff, RZ, 0xc0, !PT ;  /* 0x0000ffff12127812 */ /* 0x000fe200078ec0ff */
[----:B------:R-:W-:Y:S01]  /*09d0*/  @P5 VIADD R27, R27, 0x1 ;  /* 0x000000011b1b5836 */ /* 0x000fe20000000000 */
[----:B------:R-:W-:Y:S02]  /*09e0*/  ISETP.NE.AND P5, PT, R14, RZ, PT ;  /* 0x000000ff0e00720c */ /* 0x000fe40003fa5270 */
[----:B------:R-:W-:Y:S01]  /*09f0*/  PRMT R18, R18, 0x8880, RZ ;  /* 0x0000888012127816 */ /* 0x000fe200000000ff */
[----:B------:R-:W-:Y:S01]  /*0a00*/  @!P4 IMAD.MOV R27, RZ, RZ, -R27 ;  /* 0x000000ffff1bc224 */ /* 0x000fe200078e0a1b */
[----:B------:R-:W-:Y:S02]  /*0a10*/  IABS R15, R22 ;  /* 0x00000016000f7213 */ /* 0x000fe40000000000 */
[----:B------:R-:W-:Y:S01]  /*0a20*/  LOP3.LUT R22, R22, R7, RZ, 0x3c, !PT ;  /* 0x0000000716167212 */ /* 0x000fe200078e3cff */
[----:B0-----:R-:W-:Y:S01]  /*0a30*/  VIADD R4, R20, 0xffffffe ;  /* 0x0ffffffe14047836 */ /* 0x001fe20000000000 */
[----:B------:R-:W-:-:S03]  /*0a40*/  IABS R20, R18 ;  /* 0x0000001200147213 */ /* 0x000fc60000000000 */
[----:B------:R0:W1:Y:S02]  /*0a50*/  F2I.FTZ.U32.TRUNC.NTZ R5, R4 ;  /* 0x0000000400057305 */ /* 0x000064000021f000 */
[----:B------:R-:W-:Y:S02]  /*0a60*/  @!P5 LOP3.LUT R27, RZ, R14, RZ, 0x33, !PT ;  /* 0x0000000eff1bd212 */ /* 0x000fe400078e33ff */
[----:B------:R-:W-:Y:S01]  /*0a70*/  IABS R14, R7 ;  /* 0x00000007000e7213 */ /* 0x000fe20000000000 */
[----:B0-----:R-:W-:Y:S02]  /*0a80*/  IMAD.MOV.U32 R4, RZ, RZ, RZ ;  /* 0x000000ffff047224 */ /* 0x001fe400078e00ff */
[----:B-1----:R-:W-:-:S04]  /*0a90*/  IMAD.MOV R25, RZ, RZ, -R5 ;  /* 0x000000ffff197224 */ /* 0x002fc800078e0a05 */
[----:B------:R-:W-:-:S04]  /*0aa0*/  IMAD R25, R25, R16, RZ ;  /* 0x0000001019197224 */ /* 0x000fc800078e02ff */
[----:B------:R-:W-:Y:S02]  /*0ab0*/  IMAD.HI.U32 R4, R5, R25, R4 ;  /* 0x0000001905047227 */ /* 0x000fe400078e0004 */
[----:B------:R-:W0:Y:S08]  /*0ac0*/  I2F.RP R5, R20 ;  /* 0x0000001400057306 */ /* 0x000e300000209400 */
[----:B0-----:R-:W0:Y:S02]  /*0ad0*/  MUFU.RCP R5, R5 ;  /* 0x0000000500057308 */ /* 0x001e240000001000 */
[----:B0-----:R-:W-:-:S06]  /*0ae0*/  VIADD R23, R5, 0xffffffe ;  /* 0x0ffffffe05177836 */ /* 0x001fcc0000000000 */
[----:B------:R0:W1:Y:S02]  /*0af0*/  F2I.FTZ.U32.TRUNC.NTZ R5, R23 ;  /* 0x0000001700057305 */ /* 0x000064000021f000 */
[----:B0-----:R-:W-:Y:S02]  /*0b00*/  IMAD.MOV R23, RZ, RZ, -R14 ;  /* 0x000000ffff177224 */ /* 0x001fe400078e0a0e */
[----:B------:R-:W-:-:S04]  /*0b10*/  IMAD.HI.U32 R14, R4, R15, RZ ;  /* 0x0000000f040e7227 */ /* 0x000fc800078e00ff */
[----:B-1----:R-:W-:Y:S02]  /*0b20*/  IMAD.MOV R25, RZ, RZ, -R5 ;  /* 0x000000ffff197224 */ /* 0x002fe400078e0a05 */
[----:B------:R-:W-:Y:S01]  /*0b30*/  IMAD R15, R14, R23, R15 ;  /* 0x000000170e0f7224 */ /* 0x000fe200078e020f */
[----:B------:R-:W-:Y:S01]  /*0b40*/  PRMT R23, R6, 0x8880, RZ ;  /* 0x0000888006177816 */ /* 0x000fe200000000ff */
[----:B------:R-:W-:Y:S01]  /*0b50*/  IMAD R25, R25, R20, RZ ;  /* 0x0000001419197224 */ /* 0x000fe200078e02ff */
[----:B------:R-:W-:Y:S01]  /*0b60*/  IABS R6, R18 ;  /* 0x0000001200067213 */ /* 0x000fe20000000000 */
[----:B------:R-:W-:Y:S01]  /*0b70*/  IMAD.MOV.U32 R4, RZ, RZ, RZ ;  /* 0x000000ffff047224 */ /* 0x000fe200078e00ff */
[----:B------:R-:W-:-:S03]  /*0b80*/  ISETP.GT.U32.AND P6, PT, R16, R15, PT ;  /* 0x0000000f1000720c */ /* 0x000fc60003fc4070 */
[----:B------:R-:W-:Y:S01]  /*0b90*/  IMAD.HI.U32 R4, R5, R25, R4 ;  /* 0x0000001905047227 */ /* 0x000fe200078e0004 */
[----:B------:R-:W-:Y:S02]  /*0ba0*/  IABS R5, R23 ;  /* 0x0000001700057213 */ /* 0x000fe40000000000 */
[----:B------:R-:W-:Y:S01]  /*0bb0*/  LOP3.LUT R23, R23, R18, RZ, 0x3c, !PT ;  /* 0x0000001217177212 */ /* 0x000fe200078e3cff */
[----:B------:R-:W-:Y:S02]  /*0bc0*/  IMAD.MOV R24, RZ, RZ, -R6 ;  /* 0x000000ffff187224 */ /* 0x000fe400078e0a06 */
[----:B------:R-:W-:Y:S01]  /*0bd0*/  IMAD.HI.U32 R6, R4, R5, RZ ;  /* 0x0000000504067227 */ /* 0x000fe200078e00ff */
[----:B------:R-:W-:-:S03]  /*0be0*/  @P0 IADD3 R4, P4, R17, UR14, RZ ;  /* 0x0000000e11040c10 */ /* 0x000fc6000ff9e0ff */
[----:B------:R-:W-:Y:S01]  /*0bf0*/  IMAD R17, R6, R24, R5 ;  /* 0x0000001806117224 */ /* 0x000fe200078e0205 */
[----:B------:R-:W-:Y:S01]  /*0c00*/  @P0 IADD3.X R5, R12, UR6, RZ, P4, !PT ;  /* 0x000000060c050c10 */ /* 0x000fe2000a7fe4ff */
[----:B------:R-:W-:Y:S01]  /*0c10*/  @!P6 IMAD.IADD R15, R15, 0x1, -R16 ;  /* 0x000000010f0fe824 */ /* 0x000fe200078e0a10 */
[----:B------:R-:W-:Y:S01]  /*0c20*/  @P1 IADD3 R12, P4, R9, UR14, RZ ;  /* 0x0000000e090c1c10 */ /* 0x000fe2000ff9e0ff */
[----:B------:R-:W-:Y:S01]  /*0c30*/  @!P6 VIADD R14, R14, 0x1 ;  /* 0x000000010e0ee836 */ /* 0x000fe20000000000 */
[----:B------:R-:W-:Y:S01]  /*0c40*/  ISETP.GT.U32.AND P5, PT, R20, R17, PT ;  /* 0x000000111400720c */ /* 0x000fe20003fa4070 */
[----:B------:R2:W-:Y:S01]  /*0c50*/  @P0 STG.E.U8 desc[UR10][R4.64], R26 ;  /* 0x0000001a04000986 */ /* 0x0005e2000c10110a */
[----:B------:R-:W-:Y:S02]  /*0c60*/  @P1 IADD3.X R13, R13, UR6, RZ, P4, !PT ;  /* 0x000000060d0d1c10 */ /* 0x000fe4000a7fe4ff */
[----:B------:R-:W-:Y:S02]  /*0c70*/  ISETP.GE.U32.AND P4, PT, R15, R16, PT ;  /* 0x000000100f00720c */ /* 0x000fe40003f86070 */
[----:B------:R-:W-:Y:S01]  /*0c80*/  ISETP.GE.AND P6, PT, R22, RZ, PT ;  /* 0x000000ff1600720c */ /* 0x000fe20003fc6270 */
[----:B------:R2:W-:Y:S01]  /*0c90*/  @P1 STG.E.U8 desc[UR10][R12.64], R27 ;  /* 0x0000001b0c001986 */ /* 0x0005e2000c10110a */
[----:B------:R-:W-:-:S02]  /*0ca0*/  ISETP.GE.U32.AND P0, PT, R10, 0x10000, PT ;  /* 0x000100000a00780c */ /* 0x000fc40003f06070 */
[----:B------:R-:W-:Y:S02]  /*0cb0*/  ISETP.LT.U32.AND P1, PT, R10, UR12, PT ;  /* 0x0000000c0a007c0c */ /* 0x000fe4000bf21070 */
[----:B------:R-:W-:Y:S01]  /*0cc0*/  ISETP.GE.U32.AND.EX P0, PT, R11, RZ, PT, P0 ;  /* 0x000000ff0b00720c */ /* 0x000fe20003f06100 */
[----:B------:R-:W-:Y:S01]  /*0cd0*/  @!P5 IMAD.IADD R17, R17, 0x1, -R20 ;  /* 0x000000011111d824 */ /* 0x000fe200078e0a14 */
[----:B------:R-:W-:Y:S01]  /*0ce0*/  ISETP.LT.AND.EX P1, PT, R11, UR5, PT, P1 ;  /* 0x000000050b007c0c */ /* 0x000fe2000bf21310 */
[----:B------:R-:W-:Y:S01]  /*0cf0*/  @!P5 VIADD R6, R6, 0x1 ;  /* 0x000000010606d836 */ /* 0x000fe20000000000 */
[----:B------:R-:W-:Y:S01]  /*0d00*/  ISETP.GE.AND P5, PT, R23, RZ, PT ;  /* 0x000000ff1700720c */ /* 0x000fe20003fa6270 */
[----:B------:R-:W-:Y:S01]  /*0d10*/  @P4 VIADD R14, R14, 0x1 ;  /* 0x000000010e0e4836 */ /* 0x000fe20000000000 */
[----:B------:R-:W-:-:S03]  /*0d20*/  ISETP.GE.U32.AND P4, PT, R17, R20, PT ;  /* 0x000000141100720c */ /* 0x000fc60003f86070 */
[----:B------:R-:W-:Y:S01]  /*0d30*/  @!P6 IMAD.MOV R14, RZ, RZ, -R14 ;  /* 0x000000ffff0ee224 */ /* 0x000fe200078e0a0e */
[----:B------:R-:W-:-:S09]  /*0d40*/  ISETP.NE.AND P6, PT, R7, RZ, PT ;  /* 0x000000ff0700720c */ /* 0x000fd20003fc5270 */
[----:B------:R-:W-:Y:S01]  /*0d50*/  @P4 VIADD R6, R6, 0x1 ;  /* 0x0000000106064836 */ /* 0x000fe20000000000 */
[----:B------:R-:W-:-:S03]  /*0d60*/  ISETP.NE.AND P4, PT, R18, RZ, PT ;  /* 0x000000ff1200720c */ /* 0x000fc60003f85270 */
[----:B------:R-:W-:Y:S01]  /*0d70*/  IMAD.MOV.U32 R9, RZ, RZ, R6 ;  /* 0x000000ffff097224 */ /* 0x000fe200078e0006 */
[----:B------:R-:W-:Y:S02]  /*0d80*/  @!P6 LOP3.LUT R14, RZ, R7, RZ, 0x33, !PT ;  /* 0x00000007ff0ee212 */ /* 0x000fe400078e33ff */
[----:B------:R-:W-:Y:S01]  /*0d90*/  @P2 IADD3 R6, P6, R19, UR14, RZ ;  /* 0x0000000e13062c10 */ /* 0x000fe2000ffde0ff */
[----:B------:R-:W-:-:S03]  /*0da0*/  @!P5 IMAD.MOV R9, RZ, RZ, -R9 ;  /* 0x000000ffff09d224 */ /* 0x000fc600078e0a09 */
[----:B------:R-:W-:-:S03]  /*0db0*/  @P2 IADD3.X R7, R21, UR6, RZ, P6, !PT ;  /* 0x0000000615072c10 */ /* 0x000fc6000b7fe4ff */
[----:B------:R-:W-:Y:S02]  /*0dc0*/  @!P4 LOP3.LUT R9, RZ, R18, RZ, 0x33, !PT ;  /* 0x00000012ff09c212 */ /* 0x000fe400078e33ff */
[----:B------:R2:W-:Y:S04]  /*0dd0*/  @P2 STG.E.U8 desc[UR10][R6.64], R14 ;  /* 0x0000000e06002986 */ /* 0x0005e8000c10110a */
[----:B------:R2:W-:Y:S01]  /*0de0*/  @P3 STG.E.U8 desc[UR10][R2.64], R9 ;  /* 0x0000000902003986 */ /* 0x0005e2000c10110a */
[----:B------:R-:W-:Y:S05]  /*0df0*/  @!P0 BRA P1, `(.L_x_7490) ;  /* 0xfffffff000f48947 */ /* 0x000fea000083ffff */
[----:B------:R-:W-:Y:S05]  /*0e00*/  EXIT ;  /* 0x000000000000794d */ /* 0x000fea0003800000 */
.L_x_7489:
        /* <DEDUP_REMOVED lines=8> */
.L_x_7491:
        /* <DEDUP_REMOVED lines=8> */
[----:B------:R-:W-:Y:S01]  /*0f10*/  ULDC.S8 UR4, c[0x0][0xe5a] ;  /* 0x0003968000047ab9 */ /* 0x000fe20000000200 */
[C---:B--2---:R-:W-:Y:S02]  /*0f20*/  LOP3.LUT R6, R4.reuse, 0xff, RZ, 0xc0, !PT ;  /* 0x000000ff04067812 */ /* 0x044fe400078ec0ff */
[C---:B------:R-:W-:Y:S02]  /*0f30*/  PRMT R7, R4.reuse, 0x7771, RZ ;  /* 0x0000777104077816 */ /* 0x040fe400000000ff */
[----:B------:R-:W-:Y:S01]  /*0f40*/  PRMT R5, R4, 0x7772, RZ ;  /* 0x0000777204057816 */ /* 0x000fe200000000ff */
[----:B------:R-:W-:Y:S01]  /*0f50*/  IMAD R6, R6, UR4, RZ ;  /* 0x0000000406067c24 */ /* 0x000fe2000f8e02ff */
[----:B------:R-:W-:-:S04]  /*0f60*/  PRMT R4, R4, 0x7773, RZ ;  /* 0x0000777304047816 */ /* 0x000fc800000000ff */
[----:B------:R-:W-:Y:S02]  /*0f70*/  LOP3.LUT R6, R6, 0xffff, RZ, 0xc0, !PT ;  /* 0x0000ffff06067812 */ /* 0x000fe400078ec0ff */
[----:B------:R-:W-:Y:S02]  /*0f80*/  PRMT R4, R4, 0x9910, RZ ;  /* 0x0000991004047816 */ /* 0x000fe400000000ff */
[----:B------:R-:W-:Y:S02]  /*0f90*/  PRMT R12, R6, 0x8880, RZ ;  /* 0x00008880060c7816 */ /* 0x000fe400000000ff */
[----:B------:R-:W-:Y:S01]  /*0fa0*/  PRMT R6, R7, 0x9910, RZ ;  /* 0x0000991007067816 */ /* 0x000fe200000000ff */
[----:B------:R-:W-:Y:S01]  /*0fb0*/  IMAD R4, R4, UR4, RZ ;  /* 0x0000000404047c24 */ /* 0x000fe2000f8e02ff */
[----:B------:R-:W-:Y:S02]  /*0fc0*/  PRMT R7, R5, 0x9910, RZ ;  /* 0x0000991005077816 */ /* 0x000fe400000000ff */
[----:B------:R-:W-:Y:S01]  /*0fd0*/  IABS R18, R12 ;  /* 0x0000000c00127213 */ /* 0x000fe20000000000 */
[----:B------:R-:W-:Y:S01]  /*0fe0*/  IMAD R6, R6, UR4, RZ ;  /* 0x0000000406067c24 */ /* 0x000fe2000f8e02ff */
[----:B------:R-:W-:Y:S01]  /*0ff0*/  LOP3.LUT R4, R4, 0xffff, RZ, 0xc0, !PT ;  /* 0x0000ffff04047812 */ /* 0x000fe200078ec0ff */
[----:B------:R-:W-:Y:S01]  /*1000*/  IMAD R7, R7, UR4, RZ ;  /* 0x0000000407077c24 */ /* 0x000fe2000f8e02ff */
[----:B------:R-:W0:Y:S02]  /*1010*/  I2F.RP R5, R18 ;  /* 0x0000001200057306 */ /* 0x000e240000209400 */
[----:B------:R-:W-:-:S02]  /*1020*/  LOP3.LUT R6, R6, 0xffff, RZ, 0xc0, !PT ;  /* 0x0000ffff06067812 */ /* 0x000fc400078ec0ff */
[----:B------:R-:W-:Y:S02]  /*1030*/  LOP3.LUT R7, R7, 0xffff, RZ, 0xc0, !PT ;  /* 0x0000ffff07077812 */ /* 0x000fe400078ec0ff */
[----:B------:R-:W-:Y:S02]  /*1040*/  PRMT R10, R6, 0x8880, RZ ;  /* 0x00008880060a7816 */ /* 0x000fe400000000ff */
[----:B------:R-:W-:Y:S02]  /*1050*/  PRMT R14, R7, 0x8880, RZ ;  /* 0x00008880070e7816 */ /* 0x000fe400000000ff */
[----:B------:R-:W-:Y:S02]  /*1060*/  IABS R16, R10 ;  /* 0x0000000a00107213 */ /* 0x000fe40000000000 */
[----:B------:R-:W-:Y:S02]  /*1070*/  IABS R19, R14 ;  /* 0x0000000e00137213 */ /* 0x000fe40000000000 */
[----:B------:R-:W1:Y:S01]  /*1080*/  I2F.RP R8, R16 ;  /* 0x0000001000087306 */ /* 0x000e620000209400 */
[----:B------:R-:W-:Y:S01]  /*1090*/  PRMT R13, R4, 0x8880, RZ ;  /* 0x00008880040d7816 */ /* 0x000fe200000000ff */
[----:B------:R-:W-:-:S03]  /*10a0*/  IMAD.MOV.U32 R4, RZ, RZ, RZ ;  /* 0x000000ffff047224 */ /* 0x000fc600078e00ff */
[----:B------:R-:W-:-:S03]  /*10b0*/  IABS R17, R13 ;  /* 0x0000000d00117213 */ /* 0x000fc60000000000 */
[----:B0-----:R-:W0:Y:S08]  /*10c0*/  MUFU.RCP R5, R5 ;  /* 0x0000000500057308 */ /* 0x001e300000001000 */
[----:B------:R-:W2:Y:S08]  /*10d0*/  I2F.RP R9, R19 ;  /* 0x0000001300097306 */ /* 0x000eb00000209400 */
[----:B-1----:R-:W1:Y:S01]  /*10e0*/  MUFU.RCP R8, R8 ;  /* 0x0000000800087308 */ /* 0x002e620000001000 */
[----:B0-----:R-:W-:-:S07]  /*10f0*/  VIADD R5, R5, 0xffffffe ;  /* 0x0ffffffe05057836 */ /* 0x001fce0000000000 */
[----:B--2---:R-:W0:Y:S08]  /*1100*/  MUFU.RCP R9, R9 ;  /* 0x0000000900097308 */ /* 0x004e300000001000 */
[----:B------:R-:W2:Y:S01]  /*1110*/  F2I.FTZ.U32.TRUNC.NTZ R5, R5 ;  /* 0x0000000500057305 */ /* 0x000ea2000021f000 */
[----:B-1----:R-:W-:-:S07]  /*1120*/  VIADD R6, R8, 0xffffffe ;  /* 0x0ffffffe08067836 */ /* 0x002fce0000000000 */
[----:B------:R-:W-:Y:S01]  /*1130*/  I2F.RP R23, R17 ;  /* 0x0000001100177306 */ /* 0x000fe20000209400 */
[----:B0-----:R-:W-:Y:S02]  /*1140*/  VIADD R8, R9, 0xffffffe ;  /* 0x0ffffffe09087836 */ /* 0x001fe40000000000 */
[----:B--2---:R-:W-:-:S05]  /*1150*/  IMAD.MOV R21, RZ, RZ, -R5 ;  /* 0x000000ffff157224 */ /* 0x004fca00078e0a05 */
[----:B------:R0:W1:Y:S01]  /*1160*/  F2I.FTZ.U32.TRUNC.NTZ R7, R6 ;  /* 0x0000000600077305 */ /* 0x000062000021f000 */
[----:B------:R-:W-:-:S04]  /*1170*/  IMAD R21, R21, R18, RZ ;  /* 0x0000001215157224 */ /* 0x000fc800078e02ff */
[----:B------:R-:W-:-:S03]  /*1180*/  IMAD.HI.U32 R20, R5, R21, R4 ;  /* 0x0000001505147227 */ /* 0x000fc600078e0004 */
[----:B------:R-:W2:Y:S01]  /*1190*/  F2I.FTZ.U32.TRUNC.NTZ R9, R8 ;  /* 0x0000000800097305 */ /* 0x000ea2000021f000 */
[C---:B---3--:R-:W-:Y:S01]  /*11a0*/  PRMT R4, R15.reuse, 0x7771, RZ ;  /* 0x000077710f047816 */ /* 0x048fe200000000ff */
[----:B0-----:R-:W-:Y:S01]  /*11b0*/  IMAD.MOV.U32 R6, RZ, RZ, RZ ;  /* 0x000000ffff067224 */ /* 0x001fe200078e00ff */
[----:B------:R-:W-:Y:S02]  /*11c0*/  PRMT R21, R15, 0x8880, RZ ;  /* 0x000088800f157816 */ /* 0x000fe400000000ff */
[----:B------:R-:W-:Y:S01]  /*11d0*/  PRMT R24, R4, 0x8880, RZ ;  /* 0x0000888004187816 */ /* 0x000fe200000000ff */
[----:B-1----:R-:W-:Y:S02]  /*11e0*/  IMAD.MOV R25, RZ, RZ, -R7 ;  /* 0x000000ffff197224 */ /* 0x002fe400078e0a07 */
[----:B------:R0:W1:Y:S02]  /*11f0*/  MUFU.RCP R5, R23 ;  /* 0x0000001700057308 */ /* 0x0000640000001000 */
[----:B------:R-:W-:-:S02]  /*1200*/  IMAD R25, R25, R16, RZ ;  /* 0x0000001019197224 */ /* 0x000fc400078e02ff */
[----:B--2---:R-:W-:Y:S02]  /*1210*/  IMAD.MOV R8, RZ, RZ, -R9 ;  /* 0x000000ffff087224 */ /* 0x004fe400078e0a09 */
[----:B------:R-:W-:Y:S01]  /*1220*/  IMAD.HI.U32 R22, R7, R25, R6 ;  /* 0x0000001907167227 */ /* 0x000fe200078e0006 */
[C---:B------:R-:W-:Y:S02]  /*1230*/  PRMT R6, R15.reuse, 0x7772, RZ ;  /* 0x000077720f067816 */ /* 0x040fe400000000ff */
[----:B0-----:R-:W-:Y:S01]  /*1240*/  IABS R23, R21 ;  /* 0x0000001500177213 */ /* 0x001fe20000000000 */
[----:B------:R-:W-:Y:S01]  /*1250*/  IMAD R7, R8, R19, RZ ;  /* 0x0000001308077224 */ /* 0x000fe200078e02ff */
[----:B------:R-:W-:Y:S01]  /*1260*/  PRMT R15, R15, 0x7773, RZ ;  /* 0x000077730f0f7816 */ /* 0x000fe200000000ff */
[----:B------:R-:W-:Y:S01]  /*1270*/  IMAD.MOV.U32 R8, RZ, RZ, RZ ;  /* 0x000000ffff087224 */ /* 0x000fe200078e00ff */
[----:B------:R-:W-:Y:S01]  /*1280*/  LOP3.LUT R21, R21, R12, RZ, 0x3c, !PT ;  /* 0x0000000c15157212 */ /* 0x000fe200078e3cff */
[----:B-1----:R-:W-:-:S02]  /*1290*/  VIADD R5, R5, 0xffffffe ;  /* 0x0ffffffe05057836 */ /* 0x002fc40000000000 */
[----:B------:R-:W-:Y:S01]  /*12a0*/  IMAD.HI.U32 R4, R9, R7, R8 ;  /* 0x0000000709047227 */ /* 0x000fe200078e0008 */
[----:B------:R-:W-:Y:S02]  /*12b0*/  IABS R8, R12 ;  /* 0x0000000c00087213 */ /* 0x000fe40000000000 */
[----:B------:R-:W-:Y:S01]  /*12c0*/  IABS R9, R10 ;  /* 0x0000000a00097213 */ /* 0x000fe20000000000 */
[----:B------:R-:W-:Y:S01]  /*12d0*/  IMAD.MOV.U32 R7, RZ, RZ, R24 ;  /* 0x000000ffff077224 */ /* 0x000fe200078e0018 */
[----:B------:R-:W0:Y:S01]  /*12e0*/  F2I.FTZ.U32.TRUNC.NTZ R5, R5 ;  /* 0x0000000500057305 */ /* 0x000e22000021f000 */
[----:B------:R-:W-:Y:S02]  /*12f0*/  IMAD.MOV R24, RZ, RZ, -R8 ;  /* 0x000000ffff187224 */ /* 0x000fe400078e0a08 */
[----:B------:R-:W-:Y:S01]  /*1300*/  IMAD.MOV R26, RZ, RZ, -R9 ;  /* 0x000000ffff1a7224 */ /* 0x000fe200078e0a09 */
[----:B------:R-:W-:Y:S02]  /*1310*/  IABS R25, R7 ;  /* 0x0000000700197213 */ /* 0x000fe40000000000 */
[----:B------:R-:W-:Y:S01]  /*1320*/  PRMT R9, R6, 0x8880, RZ ;  /* 0x0000888006097816 */ /* 0x000fe200000000ff */
[----:B------:R-:W-:Y:S01]  /*1330*/  IMAD.HI.U32 R6, R20, R23, RZ ;  /* 0x0000001714067227 */ /* 0x000fe200078e00ff */
[----:B------:R-:W-:-:S02]  /*1340*/  IABS R20, R14 ;  /* 0x0000000e00147213 */ /* 0x000fc40000000000 */
[----:B------:R-:W-:Y:S01]  /*1350*/  IABS R27, R9 ;  /* 0x00000009001b7213 */ /* 0x000fe20000000000 */
[----:B------:R-:W-:Y:S01]  /*1360*/  IMAD.HI.U32 R8, R22, R25, RZ ;  /* 0x0000001916087227 */ /* 0x000fe200078e00ff */
[----:B------:R-:W-:Y:S02]  /*1370*/  LOP3.LUT R7, R7, R10, RZ, 0x3c, !PT ;  /* 0x0000000a07077212 */ /* 0x000fe400078e3cff */
[----:B------:R-:W-:Y:S01]  /*1380*/  LOP3.LUT R9, R9, R14, RZ, 0x3c, !PT ;  /* 0x0000000e09097212 */ /* 0x000fe200078e3cff */
[----:B------:R-:W-:Y:S01]  /*1390*/  IMAD R25, R8, R26, R25 ;  /* 0x0000001a08197224 */ /* 0x000fe200078e0219 */
[----:B------:R-:W-:Y:S01]  /*13a0*/  ISETP.GE.AND P5, PT, R7, RZ, PT ;  /* 0x000000ff0700720c */ /* 0x000fe20003fa6270 */
[----:B------:R-:W-:Y:S02]  /*13b0*/  IMAD R23, R6, R24, R23 ;  /* 0x0000001806177224 */ /* 0x000fe400078e0217 */
[----:B0-----:R-:W-:Y:S01]  /*13c0*/  IMAD.MOV R24, RZ, RZ, -R5 ;  /* 0x000000ffff187224 */ /* 0x001fe200078e0a05 */
[----:B------:R-:W-:Y:S01]  /*13d0*/  ISETP.GT.U32.AND P1, PT, R16, R25, PT ;  /* 0x000000191000720c */ /* 0x000fe20003f24070 */
[----:B------:R-:W-:Y:S01]  /*13e0*/  IMAD.MOV R22, RZ, RZ, -R20 ;  /* 0x000000ffff167224 */ /* 0x000fe200078e0a14 */
[----:B------:R-:W-:Y:S01]  /*13f0*/  ISETP.GT.U32.AND P4, PT, R18, R23, PT ;  /* 0x000000171200720c */ /* 0x000fe20003f84070 */
[----:B------:R-:W-:-:S04]  /*1400*/  IMAD.HI.U32 R20, R4, R27, RZ ;  /* 0x0000001b04147227 */ /* 0x000fc800078e00ff */
[----:B------:R-:W-:Y:S01]  /*1410*/  IMAD R29, R24, R17, RZ ;  /* 0x00000011181d7224 */ /* 0x000fe200078e02ff */
[----:B------:R-:W-:Y:S01]  /*1420*/  PRMT R24, R15, 0x8880, RZ ;  /* 0x000088800f187816 */ /* 0x000fe200000000ff */
[----:B------:R-:W-:Y:S01]  /*1430*/  IMAD.MOV.U32 R4, RZ, RZ, RZ ;  /* 0x000000ffff047224 */ /* 0x000fe200078e00ff */
[----:B------:R-:W-:Y:S01]  /*1440*/  IABS R15, R13 ;  /* 0x0000000d000f7213 */ /* 0x000fe20000000000 */
[----:B------:R-:W-:Y:S02]  /*1450*/  IMAD R22, R20, R22, R27 ;  /* 0x0000001614167224 */ /* 0x000fe400078e021b */
[----:B------:R-:W-:Y:S01]  /*1460*/  IMAD.HI.U32 R4, R5, R29, R4 ;  /* 0x0000001d05047227 */ /* 0x000fe200078e0004 */
[----:B------:R-:W-:Y:S02]  /*1470*/  IABS R5, R24 ;  /* 0x0000001800057213 */ /* 0x000fe40000000000 */
[----:B------:R-:W-:Y:S01]  /*1480*/  ISETP.GT.U32.AND P3, PT, R19, R22, PT ;  /* 0x000000161300720c */ /* 0x000fe20003f64070 */
[----:B------:R-:W-:Y:S01]  /*1490*/  @!P1 IMAD.IADD R25, R25, 0x1, -R16 ;  /* 0x0000000119199824 */ /* 0x000fe200078e0a10 */
[----:B------:R-:W-:Y:S01]  /*14a0*/  LOP3.LUT R24, R24, R13, RZ, 0x3c, !PT ;  /* 0x0000000d18187212 */ /* 0x000fe200078e3cff */
[----:B------:R-:W-:-:S02]  /*14b0*/  IMAD.MOV R26, RZ, RZ, -R15 ;  /* 0x000000ffff1a7224 */ /* 0x000fc400078e0a0f */
[----:B------:R-:W-:Y:S01]  /*14c0*/  IMAD.HI.U32 R4, R4, R5, RZ ;  /* 0x0000000504047227 */ /* 0x000fe200078e00ff */
[----:B------:R-:W-:-:S03]  /*14d0*/  ISETP.GE.U32.AND P2, PT, R25, R16, PT ;  /* 0x000000101900720c */ /* 0x000fc60003f46070 */
[----:B------:R-:W-:Y:S02]  /*14e0*/  IMAD R26, R4, R26, R5 ;  /* 0x0000001a041a7224 */ /* 0x000fe400078e0205 */
[----:B------:R-:W-:Y:S02]  /*14f0*/  @!P4 IMAD.IADD R23, R23, 0x1, -R18 ;  /* 0x000000011717c824 */ /* 0x000fe400078e0a12 */
[----:B------:R-:W-:Y:S01]  /*1500*/  @!P1 VIADD R8, R8, 0x1 ;  /* 0x0000000108089836 */ /* 0x000fe20000000000 */
[----:B------:R-:W-:Y:S01]  /*1510*/  ISETP.GT.U32.AND P0, PT, R17, R26, PT ;  /* 0x0000001a1100720c */ /* 0x000fe20003f04070 */
[----:B------:R-:W-:Y:S01]  /*1520*/  @!P3 IMAD.IADD R22, R22, 0x1, -R19 ;  /* 0x000000011616b824 */ /* 0x000fe200078e0a13 */
[----:B------:R-:W-:Y:S01]  /*1530*/  ISETP.GE.U32.AND P6, PT, R23, R18, PT ;  /* 0x000000121700720c */ /* 0x000fe20003fc6070 */
[----:B------:R-:W-:Y:S01]  /*1540*/  @!P4 VIADD R6, R6, 0x1 ;  /* 0x000000010606c836 */ /* 0x000fe20000000000 */
[----:B------:R-:W-:Y:S01]  /*1550*/  ISETP.GE.AND P1, PT, R21, RZ, PT ;  /* 0x000000ff1500720c */ /* 0x000fe20003f26270 */
[----:B------:R-:W-:Y:S01]  /*1560*/  @P2 VIADD R8, R8, 0x1 ;  /* 0x0000000108082836 */ /* 0x000fe20000000000 */
[----:B------:R-:W-:Y:S01]  /*1570*/  ISETP.GE.U32.AND P2, PT, R22, R19, PT ;  /* 0x000000131600720c */ /* 0x000fe20003f46070 */
[----:B------:R-:W-:Y:S01]  /*1580*/  @!P3 VIADD R20, R20, 0x1 ;  /* 0x000000011414b836 */ /* 0x000fe20000000000 */
[----:B------:R-:W-:Y:S01]  /*1590*/  ISETP.GE.AND P3, PT, R9, RZ, PT ;  /* 0x000000ff0900720c */ /* 0x000fe20003f66270 */
[----:B------:R-:W-:Y:S01]  /*15a0*/  @!P5 IMAD.MOV R8, RZ, RZ, -R8 ;  /* 0x000000ffff08d224 */ /* 0x000fe200078e0a08 */
[----:B------:R-:W-:-:S03]  /*15b0*/  ISETP.NE.AND P5, PT, R10, RZ, PT ;  /* 0x000000ff0a00720c */ /* 0x000fc60003fa5270 */
[----:B------:R-:W-:Y:S02]  /*15c0*/  @!P0 IMAD.IADD R26, R26, 0x1, -R17 ;  /* 0x000000011a1a8824 */ /* 0x000fe400078e0a11 */
[----:B------:R-:W-:Y:S01]  /*15d0*/  @P6 VIADD R6, R6, 0x1 ;  /* 0x0000000106066836 */ /* 0x000fe20000000000 */
[----:B------:R-:W-:Y:S01]  /*15e0*/  ISETP.NE.AND P6, PT, R12, RZ, PT ;  /* 0x000000ff0c00720c */ /* 0x000fe20003fc5270 */
[----:B------:R-:W-:Y:S01]  /*15f0*/  @!P0 VIADD R4, R4, 0x1 ;  /* 0x0000000104048836 */ /* 0x000fe20000000000 */
[----:B------:R-:W-:Y:S01]  /*1600*/  ISETP.GE.U32.AND P4, PT, R26, R17, PT ;  /* 0x000000111a00720c */ /* 0x000fe20003f86070 */
[----:B------:R-:W-:Y:S01]  /*1610*/  @P2 VIADD R20, R20, 0x1 ;  /* 0x0000000114142836 */ /* 0x000fe20000000000 */
[----:B------:R-:W-:Y:S01]  /*1620*/  ISETP.NE.AND P2, PT, R14, RZ, PT ;  /* 0x000000ff0e00720c */ /* 0x000fe20003f45270 */
[----:B------:R-:W-:Y:S01]  /*1630*/  @!P1 IMAD.MOV R6, RZ, RZ, -R6 ;  /* 0x000000ffff069224 */ /* 0x000fe200078e0a06 */
[----:B------:R-:W-:Y:S01]  /*1640*/  ISETP.GE.AND P1, PT, R24, RZ, PT ;  /* 0x000000ff1800720c */ /* 0x000fe20003f26270 */
[----:B------:R-:W-:Y:S01]  /*1650*/  @!P3 IMAD.MOV R20, RZ, RZ, -R20 ;  /* 0x000000ffff14b224 */ /* 0x000fe200078e0a14 */
[----:B------:R-:W-:-:S02]  /*1660*/  ISETP.NE.AND P0, PT, R13, RZ, PT ;  /* 0x000000ff0d00720c */ /* 0x000fc40003f05270 */
[----:B------:R-:W-:-:S03]  /*1670*/  @!P5 LOP3.LUT R8, RZ, R10, RZ, 0x33, !PT ;  /* 0x0000000aff08d212 */ /* 0x000fc600078e33ff */
[----:B------:R-:W-:Y:S02]  /*1680*/  @!P6 LOP3.LUT R6, RZ, R12, RZ, 0x33, !PT ;  /* 0x0000000cff06e212 */ /* 0x000fe400078e33ff */
[----:B------:R-:W-:Y:S02]  /*1690*/  @P4 VIADD R4, R4, 0x1 ;  /* 0x0000000104044836 */ /* 0x000fe40000000000 */
[----:B------:R-:W-:Y:S02]  /*16a0*/  @!P2 LOP3.LUT R20, RZ, R14, RZ, 0x33, !PT ;  /* 0x0000000eff14a212 */ /* 0x000fe400078e33ff */
[----:B------:R-:W-:Y:S01]  /*16b0*/  PRMT R5, R8, 0x7604, R6 ;  /* 0x0000760408057816 */ /* 0x000fe20000000006 */
[----:B------:R-:W-:Y:S01]  /*16c0*/  @!P1 IMAD.MOV R4, RZ, RZ, -R4 ;  /* 0x000000ffff049224 */ /* 0x000fe200078e0a04 */
[----:B------:R-:W-:Y:S02]  /*16d0*/  @!P0 LOP3.LUT R4, RZ, R13, RZ, 0x33, !PT ;  /* 0x0000000dff048212 */ /* 0x000fe400078e33ff */
[----:B------:R-:W-:-:S02]  /*16e0*/  PRMT R5, R20, 0x7054, R5 ;  /* 0x0000705414057816 */ /* 0x000fc40000000005 */
        /* <DEDUP_REMOVED lines=12> */
.L_x_7492:
        /* <DEDUP_REMOVED lines=13> */
.L_x_8142:


//--------------------- .text._ZN2at6native55_GLOBAL__N__de093ff9_22_ForeachBinaryOpList_cu_a911ec4325multi_tensor_apply_kernelINS1_18TensorListMetadataILi2EEENS1_24BinaryOpListAlphaFunctorIhLi2ELi2ELi0EEEJSt7dividesIhEhEEEvT_T0_DpT1_ --------------------------
	.section	.text._ZN2at6native55_GLOBAL__N__de093ff9_22_ForeachBinaryOpList_cu_a911ec4325multi_tensor_apply_kernelINS1_18TensorListMetadataILi2EEENS1_24BinaryOpListAlphaFunctorIhLi2ELi2ELi0EEEJSt7dividesIhEhEEEvT_T0_DpT1_,"ax",@progbits
	.align	128
.text._ZN2at6native55_GLOBAL__N__de093ff9_22_ForeachBinaryOpList_cu_a911ec4325multi_tensor_apply_kernelINS1_18TensorListMetadataILi2EEENS1_24BinaryOpListAlphaFunctorIhLi2ELi2ELi0EEEJSt7dividesIhEhEEEvT_T0_DpT1_:
        .type           _ZN2at6native55_GLOBAL__N__de093ff9_22_ForeachBinaryOpList_cu_a911ec4325multi_tensor_apply_kernelINS1_18TensorListMetadataILi2EEENS1_24BinaryOpListAlphaFunctorIhLi2ELi2ELi0EEEJSt7dividesIhEhEEEvT_T0_DpT1_,@function
        .size           _ZN2at6native55_GLOBAL__N__de093ff9_22_ForeachBinaryOpList_cu_a911ec4325multi_tensor_apply_kernelINS1_18TensorListMetadataILi2EEENS1_24BinaryOpListAlphaFunctorIhLi2ELi2ELi0EEEJSt7dividesIhEhEEEvT_T0_DpT1_,(.L_x_8143 - _ZN2at6native55_GLOBAL__N__de093ff9_22_ForeachBinaryOpList_cu_a911ec4325multi_tensor_apply_kernelINS1_18TensorListMetadataILi2EEENS1_24BinaryOpListAlphaFunctorIhLi2ELi2ELi0EEEJSt7dividesIhEhEEEvT_T0_DpT1_)
        .other          _ZN2at6native55_GLOBAL__N__de093ff9_22_ForeachBinaryOpList_cu_a911ec4325multi_tensor_apply_kernelINS1_18TensorListMetadataILi2EEENS1_24BinaryOpListAlphaFunctorIhLi2ELi2ELi0EEEJSt7dividesIhEhEEEvT_T0_DpT1_,@"STO_CUDA_ENTRY STV_DEFAULT"
_ZN2at6native55_GLOBAL__N__de093ff9_22_ForeachBinaryOpList_cu_a911ec4325multi_tensor_apply_kernelINS1_18TensorListMetadataILi2EEENS1_24BinaryOpListAlphaFunctorIhLi2ELi2ELi0EEEJSt7dividesIhEhEEEvT_T0_DpT1_:
        /* <DEDUP_REMOVED lines=30> */
.L_x_7494:
[----:B0-----:R-:W-:Y:S01]  /*01e0*/  IADD3 R3, P1, R0, R4, RZ ;  /* 0x0000000400037210 */ /* 0x001fe20007f3e0ff */
[----:B-12---:R-:W-:Y:S01]  /*01f0*/  IMAD R14, R2, 0x3, RZ ;  /* 0x00000003020e7824 */ /* 0x006fe200078e02ff */
[----:B------:R-:W-:Y:S02]  /*0200*/  PRMT R21, RZ, 0x7610, R21 ;  /* 0x00007610ff157816 */ /* 0x000fe40000000015 */
[C---:B------:R-:W-:Y:S01]  /*0210*/  ISETP.GE.U32.AND P0, PT, R3.reuse, 0x10000, PT ;  /* 0x000100000300780c */ /* 0x040fe20003f06070 */
[----:B------:R-:W-:Y:S01]  /*0220*/  IMAD.X R6, RZ, RZ, R5, P1 ;  /* 0x000000ffff067224 */ /* 0x000fe200008e0605 */
[----:B------:R-:W-:Y:S02]  /*0230*/  ISETP.LT.U32.AND P1, PT, R3, UR12, PT ;  /* 0x0000000c03007c0c */ /* 0x000fe4000bf21070 */
[----:B------:R-:W-:Y:S02]  /*0240*/  IADD3 R14, P2, R14, R3, RZ ;  /* 0x000000030e0e7210 */ /* 0x000fe40007f5e0ff */
[----:B------:R-:W-:-:S02]  /*0250*/  ISETP.GE.U32.AND.EX P0, PT, R6, RZ, PT, P0 ;  /* 0x000000ff0600720c */ /* 0x000fc40003f06100 */
[----:B------:R-:W-:Y:S01]  /*0260*/  ISETP.GE.U32.AND P6, PT, R14, 0x10000, PT ;  /* 0x000100000e00780c */ /* 0x000fe20003fc6070 */
[--C-:B------:R-:W-:Y:S01]  /*0270*/  IMAD.X R15, RZ, RZ, R6.reuse, P2 ;  /* 0x000000ffff0f7224 */ /* 0x100fe200010e0606 */
[----:B------:R-:W-:Y:S02]  /*0280*/  ISETP.LT.AND.EX P0, PT, R6, UR5, !P0, P1 ;  /* 0x0000000506007c0c */ /* 0x000fe4000c701310 */
[CC--:B------:R-:W-:Y:S02]  /*0290*/  IADD3 R7, P1, R2.reuse, R3.reuse, RZ ;  /* 0x0000000302077210 */ /* 0x0c0fe40007f3e0ff */
[----:B------:R-:W-:Y:S02]  /*02a0*/  LEA R8, P4, R2, R3, 0x1 ;  /* 0x0000000302087211 */ /* 0x000fe400078808ff */
[----:B------:R-:W-:Y:S01]  /*02b0*/  ISETP.GE.U32.AND P2, PT, R7, 0x10000, PT ;  /* 0x000100000700780c */ /* 0x000fe20003f46070 */
[--C-:B------:R-:W-:Y:S01]  /*02c0*/  IMAD.X R9, RZ, RZ, R6.reuse, P1 ;  /* 0x000000ffff097224 */ /* 0x100fe200008e0606 */
[----:B------:R-:W-:Y:S01]  /*02d0*/  ISETP.LT.U32.AND P3, PT, R14, UR12, PT ;  /* 0x0000000c0e007c0c */ /* 0x000fe2000bf61070 */
[----:B------:R-:W-:Y:S01]  /*02e0*/  IMAD.X R10, RZ, RZ, R6, P4 ;  /* 0x000000ffff0a7224 */ /* 0x000fe200020e0606 */
[----:B------:R-:W-:-:S02]  /*02f0*/  ISETP.GE.U32.AND.EX P6, PT, R15, RZ, PT, P6 ;  /* 0x000000ff0f00720c */ /* 0x000fc40003fc6160 */
[----:B------:R-:W-:Y:S02]  /*0300*/  ISETP.LT.U32.AND P1, PT, R7, UR12, PT ;  /* 0x0000000c07007c0c */ /* 0x000fe4000bf21070 */
[----:B------:R-:W-:Y:S02]  /*0310*/  ISETP.GE.U32.AND.EX P2, PT, R9, RZ, PT, P2 ;  /* 0x000000ff0900720c */ /* 0x000fe40003f46120 */
[----:B------:R-:W-:Y:S02]  /*0320*/  ISETP.LT.AND.EX P3, PT, R15, UR5, !P6, P3 ;  /* 0x000000050f007c0c */ /* 0x000fe4000f761330 */
[----:B------:R-:W-:Y:S02]  /*0330*/  ISETP.LT.AND.EX P1, PT, R9, UR5, !P2, P1 ;  /* 0x0000000509007c0c */ /* 0x000fe4000d721310 */
[C---:B------:R-:W-:Y:S02]  /*0340*/  ISETP.GE.U32.AND P2, PT, R8.reuse, 0x10000, PT ;  /* 0x000100000800780c */ /* 0x040fe40003f46070 */
[----:B------:R-:W-:-:S02]  /*0350*/  ISETP.LT.U32.AND P4, PT, R8, UR12, PT ;  /* 0x0000000c08007c0c */ /* 0x000fc4000bf81070 */
[C---:B------:R-:W-:Y:S02]  /*0360*/  ISETP.GE.U32.AND.EX P2, PT, R10.reuse, RZ, PT, P2 ;  /* 0x000000ff0a00720c */ /* 0x040fe40003f46120 */
[C---:B------:R-:W-:Y:S02]  /*0370*/  @P0 IADD3 R12, P5, R3.reuse, UR14, RZ ;  /* 0x0000000e030c0c10 */ /* 0x040fe4000ffbe0ff */
[----:B------:R-:W-:Y:S02]  /*0380*/  @P0 IADD3 R26, P6, R3, UR13, RZ ;  /* 0x0000000d031a0c10 */ /* 0x000fe4000ffde0ff */
[----:B------:R-:W-:Y:S02]  /*0390*/  ISETP.LT.AND.EX P2, PT, R10, UR5, !P2, P4 ;  /* 0x000000050a007c0c */ /* 0x000fe4000d741340 */
[C---:B------:R-:W-:Y:S02]  /*03a0*/  @P0 IADD3.X R13, R6.reuse, UR6, RZ, P5, !PT ;  /* 0x00000006060d0c10 */ /* 0x040fe4000affe4ff */
[----:B------:R-:W-:-:S02]  /*03b0*/  @P0 IADD3.X R27, R6, UR8, RZ, P6, !PT ;  /* 0x00000008061b0c10 */ /* 0x000fc4000b7fe4ff */
[----:B------:R-:W-:Y:S02]  /*03c0*/  @P3 IADD3 R16, P5, R14, UR13, RZ ;  /* 0x0000000d0e103c10 */ /* 0x000fe4000ffbe0ff */
[----:B------:R-:W-:Y:S01]  /*03d0*/  @P1 IADD3 R24, P4, R7, UR14, RZ ;  /* 0x0000000e07181c10 */ /* 0x000fe2000ff9e0ff */
[----:B------:R0:W2:Y:S01]  /*03e0*/  @P0 LDG.E.U8 R21, desc[UR10][R26.64] ;  /* 0x0000000a1a150981 */ /* 0x0000a2000c1e1100 */
[----:B------:R-:W-:Y:S02]  /*03f0*/  PRMT R19, RZ, 0x7610, R19 ;  /* 0x00007610ff137816 */ /* 0x000fe40000000013 */
[----:B------:R-:W-:Y:S02]  /*0400*/  @P3 IADD3.X R17, R15, UR8, RZ, P5, !PT ;  /* 0x000000080f113c10 */ /* 0x000fe4000affe4ff */
[----:B------:R-:W-:Y:S02]  /*0410*/  @P1 IADD3.X R25, R9, UR6, RZ, P4, !PT ;  /* 0x0000000609191c10 */ /* 0x000fe4000a7fe4ff */
[----:B------:R-:W-:-:S02]  /*0420*/  @P1 IADD3 R22, P5, R7, UR13, RZ ;  /* 0x0000000d07161c10 */ /* 0x000fc4000ffbe0ff */
[----:B------:R-:W-:Y:S01]  /*0430*/  PRMT R28, RZ, 0x7610, R28 ;  /* 0x00007610ff1c7816 */ /* 0x000fe2000000001c */
[----:B------:R1:W5:Y:S01]  /*0440*/  @P1 LDG.E.U8 R19, desc[UR10][R24.64] ;  /* 0x0000000a18131981 */ /* 0x000362000c1e1100 */
[----:B------:R-:W-:Y:S02]  /*0450*/  @P1 IADD3.X R23, R9, UR8, RZ, P5, !PT ;  /* 0x0000000809171c10 */ /* 0x000fe4000affe4ff */
[----:B0-----:R-:W-:Y:S02]  /*0460*/  @P2 IADD3 R26, P4, R8, UR14, RZ ;  /* 0x0000000e081a2c10 */ /* 0x001fe4000ff9e0ff */
[----:B------:R-:W-:Y:S01]  /*0470*/  IADD3 R14, P6, R14, UR14, RZ ;  /* 0x0000000e0e0e7c10 */ /* 0x000fe2000ffde0ff */
[----:B------:R0:W3:Y:S01]  /*0480*/  @P0 LDG.E.U8 R28, desc[UR10][R12.64] ;  /* 0x0000000a0c1c0981 */ /* 0x0000e2000c1e1100 */
[----:B------:R-:W-:Y:S02]  /*0490*/  PRMT R20, RZ, 0x7610, R20 ;  /* 0x00007610ff147816 */ /* 0x000fe40000000014 */
[----:B-1----:R-:W-:-:S02]  /*04a0*/  @P2 IADD3 R24, P5, R8, UR13, RZ ;  /* 0x0000000d08182c10 */ /* 0x002fc4000ffbe0ff */
[----:B------:R-:W-:Y:S02]  /*04b0*/  PRMT R11, RZ, 0x7610, R11 ;  /* 0x00007610ff0b7816 */ /* 0x000fe4000000000b */
[C---:B------:R-:W-:Y:S02]  /*04c0*/  @P2 IADD3.X R27, R10.reuse, UR6, RZ, P4, !PT ;  /* 0x000000060a1b2c10 */ /* 0x040fe4000a7fe4ff */
[----:B0-----:R-:W-:Y:S02]  /*04d0*/  PRMT R13, RZ, 0x7610, R13 ;  /* 0x00007610ff0d7816 */ /* 0x001fe4000000000d */
[----:B------:R-:W-:Y:S02]  /*04e0*/  @P2 IADD3.X R25, R10, UR8, RZ, P5, !PT ;  /* 0x000000080a192c10 */ /* 0x000fe4000affe4ff */
[----:B------:R-:W-:Y:S02]  /*04f0*/  IADD3.X R15, R15, UR6, RZ, P6, !PT ;  /* 0x000000060f0f7c10 */ /* 0x000fe4000b7fe4ff */
[----:B------:R-:W5:Y:S04]  /*0500*/  @P2 LDG.E.U8 R13, desc[UR10][R26.64] ;  /* 0x0000000a1a0d2981 */ /* 0x000f68000c1e1100 */
[----:B------:R-:W5:Y:S04]  /*0510*/  @P2 LDG.E.U8 R20, desc[UR10][R24.64] ;  /* 0x0000000a18142981 */ /* 0x000f68000c1e1100 */
[----:B------:R-:W5:Y:S01]  /*0520*/  @P3 LDG.E.U8 R11, desc[UR10][R14.64] ;  /* 0x0000000a0e0b3981 */ /* 0x000f62000c1e1100 */
[----:B------:R-:W-:Y:S01]  /*0530*/  PRMT R12, RZ, 0x7610, R12 ;  /* 0x00007610ff0c7816 */ /* 0x000fe2000000000c */
[----:B------:R-:W-:Y:S01]  /*0540*/  UPRMT UR4, UR9, 0x9910, URZ ;  /* 0x0000991009047896 */ /* 0x000fe2000800003f */
[----:B------:R-:W-:-:S04]  /*0550*/  PRMT R18, RZ, 0x7610, R18 ;  /* 0x00007610ff127816 */ /* 0x000fc80000000012 */
[----:B------:R0:W5:Y:S04]  /*0560*/  @P3 LDG.E.U8 R12, desc[UR10][R16.64] ;  /* 0x0000000a100c3981 */ /* 0x000168000c1e1100 */
[----:B------:R3:W5:Y:S01]  /*0570*/  @P1 LDG.E.U8 R18, desc[UR10][R22.64] ;  /* 0x0000000a16121981 */ /* 0x000762000c1e1100 */
[----:B0-----:R-:W-:Y:S02]  /*0580*/  MOV R16, 0x5e0 ;  /* 0x000005e000107802 */ /* 0x001fe40000000f00 */
[----:B--2---:R-:W-:-:S05]  /*0590*/  PRMT R17, R21, 0x9910, RZ ;  /* 0x0000991015117816 */ /* 0x004fca00000000ff */
[----:B------:R-:W-:-:S05]  /*05a0*/  IMAD R17, R17, UR4, RZ ;  /* 0x0000000411117c24 */ /* 0x000fca000f8e02ff */
[----:B------:R-:W-:Y:S02]  /*05b0*/  LOP3.LUT R17, R17, 0xff, RZ, 0xc0, !PT ;  /* 0x000000ff11117812 */ /* 0x000fe400078ec0ff */
[----:B---3--:R-:W-:-:S07]  /*05c0*/  LOP3.LUT R22, R28, 0xff, RZ, 0xc0, !PT ;  /* 0x000000ff1c167812 */ /* 0x008fce00078ec0ff */
[----:B-----5:R-:W-:Y:S05]  /*05d0*/  CALL.REL.NOINC `($__internal_13_$__cuda_sm20_div_u16) ;  /* 0x0000000400a47944 */ /* 0x020fea0003c00000 */
[----:B------:R-:W-:Y:S01]  /*05e0*/  UPRMT UR4, UR9, 0x9910, URZ ;  /* 0x0000991009047896 */ /* 0x000fe2000800003f */
[----:B------:R-:W-:Y:S01]  /*05f0*/  PRMT R17, R18, 0x9910, RZ ;  /* 0x0000991012117816 */ /* 0x000fe200000000ff */
[----:B------:R-:W-:Y:S01]  /*0600*/  IMAD.MOV.U32 R18, RZ, RZ, R21 ;  /* 0x000000ffff127224 */ /* 0x000fe200078e0015 */
[----:B------:R-:W-:Y:S02]  /*0610*/  LOP3.LUT R22, R19, 0xff, RZ, 0xc0, !PT ;  /* 0x000000ff13167812 */ /* 0x000fe400078ec0ff */
[----:B------:R-:W-:Y:S01]  /*0620*/  MOV R16, 0x660 ;  /* 0x0000066000107802 */ /* 0x000fe20000000f00 */
[----:B------:R-:W-:-:S05]  /*0630*/  IMAD R17, R17, UR4, RZ ;  /* 0x0000000411117c24 */ /* 0x000fca000f8e02ff */
[----:B------:R-:W-:-:S07]  /*0640*/  LOP3.LUT R17, R17, 0xff, RZ, 0xc0, !PT ;  /* 0x000000ff11117812 */ /* 0x000fce00078ec0ff */
[----:B------:R-:W-:Y:S05]  /*0650*/  CALL.REL.NOINC `($__internal_13_$__cuda_sm20_div_u16) ;  /* 0x0000000400847944 */ /* 0x000fea0003c00000 */
        /* <DEDUP_REMOVED lines=16> */
[----:B------:R-:W-:Y:S01]  /*0760*/  @P0 IADD3 R16, P4, R3, UR14, RZ ;  /* 0x0000000e03100c10 */ /* 0x000fe2000ff9e0ff */
[----:B------:R-:W-:Y:S01]  /*0770*/  IMAD.WIDE.U32 R4, R2, 0x4, R4 ;  /* 0x0000000402047825 */ /* 0x000fe200078e0004 */
[----:B------:R-:W-:Y:S02]  /*0780*/  @P1 IADD3 R22, P5, R7, UR14, RZ ;  /* 0x0000000e07161c10 */ /* 0x000fe4000ffbe0ff */
[----:B------:R-:W-:Y:S02]  /*0790*/  @P2 IADD3 R8, P6, R8, UR14, RZ ;  /* 0x0000000e08082c10 */ /* 0x000fe4000ffde0ff */
        /* <DEDUP_REMOVED lines=9> */
[----:B------:R-:W-:-:S03]  /*0830*/  ISETP.LT.AND.EX P1, PT, R5, UR5, PT, P1 ;  /* 0x0000000505007c0c */ /* 0x000fc6000bf21310 */
[----:B------:R2:W-:Y:S10]  /*0840*/  @P3 STG.E.U8 desc[UR10][R14.64], R21 ;  /* 0x000000150e003986 */ /* 0x0005f4000c10110a */
[----:B------:R-:W-:Y:S05]  /*0850*/  @!P0 BRA P1, `(.L_x_7494) ;  /* 0xfffffff800608947 */ /* 0x000fea000083ffff */
[----:B------:R-:W-:Y:S05]  /*0860*/  EXIT ;  /* 0x000000000000794d */ /* 0x000fea0003800000 */
.L_x_7493:
        /* <DEDUP_REMOVED lines=8> */
.L_x_7495:
        /* <DEDUP_REMOVED lines=9> */
[----:B------:R-:W-:Y:S02]  /*0980*/  MOV R16, 0xaa0 ;  /* 0x00000aa000107802 */ /* 0x000fe40000000f00 */
[C---:B--2---:R-:W-:Y:S02]  /*0990*/  LOP3.LUT R8, R6.reuse, 0xff, RZ, 0xc0, !PT ;  /* 0x000000ff06087812 */ /* 0x044fe400078ec0ff */
[----:B------:R-:W-:-:S02]  /*09a0*/  PRMT R9, R6, 0x7771, RZ ;  /* 0x0000777106097816 */ /* 0x000fc400000000ff */
[C---:B------:R-:W-:Y:S02]  /*09b0*/  PRMT R12, R6.reuse, 0x7772, RZ ;  /* 0x00007772060c7816 */ /* 0x040fe400000000ff */
[----:B------:R-:W-:Y:S01]  /*09c0*/  PRMT R17, R6, 0x7773, RZ ;  /* 0x0000777306117816 */ /* 0x000fe200000000ff */
[----:B------:R-:W-:Y:S01]  /*09d0*/  IMAD R6, R8, UR4, RZ ;  /* 0x0000000408067c24 */ /* 0x000fe2000f8e02ff */
[C---:B---3--:R-:W-:Y:S01]  /*09e0*/  PRMT R2, R22.reuse, 0x7770, RZ ;  /* 0x0000777016027816 */ /* 0x048fe200000000ff */
[----:B------:R-:W-:Y:S01]  /*09f0*/  IMAD R7, R9, UR4, RZ ;  /* 0x0000000409077c24 */ /* 0x000fe2000f8e02ff */
[----:B------:R-:W-:Y:S01]  /*0a00*/  PRMT R4, R22, 0x7771, RZ ;  /* 0x0000777116047816 */ /* 0x000fe200000000ff */
[----:B------:R-:W-:Y:S01]  /*0a10*/  IMAD R8, R12, UR4, RZ ;  /* 0x000000040c087c24 */ /* 0x000fe2000f8e02ff */
[C---:B------:R-:W-:Y:S01]  /*0a20*/  PRMT R5, R22.reuse, 0x7772, RZ ;  /* 0x0000777216057816 */ /* 0x040fe200000000ff */
[----:B------:R-:W-:Y:S01]  /*0a30*/  IMAD R17, R17, UR4, RZ ;  /* 0x0000000411117c24 */ /* 0x000fe2000f8e02ff */
[----:B------:R-:W-:-:S02]  /*0a40*/  PRMT R22, R22, 0x7773, RZ ;  /* 0x0000777316167816 */ /* 0x000fc400000000ff */
[----:B------:R-:W-:Y:S02]  /*0a50*/  LOP3.LUT R6, R6, 0xff, RZ, 0xc0, !PT ;  /* 0x000000ff06067812 */ /* 0x000fe400078ec0ff */
[----:B------:R-:W-:Y:S02]  /*0a60*/  LOP3.LUT R7, R7, 0xff, RZ, 0xc0, !PT ;  /* 0x000000ff07077812 */ /* 0x000fe400078ec0ff */
[----:B------:R-:W-:Y:S02]  /*0a70*/  LOP3.LUT R8, R8, 0xff, RZ, 0xc0, !PT ;  /* 0x000000ff08087812 */ /* 0x000fe400078ec0ff */
[----:B------:R-:W-:-:S07]  /*0a80*/  LOP3.LUT R17, R17, 0xff, RZ, 0xc0, !PT ;  /* 0x000000ff11117812 */ /* 0x000fce00078ec0ff */
[----:B------:R-:W-:Y:S05]  /*0a90*/  CALL.REL.NOINC `($__internal_13_$__cuda_sm20_div_u16) ;  /* 0x0000000000747944 */ /* 0x000fea0003c00000 */
[----:B------:R-:W-:Y:S01]  /*0aa0*/  IMAD.MOV.U32 R9, RZ, RZ, R21 ;  /* 0x000000ffff097224 */ /* 0x000fe200078e0015 */
[----:B------:R-:W-:Y:S01]  /*0ab0*/  MOV R16, 0xaf0 ;  /* 0x00000af000107802 */ /* 0x000fe20000000f00 */
[----:B------:R-:W-:Y:S02]  /*0ac0*/  IMAD.MOV.U32 R22, RZ, RZ, R5 ;  /* 0x000000ffff167224 */ /* 0x000fe400078e0005 */
[----:B------:R-:W-:-:S07]  /*0ad0*/  IMAD.MOV.U32 R17, RZ, RZ, R8 ;  /* 0x000000ffff117224 */ /* 0x000fce00078e0008 */
        /* <DEDUP_REMOVED lines=25> */
        .weak           $__internal_13_$__cuda_sm20_div_u16
        .type           $__internal_13_$__cuda_sm20_div_u16,@function
        .size           $__internal_13_$__cuda_sm20_div_u16,(.L_x_8143 - $__internal_13_$__cuda_sm20_div_u16)
$__internal_13_$__cuda_sm20_div_u16:
        /* <DEDUP_REMOVED lines=17> */
[----:B------:R-:W-:Y:S06]  /*0d80*/  RET.REL.NODEC R16 `(_ZN2at6native55_GLOBAL__N__de093ff9_22_ForeachBinaryOpList_cu_a911ec4325multi_tensor_apply_kernelINS1_18TensorListMetadataILi2EEENS1_24BinaryOpListAlphaFunctorIhLi2ELi2ELi0EEEJSt7dividesIhEhEEEvT_T0_DpT1_) ;  /* 0xfffffff0109c7950 */ /* 0x000fec0003c3ffff */
.L_x_7496:
        /* <DEDUP_REMOVED lines=15> */
.L_x_8143:


//--------------------- .text._ZN2at6native55_GLOBAL__N__de093ff9_22_ForeachBinaryOpList_cu_a911ec4325multi_tensor_apply_kernelINS1_18TensorListMetadataILi3EEENS1_24BinaryOpListAlphaFunctorIN3c104HalfELi3ELi2ELi2EEEJSt10multipliesIfEfEEEvT_T0_DpT1_ --------------------------
	.section	.text._ZN2at6native55_GLOBAL__N__de093ff9_22_ForeachBinaryOpList_cu_a911ec4325multi_tensor_apply_kernelINS1_18TensorListMetadataILi3EEENS1_24BinaryOpListAlphaFunctorIN3c104HalfELi3ELi2ELi2EEEJSt10multipliesIfEfEEEvT_T0_DpT1_,"ax",@progbits
	.align	128
.text._ZN2at6native55_GLOBAL__N__de093ff9_22_ForeachBinaryOpList_cu_a911ec4325multi_tensor_apply_kernelINS1_18TensorListMetadataILi3EEENS1_24BinaryOpListAlphaFunctorIN3c104HalfELi3ELi2ELi2EEEJSt10multipliesIfEfEEEvT_T0_DpT1_:
        .type           _ZN2at6native55_GLOBAL__N__de093ff9_22_ForeachBinaryOpList_cu_a911ec4325multi_tensor_apply_kernelINS1_18TensorListMetadataILi3EEENS1_24BinaryOpListAlphaFunctorIN3c104HalfELi3ELi2ELi2EEEJSt10multipliesIfEfEEEvT_T0_DpT1_,@function
        .size           _ZN2at6native55_GLOBAL__N__de093ff9_22_ForeachBinaryOpList_cu_a911ec4325multi_tensor_apply_kernelINS1_18TensorListMetadataILi3EEENS1_24BinaryOpListAlphaFunctorIN3c104HalfELi3ELi2ELi2EEEJSt10multipliesIfEfEEEvT_T0_DpT1_,(.L_x_8145 - _ZN2at6native55_GLOBAL__N__de093ff9_22_ForeachBinaryOpList_cu_a911ec4325multi_tensor_apply_kernelINS1_18TensorListMetadataILi3EEENS1_24BinaryOpListAlphaFunctorIN3c104HalfELi3ELi2ELi2EEEJSt10multipliesIfEfEEEvT_T0_DpT1_)
        .other          _ZN2at6native55_GLOBAL__N__de093ff9_22_ForeachBinaryOpList_cu_a911ec4325multi_tensor_apply_kernelINS1_18TensorListMetadataILi3EEENS1_24BinaryOpListAlphaFunctorIN3c104HalfELi3ELi2ELi2EEEJSt10multipliesIfEfEEEvT_T0_DpT1_,@"STO_CUDA_ENTRY STV_DEFAULT"
_ZN2at6native55_GLOBAL__N__de093ff9_22_ForeachBinaryOpList_cu_a911ec4325multi_tensor_apply_kernelINS1_18TensorListMetadataILi3EEENS1_24BinaryOpListAlphaFunctorIN3c104HalfELi3ELi2ELi2EEEJSt10multipliesIfEfEEEvT_T0_DpT1_:
        /* <DEDUP_REMOVED lines=32> */
.L_x_7498:
        /* <DEDUP_REMOVED lines=11> */
[C---:B------:R-:W-:Y:S01]  /*02b0*/  ISETP.GE.U32.AND P1, PT, R26.reuse, 0x10000, PT ;  /* 0x000100001a00780c */ /* 0x040fe20003f26070 */
[----:B------:R-:W-:Y:S01]  /*02c0*/  IMAD.X R17, RZ, RZ, R5, P4 ;  /* 0x000000ffff117224 */ /* 0x000fe200020e0605 */
[----:B------:R-:W-:Y:S02]  /*02d0*/  ISETP.LT.U32.AND P3, PT, R26, UR14, PT ;  /* 0x0000000e1a007c0c */ /* 0x000fe4000bf61070 */
[----:B------:R-:W-:Y:S02]  /*02e0*/  ISETP.GE.U32.AND.EX P1, PT, R9, RZ, PT, P1 ;  /* 0x000000ff0900720c */ /* 0x000fe40003f26110 */
[----:B------:R-:W-:-:S02]  /*02f0*/  IADD3 R10, P5, R11, R8, RZ ;  /* 0x000000080b0a7210 */ /* 0x000fc40007fbe0ff */
[----:B------:R-:W-:-:S03]  /*0300*/  ISETP.LT.AND.EX P1, PT, R9, UR4, !P1, P3 ;  /* 0x0000000409007c0c */ /* 0x000fc6000cf21330 */
[C---:B------:R-:W-:Y:S02]  /*0310*/  @P0 LEA R14, P2, R8.reuse, UR6, 0x1 ;  /* 0x00000006080e0c11 */ /* 0x040fe4000f8408ff */
[C---:B------:R-:W-:Y:S02]  /*0320*/  @P0 LEA R12, P4, R8.reuse, UR8, 0x1 ;  /* 0x00000008080c0c11 */ /* 0x040fe4000f8808ff */
[--C-:B------:R-:W-:Y:S02]  /*0330*/  @P0 LEA.HI.X R15, R8, UR7, R5.reuse, 0x1, P2 ;  /* 0x00000007080f0c11 */ /* 0x100fe400090f0c05 */
[C---:B------:R-:W-:Y:S01]  /*0340*/  ISETP.GE.U32.AND P2, PT, R24.reuse, 0x10000, PT ;  /* 0x000100001800780c */ /* 0x040fe20003f46070 */
[----:B------:R-:W-:Y:S01]  /*0350*/  IMAD.X R11, RZ, RZ, R5, P5 ;  /* 0x000000ffff0b7224 */ /* 0x000fe200028e0605 */
[----:B------:R-:W-:Y:S01]  /*0360*/  ISETP.LT.U32.AND P3, PT, R24, UR14, PT ;  /* 0x0000000e18007c0c */ /* 0x000fe2000bf61070 */
[----:B------:R0:W2:Y:S01]  /*0370*/  @P0 LDG.E.U16 R19, desc[UR12][R14.64] ;  /* 0x0000000c0e130981 */ /* 0x0000a2000c1e1500 */
[----:B------:R-:W-:-:S02]  /*0380*/  ISETP.GE.U32.AND.EX P2, PT, R17, RZ, PT, P2 ;  /* 0x000000ff1100720c */ /* 0x000fc40003f46120 */
[----:B------:R-:W-:Y:S02]  /*0390*/  @P0 LEA.HI.X R13, R8, UR9, R5, 0x1, P4 ;  /* 0x00000009080d0c11 */ /* 0x000fe4000a0f0c05 */
[C---:B------:R-:W-:Y:S02]  /*03a0*/  ISETP.GE.U32.AND P4, PT, R10.reuse, 0x10000, PT ;  /* 0x000100000a00780c */ /* 0x040fe40003f86070 */
[----:B------:R-:W-:Y:S02]  /*03b0*/  ISETP.LT.AND.EX P2, PT, R17, UR4, !P2, P3 ;  /* 0x0000000411007c0c */ /* 0x000fe4000d741330 */
[----:B------:R-:W-:Y:S02]  /*03c0*/  ISETP.LT.U32.AND P3, PT, R10, UR14, PT ;  /* 0x0000000e0a007c0c */ /* 0x000fe4000bf61070 */
[----:B------:R-:W-:Y:S02]  /*03d0*/  ISETP.GE.U32.AND.EX P4, PT, R11, RZ, PT, P4 ;  /* 0x000000ff0b00720c */ /* 0x000fe40003f86140 */
[----:B------:R-:W-:-:S02]  /*03e0*/  @P1 LEA R20, P5, R26, UR6, 0x1 ;  /* 0x000000061a141c11 */ /* 0x000fc4000f8a08ff */
[----:B------:R-:W-:Y:S02]  /*03f0*/  ISETP.LT.AND.EX P3, PT, R11, UR4, !P4, P3 ;  /* 0x000000040b007c0c */ /* 0x000fe4000e761330 */
[----:B------:R-:W-:Y:S02]  /*0400*/  PRMT R25, RZ, 0x7610, R25 ;  /* 0x00007610ff197816 */ /* 0x000fe40000000019 */
[----:B------:R-:W-:Y:S02]  /*0410*/  PRMT R18, RZ, 0x7610, R18 ;  /* 0x00007610ff127816 */ /* 0x000fe40000000012 */
[C---:B------:R-:W-:Y:S02]  /*0420*/  @P1 LEA.HI.X R21, R26.reuse, UR7, R9, 0x1, P5 ;  /* 0x000000071a151c11 */ /* 0x040fe4000a8f0c09 */
[----:B------:R-:W-:Y:S01]  /*0430*/  @P1 LEA R28, P5, R26, UR8, 0x1 ;  /* 0x000000081a1c1c11 */ /* 0x000fe2000f8a08ff */
[----:B------:R1:W3:Y:S01]  /*0440*/  @P0 LDG.E.U16 R25, desc[UR12][R12.64] ;  /* 0x0000000c0c190981 */ /* 0x0002e2000c1e1500 */
[----:B0-----:R-:W-:-:S02]  /*0450*/  @P2 LEA R14, P4, R24, UR8, 0x1 ;  /* 0x00000008180e2c11 */ /* 0x001fc4000f8808ff */
[----:B------:R-:W-:Y:S01]  /*0460*/  PRMT R23, RZ, 0x7610, R23 ;  /* 0x00007610ff177816 */ /* 0x000fe20000000017 */
[----:B------:R0:W4:Y:S01]  /*0470*/  @P1 LDG.E.U16 R18, desc[UR12][R20.64] ;  /* 0x0000000c14121981 */ /* 0x000122000c1e1500 */
[----:B------:R-:W-:Y:S02]  /*0480*/  @P1 LEA.HI.X R29, R26, UR9, R9, 0x1, P5 ;  /* 0x000000091a1d1c11 */ /* 0x000fe4000a8f0c09 */
[C---:B------:R-:W-:Y:S02]  /*0490*/  @P2 LEA.HI.X R15, R24.reuse, UR9, R17, 0x1, P4 ;  /* 0x00000009180f2c11 */ /* 0x040fe4000a0f0c11 */
[----:B-1----:R-:W-:Y:S01]  /*04a0*/  @P2 LEA R12, P4, R24, UR6, 0x1 ;  /* 0x00000006180c2c11 */ /* 0x002fe2000f8808ff */
[----:B------:R1:W5:Y:S01]  /*04b0*/  @P1 LDG.E.U16 R23, desc[UR12][R28.64] ;  /* 0x0000000c1c171981 */ /* 0x000362000c1e1500 */
[----:B------:R-:W-:Y:S02]  /*04c0*/  PRMT R22, RZ, 0x7610, R22 ;  /* 0x00007610ff167816 */ /* 0x000fe40000000016 */
[----:B0-----:R-:W-:-:S02]  /*04d0*/  @P3 LEA R20, P5, R10, UR8, 0x1 ;  /* 0x000000080a143c11 */ /* 0x001fc4000f8a08ff */
[----:B------:R-:W-:Y:S02]  /*04e0*/  @P2 LEA.HI.X R13, R24, UR7, R17, 0x1, P4 ;  /* 0x00000007180d2c11 */ /* 0x000fe4000a0f0c11 */
[----:B------:R-:W-:Y:S01]  /*04f0*/  PRMT R0, RZ, 0x7610, R0 ;  /* 0x00007610ff007816 */ /* 0x000fe20000000000 */
[----:B------:R0:W5:Y:S01]  /*0500*/  @P2 LDG.E.U16 R22, desc[UR12][R14.64] ;  /* 0x0000000c0e162981 */ /* 0x000162000c1e1500 */
[C---:B------:R-:W-:Y:S02]  /*0510*/  @P3 LEA.HI.X R21, R10.reuse, UR9, R11, 0x1, P5 ;  /* 0x000000090a153c11 */ /* 0x040fe4000a8f0c0b */
[----:B-1----:R-:W-:Y:S02]  /*0520*/  @P3 LEA R28, P4, R10, UR6, 0x1 ;  /* 0x000000060a1c3c11 */ /* 0x002fe4000f8808ff */
[----:B------:R-:W-:Y:S01]  /*0530*/  PRMT R4, RZ, 0x7610, R4 ;  /* 0x00007610ff047816 */ /* 0x000fe20000000004 */
[----:B------:R-:W5:Y:S01]  /*0540*/  @P3 LDG.E.U16 R0, desc[UR12][R20.64] ;  /* 0x0000000c14003981 */ /* 0x000f62000c1e1500 */
[----:B------:R-:W-:-:S02]  /*0550*/  PRMT R27, RZ, 0x7610, R27 ;  /* 0x00007610ff1b7816 */ /* 0x000fc4000000001b */
[----:B------:R-:W-:Y:S02]  /*0560*/  @P3 LEA.HI.X R29, R10, UR7, R11, 0x1, P4 ;  /* 0x000000070a1d3c11 */ /* 0x000fe4000a0f0c0b */
[----:B------:R1:W5:Y:S04]  /*0570*/  @P2 LDG.E.U16 R4, desc[UR12][R12.64] ;  /* 0x0000000c0c042981 */ /* 0x000368000c1e1500 */
[----:B------:R-:W5:Y:S01]  /*0580*/  @P3 LDG.E.U16 R27, desc[UR12][R28.64] ;  /* 0x0000000c1c1b3981 */ /* 0x000f62000c1e1500 */
[----:B0-----:R-:W-:Y:S02]  /*0590*/  @P1 LEA R14, P5, R26, UR10, 0x1 ;  /* 0x0000000a1a0e1c11 */ /* 0x001fe4000f8a08ff */
[----:B-1----:R-:W-:-:S04]  /*05a0*/  @P0 LEA R12, P4, R8, UR10, 0x1 ;  /* 0x0000000a080c0c11 */ /* 0x002fc8000f8808ff */
[----:B------:R-:W-:Y:S02]  /*05b0*/  @P0 LEA.HI.X R13, R8, UR11, R5, 0x1, P4 ;  /* 0x0000000b080d0c11 */ /* 0x000fe4000a0f0c05 */
[----:B------:R-:W-:Y:S02]  /*05c0*/  @P1 LEA.HI.X R15, R26, UR11, R9, 0x1, P5 ;  /* 0x0000000b1a0f1c11 */ /* 0x000fe4000a8f0c09 */
[----:B------:R-:W-:Y:S01]  /*05d0*/  @P2 LEA R16, P6, R24, UR10, 0x1 ;  /* 0x0000000a18102c11 */ /* 0x000fe2000f8c08ff */
[----:B------:R-:W-:-:S03]  /*05e0*/  IMAD.WIDE.U32 R6, R3, 0x4, R6 ;  /* 0x0000000403067825 */ /* 0x000fc600078e0006 */
[----:B------:R-:W-:Y:S01]  /*05f0*/  @P2 LEA.HI.X R17, R24, UR11, R17, 0x1, P6 ;  /* 0x0000000b18112c11 */ /* 0x000fe2000b0f0c11 */
[----:B--2---:R-:W-:Y:S02]  /*0600*/  HADD2.F32 R19, -RZ, R19.H0_H0 ;  /* 0x20000013ff137230 */ /* 0x004fe40000004100 */
[----:B---3--:R-:W-:-:S05]  /*0610*/  HADD2.F32 R25, -RZ, R25.H0_H0 ;  /* 0x20000019ff197230 */ /* 0x008fca0000004100 */
[----:B------:R-:W-:Y:S01]  /*0620*/  FMUL.FTZ R8, R25, UR5 ;  /* 0x0000000519087c20 */ /* 0x000fe20008410000 */
[----:B----4-:R-:W-:-:S03]  /*0630*/  HADD2.F32 R18, -RZ, R18.H0_H0 ;  /* 0x20000012ff127230 */ /* 0x010fc60000004100 */
[----:B------:R-:W-:Y:S01]  /*0640*/  FMUL.FTZ R8, R19, R8 ;  /* 0x0000000813087220 */ /* 0x000fe20000410000 */
[----:B-----5:R-:W-:-:S04]  /*0650*/  HADD2.F32 R23, -RZ, R23.H0_H0 ;  /* 0x20000017ff177230 */ /* 0x020fc80000004100 */
[----:B------:R-:W-:Y:S01]  /*0660*/  F2FP.F16.F32.PACK_AB R19, RZ, R8 ;  /* 0x00000008ff13723e */ /* 0x000fe200000000ff */
[----:B------:R-:W-:Y:S02]  /*0670*/  HADD2.F32 R22, -RZ, R22.H0_H0 ;  /* 0x20000016ff167230 */ /* 0x000fe40000004100 */
[----:B------:R-:W-:Y:S01]  /*0680*/  FMUL.FTZ R23, R23, UR5 ;  /* 0x0000000517177c20 */ /* 0x000fe20008410000 */
[----:B------:R-:W-:Y:S02]  /*0690*/  HADD2.F32 R9, -RZ, R0.H0_H0 ;  /* 0x20000000ff097230 */ /* 0x000fe40000004100 */
[----:B------:R-:W-:Y:S01]  /*06a0*/  FMUL.FTZ R5, R22, UR5 ;  /* 0x0000000516057c20 */ /* 0x000fe20008410000 */
[----:B------:R-:W-:Y:S02]  /*06b0*/  HADD2.F32 R4, -RZ, R4.H0_H0 ;  /* 0x20000004ff047230 */ /* 0x000fe40000004100 */
[----:B------:R-:W-:Y:S01]  /*06c0*/  FMUL.FTZ R8, R9, UR5 ;  /* 0x0000000509087c20 */ /* 0x000fe20008410000 */
[----:B------:R-:W-:-:S02]  /*06d0*/  HADD2.F32 R27, -RZ, R27.H0_H0 ;  /* 0x2000001bff1b7230 */ /* 0x000fc40000004100 */
[----:B------:R-:W-:Y:S01]  /*06e0*/  FMUL.FTZ R18, R18, R23 ;  /* 0x0000001712127220 */ /* 0x000fe20000410000 */
[----:B------:R-:W-:Y:S01]  /*06f0*/  FMUL.FTZ R0, R4, R5 ;  /* 0x0000000504007220 */ /* 0x000fe20000410000 */
[C---:B------:R-:W-:Y:S01]  /*0700*/  @P3 LEA R4, P4, R10.reuse, UR10, 0x1 ;  /* 0x0000000a0a043c11 */ /* 0x040fe2000f8808ff */
[----:B------:R-:W-:Y:S02]  /*0710*/  FMUL.FTZ R8, R27, R8 ;  /* 0x000000081b087220 */ /* 0x000fe40000410000 */
[----:B------:R-:W-:Y:S02]  /*0720*/  F2FP.F16.F32.PACK_AB R18, RZ, R18 ;  /* 0x00000012ff12723e */ /* 0x000fe400000000ff */
[----:B------:R-:W-:Y:S02]  /*0730*/  F2FP.F16.F32.PACK_AB R0, RZ, R0 ;  /* 0x00000000ff00723e */ /* 0x000fe400000000ff */
[----:B------:R-:W-:Y:S02]  /*0740*/  @P3 LEA.HI.X R5, R10, UR11, R11, 0x1, P4 ;  /* 0x0000000b0a053c11 */ /* 0x000fe4000a0f0c0b */
        /* <DEDUP_REMOVED lines=11> */
.L_x_7497:
        /* <DEDUP_REMOVED lines=9> */
.L_x_7499:
        /* <DEDUP_REMOVED lines=16> */
[----:B------:R-:W-:Y:S01]  /*0990*/  HADD2.F32 R10, -RZ, R4.H1_H1 ;  /* 0x30000004ff0a7230 */ /* 0x000fe20000004100 */
[----:B------:R-:W-:Y:S01]  /*09a0*/  IADD3 R4, P0, R17, UR10, RZ ;  /* 0x0000000a11047c10 */ /* 0x000fe2000ff1e0ff */
[--C-:B------:R-:W-:Y:S02]  /*09b0*/  HADD2.F32 R12, -RZ, R5.reuse.H0_H0 ;  /* 0x20000005ff0c7230 */ /* 0x100fe40000004100 */
[----:B------:R-:W-:Y:S01]  /*09c0*/  FMUL.FTZ R15, R15, UR15 ;  /* 0x0000000f0f0f7c20 */ /* 0x000fe20008410000 */
[----:B------:R-:W-:Y:S02]  /*09d0*/  HADD2.F32 R14, -RZ, R5.H1_H1 ;  /* 0x30000005ff0e7230 */ /* 0x000fe40000004100 */
[----:B------:R-:W-:Y:S01]  /*09e0*/  FMUL.FTZ R2, R2, R9 ;  /* 0x0000000902027220 */ /* 0x000fe20000410000 */
[----:B------:R-:W-:Y:S01]  /*09f0*/  FMUL.FTZ R11, R10, R11 ;  /* 0x0000000b0a0b7220 */ /* 0x000fe20000410000 */
[----:B------:R-:W-:Y:S01]  /*0a00*/  IADD3.X R5, R16, UR11, RZ, P0, !PT ;  /* 0x0000000b10057c10 */ /* 0x000fe200087fe4ff */
[----:B------:R-:W-:Y:S01]  /*0a10*/  FMUL.FTZ R12, R12, R13 ;  /* 0x0000000d0c0c7220 */ /* 0x000fe20000410000 */
[----:B------:R-:W-:Y:S01]  /*0a20*/  FMUL.FTZ R15, R14, R15 ;  /* 0x0000000f0e0f7220 */ /* 0x000fe20000410000 */
[----:B------:R-:W-:-:S02]  /*0a30*/  IADD3 R0, P0, R0, UR5, RZ ;  /* 0x0000000500007c10 */ /* 0x000fc4000ff1e0ff */
[----:B------:R-:W-:Y:S02]  /*0a40*/  F2FP.F16.F32.PACK_AB R14, R11, R2 ;  /* 0x000000020b0e723e */ /* 0x000fe400000000ff */
[----:B------:R-:W-:Y:S01]  /*0a50*/  F2FP.F16.F32.PACK_AB R15, R15, R12 ;  /* 0x0000000c0f0f723e */ /* 0x000fe200000000ff */
[C---:B------:R-:W-:Y:S01]  /*0a60*/  IMAD.SHL.U32 R2, R0.reuse, 0x4, RZ ;  /* 0x0000000400027824 */ /* 0x040fe200078e00ff */
[----:B------:R-:W-:Y:S01]  /*0a70*/  ISETP.LT.U32.AND P1, PT, R0, 0x4000, PT ;  /* 0x000040000000780c */ /* 0x000fe20003f21070 */
        /* <DEDUP_REMOVED lines=8> */
.L_x_7500:
        /* <DEDUP_REMOVED lines=16> */
.L_x_8145:


//--------------------- .text._ZN2at6native55_GLOBAL__N__de093ff9_22_ForeachBinaryOpList_cu_a911ec4325multi_tensor_apply_kernelINS1_18TensorListMetadataILi3EEENS1_24BinaryOpListAlphaFunctorIN3c108BFloat16ELi3ELi2ELi2EEEJSt10multipliesIfEfEEEvT_T0_DpT1_ --------------------------
	.section	.text._ZN2at6native55_GLOBAL__N__de093ff9_22_ForeachBinaryOpList_cu_a911ec4325multi_tensor_apply_kernelINS1_18TensorListMetadataILi3EEENS1_24BinaryOpListAlphaFunctorIN3c108BFloat16ELi3ELi2ELi2EEEJSt10multipliesIfEfEEEvT_T0_DpT1_,"ax",@progbits
	.align	128
.text._ZN2at6native55_GLOBAL__N__de093ff9_22_ForeachBinaryOpList_cu_a911ec4325multi_tensor_apply_kernelINS1_18TensorListMetadataILi3EEENS1_24BinaryOpListAlphaFunctorIN3c108BFloat16ELi3ELi2ELi2EEEJSt10multipliesIfEfEEEvT_T0_DpT1_:
        .type           _ZN2at6native55_GLOBAL__N__de093ff9_22_ForeachBinaryOpList_cu_a911ec4325multi_tensor_apply_kernelINS1_18TensorListMetadataILi3EEENS1_24BinaryOpListAlphaFunctorIN3c108BFloat16ELi3ELi2ELi2EEEJSt10multipliesIfEfEEEvT_T0_DpT1_,@function
        .size           _ZN2at6native55_GLOBAL__N__de093ff9_22_ForeachBinaryOpList_cu_a911ec4325multi_tensor_apply_kernelINS1_18TensorListMetadataILi3EEENS1_24BinaryOpListAlphaFunctorIN3c108BFloat16ELi3ELi2ELi2EEEJSt10multipliesIfEfEEEvT_T0_DpT1_,(.L_x_8146 - _ZN2at6native55_GLOBAL__N__de093ff9_22_ForeachBinaryOpList_cu_a911ec4325multi_tensor_apply_kernelINS1_18TensorListMetadataILi3EEENS1_24BinaryOpListAlphaFunctorIN3c108BFloat16ELi3ELi2ELi2EEEJSt10multipliesIfEfEEEvT_T0_DpT1_)
        .other          _ZN2at6native55_GLOBAL__N__de093ff9_22_ForeachBinaryOpList_cu_a911ec4325multi_tensor_apply_kernelINS1_18TensorListMetadataILi3EEENS1_24BinaryOpListAlphaFunctorIN3c108BFloat16ELi3ELi2ELi2EEEJSt10multipliesIfEfEEEvT_T0_DpT1_,@"STO_CUDA_ENTRY STV_DEFAULT"
_ZN2at6native55_GLOBAL__N__de093ff9_22_ForeachBinaryOpList_cu_a911ec4325multi_tensor_apply_kernelINS1_18TensorListMetadataILi3EEENS1_24BinaryOpListAlphaFunctorIN3c108BFloat16ELi3ELi2ELi2EEEJSt10multipliesIfEfEEEvT_T0_DpT1_:
        /* <DEDUP_REMOVED lines=32> */
.L_x_7502:
        /* <DEDUP_REMOVED lines=48> */
[----:B------:R-:W4:Y:S01]  /*0500*/  @P2 LDG.E.U16 R22, desc[UR12][R14.64] ;  /* 0x0000000c0e162981 */ /* 0x000f22000c1e1500 */
[C---:B------:R-:W-:Y:S02]  /*0510*/  @P3 LEA.HI.X R21, R10.reuse, UR9, R11, 0x1, P5 ;  /* 0x000000090a153c11 */ /* 0x040fe4000a8f0c0b */
[----:B-1----:R-:W-:Y:S02]  /*0520*/  @P3 LEA R28, P4, R10, UR6, 0x1 ;  /* 0x000000060a1c3c11 */ /* 0x002fe4000f8808ff */
[----:B------:R-:W-:Y:S01]  /*0530*/  PRMT R4, RZ, 0x7610, R4 ;  /* 0x00007610ff047816 */ /* 0x000fe20000000004 */
[----:B------:R-:W4:Y:S01]  /*0540*/  @P3 LDG.E.U16 R0, desc[UR12][R20.64] ;  /* 0x0000000c14003981 */ /* 0x000f22000c1e1500 */
[----:B------:R-:W-:-:S02]  /*0550*/  PRMT R27, RZ, 0x7610, R27 ;  /* 0x00007610ff1b7816 */ /* 0x000fc4000000001b */
[----:B------:R-:W-:Y:S02]  /*0560*/  @P3 LEA.HI.X R29, R10, UR7, R11, 0x1, P4 ;  /* 0x000000070a1d3c11 */ /* 0x000fe4000a0f0c0b */
[----:B------:R0:W4:Y:S04]  /*0570*/  @P2 LDG.E.U16 R4, desc[UR12][R12.64] ;  /* 0x0000000c0c042981 */ /* 0x000128000c1e1500 */
[----:B------:R-:W4:Y:S01]  /*0580*/  @P3 LDG.E.U16 R27, desc[UR12][R28.64] ;  /* 0x0000000c1c1b3981 */ /* 0x000f22000c1e1500 */
[----:B0-----:R-:W-:Y:S02]  /*0590*/  @P0 LEA R12, P4, R8, UR10, 0x1 ;  /* 0x0000000a080c0c11 */ /* 0x001fe4000f8808ff */
[----:B------:R-:W-:Y:S02]  /*05a0*/  @P1 LEA R14, P5, R26, UR10, 0x1 ;  /* 0x0000000a1a0e1c11 */ /* 0x000fe4000f8a08ff */
[----:B------:R-:W-:-:S02]  /*05b0*/  @P0 LEA.HI.X R13, R8, UR11, R5, 0x1, P4 ;  /* 0x0000000b080d0c11 */ /* 0x000fc4000a0f0c05 */
[----:B------:R-:W-:Y:S02]  /*05c0*/  @P1 LEA.HI.X R15, R26, UR11, R9, 0x1, P5 ;  /* 0x0000000b1a0f1c11 */ /* 0x000fe4000a8f0c09 */
[----:B------:R-:W-:Y:S01]  /*05d0*/  @P2 LEA R16, P6, R24, UR10, 0x1 ;  /* 0x0000000a18102c11 */ /* 0x000fe2000f8c08ff */
[----:B------:R-:W-:-:S03]  /*05e0*/  IMAD.WIDE.U32 R6, R3, 0x4, R6 ;  /* 0x0000000403067825 */ /* 0x000fc600078e0006 */
[----:B------:R-:W-:Y:S01]  /*05f0*/  @P2 LEA.HI.X R17, R24, UR11, R17, 0x1, P6 ;  /* 0x0000000b18112c11 */ /* 0x000fe2000b0f0c11 */
[----:B--2---:R-:W-:Y:S02]  /*0600*/  IMAD.U32 R19, R19, 0x10000, RZ ;  /* 0x0001000013137824 */ /* 0x004fe400078e00ff */
[----:B---3--:R-:W-:-:S04]  /*0610*/  IMAD.U32 R25, R25, 0x10000, RZ ;  /* 0x0001000019197824 */ /* 0x008fc800078e00ff */
[----:B------:R-:W-:-:S04]  /*0620*/  FMUL.FTZ R8, R25, UR5 ;  /* 0x0000000519087c20 */ /* 0x000fc80008410000 */
[----:B------:R-:W-:Y:S01]  /*0630*/  FMUL.FTZ R8, R19, R8 ;  /* 0x0000000813087220 */ /* 0x000fe20000410000 */
[----:B-----5:R-:W-:Y:S02]  /*0640*/  IMAD.U32 R23, R23, 0x10000, RZ ;  /* 0x0001000017177824 */ /* 0x020fe400078e00ff */
[----:B----4-:R-:W-:Y:S02]  /*0650*/  IMAD.U32 R18, R18, 0x10000, RZ ;  /* 0x0001000012127824 */ /* 0x010fe400078e00ff */
[----:B------:R-:W-:Y:S01]  /*0660*/  F2FP.BF16.F32.PACK_AB R19, RZ, R8 ;  /* 0x00000008ff13723e */ /* 0x000fe200000010ff */
[----:B------:R-:W-:Y:S01]  /*0670*/  FMUL.FTZ R23, R23, UR5 ;  /* 0x0000000517177c20 */ /* 0x000fe20008410000 */
[----:B------:R-:W-:Y:S02]  /*0680*/  IMAD.U32 R22, R22, 0x10000, RZ ;  /* 0x0001000016167824 */ /* 0x000fe400078e00ff */
[----:B------:R-:W-:Y:S02]  /*0690*/  IMAD.U32 R9, R0, 0x10000, RZ ;  /* 0x0001000000097824 */ /* 0x000fe400078e00ff */
[----:B------:R-:W-:Y:S01]  /*06a0*/  FMUL.FTZ R5, R22, UR5 ;  /* 0x0000000516057c20 */ /* 0x000fe20008410000 */
[----:B------:R-:W-:Y:S01]  /*06b0*/  FMUL.FTZ R18, R18, R23 ;  /* 0x0000001712127220 */ /* 0x000fe20000410000 */
[----:B------:R-:W-:Y:S01]  /*06c0*/  FMUL.FTZ R8, R9, UR5 ;  /* 0x0000000509087c20 */ /* 0x000fe20008410000 */
[----:B------:R-:W-:-:S02]  /*06d0*/  IMAD.U32 R4, R4, 0x10000, RZ ;  /* 0x0001000004047824 */ /* 0x000fc400078e00ff */
[----:B------:R-:W-:Y:S02]  /*06e0*/  IMAD.U32 R27, R27, 0x10000, RZ ;  /* 0x000100001b1b7824 */ /* 0x000fe400078e00ff */
[----:B------:R-:W-:Y:S01]  /*06f0*/  FMUL.FTZ R0, R4, R5 ;  /* 0x0000000504007220 */ /* 0x000fe20000410000 */
[C---:B------:R-:W-:Y:S01]  /*0700*/  @P3 LEA R4, P4, R10.reuse, UR10, 0x1 ;  /* 0x0000000a0a043c11 */ /* 0x040fe2000f8808ff */
[----:B------:R-:W-:Y:S01]  /*0710*/  FMUL.FTZ R8, R27, R8 ;  /* 0x000000081b087220 */ /* 0x000fe20000410000 */
[----:B------:R-:W-:Y:S02]  /*0720*/  F2FP.BF16.F32.PACK_AB R18, RZ, R18 ;  /* 0x00000012ff12723e */ /* 0x000fe400000010ff */
[----:B------:R-:W-:Y:S02]  /*0730*/  F2FP.BF16.F32.PACK_AB R0, RZ, R0 ;  /* 0x00000000ff00723e */ /* 0x000fe400000010ff */
[----:B------:R-:W-:Y:S02]  /*0740*/  @P3 LEA.HI.X R5, R10, UR11, R11, 0x1, P4 ;  /* 0x0000000b0a053c11 */ /* 0x000fe4000a0f0c0b */
        /* <DEDUP_REMOVED lines=11> */
.L_x_7501:
        /* <DEDUP_REMOVED lines=9> */
.L_x_7503:
        /* <DEDUP_REMOVED lines=8> */
[C---:B--2---:R-:W-:Y:S02]  /*0910*/  PRMT R10, R6.reuse, 0x7632, R10 ;  /* 0x00007632060a7816 */ /* 0x044fe4000000000a */
[----:B------:R-:W-:Y:S01]  /*0920*/  PRMT R11, R7, 0x7632, R11 ;  /* 0x00007632070b7816 */ /* 0x000fe2000000000b */
[----:B------:R-:W-:Y:S01]  /*0930*/  IMAD.U32 R13, R6, 0x10000, RZ ;  /* 0x00010000060d7824 */ /* 0x000fe200078e00ff */
[----:B---3--:R-:W-:Y:S01]  /*0940*/  PRMT R8, R4, 0x7632, R8 ;  /* 0x0000763204087816 */ /* 0x008fe20000000008 */
[----:B------:R-:W-:Y:S01]  /*0950*/  IMAD.U32 R10, R10, 0x10000, RZ ;  /* 0x000100000a0a7824 */ /* 0x000fe200078e00ff */
[----:B------:R-:W-:Y:S01]  /*0960*/  PRMT R9, R5, 0x7632, R9 ;  /* 0x0000763205097816 */ /* 0x000fe20000000009 */
[----:B------:R-:W-:-:S02]  /*0970*/  IMAD.U32 R11, R11, 0x10000, RZ ;  /* 0x000100000b0b7824 */ /* 0x000fc400078e00ff */
[----:B------:R-:W-:Y:S01]  /*0980*/  FMUL.FTZ R13, R13, UR15 ;  /* 0x0000000f0d0d7c20 */ /* 0x000fe20008410000 */
[----:B------:R-:W-:Y:S02]  /*0990*/  IMAD.U32 R14, R5, 0x10000, RZ ;  /* 0x00010000050e7824 */ /* 0x000fe400078e00ff */
[----:B------:R-:W-:Y:S01]  /*09a0*/  FMUL.FTZ R5, R10, UR15 ;  /* 0x0000000f0a057c20 */ /* 0x000fe20008410000 */
[----:B------:R-:W-:Y:S02]  /*09b0*/  IMAD.U32 R12, R4, 0x10000, RZ ;  /* 0x00010000040c7824 */ /* 0x000fe400078e00ff */
[----:B------:R-:W-:Y:S01]  /*09c0*/  FMUL.FTZ R4, R11, UR15 ;  /* 0x0000000f0b047c20 */ /* 0x000fe20008410000 */
[----:B------:R-:W-:Y:S02]  /*09d0*/  IMAD.U32 R8, R8, 0x10000, RZ ;  /* 0x0001000008087824 */ /* 0x000fe400078e00ff */
[----:B------:R-:W-:Y:S02]  /*09e0*/  IMAD.U32 R9, R9, 0x10000, RZ ;  /* 0x0001000009097824 */ /* 0x000fe400078e00ff */
[----:B------:R-:W-:Y:S01]  /*09f0*/  FMUL.FTZ R12, R12, R13 ;  /* 0x0000000d0c0c7220 */ /* 0x000fe20000410000 */
[----:B------:R-:W-:-:S02]  /*0a00*/  IMAD.U32 R15, R7, 0x10000, RZ ;  /* 0x00010000070f7824 */ /* 0x000fc400078e00ff */
[----:B------:R-:W-:Y:S01]  /*0a10*/  FMUL.FTZ R5, R8, R5 ;  /* 0x0000000508057220 */ /* 0x000fe20000410000 */
[----:B------:R-:W-:Y:S01]  /*0a20*/  FMUL.FTZ R9, R9, R4 ;  /* 0x0000000409097220 */ /* 0x000fe20000410000 */
[----:B------:R-:W-:Y:S01]  /*0a30*/  IADD3 R4, P0, R2, UR10, RZ ;  /* 0x0000000a02047c10 */ /* 0x000fe2000ff1e0ff */
[----:B------:R-:W-:Y:S02]  /*0a40*/  FMUL.FTZ R15, R15, UR15 ;  /* 0x0000000f0f0f7c20 */ /* 0x000fe40008410000 */
[----:B------:R-:W-:Y:S02]  /*0a50*/  F2FP.BF16.F32.PACK_AB R8, R5, R12 ;  /* 0x0000000c0508723e */ /* 0x000fe400000010ff */
[----:B------:R-:W-:Y:S01]  /*0a60*/  IADD3.X R5, R16, UR11, RZ, P0, !PT ;  /* 0x0000000b10057c10 */ /* 0x000fe200087fe4ff */
[----:B------:R-:W-:Y:S01]  /*0a70*/  FMUL.FTZ R14, R14, R15 ;  /* 0x0000000f0e0e7220 */ /* 0x000fe20000410000 */
[----:B------:R-:W-:-:S04]  /*0a80*/  IADD3 R3, P0, R3, UR5, RZ ;  /* 0x0000000503037c10 */ /* 0x000fc8000ff1e0ff */
[----:B------:R-:W-:Y:S01]  /*0a90*/  F2FP.BF16.F32.PACK_AB R9, R9, R14 ;  /* 0x0000000e0909723e */ /* 0x000fe200000010ff */
[C---:B------:R-:W-:Y:S02]  /*0aa0*/  IMAD.SHL.U32 R2, R3.reuse, 0x4, RZ ;  /* 0x0000000403027824 */ /* 0x040fe400078e00ff */
[----:B------:R-:W-:Y:S01]  /*0ab0*/  IMAD.X R0, RZ, RZ, R0, P0 ;  /* 0x000000ffff007224 */ /* 0x000fe200000e0600 */
[C---:B------:R-:W-:Y:S01]  /*0ac0*/  ISETP.LT.U32.AND P1, PT, R3.reuse, 0x4000, PT ;  /* 0x000040000300780c */ /* 0x040fe20003f21070 */
[----:B------:R0:W-:Y:S01]  /*0ad0*/  STG.E.64 desc[UR12][R4.64], R8 ;  /* 0x0000000804007986 */ /* 0x0001e2000c101b0c */
[----:B------:R-:W-:Y:S02]  /*0ae0*/  ISETP.GE.U32.AND P0, PT, R2, UR14, PT ;  /* 0x0000000e02007c0c */ /* 0x000fe4000bf06070 */
[----:B------:R-:W-:Y:S02]  /*0af0*/  SHF.L.U64.HI R2, R3, 0x2, R0 ;  /* 0x0000000203027819 */ /* 0x000fe40000010200 */
[----:B------:R-:W-:-:S02]  /*0b00*/  ISETP.LT.U32.AND.EX P1, PT, R0, RZ, PT, P1 ;  /* 0x000000ff0000720c */ /* 0x000fc40003f21110 */
[----:B------:R-:W-:-:S13]  /*0b10*/  ISETP.GE.AND.EX P0, PT, R2, UR4, PT, P0 ;  /* 0x0000000402007c0c */ /* 0x000fda000bf06300 */
[----:B0-----:R-:W-:Y:S05]  /*0b20*/  @!P0 BRA P1, `(.L_x_7503) ;  /* 0xfffffffc00588947 */ /* 0x001fea000083ffff */
[----:B------:R-:W-:Y:S05]  /*0b30*/  EXIT ;  /* 0x000000000000794d */ /* 0x000fea0003800000 */
.L_x_7504:
        /* <DEDUP_REMOVED lines=12> */
.L_x_8146:


//--------------------- .text._ZN2at6native55_GLOBAL__N__de093ff9_22_ForeachBinaryOpList_cu_a911ec4325multi_tensor_apply_kernelINS1_18TensorListMetadataILi3EEENS1_24BinaryOpListAlphaFunctorIbLi3ELi2ELi2EEEJSt10multipliesIbEbEEEvT_T0_DpT1_ --------------------------
	.section	.text._ZN2at6native55_GLOBAL__N__de093ff9_22_ForeachBinaryOpList_cu_a911ec4325multi_tensor_apply_kernelINS1_18TensorListMetadataILi3EEENS1_24BinaryOpListAlphaFunctorIbLi3ELi2ELi2EEEJSt10multipliesIbEbEEEvT_T0_DpT1_,"ax",@progbits
	.align	128
.text._ZN2at6native55_GLOBAL__N__de093ff9_22_ForeachBinaryOpList_cu_a911ec4325multi_tensor_apply_kernelINS1_18TensorListMetadataILi3EEENS1_24BinaryOpListAlphaFunctorIbLi3ELi2ELi2EEEJSt10multipliesIbEbEEEvT_T0_DpT1_:
        .type           _ZN2at6native55_GLOBAL__N__de093ff9_22_ForeachBinaryOpList_cu_a911ec4325multi_tensor_apply_kernelINS1_18TensorListMetadataILi3EEENS1_24BinaryOpListAlphaFunctorIbLi3ELi2ELi2EEEJSt10multipliesIbEbEEEvT_T0_DpT1_,@function
        .size           _ZN2at6native55_GLOBAL__N__de093ff9_22_ForeachBinaryOpList_cu_a911ec4325multi_tensor_apply_kernelINS1_18TensorListMetadataILi3EEENS1_24BinaryOpListAlphaFunctorIbLi3ELi2ELi2EEEJSt10multipliesIbEbEEEvT_T0_DpT1_,(.L_x_8147 - _ZN2at6native55_GLOBAL__N__de093ff9_22_ForeachBinaryOpList_cu_a911ec4325multi_tensor_apply_kernelINS1_18TensorListMetadataILi3EEENS1_24BinaryOpListAlphaFunctorIbLi3ELi2ELi2EEEJSt10multipliesIbEbEEEvT_T0_DpT1_)
        .other          _ZN2at6native55_GLOBAL__N__de093ff9_22_ForeachBinaryOpList_cu_a911ec4325multi_tensor_apply_kernelINS1_18TensorListMetadataILi3EEENS1_24BinaryOpListAlphaFunctorIbLi3ELi2ELi2EEEJSt10multipliesIbEbEEEvT_T0_DpT1_,@"STO_CUDA_ENTRY STV_DEFAULT"
_ZN2at6native55_GLOBAL__N__de093ff9_22_ForeachBinaryOpList_cu_a911ec4325multi_tensor_apply_kernelINS1_18TensorListMetadataILi3EEENS1_24BinaryOpListAlphaFunctorIbLi3ELi2ELi2EEEJSt10multipliesIbEbEEEvT_T0_DpT1_:
        /* <DEDUP_REMOVED lines=32> */
.L_x_7506:
[----:B0-----:R-:W-:Y:S01]  /*0200*/  IADD3 R21, P0, R0, R16, RZ ;  /* 0x0000001000157210 */ /* 0x001fe20007f1e0ff */
[C---:B-1----:R-:W-:Y:S01]  /*0210*/  IMAD R18, R14.reuse, 0x3, RZ ;  /* 0x000000030e127824 */ /* 0x042fe200078e02ff */
[----:B------:R-:W-:Y:S02]  /*0220*/  PRMT R27, RZ, 0x7610, R27 ;  /* 0x00007610ff1b7816 */ /* 0x000fe4000000001b */
[C---:B------:R-:W-:Y:S01]  /*0230*/  ISETP.GE.U32.AND P2, PT, R21.reuse, 0x10000, PT ;  /* 0x000100001500780c */ /* 0x040fe20003f46070 */
[----:B------:R-:W-:Y:S01]  /*0240*/  IMAD.X R24, RZ, RZ, R17, P0 ;  /* 0x000000ffff187224 */ /* 0x000fe200000e0611 */
[----:B------:R-:W-:Y:S02]  /*0250*/  ISETP.LT.U32.AND P0, PT, R21, UR14, PT ;  /* 0x0000000e15007c0c */ /* 0x000fe4000bf01070 */
[----:B------:R-:W-:Y:S02]  /*0260*/  LEA R19, P4, R14, R21, 0x1 ;  /* 0x000000150e137211 */ /* 0x000fe400078808ff */
[----:B------:R-:W-:-:S02]  /*0270*/  ISETP.GE.U32.AND.EX P2, PT, R24, RZ, PT, P2 ;  /* 0x000000ff1800720c */ /* 0x000fc40003f46120 */
[-C--:B------:R-:W-:Y:S01]  /*0280*/  IADD3 R18, P5, R18, R21.reuse, RZ ;  /* 0x0000001512127210 */ /* 0x080fe20007fbe0ff */
[----:B------:R-:W-:Y:S01]  /*0290*/  IMAD.X R23, RZ, RZ, R24, P4 ;  /* 0x000000ffff177224 */ /* 0x000fe200020e0618 */
[----:B------:R-:W-:Y:S02]  /*02a0*/  ISETP.LT.AND.EX P2, PT, R24, UR5, !P2, P0 ;  /* 0x0000000518007c0c */ /* 0x000fe4000d741300 */
[----:B------:R-:W-:-:S04]  /*02b0*/  IADD3 R20, P0, R14, R21, RZ ;  /* 0x000000150e147210 */ /* 0x000fc80007f1e0ff */
[C---:B------:R-:W-:Y:S01]  /*02c0*/  ISETP.GE.U32.AND P3, PT, R20.reuse, 0x10000, PT ;  /* 0x000100001400780c */ /* 0x040fe20003f66070 */
[----:B------:R-:W-:Y:S01]  /*02d0*/  IMAD.X R25, RZ, RZ, R24, P0 ;  /* 0x000000ffff197224 */ /* 0x000fe200000e0618 */
[----:B------:R-:W-:-:S04]  /*02e0*/  ISETP.LT.U32.AND P1, PT, R20, UR14, PT ;  /* 0x0000000e14007c0c */ /* 0x000fc8000bf21070 */
[----:B------:R-:W-:Y:S02]  /*02f0*/  ISETP.GE.U32.AND.EX P3, PT, R25, RZ, PT, P3 ;  /* 0x000000ff1900720c */ /* 0x000fe40003f66130 */
[----:B------:R-:W-:Y:S02]  /*0300*/  @P2 IADD3 R2, P0, R21, UR17, RZ ;  /* 0x0000001115022c10 */ /* 0x000fe4000ff1e0ff */
[----:B------:R-:W-:Y:S02]  /*0310*/  ISETP.LT.AND.EX P3, PT, R25, UR5, !P3, P1 ;  /* 0x0000000519007c0c */ /* 0x000fe4000df61310 */
[----:B------:R-:W-:Y:S02]  /*0320*/  @P2 IADD3.X R3, R24, UR6, RZ, P0, !PT ;  /* 0x0000000618032c10 */ /* 0x000fe400087fe4ff */
[----:B------:R-:W-:Y:S02]  /*0330*/  ISETP.GE.U32.AND P0, PT, R19, 0x10000, PT ;  /* 0x000100001300780c */ /* 0x000fe40003f06070 */
[----:B------:R-:W-:Y:S01]  /*0340*/  @P2 IADD3 R4, P4, R21, UR16, RZ ;  /* 0x0000001015042c10 */ /* 0x000fe2000ff9e0ff */
[----:B------:R-:W-:Y:S01]  /*0350*/  IMAD.X R15, RZ, RZ, R24, P5 ;  /* 0x000000ffff0f7224 */ /* 0x000fe200028e0618 */
[----:B------:R-:W-:Y:S01]  /*0360*/  ISETP.LT.U32.AND P1, PT, R19, UR14, PT ;  /* 0x0000000e13007c0c */ /* 0x000fe2000bf21070 */
[----:B------:R0:W2:Y:S01]  /*0370*/  @P2 LDG.E.U8 R27, desc[UR12][R2.64] ;  /* 0x0000000c021b2981 */ /* 0x0000a2000c1e1100 */
[----:B------:R-:W-:-:S02]  /*0380*/  ISETP.GE.U32.AND.EX P0, PT, R23, RZ, PT, P0 ;  /* 0x000000ff1700720c */ /* 0x000fc40003f06100 */
[----:B------:R-:W-:Y:S02]  /*0390*/  @P2 IADD3.X R5, R24, UR8, RZ, P4, !PT ;  /* 0x0000000818052c10 */ /* 0x000fe4000a7fe4ff */
[----:B------:R-:W-:Y:S02]  /*03a0*/  ISETP.GE.U32.AND P4, PT, R18, 0x10000, PT ;  /* 0x000100001200780c */ /* 0x000fe40003f86070 */
[----:B------:R-:W-:Y:S02]  /*03b0*/  ISETP.LT.AND.EX P1, PT, R23, UR5, !P0, P1 ;  /* 0x0000000517007c0c */ /* 0x000fe4000c721310 */
[----:B------:R-:W-:Y:S02]  /*03c0*/  @P3 IADD3 R6, P5, R20, UR17, RZ ;  /* 0x0000001114063c10 */ /* 0x000fe4000ffbe0ff */
[----:B------:R-:W-:Y:S02]  /*03d0*/  ISETP.LT.U32.AND P0, PT, R18, UR14, PT ;  /* 0x0000000e12007c0c */ /* 0x000fe4000bf01070 */
[----:B------:R-:W-:-:S02]  /*03e0*/  ISETP.GE.U32.AND.EX P4, PT, R15, RZ, PT, P4 ;  /* 0x000000ff0f00720c */ /* 0x000fc40003f86140 */
[----:B------:R-:W-:Y:S02]  /*03f0*/  PRMT R22, RZ, 0x7610, R22 ;  /* 0x00007610ff167816 */ /* 0x000fe40000000016 */
[----:B------:R-:W-:Y:S02]  /*0400*/  @P3 IADD3.X R7, R25, UR6, RZ, P5, !PT ;  /* 0x0000000619073c10 */ /* 0x000fe4000affe4ff */
[----:B------:R-:W-:Y:S02]  /*0410*/  @P3 IADD3 R8, P5, R20, UR16, RZ ;  /* 0x0000001014083c10 */ /* 0x000fe4000ffbe0ff */
[----:B------:R-:W-:Y:S01]  /*0420*/  ISETP.LT.AND.EX P0, PT, R15, UR5, !P4, P0 ;  /* 0x000000050f007c0c */ /* 0x000fe2000e701300 */
[----:B------:R1:W3:Y:S01]  /*0430*/  @P2 LDG.E.U8 R22, desc[UR12][R4.64] ;  /* 0x0000000c04162981 */ /* 0x0002e2000c1e1100 */
[----:B------:R-:W-:Y:S02]  /*0440*/  PRMT R28, RZ, 0x7610, R28 ;  /* 0x00007610ff1c7816 */ /* 0x000fe4000000001c */
[----:B------:R-:W-:-:S02]  /*0450*/  @P3 IADD3.X R9, R25, UR8, RZ, P5, !PT ;  /* 0x0000000819093c10 */ /* 0x000fc4000affe4ff */
[----:B------:R-:W-:Y:S02]  /*0460*/  PRMT R26, RZ, 0x7610, R26 ;  /* 0x00007610ff1a7816 */ /* 0x000fe4000000001a */
[----:B0-----:R-:W-:Y:S01]  /*0470*/  @P1 IADD3 R2, P4, R19, UR16, RZ ;  /* 0x0000001013021c10 */ /* 0x001fe2000ff9e0ff */
[----:B------:R-:W4:Y:S01]  /*0480*/  @P3 LDG.E.U8 R28, desc[UR12][R8.64] ;  /* 0x0000000c081c3981 */ /* 0x000f22000c1e1100 */
[----:B------:R-:W-:Y:S02]  /*0490*/  PRMT R29, RZ, 0x7610, R29 ;  /* 0x00007610ff1d7816 */ /* 0x000fe4000000001d */
[----:B------:R-:W-:Y:S01]  /*04a0*/  @P1 IADD3.X R3, R23, UR8, RZ, P4, !PT ;  /* 0x0000000817031c10 */ /* 0x000fe2000a7fe4ff */
[----:B------:R0:W5:Y:S01]  /*04b0*/  @P3 LDG.E.U8 R26, desc[UR12][R6.64] ;  /* 0x0000000c061a3981 */ /* 0x000162000c1e1100 */
[----:B-1----:R-:W-:Y:S02]  /*04c0*/  @P1 IADD3 R4, P4, R19, UR17, RZ ;  /* 0x0000001113041c10 */ /* 0x002fe4000ff9e0ff */
[----:B------:R-:W-:Y:S01]  /*04d0*/  @P0 IADD3 R10, P5, R18, UR16, RZ ;  /* 0x00000010120a0c10 */ /* 0x000fe2000ffbe0ff */
[----:B------:R-:W5:Y:S01]  /*04e0*/  @P1 LDG.E.U8 R29, desc[UR12][R2.64] ;  /* 0x0000000c021d1981 */ /* 0x000f62000c1e1100 */
[----:B------:R-:W-:-:S02]  /*04f0*/  @P1 IADD3.X R5, R23, UR6, RZ, P4, !PT ;  /* 0x0000000617051c10 */ /* 0x000fc4000a7fe4ff */
[----:B------:R-:W-:Y:S02]  /*0500*/  @P0 IADD3 R12, P4, R18, UR17, RZ ;  /* 0x00000011120c0c10 */ /* 0x000fe4000ff9e0ff */
[----:B0-----:R-:W-:Y:S02]  /*0510*/  PRMT R6, RZ, 0x7610, R6 ;  /* 0x00007610ff067816 */ /* 0x001fe40000000006 */
[----:B------:R-:W-:Y:S02]  /*0520*/  PRMT R7, RZ, 0x7610, R7 ;  /* 0x00007610ff077816 */ /* 0x000fe40000000007 */
[C---:B------:R-:W-:Y:S02]  /*0530*/  @P0 IADD3.X R11, R15.reuse, UR8, RZ, P5, !PT ;  /* 0x000000080f0b0c10 */ /* 0x040fe4000affe4ff */
[----:B------:R-:W-:Y:S01]  /*0540*/  PRMT R8, RZ, 0x7610, R8 ;  /* 0x00007610ff087816 */ /* 0x000fe20000000008 */
[----:B------:R-:W5:Y:S01]  /*0550*/  @P1 LDG.E.U8 R6, desc[UR12][R4.64] ;  /* 0x0000000c04061981 */ /* 0x000f62000c1e1100 */
[----:B------:R-:W-:-:S03]  /*0560*/  @P0 IADD3.X R13, R15, UR6, RZ, P4, !PT ;  /* 0x000000060f0d0c10 */ /* 0x000fc6000a7fe4ff */
[----:B------:R-:W5:Y:S04]  /*0570*/  @P0 LDG.E.U8 R7, desc[UR12][R10.64] ;  /* 0x0000000c0a070981 */ /* 0x000f68000c1e1100 */
[----:B------:R0:W5:Y:S01]  /*0580*/  @P0 LDG.E.U8 R8, desc[UR12][R12.64] ;  /* 0x0000000c0c080981 */ /* 0x000162000c1e1100 */
[----:B------:R-:W-:Y:S01]  /*0590*/  ULDC.S8 UR4, c[0x0][0xe5a] ;  /* 0x0003968000047ab9 */ /* 0x000fe20000000200 */
[----:B------:R-:W-:Y:S01]  /*05a0*/  IMAD.WIDE.U32 R16, R14, 0x4, R16 ;  /* 0x000000040e107825 */ /* 0x000fe200078e0010 */
[----:B--2---:R-:W-:Y:S02]  /*05b0*/  LOP3.LUT P4, RZ, R27, 0xff, RZ, 0xc0, !PT ;  /* 0x000000ff1bff7812 */ /* 0x004fe4000788c0ff */
[----:B---3--:R-:W-:-:S04]  /*05c0*/  LOP3.LUT P5, RZ, R22, 0xff, RZ, 0xc0, !PT ;  /* 0x000000ff16ff7812 */ /* 0x008fc800078ac0ff */
[----:B------:R-:W-:Y:S02]  /*05d0*/  ISETP.NE.AND P6, PT, RZ, UR4, P5 ;  /* 0x00000004ff007c0c */ /* 0x000fe4000afc5270 */
[----:B----4-:R-:W-:Y:S02]  /*05e0*/  LOP3.LUT P5, RZ, R28, 0xff, RZ, 0xc0, !PT ;  /* 0x000000ff1cff7812 */ /* 0x010fe400078ac0ff */
[----:B------:R-:W-:Y:S02]  /*05f0*/  PLOP3.LUT P4, PT, P4, P6, PT, 0x80, 0x0 ;  /* 0x000000000000781c */ /* 0x000fe4000278d070 */
[----:B-----5:R-:W-:Y:S02]  /*0600*/  LOP3.LUT P6, RZ, R26, 0xff, RZ, 0xc0, !PT ;  /* 0x000000ff1aff7812 */ /* 0x020fe400078cc0ff */
[----:B------:R-:W-:Y:S02]  /*0610*/  ISETP.NE.AND P5, PT, RZ, UR4, P5 ;  /* 0x00000004ff007c0c */ /* 0x000fe4000afa5270 */
[----:B------:R-:W-:-:S02]  /*0620*/  @P2 SEL R9, RZ, 0x1, !P4 ;  /* 0x00000001ff092807 */ /* 0x000fc40006000000 */
[----:B------:R-:W-:Y:S02]  /*0630*/  LOP3.LUT P4, RZ, R29, 0xff, RZ, 0xc0, !PT ;  /* 0x000000ff1dff7812 */ /* 0x000fe4000788c0ff */
[----:B------:R-:W-:Y:S02]  /*0640*/  PLOP3.LUT P6, PT, P6, P5, PT, 0x80, 0x0 ;  /* 0x000000000000781c */ /* 0x000fe400037cb070 */
[----:B------:R-:W-:Y:S02]  /*0650*/  ISETP.NE.AND P4, PT, RZ, UR4, P4 ;  /* 0x00000004ff007c0c */ /* 0x000fe4000a785270 */
[----:B0-----:R-:W-:Y:S02]  /*0660*/  SEL R13, RZ, 0x1, !P6 ;  /* 0x00000001ff0d7807 */ /* 0x001fe40007000000 */
[----:B------:R-:W-:Y:S02]  /*0670*/  LOP3.LUT P5, RZ, R6, 0xff, RZ, 0xc0, !PT ;  /* 0x000000ff06ff7812 */ /* 0x000fe400078ac0ff */
[----:B------:R-:W-:-:S02]  /*0680*/  LOP3.LUT P6, RZ, R7, 0xff, RZ, 0xc0, !PT ;  /* 0x000000ff07ff7812 */ /* 0x000fc400078cc0ff */
[----:B------:R-:W-:Y:S02]  /*0690*/  PLOP3.LUT P4, PT, P5, P4, PT, 0x80, 0x0 ;  /* 0x000000000000781c */ /* 0x000fe40002f89070 */
[----:B------:R-:W-:Y:S02]  /*06a0*/  LOP3.LUT P5, RZ, R8, 0xff, RZ, 0xc0, !PT ;  /* 0x000000ff08ff7812 */ /* 0x000fe400078ac0ff */
[----:B------:R-:W-:-:S04]  /*06b0*/  ISETP.NE.AND P6, PT, RZ, UR4, P6 ;  /* 0x00000004ff007c0c */ /* 0x000fc8000b7c5270 */
[----:B------:R-:W-:Y:S02]  /*06c0*/  PLOP3.LUT P5, PT, P5, P6, PT, 0x80, 0x0 ;  /* 0x000000000000781c */ /* 0x000fe40002fad070 */
[----:B------:R-:W-:-:S04]  /*06d0*/  @P3 IADD3 R2, P6, R20, UR15, RZ ;  /* 0x0000000f14023c10 */ /* 0x000fc8000ffde0ff */
[----:B------:R-:W-:Y:S02]  /*06e0*/  @P3 IADD3.X R3, R25, UR10, RZ, P6, !PT ;  /* 0x0000000a19033c10 */ /* 0x000fe4000b7fe4ff */
[----:B------:R-:W-:-:S04]  /*06f0*/  @P2 IADD3 R6, P6, R21, UR15, RZ ;  /* 0x0000000f15062c10 */ /* 0x000fc8000ffde0ff */
[----:B------:R-:W-:Y:S02]  /*0700*/  @P2 IADD3.X R7, R24, UR10, RZ, P6, !PT ;  /* 0x0000000a18072c10 */ /* 0x000fe4000b7fe4ff */
[----:B------:R-:W-:-:S03]  /*0710*/  @P1 IADD3 R4, P6, R19, UR15, RZ ;  /* 0x0000000f13041c10 */ /* 0x000fc6000ffde0ff */
[----:B------:R2:W-:Y:S01]  /*0720*/  @P2 STG.E.U8 desc[UR12][R6.64], R9 ;  /* 0x0000000906002986 */ /* 0x0005e2000c10110c */
[----:B------:R-:W-:Y:S02]  /*0730*/  @P0 IADD3 R18, P2, R18, UR15, RZ ;  /* 0x0000000f12120c10 */ /* 0x000fe4000ff5e0ff */
[----:B------:R-:W-:Y:S02]  /*0740*/  @P1 IADD3.X R5, R23, UR10, RZ, P6, !PT ;  /* 0x0000000a17051c10 */ /* 0x000fe4000b7fe4ff */
[----:B------:R-:W-:Y:S02]  /*0750*/  SEL R21, RZ, 0x1, !P4 ;  /* 0x00000001ff157807 */ /* 0x000fe40006000000 */
[----:B------:R-:W-:Y:S02]  /*0760*/  @P0 IADD3.X R19, R15, UR10, RZ, P2, !PT ;  /* 0x0000000a0f130c10 */ /* 0x000fe400097fe4ff */
[----:B------:R-:W-:Y:S01]  /*0770*/  @P0 SEL R11, RZ, 0x1, !P5 ;  /* 0x00000001ff0b0807 */ /* 0x000fe20006800000 */
[----:B------:R2:W-:Y:S04]  /*0780*/  @P3 STG.E.U8 desc[UR12][R2.64], R13 ;  /* 0x0000000d02003986 */ /* 0x0005e8000c10110c */
[----:B------:R2:W-:Y:S01]  /*0790*/  @P1 STG.E.U8 desc[UR12][R4.64], R21 ;  /* 0x0000001504001986 */ /* 0x0005e2000c10110c */
[----:B------:R-:W-:-:S03]  /*07a0*/  ISETP.LT.U32.AND P1, PT, R16, UR14, PT ;  /* 0x0000000e10007c0c */ /* 0x000fc6000bf21070 */
[----:B------:R2:W-:Y:S01]  /*07b0*/  @P0 STG.E.U8 desc[UR12][R18.64], R11 ;  /* 0x0000000b12000986 */ /* 0x0005e2000c10110c */
[----:B------:R-:W-:Y:S02]  /*07c0*/  ISETP.GE.U32.AND P0, PT, R16, 0x10000, PT ;  /* 0x000100001000780c */ /* 0x000fe40003f06070 */
[C---:B------:R-:W-:Y:S02]  /*07d0*/  ISETP.LT.AND.EX P1, PT, R17.reuse, UR5, PT, P1 ;  /* 0x0000000511007c0c */ /* 0x040fe4000bf21310 */
[----:B------:R-:W-:-:S13]  /*07e0*/  ISETP.GE.U32.AND.EX P0, PT, R17, RZ, PT, P0 ;  /* 0x000000ff1100720c */ /* 0x000fda0003f06100 */
[----:B--2---:R-:W-:Y:S05]  /*07f0*/  @!P0 BRA P1, `(.L_x_7506) ;  /* 0xfffffff800808947 */ /* 0x004fea000083ffff */
[----:B------:R-:W-:Y:S05]  /*0800*/  EXIT ;  /* 0x000000000000794d */ /* 0x000fea0003800000 */
.L_x_7505:
[----:B------:R-:W0:Y:S02]  /*0810*/  S2R R9, SR_TID.X ;  /* 0x0000000000097919 */ /* 0x000e240000002100 */
[----:B0-----:R-:W-:-:S03]  /*0820*/  IMAD.WIDE.U32 R2, R9, 0x4, RZ ;  /* 0x0000000409027825 */ /* 0x001fc600078e00ff */
[----:B------:R-:W-:-:S04]  /*0830*/  ISETP.GE.U32.AND P0, PT, R2, UR14, PT ;  /* 0x0000000e02007c0c */ /* 0x000fc8000bf06070 */
[----:B------:R-:W-:-:S04]  /*0840*/  ISETP.GE.AND.EX P0, PT, R3, UR5, PT, P0 ;  /* 0x0000000503007c0c */ /* 0x000fc8000bf06300 */
[----:B------:R-:W-:-:S13]  /*0850*/  ISETP.GT.U32.OR P0, PT, R9, 0x3fff, P0 ;  /* 0x00003fff0900780c */ /* 0x000fda0000704470 */
[----:B------:R-:W-:Y:S05]  /*0860*/  @P0 EXIT ;  /* 0x000000000000094d */ /* 0x000fea0003800000 */
[----:B------:R-:W-:Y:S01]  /*0870*/  ULDC.S8 UR4, c[0x0][0xe5a] ;  /* 0x0003968000047ab9 */ /* 0x000fe20000000200 */
[----:B------:R-:W-:Y:S01]  /*0880*/  IMAD.MOV.U32 R10, RZ, RZ, RZ ;  /* 0x000000ffff0a7224 */ /* 0x000fe200078e00ff */
[----:B------:R-:W-:Y:S01]  /*0890*/  ISETP.NE.AND P4, PT, RZ, UR4, PT ;  /* 0x00000004ff007c0c */ /* 0x000fe2000bf85270 */
[----:B------:R-:W-:-:S12]  /*08a0*/  ULDC UR4, c[0x0][0x0] ;  /* 0x0000000000047ab9 */ /* 0x000fd80000000800 */
.L_x_7507:
        /* <DEDUP_REMOVED lines=8> */
[C---:B--2---:R-:W-:Y:S02]  /*0930*/  PRMT R6, R4.reuse, 0x7771, RZ ;  /* 0x0000777104067816 */ /* 0x044fe400000000ff */
[----:B------:R-:W-:Y:S02]  /*0940*/  PRMT R0, R4, 0x7770, RZ ;  /* 0x0000777004007816 */ /* 0x000fe400000000ff */
[----:B------:R-:W-:Y:S02]  /*0950*/  ISETP.NE.AND P2, PT, R6, RZ, P4 ;  /* 0x000000ff0600720c */ /* 0x000fe40002745270 */
[----:B------:R-:W-:Y:S02]  /*0960*/  PRMT R7, R4, 0x7772, RZ ;  /* 0x0000777204077816 */ /* 0x000fe400000000ff */
[----:B------:R-:W-:Y:S02]  /*0970*/  ISETP.NE.AND P1, PT, R0, RZ, P4 ;  /* 0x000000ff0000720c */ /* 0x000fe40002725270 */
[----:B------:R-:W-:-:S02]  /*0980*/  PRMT R6, R4, 0x7773, RZ ;  /* 0x0000777304067816 */ /* 0x000fc400000000ff */
[C---:B---3--:R-:W-:Y:S02]  /*0990*/  PRMT R0, R2.reuse, 0x7770, RZ ;  /* 0x0000777002007816 */ /* 0x048fe400000000ff */
[C---:B------:R-:W-:Y:S02]  /*09a0*/  PRMT R4, R2.reuse, 0x7771, RZ ;  /* 0x0000777102047816 */ /* 0x040fe400000000ff */
[----:B------:R-:W-:Y:S02]  /*09b0*/  ISETP.NE.AND P3, PT, R7, RZ, P4 ;  /* 0x000000ff0700720c */ /* 0x000fe40002765270 */
[----:B------:R-:W-:Y:S02]  /*09c0*/  PRMT R5, R2, 0x7772, RZ ;  /* 0x0000777202057816 */ /* 0x000fe400000000ff */
[----:B------:R-:W-:Y:S02]  /*09d0*/  ISETP.NE.AND P1, PT, R0, RZ, P1 ;  /* 0x000000ff0000720c */ /* 0x000fe40000f25270 */
[----:B------:R-:W-:-:S02]  /*09e0*/  ISETP.NE.AND P2, PT, R4, RZ, P2 ;  /* 0x000000ff0400720c */ /* 0x000fc40001745270 */
[----:B------:R-:W-:Y:S02]  /*09f0*/  ISETP.NE.AND P0, PT, R6, RZ, P4 ;  /* 0x000000ff0600720c */ /* 0x000fe40002705270 */
[----:B------:R-:W-:Y:S02]  /*0a00*/  PRMT R0, R2, 0x7773, RZ ;  /* 0x0000777302007816 */ /* 0x000fe400000000ff */
[----:B------:R-:W-:Y:S02]  /*0a10*/  ISETP.NE.AND P3, PT, R5, RZ, P3 ;  /* 0x000000ff0500720c */ /* 0x000fe40001f65270 */
[----:B------:R-:W-:Y:S02]  /*0a20*/  SEL R2, RZ, 0x1, !P1 ;  /* 0x00000001ff027807 */ /* 0x000fe40004800000 */
[----:B------:R-:W-:Y:S02]  /*0a30*/  SEL R3, RZ, 0x1, !P2 ;  /* 0x00000001ff037807 */ /* 0x000fe40005000000 */
[----:B------:R-:W-:-:S02]  /*0a40*/  ISETP.NE.AND P0, PT, R0, RZ, P0 ;  /* 0x000000ff0000720c */ /* 0x000fc40000705270 */
[----:B------:R-:W-:Y:S02]  /*0a50*/  SEL R0, RZ, 0x1, !P3 ;  /* 0x00000001ff007807 */ /* 0x000fe40005800000 */
[----:B------:R-:W-:Y:S02]  /*0a60*/  PRMT R3, R3, 0x7604, R2 ;  /* 0x0000760403037816 */ /* 0x000fe40000000002 */
[----:B------:R-:W-:Y:S02]  /*0a70*/  SEL R4, RZ, 0x1, !P0 ;  /* 0x00000001ff047807 */ /* 0x000fe40004000000 */
[----:B------:R-:W-:Y:S02]  /*0a80*/  IADD3 R9, P0, R9, UR4, RZ ;  /* 0x0000000409097c10 */ /* 0x000fe4000ff1e0ff */
[----:B------:R-:W-:Y:S02]  /*0a90*/  IADD3 R2, P1, R8, UR15, RZ ;  /* 0x0000000f08027c10 */ /* 0x000fe4000ff3e0ff */
[----:B------:R-:W-:Y:S01]  /*0aa0*/  PRMT R5, R0, 0x7054, R3 ;  /* 0x0000705400057816 */ /* 0x000fe20000000003 */
[----:B------:R-:W-:Y:S01]  /*0ab0*/  IMAD.SHL.U32 R0, R9, 0x4, RZ ;  /* 0x0000000409007824 */ /* 0x000fe200078e00ff */
[----:B------:R-:W-:Y:S01]  /*0ac0*/  IADD3.X R3, R11, UR10, RZ, P1, !PT ;  /* 0x0000000a0b037c10 */ /* 0x000fe20008ffe4ff */
[----:B------:R-:W-:Y:S01]  /*0ad0*/  IMAD.X R10, RZ, RZ, R10, P0 ;  /* 0x000000ffff0a7224 */ /* 0x000fe200000e060a */
[----:B------:R-:W-:-:S02]  /*0ae0*/  PRMT R5, R4, 0x654, R5 ;  /* 0x0000065404057816 */ /* 0x000fc40000000005 */
[----:B------:R-:W-:Y:S02]  /*0af0*/  ISETP.GE.U32.AND P0, PT, R0, UR14, PT ;  /* 0x0000000e00007c0c */ /* 0x000fe4000bf06070 */
[C---:B------:R-:W-:Y:S01]  /*0b00*/  ISETP.LT.U32.AND P1, PT, R9.reuse, 0x4000, PT ;  /* 0x000040000900780c */ /* 0x040fe20003f21070 */
[----:B------:R0:W-:Y:S01]  /*0b10*/  STG.E desc[UR12][R2.64], R5 ;  /* 0x0000000502007986 */ /* 0x0001e2000c10190c */
[----:B------:R-:W-:Y:S02]  /*0b20*/  SHF.L.U64.HI R0, R9, 0x2, R10 ;  /* 0x0000000209007819 */ /* 0x000fe4000001020a */
[----:B------:R-:W-:Y:S02]  /*0b30*/  ISETP.LT.U32.AND.EX P1, PT, R10, RZ, PT, P1 ;  /* 0x000000ff0a00720c */ /* 0x000fe40003f21110 */
[----:B------:R-:W-:-:S13]  /*0b40*/  ISETP.GE.AND.EX P0, PT, R0, UR5, PT, P0 ;  /* 0x0000000500007c0c */ /* 0x000fda000bf06300 */
[----:B0-----:R-:W-:Y:S05]  /*0b50*/  @!P0 BRA P1, `(.L_x_7507) ;  /* 0xfffffffc00548947 */ /* 0x001fea000083ffff */
[----:B------:R-:W-:Y:S05]  /*0b60*/  EXIT ;  /* 0x000000000000794d */ /* 0x000fea0003800000 */
.L_x_7508:
        /* <DEDUP_REMOVED lines=9> */
.L_x_8147:


//--------------------- .text._ZN2at6native55_GLOBAL__N__de093ff9_22_ForeachBinaryOpList_cu_a911ec4325multi_tensor_apply_kernelINS1_18TensorListMetadataILi3EEENS1_24BinaryOpListAlphaFunctorIN3c107complexIfEELi3ELi2ELi2EEEJSt10multipliesIS8_ES8_EEEvT_T0_DpT1_ --------------------------
	.section	.text._ZN2at6native55_GLOBAL__N__de093ff9_22_ForeachBinaryOpList_cu_a911ec4325multi_tensor_apply_kernelINS1_18TensorListMetadataILi3EEENS1_24BinaryOpListAlphaFunctorIN3c107complexIfEELi3ELi2ELi2EEEJSt10multipliesIS8_ES8_EEEvT_T0_DpT1_,"ax",@progbits
	.align	128
.text._ZN2at6native55_GLOBAL__N__de093ff9_22_ForeachBinaryOpList_cu_a911ec4325multi_tensor_apply_kernelINS1_18TensorListMetadataILi3EEENS1_24BinaryOpListAlphaFunctorIN3c107complexIfEELi3ELi2ELi2EEEJSt10multipliesIS8_ES8_EEEvT_T0_DpT1_:
        .type           _ZN2at6native55_GLOBAL__N__de093ff9_22_ForeachBinaryOpList_cu_a911ec4325multi_tensor_apply_kernelINS1_18TensorListMetadataILi3EEENS1_24BinaryOpListAlphaFunctorIN3c107complexIfEELi3ELi2ELi2EEEJSt10multipliesIS8_ES8_EEEvT_T0_DpT1_,@function
        .size           _ZN2at6native55_GLOBAL__N__de093ff9_22_ForeachBinaryOpList_cu_a911ec4325multi_tensor_apply_kernelINS1_18TensorListMetadataILi3EEENS1_24BinaryOpListAlphaFunctorIN3c107complexIfEELi3ELi2ELi2EEEJSt10multipliesIS8_ES8_EEEvT_T0_DpT1_,(.L_x_8148 - _ZN2at6native55_GLOBAL__N__de093ff9_22_ForeachBinaryOpList_cu_a911ec4325multi_tensor_apply_kernelINS1_18TensorListMetadataILi3EEENS1_24BinaryOpListAlphaFunctorIN3c107complexIfEELi3ELi2ELi2EEEJSt10multipliesIS8_ES8_EEEvT_T0_DpT1_)
        .other          _ZN2at6native55_GLOBAL__N__de093ff9_22_ForeachBinaryOpList_cu_a911ec4325multi_tensor_apply_kernelINS1_18TensorListMetadataILi3EEENS1_24BinaryOpListAlphaFunctorIN3c107complexIfEELi3ELi2ELi2EEEJSt10multipliesIS8_ES8_EEEvT_T0_DpT1_,@"STO_CUDA_ENTRY STV_DEFAULT"
_ZN2at6native55_GLOBAL__N__de093ff9_22_ForeachBinaryOpList_cu_a911ec4325multi_tensor_apply_kernelINS1_18TensorListMetadataILi3EEENS1_24BinaryOpListAlphaFunctorIN3c107complexIfEELi3ELi2ELi2EEEJSt10multipliesIS8_ES8_EEEvT_T0_DpT1_:
        /* <DEDUP_REMOVED lines=33> */
.L_x_7510:
[----:B01----:R-:W-:Y:S02]  /*0210*/  IADD3 R24, P1, R0, UR4, RZ ;  /* 0x0000000400187c10 */ /* 0x003fe4000ff3e0ff */
        /* <DEDUP_REMOVED lines=14> */
[----:B------:R-:W-:Y:S01]  /*0300*/  IMAD.U32 R9, RZ, RZ, UR13 ;  /* 0x0000000dff097e24 */ /* 0x000fe2000f8e00ff */
[----:B------:R-:W-:Y:S02]  /*0310*/  MOV R8, UR13 ;  /* 0x0000000d00087c02 */ /* 0x000fe40008000f00 */
[----:B------:R-:W-:Y:S02]  /*0320*/  CS2R R18, SRZ ;  /* 0x0000000000127805 */ /* 0x000fe4000001ff00 */
[----:B------:R-:W-:Y:S01]  /*0330*/  ISETP.GE.U32.AND P2, PT, R2, 0x10000, PT ;  /* 0x000100000200780c */ /* 0x000fe20003f46070 */
[----:B------:R-:W-:Y:S01]  /*0340*/  IMAD.X R3, RZ, RZ, R25, P1 ;  /* 0x000000ffff037224 */ /* 0x000fe200008e0619 */
[----:B0-----:R-:W-:Y:S02]  /*0350*/  LEA R6, P3, R9, R24, 0x1 ;  /* 0x0000001809067211 */ /* 0x001fe400078608ff */
[----:B------:R-:W-:-:S02]  /*0360*/  CS2R R16, SRZ ;  /* 0x0000000000107805 */ /* 0x000fc4000001ff00 */
[----:B------:R-:W-:Y:S01]  /*0370*/  ISETP.LT.U32.AND P1, PT, R2, UR16, PT ;  /* 0x0000001002007c0c */ /* 0x000fe2000bf21070 */
[----:B-1----:R-:W-:Y:S01]  /*0380*/  IMAD R5, R8, 0x3, RZ ;  /* 0x0000000308057824 */ /* 0x002fe200078e02ff */
[C---:B------:R-:W-:Y:S01]  /*0390*/  ISETP.GE.U32.AND.EX P2, PT, R3.reuse, RZ, PT, P2 ;  /* 0x000000ff0300720c */ /* 0x040fe20003f46120 */
[----:B------:R-:W-:Y:S01]  /*03a0*/  IMAD.X R7, RZ, RZ, R25, P3 ;  /* 0x000000ffff077224 */ /* 0x000fe200018e0619 */
[C---:B------:R-:W-:Y:S02]  /*03b0*/  ISETP.LT.U32.AND P3, PT, R6.reuse, UR16, PT ;  /* 0x0000001006007c0c */ /* 0x040fe4000bf61070 */
[----:B------:R-:W-:Y:S02]  /*03c0*/  ISETP.LT.AND.EX P2, PT, R3, UR12, !P2, P1 ;  /* 0x0000000c03007c0c */ /* 0x000fe4000d741310 */
[----:B------:R-:W-:Y:S02]  /*03d0*/  ISETP.GE.U32.AND P1, PT, R6, 0x10000, PT ;  /* 0x000100000600780c */ /* 0x000fe40003f26070 */
[----:B------:R-:W-:-:S02]  /*03e0*/  IADD3 R4, P5, R5, R24, RZ ;  /* 0x0000001805047210 */ /* 0x000fc40007fbe0ff */
[----:B------:R-:W-:-:S03]  /*03f0*/  ISETP.GE.U32.AND.EX P1, PT, R7, RZ, PT, P1 ;  /* 0x000000ff0700720c */ /* 0x000fc60003f26110 */
[----:B------:R-:W-:Y:S01]  /*0400*/  IMAD.X R5, RZ, RZ, R25, P5 ;  /* 0x000000ffff057224 */ /* 0x000fe200028e0619 */
[----:B------:R-:W-:Y:S02]  /*0410*/  ISETP.LT.AND.EX P1, PT, R7, UR12, !P1, P3 ;  /* 0x0000000c07007c0c */ /* 0x000fe4000cf21330 */
[----:B------:R-:W-:Y:S02]  /*0420*/  ISETP.GE.U32.AND P3, PT, R4, 0x10000, PT ;  /* 0x000100000400780c */ /* 0x000fe40003f66070 */
[C---:B------:R-:W-:Y:S02]  /*0430*/  @P2 LEA R12, P5, R2.reuse, UR8, 0x3 ;  /* 0x00000008020c2c11 */ /* 0x040fe4000f8a18ff */
[C---:B------:R-:W-:Y:S02]  /*0440*/  @P2 LEA R26, P4, R2.reuse, UR6, 0x3 ;  /* 0x00000006021a2c11 */ /* 0x040fe4000f8818ff */
[----:B------:R-:W-:Y:S02]  /*0450*/  @P2 LEA.HI.X R13, R2, UR9, R3, 0x3, P5 ;  /* 0x00000009020d2c11 */ /* 0x000fe4000a8f1c03 */
[----:B------:R-:W-:-:S02]  /*0460*/  CS2R R10, SRZ ;  /* 0x00000000000a7805 */ /* 0x000fc4000001ff00 */
[----:B------:R-:W-:Y:S02]  /*0470*/  @P2 LEA.HI.X R27, R2, UR7, R3, 0x3, P4 ;  /* 0x00000007021b2c11 */ /* 0x000fe4000a0f1c03 */
[----:B------:R-:W-:Y:S02]  /*0480*/  ISETP.LT.U32.AND P4, PT, R4, UR16, PT ;  /* 0x0000001004007c0c */ /* 0x000fe4000bf81070 */
[----:B------:R-:W-:Y:S02]  /*0490*/  CS2R R8, SRZ ;  /* 0x0000000000087805 */ /* 0x000fe4000001ff00 */
[C---:B------:R-:W-:Y:S01]  /*04a0*/  @P1 LEA R20, P5, R6.reuse, UR8, 0x3 ;  /* 0x0000000806141c11 */ /* 0x040fe2000f8a18ff */
[----:B------:R-:W4:Y:S01]  /*04b0*/  @P2 LDG.E.64 R18, desc[UR14][R12.64] ;  /* 0x0000000e0c122981 */ /* 0x000f22000c1e1b00 */
[C---:B------:R-:W-:Y:S02]  /*04c0*/  ISETP.GE.U32.AND.EX P3, PT, R5.reuse, RZ, PT, P3 ;  /* 0x000000ff0500720c */ /* 0x040fe40003f66130 */
[----:B------:R-:W-:Y:S01]  /*04d0*/  @P1 LEA.HI.X R21, R6, UR9, R7, 0x3, P5 ;  /* 0x0000000906151c11 */ /* 0x000fe2000a8f1c07 */
[----:B------:R0:W5:Y:S01]  /*04e0*/  @P2 LDG.E.64 R16, desc[UR14][R26.64] ;  /* 0x0000000e1a102981 */ /* 0x000162000c1e1b00 */
[----:B------:R-:W-:-:S02]  /*04f0*/  ISETP.LT.AND.EX P4, PT, R5, UR12, !P3, P4 ;  /* 0x0000000c05007c0c */ /* 0x000fc4000df81340 */
[C---:B------:R-:W-:Y:S01]  /*0500*/  @P1 LEA R28, P3, R6.reuse, UR6, 0x3 ;  /* 0x00000006061c1c11 */ /* 0x040fe2000f8618ff */
[----:B------:R2:W5:Y:S03]  /*0510*/  @P1 LDG.E.64 R10, desc[UR14][R20.64] ;  /* 0x0000000e140a1981 */ /* 0x000566000c1e1b00 */
[----:B------:R-:W-:-:S05]  /*0520*/  @P1 LEA.HI.X R29, R6, UR7, R7, 0x3, P3 ;  /* 0x00000007061d1c11 */ /* 0x000fca00098f1c07 */
[----:B------:R1:W5:Y:S02]  /*0530*/  @P1 LDG.E.64 R8, desc[UR14][R28.64] ;  /* 0x0000000e1c081981 */ /* 0x000364000c1e1b00 */
[----:B0-----:R-:W-:-:S04]  /*0540*/  @P4 LEA R26, P3, R4, UR6, 0x3 ;  /* 0x00000006041a4c11 */ /* 0x001fc8000f8618ff */
[----:B------:R-:W-:Y:S02]  /*0550*/  @P4 LEA.HI.X R27, R4, UR7, R5, 0x3, P3 ;  /* 0x00000007041b4c11 */ /* 0x000fe400098f1c05 */
[----:B------:R-:W-:-:S06]  /*0560*/  CS2R R12, SRZ ;  /* 0x00000000000c7805 */ /* 0x000fcc000001ff00 */
[----:B------:R0:W5:Y:S01]  /*0570*/  @P4 LDG.E.64 R12, desc[UR14][R26.64] ;  /* 0x0000000e1a0c4981 */ /* 0x000162000c1e1b00 */
[----:B--2---:R-:W-:-:S04]  /*0580*/  FMUL.FTZ R20, R14, UR19 ;  /* 0x000000130e147c20 */ /* 0x004fc80008410000 */
[C---:B------:R-:W-:Y:S01]  /*0590*/  FFMA.FTZ R21, R15.reuse, UR18, R20 ;  /* 0x000000120f157c23 */ /* 0x040fe20008010014 */
[----:B------:R-:W-:-:S04]  /*05a0*/  FMUL.FTZ R15, R15, UR19 ;  /* 0x000000130f0f7c20 */ /* 0x000fc80008410000 */
[----:B------:R-:W-:Y:S01]  /*05b0*/  FFMA.FTZ R14, R14, UR18, -R15 ;  /* 0x000000120e0e7c23 */ /* 0x000fe2000801080f */
[-C--:B---3--:R-:W-:Y:S01]  /*05c0*/  FMUL.FTZ R15, R21, R23.reuse ;  /* 0x00000017150f7220 */ /* 0x088fe20000410000 */
[----:B------:R-:W-:Y:S02]  /*05d0*/  @P4 LEA R20, P3, R4, UR8, 0x3 ;  /* 0x0000000804144c11 */ /* 0x000fe4000f8618ff */
[C---:B-1----:R-:W-:Y:S01]  /*05e0*/  FMUL.FTZ R28, R14.reuse, R23 ;  /* 0x000000170e1c7220 */ /* 0x042fe20000410000 */
[----:B------:R-:W-:-:S03]  /*05f0*/  FFMA.FTZ R14, R14, R22, -R15 ;  /* 0x000000160e0e7223 */ /* 0x000fc6000001080f */
[----:B------:R-:W-:Y:S01]  /*0600*/  FFMA.FTZ R15, R21, R22, R28 ;  /* 0x00000016150f7223 */ /* 0x000fe2000001001c */
[----:B------:R-:W-:Y:S02]  /*0610*/  CS2R R22, SRZ ;  /* 0x0000000000167805 */ /* 0x000fe4000001ff00 */
[----:B------:R-:W-:-:S05]  /*0620*/  @P4 LEA.HI.X R21, R4, UR9, R5, 0x3, P3 ;  /* 0x0000000904154c11 */ /* 0x000fca00098f1c05 */
[----:B------:R-:W2:Y:S01]  /*0630*/  @P4 LDG.E.64 R22, desc[UR14][R20.64] ;  /* 0x0000000e14164981 */ /* 0x000ea2000c1e1b00 */
[----:B0-----:R-:W-:-:S04]  /*0640*/  @P0 LEA R26, P3, R24, UR10, 0x3 ;  /* 0x0000000a181a0c11 */ /* 0x001fc8000f8618ff */
[----:B------:R-:W-:Y:S02]  /*0650*/  @P0 LEA.HI.X R27, R24, UR11, R25, 0x3, P3 ;  /* 0x0000000b181b0c11 */ /* 0x000fe400098f1c19 */
[----:B------:R-:W-:-:S04]  /*0660*/  @P2 LEA R28, P3, R2, UR10, 0x3 ;  /* 0x0000000a021c2c11 */ /* 0x000fc8000f8618ff */
[----:B------:R-:W-:Y:S02]  /*0670*/  @P2 LEA.HI.X R29, R2, UR11, R3, 0x3, P3 ;  /* 0x0000000b021d2c11 */ /* 0x000fe400098f1c03 */
[----:B------:R-:W-:Y:S01]  /*0680*/  @P1 LEA R24, P5, R6, UR10, 0x3 ;  /* 0x0000000a06181c11 */ /* 0x000fe2000f8a18ff */
[----:B----4-:R-:W-:Y:S01]  /*0690*/  FMUL.FTZ R2, R18, UR19 ;  /* 0x0000001312027c20 */ /* 0x010fe20008410000 */
[----:B------:R-:W-:-:S03]  /*06a0*/  FMUL.FTZ R3, R19, UR19 ;  /* 0x0000001313037c20 */ /* 0x000fc60008410000 */
[----:B------:R-:W-:Y:S01]  /*06b0*/  FFMA.FTZ R19, R19, UR18, R2 ;  /* 0x0000001213137c23 */ /* 0x000fe20008010002 */
[----:B------:R-:W-:Y:S01]  /*06c0*/  FFMA.FTZ R18, R18, UR18, -R3 ;  /* 0x0000001212127c23 */ /* 0x000fe20008010803 */
[----:B-----5:R-:W-:Y:S01]  /*06d0*/  FMUL.FTZ R2, R10, UR19 ;  /* 0x000000130a027c20 */ /* 0x020fe20008410000 */
[C---:B------:R-:W-:Y:S01]  /*06e0*/  FMUL.FTZ R3, R11.reuse, UR19 ;  /* 0x000000130b037c20 */ /* 0x040fe20008410000 */
[----:B------:R-:W-:Y:S02]  /*06f0*/  @P1 LEA.HI.X R25, R6, UR11, R7, 0x3, P5 ;  /* 0x0000000b06191c11 */ /* 0x000fe4000a8f1c07 */
[----:B------:R-:W-:Y:S01]  /*0700*/  FFMA.FTZ R11, R11, UR18, R2 ;  /* 0x000000120b0b7c23 */ /* 0x000fe20008010002 */
[----:B------:R-:W-:Y:S01]  /*0710*/  @P4 LEA R2, P3, R4, UR10, 0x3 ;  /* 0x0000000a04024c11 */ /* 0x000fe2000f8618ff */
[CC--:B------:R-:W-:Y:S01]  /*0720*/  FMUL.FTZ R7, R19.reuse, R17.reuse ;  /* 0x0000001113077220 */ /* 0x0c0fe20000410000 */
[----:B------:R-:W-:Y:S01]  /*0730*/  FMUL.FTZ R6, R18, R17 ;  /* 0x0000001112067220 */ /* 0x000fe20000410000 */
[----:B------:R-:W-:Y:S01]  /*0740*/  FFMA.FTZ R10, R10, UR18, -R3 ;  /* 0x000000120a0a7c23 */ /* 0x000fe20008010803 */
[----:B------:R-:W-:Y:S01]  /*0750*/  @P4 LEA.HI.X R3, R4, UR11, R5, 0x3, P3 ;  /* 0x0000000b04034c11 */ /* 0x000fe200098f1c05 */
[-C--:B------:R-:W-:Y:S01]  /*0760*/  FFMA.FTZ R4, R18, R16.reuse, -R7 ;  /* 0x0000001012047223 */ /* 0x080fe20000010807 */
[----:B------:R-:W-:Y:S01]  /*0770*/  FFMA.FTZ R5, R19, R16, R6 ;  /* 0x0000001013057223 */ /* 0x000fe20000010006 */
[-C--:B------:R-:W-:Y:S01]  /*0780*/  FMUL.FTZ R7, R11, R9.reuse ;  /* 0x000000090b077220 */ /* 0x080fe20000410000 */
[----:B------:R-:W-:Y:S01]  /*0790*/  FMUL.FTZ R6, R10, R9 ;  /* 0x000000090a067220 */ /* 0x000fe20000410000 */
[----:B------:R-:W-:-:S03]  /*07a0*/  UIMAD.WIDE.U32 UR4, UR13, 0x4, UR4 ;  /* 0x000000040d0478a5 */ /* 0x000fc6000f8e0004 */
[-C--:B------:R-:W-:Y:S01]  /*07b0*/  FFMA.FTZ R11, R11, R8.reuse, R6 ;  /* 0x000000080b0b7223 */ /* 0x080fe20000010006 */
[----:B------:R-:W-:Y:S01]  /*07c0*/  FFMA.FTZ R10, R10, R8, -R7 ;  /* 0x000000080a0a7223 */ /* 0x000fe20000010807 */
[----:B------:R-:W-:Y:S02]  /*07d0*/  UISETP.LT.U32.AND UP1, UPT, UR4, UR16, UPT ;  /* 0x000000100400728c */ /* 0x000fe4000bf21070 */
[----:B------:R-:W-:Y:S01]  /*07e0*/  UISETP.GE.U32.AND UP0, UPT, UR4, 0x10000, UPT ;  /* 0x000100000400788c */ /* 0x000fe2000bf06070 */
[----:B------:R1:W-:Y:S01]  /*07f0*/  @P0 STG.E.64 desc[UR14][R26.64], R14 ;  /* 0x0000000e1a000986 */ /* 0x0003e2000c101b0e */
[----:B------:R-:W-:Y:S02]  /*0800*/  IMAD.U32 R7, RZ, RZ, UR5 ;  /* 0x00000005ff077e24 */ /* 0x000fe4000f8e00ff */
[----:B------:R-:W-:Y:S01]  /*0810*/  UISETP.GE.U32.AND.EX UP0, UPT, UR5, URZ, UPT, UP0 ;  /* 0x0000003f0500728c */ /* 0x000fe2000bf06100 */
[----:B------:R1:W-:Y:S01]  /*0820*/  @P2 STG.E.64 desc[UR14][R28.64], R4 ;  /* 0x000000041c002986 */ /* 0x0003e2000c101b0e */
[----:B------:R-:W-:-:S03]  /*0830*/  PLOP3.LUT P0, PT, PT, PT, UP1, 0x80, 0x0 ;  /* 0x000000000000781c */ /* 0x000fc60003f0f018 */
[----:B------:R1:W-:Y:S01]  /*0840*/  @P1 STG.E.64 desc[UR14][R24.64], R10 ;  /* 0x0000000a18001986 */ /* 0x0003e2000c101b0e */
[----:B------:R-:W-:Y:S02]  /*0850*/  ISETP.LT.AND.EX P0, PT, R7, UR12, PT, P0 ;  /* 0x0000000c07007c0c */ /* 0x000fe4000bf01300 */
[----:B------:R-:W-:Y:S01]  /*0860*/  PLOP3.LUT P1, PT, PT, PT, UP0, 0x80, 0x0 ;  /* 0x000000000000781c */ /* 0x000fe20003f2f008 */
[----:B--2---:R-:W-:Y:S01]  /*0870*/  FMUL.FTZ R16, R22, UR19 ;  /* 0x0000001316107c20 */ /* 0x004fe20008410000 */
[----:B------:R-:W-:-:S03]  /*0880*/  FMUL.FTZ R9, R23, UR19 ;  /* 0x0000001317097c20 */ /* 0x000fc60008410000 */
[----:B------:R-:W-:Y:S01]  /*0890*/  FFMA.FTZ R16, R23, UR18, R16 ;  /* 0x0000001217107c23 */ /* 0x000fe20008010010 */
[----:B------:R-:W-:-:S03]  /*08a0*/  FFMA.FTZ R9, R22, UR18, -R9 ;  /* 0x0000001216097c23 */ /* 0x000fc60008010809 */
[-C--:B------:R-:W-:Y:S01]  /*08b0*/  FMUL.FTZ R6, R16, R13.reuse ;  /* 0x0000000d10067220 */ /* 0x080fe20000410000 */
[----:B------:R-:W-:-:S03]  /*08c0*/  FMUL.FTZ R13, R9, R13 ;  /* 0x0000000d090d7220 */ /* 0x000fc60000410000 */
[-C--:B------:R-:W-:Y:S01]  /*08d0*/  FFMA.FTZ R8, R9, R12.reuse, -R6 ;  /* 0x0000000c09087223 */ /* 0x080fe20000010806 */
[----:B------:R-:W-:-:S05]  /*08e0*/  FFMA.FTZ R9, R16, R12, R13 ;  /* 0x0000000c10097223 */ /* 0x000fca000001000d */
[----:B------:R1:W-:Y:S01]  /*08f0*/  @P4 STG.E.64 desc[UR14][R2.64], R8 ;  /* 0x0000000802004986 */ /* 0x0003e2000c101b0e */
[----:B------:R-:W-:Y:S01]  /*0900*/  MOV R6, UR4 ;  /* 0x0000000400067c02 */ /* 0x000fe20008000f00 */
[----:B------:R-:W-:Y:S06]  /*0910*/  @!P1 BRA P0, `(.L_x_7510) ;  /* 0xfffffff8003c9947 */ /* 0x000fec000003ffff */
[----:B------:R-:W-:Y:S05]  /*0920*/  EXIT ;  /* 0x000000000000794d */ /* 0x000fea0003800000 */
.L_x_7509:
        /* <DEDUP_REMOVED lines=9> */
.L_x_7511:
[C---:B------:R-:W-:Y:S02]  /*09c0*/  SHF.L.U32 R2, R0.reuse, 0x5, RZ ;  /* 0x0000000500027819 */ /* 0x040fe400000006ff */
[----:B------:R-:W-:Y:S02]  /*09d0*/  SHF.L.U64.HI R20, R0, 0x5, R3 ;  /* 0x0000000500147819 */ /* 0x000fe40000010203 */
        /* <DEDUP_REMOVED lines=8> */
[----:B--2---:R-:W-:Y:S01]  /*0a60*/  FMUL.FTZ R21, R13, UR19 ;  /* 0x000000130d157c20 */ /* 0x004fe20008410000 */
[----:B------:R-:W-:-:S03]  /*0a70*/  FMUL.FTZ R26, R12, UR19 ;  /* 0x000000130c1a7c20 */ /* 0x000fc60008410000 */
[----:B------:R-:W-:Y:S01]  /*0a80*/  FFMA.FTZ R12, R12, UR18, -R21 ;  /* 0x000000120c0c7c23 */ /* 0x000fe20008010815 */
[----:B------:R-:W-:Y:S01]  /*0a90*/  FFMA.FTZ R26, R13, UR18, R26 ;  /* 0x000000120d1a7c23 */ /* 0x000fe2000801001a */
[----:B------:R-:W-:Y:S01]  /*0aa0*/  FMUL.FTZ R27, R15, UR19 ;  /* 0x000000130f1b7c20 */ /* 0x000fe20008410000 */
[C---:B------:R-:W-:Y:S01]  /*0ab0*/  FMUL.FTZ R28, R14.reuse, UR19 ;  /* 0x000000130e1c7c20 */ /* 0x040fe20008410000 */
[C---:B----4-:R-:W-:Y:S01]  /*0ac0*/  FMUL.FTZ R21, R17.reuse, R12 ;  /* 0x0000000c11157220 */ /* 0x050fe20000410000 */
[-C--:B------:R-:W-:Y:S01]  /*0ad0*/  FMUL.FTZ R13, R17, R26.reuse ;  /* 0x0000001a110d7220 */ /* 0x080fe20000410000 */
[----:B------:R-:W-:Y:S01]  /*0ae0*/  FFMA.FTZ R14, R14, UR18, -R27 ;  /* 0x000000120e0e7c23 */ /* 0x000fe2000801081b */
[----:B------:R-:W-:Y:S01]  /*0af0*/  FFMA.FTZ R28, R15, UR18, R28 ;  /* 0x000000120f1c7c23 */ /* 0x000fe2000801001c */
[C---:B------:R-:W-:Y:S01]  /*0b00*/  FFMA.FTZ R17, R16.reuse, R26, R21 ;  /* 0x0000001a10117223 */ /* 0x040fe20000010015 */
[----:B------:R-:W-:Y:S01]  /*0b10*/  FFMA.FTZ R16, R16, R12, -R13 ;  /* 0x0000000c10107223 */ /* 0x000fe2000001080d */
[----:B---3--:R-:W-:Y:S01]  /*0b20*/  FMUL.FTZ R13, R5, UR19 ;  /* 0x00000013050d7c20 */ /* 0x008fe20008410000 */
[C---:B------:R-:W-:Y:S01]  /*0b30*/  FMUL.FTZ R21, R19.reuse, R14 ;  /* 0x0000000e13157220 */ /* 0x040fe20000410000 */
[C---:B------:R-:W-:Y:S01]  /*0b40*/  FMUL.FTZ R12, R4.reuse, UR19 ;  /* 0x00000013040c7c20 */ /* 0x040fe20008410000 */
[-C--:B------:R-:W-:Y:S01]  /*0b50*/  FMUL.FTZ R15, R19, R28.reuse ;  /* 0x0000001c130f7220 */ /* 0x080fe20000410000 */
[----:B------:R-:W-:Y:S01]  /*0b60*/  FFMA.FTZ R13, R4, UR18, -R13 ;  /* 0x00000012040d7c23 */ /* 0x000fe2000801080d */
[----:B------:R-:W-:Y:S01]  /*0b70*/  FFMA.FTZ R19, R18, R28, R21 ;  /* 0x0000001c12137223 */ /* 0x000fe20000010015 */
[----:B------:R-:W-:Y:S01]  /*0b80*/  FMUL.FTZ R4, R6, UR19 ;  /* 0x0000001306047c20 */ /* 0x000fe20008410000 */
[----:B------:R-:W-:Y:S01]  /*0b90*/  FFMA.FTZ R12, R5, UR18, R12 ;  /* 0x00000012050c7c23 */ /* 0x000fe2000801000c */
[----:B------:R-:W-:Y:S01]  /*0ba0*/  FMUL.FTZ R21, R7, UR19 ;  /* 0x0000001307157c20 */ /* 0x000fe20008410000 */
[----:B------:R-:W-:Y:S01]  /*0bb0*/  FFMA.FTZ R18, R18, R14, -R15 ;  /* 0x0000000e12127223 */ /* 0x000fe2000001080f */
[-C--:B-----5:R-:W-:Y:S01]  /*0bc0*/  FMUL.FTZ R15, R9, R13.reuse ;  /* 0x0000000d090f7220 */ /* 0x0a0fe20000410000 */
[----:B------:R-:W-:Y:S01]  /*0bd0*/  FFMA.FTZ R7, R7, UR18, R4 ;  /* 0x0000001207077c23 */ /* 0x000fe20008010004 */
[-C--:B------:R-:W-:Y:S01]  /*0be0*/  FMUL.FTZ R5, R9, R12.reuse ;  /* 0x0000000c09057220 */ /* 0x080fe20000410000 */
[----:B------:R-:W-:Y:S01]  /*0bf0*/  FFMA.FTZ R21, R6, UR18, -R21 ;  /* 0x0000001206157c23 */ /* 0x000fe20008010815 */
[----:B------:R-:W-:Y:S01]  /*0c00*/  IADD3 R4, P0, R2, UR10, RZ ;  /* 0x0000000a02047c10 */ /* 0x000fe2000ff1e0ff */
[C---:B------:R-:W-:Y:S01]  /*0c10*/  FFMA.FTZ R9, R8.reuse, R12, R15 ;  /* 0x0000000c08097223 */ /* 0x040fe2000001000f */
[----:B------:R-:W-:Y:S01]  /*0c20*/  FFMA.FTZ R8, R8, R13, -R5 ;  /* 0x0000000d08087223 */ /* 0x000fe20000010805 */
[C---:B------:R-:W-:Y:S01]  /*0c30*/  FMUL.FTZ R15, R11.reuse, R21 ;  /* 0x000000150b0f7220 */ /* 0x040fe20000410000 */
[----:B------:R-:W-:Y:S01]  /*0c40*/  IADD3.X R5, R20, UR11, RZ, P0, !PT ;  /* 0x0000000b14057c10 */ /* 0x000fe200087fe4ff */
[-C--:B------:R-:W-:Y:S01]  /*0c50*/  FMUL.FTZ R2, R11, R7.reuse ;  /* 0x000000070b027220 */ /* 0x080fe20000410000 */
[----:B------:R-:W-:Y:S01]  /*0c60*/  IADD3 R0, P0, R0, UR4, RZ ;  /* 0x0000000400007c10 */ /* 0x000fe2000ff1e0ff */
[----:B------:R-:W-:-:S02]  /*0c70*/  FFMA.FTZ R11, R10, R7, R15 ;  /* 0x000000070a0b7223 */ /* 0x000fc4000001000f */
[----:B------:R-:W-:Y:S02]  /*0c80*/  FFMA.FTZ R10, R10, R21, -R2 ;  /* 0x000000150a0a7223 */ /* 0x000fe40000010802 */
[C---:B------:R-:W-:Y:S01]  /*0c90*/  IMAD.SHL.U32 R2, R0.reuse, 0x4, RZ ;  /* 0x0000000400027824 */ /* 0x040fe200078e00ff */
[----:B------:R-:W-:Y:S01]  /*0ca0*/  IADD3.X R3, RZ, R3, RZ, P0, !PT ;  /* 0x00000003ff037210 */ /* 0x000fe200007fe4ff */
[----:B------:R0:W-:Y:S01]  /*0cb0*/  STG.E.128 desc[UR14][R4.64], R16 ;  /* 0x0000001004007986 */ /* 0x0001e2000c101d0e */
[----:B------:R-:W-:Y:S02]  /*0cc0*/  ISETP.LT.U32.AND P1, PT, R0, 0x4000, PT ;  /* 0x000040000000780c */ /* 0x000fe40003f21070 */
[----:B------:R-:W-:Y:S01]  /*0cd0*/  ISETP.GE.U32.AND P0, PT, R2, UR16, PT ;  /* 0x0000001002007c0c */ /* 0x000fe2000bf06070 */
[----:B------:R0:W-:Y:S01]  /*0ce0*/  STG.E.128 desc[UR14][R4.64+0x10], R8 ;  /* 0x0000100804007986 */ /* 0x0001e2000c101d0e */
[----:B------:R-:W-:Y:S02]  /*0cf0*/  SHF.L.U64.HI R2, R0, 0x2, R3 ;  /* 0x0000000200027819 */ /* 0x000fe40000010203 */
[----:B------:R-:W-:-:S02]  /*0d00*/  ISETP.LT.U32.AND.EX P1, PT, R3, RZ, PT, P1 ;  /* 0x000000ff0300720c */ /* 0x000fc40003f21110 */
[----:B------:R-:W-:-:S13]  /*0d10*/  ISETP.GE.AND.EX P0, PT, R2, UR12, PT, P0 ;  /* 0x0000000c02007c0c */ /* 0x000fda000bf06300 */
[----:B0-----:R-:W-:Y:S05]  /*0d20*/  @!P0 BRA P1, `(.L_x_7511) ;  /* 0xfffffffc00248947 */ /* 0x001fea000083ffff */
[----:B------:R-:W-:Y:S05]  /*0d30*/  EXIT ;  /* 0x000000000000794d */ /* 0x000fea0003800000 */
.L_x_7512:
        /* <DEDUP_REMOVED lines=12> */
.L_x_8148:


//--------------------- .text._ZN2at6native55_GLOBAL__N__de093ff9_22_ForeachBinaryOpList_cu_a911ec4325multi_tensor_apply_kernelINS1_18TensorListMetadataILi3EEENS1_24BinaryOpListAlphaFunctorIN3c107complexIdEELi3ELi2ELi2EEEJSt10multipliesIS8_ES8_EEEvT_T0_DpT1_ --------------------------
	.section	.text._ZN2at6native55_GLOBAL__N__de093ff9_22_ForeachBinaryOpList_cu_a911ec4325multi_tensor_apply_kernelINS1_18TensorListMetadataILi3EEENS1_24BinaryOpListAlphaFunctorIN3c107complexIdEELi3ELi2ELi2EEEJSt10multipliesIS8_ES8_EEEvT_T0_DpT1_,"ax",@progbits
	.align	128
.text._ZN2at6native55_GLOBAL__N__de093ff9_22_ForeachBinaryOpList_cu_a911ec4325multi_tensor_apply_kernelINS1_18TensorListMetadataILi3EEENS1_24BinaryOpListAlphaFunctorIN3c107complexIdEELi3ELi2ELi2EEEJSt10multipliesIS8_ES8_EEEvT_T0_DpT1_:
        .type           _ZN2at6native55_GLOBAL__N__de093ff9_22_ForeachBinaryOpList_cu_a911ec4325multi_tensor_apply_kernelINS1_18TensorListMetadataILi3EEENS1_24BinaryOpListAlphaFunctorIN3c107complexIdEELi3ELi2ELi2EEEJSt10multipliesIS8_ES8_EEEvT_T0_DpT1_,@function
        .size           _ZN2at6native55_GLOBAL__N__de093ff9_22_ForeachBinaryOpList_cu_a911ec4325multi_tensor_apply_kernelINS1_18TensorListMetadataILi3EEENS1_24BinaryOpListAlphaFunctorIN3c107complexIdEELi3ELi2ELi2EEEJSt10multipliesIS8_ES8_EEEvT_T0_DpT1_,(.L_x_8149 - _ZN2at6native55_GLOBAL__N__de093ff9_22_ForeachBinaryOpList_cu_a911ec4325multi_tensor_apply_kernelINS1_18TensorListMetadataILi3EEENS1_24BinaryOpListAlphaFunctorIN3c107complexIdEELi3ELi2ELi2EEEJSt10multipliesIS8_ES8_EEEvT_T0_DpT1_)
        .other          _ZN2at6native55_GLOBAL__N__de093ff9_22_ForeachBinaryOpList_cu_a911ec4325multi_tensor_apply_kernelINS1_18TensorListMetadataILi3EEENS1_24BinaryOpListAlphaFunctorIN3c107complexIdEELi3ELi2ELi2EEEJSt10multipliesIS8_ES8_EEEvT_T0_DpT1_,@"STO_CUDA_ENTRY STV_DEFAULT"
_ZN2at6native55_GLOBAL__N__de093ff9_22_ForeachBinaryOpList_cu_a911ec4325multi_tensor_apply_kernelINS1_18TensorListMetadataILi3EEENS1_24BinaryOpListAlphaFunctorIN3c107complexIdEELi3ELi2ELi2EEEJSt10multipliesIS8_ES8_EEEvT_T0_DpT1_:
        /* <DEDUP_REMOVED lines=34> */
.L_x_7514:
[----:B0-----:R-:W-:Y:S02]  /*0220*/  IADD3 R37, P1, R36, UR4, RZ ;  /* 0x0000000424257c10 */ /* 0x001fe4000ff3e0ff */
[----:B------:R-:W-:Y:S02]  /*0230*/  CS2R R10, SRZ ;  /* 0x00000000000a7805 */ /* 0x000fe4000001ff00 */
[----:B------:R-:W-:Y:S02]  /*0240*/  CS2R R8, SRZ ;  /* 0x0000000000087805 */ /* 0x000fe4000001ff00 */
[C---:B------:R-:W-:Y:S01]  /*0250*/  ISETP.GE.U32.AND P0, PT, R37.reuse, 0x10000, PT ;  /* 0x000100002500780c */ /* 0x040fe20003f06070 */
[----:B-1----:R-:W-:Y:S01]  /*0260*/  IMAD.X R32, RZ, RZ, UR5, P1 ;  /* 0x00000005ff207e24 */ /* 0x002fe200088e06ff */
[----:B------:R-:W-:-:S04]  /*0270*/  ISETP.LT.U32.AND P1, PT, R37, UR16, PT ;  /* 0x0000001025007c0c */ /* 0x000fc8000bf21070 */
[----:B------:R-:W-:-:S04]  /*0280*/  ISETP.GE.U32.AND.EX P0, PT, R32, RZ, PT, P0 ;  /* 0x000000ff2000720c */ /* 0x000fc80003f06100 */
[----:B------:R-:W-:-:S13]  /*0290*/  ISETP.LT.AND.EX P0, PT, R32, UR12, !P0, P1 ;  /* 0x0000000c20007c0c */ /* 0x000fda000c701310 */
[----:B------:R-:W-:-:S04]  /*02a0*/  @P0 LEA R4, P1, R37, UR8, 0x4 ;  /* 0x0000000825040c11 */ /* 0x000fc8000f8220ff */
[----:B------:R-:W-:-:S05]  /*02b0*/  @P0 LEA.HI.X R5, R37, UR9, R32, 0x4, P1 ;  /* 0x0000000925050c11 */ /* 0x000fca00088f2420 */
[----:B------:R0:W2:Y:S01]  /*02c0*/  @P0 LDG.E.128 R8, desc[UR14][R4.64] ;  /* 0x0000000e04080981 */ /* 0x0000a2000c1e1d00 */
[C---:B------:R-:W-:Y:S02]  /*02d0*/  @P0 LEA R2, P1, R37.reuse, UR6, 0x4 ;  /* 0x0000000625020c11 */ /* 0x040fe4000f8220ff */
[----:B------:R-:W-:Y:S02]  /*02e0*/  CS2R R30, SRZ ;  /* 0x00000000001e7805 */ /* 0x000fe4000001ff00 */
[----:B------:R-:W-:Y:S02]  /*02f0*/  CS2R R28, SRZ ;  /* 0x00000000001c7805 */ /* 0x000fe4000001ff00 */
[----:B------:R-:W-:-:S05]  /*0300*/  @P0 LEA.HI.X R3, R37, UR7, R32, 0x4, P1 ;  /* 0x0000000725030c11 */ /* 0x000fca00088f2420 */
[----:B------:R1:W3:Y:S01]  /*0310*/  @P0 LDG.E.128 R28, desc[UR14][R2.64] ;  /* 0x0000000e021c0981 */ /* 0x0002e2000c1e1d00 */
[----:B------:R-:W-:Y:S01]  /*0320*/  IADD3 R35, P2, R37, UR13, RZ ;  /* 0x0000000d25237c10 */ /* 0x000fe2000ff5e0ff */
[----:B------:R-:W-:Y:S01]  /*0330*/  IMAD.U32 R0, RZ, RZ, UR13 ;  /* 0x0000000dff007e24 */ /* 0x000fe2000f8e00ff */
[----:B------:R-:W-:Y:S01]  /*0340*/  CS2R R26, SRZ ;  /* 0x00000000001a7805 */ /* 0x000fe2000001ff00 */
[----:B0-----:R-:W-:Y:S01]  /*0350*/  IMAD.U32 R5, RZ, RZ, UR13 ;  /* 0x0000000dff057e24 */ /* 0x001fe2000f8e00ff */
[C---:B------:R-:W-:Y:S01]  /*0360*/  ISETP.GE.U32.AND P1, PT, R35.reuse, 0x10000, PT ;  /* 0x000100002300780c */ /* 0x040fe20003f26070 */
[----:B------:R-:W-:Y:S01]  /*0370*/  IMAD.X R34, RZ, RZ, R32, P2 ;  /* 0x000000ffff227224 */ /* 0x000fe200010e0620 */
[----:B------:R-:W-:Y:S02]  /*0380*/  ISETP.LT.U32.AND P2, PT, R35, UR16, PT ;  /* 0x0000001023007c0c */ /* 0x000fe4000bf41070 */
[----:B------:R-:W-:Y:S02]  /*0390*/  CS2R R24, SRZ ;  /* 0x0000000000187805 */ /* 0x000fe4000001ff00 */
[----:B------:R-:W-:Y:S01]  /*03a0*/  LEA R33, P4, R0, R37, 0x1 ;  /* 0x0000002500217211 */ /* 0x000fe200078808ff */
[----:B------:R-:W-:Y:S01]  /*03b0*/  IMAD R0, R5, 0x3, RZ ;  /* 0x0000000305007824 */ /* 0x000fe200078e02ff */
[----:B------:R-:W-:-:S03]  /*03c0*/  ISETP.GE.U32.AND.EX P1, PT, R34, RZ, PT, P1 ;  /* 0x000000ff2200720c */ /* 0x000fc60003f26110 */
[----:B-1----:R-:W-:Y:S01]  /*03d0*/  IMAD.X R2, RZ, RZ, R32, P4 ;  /* 0x000000ffff027224 */ /* 0x002fe200020e0620 */
[----:B------:R-:W-:Y:S02]  /*03e0*/  ISETP.LT.AND.EX P1, PT, R34, UR12, !P1, P2 ;  /* 0x0000000c22007c0c */ /* 0x000fe4000cf21320 */
[C---:B------:R-:W-:Y:S02]  /*03f0*/  ISETP.GE.U32.AND P2, PT, R33.reuse, 0x10000, PT ;  /* 0x000100002100780c */ /* 0x040fe40003f46070 */
[----:B------:R-:W-:Y:S02]  /*0400*/  ISETP.LT.U32.AND P4, PT, R33, UR16, PT ;  /* 0x0000001021007c0c */ /* 0x000fe4000bf81070 */
[----:B------:R-:W-:-:S07]  /*0410*/  ISETP.GE.U32.AND.EX P2, PT, R2, RZ, PT, P2 ;  /* 0x000000ff0200720c */ /* 0x000fce0003f46120 */
[----:B------:R-:W-:-:S04]  /*0420*/  @P1 LEA R4, P3, R35, UR8, 0x4 ;  /* 0x0000000823041c11 */ /* 0x000fc8000f8620ff */
[----:B------:R-:W-:Y:S02]  /*0430*/  @P1 LEA.HI.X R5, R35, UR9, R34, 0x4, P3 ;  /* 0x0000000923051c11 */ /* 0x000fe400098f2422 */
[----:B------:R-:W-:Y:S02]  /*0440*/  IADD3 R0, P3, R0, R37, RZ ;  /* 0x0000002500007210 */ /* 0x000fe40007f7e0ff */
[----:B------:R-:W-:Y:S01]  /*0450*/  ISETP.LT.AND.EX P2, PT, R2, UR12, !P2, P4 ;  /* 0x0000000c02007c0c */ /* 0x000fe2000d741340 */
[----:B------:R0:W4:Y:S01]  /*0460*/  @P1 LDG.E.128 R24, desc[UR14][R4.64] ;  /* 0x0000000e04181981 */ /* 0x000122000c1e1d00 */
[C---:B------:R-:W-:Y:S01]  /*0470*/  ISETP.GE.U32.AND P4, PT, R0.reuse, 0x10000, PT ;  /* 0x000100000000780c */ /* 0x040fe20003f86070 */
[----:B------:R-:W-:Y:S01]  /*0480*/  IMAD.X R3, RZ, RZ, R32, P3 ;  /* 0x000000ffff037224 */ /* 0x000fe200018e0620 */
[----:B------:R-:W-:-:S04]  /*0490*/  ISETP.LT.U32.AND P3, PT, R0, UR16, PT ;  /* 0x0000001000007c0c */ /* 0x000fc8000bf61070 */
[----:B------:R-:W-:Y:S02]  /*04a0*/  ISETP.GE.U32.AND.EX P4, PT, R3, RZ, PT, P4 ;  /* 0x000000ff0300720c */ /* 0x000fe40003f86140 */
[----:B------:R-:W-:Y:S02]  /*04b0*/  @P1 LEA R16, P5, R35, UR6, 0x4 ;  /* 0x0000000623101c11 */ /* 0x000fe4000f8a20ff */
[----:B------:R-:W-:Y:S02]  /*04c0*/  ISETP.LT.AND.EX P3, PT, R3, UR12, !P4, P3 ;  /* 0x0000000c03007c0c */ /* 0x000fe4000e761330 */
[----:B------:R-:W-:Y:S02]  /*04d0*/  @P1 LEA.HI.X R17, R35, UR7, R34, 0x4, P5 ;  /* 0x0000000723111c11 */ /* 0x000fe4000a8f2422 */
[----:B------:R-:W-:Y:S02]  /*04e0*/  CS2R R6, SRZ ;  /* 0x0000000000067805 */ /* 0x000fe4000001ff00 */
[----:B------:R-:W-:-:S02]  /*04f0*/  @P2 LEA R42, P5, R33, UR8, 0x4 ;  /* 0x00000008212a2c11 */ /* 0x000fc4000f8a20ff */
[----:B0-----:R-:W-:Y:S02]  /*0500*/  CS2R R4, SRZ ;  /* 0x0000000000047805 */ /* 0x001fe4000001ff00 */
[C---:B------:R-:W-:Y:S02]  /*0510*/  @P2 LEA R40, P4, R33.reuse, UR6, 0x4 ;  /* 0x0000000621282c11 */ /* 0x040fe4000f8820ff */
[----:B------:R-:W-:Y:S02]  /*0520*/  CS2R R14, SRZ ;  /* 0x00000000000e7805 */ /* 0x000fe4000001ff00 */
[----:B------:R-:W-:Y:S02]  /*0530*/  CS2R R12, SRZ ;  /* 0x00000000000c7805 */ /* 0x000fe4000001ff00 */
[C-C-:B------:R-:W-:Y:S01]  /*0540*/  @P2 LEA.HI.X R43, R33.reuse, UR9, R2.reuse, 0x4, P5 ;  /* 0x00000009212b2c11 */ /* 0x140fe2000a8f2402 */
[----:B------:R0:W5:Y:S01]  /*0550*/  @P1 LDG.E.128 R4, desc[UR14][R16.64] ;  /* 0x0000000e10041981 */ /* 0x000162000c1e1d00 */
[----:B------:R-:W-:-:S02]  /*0560*/  @P2 LEA.HI.X R41, R33, UR7, R2, 0x4, P4 ;  /* 0x0000000721292c11 */ /* 0x000fc4000a0f2402 */
[C---:B------:R-:W-:Y:S01]  /*0570*/  @P3 LEA R46, P4, R0.reuse, UR8, 0x4 ;  /* 0x00000008002e3c11 */ /* 0x040fe2000f8820ff */
[----:B------:R-:W5:Y:S01]  /*0580*/  @P2 LDG.E.128 R12, desc[UR14][R42.64] ;  /* 0x0000000e2a0c2981 */ /* 0x000f62000c1e1d00 */
[----:B------:R-:W-:Y:S02]  /*0590*/  CS2R R18, SRZ ;  /* 0x0000000000127805 */ /* 0x000fe4000001ff00 */
[----:B------:R-:W-:Y:S02]  /*05a0*/  @P3 LEA.HI.X R47, R0, UR9, R3, 0x4, P4 ;  /* 0x00000009002f3c11 */ /* 0x000fe4000a0f2403 */
[----:B0-----:R-:W-:-:S06]  /*05b0*/  CS2R R16, SRZ ;  /* 0x0000000000107805 */ /* 0x001fcc000001ff00 */
[----:B------:R-:W5:Y:S01]  /*05c0*/  @P3 LDG.E.128 R16, desc[UR14][R46.64] ;  /* 0x0000000e2e103981 */ /* 0x000f62000c1e1d00 */
[----:B------:R-:W-:-:S04]  /*05d0*/  @P3 LEA R44, P4, R0, UR6, 0x4 ;  /* 0x00000006002c3c11 */ /* 0x000fc8000f8820ff */
[----:B------:R-:W-:Y:S01]  /*05e0*/  @P3 LEA.HI.X R45, R0, UR7, R3, 0x4, P4 ;  /* 0x00000007002d3c11 */ /* 0x000fe2000a0f2403 */
[----:B--2---:R-:W-:Y:S02]  /*05f0*/  DMUL R22, R8, UR18 ;  /* 0x0000001208167c28 */ /* 0x004fe40008000000 */
[----:B------:R-:W-:-:S06]  /*0600*/  DMUL R20, R10, UR18 ;  /* 0x000000120a147c28 */ /* 0x000fcc0008000000 */
[----:B------:R-:W-:Y:S02]  /*0610*/  DFMA R22, R10, UR20, R22 ;  /* 0x000000140a167c2b */ /* 0x000fe40008000016 */
[----:B------:R-:W-:-:S06]  /*0620*/  DFMA R20, R8, UR20, -R20 ;  /* 0x0000001408147c2b */ /* 0x000fcc0008000814 */
[-C--:B---3--:R-:W-:Y:S02]  /*0630*/  DMUL R38, R22, R30.reuse ;  /* 0x0000001e16267228 */ /* 0x088fe40000000000 */
[----:B------:R-:W-:Y:S01]  /*0640*/  DMUL R30, R20, R30 ;  /* 0x0000001e141e7228 */ /* 0x000fe20000000000 */
[----:B------:R-:W-:Y:S02]  /*0650*/  CS2R R10, SRZ ;  /* 0x00000000000a7805 */ /* 0x000fe4000001ff00 */
[----:B------:R-:W-:-:S03]  /*0660*/  CS2R R8, SRZ ;  /* 0x0000000000087805 */ /* 0x000fc6000001ff00 */
[-C--:B------:R-:W-:Y:S02]  /*0670*/  DFMA R20, R20, R28.reuse, -R38 ;  /* 0x0000001c1414722b */ /* 0x080fe40000000826 */
[----:B------:R-:W-:Y:S01]  /*0680*/  DFMA R22, R22, R28, R30 ;  /* 0x0000001c1616722b */ /* 0x000fe2000000001e */
[----:B------:R4:W2:Y:S01]  /*0690*/  @P2 LDG.E.128 R8, desc[UR14][R40.64] ;  /* 0x0000000e28082981 */ /* 0x0008a2000c1e1d00 */
[----:B------:R-:W-:Y:S02]  /*06a0*/  CS2R R30, SRZ ;  /* 0x00000000001e7805 */ /* 0x000fe4000001ff00 */
[----:B------:R-:W-:-:S06]  /*06b0*/  CS2R R28, SRZ ;  /* 0x00000000001c7805 */ /* 0x000fcc000001ff00 */
[----:B------:R-:W3:Y:S01]  /*06c0*/  @P3 LDG.E.128 R28, desc[UR14][R44.64] ;  /* 0x0000000e2c1c3981 */ /* 0x000ee2000c1e1d00 */
[----:B----4-:R-:W-:Y:S02]  /*06d0*/  DMUL R40, R24, UR18 ;  /* 0x0000001218287c28 */ /* 0x010fe40008000000 */
[----:B------:R-:W-:-:S06]  /*06e0*/  DMUL R38, R26, UR18 ;  /* 0x000000121a267c28 */ /* 0x000fcc0008000000 */
[----:B------:R-:W-:Y:S02]  /*06f0*/  DFMA R26, R26, UR20, R40 ;  /* 0x000000141a1a7c2b */ /* 0x000fe40008000028 */
[----:B------:R-:W-:-:S06]  /*0700*/  DFMA R24, R24, UR20, -R38 ;  /* 0x0000001418187c2b */ /* 0x000fcc0008000826 */
[-C--:B-----5:R-:W-:Y:S02]  /*0710*/  DMUL R38, R26, R6.reuse ;  /* 0x000000061a267228 */ /* 0x0a0fe40000000000 */
[----:B------:R-:W-:Y:S02]  /*0720*/  DMUL R6, R24, R6 ;  /* 0x0000000618067228 */ /* 0x000fe40000000000 */
[----:B------:R-:W-:-:S04]  /*0730*/  DMUL R40, R12, UR18 ;  /* 0x000000120c287c28 */ /* 0x000fc80008000000 */
[-C--:B------:R-:W-:Y:S02]  /*0740*/  DFMA R24, R24, R4.reuse, -R38 ;  /* 0x000000041818722b */ /* 0x080fe40000000826 */
[----:B------:R-:W-:Y:S02]  /*0750*/  DFMA R26, R26, R4, R6 ;  /* 0x000000041a1a722b */ /* 0x000fe40000000006 */
[C---:B------:R-:W-:Y:S02]  /*0760*/  DFMA R6, R14.reuse, UR20, R40 ;  /* 0x000000140e067c2b */ /* 0x040fe40008000028 */
[----:B------:R-:W-:Y:S02]  /*0770*/  DMUL R4, R14, UR18 ;  /* 0x000000120e047c28 */ /* 0x000fe40008000000 */
[----:B------:R-:W-:Y:S02]  /*0780*/  DMUL R38, R16, UR18 ;  /* 0x0000001210267c28 */ /* 0x000fe40008000000 */
[----:B------:R-:W-:-:S04]  /*0790*/  DMUL R14, R18, UR18 ;  /* 0x00000012120e7c28 */ /* 0x000fc80008000000 */
[----:B------:R-:W-:Y:S02]  /*07a0*/  DFMA R4, R12, UR20, -R4 ;  /* 0x000000140c047c2b */ /* 0x000fe40008000804 */
[----:B------:R-:W-:Y:S02]  /*07b0*/  DFMA R18, R18, UR20, R38 ;  /* 0x0000001412127c2b */ /* 0x000fe40008000026 */
[----:B------:R-:W-:Y:S01]  /*07c0*/  DFMA R16, R16, UR20, -R14 ;  /* 0x0000001410107c2b */ /* 0x000fe2000800080e */
[----:B------:R-:W-:Y:S02]  /*07d0*/  @P1 LEA R14, P5, R35, UR10, 0x4 ;  /* 0x0000000a230e1c11 */ /* 0x000fe4000f8a20ff */
[----:B------:R-:W-:Y:S02]  /*07e0*/  @P0 LEA R12, P4, R37, UR10, 0x4 ;  /* 0x0000000a250c0c11 */ /* 0x000fe4000f8820ff */
[----:B------:R-:W-:Y:S02]  /*07f0*/  @P1 LEA.HI.X R15, R35, UR11, R34, 0x4, P5 ;  /* 0x0000000b230f1c11 */ /* 0x000fe4000a8f2422 */
[----:B------:R-:W-:Y:S01]  /*0800*/  @P0 LEA.HI.X R13, R37, UR11, R32, 0x4, P4 ;  /* 0x0000000b250d0c11 */ /* 0x000fe2000a0f2420 */
[----:B------:R-:W-:Y:S01]  /*0810*/  UIMAD.WIDE.U32 UR4, UR13, 0x4, UR4 ;  /* 0x000000040d0478a5 */ /* 0x000fe2000f8e0004 */
[----:B------:R-:W-:-:S02]  /*0820*/  @P2 LEA R32, P4, R33, UR10, 0x4 ;  /* 0x0000000a21202c11 */ /* 0x000fc4000f8820ff */
[C---:B------:R-:W-:Y:S01]  /*0830*/  @P3 LEA R40, P5, R0.reuse, UR10, 0x4 ;  /* 0x0000000a00283c11 */ /* 0x040fe2000f8a20ff */
[----:B------:R-:W-:Y:S01]  /*0840*/  UISETP.LT.U32.AND UP1, UPT, UR4, UR16, UPT ;  /* 0x000000100400728c */ /* 0x000fe2000bf21070 */
[----:B------:R-:W-:Y:S01]  /*0850*/  @P2 LEA.HI.X R33, R33, UR11, R2, 0x4, P4 ;  /* 0x0000000b21212c11 */ /* 0x000fe2000a0f2402 */
[----:B------:R-:W-:Y:S01]  /*0860*/  UISETP.GE.U32.AND UP0, UPT, UR4, 0x10000, UPT ;  /* 0x000100000400788c */ /* 0x000fe2000bf06070 */
[----:B------:R-:W-:Y:S01]  /*0870*/  @P3 LEA.HI.X R41, R0, UR11, R3, 0x4, P5 ;  /* 0x0000000b00293c11 */ /* 0x000fe2000a8f2403 */
[----:B------:R1:W-:Y:S01]  /*0880*/  @P0 STG.E.128 desc[UR14][R12.64], R20 ;  /* 0x000000140c000986 */ /* 0x0003e2000c101d0e */
[----:B------:R-:W-:Y:S01]  /*0890*/  IMAD.U32 R3, RZ, RZ, UR5 ;  /* 0x00000005ff037e24 */ /* 0x000fe2000f8e00ff */
[----:B------:R-:W-:Y:S02]  /*08a0*/  UISETP.GE.U32.AND.EX UP0, UPT, UR5, URZ, UPT, UP0 ;  /* 0x0000003f0500728c */ /* 0x000fe4000bf06100 */
[----:B------:R1:W-:Y:S01]  /*08b0*/  @P1 STG.E.128 desc[UR14][R14.64], R24 ;  /* 0x000000180e001986 */ /* 0x0003e2000c101d0e */
[----:B------:R-:W-:-:S03]  /*08c0*/  PLOP3.LUT P0, PT, PT, PT, UP1, 0x80, 0x0 ;  /* 0x000000000000781c */ /* 0x000fc60003f0f018 */
[----:B------:R-:W-:Y:S02]  /*08d0*/  PLOP3.LUT P1, PT, PT, PT, UP0, 0x80, 0x0 ;  /* 0x000000000000781c */ /* 0x000fe40003f2f008 */
[----:B------:R-:W-:Y:S01]  /*08e0*/  ISETP.LT.AND.EX P0, PT, R3, UR12, PT, P0 ;  /* 0x0000000c03007c0c */ /* 0x000fe2000bf01300 */
[----:B------:R-:W-:Y:S01]  /*08f0*/  IMAD.U32 R2, RZ, RZ, UR4 ;  /* 0x00000004ff027e24 */ /* 0x000fe2000f8e00ff */
[-C--:B--2---:R-:W-:Y:S02]  /*0900*/  DMUL R38, R6, R10.reuse ;  /* 0x0000000a06267228 */ /* 0x084fe40000000000 */
[----:B------:R-:W-:Y:S02]  /*0910*/  DMUL R10, R4, R10 ;  /* 0x0000000a040a7228 */ /* 0x000fe40000000000 */
[-C--:B---3--:R-:W-:Y:S02]  /*0920*/  DMUL R34, R18, R30.reuse ;  /* 0x0000001e12227228 */ /* 0x088fe40000000000 */
[----:B------:R-:W-:-:S02]  /*0930*/  DMUL R30, R16, R30 ;  /* 0x0000001e101e7228 */ /* 0x000fc40000000000 */
[-C--:B------:R-:W-:Y:S02]  /*0940*/  DFMA R4, R4, R8.reuse, -R38 ;  /* 0x000000080404722b */ /* 0x080fe40000000826 */
[----:B------:R-:W-:Y:S02]  /*0950*/  DFMA R6, R6, R8, R10 ;  /* 0x000000080606722b */ /* 0x000fe4000000000a */
[-C--:B------:R-:W-:Y:S02]  /*0960*/  DFMA R16, R16, R28.reuse, -R34 ;  /* 0x0000001c1010722b */ /* 0x080fe40000000822 */
[----:B------:R-:W-:-:S03]  /*0970*/  DFMA R18, R18, R28, R30 ;  /* 0x0000001c1212722b */ /* 0x000fc6000000001e */
[----:B------:R1:W-:Y:S04]  /*0980*/  @P2 STG.E.128 desc[UR14][R32.64], R4 ;  /* 0x0000000420002986 */ /* 0x0003e8000c101d0e */
[----:B------:R1:W-:Y:S01]  /*0990*/  @P3 STG.E.128 desc[UR14][R40.64], R16 ;  /* 0x0000001028003986 */ /* 0x0003e2000c101d0e */
[----:B------:R-:W-:Y:S05]  /*09a0*/  @!P1 BRA P0, `(.L_x_7514) ;  /* 0xfffffff8001c9947 */ /* 0x000fea000003ffff */
[----:B------:R-:W-:Y:S05]  /*09b0*/  EXIT ;  /* 0x000000000000794d */ /* 0x000fea0003800000 */
.L_x_7513:
        /* <DEDUP_REMOVED lines=10> */
.L_x_7515:
[C---:B------:R-:W-:Y:S01]  /*0a60*/  IMAD.SHL.U32 R2, R3.reuse, 0x40, RZ ;  /* 0x0000004003027824 */ /* 0x040fe200078e00ff */
[----:B------:R-:W-:-:S04]  /*0a70*/  SHF.L.U64.HI R40, R3, 0x6, R0 ;  /* 0x0000000603287819 */ /* 0x000fc80000010200 */
[----:B------:R-:W-:-:S04]  /*0a80*/  IADD3 R38, P0, R2, UR8, RZ ;  /* 0x0000000802267c10 */ /* 0x000fc8000ff1e0ff */
[----:B------:R-:W-:-:S05]  /*0a90*/  IADD3.X R39, R40, UR9, RZ, P0, !PT ;  /* 0x0000000928277c10 */ /* 0x000fca00087fe4ff */
[----:B------:R-:W2:Y:S01]  /*0aa0*/  LDG.E.128 R32, desc[UR14][R38.64] ;  /* 0x0000000e26207981 */ /* 0x000ea2000c1e1d00 */
[----:B------:R-:W-:-:S03]  /*0ab0*/  IADD3 R36, P0, R2, UR6, RZ ;  /* 0x0000000602247c10 */ /* 0x000fc6000ff1e0ff */
[----:B0-----:R-:W3:Y:S01]  /*0ac0*/  LDG.E.128 R28, desc[UR14][R38.64+0x10] ;  /* 0x0000100e261c7981 */ /* 0x001ee2000c1e1d00 */
[----:B------:R-:W-:-:S03]  /*0ad0*/  IADD3.X R37, R40, UR7, RZ, P0, !PT ;  /* 0x0000000728257c10 */ /* 0x000fc600087fe4ff */
[----:B------:R-:W4:Y:S04]  /*0ae0*/  LDG.E.128 R24, desc[UR14][R38.64+0x20] ;  /* 0x0000200e26187981 */ /* 0x000f28000c1e1d00 */
[----:B------:R-:W5:Y:S04]  /*0af0*/  LDG.E.128 R20, desc[UR14][R36.64] ;  /* 0x0000000e24147981 */ /* 0x000f68000c1e1d00 */
[----:B------:R-:W3:Y:S04]  /*0b00*/  LDG.E.128 R12, desc[UR14][R38.64+0x30] ;  /* 0x0000300e260c7981 */ /* 0x000ee8000c1e1d00 */
[----:B------:R-:W3:Y:S04]  /*0b10*/  LDG.E.128 R16, desc[UR14][R36.64+0x10] ;  /* 0x0000100e24107981 */ /* 0x000ee8000c1e1d00 */
[----:B------:R-:W3:Y:S04]  /*0b20*/  LDG.E.128 R8, desc[UR14][R36.64+0x20] ;  /* 0x0000200e24087981 */ /* 0x000ee8000c1e1d00 */
[----:B------:R4:W3:Y:S01]  /*0b30*/  LDG.E.128 R4, desc[UR14][R36.64+0x30] ;  /* 0x0000300e24047981 */ /* 0x0008e2000c1e1d00 */
[----:B--2---:R-:W-:-:S02]  /*0b40*/  DMUL R42, R34, UR18 ;  /* 0x00000012222a7c28 */ /* 0x004fc40008000000 */
[----:B------:R-:W-:-:S06]  /*0b50*/  DMUL R44, R32, UR18 ;  /* 0x00000012202c7c28 */ /* 0x000fcc0008000000 */
[----:B------:R-:W-:Y:S02]  /*0b60*/  DFMA R42, R32, UR20, -R42 ;  /* 0x00000014202a7c2b */ /* 0x000fe4000800082a */
[----:B------:R-:W-:-:S06]  /*0b70*/  DFMA R44, R34, UR20, R44 ;  /* 0x00000014222c7c2b */ /* 0x000fcc000800002c */
[C---:B-----5:R-:W-:Y:S02]  /*0b80*/  DMUL R34, R22.reuse, R42 ;  /* 0x0000002a16227228 */ /* 0x060fe40000000000 */
[----:B------:R-:W-:Y:S02]  /*0b90*/  DMUL R32, R22, R44 ;  /* 0x0000002c16207228 */ /* 0x000fe40000000000 */
[----:B----4-:R-:W-:-:S04]  /*0ba0*/  DMUL R36, R26, UR18 ;  /* 0x000000121a247c28 */ /* 0x010fc80008000000 */
[C---:B------:R-:W-:Y:S02]  /*0bb0*/  DFMA R22, R20.reuse, R44, R34 ;  /* 0x0000002c1416722b */ /* 0x040fe40000000022 */
[----:B------:R-:W-:Y:S02]  /*0bc0*/  DFMA R20, R20, R42, -R32 ;  /* 0x0000002a1414722b */ /* 0x000fe40000000820 */
[----:B---3--:R-:W-:Y:S02]  /*0bd0*/  DMUL R34, R28, UR18 ;  /* 0x000000121c227c28 */ /* 0x008fe40008000000 */
[----:B------:R-:W-:Y:S02]  /*0be0*/  DMUL R32, R30, UR18 ;  /* 0x000000121e207c28 */ /* 0x000fe40008000000 */
[----:B------:R-:W-:-:S04]  /*0bf0*/  DMUL R38, R24, UR18 ;  /* 0x0000001218267c28 */ /* 0x000fc80008000000 */
[----:B------:R-:W-:Y:S02]  /*0c00*/  DFMA R34, R30, UR20, R34 ;  /* 0x000000141e227c2b */ /* 0x000fe40008000022 */
[----:B------:R-:W-:Y:S02]  /*0c10*/  DFMA R28, R28, UR20, -R32 ;  /* 0x000000141c1c7c2b */ /* 0x000fe40008000820 */
[----:B------:R-:W-:Y:S02]  /*0c20*/  DMUL R30, R14, UR18 ;  /* 0x000000120e1e7c28 */ /* 0x000fe40008000000 */
[----:B------:R-:W-:Y:S02]  /*0c30*/  DFMA R24, R24, UR20, -R36 ;  /* 0x0000001418187c2b */ /* 0x000fe40008000824 */
[----:B------:R-:W-:Y:S02]  /*0c40*/  DMUL R36, R12, UR18 ;  /* 0x000000120c247c28 */ /* 0x000fe40008000000 */
[----:B------:R-:W-:-:S02]  /*0c50*/  DMUL R32, R18, R28 ;  /* 0x0000001c12207228 */ /* 0x000fc40000000000 */
[----:B------:R-:W-:Y:S02]  /*0c60*/  DFMA R12, R12, UR20, -R30 ;  /* 0x000000140c0c7c2b */ /* 0x000fe4000800081e */
[-C--:B------:R-:W-:Y:S02]  /*0c70*/  DMUL R30, R18, R34.reuse ;  /* 0x00000022121e7228 */ /* 0x080fe40000000000 */
[----:B------:R-:W-:Y:S02]  /*0c80*/  DFMA R26, R26, UR20, R38 ;  /* 0x000000141a1a7c2b */ /* 0x000fe40008000026 */
[----:B------:R-:W-:Y:S02]  /*0c90*/  DFMA R36, R14, UR20, R36 ;  /* 0x000000140e247c2b */ /* 0x000fe40008000024 */
[C---:B------:R-:W-:Y:S02]  /*0ca0*/  DFMA R18, R16.reuse, R34, R32 ;  /* 0x000000221012722b */ /* 0x040fe40000000020 */
[----:B------:R-:W-:-:S02]  /*0cb0*/  DFMA R16, R16, R28, -R30 ;  /* 0x0000001c1010722b */ /* 0x000fc4000000081e */
[----:B------:R-:W-:Y:S01]  /*0cc0*/  DMUL R14, R10, R24 ;  /* 0x000000180a0e7228 */ /* 0x000fe20000000000 */
[----:B------:R-:W-:Y:S01]  /*0cd0*/  IADD3 R30, P0, R2, UR10, RZ ;  /* 0x0000000a021e7c10 */ /* 0x000fe2000ff1e0ff */
[----:B------:R-:W-:Y:S02]  /*0ce0*/  DMUL R28, R6, R12 ;  /* 0x0000000c061c7228 */ /* 0x000fe40000000000 */
[----:B------:R-:W-:Y:S02]  /*0cf0*/  DMUL R10, R10, R26 ;  /* 0x0000001a0a0a7228 */ /* 0x000fe40000000000 */
[----:B------:R-:W-:Y:S01]  /*0d00*/  DMUL R6, R6, R36 ;  /* 0x0000002406067228 */ /* 0x000fe20000000000 */
[----:B------:R-:W-:Y:S02]  /*0d10*/  IADD3.X R31, R40, UR11, RZ, P0, !PT ;  /* 0x0000000b281f7c10 */ /* 0x000fe400087fe4ff */
[----:B------:R-:W-:Y:S01]  /*0d20*/  IADD3 R3, P0, R3, UR4, RZ ;  /* 0x0000000403037c10 */ /* 0x000fe2000ff1e0ff */
[----:B------:R-:W-:-:S02]  /*0d30*/  DFMA R26, R8, R26, R14 ;  /* 0x0000001a081a722b */ /* 0x000fc4000000000e */
[----:B------:R-:W-:Y:S02]  /*0d40*/  DFMA R24, R8, R24, -R10 ;  /* 0x000000180818722b */ /* 0x000fe4000000080a */
[C---:B------:R-:W-:Y:S02]  /*0d50*/  DFMA R14, R4.reuse, R36, R28 ;  /* 0x00000024040e722b */ /* 0x040fe4000000001c */
[----:B------:R-:W-:Y:S01]  /*0d60*/  DFMA R12, R4, R12, -R6 ;  /* 0x0000000c040c722b */ /* 0x000fe20000000806 */
[C---:B------:R-:W-:Y:S02]  /*0d70*/  IMAD.SHL.U32 R2, R3.reuse, 0x4, RZ ;  /* 0x0000000403027824 */ /* 0x040fe400078e00ff */
[----:B------:R-:W-:Y:S01]  /*0d80*/  IMAD.X R0, RZ, RZ, R0, P0 ;  /* 0x000000ffff007224 */ /* 0x000fe200000e0600 */
[----:B------:R0:W-:Y:S01]  /*0d90*/  STG.E.128 desc[UR14][R30.64], R20 ;  /* 0x000000141e007986 */ /* 0x0001e2000c101d0e */
[C---:B------:R-:W-:Y:S02]  /*0da0*/  ISETP.LT.U32.AND P1, PT, R3.reuse, 0x4000, PT ;  /* 0x000040000300780c */ /* 0x040fe40003f21070 */
[----:B------:R-:W-:Y:S01]  /*0db0*/  ISETP.GE.U32.AND P0, PT, R2, UR16, PT ;  /* 0x0000001002007c0c */ /* 0x000fe2000bf06070 */
[----:B------:R0:W-:Y:S01]  /*0dc0*/  STG.E.128 desc[UR14][R30.64+0x10], R16 ;  /* 0x000010101e007986 */ /* 0x0001e2000c101d0e */
[----:B------:R-:W-:-:S03]  /*0dd0*/  SHF.L.U64.HI R2, R3, 0x2, R0 ;  /* 0x0000000203027819 */ /* 0x000fc60000010200 */
[----:B------:R0:W-:Y:S04]  /*0de0*/  STG.E.128 desc[UR14][R30.64+0x20], R24 ;  /* 0x000020181e007986 */ /* 0x0001e8000c101d0e */
[----:B------:R0:W-:Y:S01]  /*0df0*/  STG.E.128 desc[UR14][R30.64+0x30], R12 ;  /* 0x0000300c1e007986 */ /* 0x0001e2000c101d0e */
[----:B------:R-:W-:Y:S02]  /*0e00*/  ISETP.GE.AND.EX P0, PT, R2, UR12, PT, P0 ;  /* 0x0000000c02007c0c */ /* 0x000fe4000bf06300 */
[----:B------:R-:W-:-:S13]  /*0e10*/  ISETP.LT.U32.AND.EX P1, PT, R0, RZ, PT, P1 ;  /* 0x000000ff0000720c */ /* 0x000fda0003f21110 */
[----:B------:R-:W-:Y:S05]  /*0e20*/  @!P0 BRA P1, `(.L_x_7515) ;  /* 0xfffffffc000c8947 */ /* 0x000fea000083ffff */
[----:B------:R-:W-:Y:S05]  /*0e30*/  EXIT ;  /* 0x000000000000794d */ /* 0x000fea0003800000 */
.L_x_7516:
        /* <DEDUP_REMOVED lines=12> */
.L_x_8149:


//--------------------- .text._ZN2at6native55_GLOBAL__N__de093ff9_22_ForeachBinaryOpList_cu_a911ec4325multi_tensor_apply_kernelINS1_18TensorListMetadataILi3EEENS1_24BinaryOpListAlphaFunctorIfLi3ELi2ELi2EEEJSt10multipliesIfEfEEEvT_T0_DpT1_ --------------------------
	.section	.text._ZN2at6native55_GLOBAL__N__de093ff9_22_ForeachBinaryOpList_cu_a911ec4325multi_tensor_apply_kernelINS1_18TensorListMetadataILi3EEENS1_24BinaryOpListAlphaFunctorIfLi3ELi2ELi2EEEJSt10multipliesIfEfEEEvT_T0_DpT1_,"ax",@progbits
	.align	128
.text._ZN2at6native55_GLOBAL__N__de093ff9_22_ForeachBinaryOpList_cu_a911ec4325multi_tensor_apply_kernelINS1_18TensorListMetadataILi3EEENS1_24BinaryOpListAlphaFunctorIfLi3ELi2ELi2EEEJSt10multipliesIfEfEEEvT_T0_DpT1_:
        .type           _ZN2at6native55_GLOBAL__N__de093ff9_22_ForeachBinaryOpList_cu_a911ec4325multi_tensor_apply_kernelINS1_18TensorListMetadataILi3EEENS1_24BinaryOpListAlphaFunctorIfLi3ELi2ELi2EEEJSt10multipliesIfEfEEEvT_T0_DpT1_,@function
        .size           _ZN2at6native55_GLOBAL__N__de093ff9_22_ForeachBinaryOpList_cu_a911ec4325multi_tensor_apply_kernelINS1_18TensorListMetadataILi3EEENS1_24BinaryOpListAlphaFunctorIfLi3ELi2ELi2EEEJSt10multipliesIfEfEEEvT_T0_DpT1_,(.L_x_8150 - _ZN2at6native55_GLOBAL__N__de093ff9_22_ForeachBinaryOpList_cu_a911ec4325multi_tensor_apply_kernelINS1_18TensorListMetadataILi3EEENS1_24BinaryOpListAlphaFunctorIfLi3ELi2ELi2EEEJSt10multipliesIfEfEEEvT_T0_DpT1_)
        .other          _ZN2at6native55_GLOBAL__N__de093ff9_22_ForeachBinaryOpList_cu_a911ec4325multi_tensor_apply_kernelINS1_18TensorListMetadataILi3EEENS1_24BinaryOpListAlphaFunctorIfLi3ELi2ELi2EEEJSt10multipliesIfEfEEEvT_T0_DpT1_,@"STO_CUDA_ENTRY STV_DEFAULT"
_ZN2at6native55_GLOBAL__N__de093ff9_22_ForeachBinaryOpList_cu_a911ec4325multi_tensor_apply_kernelINS1_18TensorListMetadataILi3EEENS1_24BinaryOpListAlphaFunctorIfLi3ELi2ELi2EEEJSt10multipliesIfEfEEEvT_T0_DpT1_:
        /* <DEDUP_REMOVED lines=31> */
[----:B------:R-:W-:Y:S01]  /*01f0*/  ULDC UR5, c[0x0][0xe5c] ;  /* 0x0003970000057ab9 */ /* 0x000fe20000000800 */
[----:B------:R-:W-:-:S07]  /*0200*/  IMAD.MOV.U32 R7, RZ, RZ, RZ ;  /* 0x000000ffff077224 */ /* 0x000fce00078e00ff */
.L_x_7518:
[----:B0-----:R-:W-:Y:S01]  /*0210*/  IADD3 R5, P1, R0, R4, RZ ;  /* 0x0000000400057210 */ /* 0x001fe20007f3e0ff */
[C---:B-1----:R-:W-:Y:S02]  /*0220*/  IMAD R22, R2.reuse, 0x3, RZ ;  /* 0x0000000302167824 */ /* 0x042fe400078e02ff */
[----:B------:R-:W-:Y:S01]  /*0230*/  IMAD.MOV.U32 R10, RZ, RZ, RZ ;  /* 0x000000ffff0a7224 */ /* 0x000fe200078e00ff */
        /* <DEDUP_REMOVED lines=14> */
[----:B------:R-:W-:-:S04]  /*0320*/  @P0 LEA R12, P3, R5, UR6, 0x2 ;  /* 0x00000006050c0c11 */ /* 0x000fc8000f8610ff */
[--C-:B------:R-:W-:Y:S02]  /*0330*/  @P0 LEA.HI.X R13, R5, UR7, R8.reuse, 0x2, P3 ;  /* 0x00000007050d0c11 */ /* 0x100fe400098f1408 */
[C---:B------:R-:W-:Y:S01]  /*0340*/  ISETP.GE.U32.AND P3, PT, R24.reuse, 0x10000, PT ;  /* 0x000100001800780c */ /* 0x040fe20003f66070 */
[----:B------:R-:W-:Y:S01]  /*0350*/  IMAD.X R11, RZ, RZ, R8, P4 ;  /* 0x000000ffff0b7224 */ /* 0x000fe200020e0608 */
[----:B------:R-:W-:Y:S01]  /*0360*/  ISETP.LT.U32.AND P2, PT, R24, UR14, PT ;  /* 0x0000000e18007c0c */ /* 0x000fe2000bf41070 */
[----:B------:R-:W-:Y:S01]  /*0370*/  IMAD.MOV.U32 R23, RZ, RZ, RZ ;  /* 0x000000ffff177224 */ /* 0x000fe200078e00ff */
[C---:B------:R-:W-:Y:S01]  /*0380*/  ISETP.GE.U32.AND.EX P6, PT, R3.reuse, RZ, PT, P3 ;  /* 0x000000ff0300720c */ /* 0x040fe20003fc6130 */
[----:B------:R0:W2:Y:S01]  /*0390*/  @P0 LDG.E R10, desc[UR12][R12.64] ;  /* 0x0000000c0c0a0981 */ /* 0x0000a2000c1e1900 */
[----:B------:R-:W-:Y:S02]  /*03a0*/  ISETP.GE.U32.AND P3, PT, R22, 0x10000, PT ;  /* 0x000100001600780c */ /* 0x000fe40003f66070 */
[----:B------:R-:W-:-:S02]  /*03b0*/  ISETP.LT.AND.EX P2, PT, R3, UR4, !P6, P2 ;  /* 0x0000000403007c0c */ /* 0x000fc4000f741320 */
[----:B------:R-:W-:Y:S02]  /*03c0*/  ISETP.LT.U32.AND P4, PT, R22, UR14, PT ;  /* 0x0000000e16007c0c */ /* 0x000fe4000bf81070 */
[----:B------:R-:W-:Y:S02]  /*03d0*/  ISETP.GE.U32.AND.EX P3, PT, R11, RZ, PT, P3 ;  /* 0x000000ff0b00720c */ /* 0x000fe40003f66130 */
[----:B------:R-:W-:Y:S02]  /*03e0*/  @P0 LEA R16, P5, R5, UR8, 0x2 ;  /* 0x0000000805100c11 */ /* 0x000fe4000f8a10ff */
[----:B------:R-:W-:Y:S02]  /*03f0*/  ISETP.LT.AND.EX P3, PT, R11, UR4, !P3, P4 ;  /* 0x000000040b007c0c */ /* 0x000fe4000df61340 */
[----:B------:R-:W-:Y:S02]  /*0400*/  @P0 LEA.HI.X R17, R5, UR9, R8, 0x2, P5 ;  /* 0x0000000905110c11 */ /* 0x000fe4000a8f1408 */
[C---:B------:R-:W-:Y:S01]  /*0410*/  @P1 LEA R20, P5, R15.reuse, UR6, 0x2 ;  /* 0x000000060f141c11 */ /* 0x040fe2000f8a10ff */
[----:B------:R-:W-:Y:S01]  /*0420*/  IMAD.MOV.U32 R9, RZ, RZ, RZ ;  /* 0x000000ffff097224 */ /* 0x000fe200078e00ff */
[C---:B------:R-:W-:Y:S01]  /*0430*/  @P1 LEA R26, P4, R15.reuse, UR8, 0x2 ;  /* 0x000000080f1a1c11 */ /* 0x040fe2000f8810ff */
[----:B------:R1:W3:Y:S01]  /*0440*/  @P0 LDG.E R23, desc[UR12][R16.64] ;  /* 0x0000000c10170981 */ /* 0x0002e2000c1e1900 */
[----:B------:R-:W-:-:S02]  /*0450*/  @P1 LEA.HI.X R21, R15, UR7, R6, 0x2, P5 ;  /* 0x000000070f151c11 */ /* 0x000fc4000a8f1406 */
[----:B------:R-:W-:Y:S02]  /*0460*/  CS2R R18, SRZ ;  /* 0x0000000000127805 */ /* 0x000fe4000001ff00 */
[C---:B0-----:R-:W-:Y:S02]  /*0470*/  @P2 LEA R12, P5, R24.reuse, UR8, 0x2 ;  /* 0x00000008180c2c11 */ /* 0x041fe4000f8a10ff */
[----:B------:R-:W-:Y:S01]  /*0480*/  @P1 LEA.HI.X R27, R15, UR9, R6, 0x2, P4 ;  /* 0x000000090f1b1c11 */ /* 0x000fe2000a0f1406 */
[----:B------:R0:W4:Y:S01]  /*0490*/  @P1 LDG.E R9, desc[UR12][R20.64] ;  /* 0x0000000c14091981 */ /* 0x000122000c1e1900 */
[----:B------:R-:W-:Y:S02]  /*04a0*/  @P2 LEA.HI.X R13, R24, UR9, R3, 0x2, P5 ;  /* 0x00000009180d2c11 */ /* 0x000fe4000a8f1403 */
[----:B-1----:R-:W-:Y:S01]  /*04b0*/  @P3 LEA R16, P5, R22, UR8, 0x2 ;  /* 0x0000000816103c11 */ /* 0x002fe2000f8a10ff */
[----:B------:R-:W-:Y:S01]  /*04c0*/  IMAD.MOV.U32 R25, RZ, RZ, RZ ;  /* 0x000000ffff197224 */ /* 0x000fe200078e00ff */
[----:B------:R-:W-:Y:S01]  /*04d0*/  @P2 LEA R28, P4, R24, UR6, 0x2 ;  /* 0x00000006181c2c11 */ /* 0x000fe2000f8810ff */
[----:B------:R1:W5:Y:S01]  /*04e0*/  @P1 LDG.E R18, desc[UR12][R26.64] ;  /* 0x0000000c1a121981 */ /* 0x000362000c1e1900 */
[----:B------:R-:W-:-:S02]  /*04f0*/  @P3 LEA.HI.X R17, R22, UR9, R11, 0x2, P5 ;  /* 0x0000000916113c11 */ /* 0x000fc4000a8f140b */
[----:B0-----:R-:W-:Y:S01]  /*0500*/  @P3 LEA R20, P5, R22, UR6, 0x2 ;  /* 0x0000000616143c11 */ /* 0x001fe2000f8a10ff */
[----:B------:R0:W4:Y:S01]  /*0510*/  @P2 LDG.E R19, desc[UR12][R12.64] ;  /* 0x0000000c0c132981 */ /* 0x000122000c1e1900 */
[----:B------:R-:W-:Y:S02]  /*0520*/  @P2 LEA.HI.X R29, R24, UR7, R3, 0x2, P4 ;  /* 0x00000007181d2c11 */ /* 0x000fe4000a0f1403 */
[----:B------:R-:W-:Y:S01]  /*0530*/  @P3 LEA.HI.X R21, R22, UR7, R11, 0x2, P5 ;  /* 0x0000000716153c11 */ /* 0x000fe2000a8f140b */
[----:B------:R0:W4:Y:S01]  /*0540*/  @P3 LDG.E R25, desc[UR12][R16.64] ;  /* 0x0000000c10193981 */ /* 0x000122000c1e1900 */
[----:B-1----:R-:W-:-:S06]  /*0550*/  CS2R R26, SRZ ;  /* 0x00000000001a7805 */ /* 0x002fcc000001ff00 */
[----:B------:R1:W4:Y:S04]  /*0560*/  @P2 LDG.E R26, desc[UR12][R28.64] ;  /* 0x0000000c1c1a2981 */ /* 0x000328000c1e1900 */
[----:B------:R-:W4:Y:S01]  /*0570*/  @P3 LDG.E R27, desc[UR12][R20.64] ;  /* 0x0000000c141b3981 */ /* 0x000f22000c1e1900 */
[----:B0-----:R-:W-:Y:S02]  /*0580*/  @P0 LEA R12, P5, R5, UR10, 0x2 ;  /* 0x0000000a050c0c11 */ /* 0x001fe4000f8a10ff */
[----:B------:R-:W-:Y:S02]  /*0590*/  @P1 LEA R14, P6, R15, UR10, 0x2 ;  /* 0x0000000a0f0e1c11 */ /* 0x000fe4000f8c10ff */
[----:B------:R-:W-:Y:S02]  /*05a0*/  @P2 LEA R16, P4, R24, UR10, 0x2 ;  /* 0x0000000a18102c11 */ /* 0x000fe4000f8810ff */
[----:B------:R-:W-:-:S02]  /*05b0*/  @P0 LEA.HI.X R13, R5, UR11, R8, 0x2, P5 ;  /* 0x0000000b050d0c11 */ /* 0x000fc4000a8f1408 */
[----:B------:R-:W-:Y:S01]  /*05c0*/  @P1 LEA.HI.X R15, R15, UR11, R6, 0x2, P6 ;  /* 0x0000000b0f0f1c11 */ /* 0x000fe2000b0f1406 */
[----:B------:R-:W-:Y:S01]  /*05d0*/  IMAD.MOV.U32 R5, RZ, RZ, R7 ;  /* 0x000000ffff057224 */ /* 0x000fe200078e0007 */
[----:B-1----:R-:W-:Y:S02]  /*05e0*/  @P3 LEA R28, P5, R22, UR10, 0x2 ;  /* 0x0000000a161c3c11 */ /* 0x002fe4000f8a10ff */
[----:B------:R-:W-:Y:S01]  /*05f0*/  @P2 LEA.HI.X R17, R24, UR11, R3, 0x2, P4 ;  /* 0x0000000b18112c11 */ /* 0x000fe2000a0f1403 */
[----:B------:R-:W-:Y:S01]  /*0600*/  IMAD.WIDE.U32 R4, R2, 0x4, R4 ;  /* 0x0000000402047825 */ /* 0x000fe200078e0004 */
[----:B------:R-:W-:-:S03]  /*0610*/  @P3 LEA.HI.X R29, R22, UR11, R11, 0x2, P5 ;  /* 0x0000000b161d3c11 */ /* 0x000fc6000a8f140b */
[----:B------:R-:W-:Y:S02]  /*0620*/  IMAD.MOV.U32 R7, RZ, RZ, R5 ;  /* 0x000000ffff077224 */ /* 0x000fe400078e0005 */
[----:B---3--:R-:W-:-:S04]  /*0630*/  FMUL.FTZ R23, R23, UR5 ;  /* 0x0000000517177c20 */ /* 0x008fc80008410000 */
[----:B--2---:R-:W-:Y:S01]  /*0640*/  FMUL.FTZ R23, R23, R10 ;  /* 0x0000000a17177220 */ /* 0x004fe20000410000 */
[----:B-----5:R-:W-:Y:S01]  /*0650*/  FMUL.FTZ R18, R18, UR5 ;  /* 0x0000000512127c20 */ /* 0x020fe20008410000 */
[----:B----4-:R-:W-:-:S03]  /*0660*/  FMUL.FTZ R19, R19, UR5 ;  /* 0x0000000513137c20 */ /* 0x010fc60008410000 */
[----:B------:R-:W-:Y:S01]  /*0670*/  FMUL.FTZ R9, R18, R9 ;  /* 0x0000000912097220 */ /* 0x000fe20000410000 */
[----:B------:R-:W-:Y:S01]  /*0680*/  FMUL.FTZ R6, R25, UR5 ;  /* 0x0000000519067c20 */ /* 0x000fe20008410000 */
[----:B------:R2:W-:Y:S01]  /*0690*/  @P0 STG.E desc[UR12][R12.64], R23 ;  /* 0x000000170c000986 */ /* 0x0005e2000c10190c */
[----:B------:R-:W-:-:S03]  /*06a0*/  FMUL.FTZ R19, R19, R26 ;  /* 0x0000001a13137220 */ /* 0x000fc60000410000 */
[----:B------:R2:W-:Y:S01]  /*06b0*/  @P1 STG.E desc[UR12][R14.64], R9 ;  /* 0x000000090e001986 */ /* 0x0005e2000c10190c */
[----:B------:R-:W-:-:S03]  /*06c0*/  FMUL.FTZ R27, R6, R27 ;  /* 0x0000001b061b7220 */ /* 0x000fc60000410000 */
[----:B------:R2:W-:Y:S01]  /*06d0*/  @P2 STG.E desc[UR12][R16.64], R19 ;  /* 0x0000001310002986 */ /* 0x0005e2000c10190c */
[C---:B------:R-:W-:Y:S02]  /*06e0*/  ISETP.GE.U32.AND P0, PT, R4.reuse, 0x10000, PT ;  /* 0x000100000400780c */ /* 0x040fe40003f06070 */
[----:B------:R-:W-:Y:S01]  /*06f0*/  ISETP.LT.U32.AND P1, PT, R4, UR14, PT ;  /* 0x0000000e04007c0c */ /* 0x000fe2000bf21070 */
[----:B------:R2:W-:Y:S01]  /*0700*/  @P3 STG.E desc[UR12][R28.64], R27 ;  /* 0x0000001b1c003986 */ /* 0x0005e2000c10190c */
[C---:B------:R-:W-:Y:S02]  /*0710*/  ISETP.GE.U32.AND.EX P0, PT, R5.reuse, RZ, PT, P0 ;  /* 0x000000ff0500720c */ /* 0x040fe40003f06100 */
[----:B------:R-:W-:-:S13]  /*0720*/  ISETP.LT.AND.EX P1, PT, R5, UR4, PT, P1 ;  /* 0x0000000405007c0c */ /* 0x000fda000bf21310 */
[----:B--2---:R-:W-:Y:S05]  /*0730*/  @!P0 BRA P1, `(.L_x_7518) ;  /* 0xfffffff800b48947 */ /* 0x004fea000083ffff */
[----:B------:R-:W-:Y:S05]  /*0740*/  EXIT ;  /* 0x000000000000794d */ /* 0x000fea0003800000 */
.L_x_7517:
        /* <DEDUP_REMOVED lines=9> */
.L_x_7519:
        /* <DEDUP_REMOVED lines=9> */
[----:B------:R-:W-:Y:S01]  /*0870*/  IADD3 R10, P0, R14, UR10, RZ ;  /* 0x0000000a0e0a7c10 */ /* 0x000fe2000ff1e0ff */
[----:B------:R-:W-:Y:S01]  /*0880*/  FMUL.FTZ R12, R11, UR15 ;  /* 0x0000000f0b0c7c20 */ /* 0x000fe20008410000 */
[----:B------:R-:W-:Y:S01]  /*0890*/  FMUL.FTZ R0, R9, UR15 ;  /* 0x0000000f09007c20 */ /* 0x000fe20008410000 */
[----:B------:R-:W-:Y:S01]  /*08a0*/  FMUL.FTZ R13, R8, UR15 ;  /* 0x0000000f080d7c20 */ /* 0x000fe20008410000 */
[----:B------:R-:W-:Y:S01]  /*08b0*/  IADD3.X R11, R18, UR11, RZ, P0, !PT ;  /* 0x0000000b120b7c10 */ /* 0x000fe200087fe4ff */
[----:B---3--:R-:W-:Y:S01]  /*08c0*/  FMUL.FTZ R7, R7, R12 ;  /* 0x0000000c07077220 */ /* 0x008fe20000410000 */
[----:B------:R-:W-:Y:S01]  /*08d0*/  IADD3 R16, P0, R16, UR5, RZ ;  /* 0x0000000510107c10 */ /* 0x000fe2000ff1e0ff */
[----:B------:R-:W-:Y:S01]  /*08e0*/  FMUL.FTZ R5, R5, R0 ;  /* 0x0000000005057220 */ /* 0x000fe20000410000 */
[----:B------:R-:W-:Y:S01]  /*08f0*/  FMUL.FTZ R6, R6, R15 ;  /* 0x0000000f06067220 */ /* 0x000fe20000410000 */
[----:B------:R-:W-:Y:S01]  /*0900*/  FMUL.FTZ R4, R4, R13 ;  /* 0x0000000d04047220 */ /* 0x000fe20000410000 */
        /* <DEDUP_REMOVED lines=10> */
.L_x_7520:
        /* <DEDUP_REMOVED lines=13> */
.L_x_8150:


//--------------------- .text._ZN2at6native55_GLOBAL__N__de093ff9_22_ForeachBinaryOpList_cu_a911ec4325multi_tensor_apply_kernelINS1_18TensorListMetadataILi3EEENS1_24BinaryOpListAlphaFunctorIdLi3ELi2ELi2EEEJSt10multipliesIdEdEEEvT_T0_DpT1_ --------------------------
	.section	.text._ZN2at6native55_GLOBAL__N__de093ff9_22_ForeachBinaryOpList_cu_a911ec4325multi_tensor_apply_kernelINS1_18TensorListMetadataILi3EEENS1_24BinaryOpListAlphaFunctorIdLi3ELi2ELi2EEEJSt10multipliesIdEdEEEvT_T0_DpT1_,"ax",@progbits
	.align	128
.text._ZN2at6native55_GLOBAL__N__de093ff9_22_ForeachBinaryOpList_cu_a911ec4325multi_tensor_apply_kernelINS1_18TensorListMetadataILi3EEENS1_24BinaryOpListAlphaFunctorIdLi3ELi2ELi2EEEJSt10multipliesIdEdEEEvT_T0_DpT1_:
        .type           _ZN2at6native55_GLOBAL__N__de093ff9_22_ForeachBinaryOpList_cu_a911ec4325multi_tensor_apply_kernelINS1_18TensorListMetadataILi3EEENS1_24BinaryOpListAlphaFunctorIdLi3ELi2ELi2EEEJSt10multipliesIdEdEEEvT_T0_DpT1_,@function
        .size           _ZN2at6native55_GLOBAL__N__de093ff9_22_ForeachBinaryOpList_cu_a911ec4325multi_tensor_apply_kernelINS1_18TensorListMetadataILi3EEENS1_24BinaryOpListAlphaFunctorIdLi3ELi2ELi2EEEJSt10multipliesIdEdEEEvT_T0_DpT1_,(.L_x_8151 - _ZN2at6native55_GLOBAL__N__de093ff9_22_ForeachBinaryOpList_cu_a911ec4325multi_tensor_apply_kernelINS1_18TensorListMetadataILi3EEENS1_24BinaryOpListAlphaFunctorIdLi3ELi2ELi2EEEJSt10multipliesIdEdEEEvT_T0_DpT1_)
        .other          _ZN2at6native55_GLOBAL__N__de093ff9_22_ForeachBinaryOpList_cu_a911ec4325multi_tensor_apply_kernelINS1_18TensorListMetadataILi3EEENS1_24BinaryOpListAlphaFunctorIdLi3ELi2ELi2EEEJSt10multipliesIdEdEEEvT_T0_DpT1_,@"STO_CUDA_ENTRY STV_DEFAULT"
_ZN2at6native55_GLOBAL__N__de093ff9_22_ForeachBinaryOpList_cu_a911ec4325multi_tensor_apply_kernelINS1_18TensorListMetadataILi3EEENS1_24BinaryOpListAlphaFunctorIdLi3ELi2ELi2EEEJSt10multipliesIdEdEEEvT_T0_DpT1_:
        /* <DEDUP_REMOVED lines=33> */
.L_x_7522:
[----:B0-----:R-:W-:Y:S02]  /*0210*/  IADD3 R5, P1, R0, UR4, RZ ;  /* 0x0000000400057c10 */ /* 0x001fe4000ff3e0ff */
[----:B-1----:R-:W-:Y:S02]  /*0220*/  CS2R R16, SRZ ;  /* 0x0000000000107805 */ /* 0x002fe4000001ff00 */
        /* <DEDUP_REMOVED lines=19> */
[----:B------:R-:W-:Y:S02]  /*0360*/  LEA R24, P3, R24, R5, 0x1 ;  /* 0x0000000518187211 */ /* 0x000fe400078608ff */
[----:B0-----:R-:W-:-:S02]  /*0370*/  CS2R R6, SRZ ;  /* 0x0000000000067805 */ /* 0x001fc4000001ff00 */
[C---:B------:R-:W-:Y:S02]  /*0380*/  ISETP.GE.U32.AND.EX P1, PT, R23.reuse, RZ, PT, P1 ;  /* 0x000000ff1700720c */ /* 0x040fe40003f26110 */
[----:B------:R-:W-:Y:S01]  /*0390*/  IADD3 R25, P4, R4, R5, RZ ;  /* 0x0000000504197210 */ /* 0x000fe20007f9e0ff */
[--C-:B------:R-:W-:Y:S01]  /*03a0*/  IMAD.X R3, RZ, RZ, R2.reuse, P3 ;  /* 0x000000ffff037224 */ /* 0x100fe200018e0602 */
[----:B------:R-:W-:Y:S02]  /*03b0*/  ISETP.LT.AND.EX P1, PT, R23, UR12, !P1, P2 ;  /* 0x0000000c17007c0c */ /* 0x000fe4000cf21320 */
[C---:B------:R-:W-:Y:S01]  /*03c0*/  ISETP.GE.U32.AND P2, PT, R24.reuse, 0x10000, PT ;  /* 0x000100001800780c */ /* 0x040fe20003f46070 */
[----:B------:R-:W-:Y:S01]  /*03d0*/  IMAD.X R4, RZ, RZ, R2, P4 ;  /* 0x000000ffff047224 */ /* 0x000fe200020e0602 */
[----:B------:R-:W-:Y:S02]  /*03e0*/  ISETP.LT.U32.AND P3, PT, R24, UR16, PT ;  /* 0x0000001018007c0c */ /* 0x000fe4000bf61070 */
[----:B------:R-:W-:-:S02]  /*03f0*/  ISETP.GE.U32.AND.EX P2, PT, R3, RZ, PT, P2 ;  /* 0x000000ff0300720c */ /* 0x000fc40003f46120 */
[----:B------:R-:W-:Y:S02]  /*0400*/  ISETP.GE.U32.AND P6, PT, R25, 0x10000, PT ;  /* 0x000100001900780c */ /* 0x000fe40003fc6070 */
[----:B------:R-:W-:Y:S02]  /*0410*/  ISETP.LT.AND.EX P2, PT, R3, UR12, !P2, P3 ;  /* 0x0000000c03007c0c */ /* 0x000fe4000d741330 */
[----:B------:R-:W-:Y:S02]  /*0420*/  ISETP.GE.U32.AND.EX P6, PT, R4, RZ, PT, P6 ;  /* 0x000000ff0400720c */ /* 0x000fe40003fc6160 */
[C---:B------:R-:W-:Y:S02]  /*0430*/  @P1 LEA R20, P3, R28.reuse, UR6, 0x3 ;  /* 0x000000061c141c11 */ /* 0x040fe4000f8618ff */
[C---:B------:R-:W-:Y:S02]  /*0440*/  @P1 LEA R12, P4, R28.reuse, UR8, 0x3 ;  /* 0x000000081c0c1c11 */ /* 0x040fe4000f8818ff */
[----:B------:R-:W-:-:S02]  /*0450*/  @P1 LEA.HI.X R21, R28, UR7, R23, 0x3, P3 ;  /* 0x000000071c151c11 */ /* 0x000fc400098f1c17 */
[----:B------:R-:W-:Y:S02]  /*0460*/  ISETP.LT.U32.AND P3, PT, R25, UR16, PT ;  /* 0x0000001019007c0c */ /* 0x000fe4000bf61070 */
[----:B------:R-:W-:Y:S02]  /*0470*/  @P1 LEA.HI.X R13, R28, UR9, R23, 0x3, P4 ;  /* 0x000000091c0d1c11 */ /* 0x000fe4000a0f1c17 */
[----:B------:R-:W-:Y:S02]  /*0480*/  CS2R R10, SRZ ;  /* 0x00000000000a7805 */ /* 0x000fe4000001ff00 */
[----:B------:R-:W-:Y:S01]  /*0490*/  ISETP.LT.AND.EX P3, PT, R4, UR12, !P6, P3 ;  /* 0x0000000c04007c0c */ /* 0x000fe2000f761330 */
[----:B------:R0:W4:Y:S01]  /*04a0*/  @P1 LDG.E.64 R6, desc[UR14][R20.64] ;  /* 0x0000000e14061981 */ /* 0x000122000c1e1b00 */
[----:B------:R-:W-:Y:S02]  /*04b0*/  @P2 LEA R26, P5, R24, UR6, 0x3 ;  /* 0x00000006181a2c11 */ /* 0x000fe4000f8a18ff */
[----:B------:R-:W-:-:S02]  /*04c0*/  CS2R R8, SRZ ;  /* 0x0000000000087805 */ /* 0x000fc4000001ff00 */
[C---:B------:R-:W-:Y:S02]  /*04d0*/  @P2 LEA R14, P4, R24.reuse, UR8, 0x3 ;  /* 0x00000008180e2c11 */ /* 0x040fe4000f8818ff */
[C-C-:B------:R-:W-:Y:S02]  /*04e0*/  @P2 LEA.HI.X R27, R24.reuse, UR7, R3.reuse, 0x3, P5 ;  /* 0x00000007181b2c11 */ /* 0x140fe4000a8f1c03 */
[----:B------:R-:W-:Y:S01]  /*04f0*/  @P2 LEA.HI.X R15, R24, UR9, R3, 0x3, P4 ;  /* 0x00000009180f2c11 */ /* 0x000fe2000a0f1c03 */
[----:B------:R1:W5:Y:S02]  /*0500*/  @P1 LDG.E.64 R8, desc[UR14][R12.64] ;  /* 0x0000000e0c081981 */ /* 0x000364000c1e1b00 */
[C---:B0-----:R-:W-:Y:S02]  /*0510*/  @P3 LEA R20, P4, R25.reuse, UR6, 0x3 ;  /* 0x0000000619143c11 */ /* 0x041fe4000f8818ff */
[----:B------:R0:W4:Y:S02]  /*0520*/  @P2 LDG.E.64 R10, desc[UR14][R26.64] ;  /* 0x0000000e1a0a2981 */ /* 0x000124000c1e1b00 */
[----:B------:R-:W-:-:S02]  /*0530*/  @P3 LEA.HI.X R21, R25, UR7, R4, 0x3, P4 ;  /* 0x0000000719153c11 */ /* 0x000fc4000a0f1c04 */
[----:B-1----:R-:W-:Y:S02]  /*0540*/  CS2R R12, SRZ ;  /* 0x00000000000c7805 */ /* 0x002fe4000001ff00 */
[----:B0-----:R-:W-:-:S04]  /*0550*/  @P3 LEA R26, P4, R25, UR8, 0x3 ;  /* 0x00000008191a3c11 */ /* 0x001fc8000f8818ff */
[----:B------:R0:W4:Y:S01]  /*0560*/  @P2 LDG.E.64 R12, desc[UR14][R14.64] ;  /* 0x0000000e0e0c2981 */ /* 0x000122000c1e1b00 */
[----:B------:R-:W-:Y:S02]  /*0570*/  @P3 LEA.HI.X R27, R25, UR9, R4, 0x3, P4 ;  /* 0x00000009191b3c11 */ /* 0x000fe4000a0f1c04 */
[----:B0-----:R-:W-:-:S06]  /*0580*/  CS2R R14, SRZ ;  /* 0x00000000000e7805 */ /* 0x001fcc000001ff00 */
[----:B------:R0:W4:Y:S01]  /*0590*/  @P3 LDG.E.64 R14, desc[UR14][R20.64] ;  /* 0x0000000e140e3981 */ /* 0x000122000c1e1b00 */
[----:B--2---:R-:W-:-:S08]  /*05a0*/  DMUL R16, R16, UR18 ;  /* 0x0000001210107c28 */ /* 0x004fd00008000000 */
[----:B---3--:R-:W-:Y:S01]  /*05b0*/  DMUL R16, R16, R18 ;  /* 0x0000001210107228 */ /* 0x008fe20000000000 */
[----:B------:R-:W-:-:S06]  /*05c0*/  CS2R R18, SRZ ;  /* 0x0000000000127805 */ /* 0x000fcc000001ff00 */
[----:B------:R-:W2:Y:S01]  /*05d0*/  @P3 LDG.E.64 R18, desc[UR14][R26.64] ;  /* 0x0000000e1a123981 */ /* 0x000ea2000c1e1b00 */
[C---:B------:R-:W-:Y:S02]  /*05e0*/  @P1 LEA R22, P5, R28.reuse, UR10, 0x3 ;  /* 0x0000000a1c161c11 */ /* 0x040fe4000f8a18ff */
[C---:B0-----:R-:W-:Y:S02]  /*05f0*/  @P0 LEA R20, P4, R5.reuse, UR10, 0x3 ;  /* 0x0000000a05140c11 */ /* 0x041fe4000f8818ff */
[----:B------:R-:W-:Y:S02]  /*0600*/  @P1 LEA.HI.X R23, R28, UR11, R23, 0x3, P5 ;  /* 0x0000000b1c171c11 */ /* 0x000fe4000a8f1c17 */
[----:B------:R-:W-:Y:S01]  /*0610*/  @P0 LEA.HI.X R21, R5, UR11, R2, 0x3, P4 ;  /* 0x0000000b05150c11 */ /* 0x000fe2000a0f1c02 */
[----:B------:R-:W-:Y:S01]  /*0620*/  UIMAD.WIDE.U32 UR4, UR13, 0x4, UR4 ;  /* 0x000000040d0478a5 */ /* 0x000fe2000f8e0004 */
[----:B------:R-:W-:-:S03]  /*0630*/  @P2 LEA R2, P4, R24, UR10, 0x3 ;  /* 0x0000000a18022c11 */ /* 0x000fc6000f8818ff */
[----:B------:R-:W-:Y:S01]  /*0640*/  UISETP.LT.U32.AND UP1, UPT, UR4, UR16, UPT ;  /* 0x000000100400728c */ /* 0x000fe2000bf21070 */
[----:B------:R-:W-:Y:S01]  /*0650*/  @P2 LEA.HI.X R3, R24, UR11, R3, 0x3, P4 ;  /* 0x0000000b18032c11 */ /* 0x000fe2000a0f1c03 */
[----:B------:R-:W-:Y:S01]  /*0660*/  UISETP.GE.U32.AND UP0, UPT, UR4, 0x10000, UPT ;  /* 0x000100000400788c */ /* 0x000fe2000bf06070 */
[----:B------:R1:W-:Y:S01]  /*0670*/  @P0 STG.E.64 desc[UR14][R20.64], R16 ;  /* 0x0000001014000986 */ /* 0x0003e2000c101b0e */
[----:B------:R-:W-:Y:S02]  /*0680*/  IMAD.U32 R5, RZ, RZ, UR5 ;  /* 0x00000005ff057e24 */ /* 0x000fe4000f8e00ff */
[----:B------:R-:W-:Y:S01]  /*0690*/  UISETP.GE.U32.AND.EX UP0, UPT, UR5, URZ, UPT, UP0 ;  /* 0x0000003f0500728c */ /* 0x000fe2000bf06100 */
[----:B------:R-:W-:Y:S01]  /*06a0*/  PLOP3.LUT P0, PT, PT, PT, UP1, 0x80, 0x0 ;  /* 0x000000000000781c */ /* 0x000fe20003f0f018 */
[----:B-----5:R-:W-:-:S08]  /*06b0*/  DMUL R8, R8, UR18 ;  /* 0x0000001208087c28 */ /* 0x020fd00008000000 */
[----:B----4-:R-:W-:Y:S02]  /*06c0*/  DMUL R6, R8, R6 ;  /* 0x0000000608067228 */ /* 0x010fe40000000000 */
[----:B------:R-:W-:-:S05]  /*06d0*/  DMUL R12, R12, UR18 ;  /* 0x000000120c0c7c28 */ /* 0x000fca0008000000 */
[----:B------:R1:W-:Y:S03]  /*06e0*/  @P1 STG.E.64 desc[UR14][R22.64], R6 ;  /* 0x0000000616001986 */ /* 0x0003e6000c101b0e */
[----:B------:R-:W-:Y:S01]  /*06f0*/  DMUL R10, R12, R10 ;  /* 0x0000000a0c0a7228 */ /* 0x000fe20000000000 */
[----:B------:R-:W-:-:S06]  /*0700*/  ISETP.LT.AND.EX P0, PT, R5, UR12, PT, P0 ;  /* 0x0000000c05007c0c */ /* 0x000fcc000bf01300 */
[----:B------:R1:W-:Y:S01]  /*0710*/  @P2 STG.E.64 desc[UR14][R2.64], R10 ;  /* 0x0000000a02002986 */ /* 0x0003e2000c101b0e */
[----:B------:R-:W-:Y:S01]  /*0720*/  PLOP3.LUT P1, PT, PT, PT, UP0, 0x80, 0x0 ;  /* 0x000000000000781c */ /* 0x000fe20003f2f008 */
[----:B--2---:R-:W-:Y:S01]  /*0730*/  DMUL R28, R18, UR18 ;  /* 0x00000012121c7c28 */ /* 0x004fe20008000000 */
[----:B------:R-:W-:-:S04]  /*0740*/  @P3 LEA R18, P5, R25, UR10, 0x3 ;  /* 0x0000000a19123c11 */ /* 0x000fc8000f8a18ff */
[----:B------:R-:W-:-:S03]  /*0750*/  @P3 LEA.HI.X R19, R25, UR11, R4, 0x3, P5 ;  /* 0x0000000b19133c11 */ /* 0x000fc6000a8f1c04 */
[----:B------:R-:W-:-:S07]  /*0760*/  DMUL R14, R28, R14 ;  /* 0x0000000e1c0e7228 */ /* 0x000fce0000000000 */
[----:B------:R1:W-:Y:S01]  /*0770*/  @P3 STG.E.64 desc[UR14][R18.64], R14 ;  /* 0x0000000e12003986 */ /* 0x0003e2000c101b0e */
[----:B------:R-:W-:Y:S01]  /*0780*/  IMAD.U32 R4, RZ, RZ, UR4 ;  /* 0x00000004ff047e24 */ /* 0x000fe2000f8e00ff */
[----:B------:R-:W-:Y:S06]  /*0790*/  @!P1 BRA P0, `(.L_x_7522) ;  /* 0xfffffff8009c9947 */ /* 0x000fec000003ffff */
[----:B------:R-:W-:Y:S05]  /*07a0*/  EXIT ;  /* 0x000000000000794d */ /* 0x000fea0003800000 */
.L_x_7521:
        /* <DEDUP_REMOVED lines=9> */
.L_x_7523:
        /* <DEDUP_REMOVED lines=14> */
[----:B----4-:R-:W-:Y:S01]  /*0920*/  DMUL R16, R16, R8 ;  /* 0x0000000810107228 */ /* 0x010fe20000000000 */
[----:B------:R-:W-:Y:S01]  /*0930*/  IADD3 R8, P0, R2, UR10, RZ ;  /* 0x0000000a02087c10 */ /* 0x000fe2000ff1e0ff */
[----:B------:R-:W-:Y:S02]  /*0940*/  DMUL R18, R18, R10 ;  /* 0x0000000a12127228 */ /* 0x000fe40000000000 */
[----:B-----5:R-:W-:Y:S01]  /*0950*/  DMUL R6, R6, R14 ;  /* 0x0000000e06067228 */ /* 0x020fe20000000000 */
[----:B------:R-:W-:Y:S01]  /*0960*/  IADD3.X R9, R20, UR11, RZ, P0, !PT ;  /* 0x0000000b14097c10 */ /* 0x000fe200087fe4ff */
[----:B------:R-:W-:Y:S01]  /*0970*/  DMUL R4, R4, R12 ;  /* 0x0000000c04047228 */ /* 0x000fe20000000000 */
[----:B------:R-:W-:-:S03]  /*0980*/  IADD3 R3, P0, R3, UR4, RZ ;  /* 0x0000000403037c10 */ /* 0x000fc6000ff1e0ff */
[----:B------:R0:W-:Y:S01]  /*0990*/  STG.E.128 desc[UR14][R8.64], R16 ;  /* 0x0000001008007986 */ /* 0x0001e2000c101d0e */
[C---:B------:R-:W-:Y:S01]  /*09a0*/  ISETP.LT.U32.AND P1, PT, R3.reuse, 0x4000, PT ;  /* 0x000040000300780c */ /* 0x040fe20003f21070 */
[C---:B------:R-:W-:Y:S02]  /*09b0*/  IMAD.SHL.U32 R2, R3.reuse, 0x4, RZ ;  /* 0x0000000403027824 */ /* 0x040fe400078e00ff */
        /* <DEDUP_REMOVED lines=8> */
.L_x_7524:
        /* <DEDUP_REMOVED lines=12> */
.L_x_8151:


//--------------------- .text._ZN2at6native55_GLOBAL__N__de093ff9_22_ForeachBinaryOpList_cu_a911ec4325multi_tensor_apply_kernelINS1_18TensorListMetadataILi3EEENS1_24BinaryOpListAlphaFunctorIsLi3ELi2ELi2EEEJSt10multipliesIsEsEEEvT_T0_DpT1_ --------------------------
	.section	.text._ZN2at6native55_GLOBAL__N__de093ff9_22_ForeachBinaryOpList_cu_a911ec4325multi_tensor_apply_kernelINS1_18TensorListMetadataILi3EEENS1_24BinaryOpListAlphaFunctorIsLi3ELi2ELi2EEEJSt10multipliesIsEsEEEvT_T0_DpT1_,"ax",@progbits
	.align	128
.text._ZN2at6native55_GLOBAL__N__de093ff9_22_ForeachBinaryOpList_cu_a911ec4325multi_tensor_apply_kernelINS1_18TensorListMetadataILi3EEENS1_24BinaryOpListAlphaFunctorIsLi3ELi2ELi2EEEJSt10multipliesIsEsEEEvT_T0_DpT1_:
        .type           _ZN2at6native55_GLOBAL__N__de093ff9_22_ForeachBinaryOpList_cu_a911ec4325multi_tensor_apply_kernelINS1_18TensorListMetadataILi3EEENS1_24BinaryOpListAlphaFunctorIsLi3ELi2ELi2EEEJSt10multipliesIsEsEEEvT_T0_DpT1_,@function
        .size           _ZN2at6native55_GLOBAL__N__de093ff9_22_ForeachBinaryOpList_cu_a911ec4325multi_tensor_apply_kernelINS1_18TensorListMetadataILi3EEENS1_24BinaryOpListAlphaFunctorIsLi3ELi2ELi2EEEJSt10multipliesIsEsEEEvT_T0_DpT1_,(.L_x_8152 - _ZN2at6native55_GLOBAL__N__de093ff9_22_ForeachBinaryOpList_cu_a911ec4325multi_tensor_apply_kernelINS1_18TensorListMetadataILi3EEENS1_24BinaryOpListAlphaFunctorIsLi3ELi2ELi2EEEJSt10multipliesIsEsEEEvT_T0_DpT1_)
        .other          _ZN2at6native55_GLOBAL__N__de093ff9_22_ForeachBinaryOpList_cu_a911ec4325multi_tensor_apply_kernelINS1_18TensorListMetadataILi3EEENS1_24BinaryOpListAlphaFunctorIsLi3ELi2ELi2EEEJSt10multipliesIsEsEEEvT_T0_DpT1_,@"STO_CUDA_ENTRY STV_DEFAULT"
_ZN2at6native55_GLOBAL__N__de093ff9_22_ForeachBinaryOpList_cu_a911ec4325multi_tensor_apply_kernelINS1_18TensorListMetadataILi3EEENS1_24BinaryOpListAlphaFunctorIsLi3ELi2ELi2EEEJSt10multipliesIsEsEEEvT_T0_DpT1_:
        /* <DEDUP_REMOVED lines=31> */
.L_x_7526:
        /* <DEDUP_REMOVED lines=15> */
[C---:B------:R-:W-:Y:S02]  /*02e0*/  ISETP.GE.U32.AND.EX P3, PT, R15.reuse, RZ, PT, P3 ;  /* 0x000000ff0f00720c */ /* 0x040fe40003f66130 */
[C---:B------:R-:W-:Y:S02]  /*02f0*/  @P2 LEA R16, P0, R14.reuse, UR6, 0x1 ;  /* 0x000000060e102c11 */ /* 0x040fe4000f8008ff */
[C---:B------:R-:W-:Y:S02]  /*0300*/  @P2 LEA R24, P4, R14.reuse, UR8, 0x1 ;  /* 0x000000080e182c11 */ /* 0x040fe4000f8808ff */
[--C-:B------:R-:W-:Y:S02]  /*0310*/  @P2 LEA.HI.X R17, R14, UR7, R13.reuse, 0x1, P0 ;  /* 0x000000070e112c11 */ /* 0x100fe400080f0c0d */
[C---:B------:R-:W-:Y:S01]  /*0320*/  ISETP.GE.U32.AND P0, PT, R6.reuse, 0x10000, PT ;  /* 0x000100000600780c */ /* 0x040fe20003f06070 */
[----:B------:R-:W-:Y:S01]  /*0330*/  IMAD.X R11, RZ, RZ, R13, P5 ;  /* 0x000000ffff0b7224 */ /* 0x000fe200028e060d */
[----:B------:R-:W-:Y:S01]  /*0340*/  ISETP.LT.AND.EX P1, PT, R15, UR5, !P3, P1 ;  /* 0x000000050f007c0c */ /* 0x000fe2000df21310 */
[----:B------:R0:W2:Y:S01]  /*0350*/  @P2 LDG.E.U16 R0, desc[UR12][R16.64] ;  /* 0x0000000c10002981 */ /* 0x0000a2000c1e1500 */
[----:B------:R-:W-:-:S02]  /*0360*/  ISETP.LT.U32.AND P3, PT, R6, UR15, PT ;  /* 0x0000000f06007c0c */ /* 0x000fc4000bf61070 */
[C---:B------:R-:W-:Y:S02]  /*0370*/  ISETP.GE.U32.AND.EX P0, PT, R7.reuse, RZ, PT, P0 ;  /* 0x000000ff0700720c */ /* 0x040fe40003f06100 */
[----:B------:R-:W-:Y:S02]  /*0380*/  @P2 LEA.HI.X R25, R14, UR9, R13, 0x1, P4 ;  /* 0x000000090e192c11 */ /* 0x000fe4000a0f0c0d */
[C---:B------:R-:W-:Y:S02]  /*0390*/  ISETP.GE.U32.AND P4, PT, R8.reuse, 0x10000, PT ;  /* 0x000100000800780c */ /* 0x040fe40003f86070 */
[----:B------:R-:W-:Y:S02]  /*03a0*/  ISETP.LT.AND.EX P0, PT, R7, UR5, !P0, P3 ;  /* 0x0000000507007c0c */ /* 0x000fe4000c701330 */
[----:B------:R-:W-:Y:S02]  /*03b0*/  ISETP.LT.U32.AND P3, PT, R8, UR15, PT ;  /* 0x0000000f08007c0c */ /* 0x000fe4000bf61070 */
[----:B------:R-:W-:-:S02]  /*03c0*/  ISETP.GE.U32.AND.EX P4, PT, R11, RZ, PT, P4 ;  /* 0x000000ff0b00720c */ /* 0x000fc40003f86140 */
[----:B------:R-:W-:Y:S02]  /*03d0*/  PRMT R18, RZ, 0x7610, R18 ;  /* 0x00007610ff127816 */ /* 0x000fe40000000012 */
[----:B------:R-:W-:Y:S02]  /*03e0*/  ISETP.LT.AND.EX P3, PT, R11, UR5, !P4, P3 ;  /* 0x000000050b007c0c */ /* 0x000fe4000e761330 */
[C---:B------:R-:W-:Y:S02]  /*03f0*/  @P1 LEA R20, P5, R10.reuse, UR6, 0x1 ;  /* 0x000000060a141c11 */ /* 0x040fe4000f8a08ff */
[----:B------:R-:W-:Y:S02]  /*0400*/  PRMT R9, RZ, 0x7610, R9 ;  /* 0x00007610ff097816 */ /* 0x000fe40000000009 */
[----:B------:R-:W-:Y:S02]  /*0410*/  @P1 LEA.HI.X R21, R10, UR7, R15, 0x1, P5 ;  /* 0x000000070a151c11 */ /* 0x000fe4000a8f0c0f */
[----:B0-----:R-:W-:-:S02]  /*0420*/  @P0 LEA R16, P4, R6, UR6, 0x1 ;  /* 0x0000000606100c11 */ /* 0x001fc4000f8808ff */
[----:B------:R0:W3:Y:S01]  /*0430*/  @P2 LDG.E.U16 R9, desc[UR12][R24.64] ;  /* 0x0000000c18092981 */ /* 0x0000e2000c1e1500 */
[----:B------:R-:W-:Y:S02]  /*0440*/  PRMT R26, RZ, 0x7610, R26 ;  /* 0x00007610ff1a7816 */ /* 0x000fe4000000001a */
[----:B------:R-:W-:Y:S01]  /*0450*/  @P0 LEA.HI.X R17, R6, UR7, R7, 0x1, P4 ;  /* 0x0000000706110c11 */ /* 0x000fe2000a0f0c07 */
[----:B------:R1:W4:Y:S01]  /*0460*/  @P1 LDG.E.U16 R18, desc[UR12][R20.64] ;  /* 0x0000000c14121981 */ /* 0x000322000c1e1500 */
[C---:B------:R-:W-:Y:S02]  /*0470*/  @P1 LEA R22, P5, R10.reuse, UR8, 0x1 ;  /* 0x000000080a161c11 */ /* 0x040fe4000f8a08ff */
[----:B------:R-:W-:Y:S02]  /*0480*/  PRMT R19, RZ, 0x7610, R19 ;  /* 0x00007610ff137816 */ /* 0x000fe40000000013 */
[----:B------:R-:W-:Y:S02]  /*0490*/  @P1 LEA.HI.X R23, R10, UR9, R15, 0x1, P5 ;  /* 0x000000090a171c11 */ /* 0x000fe4000a8f0c0f */
[----:B0-----:R-:W-:-:S02]  /*04a0*/  PRMT R24, RZ, 0x7610, R24 ;  /* 0x00007610ff187816 */ /* 0x001fc40000000018 */
[C---:B-1----:R-:W-:Y:S01]  /*04b0*/  @P3 LEA R20, P4, R8.reuse, UR6, 0x1 ;  /* 0x0000000608143c11 */ /* 0x042fe2000f8808ff */
[----:B------:R0:W5:Y:S03]  /*04c0*/  @P1 LDG.E.U16 R19, desc[UR12][R22.64] ;  /* 0x0000000c16131981 */ /* 0x000166000c1e1500 */
[----:B------:R-:W-:Y:S01]  /*04d0*/  @P3 LEA.HI.X R21, R8, UR7, R11, 0x1, P4 ;  /* 0x0000000708153c11 */ /* 0x000fe2000a0f0c0b */
[----:B------:R1:W5:Y:S01]  /*04e0*/  @P0 LDG.E.U16 R24, desc[UR12][R16.64] ;  /* 0x0000000c10180981 */ /* 0x000362000c1e1500 */
[----:B------:R-:W-:-:S03]  /*04f0*/  @P0 LEA R28, P5, R6, UR8, 0x1 ;  /* 0x00000008061c0c11 */ /* 0x000fc6000f8a08ff */
[----:B------:R-:W5:Y:S01]  /*0500*/  @P3 LDG.E.U16 R26, desc[UR12][R20.64] ;  /* 0x0000000c141a3981 */ /* 0x000f62000c1e1500 */
[----:B------:R-:W-:Y:S02]  /*0510*/  @P0 LEA.HI.X R29, R6, UR9, R7, 0x1, P5 ;  /* 0x00000009061d0c11 */ /* 0x000fe4000a8f0c07 */
[C---:B0-----:R-:W-:Y:S02]  /*0520*/  @P3 LEA R22, P5, R8.reuse, UR8, 0x1 ;  /* 0x0000000808163c11 */ /* 0x041fe4000f8a08ff */
[----:B------:R-:W-:Y:S02]  /*0530*/  PRMT R25, RZ, 0x7610, R25 ;  /* 0x00007610ff197816 */ /* 0x000fe40000000019 */
[----:B------:R-:W-:Y:S02]  /*0540*/  PRMT R27, RZ, 0x7610, R27 ;  /* 0x00007610ff1b7816 */ /* 0x000fe4000000001b */
[----:B------:R-:W-:Y:S02]  /*0550*/  @P3 LEA.HI.X R23, R8, UR9, R11, 0x1, P5 ;  /* 0x0000000908173c11 */ /* 0x000fe4000a8f0c0b */
[----:B------:R-:W5:Y:S04]  /*0560*/  @P0 LDG.E.U16 R25, desc[UR12][R28.64] ;  /* 0x0000000c1c190981 */ /* 0x000f68000c1e1500 */
[----:B------:R-:W5:Y:S01]  /*0570*/  @P3 LDG.E.U16 R27, desc[UR12][R22.64] ;  /* 0x0000000c161b3981 */ /* 0x000f62000c1e1500 */
[----:B------:R-:W-:Y:S01]  /*0580*/  @P2 LEA R12, P4, R14, UR10, 0x1 ;  /* 0x0000000a0e0c2c11 */ /* 0x000fe2000f8808ff */
[----:B------:R-:W-:-:S03]  /*0590*/  ULDC.U16 UR4, c[0x0][0xe5a] ;  /* 0x0003968000047ab9 */ /* 0x000fc60000000400 */
[----:B------:R-:W-:Y:S02]  /*05a0*/  @P2 LEA.HI.X R13, R14, UR11, R13, 0x1, P4 ;  /* 0x0000000b0e0d2c11 */ /* 0x000fe4000a0f0c0d */
[----:B-1----:R-:W-:Y:S02]  /*05b0*/  @P0 LEA R16, P4, R6, UR10, 0x1 ;  /* 0x0000000a06100c11 */ /* 0x002fe4000f8808ff */
[----:B------:R-:W-:Y:S01]  /*05c0*/  @P1 LEA R14, P5, R10, UR10, 0x1 ;  /* 0x0000000a0a0e1c11 */ /* 0x000fe2000f8a08ff */
[----:B------:R-:W-:Y:S01]  /*05d0*/  UPRMT UR4, UR4, 0x9910, URZ ;  /* 0x0000991004047896 */ /* 0x000fe2000800003f */
[----:B------:R-:W-:Y:S02]  /*05e0*/  @P0 LEA.HI.X R17, R6, UR11, R7, 0x1, P4 ;  /* 0x0000000b06110c11 */ /* 0x000fe4000a0f0c07 */
[----:B------:R-:W-:Y:S02]  /*05f0*/  @P1 LEA.HI.X R15, R10, UR11, R15, 0x1, P5 ;  /* 0x0000000b0a0f1c11 */ /* 0x000fe4000a8f0c0f */
[----:B------:R-:W-:-:S04]  /*0600*/  @P3 LEA R10, P5, R8, UR10, 0x1 ;  /* 0x0000000a080a3c11 */ /* 0x000fc8000f8a08ff */
[----:B------:R-:W-:Y:S01]  /*0610*/  @P3 LEA.HI.X R11, R8, UR11, R11, 0x1, P5 ;  /* 0x0000000b080b3c11 */ /* 0x000fe2000a8f0c0b */
[----:B------:R-:W-:Y:S01]  /*0620*/  IMAD.WIDE.U32 R4, R3, 0x4, R4 ;  /* 0x0000000403047825 */ /* 0x000fe200078e0004 */
[----:B--2---:R-:W-:-:S05]  /*0630*/  PRMT R6, R0, 0x9910, RZ ;  /* 0x0000991000067816 */ /* 0x004fca00000000ff */
[----:B------:R-:W-:Y:S01]  /*0640*/  IMAD R6, R6, UR4, RZ ;  /* 0x0000000406067c24 */ /* 0x000fe2000f8e02ff */
[----:B---3--:R-:W-:Y:S02]  /*0650*/  PRMT R0, R9, 0x9910, RZ ;  /* 0x0000991009007816 */ /* 0x008fe400000000ff */
[----:B----4-:R-:W-:Y:S02]  /*0660*/  PRMT R7, R18, 0x9910, RZ ;  /* 0x0000991012077816 */ /* 0x010fe400000000ff */
[----:B------:R-:W-:-:S03]  /*0670*/  PRMT R18, R6, 0x9910, RZ ;  /* 0x0000991006127816 */ /* 0x000fc600000000ff */
[----:B------:R-:W-:Y:S01]  /*0680*/  IMAD R6, R7, UR4, RZ ;  /* 0x0000000407067c24 */ /* 0x000fe2000f8e02ff */
[----:B-----5:R-:W-:Y:S02]  /*0690*/  PRMT R8, R24, 0x9910, RZ ;  /* 0x0000991018087816 */ /* 0x020fe400000000ff */
[----:B------:R-:W-:-:S03]  /*06a0*/  PRMT R9, R26, 0x9910, RZ ;  /* 0x000099101a097816 */ /* 0x000fc600000000ff */
[----:B------:R-:W-:Y:S02]  /*06b0*/  IMAD R7, R8, UR4, RZ ;  /* 0x0000000408077c24 */ /* 0x000fe4000f8e02ff */
[----:B------:R-:W-:-:S03]  /*06c0*/  IMAD R8, R9, UR4, RZ ;  /* 0x0000000409087c24 */ /* 0x000fc6000f8e02ff */
[----:B------:R-:W-:Y:S01]  /*06d0*/  PRMT R7, R7, 0x9910, RZ ;  /* 0x0000991007077816 */ /* 0x000fe200000000ff */
[----:B------:R-:W-:Y:S01]  /*06e0*/  IMAD.MOV.U32 R9, RZ, RZ, R18 ;  /* 0x000000ffff097224 */ /* 0x000fe200078e0012 */
[----:B------:R-:W-:Y:S02]  /*06f0*/  PRMT R19, R19, 0x9910, RZ ;  /* 0x0000991013137816 */ /* 0x000fe400000000ff */
[----:B------:R-:W-:Y:S02]  /*0700*/  PRMT R18, R8, 0x9910, RZ ;  /* 0x0000991008127816 */ /* 0x000fe400000000ff */
[----:B------:R-:W-:Y:S01]  /*0710*/  PRMT R6, R6, 0x9910, RZ ;  /* 0x0000991006067816 */ /* 0x000fe200000000ff */
[----:B------:R-:W-:Y:S01]  /*0720*/  IMAD.MOV.U32 R8, RZ, RZ, R7 ;  /* 0x000000ffff087224 */ /* 0x000fe200078e0007 */
[----:B------:R-:W-:Y:S01]  /*0730*/  PRMT R25, R25, 0x9910, RZ ;  /* 0x0000991019197816 */ /* 0x000fe200000000ff */
[----:B------:R-:W-:Y:S01]  /*0740*/  IMAD R9, R0, R9, RZ ;  /* 0x0000000900097224 */ /* 0x000fe200078e02ff */
[----:B------:R-:W-:Y:S01]  /*0750*/  PRMT R27, R27, 0x9910, RZ ;  /* 0x000099101b1b7816 */ /* 0x000fe200000000ff */
[----:B------:R-:W-:-:S02]  /*0760*/  IMAD.MOV.U32 R0, RZ, RZ, R18 ;  /* 0x000000ffff007224 */ /* 0x000fc400078e0012 */
[----:B------:R-:W-:Y:S02]  /*0770*/  IMAD R19, R19, R6, RZ ;  /* 0x0000000613137224 */ /* 0x000fe400078e02ff */
[----:B------:R-:W-:Y:S02]  /*0780*/  IMAD R25, R25, R8, RZ ;  /* 0x0000000819197224 */ /* 0x000fe400078e02ff */
[----:B------:R-:W-:Y:S01]  /*0790*/  IMAD R27, R27, R0, RZ ;  /* 0x000000001b1b7224 */ /* 0x000fe200078e02ff */
        /* <DEDUP_REMOVED lines=10> */
.L_x_7525:
        /* <DEDUP_REMOVED lines=8> */
.L_x_7527:
        /* <DEDUP_REMOVED lines=8> */
[----:B------:R-:W-:Y:S01]  /*0940*/  ULDC.U16 UR4, c[0x0][0xe5a] ;  /* 0x0003968000047ab9 */ /* 0x000fe20000000400 */
[----:B------:R-:W-:Y:S01]  /*0950*/  IADD3 R4, P0, R4, UR10, RZ ;  /* 0x0000000a04047c10 */ /* 0x000fe2000ff1e0ff */
[----:B------:R-:W-:Y:S01]  /*0960*/  UPRMT UR4, UR4, 0x9910, URZ ;  /* 0x0000991004047896 */ /* 0x000fe2000800003f */
[C---:B--2---:R-:W-:Y:S02]  /*0970*/  PRMT R2, R6.reuse, 0x9910, RZ ;  /* 0x0000991006027816 */ /* 0x044fe400000000ff */
[----:B------:R-:W-:-:S02]  /*0980*/  PRMT R5, R6, 0xbb32, RZ ;  /* 0x0000bb3206057816 */ /* 0x000fc400000000ff */
[C---:B------:R-:W-:Y:S01]  /*0990*/  PRMT R6, R7.reuse, 0x9910, RZ ;  /* 0x0000991007067816 */ /* 0x040fe200000000ff */
[----:B------:R-:W-:Y:S01]  /*09a0*/  IMAD R2, R2, UR4, RZ ;  /* 0x0000000402027c24 */ /* 0x000fe2000f8e02ff */
[----:B------:R-:W-:Y:S01]  /*09b0*/  PRMT R7, R7, 0xbb32, RZ ;  /* 0x0000bb3207077816 */ /* 0x000fe200000000ff */
[----:B------:R-:W-:Y:S01]  /*09c0*/  IMAD R5, R5, UR4, RZ ;  /* 0x0000000405057c24 */ /* 0x000fe2000f8e02ff */
[----:B---3--:R-:W-:Y:S01]  /*09d0*/  PRMT R11, R9, 0xbb32, RZ ;  /* 0x0000bb32090b7816 */ /* 0x008fe200000000ff */
[----:B------:R-:W-:Y:S01]  /*09e0*/  IMAD R6, R6, UR4, RZ ;  /* 0x0000000406067c24 */ /* 0x000fe2000f8e02ff */
[C---:B------:R-:W-:Y:S01]  /*09f0*/  PRMT R12, R8.reuse, 0xbb32, RZ ;  /* 0x0000bb32080c7816 */ /* 0x040fe200000000ff */
[----:B------:R-:W-:Y:S01]  /*0a00*/  IMAD R7, R7, UR4, RZ ;  /* 0x0000000407077c24 */ /* 0x000fe2000f8e02ff */
[----:B------:R-:W-:Y:S01]  /*0a10*/  PRMT R13, R8, 0x9910, RZ ;  /* 0x00009910080d7816 */ /* 0x000fe200000000ff */
[----:B------:R-:W-:Y:S01]  /*0a20*/  IMAD.MOV.U32 R8, RZ, RZ, R11 ;  /* 0x000000ffff087224 */ /* 0x000fe200078e000b */
[----:B------:R-:W-:Y:S01]  /*0a30*/  PRMT R9, R9, 0x9910, RZ ;  /* 0x0000991009097816 */ /* 0x000fe200000000ff */
[----:B------:R-:W-:Y:S01]  /*0a40*/  IMAD.MOV.U32 R11, RZ, RZ, R12 ;  /* 0x000000ffff0b7224 */ /* 0x000fe200078e000c */
[----:B------:R-:W-:-:S02]  /*0a50*/  PRMT R7, R7, 0x9910, RZ ;  /* 0x0000991007077816 */ /* 0x000fc400000000ff */
[----:B------:R-:W-:Y:S02]  /*0a60*/  PRMT R12, R5, 0x9910, RZ ;  /* 0x00009910050c7816 */ /* 0x000fe400000000ff */
[----:B------:R-:W-:Y:S01]  /*0a70*/  PRMT R6, R6, 0x9910, RZ ;  /* 0x0000991006067816 */ /* 0x000fe200000000ff */
[----:B------:R-:W-:Y:S01]  /*0a80*/  IMAD.MOV.U32 R5, RZ, RZ, R7 ;  /* 0x000000ffff057224 */ /* 0x000fe200078e0007 */
[----:B------:R-:W-:-:S03]  /*0a90*/  PRMT R14, R2, 0x9910, RZ ;  /* 0x00009910020e7816 */ /* 0x000fc600000000ff */
[----:B------:R-:W-:Y:S01]  /*0aa0*/  IMAD R2, R8, R5, RZ ;  /* 0x0000000508027224 */ /* 0x000fe200078e02ff */
[----:B------:R-:W-:Y:S01]  /*0ab0*/  IADD3.X R5, R10, UR11, RZ, P0, !PT ;  /* 0x0000000b0a057c10 */ /* 0x000fe200087fe4ff */
[----:B------:R-:W-:Y:S01]  /*0ac0*/  IMAD R7, R9, R6, RZ ;  /* 0x0000000609077224 */ /* 0x000fe200078e02ff */
[----:B------:R-:W-:Y:S01]  /*0ad0*/  IADD3 R3, P0, R3, UR14, RZ ;  /* 0x0000000e03037c10 */ /* 0x000fe2000ff1e0ff */
[----:B------:R-:W-:Y:S02]  /*0ae0*/  IMAD R6, R11, R12, RZ ;  /* 0x0000000c0b067224 */ /* 0x000fe400078e02ff */
[----:B------:R-:W-:Y:S01]  /*0af0*/  IMAD R9, R13, R14, RZ ;  /* 0x0000000e0d097224 */ /* 0x000fe200078e02ff */
[----:B------:R-:W-:Y:S01]  /*0b00*/  PRMT R7, R7, 0x5410, R2 ;  /* 0x0000541007077816 */ /* 0x000fe20000000002 */
[C---:B------:R-:W-:Y:S01]  /*0b10*/  IMAD.SHL.U32 R2, R3.reuse, 0x4, RZ ;  /* 0x0000000403027824 */ /* 0x040fe200078e00ff */
[----:B------:R-:W-:Y:S01]  /*0b20*/  ISETP.LT.U32.AND P1, PT, R3, 0x4000, PT ;  /* 0x000040000300780c */ /* 0x000fe20003f21070 */
[----:B------:R-:W-:Y:S01]  /*0b30*/  IMAD.X R0, RZ, RZ, R0, P0 ;  /* 0x000000ffff007224 */ /* 0x000fe200000e0600 */
[----:B------:R-:W-:-:S02]  /*0b40*/  PRMT R6, R9, 0x5410, R6 ;  /* 0x0000541009067816 */ /* 0x000fc40000000006 */
[----:B------:R-:W-:Y:S02]  /*0b50*/  ISETP.GE.U32.AND P0, PT, R2, UR15, PT ;  /* 0x0000000f02007c0c */ /* 0x000fe4000bf06070 */
[----:B------:R-:W-:Y:S01]  /*0b60*/  SHF.L.U64.HI R2, R3, 0x2, R0 ;  /* 0x0000000203027819 */ /* 0x000fe20000010200 */
[----:B------:R0:W-:Y:S01]  /*0b70*/  STG.E.64 desc[UR12][R4.64], R6 ;  /* 0x0000000604007986 */ /* 0x0001e2000c101b0c */
[----:B------:R-:W-:Y:S02]  /*0b80*/  ISETP.LT.U32.AND.EX P1, PT, R0, RZ, PT, P1 ;  /* 0x000000ff0000720c */ /* 0x000fe40003f21110 */
[----:B------:R-:W-:-:S13]  /*0b90*/  ISETP.GE.AND.EX P0, PT, R2, UR5, PT, P0 ;  /* 0x0000000502007c0c */ /* 0x000fda000bf06300 */
[----:B0-----:R-:W-:Y:S05]  /*0ba0*/  @!P0 BRA P1, `(.L_x_7527) ;  /* 0xfffffffc00448947 */ /* 0x001fea000083ffff */
[----:B------:R-:W-:Y:S05]  /*0bb0*/  EXIT ;  /* 0x000000000000794d */ /* 0x000fea0003800000 */
.L_x_7528:
        /* <DEDUP_REMOVED lines=12> */
.L_x_8152:


//--------------------- .text._ZN2at6native55_GLOBAL__N__de093ff9_22_ForeachBinaryOpList_cu_a911ec4325multi_tensor_apply_kernelINS1_18TensorListMetadataILi3EEENS1_24BinaryOpListAlphaFunctorIlLi3ELi2ELi2EEEJSt10multipliesIlElEEEvT_T0_DpT1_ --------------------------
	.section	.text._ZN2at6native55_GLOBAL__N__de093ff9_22_ForeachBinaryOpList_cu_a911ec4325multi_tensor_apply_kernelINS1_18TensorListMetadataILi3EEENS1_24BinaryOpListAlphaFunctorIlLi3ELi2ELi2EEEJSt10multipliesIlElEEEvT_T0_DpT1_,"ax",@progbits
	.align	128
.text._ZN2at6native55_GLOBAL__N__de093ff9_22_ForeachBinaryOpList_cu_a911ec4325multi_tensor_apply_kernelINS1_18TensorListMetadataILi3EEENS1_24BinaryOpListAlphaFunctorIlLi3ELi2ELi2EEEJSt10multipliesIlElEEEvT_T0_DpT1_:
        .type           _ZN2at6native55_GLOBAL__N__de093ff9_22_ForeachBinaryOpList_cu_a911ec4325multi_tensor_apply_kernelINS1_18TensorListMetadataILi3EEENS1_24BinaryOpListAlphaFunctorIlLi3ELi2ELi2EEEJSt10multipliesIlElEEEvT_T0_DpT1_,@function
        .size           _ZN2at6native55_GLOBAL__N__de093ff9_22_ForeachBinaryOpList_cu_a911ec4325multi_tensor_apply_kernelINS1_18TensorListMetadataILi3EEENS1_24BinaryOpListAlphaFunctorIlLi3ELi2ELi2EEEJSt10multipliesIlElEEEvT_T0_DpT1_,(.L_x_8153 - _ZN2at6native55_GLOBAL__N__de093ff9_22_ForeachBinaryOpList_cu_a911ec4325multi_tensor_apply_kernelINS1_18TensorListMetadataILi3EEENS1_24BinaryOpListAlphaFunctorIlLi3ELi2ELi2EEEJSt10multipliesIlElEEEvT_T0_DpT1_)
        .other          _ZN2at6native55_GLOBAL__N__de093ff9_22_ForeachBinaryOpList_cu_a911ec4325multi_tensor_apply_kernelINS1_18TensorListMetadataILi3EEENS1_24BinaryOpListAlphaFunctorIlLi3ELi2ELi2EEEJSt10multipliesIlElEEEvT_T0_DpT1_,@"STO_CUDA_ENTRY STV_DEFAULT"
_ZN2at6native55_GLOBAL__N__de093ff9_22_ForeachBinaryOpList_cu_a911ec4325multi_tensor_apply_kernelINS1_18TensorListMetadataILi3EEENS1_24BinaryOpListAlphaFunctorIlLi3ELi2ELi2EEEJSt10multipliesIlElEEEvT_T0_DpT1_:
        /* <DEDUP_REMOVED lines=33> */
.L_x_7530:
        /* <DEDUP_REMOVED lines=22> */
[----:B-1----:R-:W-:-:S02]  /*0370*/  CS2R R8, SRZ ;  /* 0x0000000000087805 */ /* 0x002fc4000001ff00 */
[C---:B------:R-:W-:Y:S02]  /*0380*/  ISETP.GE.U32.AND.EX P1, PT, R5.reuse, RZ, PT, P1 ;  /* 0x000000ff0500720c */ /* 0x040fe40003f26110 */
[----:B------:R-:W-:Y:S01]  /*0390*/  IADD3 R24, P4, R24, R3, RZ ;  /* 0x0000000318187210 */ /* 0x000fe20007f9e0ff */
[----:B------:R-:W-:Y:S01]  /*03a0*/  IMAD.X R7, RZ, RZ, R2, P3 ;  /* 0x000000ffff077224 */ /* 0x000fe200018e0602 */
[----:B------:R-:W-:Y:S02]  /*03b0*/  ISETP.LT.AND.EX P1, PT, R5, UR12, !P1, P2 ;  /* 0x0000000c05007c0c */ /* 0x000fe4000cf21320 */
[C---:B------:R-:W-:Y:S02]  /*03c0*/  ISETP.GE.U32.AND P2, PT, R6.reuse, 0x10000, PT ;  /* 0x000100000600780c */ /* 0x040fe40003f46070 */
[----:B------:R-:W-:Y:S02]  /*03d0*/  ISETP.LT.U32.AND P3, PT, R6, UR16, PT ;  /* 0x0000001006007c0c */ /* 0x000fe4000bf61070 */
[----:B------:R-:W-:-:S02]  /*03e0*/  ISETP.GE.U32.AND.EX P2, PT, R7, RZ, PT, P2 ;  /* 0x000000ff0700720c */ /* 0x000fc40003f46120 */
[----:B------:R-:W-:Y:S02]  /*03f0*/  ISETP.GE.U32.AND P6, PT, R24, 0x10000, PT ;  /* 0x000100001800780c */ /* 0x000fe40003fc6070 */
[----:B------:R-:W-:Y:S02]  /*0400*/  ISETP.LT.AND.EX P2, PT, R7, UR12, !P2, P3 ;  /* 0x0000000c07007c0c */ /* 0x000fe4000d741330 */
[----:B------:R-:W-:Y:S02]  /*0410*/  IADD3.X R25, RZ, R2, RZ, P4, !PT ;  /* 0x00000002ff197210 */ /* 0x000fe400027fe4ff */
[C---:B------:R-:W-:Y:S02]  /*0420*/  @P1 LEA R14, P3, R4.reuse, UR6, 0x3 ;  /* 0x00000006040e1c11 */ /* 0x040fe4000f8618ff */
[----:B------:R-:W-:Y:S02]  /*0430*/  ISETP.GE.U32.AND.EX P6, PT, R25, RZ, PT, P6 ;  /* 0x000000ff1900720c */ /* 0x000fe40003fc6160 */
[----:B------:R-:W-:-:S02]  /*0440*/  @P1 LEA.HI.X R15, R4, UR7, R5, 0x3, P3 ;  /* 0x00000007040f1c11 */ /* 0x000fc400098f1c05 */
[----:B------:R-:W-:Y:S02]  /*0450*/  ISETP.LT.U32.AND P3, PT, R24, UR16, PT ;  /* 0x0000001018007c0c */ /* 0x000fe4000bf61070 */
[----:B------:R-:W-:Y:S01]  /*0460*/  @P1 LEA R16, P4, R4, UR8, 0x3 ;  /* 0x0000000804101c11 */ /* 0x000fe2000f8818ff */
[----:B------:R0:W4:Y:S01]  /*0470*/  @P1 LDG.E.64 R8, desc[UR14][R14.64] ;  /* 0x0000000e0e081981 */ /* 0x000122000c1e1b00 */
[----:B------:R-:W-:Y:S02]  /*0480*/  ISETP.LT.AND.EX P3, PT, R25, UR12, !P6, P3 ;  /* 0x0000000c19007c0c */ /* 0x000fe4000f761330 */
[----:B------:R-:W-:Y:S02]  /*0490*/  CS2R R10, SRZ ;  /* 0x00000000000a7805 */ /* 0x000fe4000001ff00 */
[----:B------:R-:W-:Y:S02]  /*04a0*/  @P2 LEA R26, P5, R6, UR6, 0x3 ;  /* 0x00000006061a2c11 */ /* 0x000fe4000f8a18ff */
[----:B------:R-:W-:-:S02]  /*04b0*/  CS2R R12, SRZ ;  /* 0x00000000000c7805 */ /* 0x000fc4000001ff00 */
[----:B------:R-:W-:Y:S02]  /*04c0*/  @P1 LEA.HI.X R17, R4, UR9, R5, 0x3, P4 ;  /* 0x0000000904111c11 */ /* 0x000fe4000a0f1c05 */
[C---:B------:R-:W-:Y:S02]  /*04d0*/  @P2 LEA R18, P4, R6.reuse, UR8, 0x3 ;  /* 0x0000000806122c11 */ /* 0x040fe4000f8818ff */
[C-C-:B------:R-:W-:Y:S02]  /*04e0*/  @P2 LEA.HI.X R27, R6.reuse, UR7, R7.reuse, 0x3, P5 ;  /* 0x00000007061b2c11 */ /* 0x140fe4000a8f1c07 */
[----:B0-----:R-:W-:Y:S02]  /*04f0*/  CS2R R14, SRZ ;  /* 0x00000000000e7805 */ /* 0x001fe4000001ff00 */
[----:B------:R-:W-:Y:S01]  /*0500*/  @P2 LEA.HI.X R19, R6, UR9, R7, 0x3, P4 ;  /* 0x0000000906132c11 */ /* 0x000fe2000a0f1c07 */
[----:B------:R0:W5:Y:S04]  /*0510*/  @P1 LDG.E.64 R10, desc[UR14][R16.64] ;  /* 0x0000000e100a1981 */ /* 0x000168000c1e1b00 */
[----:B------:R-:W5:Y:S01]  /*0520*/  @P2 LDG.E.64 R12, desc[UR14][R26.64] ;  /* 0x0000000e1a0c2981 */ /* 0x000f62000c1e1b00 */
[----:B------:R-:W-:-:S03]  /*0530*/  @P3 LEA R28, P4, R24, UR6, 0x3 ;  /* 0x00000006181c3c11 */ /* 0x000fc6000f8818ff */
[----:B------:R1:W5:Y:S01]  /*0540*/  @P2 LDG.E.64 R14, desc[UR14][R18.64] ;  /* 0x0000000e120e2981 */ /* 0x000362000c1e1b00 */
[----:B------:R-:W-:Y:S02]  /*0550*/  @P3 LEA.HI.X R29, R24, UR7, R25, 0x3, P4 ;  /* 0x00000007181d3c11 */ /* 0x000fe4000a0f1c19 */
[----:B0-----:R-:W-:-:S06]  /*0560*/  CS2R R16, SRZ ;  /* 0x0000000000107805 */ /* 0x001fcc000001ff00 */
[----:B------:R-:W5:Y:S01]  /*0570*/  @P3 LDG.E.64 R16, desc[UR14][R28.64] ;  /* 0x0000000e1c103981 */ /* 0x000f62000c1e1b00 */
[----:B-1----:R-:W-:Y:S01]  /*0580*/  @P3 LEA R18, P4, R24, UR8, 0x3 ;  /* 0x0000000818123c11 */ /* 0x002fe2000f8818ff */
[----:B--2---:R-:W-:-:S04]  /*0590*/  IMAD R21, R21, UR18, RZ ;  /* 0x0000001215157c24 */ /* 0x004fc8000f8e02ff */
[C---:B------:R-:W-:Y:S02]  /*05a0*/  IMAD R19, R20.reuse, UR19, R21 ;  /* 0x0000001314137c24 */ /* 0x040fe4000f8e0215 */
[----:B------:R-:W-:-:S04]  /*05b0*/  IMAD.WIDE.U32 R20, R20, UR18, RZ ;  /* 0x0000001214147c25 */ /* 0x000fc8000f8e00ff */
[----:B------:R-:W-:-:S04]  /*05c0*/  IMAD.IADD R21, R21, 0x1, R19 ;  /* 0x0000000115157824 */ /* 0x000fc800078e0213 */
[----:B---3--:R-:W-:Y:S01]  /*05d0*/  IMAD R21, R21, R22, RZ ;  /* 0x0000001615157224 */ /* 0x008fe200078e02ff */
[----:B------:R-:W-:-:S03]  /*05e0*/  @P3 LEA.HI.X R19, R24, UR9, R25, 0x3, P4 ;  /* 0x0000000918133c11 */ /* 0x000fc6000a0f1c19 */
[----:B------:R-:W-:Y:S02]  /*05f0*/  IMAD R27, R23, R20, R21 ;  /* 0x00000014171b7224 */ /* 0x000fe400078e0215 */
[----:B------:R-:W-:Y:S01]  /*0600*/  IMAD.WIDE.U32 R20, R20, R22, RZ ;  /* 0x0000001614147225 */ /* 0x000fe200078e00ff */
[----:B------:R-:W-:-:S06]  /*0610*/  CS2R R22, SRZ ;  /* 0x0000000000167805 */ /* 0x000fcc000001ff00 */
[----:B------:R-:W2:Y:S01]  /*0620*/  @P3 LDG.E.64 R22, desc[UR14][R18.64] ;  /* 0x0000000e12163981 */ /* 0x000ea2000c1e1b00 */
[----:B------:R-:W-:Y:S01]  /*0630*/  @P0 IMAD.MOV.U32 R26, RZ, RZ, R20 ;  /* 0x000000ffff1a0224 */ /* 0x000fe200078e0014 */
[----:B------:R-:W-:Y:S01]  /*0640*/  @P0 LEA R20, P4, R3, UR10, 0x3 ;  /* 0x0000000a03140c11 */ /* 0x000fe2000f8818ff */
[----:B------:R-:W-:-:S03]  /*0650*/  IMAD.IADD R27, R21, 0x1, R27 ;  /* 0x00000001151b7824 */ /* 0x000fc600078e021b */
[----:B------:R-:W-:Y:S02]  /*0660*/  @P0 LEA.HI.X R21, R3, UR11, R2, 0x3, P4 ;  /* 0x0000000b03150c11 */ /* 0x000fe4000a0f1c02 */
[----:B------:R-:W-:Y:S01]  /*0670*/  @P1 LEA R2, P4, R4, UR10, 0x3 ;  /* 0x0000000a04021c11 */ /* 0x000fe2000f8818ff */
[----:B----4-:R-:W-:-:S04]  /*0680*/  IMAD R9, R9, UR18, RZ ;  /* 0x0000001209097c24 */ /* 0x010fc8000f8e02ff */
[C---:B------:R-:W-:Y:S02]  /*0690*/  IMAD R3, R8.reuse, UR19, R9 ;  /* 0x0000001308037c24 */ /* 0x040fe4000f8e0209 */
[----:B------:R-:W-:-:S04]  /*06a0*/  IMAD.WIDE.U32 R8, R8, UR18, RZ ;  /* 0x0000001208087c25 */ /* 0x000fc8000f8e00ff */
[----:B------:R-:W-:-:S04]  /*06b0*/  IMAD.IADD R3, R9, 0x1, R3 ;  /* 0x0000000109037824 */ /* 0x000fc800078e0203 */
[----:B-----5:R-:W-:Y:S02]  /*06c0*/  IMAD R9, R3, R10, RZ ;  /* 0x0000000a03097224 */ /* 0x020fe400078e02ff */
[----:B------:R-:W-:Y:S01]  /*06d0*/  IMAD R13, R13, UR18, RZ ;  /* 0x000000120d0d7c24 */ /* 0x000fe2000f8e02ff */
[----:B------:R-:W-:Y:S01]  /*06e0*/  @P1 LEA.HI.X R3, R4, UR11, R5, 0x3, P4 ;  /* 0x0000000b04031c11 */ /* 0x000fe2000a0f1c05 */
[----:B------:R-:W-:Y:S02]  /*06f0*/  IMAD R5, R11, R8, R9 ;  /* 0x000000080b057224 */ /* 0x000fe400078e0209 */
[C---:B------:R-:W-:Y:S02]  /*0700*/  IMAD R11, R12.reuse, UR19, R13 ;  /* 0x000000130c0b7c24 */ /* 0x040fe4000f8e020d */
[----:B------:R-:W-:-:S05]  /*0710*/  IMAD.WIDE.U32 R12, R12, UR18, RZ ;  /* 0x000000120c0c7c25 */ /* 0x000fca000f8e00ff */
[----:B------:R-:W-:Y:S01]  /*0720*/  IADD3 R11, R13, R11, RZ ;  /* 0x0000000b0d0b7210 */ /* 0x000fe20007ffe0ff */
[----:B------:R-:W-:-:S04]  /*0730*/  IMAD R17, R17, UR18, RZ ;  /* 0x0000001211117c24 */ /* 0x000fc8000f8e02ff */
[----:B------:R-:W-:Y:S02]  /*0740*/  IMAD R13, R11, R14, RZ ;  /* 0x0000000e0b0d7224 */ /* 0x000fe400078e02ff */
[C---:B------:R-:W-:Y:S02]  /*0750*/  IMAD R11, R16.reuse, UR19, R17 ;  /* 0x00000013100b7c24 */ /* 0x040fe4000f8e0211 */
[----:B------:R-:W-:-:S04]  /*0760*/  IMAD.WIDE.U32 R16, R16, UR18, RZ ;  /* 0x0000001210107c25 */ /* 0x000fc8000f8e00ff */
[----:B------:R-:W-:Y:S01]  /*0770*/  IMAD.WIDE.U32 R8, R8, R10, RZ ;  /* 0x0000000a08087225 */ /* 0x000fe200078e00ff */
[----:B------:R-:W-:-:S03]  /*0780*/  @P2 LEA R10, P4, R6, UR10, 0x3 ;  /* 0x0000000a060a2c11 */ /* 0x000fc6000f8818ff */
[----:B------:R-:W-:Y:S01]  /*0790*/  IMAD.IADD R17, R17, 0x1, R11 ;  /* 0x0000000111117824 */ /* 0x000fe200078e020b */
[----:B------:R-:W-:Y:S01]  /*07a0*/  @P2 LEA.HI.X R11, R6, UR11, R7, 0x3, P4 ;  /* 0x0000000b060b2c11 */ /* 0x000fe2000a0f1c07 */
[----:B------:R-:W-:Y:S02]  /*07b0*/  IMAD R15, R15, R12, R13 ;  /* 0x0000000c0f0f7224 */ /* 0x000fe400078e020d */
[----:B------:R-:W-:Y:S01]  /*07c0*/  IMAD.WIDE.U32 R12, R12, R14, RZ ;  /* 0x0000000e0c0c7225 */ /* 0x000fe200078e00ff */
[C---:B------:R-:W-:Y:S01]  /*07d0*/  @P3 LEA R4, P4, R24.reuse, UR10, 0x3 ;  /* 0x0000000a18043c11 */ /* 0x040fe2000f8818ff */
[----:B------:R-:W-:Y:S02]  /*07e0*/  UIMAD.WIDE.U32 UR4, UR13, 0x4, UR4 ;  /* 0x000000040d0478a5 */ /* 0x000fe4000f8e0004 */
[----:B------:R-:W-:Y:S02]  /*07f0*/  IMAD.IADD R13, R13, 0x1, R15 ;  /* 0x000000010d0d7824 */ /* 0x000fe400078e020f */
[----:B------:R-:W-:Y:S01]  /*0800*/  IMAD.IADD R9, R9, 0x1, R5 ;  /* 0x0000000109097824 */ /* 0x000fe200078e0205 */
[----:B------:R-:W-:Y:S01]  /*0810*/  @P3 LEA.HI.X R5, R24, UR11, R25, 0x3, P4 ;  /* 0x0000000b18053c11 */ /* 0x000fe2000a0f1c19 */
[----:B------:R-:W-:-:S02]  /*0820*/  UISETP.LT.U32.AND UP1, UPT, UR4, UR16, UPT ;  /* 0x000000100400728c */ /* 0x000fc4000bf21070 */
[----:B------:R-:W-:Y:S01]  /*0830*/  UISETP.GE.U32.AND UP0, UPT, UR4, 0x10000, UPT ;  /* 0x000100000400788c */ /* 0x000fe2000bf06070 */
[----:B------:R1:W-:Y:S03]  /*0840*/  @P0 STG.E.64 desc[UR14][R20.64], R26 ;  /* 0x0000001a14000986 */ /* 0x0003e6000c101b0e */
[----:B------:R-:W-:Y:S01]  /*0850*/  UISETP.GE.U32.AND.EX UP0, UPT, UR5, URZ, UPT, UP0 ;  /* 0x0000003f0500728c */ /* 0x000fe2000bf06100 */
[----:B------:R1:W-:Y:S01]  /*0860*/  @P1 STG.E.64 desc[UR14][R2.64], R8 ;  /* 0x0000000802001986 */ /* 0x0003e2000c101b0e */
[----:B------:R-:W-:-:S03]  /*0870*/  PLOP3.LUT P0, PT, PT, PT, UP1, 0x80, 0x0 ;  /* 0x000000000000781c */ /* 0x000fc60003f0f018 */
[----:B------:R1:W-:Y:S01]  /*0880*/  @P2 STG.E.64 desc[UR14][R10.64], R12 ;  /* 0x0000000c0a002986 */ /* 0x0003e2000c101b0e */
[----:B------:R-:W-:Y:S02]  /*0890*/  PLOP3.LUT P1, PT, PT, PT, UP0, 0x80, 0x0 ;  /* 0x000000000000781c */ /* 0x000fe40003f2f008 */
[----:B------:R-:W-:Y:S01]  /*08a0*/  MOV R6, UR4 ;  /* 0x0000000400067c02 */ /* 0x000fe20008000f00 */
[-C--:B--2---:R-:W-:Y:S02]  /*08b0*/  IMAD R7, R17, R22.reuse, RZ ;  /* 0x0000001611077224 */ /* 0x084fe400078e02ff */
[----:B------:R-:W-:-:S04]  /*08c0*/  IMAD.WIDE.U32 R14, R16, R22, RZ ;  /* 0x00000016100e7225 */ /* 0x000fc800078e00ff */
[----:B------:R-:W-:-:S04]  /*08d0*/  IMAD R7, R23, R16, R7 ;  /* 0x0000001017077224 */ /* 0x000fc800078e0207 */
[----:B------:R-:W-:Y:S02]  /*08e0*/  IMAD.IADD R15, R15, 0x1, R7 ;  /* 0x000000010f0f7824 */ /* 0x000fe400078e0207 */
[----:B------:R-:W-:-:S03]  /*08f0*/  IMAD.U32 R7, RZ, RZ, UR5 ;  /* 0x00000005ff077e24 */ /* 0x000fc6000f8e00ff */
[----:B------:R1:W-:Y:S02]  /*0900*/  @P3 STG.E.64 desc[UR14][R4.64], R14 ;  /* 0x0000000e04003986 */ /* 0x0003e4000c101b0e */
[----:B------:R-:W-:-:S13]  /*0910*/  ISETP.LT.AND.EX P0, PT, R7, UR12, PT, P0 ;  /* 0x0000000c07007c0c */ /* 0x000fda000bf01300 */
[----:B-1----:R-:W-:Y:S05]  /*0920*/  @!P1 BRA P0, `(.L_x_7530) ;  /* 0xfffffff800389947 */ /* 0x002fea000003ffff */
[----:B------:R-:W-:Y:S05]  /*0930*/  EXIT ;  /* 0x000000000000794d */ /* 0x000fea0003800000 */
.L_x_7529:
        /* <DEDUP_REMOVED lines=9> */
.L_x_7531:
        /* <DEDUP_REMOVED lines=8> */
[----:B------:R-:W4:Y:S04]  /*0a50*/  LDG.E.128 R12, desc[UR14][R24.64] ;  /* 0x0000000e180c7981 */ /* 0x000f28000c1e1d00 */
[----:B------:R4:W5:Y:S01]  /*0a60*/  LDG.E.128 R16, desc[UR14][R24.64+0x10] ;  /* 0x0000100e18107981 */ /* 0x000962000c1e1d00 */
[----:B--2---:R-:W-:Y:S02]  /*0a70*/  IMAD R7, R7, UR18, RZ ;  /* 0x0000001207077c24 */ /* 0x004fe4000f8e02ff */
[----:B------:R-:W-:Y:S02]  /*0a80*/  IMAD R5, R5, UR18, RZ ;  /* 0x0000001205057c24 */ /* 0x000fe4000f8e02ff */
[C---:B------:R-:W-:Y:S02]  /*0a90*/  IMAD R27, R6.reuse, UR19, R7 ;  /* 0x00000013061b7c24 */ /* 0x040fe4000f8e0207 */
[----:B------:R-:W-:-:S04]  /*0aa0*/  IMAD.WIDE.U32 R6, R6, UR18, RZ ;  /* 0x0000001206067c25 */ /* 0x000fc8000f8e00ff */
[----:B---3--:R-:W-:Y:S02]  /*0ab0*/  IMAD R11, R11, UR18, RZ ;  /* 0x000000120b0b7c24 */ /* 0x008fe4000f8e02ff */
[----:B------:R-:W-:Y:S02]  /*0ac0*/  IMAD R21, R9, UR18, RZ ;  /* 0x0000001209157c24 */ /* 0x000fe4000f8e02ff */
[C---:B------:R-:W-:Y:S02]  /*0ad0*/  IMAD R9, R4.reuse, UR19, R5 ;  /* 0x0000001304097c24 */ /* 0x040fe4000f8e0205 */
[----:B------:R-:W-:-:S04]  /*0ae0*/  IMAD.WIDE.U32 R4, R4, UR18, RZ ;  /* 0x0000001204047c25 */ /* 0x000fc8000f8e00ff */
[----:B------:R-:W-:Y:S01]  /*0af0*/  IMAD.IADD R23, R7, 0x1, R27 ;  /* 0x0000000107177824 */ /* 0x000fe200078e021b */
[----:B------:R-:W-:Y:S01]  /*0b00*/  IADD3 R5, R5, R9, RZ ;  /* 0x0000000905057210 */ /* 0x000fe20007ffe0ff */
[C---:B------:R-:W-:Y:S02]  /*0b10*/  IMAD R7, R10.reuse, UR19, R11 ;  /* 0x000000130a077c24 */ /* 0x040fe4000f8e020b */
[----:B------:R-:W-:-:S04]  /*0b20*/  IMAD.WIDE.U32 R10, R10, UR18, RZ ;  /* 0x000000120a0a7c25 */ /* 0x000fc8000f8e00ff */
[----:B----4-:R-:W-:Y:S02]  /*0b30*/  IMAD R25, R23, R14, RZ ;  /* 0x0000000e17197224 */ /* 0x010fe400078e02ff */
[----:B------:R-:W-:Y:S02]  /*0b40*/  IMAD.IADD R23, R11, 0x1, R7 ;  /* 0x000000010b177824 */ /* 0x000fe400078e0207 */
[C---:B------:R-:W-:Y:S02]  /*0b50*/  IMAD R21, R8.reuse, UR19, R21 ;  /* 0x0000001308157c24 */ /* 0x040fe4000f8e0215 */
[----:B------:R-:W-:-:S04]  /*0b60*/  IMAD.WIDE.U32 R8, R8, UR18, RZ ;  /* 0x0000001208087c25 */ /* 0x000fc8000f8e00ff */
[----:B------:R-:W-:Y:S02]  /*0b70*/  IMAD R5, R5, R12, RZ ;  /* 0x0000000c05057224 */ /* 0x000fe400078e02ff */
[----:B-----5:R-:W-:Y:S02]  /*0b80*/  IMAD R23, R23, R18, RZ ;  /* 0x0000001217177224 */ /* 0x020fe400078e02ff */
[----:B------:R-:W-:Y:S02]  /*0b90*/  IMAD R11, R15, R6, R25 ;  /* 0x000000060f0b7224 */ /* 0x000fe400078e0219 */
[----:B------:R-:W-:-:S04]  /*0ba0*/  IMAD.WIDE.U32 R14, R6, R14, RZ ;  /* 0x0000000e060e7225 */ /* 0x000fc800078e00ff */
[----:B------:R-:W-:-:S04]  /*0bb0*/  IMAD.WIDE.U32 R6, R4, R12, RZ ;  /* 0x0000000c04067225 */ /* 0x000fc800078e00ff */
[----:B------:R-:W-:Y:S01]  /*0bc0*/  IMAD.IADD R21, R9, 0x1, R21 ;  /* 0x0000000109157824 */ /* 0x000fe200078e0215 */
[----:B------:R-:W-:Y:S01]  /*0bd0*/  MOV R12, R6 ;  /* 0x00000006000c7202 */ /* 0x000fe20000000f00 */
[----:B------:R-:W-:Y:S02]  /*0be0*/  IMAD R13, R13, R4, R5 ;  /* 0x000000040d0d7224 */ /* 0x000fe400078e0205 */
[----:B------:R-:W-:-:S04]  /*0bf0*/  IMAD.WIDE.U32 R4, R10, R18, RZ ;  /* 0x000000120a047225 */ /* 0x000fc800078e00ff */
[----:B------:R-:W-:Y:S01]  /*0c00*/  IMAD R9, R19, R10, R23 ;  /* 0x0000000a13097224 */ /* 0x000fe200078e0217 */
[----:B------:R-:W-:Y:S01]  /*0c10*/  IADD3 R10, P0, R2, UR10, RZ ;  /* 0x0000000a020a7c10 */ /* 0x000fe2000ff1e0ff */
[-C--:B------:R-:W-:Y:S02]  /*0c20*/  IMAD R21, R21, R16.reuse, RZ ;  /* 0x0000001015157224 */ /* 0x080fe400078e02ff */
[----:B------:R-:W-:Y:S01]  /*0c30*/  IMAD.IADD R15, R15, 0x1, R11 ;  /* 0x000000010f0f7824 */ /* 0x000fe200078e020b */
[----:B------:R-:W-:Y:S01]  /*0c40*/  IADD3.X R11, R20, UR11, RZ, P0, !PT ;  /* 0x0000000b140b7c10 */ /* 0x000fe200087fe4ff */
[----:B------:R-:W-:Y:S01]  /*0c50*/  IMAD.WIDE.U32 R18, R8, R16, RZ ;  /* 0x0000001008127225 */ /* 0x000fe200078e00ff */
[----:B------:R-:W-:-:S03]  /*0c60*/  IADD3 R3, P0, R3, UR4, RZ ;  /* 0x0000000403037c10 */ /* 0x000fc6000ff1e0ff */
[----:B------:R-:W-:Y:S01]  /*0c70*/  IMAD R21, R17, R8, R21 ;  /* 0x0000000811157224 */ /* 0x000fe200078e0215 */
[----:B------:R-:W-:Y:S01]  /*0c80*/  ISETP.LT.U32.AND P1, PT, R3, 0x4000, PT ;  /* 0x000040000300780c */ /* 0x000fe20003f21070 */
[----:B------:R-:W-:Y:S02]  /*0c90*/  IMAD.IADD R13, R7, 0x1, R13 ;  /* 0x00000001070d7824 */ /* 0x000fe400078e020d */
[----:B------:R-:W-:Y:S02]  /*0ca0*/  IMAD.IADD R7, R5, 0x1, R9 ;  /* 0x0000000105077824 */ /* 0x000fe400078e0209 */
[----:B------:R-:W-:Y:S01]  /*0cb0*/  IMAD.MOV.U32 R6, RZ, RZ, R4 ;  /* 0x000000ffff067224 */ /* 0x000fe200078e0004 */
[----:B------:R-:W-:Y:S01]  /*0cc0*/  MOV R4, R18 ;  /* 0x0000001200047202 */ /* 0x000fe20000000f00 */
[----:B------:R-:W-:Y:S01]  /*0cd0*/  IMAD.IADD R5, R19, 0x1, R21 ;  /* 0x0000000113057824 */ /* 0x000fe200078e0215 */
[----:B------:R0:W-:Y:S01]  /*0ce0*/  STG.E.128 desc[UR14][R10.64], R12 ;  /* 0x0000000c0a007986 */ /* 0x0001e2000c101d0e */
        /* <DEDUP_REMOVED lines=9> */
.L_x_7532:
        /* <DEDUP_REMOVED lines=16> */
.L_x_8153:


//--------------------- .text._ZN2at6native55_GLOBAL__N__de093ff9_22_ForeachBinaryOpList_cu_a911ec4325multi_tensor_apply_kernelINS1_18TensorListMetadataILi3EEENS1_24BinaryOpListAlphaFunctorIiLi3ELi2ELi2EEEJSt10multipliesIiEiEEEvT_T0_DpT1_ --------------------------
	.section	.text._ZN2at6native55_GLOBAL__N__de093ff9_22_ForeachBinaryOpList_cu_a911ec4325multi_tensor_apply_kernelINS1_18TensorListMetadataILi3EEENS1_24BinaryOpListAlphaFunctorIiLi3ELi2ELi2EEEJSt10multipliesIiEiEEEvT_T0_DpT1_,"ax",@progbits
	.align	128
.text._ZN2at6native55_GLOBAL__N__de093ff9_22_ForeachBinaryOpList_cu_a911ec4325multi_tensor_apply_kernelINS1_18TensorListMetadataILi3EEENS1_24BinaryOpListAlphaFunctorIiLi3ELi2ELi2EEEJSt10multipliesIiEiEEEvT_T0_DpT1_:
        .type           _ZN2at6native55_GLOBAL__N__de093ff9_22_ForeachBinaryOpList_cu_a911ec4325multi_tensor_apply_kernelINS1_18TensorListMetadataILi3EEENS1_24BinaryOpListAlphaFunctorIiLi3ELi2ELi2EEEJSt10multipliesIiEiEEEvT_T0_DpT1_,@function
        .size           _ZN2at6native55_GLOBAL__N__de093ff9_22_ForeachBinaryOpList_cu_a911ec4325multi_tensor_apply_kernelINS1_18TensorListMetadataILi3EEENS1_24BinaryOpListAlphaFunctorIiLi3ELi2ELi2EEEJSt10multipliesIiEiEEEvT_T0_DpT1_,(.L_x_8154 - _ZN2at6native55_GLOBAL__N__de093ff9_22_ForeachBinaryOpList_cu_a911ec4325multi_tensor_apply_kernelINS1_18TensorListMetadataILi3EEENS1_24BinaryOpListAlphaFunctorIiLi3ELi2ELi2EEEJSt10multipliesIiEiEEEvT_T0_DpT1_)
        .other          _ZN2at6native55_GLOBAL__N__de093ff9_22_ForeachBinaryOpList_cu_a911ec4325multi_tensor_apply_kernelINS1_18TensorListMetadataILi3EEENS1_24BinaryOpListAlphaFunctorIiLi3ELi2ELi2EEEJSt10multipliesIiEiEEEvT_T0_DpT1_,@"STO_CUDA_ENTRY STV_DEFAULT"
_ZN2at6native55_GLOBAL__N__de093ff9_22_ForeachBinaryOpList_cu_a911ec4325multi_tensor_apply_kernelINS1_18TensorListMetadataILi3EEENS1_24BinaryOpListAlphaFunctorIiLi3ELi2ELi2EEEJSt10multipliesIiEiEEEvT_T0_DpT1_:
        /* <DEDUP_REMOVED lines=31> */
.L_x_7534:
[----:B-1----:R-:W1:Y:S01]  /*01f0*/  LDC R2, c[0x0][RZ] ;  /* 0x00000000ff027b82 */ /* 0x002e620000000800 */
        /* <DEDUP_REMOVED lines=10> */
[C---:B------:R-:W-:Y:S01]  /*02a0*/  ISETP.GE.U32.AND P1, PT, R24.reuse, 0x10000, PT ;  /* 0x000100001800780c */ /* 0x040fe20003f26070 */
[--C-:B------:R-:W-:Y:S01]  /*02b0*/  IMAD.X R5, RZ, RZ, R4.reuse, P2 ;  /* 0x000000ffff057224 */ /* 0x100fe200010e0604 */
[----:B------:R-:W-:Y:S01]  /*02c0*/  ISETP.LT.U32.AND P2, PT, R24, UR14, PT ;  /* 0x0000000e18007c0c */ /* 0x000fe2000bf41070 */
[----:B------:R-:W-:Y:S01]  /*02d0*/  IMAD.X R22, RZ, RZ, R4, P4 ;  /* 0x000000ffff167224 */ /* 0x000fe200020e0604 */
[----:B------:R-:W-:-:S02]  /*02e0*/  IADD3 R23, P4, R8, R9, RZ ;  /* 0x0000000908177210 */ /* 0x000fc40007f9e0ff */
[----:B------:R-:W-:Y:S02]  /*02f0*/  ISETP.GE.U32.AND.EX P1, PT, R5, RZ, PT, P1 ;  /* 0x000000ff0500720c */ /* 0x000fe40003f26110 */
[----:B------:R-:W-:Y:S01]  /*0300*/  ISETP.GE.U32.AND P3, PT, R17, 0x10000, PT ;  /* 0x000100001100780c */ /* 0x000fe20003f66070 */
[----:B------:R-:W-:Y:S01]  /*0310*/  IMAD.X R10, RZ, RZ, R4, P4 ;  /* 0x000000ffff0a7224 */ /* 0x000fe200020e0604 */
[----:B------:R-:W-:Y:S02]  /*0320*/  ISETP.LT.AND.EX P1, PT, R5, UR4, !P1, P2 ;  /* 0x0000000405007c0c */ /* 0x000fe4000cf21320 */
[----:B------:R-:W-:Y:S02]  /*0330*/  ISETP.LT.U32.AND P2, PT, R17, UR14, PT ;  /* 0x0000000e11007c0c */ /* 0x000fe4000bf41070 */
[----:B------:R-:W-:Y:S02]  /*0340*/  ISETP.GE.U32.AND.EX P6, PT, R22, RZ, PT, P3 ;  /* 0x000000ff1600720c */ /* 0x000fe40003fc6130 */
[----:B------:R-:W-:-:S02]  /*0350*/  ISETP.GE.U32.AND P3, PT, R23, 0x10000, PT ;  /* 0x000100001700780c */ /* 0x000fc40003f66070 */
[----:B------:R-:W-:Y:S02]  /*0360*/  @P0 LEA R14, P5, R9, UR6, 0x2 ;  /* 0x00000006090e0c11 */ /* 0x000fe4000f8a10ff */
[----:B------:R-:W-:Y:S02]  /*0370*/  ISETP.LT.AND.EX P2, PT, R22, UR4, !P6, P2 ;  /* 0x0000000416007c0c */ /* 0x000fe4000f741320 */
[----:B------:R-:W-:Y:S02]  /*0380*/  ISETP.LT.U32.AND P4, PT, R23, UR14, PT ;  /* 0x0000000e17007c0c */ /* 0x000fe4000bf81070 */
[----:B------:R-:W-:Y:S02]  /*0390*/  ISETP.GE.U32.AND.EX P3, PT, R10, RZ, PT, P3 ;  /* 0x000000ff0a00720c */ /* 0x000fe40003f66130 */
[C---:B------:R-:W-:Y:S02]  /*03a0*/  @P0 LEA.HI.X R15, R9.reuse, UR7, R4, 0x2, P5 ;  /* 0x00000007090f0c11 */ /* 0x040fe4000a8f1404 */
[----:B------:R-:W-:-:S02]  /*03b0*/  @P0 LEA R12, P5, R9, UR8, 0x2 ;  /* 0x00000008090c0c11 */ /* 0x000fc4000f8a10ff */
[----:B------:R-:W-:Y:S02]  /*03c0*/  CS2R R18, SRZ ;  /* 0x0000000000127805 */ /* 0x000fe4000001ff00 */
[----:B------:R-:W-:Y:S01]  /*03d0*/  ISETP.LT.AND.EX P3, PT, R10, UR4, !P3, P4 ;  /* 0x000000040a007c0c */ /* 0x000fe2000df61340 */
[----:B------:R-:W-:Y:S01]  /*03e0*/  IMAD.MOV.U32 R8, RZ, RZ, RZ ;  /* 0x000000ffff087224 */ /* 0x000fe200078e00ff */
[----:B------:R-:W-:Y:S01]  /*03f0*/  @P0 LEA.HI.X R13, R9, UR9, R4, 0x2, P5 ;  /* 0x00000009090d0c11 */ /* 0x000fe2000a8f1404 */
[----:B------:R0:W2:Y:S01]  /*0400*/  @P0 LDG.E R3, desc[UR12][R14.64] ;  /* 0x0000000c0e030981 */ /* 0x0000a2000c1e1900 */
[C---:B------:R-:W-:Y:S02]  /*0410*/  @P1 LEA R20, P4, R24.reuse, UR8, 0x2 ;  /* 0x0000000818141c11 */ /* 0x040fe4000f8810ff */
[C---:B------:R-:W-:Y:S01]  /*0420*/  @P1 LEA R26, P5, R24.reuse, UR6, 0x2 ;  /* 0x00000006181a1c11 */ /* 0x040fe2000f8a10ff */
[----:B------:R1:W3:Y:S01]  /*0430*/  @P0 LDG.E R19, desc[UR12][R12.64] ;  /* 0x0000000c0c130981 */ /* 0x0002e2000c1e1900 */
[----:B------:R-:W-:-:S02]  /*0440*/  @P1 LEA.HI.X R21, R24, UR9, R5, 0x2, P4 ;  /* 0x0000000918151c11 */ /* 0x000fc4000a0f1405 */
[----:B------:R-:W-:Y:S02]  /*0450*/  @P1 LEA.HI.X R27, R24, UR7, R5, 0x2, P5 ;  /* 0x00000007181b1c11 */ /* 0x000fe4000a8f1405 */
[C---:B0-----:R-:W-:Y:S01]  /*0460*/  @P2 LEA R14, P5, R17.reuse, UR6, 0x2 ;  /* 0x00000006110e2c11 */ /* 0x041fe2000f8a10ff */
[----:B------:R-:W-:Y:S02]  /*0470*/  IMAD.MOV.U32 R11, RZ, RZ, RZ ;  /* 0x000000ffff0b7224 */ /* 0x000fe400078e00ff */
[----:B------:R0:W4:Y:S01]  /*0480*/  @P1 LDG.E R18, desc[UR12][R26.64] ;  /* 0x0000000c1a121981 */ /* 0x000122000c1e1900 */
[C---:B-1----:R-:W-:Y:S02]  /*0490*/  @P2 LEA R12, P4, R17.reuse, UR8, 0x2 ;  /* 0x00000008110c2c11 */ /* 0x042fe4000f8810ff */
[C-C-:B------:R-:W-:Y:S01]  /*04a0*/  @P2 LEA.HI.X R15, R17.reuse, UR7, R22.reuse, 0x2, P5 ;  /* 0x00000007110f2c11 */ /* 0x140fe2000a8f1416 */
[----:B------:R1:W5:Y:S01]  /*04b0*/  @P1 LDG.E R8, desc[UR12][R20.64] ;  /* 0x0000000c14081981 */ /* 0x000362000c1e1900 */
[----:B------:R-:W-:-:S02]  /*04c0*/  @P2 LEA.HI.X R13, R17, UR9, R22, 0x2, P4 ;  /* 0x00000009110d2c11 */ /* 0x000fc4000a0f1416 */
[C---:B------:R-:W-:Y:S01]  /*04d0*/  @P3 LEA R28, P4, R23.reuse, UR6, 0x2 ;  /* 0x00000006171c3c11 */ /* 0x040fe2000f8810ff */
[----:B------:R-:W-:Y:S01]  /*04e0*/  IMAD.MOV.U32 R25, RZ, RZ, RZ ;  /* 0x000000ffff197224 */ /* 0x000fe200078e00ff */
[----:B0-----:R-:W-:Y:S01]  /*04f0*/  CS2R R26, SRZ ;  /* 0x00000000001a7805 */ /* 0x001fe2000001ff00 */
[----:B------:R-:W5:Y:S01]  /*0500*/  @P2 LDG.E R11, desc[UR12][R14.64] ;  /* 0x0000000c0e0b2981 */ /* 0x000f62000c1e1900 */
[C-C-:B------:R-:W-:Y:S02]  /*0510*/  @P3 LEA.HI.X R29, R23.reuse, UR7, R10.reuse, 0x2, P4 ;  /* 0x00000007171d3c11 */ /* 0x140fe4000a0f140a */
[C---:B-1----:R-:W-:Y:S01]  /*0520*/  @P3 LEA R20, P5, R23.reuse, UR8, 0x2 ;  /* 0x0000000817143c11 */ /* 0x042fe2000f8a10ff */
[----:B------:R0:W5:Y:S03]  /*0530*/  @P2 LDG.E R25, desc[UR12][R12.64] ;  /* 0x0000000c0c192981 */ /* 0x000166000c1e1900 */
[----:B------:R-:W-:Y:S01]  /*0540*/  @P3 LEA.HI.X R21, R23, UR9, R10, 0x2, P5 ;  /* 0x0000000917153c11 */ /* 0x000fe2000a8f140a */
[----:B------:R-:W5:Y:S04]  /*0550*/  @P3 LDG.E R26, desc[UR12][R28.64] ;  /* 0x0000000c1c1a3981 */ /* 0x000f68000c1e1900 */
[----:B------:R-:W5:Y:S01]  /*0560*/  @P3 LDG.E R27, desc[UR12][R20.64] ;  /* 0x0000000c141b3981 */ /* 0x000f62000c1e1900 */
[----:B------:R-:W-:Y:S01]  /*0570*/  @P2 LEA R16, P6, R17, UR10, 0x2 ;  /* 0x0000000a11102c11 */ /* 0x000fe2000f8c10ff */
[----:B------:R-:W-:Y:S01]  /*0580*/  IMAD.WIDE.U32 R6, R2, 0x4, R6 ;  /* 0x0000000402067825 */ /* 0x000fe200078e0006 */
[----:B0-----:R-:W-:-:S02]  /*0590*/  @P0 LEA R12, P4, R9, UR10, 0x2 ;  /* 0x0000000a090c0c11 */ /* 0x001fc4000f8810ff */
[----:B------:R-:W-:Y:S02]  /*05a0*/  @P2 LEA.HI.X R17, R17, UR11, R22, 0x2, P6 ;  /* 0x0000000b11112c11 */ /* 0x000fe4000b0f1416 */
[C---:B------:R-:W-:Y:S02]  /*05b0*/  @P1 LEA R14, P5, R24.reuse, UR10, 0x2 ;  /* 0x0000000a180e1c11 */ /* 0x040fe4000f8a10ff */
[----:B------:R-:W-:Y:S02]  /*05c0*/  @P0 LEA.HI.X R13, R9, UR11, R4, 0x2, P4 ;  /* 0x0000000b090d0c11 */ /* 0x000fe4000a0f1404 */
[C---:B------:R-:W-:Y:S02]  /*05d0*/  @P3 LEA R4, P4, R23.reuse, UR10, 0x2 ;  /* 0x0000000a17043c11 */ /* 0x040fe4000f8810ff */
[----:B------:R-:W-:Y:S02]  /*05e0*/  @P1 LEA.HI.X R15, R24, UR11, R5, 0x2, P5 ;  /* 0x0000000b180f1c11 */ /* 0x000fe4000a8f1405 */
[----:B------:R-:W-:Y:S01]  /*05f0*/  @P3 LEA.HI.X R5, R23, UR11, R10, 0x2, P4 ;  /* 0x0000000b17053c11 */ /* 0x000fe2000a0f140a */
[----:B--2---:R-:W-:-:S04]  /*0600*/  IMAD R22, R3, UR5, RZ ;  /* 0x0000000503167c24 */ /* 0x004fc8000f8e02ff */
[----:B---3--:R-:W-:-:S05]  /*0610*/  IMAD R19, R22, R19, RZ ;  /* 0x0000001316137224 */ /* 0x008fca00078e02ff */
[----:B------:R1:W-:Y:S01]  /*0620*/  @P0 STG.E desc[UR12][R12.64], R19 ;  /* 0x000000130c000986 */ /* 0x0003e2000c10190c */
[----:B------:R-:W-:Y:S01]  /*0630*/  ISETP.GE.U32.AND P0, PT, R6, 0x10000, PT ;  /* 0x000100000600780c */ /* 0x000fe20003f06070 */
[----:B----4-:R-:W-:-:S03]  /*0640*/  IMAD R3, R18, UR5, RZ ;  /* 0x0000000512037c24 */ /* 0x010fc6000f8e02ff */
[----:B------:R-:W-:Y:S01]  /*0650*/  ISETP.GE.U32.AND.EX P0, PT, R7, RZ, PT, P0 ;  /* 0x000000ff0700720c */ /* 0x000fe20003f06100 */
[----:B-----5:R-:W-:-:S05]  /*0660*/  IMAD R3, R3, R8, RZ ;  /* 0x0000000803037224 */ /* 0x020fca00078e02ff */
[----:B------:R1:W-:Y:S01]  /*0670*/  @P1 STG.E desc[UR12][R14.64], R3 ;  /* 0x000000030e001986 */ /* 0x0003e2000c10190c */
[----:B------:R-:W-:Y:S01]  /*0680*/  IMAD R18, R11, UR5, RZ ;  /* 0x000000050b127c24 */ /* 0x000fe2000f8e02ff */
[----:B------:R-:W-:-:S03]  /*0690*/  ISETP.LT.U32.AND P1, PT, R6, UR14, PT ;  /* 0x0000000e06007c0c */ /* 0x000fc6000bf21070 */
[----:B------:R-:W-:Y:S01]  /*06a0*/  IMAD R25, R18, R25, RZ ;  /* 0x0000001912197224 */ /* 0x000fe200078e02ff */
[----:B------:R-:W-:Y:S01]  /*06b0*/  ISETP.LT.AND.EX P1, PT, R7, UR4, PT, P1 ;  /* 0x0000000407007c0c */ /* 0x000fe2000bf21310 */
[----:B------:R-:W-:-:S03]  /*06c0*/  IMAD R26, R26, UR5, RZ ;  /* 0x000000051a1a7c24 */ /* 0x000fc6000f8e02ff */
[----:B------:R1:W-:Y:S01]  /*06d0*/  @P2 STG.E desc[UR12][R16.64], R25 ;  /* 0x0000001910002986 */ /* 0x0003e2000c10190c */
[----:B------:R-:W-:-:S05]  /*06e0*/  IMAD R27, R26, R27, RZ ;  /* 0x0000001b1a1b7224 */ /* 0x000fca00078e02ff */
[----:B------:R1:W-:Y:S03]  /*06f0*/  @P3 STG.E desc[UR12][R4.64], R27 ;  /* 0x0000001b04003986 */ /* 0x0003e6000c10190c */
[----:B------:R-:W-:Y:S05]  /*0700*/  @!P0 BRA P1, `(.L_x_7534) ;  /* 0xfffffff800b88947 */ /* 0x000fea000083ffff */
[----:B------:R-:W-:Y:S05]  /*0710*/  EXIT ;  /* 0x000000000000794d */ /* 0x000fea0003800000 */
.L_x_7533:
        /* <DEDUP_REMOVED lines=9> */
.L_x_7535:
        /* <DEDUP_REMOVED lines=11> */
[----:B------:R-:W-:Y:S02]  /*0860*/  IMAD R0, R9, UR15, RZ ;  /* 0x0000000f09007c24 */ /* 0x000fe4000f8e02ff */
[----:B---3--:R-:W-:Y:S01]  /*0870*/  IMAD R6, R6, R11, RZ ;  /* 0x0000000b06067224 */ /* 0x008fe200078e02ff */
[----:B------:R-:W-:Y:S01]  /*0880*/  IADD3.X R11, R17, UR11, RZ, P0, !PT ;  /* 0x0000000b110b7c10 */ /* 0x000fe200087fe4ff */
[----:B------:R-:W-:Y:S01]  /*0890*/  IMAD R13, R8, UR15, RZ ;  /* 0x0000000f080d7c24 */ /* 0x000fe2000f8e02ff */
[----:B------:R-:W-:Y:S01]  /*08a0*/  IADD3 R15, P0, R15, UR5, RZ ;  /* 0x000000050f0f7c10 */ /* 0x000fe2000ff1e0ff */
[----:B------:R-:W-:-:S02]  /*08b0*/  IMAD R5, R5, R0, RZ ;  /* 0x0000000005057224 */ /* 0x000fc400078e02ff */
[----:B------:R-:W-:Y:S01]  /*08c0*/  IMAD R7, R7, R12, RZ ;  /* 0x0000000c07077224 */ /* 0x000fe200078e02ff */
[C---:B------:R-:W-:Y:S01]  /*08d0*/  ISETP.LT.U32.AND P1, PT, R15.reuse, 0x4000, PT ;  /* 0x000040000f00780c */ /* 0x040fe20003f21070 */
[----:B------:R-:W-:Y:S02]  /*08e0*/  IMAD R4, R4, R13, RZ ;  /* 0x0000000d04047224 */ /* 0x000fe400078e02ff */
        /* <DEDUP_REMOVED lines=9> */
.L_x_7536:
        /* <DEDUP_REMOVED lines=16> */
.L_x_8154:


//--------------------- .text._ZN2at6native55_GLOBAL__N__de093ff9_22_ForeachBinaryOpList_cu_a911ec4325multi_tensor_apply_kernelINS1_18TensorListMetadataILi3EEENS1_24BinaryOpListAlphaFunctorIaLi3ELi2ELi2EEEJSt10multipliesIaEaEEEvT_T0_DpT1_ --------------------------
	.section	.text._ZN2at6native55_GLOBAL__N__de093ff9_22_ForeachBinaryOpList_cu_a911ec4325multi_tensor_apply_kernelINS1_18TensorListMetadataILi3EEENS1_24BinaryOpListAlphaFunctorIaLi3ELi2ELi2EEEJSt10multipliesIaEaEEEvT_T0_DpT1_,"ax",@progbits
	.align	128
.text._ZN2at6native55_GLOBAL__N__de093ff9_22_ForeachBinaryOpList_cu_a911ec4325multi_tensor_apply_kernelINS1_18TensorListMetadataILi3EEENS1_24BinaryOpListAlphaFunctorIaLi3ELi2ELi2EEEJSt10multipliesIaEaEEEvT_T0_DpT1_:
        .type           _ZN2at6native55_GLOBAL__N__de093ff9_22_ForeachBinaryOpList_cu_a911ec4325multi_tensor_apply_kernelINS1_18TensorListMetadataILi3EEENS1_24BinaryOpListAlphaFunctorIaLi3ELi2ELi2EEEJSt10multipliesIaEaEEEvT_T0_DpT1_,@function
        .size           _ZN2at6native55_GLOBAL__N__de093ff9_22_ForeachBinaryOpList_cu_a911ec4325multi_tensor_apply_kernelINS1_18TensorListMetadataILi3EEENS1_24BinaryOpListAlphaFunctorIaLi3ELi2ELi2EEEJSt10multipliesIaEaEEEvT_T0_DpT1_,(.L_x_8155 - _ZN2at6native55_GLOBAL__N__de093ff9_22_ForeachBinaryOpList_cu_a911ec4325multi_tensor_apply_kernelINS1_18TensorListMetadataILi3EEENS1_24BinaryOpListAlphaFunctorIaLi3ELi2ELi2EEEJSt10multipliesIaEaEEEvT_T0_DpT1_)
        .other          _ZN2at6native55_GLOBAL__N__de093ff9_22_ForeachBinaryOpList_cu_a911ec4325multi_tensor_apply_kernelINS1_18TensorListMetadataILi3EEENS1_24BinaryOpListAlphaFunctorIaLi3ELi2ELi2EEEJSt10multipliesIaEaEEEvT_T0_DpT1_,@"STO_CUDA_ENTRY STV_DEFAULT"
_ZN2at6native55_GLOBAL__N__de093ff9_22_ForeachBinaryOpList_cu_a911ec4325multi_tensor_apply_kernelINS1_18TensorListMetadataILi3EEENS1_24BinaryOpListAlphaFunctorIaLi3ELi2ELi2EEEJSt10multipliesIaEaEEEvT_T0_DpT1_:
        /* <DEDUP_REMOVED lines=32> */
.L_x_7538:
        /* <DEDUP_REMOVED lines=9> */
[----:B------:R-:W-:Y:S02]  /*0290*/  LEA R20, P5, R14, R21, 0x1 ;  /* 0x000000150e147211 */ /* 0x000fe400078a08ff */
[C---:B------:R-:W-:Y:S02]  /*02a0*/  ISETP.GE.U32.AND P4, PT, R17.reuse, 0x10000, PT ;  /* 0x000100001100780c */ /* 0x040fe40003f86070 */
[----:B------:R-:W-:Y:S01]  /*02b0*/  ISETP.LT.AND.EX P1, PT, R26, UR5, !P1, P0 ;  /* 0x000000051a007c0c */ /* 0x000fe2000cf21300 */
[----:B------:R-:W-:Y:S01]  /*02c0*/  IMAD.X R27, RZ, RZ, R26, P5 ;  /* 0x000000ffff1b7224 */ /* 0x000fe200028e061a */
[----:B------:R-:W-:Y:S02]  /*02d0*/  ISETP.LT.U32.AND P0, PT, R17, UR14, PT ;  /* 0x0000000e11007c0c */ /* 0x000fe4000bf01070 */
[----:B------:R-:W-:Y:S02]  /*02e0*/  ISETP.GE.U32.AND.EX P4, PT, R25, RZ, PT, P4 ;  /* 0x000000ff1900720c */ /* 0x000fe40003f86140 */
[----:B------:R-:W-:-:S02]  /*02f0*/  ISETP.GE.U32.AND P3, PT, R20, 0x10000, PT ;  /* 0x000100001400780c */ /* 0x000fc40003f66070 */
[----:B------:R-:W-:Y:S02]  /*0300*/  ISETP.LT.AND.EX P0, PT, R25, UR5, !P4, P0 ;  /* 0x0000000519007c0c */ /* 0x000fe4000e701300 */
[----:B------:R-:W-:Y:S02]  /*0310*/  IADD3 R22, P4, R22, R21, RZ ;  /* 0x0000001516167210 */ /* 0x000fe40007f9e0ff */
[----:B------:R-:W-:Y:S02]  /*0320*/  ISETP.LT.U32.AND P2, PT, R20, UR14, PT ;  /* 0x0000000e14007c0c */ /* 0x000fe4000bf41070 */
[----:B------:R-:W-:Y:S01]  /*0330*/  ISETP.GE.U32.AND.EX P3, PT, R27, RZ, PT, P3 ;  /* 0x000000ff1b00720c */ /* 0x000fe20003f66130 */
[----:B------:R-:W-:Y:S01]  /*0340*/  IMAD.X R16, RZ, RZ, R26, P4 ;  /* 0x000000ffff107224 */ /* 0x000fe200020e061a */
[----:B------:R-:W-:Y:S02]  /*0350*/  @P1 IADD3 R2, P5, R21, UR17, RZ ;  /* 0x0000001115021c10 */ /* 0x000fe4000ffbe0ff */
[----:B------:R-:W-:-:S02]  /*0360*/  ISETP.LT.AND.EX P3, PT, R27, UR5, !P3, P2 ;  /* 0x000000051b007c0c */ /* 0x000fc4000df61320 */
[C---:B------:R-:W-:Y:S02]  /*0370*/  ISETP.GE.U32.AND P2, PT, R22.reuse, 0x10000, PT ;  /* 0x000100001600780c */ /* 0x040fe40003f46070 */
[----:B------:R-:W-:Y:S02]  /*0380*/  ISETP.LT.U32.AND P4, PT, R22, UR14, PT ;  /* 0x0000000e16007c0c */ /* 0x000fe4000bf81070 */
[----:B------:R-:W-:Y:S02]  /*0390*/  ISETP.GE.U32.AND.EX P2, PT, R16, RZ, PT, P2 ;  /* 0x000000ff1000720c */ /* 0x000fe40003f46120 */
[----:B------:R-:W-:Y:S02]  /*03a0*/  @P1 IADD3.X R3, R26, UR6, RZ, P5, !PT ;  /* 0x000000061a031c10 */ /* 0x000fe4000affe4ff */
[----:B------:R-:W-:Y:S02]  /*03b0*/  @P1 IADD3 R6, P5, R21, UR16, RZ ;  /* 0x0000001015061c10 */ /* 0x000fe4000ffbe0ff */
[----:B------:R-:W-:Y:S01]  /*03c0*/  ISETP.LT.AND.EX P2, PT, R16, UR5, !P2, P4 ;  /* 0x0000000510007c0c */ /* 0x000fe2000d741340 */
[----:B------:R0:W2:Y:S01]  /*03d0*/  @P1 LDG.E.U8 R24, desc[UR12][R2.64] ;  /* 0x0000000c02181981 */ /* 0x0000a2000c1e1100 */
[----:B------:R-:W-:-:S02]  /*03e0*/  @P1 IADD3.X R7, R26, UR8, RZ, P5, !PT ;  /* 0x000000081a071c10 */ /* 0x000fc4000affe4ff */
[----:B------:R-:W-:Y:S02]  /*03f0*/  @P0 IADD3 R8, P5, R17, UR17, RZ ;  /* 0x0000001111080c10 */ /* 0x000fe4000ffbe0ff */
[----:B------:R-:W-:Y:S02]  /*0400*/  PRMT R23, RZ, 0x7610, R23 ;  /* 0x00007610ff177816 */ /* 0x000fe40000000017 */
[----:B------:R-:W-:Y:S02]  /*0410*/  PRMT R15, RZ, 0x7610, R15 ;  /* 0x00007610ff0f7816 */ /* 0x000fe4000000000f */
[----:B------:R-:W-:Y:S02]  /*0420*/  @P0 IADD3.X R9, R25, UR6, RZ, P5, !PT ;  /* 0x0000000619090c10 */ /* 0x000fe4000affe4ff */
[----:B0-----:R-:W-:Y:S01]  /*0430*/  @P3 IADD3 R2, P4, R20, UR17, RZ ;  /* 0x0000001114023c10 */ /* 0x001fe2000ff9e0ff */
[----:B------:R0:W3:Y:S01]  /*0440*/  @P1 LDG.E.U8 R23, desc[UR12][R6.64] ;  /* 0x0000000c06171981 */ /* 0x0000e2000c1e1100 */
[----:B------:R-:W-:-:S02]  /*0450*/  @P0 IADD3 R4, P5, R17, UR16, RZ ;  /* 0x0000001011040c10 */ /* 0x000fc4000ffbe0ff */
[----:B------:R-:W-:Y:S01]  /*0460*/  PRMT R28, RZ, 0x7610, R28 ;  /* 0x00007610ff1c7816 */ /* 0x000fe2000000001c */
[----:B------:R1:W4:Y:S01]  /*0470*/  @P0 LDG.E.U8 R15, desc[UR12][R8.64] ;  /* 0x0000000c080f0981 */ /* 0x000322000c1e1100 */
[----:B------:R-:W-:Y:S02]  /*0480*/  @P3 IADD3.X R3, R27, UR6, RZ, P4, !PT ;  /* 0x000000061b033c10 */ /* 0x000fe4000a7fe4ff */
[----:B------:R-:W-:Y:S02]  /*0490*/  @P0 IADD3.X R5, R25, UR8, RZ, P5, !PT ;  /* 0x0000000819050c10 */ /* 0x000fe4000affe4ff */
[----:B------:R-:W-:Y:S01]  /*04a0*/  @P3 IADD3 R10, P4, R20, UR16, RZ ;  /* 0x00000010140a3c10 */ /* 0x000fe2000ff9e0ff */
[----:B------:R5:W3:Y:S01]  /*04b0*/  @P3 LDG.E.U8 R28, desc[UR12][R2.64] ;  /* 0x0000000c021c3981 */ /* 0x000ae2000c1e1100 */
[----:B0-----:R-:W-:Y:S02]  /*04c0*/  PRMT R7, RZ, 0x7610, R7 ;  /* 0x00007610ff077816 */ /* 0x001fe40000000007 */
[----:B------:R-:W-:-:S02]  /*04d0*/  @P2 IADD3 R12, P5, R22, UR17, RZ ;  /* 0x00000011160c2c10 */ /* 0x000fc4000ffbe0ff */
[----:B------:R-:W-:Y:S02]  /*04e0*/  PRMT R29, RZ, 0x7610, R29 ;  /* 0x00007610ff1d7816 */ /* 0x000fe4000000001d */
[----:B-1----:R-:W-:Y:S01]  /*04f0*/  PRMT R8, RZ, 0x7610, R8 ;  /* 0x00007610ff087816 */ /* 0x002fe20000000008 */
[----:B------:R2:W3:Y:S01]  /*0500*/  @P0 LDG.E.U8 R7, desc[UR12][R4.64] ;  /* 0x0000000c04070981 */ /* 0x0004e2000c1e1100 */
[----:B------:R-:W-:Y:S02]  /*0510*/  @P3 IADD3.X R11, R27, UR8, RZ, P4, !PT ;  /* 0x000000081b0b3c10 */ /* 0x000fe4000a7fe4ff */
[----:B------:R-:W-:-:S03]  /*0520*/  @P2 IADD3.X R13, R16, UR6, RZ, P5, !PT ;  /* 0x00000006100d2c10 */ /* 0x000fc6000affe4ff */
[----:B------:R-:W3:Y:S01]  /*0530*/  @P3 LDG.E.U8 R29, desc[UR12][R10.64] ;  /* 0x0000000c0a1d3981 */ /* 0x000ee2000c1e1100 */
[----:B-----5:R-:W-:-:S03]  /*0540*/  @P2 IADD3 R2, P4, R22, UR16, RZ ;  /* 0x0000001016022c10 */ /* 0x020fc6000ff9e0ff */
[----:B------:R-:W5:Y:S01]  /*0550*/  @P2 LDG.E.U8 R8, desc[UR12][R12.64] ;  /* 0x0000000c0c082981 */ /* 0x000f62000c1e1100 */
[----:B------:R-:W-:Y:S02]  /*0560*/  PRMT R6, RZ, 0x7610, R6 ;  /* 0x00007610ff067816 */ /* 0x000fe40000000006 */
[----:B------:R-:W-:-:S05]  /*0570*/  @P2 IADD3.X R3, R16, UR8, RZ, P4, !PT ;  /* 0x0000000810032c10 */ /* 0x000fca000a7fe4ff */
[----:B------:R0:W5:Y:S01]  /*0580*/  @P2 LDG.E.U8 R6, desc[UR12][R2.64] ;  /* 0x0000000c02062981 */ /* 0x000162000c1e1100 */
[----:B------:R-:W-:Y:S01]  /*0590*/  ULDC.S8 UR4, c[0x0][0xe5a] ;  /* 0x0003968000047ab9 */ /* 0x000fe20000000200 */
[----:B------:R-:W-:Y:S01]  /*05a0*/  IMAD.WIDE.U32 R18, R14, 0x4, R18 ;  /* 0x000000040e127825 */ /* 0x000fe200078e0012 */
[----:B--2---:R-:W-:-:S05]  /*05b0*/  PRMT R5, R24, 0x9910, RZ ;  /* 0x0000991018057816 */ /* 0x004fca00000000ff */
[----:B------:R-:W-:Y:S01]  /*05c0*/  IMAD R5, R5, UR4, RZ ;  /* 0x0000000405057c24 */ /* 0x000fe2000f8e02ff */
[----:B----4-:R-:W-:-:S05]  /*05d0*/  PRMT R9, R15, 0x9910, RZ ;  /* 0x000099100f097816 */ /* 0x010fca00000000ff */
[----:B0-----:R-:W-:Y:S01]  /*05e0*/  IMAD R2, R9, UR4, RZ ;  /* 0x0000000409027c24 */ /* 0x001fe2000f8e02ff */
[----:B---3--:R-:W-:Y:S02]  /*05f0*/  PRMT R3, R28, 0x9910, RZ ;  /* 0x000099101c037816 */ /* 0x008fe400000000ff */
[----:B------:R-:W-:Y:S02]  /*0600*/  PRMT R4, R23, 0x9910, RZ ;  /* 0x0000991017047816 */ /* 0x000fe400000000ff */
[----:B------:R-:W-:Y:S01]  /*0610*/  PRMT R2, R2, 0x9910, RZ ;  /* 0x0000991002027816 */ /* 0x000fe200000000ff */
[----:B------:R-:W-:Y:S01]  /*0620*/  IMAD R3, R3, UR4, RZ ;  /* 0x0000000403037c24 */ /* 0x000fe2000f8e02ff */
[----:B------:R-:W-:Y:S02]  /*0630*/  PRMT R10, R7, 0x9910, RZ ;  /* 0x00009910070a7816 */ /* 0x000fe400000000ff */
[----:B------:R-:W-:-:S03]  /*0640*/  PRMT R7, R5, 0x9910, RZ ;  /* 0x0000991005077816 */ /* 0x000fc600000000ff */
[----:B------:R-:W-:Y:S01]  /*0650*/  IMAD.MOV.U32 R9, RZ, RZ, R10 ;  /* 0x000000ffff097224 */ /* 0x000fe200078e000a */
[----:B------:R-:W-:Y:S02]  /*0660*/  PRMT R29, R29, 0x9910, RZ ;  /* 0x000099101d1d7816 */ /* 0x000fe400000000ff */
[----:B-----5:R-:W-:Y:S01]  /*0670*/  PRMT R5, R8, 0x9910, RZ ;  /* 0x0000991008057816 */ /* 0x020fe200000000ff */
[----:B------:R-:W-:Y:S01]  /*0680*/  IMAD R9, R9, R2, RZ ;  /* 0x0000000209097224 */ /* 0x000fe200078e02ff */
[----:B------:R-:W-:Y:S01]  /*0690*/  PRMT R8, R3, 0x9910, RZ ;  /* 0x0000991003087816 */ /* 0x000fe200000000ff */
[----:B------:R-:W-:Y:S01]  /*06a0*/  IMAD.MOV.U32 R3, RZ, RZ, R29 ;  /* 0x000000ffff037224 */ /* 0x000fe200078e001d */
[----:B------:R-:W-:Y:S01]  /*06b0*/  @P1 IADD3 R2, P5, R21, UR15, RZ ;  /* 0x0000000f15021c10 */ /* 0x000fe2000ffbe0ff */
[----:B------:R-:W-:Y:S02]  /*06c0*/  IMAD R5, R5, UR4, RZ ;  /* 0x0000000405057c24 */ /* 0x000fe4000f8e02ff */
[----:B------:R-:W-:Y:S01]  /*06d0*/  IMAD R7, R4, R7, RZ ;  /* 0x0000000704077224 */ /* 0x000fe200078e02ff */
[----:B------:R-:W-:Y:S01]  /*06e0*/  @P0 IADD3 R4, P4, R17, UR15, RZ ;  /* 0x0000000f11040c10 */ /* 0x000fe2000ff9e0ff */
[----:B------:R-:W-:Y:S01]  /*06f0*/  IMAD R13, R3, R8, RZ ;  /* 0x00000008030d7224 */ /* 0x000fe200078e02ff */
[----:B------:R-:W-:-:S02]  /*0700*/  @P1 IADD3.X R3, R26, UR10, RZ, P5, !PT ;  /* 0x0000000a1a031c10 */ /* 0x000fc4000affe4ff */
[----:B------:R-:W-:Y:S02]  /*0710*/  PRMT R11, R5, 0x9910, RZ ;  /* 0x00009910050b7816 */ /* 0x000fe400000000ff */
[----:B------:R-:W-:Y:S02]  /*0720*/  PRMT R6, R6, 0x9910, RZ ;  /* 0x0000991006067816 */ /* 0x000fe400000000ff */
[----:B------:R-:W-:Y:S02]  /*0730*/  @P3 IADD3 R20, P5, R20, UR15, RZ ;  /* 0x0000000f14143c10 */ /* 0x000fe4000ffbe0ff */
[----:B------:R-:W-:Y:S02]  /*0740*/  @P0 IADD3.X R5, R25, UR10, RZ, P4, !PT ;  /* 0x0000000a19050c10 */ /* 0x000fe4000a7fe4ff */
[----:B------:R-:W-:Y:S01]  /*0750*/  @P2 IADD3 R22, P4, R22, UR15, RZ ;  /* 0x0000000f16162c10 */ /* 0x000fe2000ff9e0ff */
[----:B------:R-:W-:Y:S01]  /*0760*/  IMAD R11, R6, R11, RZ ;  /* 0x0000000b060b7224 */ /* 0x000fe200078e02ff */
[----:B------:R-:W-:-:S02]  /*0770*/  @P3 IADD3.X R21, R27, UR10, RZ, P5, !PT ;  /* 0x0000000a1b153c10 */ /* 0x000fc4000affe4ff */
[----:B------:R-:W-:Y:S01]  /*0780*/  @P2 IADD3.X R23, R16, UR10, RZ, P4, !PT ;  /* 0x0000000a10172c10 */ /* 0x000fe2000a7fe4ff */
[----:B------:R2:W-:Y:S01]  /*0790*/  @P1 STG.E.U8 desc[UR12][R2.64], R7 ;  /* 0x0000000702001986 */ /* 0x0005e2000c10110c */
[----:B------:R-:W-:-:S03]  /*07a0*/  ISETP.LT.U32.AND P1, PT, R18, UR14, PT ;  /* 0x0000000e12007c0c */ /* 0x000fc6000bf21070 */
[----:B------:R2:W-:Y:S01]  /*07b0*/  @P0 STG.E.U8 desc[UR12][R4.64], R9 ;  /* 0x0000000904000986 */ /* 0x0005e2000c10110c */
[----:B------:R-:W-:-:S03]  /*07c0*/  ISETP.GE.U32.AND P0, PT, R18, 0x10000, PT ;  /* 0x000100001200780c */ /* 0x000fc60003f06070 */
[----:B------:R2:W-:Y:S04]  /*07d0*/  @P3 STG.E.U8 desc[UR12][R20.64], R13 ;  /* 0x0000000d14003986 */ /* 0x0005e8000c10110c */
[----:B------:R2:W-:Y:S01]  /*07e0*/  @P2 STG.E.U8 desc[UR12][R22.64], R11 ;  /* 0x0000000b16002986 */ /* 0x0005e2000c10110c */
[C---:B------:R-:W-:Y:S02]  /*07f0*/  ISETP.GE.U32.AND.EX P0, PT, R19.reuse, RZ, PT, P0 ;  /* 0x000000ff1300720c */ /* 0x040fe40003f06100 */
[----:B------:R-:W-:-:S13]  /*0800*/  ISETP.LT.AND.EX P1, PT, R19, UR5, PT, P1 ;  /* 0x0000000513007c0c */ /* 0x000fda000bf21310 */
[----:B--2---:R-:W-:Y:S05]  /*0810*/  @!P0 BRA P1, `(.L_x_7538) ;  /* 0xfffffff800788947 */ /* 0x004fea000083ffff */
[----:B------:R-:W-:Y:S05]  /*0820*/  EXIT ;  /* 0x000000000000794d */ /* 0x000fea0003800000 */
.L_x_7537:
        /* <DEDUP_REMOVED lines=8> */
.L_x_7539:
        /* <DEDUP_REMOVED lines=9> */
[C---:B--2---:R-:W-:Y:S02]  /*0940*/  LOP3.LUT R8, R4.reuse, 0xff, RZ, 0xc0, !PT ;  /* 0x000000ff04087812 */ /* 0x044fe400078ec0ff */
[C---:B------:R-:W-:Y:S02]  /*0950*/  PRMT R5, R4.reuse, 0x7771, RZ ;  /* 0x0000777104057816 */ /* 0x040fe400000000ff */
[----:B------:R-:W-:Y:S01]  /*0960*/  PRMT R12, R4, 0x7773, RZ ;  /* 0x00007773040c7816 */ /* 0x000fe200000000ff */
[----:B------:R-:W-:Y:S01]  /*0970*/  IMAD R8, R8, UR4, RZ ;  /* 0x0000000408087c24 */ /* 0x000fe2000f8e02ff */
[----:B---3--:R-:W-:-:S04]  /*0980*/  LOP3.LUT R9, R6, 0xff, RZ, 0xc0, !PT ;  /* 0x000000ff06097812 */ /* 0x008fc800078ec0ff */
[----:B------:R-:W-:Y:S02]  /*0990*/  PRMT R10, R8, 0x9910, RZ ;  /* 0x00009910080a7816 */ /* 0x000fe400000000ff */
[----:B------:R-:W-:Y:S01]  /*09a0*/  PRMT R8, R4, 0x7772, RZ ;  /* 0x0000777204087816 */ /* 0x000fe200000000ff */
[----:B------:R-:W-:Y:S02]  /*09b0*/  IMAD R4, R5, UR4, RZ ;  /* 0x0000000405047c24 */ /* 0x000fe4000f8e02ff */
[----:B------:R-:W-:Y:S01]  /*09c0*/  IMAD R7, R9, R10, RZ ;  /* 0x0000000a09077224 */ /* 0x000fe200078e02ff */
[----:B------:R-:W-:Y:S01]  /*09d0*/  PRMT R10, R6, 0x7771, RZ ;  /* 0x00007771060a7816 */ /* 0x000fe200000000ff */
[----:B------:R-:W-:Y:S01]  /*09e0*/  IMAD.MOV.U32 R9, RZ, RZ, R12 ;  /* 0x000000ffff097224 */ /* 0x000fe200078e000c */
[----:B------:R-:W-:Y:S01]  /*09f0*/  PRMT R12, R4, 0x9910, RZ ;  /* 0x00009910040c7816 */ /* 0x000fe200000000ff */
[----:B------:R-:W-:Y:S01]  /*0a00*/  IMAD R5, R8, UR4, RZ ;  /* 0x0000000408057c24 */ /* 0x000fe2000f8e02ff */
[C---:B------:R-:W-:Y:S01]  /*0a10*/  PRMT R8, R6.reuse, 0x7772, RZ ;  /* 0x0000777206087816 */ /* 0x040fe200000000ff */
[----:B------:R-:W-:Y:S01]  /*0a20*/  IMAD R4, R9, UR4, RZ ;  /* 0x0000000409047c24 */ /* 0x000fe2000f8e02ff */
[----:B------:R-:W-:Y:S01]  /*0a30*/  PRMT R6, R6, 0x7773, RZ ;  /* 0x0000777306067816 */ /* 0x000fe200000000ff */
[----:B------:R-:W-:Y:S01]  /*0a40*/  IMAD.MOV.U32 R9, RZ, RZ, R12 ;  /* 0x000000ffff097224 */ /* 0x000fe200078e000c */
[----:B------:R-:W-:Y:S01]  /*0a50*/  PRMT R13, R5, 0x9910, RZ ;  /* 0x00009910050d7816 */ /* 0x000fe200000000ff */
[----:B------:R-:W-:Y:S01]  /*0a60*/  IMAD.MOV.U32 R5, RZ, RZ, R8 ;  /* 0x000000ffff057224 */ /* 0x000fe200078e0008 */
[----:B------:R-:W-:Y:S01]  /*0a70*/  PRMT R12, R4, 0x9910, RZ ;  /* 0x00009910040c7816 */ /* 0x000fe200000000ff */
[----:B------:R-:W-:-:S02]  /*0a80*/  IMAD R4, R10, R9, RZ ;  /* 0x000000090a047224 */ /* 0x000fc400078e02ff */
[----:B------:R-:W-:Y:S02]  /*0a90*/  IMAD.MOV.U32 R8, RZ, RZ, R13 ;  /* 0x000000ffff087224 */ /* 0x000fe400078e000d */
[----:B------:R-:W-:Y:S02]  /*0aa0*/  IMAD.MOV.U32 R9, RZ, RZ, R12 ;  /* 0x000000ffff097224 */ /* 0x000fe400078e000c */
[----:B------:R-:W-:Y:S01]  /*0ab0*/  IMAD R5, R5, R8, RZ ;  /* 0x0000000805057224 */ /* 0x000fe200078e02ff */
[----:B------:R-:W-:Y:S01]  /*0ac0*/  PRMT R8, R4, 0x7604, R7 ;  /* 0x0000760404087816 */ /* 0x000fe20000000007 */
[----:B------:R-:W-:Y:S01]  /*0ad0*/  IMAD R6, R6, R9, RZ ;  /* 0x0000000906067224 */ /* 0x000fe200078e02ff */
[----:B------:R-:W-:Y:S02]  /*0ae0*/  IADD3 R4, P0, R2, UR15, RZ ;  /* 0x0000000f02047c10 */ /* 0x000fe4000ff1e0ff */
[----:B------:R-:W-:Y:S02]  /*0af0*/  PRMT R7, R5, 0x7054, R8 ;  /* 0x0000705405077816 */ /* 0x000fe40000000008 */
[----:B------:R-:W-:-:S02]  /*0b00*/  IADD3.X R5, R11, UR10, RZ, P0, !PT ;  /* 0x0000000a0b057c10 */ /* 0x000fc400087fe4ff */
        /* <DEDUP_REMOVED lines=12> */
.L_x_7540:
        /* <DEDUP_REMOVED lines=11> */
.L_x_8155:


//--------------------- .text._ZN2at6native55_GLOBAL__N__de093ff9_22_ForeachBinaryOpList_cu_a911ec4325multi_tensor_apply_kernelINS1_18TensorListMetadataILi3EEENS1_24BinaryOpListAlphaFunctorIhLi3ELi2ELi2EEEJSt10multipliesIhEhEEEvT_T0_DpT1_ --------------------------
	.section	.text._ZN2at6native55_GLOBAL__N__de093ff9_22_ForeachBinaryOpList_cu_a911ec4325multi_tensor_apply_kernelINS1_18TensorListMetadataILi3EEENS1_24BinaryOpListAlphaFunctorIhLi3ELi2ELi2EEEJSt10multipliesIhEhEEEvT_T0_DpT1_,"ax",@progbits
	.align	128
.text._ZN2at6native55_GLOBAL__N__de093ff9_22_ForeachBinaryOpList_cu_a911ec4325multi_tensor_apply_kernelINS1_18TensorListMetadataILi3EEENS1_24BinaryOpListAlphaFunctorIhLi3ELi2ELi2EEEJSt10multipliesIhEhEEEvT_T0_DpT1_:
        .type           _ZN2at6native55_GLOBAL__N__de093ff9_22_ForeachBinaryOpList_cu_a911ec4325multi_tensor_apply_kernelINS1_18TensorListMetadataILi3EEENS1_24BinaryOpListAlphaFunctorIhLi3ELi2ELi2EEEJSt10multipliesIhEhEEEvT_T0_DpT1_,@function
        .size           _ZN2at6native55_GLOBAL__N__de093ff9_22_ForeachBinaryOpList_cu_a911ec4325multi_tensor_apply_kernelINS1_18TensorListMetadataILi3EEENS1_24BinaryOpListAlphaFunctorIhLi3ELi2ELi2EEEJSt10multipliesIhEhEEEvT_T0_DpT1_,(.L_x_8156 - _ZN2at6native55_GLOBAL__N__de093ff9_22_ForeachBinaryOpList_cu_a911ec4325multi_tensor_apply_kernelINS1_18TensorListMetadataILi3EEENS1_24BinaryOpListAlphaFunctorIhLi3ELi2ELi2EEEJSt10multipliesIhEhEEEvT_T0_DpT1_)
        .other          _ZN2at6native55_GLOBAL__N__de093ff9_22_ForeachBinaryOpList_cu_a911ec4325multi_tensor_apply_kernelINS1_18TensorListMetadataILi3EEENS1_24BinaryOpListAlphaFunctorIhLi3ELi2ELi2EEEJSt10multipliesIhEhEEEvT_T0_DpT1_,@"STO_CUDA_ENTRY STV_DEFAULT"
_ZN2at6native55_GLOBAL__N__de093ff9_22_ForeachBinaryOpList_cu_a911ec4325multi_tensor_apply_kernelINS1_18TensorListMetadataILi3EEENS1_24BinaryOpListAlphaFunctorIhLi3ELi2ELi2EEEJSt10multipliesIhEhEEEvT_T0_DpT1_:
        /* <DEDUP_REMOVED lines=33> */
.L_x_7542:
        /* <DEDUP_REMOVED lines=57> */
[----:B------:R-:W-:Y:S01]  /*05a0*/  UPRMT UR4, UR9, 0x9910, URZ ;  /* 0x0000991009047896 */ /* 0x000fe2000800003f */
        /* <DEDUP_REMOVED lines=41> */
.L_x_7541:
        /* <DEDUP_REMOVED lines=9> */
.L_x_7544:
        /* <DEDUP_REMOVED lines=8> */
[----:B------:R-:W-:Y:S01]  /*0950*/  UPRMT UR4, UR9, 0x9910, URZ ;  /* 0x0000991009047896 */ /* 0x000fe2000800003f */
        /* <DEDUP_REMOVED lines=40> */
[----:B------:R-:W-:Y:S05]  /*0be0*/  BSYNC B0 ;  /* 0x0000000000007941 */ /* 0x000fea0003800000 */
.L_x_7543:
[----:B------:R-:W-:Y:S05]  /*0bf0*/  EXIT ;  /* 0x000000000000794d */ /* 0x000fea0003800000 */
.L_x_7545:
        /* <DEDUP_REMOVED lines=16> */
.L_x_8156:


//--------------------- .text._ZN2at6native55_GLOBAL__N__de093ff9_22_ForeachBinaryOpList_cu_a911ec4325multi_tensor_apply_kernelINS1_18TensorListMetadataILi2EEENS1_24BinaryOpListAlphaFunctorIN3c104HalfELi2ELi2ELi0EEEJSt10multipliesIfEfEEEvT_T0_DpT1_ --------------------------
	.section	.text._ZN2at6native55_GLOBAL__N__de093ff9_22_ForeachBinaryOpList_cu_a911ec4325multi_tensor_apply_kernelINS1_18TensorListMetadataILi2EEENS1_24BinaryOpListAlphaFunctorIN3c104HalfELi2ELi2ELi0EEEJSt10multipliesIfEfEEEvT_T0_DpT1_,"ax",@progbits
	.align	128
.text._ZN2at6native55_GLOBAL__N__de093ff9_22_ForeachBinaryOpList_cu_a911ec4325multi_tensor_apply_kernelINS1_18TensorListMetadataILi2EEENS1_24BinaryOpListAlphaFunctorIN3c104HalfELi2ELi2ELi0EEEJSt10multipliesIfEfEEEvT_T0_DpT1_:
        .type           _ZN2at6native55_GLOBAL__N__de093ff9_22_ForeachBinaryOpList_cu_a911ec4325multi_tensor_apply_kernelINS1_18TensorListMetadataILi2EEENS1_24BinaryOpListAlphaFunctorIN3c104HalfELi2ELi2ELi0EEEJSt10multipliesIfEfEEEvT_T0_DpT1_,@function
        .size           _ZN2at6native55_GLOBAL__N__de093ff9_22_ForeachBinaryOpList_cu_a911ec4325multi_tensor_apply_kernelINS1_18TensorListMetadataILi2EEENS1_24BinaryOpListAlphaFunctorIN3c104HalfELi2ELi2ELi0EEEJSt10multipliesIfEfEEEvT_T0_DpT1_,(.L_x_8157 - _ZN2at6native55_GLOBAL__N__de093ff9_22_ForeachBinaryOpList_cu_a911ec4325multi_tensor_apply_kernelINS1_18TensorListMetadataILi2EEENS1_24BinaryOpListAlphaFunctorIN3c104HalfELi2ELi2ELi0EEEJSt10multipliesIfEfEEEvT_T0_DpT1_)
        .other          _ZN2at6native55_GLOBAL__N__de093ff9_22_ForeachBinaryOpList_cu_a911ec4325multi_tensor_apply_kernelINS1_18TensorListMetadataILi2EEENS1_24BinaryOpListAlphaFunctorIN3c104HalfELi2ELi2ELi0EEEJSt10multipliesIfEfEEEvT_T0_DpT1_,@"STO_CUDA_ENTRY STV_DEFAULT"
_ZN2at6native55_GLOBAL__N__de093ff9_22_ForeachBinaryOpList_cu_a911ec4325multi_tensor_apply_kernelINS1_18TensorListMetadataILi2EEENS1_24BinaryOpListAlphaFunctorIN3c104HalfELi2ELi2ELi0EEEJSt10multipliesIfEfEEEvT_T0_DpT1_:
        /* <DEDUP_REMOVED lines=29> */
.L_x_7547:
[----:B0-----:R-:W-:Y:S01]  /*01d0*/  IADD3 R5, P1, R0, R6, RZ ;  /* 0x0000000600057210 */ /* 0x001fe20007f3e0ff */
[C---:B-1----:R-:W-:Y:S01]  /*01e0*/  IMAD R16, R2.reuse, 0x3, RZ ;  /* 0x0000000302107824 */ /* 0x042fe200078e02ff */
[----:B------:R-:W-:Y:S02]  /*01f0*/  PRMT R10, RZ, 0x7610, R10 ;  /* 0x00007610ff0a7816 */ /* 0x000fe4000000000a */
        /* <DEDUP_REMOVED lines=8> */
[----:B------:R-:W-:Y:S02]  /*0280*/  IADD3 R16, P6, R16, R5, RZ ;  /* 0x0000000510107210 */ /* 0x000fe40007fde0ff */
[----:B------:R-:W-:Y:S02]  /*0290*/  ISETP.LT.U32.AND P2, PT, R9, UR12, PT ;  /* 0x0000000c09007c0c */ /* 0x000fe4000bf41070 */
[----:B------:R-:W-:-:S05]  /*02a0*/  ISETP.GE.U32.AND.EX P1, PT, R22, RZ, PT, P1 ;  /* 0x000000ff1600720c */ /* 0x000fca0003f26110 */
[C---:B------:R-:W-:Y:S01]  /*02b0*/  @P0 LEA R12, P3, R5.reuse, UR6, 0x1 ;  /* 0x00000006050c0c11 */ /* 0x040fe2000f8608ff */
[--C-:B------:R-:W-:Y:S01]  /*02c0*/  IMAD.X R29, RZ, RZ, R4.reuse, P6 ;  /* 0x000000ffff1d7224 */ /* 0x100fe200030e0604 */
[----:B------:R-:W-:Y:S02]  /*02d0*/  ISETP.LT.AND.EX P1, PT, R22, UR4, !P1, P2 ;  /* 0x0000000416007c0c */ /* 0x000fe4000cf21320 */
[--C-:B------:R-:W-:Y:S02]  /*02e0*/  @P0 LEA.HI.X R13, R5, UR7, R4.reuse, 0x1, P3 ;  /* 0x00000007050d0c11 */ /* 0x100fe400098f0c04 */
[----:B------:R-:W-:Y:S02]  /*02f0*/  LEA R11, P3, R2, R5, 0x1 ;  /* 0x00000005020b7211 */ /* 0x000fe400078608ff */
[----:B------:R-:W-:Y:S01]  /*0300*/  ISETP.GE.U32.AND P2, PT, R16, 0x10000, PT ;  /* 0x000100001000780c */ /* 0x000fe20003f46070 */
[----:B------:R0:W2:Y:S01]  /*0310*/  @P0 LDG.E.U16 R10, desc[UR10][R12.64] ;  /* 0x0000000a0c0a0981 */ /* 0x0000a2000c1e1500 */
[C---:B------:R-:W-:Y:S01]  /*0320*/  ISETP.GE.U32.AND P4, PT, R11.reuse, 0x10000, PT ;  /* 0x000100000b00780c */ /* 0x040fe20003f86070 */
[----:B------:R-:W-:Y:S01]  /*0330*/  IMAD.X R8, RZ, RZ, R4, P3 ;  /* 0x000000ffff087224 */ /* 0x000fe200018e0604 */
[----:B------:R-:W-:-:S02]  /*0340*/  ISETP.LT.U32.AND P3, PT, R11, UR12, PT ;  /* 0x0000000c0b007c0c */ /* 0x000fc4000bf61070 */
[----:B------:R-:W-:Y:S02]  /*0350*/  ISETP.GE.U32.AND.EX P2, PT, R29, RZ, PT, P2 ;  /* 0x000000ff1d00720c */ /* 0x000fe40003f46120 */
[C---:B------:R-:W-:Y:S02]  /*0360*/  ISETP.GE.U32.AND.EX P4, PT, R8.reuse, RZ, PT, P4 ;  /* 0x000000ff0800720c */ /* 0x040fe40003f86140 */
[----:B------:R-:W-:Y:S02]  /*0370*/  @P0 LEA R14, P5, R5, UR8, 0x1 ;  /* 0x00000008050e0c11 */ /* 0x000fe4000f8a08ff */
[----:B------:R-:W-:Y:S02]  /*0380*/  ISETP.LT.AND.EX P3, PT, R8, UR4, !P4, P3 ;  /* 0x0000000408007c0c */ /* 0x000fe4000e761330 */
[----:B------:R-:W-:Y:S02]  /*0390*/  ISETP.LT.U32.AND P4, PT, R16, UR12, PT ;  /* 0x0000000c10007c0c */ /* 0x000fe4000bf81070 */
[----:B------:R-:W-:-:S02]  /*03a0*/  PRMT R3, RZ, 0x7610, R3 ;  /* 0x00007610ff037816 */ /* 0x000fc40000000003 */
[----:B------:R-:W-:Y:S02]  /*03b0*/  ISETP.LT.AND.EX P2, PT, R29, UR4, !P2, P4 ;  /* 0x000000041d007c0c */ /* 0x000fe4000d741340 */
[----:B------:R-:W-:Y:S01]  /*03c0*/  @P0 LEA.HI.X R15, R5, UR9, R4, 0x1, P5 ;  /* 0x00000009050f0c11 */ /* 0x000fe2000a8f0c04 */
[----:B------:R-:W-:Y:S01]  /*03d0*/  IMAD.SHL.U32 R17, R16, 0x2, RZ ;  /* 0x0000000210117824 */ /* 0x000fe200078e00ff */
[C---:B0-----:R-:W-:Y:S02]  /*03e0*/  @P1 LEA R12, P5, R9.reuse, UR6, 0x1 ;  /* 0x00000006090c1c11 */ /* 0x041fe4000f8a08ff */
[----:B------:R-:W-:Y:S01]  /*03f0*/  PRMT R23, RZ, 0x7610, R23 ;  /* 0x00007610ff177816 */ /* 0x000fe20000000017 */
[----:B------:R0:W3:Y:S01]  /*0400*/  @P0 LDG.E.U16 R3, desc[UR10][R14.64] ;  /* 0x0000000a0e030981 */ /* 0x0000e2000c1e1500 */
[C---:B------:R-:W-:Y:S02]  /*0410*/  @P1 LEA.HI.X R13, R9.reuse, UR7, R22, 0x1, P5 ;  /* 0x00000007090d1c11 */ /* 0x040fe4000a8f0c16 */
[----:B------:R-:W-:-:S02]  /*0420*/  @P1 LEA R18, P4, R9, UR8, 0x1 ;  /* 0x0000000809121c11 */ /* 0x000fc4000f8808ff */
[----:B------:R-:W-:Y:S01]  /*0430*/  @P3 LEA R20, P5, R11, UR8, 0x1 ;  /* 0x000000080b143c11 */ /* 0x000fe2000f8a08ff */
[----:B------:R1:W4:Y:S01]  /*0440*/  @P1 LDG.E.U16 R23, desc[UR10][R12.64] ;  /* 0x0000000a0c171981 */ /* 0x000322000c1e1500 */
[----:B------:R-:W-:Y:S02]  /*0450*/  SHF.L.U64.HI R29, R16, 0x1, R29 ;  /* 0x00000001101d7819 */ /* 0x000fe4000001021d */
[----:B------:R-:W-:Y:S02]  /*0460*/  PRMT R25, RZ, 0x7610, R25 ;  /* 0x00007610ff197816 */ /* 0x000fe40000000019 */
[----:B0-----:R-:W-:Y:S02]  /*0470*/  @P2 IADD3 R14, P6, R17, UR8, RZ ;  /* 0x00000008110e2c10 */ /* 0x001fe4000ffde0ff */
[----:B------:R-:W-:Y:S02]  /*0480*/  @P1 LEA.HI.X R19, R9, UR9, R22, 0x1, P4 ;  /* 0x0000000909131c11 */ /* 0x000fe4000a0f0c16 */
[----:B------:R-:W-:-:S02]  /*0490*/  PRMT R24, RZ, 0x7610, R24 ;  /* 0x00007610ff187816 */ /* 0x000fc40000000018 */
[C---:B------:R-:W-:Y:S01]  /*04a0*/  @P3 LEA.HI.X R21, R11.reuse, UR9, R8, 0x1, P5 ;  /* 0x000000090b153c11 */ /* 0x040fe2000a8f0c08 */
[----:B------:R0:W5:Y:S01]  /*04b0*/  @P1 LDG.E.U16 R25, desc[UR10][R18.64] ;  /* 0x0000000a12191981 */ /* 0x000162000c1e1500 */
[----:B------:R-:W-:Y:S02]  /*04c0*/  @P3 LEA R16, P4, R11, UR6, 0x1 ;  /* 0x000000060b103c11 */ /* 0x000fe4000f8808ff */
[----:B------:R-:W-:Y:S01]  /*04d0*/  PRMT R27, RZ, 0x7610, R27 ;  /* 0x00007610ff1b7816 */ /* 0x000fe2000000001b */
[----:B------:R0:W5:Y:S01]  /*04e0*/  @P3 LDG.E.U16 R24, desc[UR10][R20.64] ;  /* 0x0000000a14183981 */ /* 0x000162000c1e1500 */
[----:B-1----:R-:W-:Y:S02]  /*04f0*/  IADD3 R12, P5, R17, UR6, RZ ;  /* 0x00000006110c7c10 */ /* 0x002fe4000ffbe0ff */
[----:B------:R-:W-:Y:S02]  /*0500*/  @P2 IADD3.X R15, R29, UR9, RZ, P6, !PT ;  /* 0x000000091d0f2c10 */ /* 0x000fe4000b7fe4ff */
[----:B------:R-:W-:-:S02]  /*0510*/  PRMT R28, RZ, 0x7610, R28 ;  /* 0x00007610ff1c7816 */ /* 0x000fc4000000001c */
[----:B------:R-:W-:Y:S01]  /*0520*/  @P3 LEA.HI.X R17, R11, UR7, R8, 0x1, P4 ;  /* 0x000000070b113c11 */ /* 0x000fe2000a0f0c08 */
[----:B------:R-:W5:Y:S01]  /*0530*/  @P2 LDG.E.U16 R27, desc[UR10][R14.64] ;  /* 0x0000000a0e1b2981 */ /* 0x000f62000c1e1500 */
[----:B------:R-:W-:Y:S02]  /*0540*/  PRMT R26, RZ, 0x7610, R26 ;  /* 0x00007610ff1a7816 */ /* 0x000fe4000000001a */
[----:B------:R-:W-:Y:S01]  /*0550*/  IADD3.X R13, R29, UR7, RZ, P5, !PT ;  /* 0x000000071d0d7c10 */ /* 0x000fe2000affe4ff */
[----:B------:R-:W5:Y:S04]  /*0560*/  @P3 LDG.E.U16 R28, desc[UR10][R16.64] ;  /* 0x0000000a101c3981 */ /* 0x000f68000c1e1500 */
[----:B------:R-:W5:Y:S01]  /*0570*/  @P2 LDG.E.U16 R26, desc[UR10][R12.64] ;  /* 0x0000000a0c1a2981 */ /* 0x000f62000c1e1500 */
[----:B0-----:R-:W-:-:S04]  /*0580*/  @P0 LEA R18, P4, R5, UR6, 0x1 ;  /* 0x0000000605120c11 */ /* 0x001fc8000f8808ff */
        /* <DEDUP_REMOVED lines=9> */
[----:B-----5:R-:W-:Y:S02]  /*0620*/  HADD2.F32 R25, -RZ, R25.H0_H0 ;  /* 0x20000019ff197230 */ /* 0x020fe40000004100 */
[----:B------:R-:W-:-:S03]  /*0630*/  HADD2.F32 R24, -RZ, R24.H0_H0 ;  /* 0x20000018ff187230 */ /* 0x000fc60000004100 */
[----:B------:R-:W-:Y:S01]  /*0640*/  FMUL.FTZ R4, R25, UR5 ;  /* 0x0000000519047c20 */ /* 0x000fe20008410000 */
[----:B------:R-:W-:Y:S02]  /*0650*/  HADD2.F32 R27, -RZ, R27.H0_H0 ;  /* 0x2000001bff1b7230 */ /* 0x000fe40000004100 */
[----:B------:R-:W-:Y:S01]  /*0660*/  FMUL.FTZ R5, R24, UR5 ;  /* 0x0000000518057c20 */ /* 0x000fe20008410000 */
[----:B------:R-:W-:Y:S02]  /*0670*/  HADD2.F32 R28, -RZ, R28.H0_H0 ;  /* 0x2000001cff1c7230 */ /* 0x000fe40000004100 */
[----:B------:R-:W-:Y:S01]  /*0680*/  FMUL.FTZ R27, R27, UR5 ;  /* 0x000000051b1b7c20 */ /* 0x000fe20008410000 */
[----:B------:R-:W-:Y:S02]  /*0690*/  HADD2.F32 R26, -RZ, R26.H0_H0 ;  /* 0x2000001aff1a7230 */ /* 0x000fe40000004100 */
[----:B------:R-:W-:Y:S01]  /*06a0*/  FMUL.FTZ R23, R23, R4 ;  /* 0x0000000417177220 */ /* 0x000fe20000410000 */
[----:B------:R-:W-:Y:S01]  /*06b0*/  FMUL.FTZ R28, R28, R5 ;  /* 0x000000051c1c7220 */ /* 0x000fe20000410000 */
[----:B------:R-:W-:Y:S01]  /*06c0*/  @P3 LEA R4, P4, R11, UR6, 0x1 ;  /* 0x000000060b043c11 */ /* 0x000fe2000f8808ff */
[----:B------:R-:W-:Y:S01]  /*06d0*/  FMUL.FTZ R26, R26, R27 ;  /* 0x0000001b1a1a7220 */ /* 0x000fe20000410000 */
[----:B------:R-:W-:-:S02]  /*06e0*/  F2FP.F16.F32.PACK_AB R3, RZ, R3 ;  /* 0x00000003ff03723e */ /* 0x000fc400000000ff */
[----:B------:R-:W-:Y:S02]  /*06f0*/  F2FP.F16.F32.PACK_AB R23, RZ, R23 ;  /* 0x00000017ff17723e */ /* 0x000fe400000000ff */
[----:B------:R-:W-:Y:S02]  /*0700*/  @P3 LEA.HI.X R5, R11, UR7, R8, 0x1, P4 ;  /* 0x000000070b053c11 */ /* 0x000fe4000a0f0c08 */
        /* <DEDUP_REMOVED lines=12> */
.L_x_7546:
        /* <DEDUP_REMOVED lines=9> */
.L_x_7548:
        /* <DEDUP_REMOVED lines=11> */
[----:B------:R-:W-:Y:S01]  /*0910*/  ISETP.LT.U32.AND.EX P1, PT, R5, RZ, PT, P1 ;  /* 0x000000ff0500720c */ /* 0x000fe20003f21110 */
[--C-:B--2---:R-:W-:Y:S02]  /*0920*/  HADD2.F32 R8, -RZ, R6.reuse.H0_H0 ;  /* 0x20000006ff087230 */ /* 0x104fe40000004100 */
[----:B------:R-:W-:Y:S02]  /*0930*/  HADD2.F32 R11, -RZ, R6.H1_H1 ;  /* 0x30000006ff0b7230 */ /* 0x000fe40000004100 */
[--C-:B------:R-:W-:Y:S02]  /*0940*/  HADD2.F32 R13, -RZ, R7.reuse.H0_H0 ;  /* 0x20000007ff0d7230 */ /* 0x100fe40000004100 */
[----:B------:R-:W-:Y:S01]  /*0950*/  FMUL.FTZ R9, R8, UR13 ;  /* 0x0000000d08097c20 */ /* 0x000fe20008410000 */
[----:B------:R-:W-:Y:S02]  /*0960*/  HADD2.F32 R15, -RZ, R7.H1_H1 ;  /* 0x30000007ff0f7230 */ /* 0x000fe40000004100 */
[----:B------:R-:W-:Y:S01]  /*0970*/  FMUL.FTZ R11, R11, UR13 ;  /* 0x0000000d0b0b7c20 */ /* 0x000fe20008410000 */
[----:B---3--:R-:W-:-:S02]  /*0980*/  HADD2.F32 R4, -RZ, R16.H0_H0 ;  /* 0x20000010ff047230 */ /* 0x008fc40000004100 */
[----:B------:R-:W-:Y:S01]  /*0990*/  FMUL.FTZ R13, R13, UR13 ;  /* 0x0000000d0d0d7c20 */ /* 0x000fe20008410000 */
[----:B------:R-:W-:Y:S02]  /*09a0*/  HADD2.F32 R10, -RZ, R16.H1_H1 ;  /* 0x30000010ff0a7230 */ /* 0x000fe40000004100 */
[----:B------:R-:W-:Y:S01]  /*09b0*/  FMUL.FTZ R15, R15, UR13 ;  /* 0x0000000d0f0f7c20 */ /* 0x000fe20008410000 */
[--C-:B------:R-:W-:Y:S02]  /*09c0*/  HADD2.F32 R12, -RZ, R17.reuse.H0_H0 ;  /* 0x20000011ff0c7230 */ /* 0x100fe40000004100 */
[----:B------:R-:W-:Y:S01]  /*09d0*/  FMUL.FTZ R4, R4, R9 ;  /* 0x0000000904047220 */ /* 0x000fe20000410000 */
[----:B------:R-:W-:Y:S02]  /*09e0*/  HADD2.F32 R14, -RZ, R17.H1_H1 ;  /* 0x30000011ff0e7230 */ /* 0x000fe40000004100 */
[----:B------:R-:W-:Y:S01]  /*09f0*/  FMUL.FTZ R11, R10, R11 ;  /* 0x0000000b0a0b7220 */ /* 0x000fe20000410000 */
[----:B------:R-:W-:-:S02]  /*0a00*/  FMUL.FTZ R12, R12, R13 ;  /* 0x0000000d0c0c7220 */ /* 0x000fc40000410000 */
[----:B------:R-:W-:Y:S02]  /*0a10*/  FMUL.FTZ R15, R14, R15 ;  /* 0x0000000f0e0f7220 */ /* 0x000fe40000410000 */
[----:B------:R-:W-:Y:S01]  /*0a20*/  F2FP.F16.F32.PACK_AB R14, R11, R4 ;  /* 0x000000040b0e723e */ /* 0x000fe200000000ff */
[----:B------:R-:W-:Y:S02]  /*0a30*/  IMAD.SHL.U32 R4, R0, 0x4, RZ ;  /* 0x0000000400047824 */ /* 0x000fe400078e00ff */
[----:B------:R-:W-:-:S03]  /*0a40*/  F2FP.F16.F32.PACK_AB R15, R15, R12 ;  /* 0x0000000c0f0f723e */ /* 0x000fc600000000ff */
[----:B------:R-:W-:Y:S02]  /*0a50*/  ISETP.GE.U32.AND P0, PT, R4, UR12, PT ;  /* 0x0000000c04007c0c */ /* 0x000fe4000bf06070 */
[----:B------:R-:W-:Y:S01]  /*0a60*/  SHF.L.U64.HI R4, R0, 0x2, R5 ;  /* 0x0000000200047819 */ /* 0x000fe20000010205 */
[----:B------:R0:W-:Y:S03]  /*0a70*/  STG.E.64 desc[UR10][R2.64], R14 ;  /* 0x0000000e02007986 */ /* 0x0001e6000c101b0a */
[----:B------:R-:W-:-:S13]  /*0a80*/  ISETP.GE.AND.EX P0, PT, R4, UR4, PT, P0 ;  /* 0x0000000404007c0c */ /* 0x000fda000bf06300 */
[----:B0-----:R-:W-:Y:S05]  /*0a90*/  @!P0 BRA P1, `(.L_x_7548) ;  /* 0xfffffffc00708947 */ /* 0x001fea000083ffff */
[----:B------:R-:W-:Y:S05]  /*0aa0*/  EXIT ;  /* 0x000000000000794d */ /* 0x000fea0003800000 */
.L_x_7549:
        /* <DEDUP_REMOVED lines=13> */
.L_x_8157:


//--------------------- .text._ZN2at6native55_GLOBAL__N__de093ff9_22_ForeachBinaryOpList_cu_a911ec4325multi_tensor_apply_kernelINS1_18TensorListMetadataILi2EEENS1_24BinaryOpListAlphaFunctorIN3c108BFloat16ELi2ELi2ELi0EEEJSt10multipliesIfEfEEEvT_T0_DpT1_ --------------------------
	.section	.text._ZN2at6native55_GLOBAL__N__de093ff9_22_ForeachBinaryOpList_cu_a911ec4325multi_tensor_apply_kernelINS1_18TensorListMetadataILi2EEENS1_24BinaryOpListAlphaFunctorIN3c108BFloat16ELi2ELi2ELi0EEEJSt10multipliesIfEfEEEvT_T0_DpT1_,"ax",@progbits
	.align	128
.text._ZN2at6native55_GLOBAL__N__de093ff9_22_ForeachBinaryOpList_cu_a911ec4325multi_tensor_apply_kernelINS1_18TensorListMetadataILi2EEENS1_24BinaryOpListAlphaFunctorIN3c108BFloat16ELi2ELi2ELi0EEEJSt10multipliesIfEfEEEvT_T0_DpT1_:
        .type           _ZN2at6native55_GLOBAL__N__de093ff9_22_ForeachBinaryOpList_cu_a911ec4325multi_tensor_apply_kernelINS1_18TensorListMetadataILi2EEENS1_24BinaryOpListAlphaFunctorIN3c108BFloat16ELi2ELi2ELi0EEEJSt10multipliesIfEfEEEvT_T0_DpT1_,@function
        .size           _ZN2at6native55_GLOBAL__N__de093ff9_22_ForeachBinaryOpList_cu_a911ec4325multi_tensor_apply_kernelINS1_18TensorListMetadataILi2EEENS1_24BinaryOpListAlphaFunctorIN3c108BFloat16ELi2ELi2ELi0EEEJSt10multipliesIfEfEEEvT_T0_DpT1_,(.L_x_8158 - _ZN2at6native55_GLOBAL__N__de093ff9_22_ForeachBinaryOpList_cu_a911ec4325multi_tensor_apply_kernelINS1_18TensorListMetadataILi2EEENS1_24BinaryOpListAlphaFunctorIN3c108BFloat16ELi2ELi2ELi0EEEJSt10multipliesIfEfEEEvT_T0_DpT1_)
        .other          _ZN2at6native55_GLOBAL__N__de093ff9_22_ForeachBinaryOpList_cu_a911ec4325multi_tensor_apply_kernelINS1_18TensorListMetadataILi2EEENS1_24BinaryOpListAlphaFunctorIN3c108BFloat16ELi2ELi2ELi0EEEJSt10multipliesIfEfEEEvT_T0_DpT1_,@"STO_CUDA_ENTRY STV_DEFAULT"
_ZN2at6native55_GLOBAL__N__de093ff9_22_ForeachBinaryOpList_cu_a911ec4325multi_tensor_apply_kernelINS1_18TensorListMetadataILi2EEENS1_24BinaryOpListAlphaFunctorIN3c108BFloat16ELi2ELi2ELi0EEEJSt10multipliesIfEfEEEvT_T0_DpT1_:
        /* <DEDUP_REMOVED lines=29> */
.L_x_7551:
        /* <DEDUP_REMOVED lines=64> */
[----:B--2---:R-:W-:Y:S02]  /*05d0*/  IMAD.U32 R10, R10, 0x10000, RZ ;  /* 0x000100000a0a7824 */ /* 0x004fe400078e00ff */
[----:B---3--:R-:W-:-:S04]  /*05e0*/  IMAD.U32 R3, R3, 0x10000, RZ ;  /* 0x0001000003037824 */ /* 0x008fc800078e00ff */
[----:B------:R-:W-:Y:S01]  /*05f0*/  FMUL.FTZ R3, R3, UR5 ;  /* 0x0000000503037c20 */ /* 0x000fe20008410000 */
[----:B----4-:R-:W-:-:S03]  /*0600*/  IMAD.U32 R23, R23, 0x10000, RZ ;  /* 0x0001000017177824 */ /* 0x010fc600078e00ff */
[----:B------:R-:W-:Y:S01]  /*0610*/  FMUL.FTZ R3, R10, R3 ;  /* 0x000000030a037220 */ /* 0x000fe20000410000 */
[----:B-----5:R-:W-:Y:S02]  /*0620*/  IMAD.U32 R25, R25, 0x10000, RZ ;  /* 0x0001000019197824 */ /* 0x020fe400078e00ff */
[----:B------:R-:W-:Y:S02]  /*0630*/  IMAD.U32 R24, R24, 0x10000, RZ ;  /* 0x0001000018187824 */ /* 0x000fe400078e00ff */
[----:B------:R-:W-:Y:S02]  /*0640*/  FMUL.FTZ R4, R25, UR5 ;  /* 0x0000000519047c20 */ /* 0x000fe40008410000 */
[----:B------:R-:W-:Y:S01]  /*0650*/  FMUL.FTZ R5, R24, UR5 ;  /* 0x0000000518057c20 */ /* 0x000fe20008410000 */
[----:B------:R-:W-:Y:S02]  /*0660*/  IMAD.U32 R27, R27, 0x10000, RZ ;  /* 0x000100001b1b7824 */ /* 0x000fe400078e00ff */
[----:B------:R-:W-:Y:S01]  /*0670*/  FMUL.FTZ R23, R23, R4 ;  /* 0x0000000417177220 */ /* 0x000fe20000410000 */
[----:B------:R-:W-:-:S02]  /*0680*/  IMAD.U32 R28, R28, 0x10000, RZ ;  /* 0x000100001c1c7824 */ /* 0x000fc400078e00ff */
[----:B------:R-:W-:Y:S01]  /*0690*/  FMUL.FTZ R27, R27, UR5 ;  /* 0x000000051b1b7c20 */ /* 0x000fe20008410000 */
[----:B------:R-:W-:Y:S02]  /*06a0*/  IMAD.U32 R26, R26, 0x10000, RZ ;  /* 0x000100001a1a7824 */ /* 0x000fe400078e00ff */
[----:B------:R-:W-:Y:S01]  /*06b0*/  FMUL.FTZ R28, R28, R5 ;  /* 0x000000051c1c7220 */ /* 0x000fe20000410000 */
[C---:B------:R-:W-:Y:S01]  /*06c0*/  @P3 LEA R4, P4, R11.reuse, UR6, 0x1 ;  /* 0x000000060b043c11 */ /* 0x040fe2000f8808ff */
[----:B------:R-:W-:Y:S01]  /*06d0*/  FMUL.FTZ R26, R26, R27 ;  /* 0x0000001b1a1a7220 */ /* 0x000fe20000410000 */
[----:B------:R-:W-:Y:S02]  /*06e0*/  F2FP.BF16.F32.PACK_AB R3, RZ, R3 ;  /* 0x00000003ff03723e */ /* 0x000fe400000010ff */
[----:B------:R-:W-:Y:S02]  /*06f0*/  F2FP.BF16.F32.PACK_AB R23, RZ, R23 ;  /* 0x00000017ff17723e */ /* 0x000fe400000010ff */
[----:B------:R-:W-:-:S02]  /*0700*/  @P3 LEA.HI.X R5, R11, UR7, R8, 0x1, P4 ;  /* 0x000000070b053c11 */ /* 0x000fc4000a0f0c08 */
        /* <DEDUP_REMOVED lines=12> */
.L_x_7550:
        /* <DEDUP_REMOVED lines=9> */
.L_x_7552:
        /* <DEDUP_REMOVED lines=12> */
[C---:B--2---:R-:W-:Y:S01]  /*0920*/  PRMT R9, R6.reuse, 0x7632, R9 ;  /* 0x0000763206097816 */ /* 0x044fe20000000009 */
[----:B------:R-:W-:Y:S01]  /*0930*/  IMAD.U32 R12, R6, 0x10000, RZ ;  /* 0x00010000060c7824 */ /* 0x000fe200078e00ff */
[C---:B------:R-:W-:Y:S01]  /*0940*/  PRMT R10, R7.reuse, 0x7632, R10 ;  /* 0x00007632070a7816 */ /* 0x040fe2000000000a */
[----:B------:R-:W-:Y:S01]  /*0950*/  IMAD.U32 R14, R7, 0x10000, RZ ;  /* 0x00010000070e7824 */ /* 0x000fe200078e00ff */
[----:B---3--:R-:W-:Y:S01]  /*0960*/  PRMT R4, R16, 0x7632, R4 ;  /* 0x0000763210047816 */ /* 0x008fe20000000004 */
[----:B------:R-:W-:Y:S01]  /*0970*/  IMAD.U32 R9, R9, 0x10000, RZ ;  /* 0x0001000009097824 */ /* 0x000fe200078e00ff */
[----:B------:R-:W-:Y:S01]  /*0980*/  PRMT R8, R17, 0x7632, R8 ;  /* 0x0000763211087816 */ /* 0x000fe20000000008 */
[----:B------:R-:W-:Y:S02]  /*0990*/  IMAD.U32 R10, R10, 0x10000, RZ ;  /* 0x000100000a0a7824 */ /* 0x000fe400078e00ff */
[----:B------:R-:W-:Y:S01]  /*09a0*/  FMUL.FTZ R12, R12, UR13 ;  /* 0x0000000d0c0c7c20 */ /* 0x000fe20008410000 */
[----:B------:R-:W-:-:S02]  /*09b0*/  IMAD.U32 R11, R16, 0x10000, RZ ;  /* 0x00010000100b7824 */ /* 0x000fc400078e00ff */
[----:B------:R-:W-:Y:S01]  /*09c0*/  FMUL.FTZ R9, R9, UR13 ;  /* 0x0000000d09097c20 */ /* 0x000fe20008410000 */
[----:B------:R-:W-:Y:S02]  /*09d0*/  IMAD.U32 R4, R4, 0x10000, RZ ;  /* 0x0001000004047824 */ /* 0x000fe400078e00ff */
[----:B------:R-:W-:Y:S01]  /*09e0*/  FMUL.FTZ R14, R14, UR13 ;  /* 0x0000000d0e0e7c20 */ /* 0x000fe20008410000 */
[----:B------:R-:W-:Y:S02]  /*09f0*/  IMAD.U32 R13, R17, 0x10000, RZ ;  /* 0x00010000110d7824 */ /* 0x000fe400078e00ff */
[----:B------:R-:W-:Y:S01]  /*0a00*/  FMUL.FTZ R7, R10, UR13 ;  /* 0x0000000d0a077c20 */ /* 0x000fe20008410000 */
[----:B------:R-:W-:Y:S02]  /*0a10*/  IMAD.U32 R8, R8, 0x10000, RZ ;  /* 0x0001000008087824 */ /* 0x000fe400078e00ff */
[----:B------:R-:W-:Y:S01]  /*0a20*/  FMUL.FTZ R11, R11, R12 ;  /* 0x0000000c0b0b7220 */ /* 0x000fe20000410000 */
[----:B------:R-:W-:Y:S01]  /*0a30*/  FMUL.FTZ R4, R4, R9 ;  /* 0x0000000904047220 */ /* 0x000fe20000410000 */
[----:B------:R-:W-:Y:S01]  /*0a40*/  FMUL.FTZ R13, R13, R14 ;  /* 0x0000000e0d0d7220 */ /* 0x000fe20000410000 */
[----:B------:R-:W-:-:S03]  /*0a50*/  FMUL.FTZ R8, R8, R7 ;  /* 0x0000000708087220 */ /* 0x000fc60000410000 */
[----:B------:R-:W-:Y:S01]  /*0a60*/  F2FP.BF16.F32.PACK_AB R12, R4, R11 ;  /* 0x0000000b040c723e */ /* 0x000fe200000010ff */
[----:B------:R-:W-:Y:S01]  /*0a70*/  IMAD.SHL.U32 R4, R5, 0x4, RZ ;  /* 0x0000000405047824 */ /* 0x000fe200078e00ff */
[----:B------:R-:W-:-:S04]  /*0a80*/  F2FP.BF16.F32.PACK_AB R13, R8, R13 ;  /* 0x0000000d080d723e */ /* 0x000fc800000010ff */
[----:B------:R-:W-:Y:S01]  /*0a90*/  ISETP.GE.U32.AND P0, PT, R4, UR12, PT ;  /* 0x0000000c04007c0c */ /* 0x000fe2000bf06070 */
[----:B------:R0:W-:Y:S01]  /*0aa0*/  STG.E.64 desc[UR10][R2.64], R12 ;  /* 0x0000000c02007986 */ /* 0x0001e2000c101b0a */
[----:B------:R-:W-:-:S04]  /*0ab0*/  SHF.L.U64.HI R4, R5, 0x2, R0 ;  /* 0x0000000205047819 */ /* 0x000fc80000010200 */
[----:B------:R-:W-:-:S13]  /*0ac0*/  ISETP.GE.AND.EX P0, PT, R4, UR4, PT, P0 ;  /* 0x0000000404007c0c */ /* 0x000fda000bf06300 */
[----:B0-----:R-:W-:Y:S05]  /*0ad0*/  @!P0 BRA P1, `(.L_x_7552) ;  /* 0xfffffffc00608947 */ /* 0x001fea000083ffff */
[----:B------:R-:W-:Y:S05]  /*0ae0*/  EXIT ;  /* 0x000000000000794d */ /* 0x000fea0003800000 */
.L_x_7553:
        /* <DEDUP_REMOVED lines=9> */
.L_x_8158:


//--------------------- .text._ZN2at6native55_GLOBAL__N__de093ff9_22_ForeachBinaryOpList_cu_a911ec4325multi_tensor_apply_kernelINS1_18TensorListMetadataILi2EEENS1_24BinaryOpListAlphaFunctorIbLi2ELi2ELi0EEEJSt10multipliesIbEbEEEvT_T0_DpT1_ --------------------------
	.section	.text._ZN2at6native55_GLOBAL__N__de093ff9_22_ForeachBinaryOpList_cu_a911ec4325multi_tensor_apply_kernelINS1_18TensorListMetadataILi2EEENS1_24BinaryOpListAlphaFunctorIbLi2ELi2ELi0EEEJSt10multipliesIbEbEEEvT_T0_DpT1_,"ax",@progbits
	.align	128
.text._ZN2at6native55_GLOBAL__N__de093ff9_22_ForeachBinaryOpList_cu_a911ec4325multi_tensor_apply_kernelINS1_18TensorListMetadataILi2EEENS1_24BinaryOpListAlphaFunctorIbLi2ELi2ELi0EEEJSt10multipliesIbEbEEEvT_T0_DpT1_:
        .type           _ZN2at6native55_GLOBAL__N__de093ff9_22_ForeachBinaryOpList_cu_a911ec4325multi_tensor_apply_kernelINS1_18TensorListMetadataILi2EEENS1_24BinaryOpListAlphaFunctorIbLi2ELi2ELi0EEEJSt10multipliesIbEbEEEvT_T0_DpT1_,@function
        .size           _ZN2at6native55_GLOBAL__N__de093ff9_22_ForeachBinaryOpList_cu_a911ec4325multi_tensor_apply_kernelINS1_18TensorListMetadataILi2EEENS1_24BinaryOpListAlphaFunctorIbLi2ELi2ELi0EEEJSt10multipliesIbEbEEEvT_T0_DpT1_,(.L_x_8159 - _ZN2at6native55_GLOBAL__N__de093ff9_22_ForeachBinaryOpList_cu_a911ec4325multi_tensor_apply_kernelINS1_18TensorListMetadataILi2EEENS1_24BinaryOpListAlphaFunctorIbLi2ELi2ELi0EEEJSt10multipliesIbEbEEEvT_T0_DpT1_)
        .other          _ZN2at6native55_GLOBAL__N__de093ff9_22_ForeachBinaryOpList_cu_a911ec4325multi_tensor_apply_kernelINS1_18TensorListMetadataILi2EEENS1_24BinaryOpListAlphaFunctorIbLi2ELi2ELi0EEEJSt10multipliesIbEbEEEvT_T0_DpT1_,@"STO_CUDA_ENTRY STV_DEFAULT"
_ZN2at6native55_GLOBAL__N__de093ff9_22_ForeachBinaryOpList_cu_a911ec4325multi_tensor_apply_kernelINS1_18TensorListMetadataILi2EEENS1_24BinaryOpListAlphaFunctorIbLi2ELi2ELi0EEEJSt10multipliesIbEbEEEvT_T0_DpT1_:
        /* <DEDUP_REMOVED lines=29> */
.L_x_7555:
        /* <DEDUP_REMOVED lines=47> */
[----:B------:R-:W-:-:S02]  /*04c0*/  PRMT R28, RZ, 0x7610, R28 ;  /* 0x00007610ff1c7816 */ /* 0x000fc4000000001c */
[----:B------:R-:W-:Y:S02]  /*04d0*/  @P1 IADD3.X R5, R25, UR6, RZ, P4, !PT ;  /* 0x0000000619051c10 */ /* 0x000fe4000a7fe4ff */
[----:B------:R-:W-:Y:S02]  /*04e0*/  PRMT R29, RZ, 0x7610, R29 ;  /* 0x00007610ff1d7816 */ /* 0x000fe4000000001d */
[----:B------:R-:W-:Y:S01]  /*04f0*/  IADD3 R12, P4, R12, UR14, RZ ;  /* 0x0000000e0c0c7c10 */ /* 0x000fe2000ff9e0ff */
[----:B------:R-:W5:Y:S01]  /*0500*/  @P1 LDG.E.U8 R28, desc[UR10][R4.64] ;  /* 0x0000000a041c1981 */ /* 0x000f62000c1e1100 */
[C---:B------:R-:W-:Y:S02]  /*0510*/  @P0 IADD3.X R11, R13.reuse, UR8, RZ, P5, !PT ;  /* 0x000000080d0b0c10 */ /* 0x040fe4000affe4ff */
[----:B0-----:R-:W-:Y:S02]  /*0520*/  PRMT R6, RZ, 0x7610, R6 ;  /* 0x00007610ff067816 */ /* 0x001fe40000000006 */
[----:B------:R-:W-:Y:S01]  /*0530*/  IADD3.X R13, R13, UR6, RZ, P4, !PT ;  /* 0x000000060d0d7c10 */ /* 0x000fe2000a7fe4ff */
[----:B------:R-:W5:Y:S04]  /*0540*/  @P0 LDG.E.U8 R29, desc[UR10][R10.64] ;  /* 0x0000000a0a1d0981 */ /* 0x000f68000c1e1100 */
[----:B------:R-:W5:Y:S01]  /*0550*/  @P0 LDG.E.U8 R6, desc[UR10][R12.64] ;  /* 0x0000000a0c060981 */ /* 0x000f62000c1e1100 */
[----:B------:R-:W-:Y:S01]  /*0560*/  ULDC.S8 UR4, c[0x0][0xe5a] ;  /* 0x0003968000047ab9 */ /* 0x000fe20000000200 */
[----:B------:R-:W-:Y:S01]  /*0570*/  IMAD.WIDE.U32 R16, R14, 0x4, R16 ;  /* 0x000000040e107825 */ /* 0x000fe200078e0010 */
[----:B--2---:R-:W-:-:S02]  /*0580*/  LOP3.LUT P4, RZ, R26, 0xff, RZ, 0xc0, !PT ;  /* 0x000000ff1aff7812 */ /* 0x004fc4000788c0ff */
        /* <DEDUP_REMOVED lines=10> */
[----:B------:R-:W-:Y:S02]  /*0630*/  LOP3.LUT P5, RZ, R28, 0xff, RZ, 0xc0, !PT ;  /* 0x000000ff1cff7812 */ /* 0x000fe400078ac0ff */
[----:B------:R-:W-:Y:S02]  /*0640*/  SEL R21, RZ, 0x1, !P6 ;  /* 0x00000001ff157807 */ /* 0x000fe40007000000 */
        /* <DEDUP_REMOVED lines=9> */
[----:B------:R-:W-:Y:S02]  /*06e0*/  @P1 IADD3 R6, P6, R15, UR14, RZ ;  /* 0x0000000e0f061c10 */ /* 0x000fe4000ffde0ff */
[----:B------:R-:W-:Y:S02]  /*06f0*/  SEL R15, RZ, 0x1, !P4 ;  /* 0x00000001ff0f7807 */ /* 0x000fe40006000000 */
[----:B------:R-:W-:Y:S02]  /*0700*/  @P1 IADD3.X R7, R25, UR6, RZ, P6, !PT ;  /* 0x0000000619071c10 */ /* 0x000fe4000b7fe4ff */
[----:B------:R-:W-:Y:S01]  /*0710*/  @P0 SEL R11, RZ, 0x1, !P5 ;  /* 0x00000001ff0b0807 */ /* 0x000fe20006800000 */
[----:B------:R2:W-:Y:S04]  /*0720*/  @P3 STG.E.U8 desc[UR10][R4.64], R9 ;  /* 0x0000000904003986 */ /* 0x0005e8000c10110a */
        /* <DEDUP_REMOVED lines=9> */
.L_x_7554:
        /* <DEDUP_REMOVED lines=10> */
.L_x_7556:
        /* <DEDUP_REMOVED lines=42> */
.L_x_7557:
        /* <DEDUP_REMOVED lines=16> */
.L_x_8159:


//--------------------- .text._ZN2at6native55_GLOBAL__N__de093ff9_22_ForeachBinaryOpList_cu_a911ec4325multi_tensor_apply_kernelINS1_18TensorListMetadataILi2EEENS1_24BinaryOpListAlphaFunctorIN3c107complexIfEELi2ELi2ELi0EEEJSt10multipliesIS8_ES8_EEEvT_T0_DpT1_ --------------------------
	.section	.text._ZN2at6native55_GLOBAL__N__de093ff9_22_ForeachBinaryOpList_cu_a911ec4325multi_tensor_apply_kernelINS1_18TensorListMetadataILi2EEENS1_24BinaryOpListAlphaFunctorIN3c107complexIfEELi2ELi2ELi0EEEJSt10multipliesIS8_ES8_EEEvT_T0_DpT1_,"ax",@progbits
	.align	128
.text._ZN2at6native55_GLOBAL__N__de093ff9_22_ForeachBinaryOpList_cu_a911ec4325multi_tensor_apply_kernelINS1_18TensorListMetadataILi2EEENS1_24BinaryOpListAlphaFunctorIN3c107complexIfEELi2ELi2ELi0EEEJSt10multipliesIS8_ES8_EEEvT_T0_DpT1_:
        .type           _ZN2at6native55_GLOBAL__N__de093ff9_22_ForeachBinaryOpList_cu_a911ec4325multi_tensor_apply_kernelINS1_18TensorListMetadataILi2EEENS1_24BinaryOpListAlphaFunctorIN3c107complexIfEELi2ELi2ELi0EEEJSt10multipliesIS8_ES8_EEEvT_T0_DpT1_,@function
        .size           _ZN2at6native55_GLOBAL__N__de093ff9_22_ForeachBinaryOpList_cu_a911ec4325multi_tensor_apply_kernelINS1_18TensorListMetadataILi2EEENS1_24BinaryOpListAlphaFunctorIN3c107complexIfEELi2ELi2ELi0EEEJSt10multipliesIS8_ES8_EEEvT_T0_DpT1_,(.L_x_8160 - _ZN2at6native55_GLOBAL__N__de093ff9_22_ForeachBinaryOpList_cu_a911ec4325multi_tensor_apply_kernelINS1_18TensorListMetadataILi2EEENS1_24BinaryOpListAlphaFunctorIN3c107complexIfEELi2ELi2ELi0EEEJSt10multipliesIS8_ES8_EEEvT_T0_DpT1_)
        .other          _ZN2at6native55_GLOBAL__N__de093ff9_22_ForeachBinaryOpList_cu_a911ec4325multi_tensor_apply_kernelINS1_18TensorListMetadataILi2EEENS1_24BinaryOpListAlphaFunctorIN3c107complexIfEELi2ELi2ELi0EEEJSt10multipliesIS8_ES8_EEEvT_T0_DpT1_,@"STO_CUDA_ENTRY STV_DEFAULT"
_ZN2at6native55_GLOBAL__N__de093ff9_22_ForeachBinaryOpList_cu_a911ec4325multi_tensor_apply_kernelINS1_18TensorListMetadataILi2EEENS1_24BinaryOpListAlphaFunctorIN3c107complexIfEELi2ELi2ELi0EEEJSt10multipliesIS8_ES8_EEEvT_T0_DpT1_:
        /* <DEDUP_REMOVED lines=30> */
.L_x_7559:
[----:B0-----:R-:W-:Y:S02]  /*01e0*/  IADD3 R11, P1, R0, R25, RZ ;  /* 0x00000019000b7210 */ /* 0x001fe40007f3e0ff */
[----:B------:R-:W-:Y:S02]  /*01f0*/  CS2R R14, SRZ ;  /* 0x00000000000e7805 */ /* 0x000fe4000001ff00 */
[C---:B------:R-:W-:Y:S02]  /*0200*/  ISETP.GE.U32.AND P0, PT, R11.reuse, 0x10000, PT ;  /* 0x000100000b00780c */ /* 0x040fe40003f06070 */
[----:B------:R-:W-:Y:S02]  /*0210*/  IADD3.X R10, RZ, R27, RZ, P1, !PT ;  /* 0x0000001bff0a7210 */ /* 0x000fe40000ffe4ff */
[----:B------:R-:W-:Y:S02]  /*0220*/  ISETP.LT.U32.AND P1, PT, R11, UR12, PT ;  /* 0x0000000c0b007c0c */ /* 0x000fe4000bf21070 */
        /* <DEDUP_REMOVED lines=8> */
[----:B------:R3:W4:Y:S01]  /*02b0*/  @P0 LDG.E.64 R2, desc[UR10][R4.64] ;  /* 0x0000000a04020981 */ /* 0x000722000c1e1b00 */
[CC--:B-1----:R-:W-:Y:S01]  /*02c0*/  IADD3 R8, P2, R24.reuse, R11.reuse, RZ ;  /* 0x0000000b18087210 */ /* 0x0c2fe20007f5e0ff */
[C---:B------:R-:W-:Y:S01]  /*02d0*/  IMAD R18, R24.reuse, 0x3, RZ ;  /* 0x0000000318127824 */ /* 0x040fe200078e02ff */
[----:B------:R-:W-:Y:S02]  /*02e0*/  LEA R17, P3, R24, R11, 0x1 ;  /* 0x0000000b18117211 */ /* 0x000fe400078608ff */
[----:B0-----:R-:W-:Y:S02]  /*02f0*/  CS2R R6, SRZ ;  /* 0x0000000000067805 */ /* 0x001fe4000001ff00 */
[C---:B------:R-:W-:Y:S01]  /*0300*/  ISETP.GE.U32.AND P1, PT, R8.reuse, 0x10000, PT ;  /* 0x000100000800780c */ /* 0x040fe20003f26070 */
[----:B------:R-:W-:Y:S01]  /*0310*/  IMAD.X R9, RZ, RZ, R10, P2 ;  /* 0x000000ffff097224 */ /* 0x000fe200010e060a */
[----:B------:R-:W-:Y:S02]  /*0320*/  IADD3.X R16, RZ, R10, RZ, P3, !PT ;  /* 0x0000000aff107210 */ /* 0x000fe40001ffe4ff */
[----:B------:R-:W-:-:S02]  /*0330*/  ISETP.LT.U32.AND P3, PT, R8, UR12, PT ;  /* 0x0000000c08007c0c */ /* 0x000fc4000bf61070 */
[----:B---3--:R-:W-:Y:S02]  /*0340*/  CS2R R4, SRZ ;  /* 0x0000000000047805 */ /* 0x008fe4000001ff00 */
[----:B------:R-:W-:Y:S02]  /*0350*/  ISETP.GE.U32.AND.EX P1, PT, R9, RZ, PT, P1 ;  /* 0x000000ff0900720c */ /* 0x000fe40003f26110 */
[----:B------:R-:W-:Y:S02]  /*0360*/  ISETP.GE.U32.AND P2, PT, R17, 0x10000, PT ;  /* 0x000100001100780c */ /* 0x000fe40003f46070 */
[----:B------:R-:W-:Y:S02]  /*0370*/  ISETP.LT.AND.EX P1, PT, R9, UR4, !P1, P3 ;  /* 0x0000000409007c0c */ /* 0x000fe4000cf21330 */
[----:B------:R-:W-:Y:S02]  /*0380*/  ISETP.LT.U32.AND P4, PT, R17, UR12, PT ;  /* 0x0000000c11007c0c */ /* 0x000fe4000bf81070 */
[----:B------:R-:W-:-:S02]  /*0390*/  ISETP.GE.U32.AND.EX P2, PT, R16, RZ, PT, P2 ;  /* 0x000000ff1000720c */ /* 0x000fc40003f46120 */
[----:B------:R-:W-:Y:S02]  /*03a0*/  IADD3 R18, P3, R18, R11, RZ ;  /* 0x0000000b12127210 */ /* 0x000fe40007f7e0ff */
[C---:B------:R-:W-:Y:S01]  /*03b0*/  SHF.L.U64.HI R9, R8.reuse, 0x3, R9 ;  /* 0x0000000308097819 */ /* 0x040fe20000010209 */
[----:B------:R-:W-:Y:S01]  /*03c0*/  IMAD.SHL.U32 R8, R8, 0x8, RZ ;  /* 0x0000000808087824 */ /* 0x000fe200078e00ff */
[----:B------:R-:W-:Y:S02]  /*03d0*/  ISETP.LT.AND.EX P2, PT, R16, UR4, !P2, P4 ;  /* 0x0000000410007c0c */ /* 0x000fe4000d741340 */
[----:B------:R-:W-:Y:S02]  /*03e0*/  IADD3.X R19, RZ, R10, RZ, P3, !PT ;  /* 0x0000000aff137210 */ /* 0x000fe40001ffe4ff */
[C---:B------:R-:W-:Y:S02]  /*03f0*/  ISETP.GE.U32.AND P4, PT, R18.reuse, 0x10000, PT ;  /* 0x000100001200780c */ /* 0x040fe40003f86070 */
[----:B------:R-:W-:-:S02]  /*0400*/  ISETP.LT.U32.AND P3, PT, R18, UR12, PT ;  /* 0x0000000c12007c0c */ /* 0x000fc4000bf61070 */
[C---:B------:R-:W-:Y:S02]  /*0410*/  @P1 IADD3 R22, P6, R8.reuse, UR8, RZ ;  /* 0x0000000808161c10 */ /* 0x040fe4000ffde0ff */
[----:B------:R-:W-:Y:S02]  /*0420*/  ISETP.GE.U32.AND.EX P4, PT, R19, RZ, PT, P4 ;  /* 0x000000ff1300720c */ /* 0x000fe40003f86140 */
[----:B------:R-:W-:Y:S02]  /*0430*/  @P1 IADD3.X R23, R9, UR9, RZ, P6, !PT ;  /* 0x0000000909171c10 */ /* 0x000fe4000b7fe4ff */
[----:B------:R-:W-:Y:S02]  /*0440*/  ISETP.LT.AND.EX P3, PT, R19, UR4, !P4, P3 ;  /* 0x0000000413007c0c */ /* 0x000fe4000e761330 */
[C---:B------:R-:W-:Y:S01]  /*0450*/  SHF.L.U64.HI R16, R17.reuse, 0x3, R16 ;  /* 0x0000000311107819 */ /* 0x040fe20000010210 */
[----:B------:R0:W3:Y:S01]  /*0460*/  @P1 LDG.E.64 R4, desc[UR10][R22.64] ;  /* 0x0000000a16041981 */ /* 0x0000e2000c1e1b00 */
[----:B------:R-:W-:Y:S01]  /*0470*/  IADD3 R8, P4, R8, UR6, RZ ;  /* 0x0000000608087c10 */ /* 0x000fe2000ff9e0ff */
[----:B------:R-:W-:Y:S01]  /*0480*/  IMAD.SHL.U32 R17, R17, 0x8, RZ ;  /* 0x0000000811117824 */ /* 0x000fe200078e00ff */
[----:B------:R-:W-:-:S02]  /*0490*/  SHF.L.U64.HI R19, R18, 0x3, R19 ;  /* 0x0000000312137819 */ /* 0x000fc40000010213 */
[----:B------:R-:W-:Y:S02]  /*04a0*/  SHF.L.U32 R18, R18, 0x3, RZ ;  /* 0x0000000312127819 */ /* 0x000fe400000006ff */
[----:B------:R-:W-:Y:S02]  /*04b0*/  CS2R R10, SRZ ;  /* 0x00000000000a7805 */ /* 0x000fe4000001ff00 */
[----:B------:R-:W-:Y:S02]  /*04c0*/  IADD3.X R9, R9, UR7, RZ, P4, !PT ;  /* 0x0000000709097c10 */ /* 0x000fe4000a7fe4ff */
[----:B------:R-:W-:Y:S02]  /*04d0*/  @P2 IADD3 R28, P5, R17, UR8, RZ ;  /* 0x00000008111c2c10 */ /* 0x000fe4000ffbe0ff */
[----:B------:R-:W-:Y:S01]  /*04e0*/  @P3 IADD3 R20, P4, R18, UR8, RZ ;  /* 0x0000000812143c10 */ /* 0x000fe2000ff9e0ff */
[----:B------:R-:W5:Y:S01]  /*04f0*/  @P1 LDG.E.64 R10, desc[UR10][R8.64] ;  /* 0x0000000a080a1981 */ /* 0x000f62000c1e1b00 */
[----:B------:R-:W-:-:S02]  /*0500*/  @P2 IADD3.X R29, R16, UR9, RZ, P5, !PT ;  /* 0x00000009101d2c10 */ /* 0x000fc4000affe4ff */
[----:B------:R-:W-:-:S03]  /*0510*/  @P3 IADD3.X R21, R19, UR9, RZ, P4, !PT ;  /* 0x0000000913153c10 */ /* 0x000fc6000a7fe4ff */
[----:B------:R-:W5:Y:S01]  /*0520*/  @P2 LDG.E.64 R6, desc[UR10][R28.64] ;  /* 0x0000000a1c062981 */ /* 0x000f62000c1e1b00 */
[----:B--2---:R-:W-:-:S04]  /*0530*/  FMUL.FTZ R12, R14, UR15 ;  /* 0x0000000f0e0c7c20 */ /* 0x004fc80008410000 */
[C---:B0-----:R-:W-:Y:S01]  /*0540*/  FFMA.FTZ R23, R15.reuse, UR14, R12 ;  /* 0x0000000e0f177c23 */ /* 0x041fe2000801000c */
[----:B------:R-:W-:Y:S01]  /*0550*/  CS2R R12, SRZ ;  /* 0x00000000000c7805 */ /* 0x000fe2000001ff00 */
[----:B------:R-:W-:Y:S02]  /*0560*/  FMUL.FTZ R15, R15, UR15 ;  /* 0x0000000f0f0f7c20 */ /* 0x000fe40008410000 */
[-C--:B----4-:R-:W-:Y:S02]  /*0570*/  FMUL.FTZ R22, R23, R3.reuse ;  /* 0x0000000317167220 */ /* 0x090fe40000410000 */
[----:B------:R-:W-:Y:S01]  /*0580*/  FFMA.FTZ R15, R14, UR14, -R15 ;  /* 0x0000000e0e0f7c23 */ /* 0x000fe2000801080f */
[----:B------:R0:W2:Y:S01]  /*0590*/  @P3 LDG.E.64 R12, desc[UR10][R20.64] ;  /* 0x0000000a140c3981 */ /* 0x0000a2000c1e1b00 */
[----:B------:R-:W-:Y:S02]  /*05a0*/  IADD3 R14, P4, R17, UR6, RZ ;  /* 0x00000006110e7c10 */ /* 0x000fe4000ff9e0ff */
[C---:B------:R-:W-:Y:S01]  /*05b0*/  FMUL.FTZ R26, R15.reuse, R3 ;  /* 0x000000030f1a7220 */ /* 0x040fe20000410000 */
[----:B------:R-:W-:Y:S01]  /*05c0*/  FFMA.FTZ R22, R15, R2, -R22 ;  /* 0x000000020f167223 */ /* 0x000fe20000010816 */
[----:B------:R-:W-:-:S02]  /*05d0*/  IADD3.X R15, R16, UR7, RZ, P4, !PT ;  /* 0x00000007100f7c10 */ /* 0x000fc4000a7fe4ff */
[----:B------:R-:W-:Y:S02]  /*05e0*/  CS2R R16, SRZ ;  /* 0x0000000000107805 */ /* 0x000fe4000001ff00 */
[----:B------:R-:W-:Y:S02]  /*05f0*/  IADD3 R18, P4, R18, UR6, RZ ;  /* 0x0000000612127c10 */ /* 0x000fe4000ff9e0ff */
[----:B0-----:R-:W-:Y:S02]  /*0600*/  CS2R R20, SRZ ;  /* 0x0000000000147805 */ /* 0x001fe4000001ff00 */
[----:B------:R-:W-:Y:S01]  /*0610*/  IADD3.X R19, R19, UR7, RZ, P4, !PT ;  /* 0x0000000713137c10 */ /* 0x000fe2000a7fe4ff */
[----:B------:R-:W4:Y:S04]  /*0620*/  @P2 LDG.E.64 R16, desc[UR10][R14.64] ;  /* 0x0000000a0e102981 */ /* 0x000f28000c1e1b00 */
[----:B------:R-:W4:Y:S01]  /*0630*/  @P3 LDG.E.64 R20, desc[UR10][R18.64] ;  /* 0x0000000a12143981 */ /* 0x000f22000c1e1b00 */
[----:B------:R-:W-:Y:S01]  /*0640*/  FFMA.FTZ R23, R23, R2, R26 ;  /* 0x0000000217177223 */ /* 0x000fe2000001001a */
[----:B---3--:R-:W-:-:S04]  /*0650*/  FMUL.FTZ R2, R4, UR15 ;  /* 0x0000000f04027c20 */ /* 0x008fc80008410000 */
[C---:B------:R-:W-:Y:S01]  /*0660*/  FFMA.FTZ R3, R5.reuse, UR14, R2 ;  /* 0x0000000e05037c23 */ /* 0x040fe20008010002 */
[----:B------:R-:W-:-:S04]  /*0670*/  FMUL.FTZ R5, R5, UR15 ;  /* 0x0000000f05057c20 */ /* 0x000fc80008410000 */
[----:B------:R-:W-:-:S04]  /*0680*/  FFMA.FTZ R5, R4, UR14, -R5 ;  /* 0x0000000e04057c23 */ /* 0x000fc80008010805 */
[-C--:B-----5:R-:W-:Y:S01]  /*0690*/  FMUL.FTZ R4, R5, R11.reuse ;  /* 0x0000000b05047220 */ /* 0x0a0fe20000410000 */
[----:B------:R-:W-:-:S03]  /*06a0*/  FMUL.FTZ R2, R3, R11 ;  /* 0x0000000b03027220 */ /* 0x000fc60000410000 */
[-C--:B------:R-:W-:Y:S01]  /*06b0*/  FFMA.FTZ R3, R3, R10.reuse, R4 ;  /* 0x0000000a03037223 */ /* 0x080fe20000010004 */
[----:B------:R-:W-:Y:S01]  /*06c0*/  FMUL.FTZ R26, R6, UR15 ;  /* 0x0000000f061a7c20 */ /* 0x000fe20008410000 */
[----:B------:R-:W-:-:S03]  /*06d0*/  FFMA.FTZ R2, R5, R10, -R2 ;  /* 0x0000000a05027223 */ /* 0x000fc60000010802 */
[C---:B------:R-:W-:Y:S01]  /*06e0*/  FFMA.FTZ R5, R7.reuse, UR14, R26 ;  /* 0x0000000e07057c23 */ /* 0x040fe2000801001a */
[----:B------:R-:W-:-:S04]  /*06f0*/  FMUL.FTZ R7, R7, UR15 ;  /* 0x0000000f07077c20 */ /* 0x000fc80008410000 */
[----:B------:R-:W-:Y:S01]  /*0700*/  FFMA.FTZ R7, R6, UR14, -R7 ;  /* 0x0000000e06077c23 */ /* 0x000fe20008010807 */
[----:B--2---:R-:W-:Y:S01]  /*0710*/  FMUL.FTZ R11, R13, UR15 ;  /* 0x0000000f0d0b7c20 */ /* 0x004fe20008410000 */
[----:B------:R-:W-:-:S03]  /*0720*/  FMUL.FTZ R4, R12, UR15 ;  /* 0x0000000f0c047c20 */ /* 0x000fc60008410000 */
[----:B------:R-:W-:Y:S01]  /*0730*/  FFMA.FTZ R10, R12, UR14, -R11 ;  /* 0x0000000e0c0a7c23 */ /* 0x000fe2000801080b */
[----:B------:R-:W-:Y:S01]  /*0740*/  FFMA.FTZ R11, R13, UR14, R4 ;  /* 0x0000000e0d0b7c23 */ /* 0x000fe20008010004 */
[----:B------:R-:W-:-:S05]  /*0750*/  IADD3 R13, P4, R0, R25, RZ ;  /* 0x00000019000d7210 */ /* 0x000fca0007f9e0ff */
[----:B------:R-:W-:Y:S02]  /*0760*/  IMAD.X R26, RZ, RZ, R27, P4 ;  /* 0x000000ffff1a7224 */ /* 0x000fe400020e061b */
[-C--:B----4-:R-:W-:Y:S01]  /*0770*/  FMUL.FTZ R4, R5, R17.reuse ;  /* 0x0000001105047220 */ /* 0x090fe20000410000 */
[----:B------:R-:W-:Y:S01]  /*0780*/  @P0 LEA R6, P4, R13, UR6, 0x3 ;  /* 0x000000060d060c11 */ /* 0x000fe2000f8818ff */
[C---:B------:R-:W-:Y:S02]  /*0790*/  FMUL.FTZ R12, R7.reuse, R17 ;  /* 0x00000011070c7220 */ /* 0x040fe40000410000 */
[----:B------:R-:W-:Y:S01]  /*07a0*/  FFMA.FTZ R4, R7, R16, -R4 ;  /* 0x0000001007047223 */ /* 0x000fe20000010804 */
[----:B------:R-:W-:Y:S01]  /*07b0*/  @P0 LEA.HI.X R7, R13, UR7, R26, 0x3, P4 ;  /* 0x000000070d070c11 */ /* 0x000fe2000a0f1c1a */
[-C--:B------:R-:W-:Y:S01]  /*07c0*/  FMUL.FTZ R26, R10, R21.reuse ;  /* 0x000000150a1a7220 */ /* 0x080fe20000410000 */
[----:B------:R-:W-:-:S03]  /*07d0*/  FMUL.FTZ R13, R11, R21 ;  /* 0x000000150b0d7220 */ /* 0x000fc60000410000 */
[----:B------:R-:W-:Y:S01]  /*07e0*/  FFMA.FTZ R11, R11, R20, R26 ;  /* 0x000000140b0b7223 */ /* 0x000fe2000001001a */
[----:B------:R-:W-:Y:S01]  /*07f0*/  MOV R26, R25 ;  /* 0x00000019001a7202 */ /* 0x000fe20000000f00 */
[----:B------:R-:W-:Y:S01]  /*0800*/  FFMA.FTZ R5, R5, R16, R12 ;  /* 0x0000001005057223 */ /* 0x000fe2000001000c */
[----:B------:R-:W-:Y:S01]  /*0810*/  FFMA.FTZ R10, R10, R20, -R13 ;  /* 0x000000140a0a7223 */ /* 0x000fe2000001080d */
[----:B------:R2:W-:Y:S02]  /*0820*/  @P0 STG.E.64 desc[UR10][R6.64], R22 ;  /* 0x0000001606000986 */ /* 0x0005e4000c101b0a */
[----:B------:R-:W-:Y:S02]  /*0830*/  IMAD.WIDE.U32 R26, R24, 0x4, R26 ;  /* 0x00000004181a7825 */ /* 0x000fe400078e001a */
[----:B------:R2:W-:Y:S04]  /*0840*/  @P1 STG.E.64 desc[UR10][R8.64], R2 ;  /* 0x0000000208001986 */ /* 0x0005e8000c101b0a */
[----:B------:R2:W-:Y:S01]  /*0850*/  @P2 STG.E.64 desc[UR10][R14.64], R4 ;  /* 0x000000040e002986 */ /* 0x0005e2000c101b0a */
[----:B------:R-:W-:-:S02]  /*0860*/  ISETP.GE.U32.AND P0, PT, R26, 0x10000, PT ;  /* 0x000100001a00780c */ /* 0x000fc40003f06070 */
[----:B------:R-:W-:Y:S01]  /*0870*/  ISETP.LT.U32.AND P1, PT, R26, UR12, PT ;  /* 0x0000000c1a007c0c */ /* 0x000fe2000bf21070 */
[----:B------:R2:W-:Y:S01]  /*0880*/  @P3 STG.E.64 desc[UR10][R18.64], R10 ;  /* 0x0000000a12003986 */ /* 0x0005e2000c101b0a */
[C---:B------:R-:W-:Y:S02]  /*0890*/  ISETP.GE.U32.AND.EX P0, PT, R27.reuse, RZ, PT, P0 ;  /* 0x000000ff1b00720c */ /* 0x040fe40003f06100 */
[----:B------:R-:W-:Y:S01]  /*08a0*/  ISETP.LT.AND.EX P1, PT, R27, UR4, PT, P1 ;  /* 0x000000041b007c0c */ /* 0x000fe2000bf21310 */
[----:B------:R-:W-:-:S12]  /*08b0*/  IMAD.MOV.U32 R25, RZ, RZ, R26 ;  /* 0x000000ffff197224 */ /* 0x000fd800078e001a */
[----:B--2---:R-:W-:Y:S05]  /*08c0*/  @!P0 BRA P1, `(.L_x_7559) ;  /* 0xfffffff800448947 */ /* 0x004fea000083ffff */
[----:B------:R-:W-:Y:S05]  /*08d0*/  EXIT ;  /* 0x000000000000794d */ /* 0x000fea0003800000 */
.L_x_7558:
        /* <DEDUP_REMOVED lines=9> */
.L_x_7560:
[C---:B------:R-:W-:Y:S01]  /*0970*/  IMAD.SHL.U32 R2, R21.reuse, 0x20, RZ ;  /* 0x0000002015027824 */ /* 0x040fe200078e00ff */
[----:B------:R-:W-:-:S04]  /*0980*/  SHF.L.U64.HI R3, R21, 0x5, R0 ;  /* 0x0000000515037819 */ /* 0x000fc80000010200 */
[----:B------:R-:W-:-:S04]  /*0990*/  IADD3 R22, P0, R2, UR8, RZ ;  /* 0x0000000802167c10 */ /* 0x000fc8000ff1e0ff */
[----:B------:R-:W-:Y:S02]  /*09a0*/  IADD3.X R23, R3, UR9, RZ, P0, !PT ;  /* 0x0000000903177c10 */ /* 0x000fe400087fe4ff */
[----:B------:R-:W-:-:S03]  /*09b0*/  IADD3 R2, P0, R2, UR6, RZ ;  /* 0x0000000602027c10 */ /* 0x000fc6000ff1e0ff */
[----:B------:R-:W2:Y:S01]  /*09c0*/  LDG.E.128 R12, desc[UR10][R22.64] ;  /* 0x0000000a160c7981 */ /* 0x000ea2000c1e1d00 */
[----:B------:R-:W-:-:S03]  /*09d0*/  IADD3.X R3, R3, UR7, RZ, P0, !PT ;  /* 0x0000000703037c10 */ /* 0x000fc600087fe4ff */
[----:B------:R0:W3:Y:S04]  /*09e0*/  LDG.E.128 R4, desc[UR10][R22.64+0x10] ;  /* 0x0000100a16047981 */ /* 0x0000e8000c1e1d00 */
[----:B------:R-:W4:Y:S04]  /*09f0*/  LDG.E.128 R16, desc[UR10][R2.64] ;  /* 0x0000000a02107981 */ /* 0x000f28000c1e1d00 */
[----:B------:R-:W5:Y:S01]  /*0a00*/  LDG.E.128 R8, desc[UR10][R2.64+0x10] ;  /* 0x0000100a02087981 */ /* 0x000f62000c1e1d00 */
[----:B------:R-:W-:-:S05]  /*0a10*/  IADD3 R21, P0, R21, UR5, RZ ;  /* 0x0000000515157c10 */ /* 0x000fca000ff1e0ff */
[----:B------:R-:W-:Y:S01]  /*0a20*/  IMAD.X R0, RZ, RZ, R0, P0 ;  /* 0x000000ffff007224 */ /* 0x000fe200000e0600 */
[----:B------:R-:W-:-:S04]  /*0a30*/  ISETP.LT.U32.AND P1, PT, R21, 0x4000, PT ;  /* 0x000040001500780c */ /* 0x000fc80003f21070 */
[----:B------:R-:W-:Y:S01]  /*0a40*/  ISETP.LT.U32.AND.EX P1, PT, R0, RZ, PT, P1 ;  /* 0x000000ff0000720c */ /* 0x000fe20003f21110 */
[----:B--2---:R-:W-:Y:S01]  /*0a50*/  FMUL.FTZ R25, R13, UR15 ;  /* 0x0000000f0d197c20 */ /* 0x004fe20008410000 */
[----:B------:R-:W-:Y:S01]  /*0a60*/  FMUL.FTZ R20, R12, UR15 ;  /* 0x0000000f0c147c20 */ /* 0x000fe20008410000 */
[----:B------:R-:W-:Y:S01]  /*0a70*/  FMUL.FTZ R27, R15, UR15 ;  /* 0x0000000f0f1b7c20 */ /* 0x000fe20008410000 */
[----:B------:R-:W-:Y:S01]  /*0a80*/  FMUL.FTZ R24, R14, UR15 ;  /* 0x0000000f0e187c20 */ /* 0x000fe20008410000 */
[----:B------:R-:W-:Y:S01]  /*0a90*/  FFMA.FTZ R12, R12, UR14, -R25 ;  /* 0x0000000e0c0c7c23 */ /* 0x000fe20008010819 */
[----:B------:R-:W-:Y:S01]  /*0aa0*/  FFMA.FTZ R20, R13, UR14, R20 ;  /* 0x0000000e0d147c23 */ /* 0x000fe20008010014 */
[----:B------:R-:W-:Y:S01]  /*0ab0*/  FFMA.FTZ R27, R14, UR14, -R27 ;  /* 0x0000000e0e1b7c23 */ /* 0x000fe2000801081b */
[----:B------:R-:W-:Y:S01]  /*0ac0*/  FFMA.FTZ R24, R15, UR14, R24 ;  /* 0x0000000e0f187c23 */ /* 0x000fe20008010018 */
[C---:B----4-:R-:W-:Y:S01]  /*0ad0*/  FMUL.FTZ R15, R17.reuse, R12 ;  /* 0x0000000c110f7220 */ /* 0x050fe20000410000 */
[----:B------:R-:W-:Y:S01]  /*0ae0*/  FMUL.FTZ R13, R17, R20 ;  /* 0x00000014110d7220 */ /* 0x000fe20000410000 */
[CC--:B0-----:R-:W-:Y:S01]  /*0af0*/  FMUL.FTZ R23, R19.reuse, R27.reuse ;  /* 0x0000001b13177220 */ /* 0x0c1fe20000410000 */
[----:B------:R-:W-:Y:S01]  /*0b00*/  FMUL.FTZ R14, R19, R24 ;  /* 0x00000018130e7220 */ /* 0x000fe20000410000 */
[C---:B------:R-:W-:Y:S01]  /*0b10*/  FFMA.FTZ R17, R16.reuse, R20, R15 ;  /* 0x0000001410117223 */ /* 0x040fe2000001000f */
[----:B------:R-:W-:Y:S01]  /*0b20*/  FFMA.FTZ R16, R16, R12, -R13 ;  /* 0x0000000c10107223 */ /* 0x000fe2000001080d */
[C---:B------:R-:W-:Y:S01]  /*0b30*/  FFMA.FTZ R19, R18.reuse, R24, R23 ;  /* 0x0000001812137223 */ /* 0x040fe20000010017 */
[----:B------:R-:W-:Y:S01]  /*0b40*/  FFMA.FTZ R18, R18, R27, -R14 ;  /* 0x0000001b12127223 */ /* 0x000fe2000001080e */
[----:B---3--:R-:W-:Y:S01]  /*0b50*/  FMUL.FTZ R13, R5, UR15 ;  /* 0x0000000f050d7c20 */ /* 0x008fe20008410000 */
[----:B------:R-:W-:Y:S01]  /*0b60*/  FMUL.FTZ R15, R7, UR15 ;  /* 0x0000000f070f7c20 */ /* 0x000fe20008410000 */
[----:B------:R-:W-:Y:S01]  /*0b70*/  FMUL.FTZ R12, R4, UR15 ;  /* 0x0000000f040c7c20 */ /* 0x000fe20008410000 */
[----:B------:R-:W-:Y:S01]  /*0b80*/  FMUL.FTZ R14, R6, UR15 ;  /* 0x0000000f060e7c20 */ /* 0x000fe20008410000 */
[----:B------:R-:W-:Y:S01]  /*0b90*/  FFMA.FTZ R13, R4, UR14, -R13 ;  /* 0x0000000e040d7c23 */ /* 0x000fe2000801080d */
[----:B------:R-:W-:Y:S01]  /*0ba0*/  FFMA.FTZ R15, R6, UR14, -R15 ;  /* 0x0000000e060f7c23 */ /* 0x000fe2000801080f */
[----:B------:R-:W-:Y:S01]  /*0bb0*/  FFMA.FTZ R12, R5, UR14, R12 ;  /* 0x0000000e050c7c23 */ /* 0x000fe2000801000c */
[----:B------:R-:W-:Y:S01]  /*0bc0*/  FFMA.FTZ R14, R7, UR14, R14 ;  /* 0x0000000e070e7c23 */ /* 0x000fe2000801000e */
[----:B-----5:R-:W-:Y:S01]  /*0bd0*/  FMUL.FTZ R5, R9, R13 ;  /* 0x0000000d09057220 */ /* 0x020fe20000410000 */
[----:B------:R-:W-:Y:S01]  /*0be0*/  FMUL.FTZ R7, R11, R15 ;  /* 0x0000000f0b077220 */ /* 0x000fe20000410000 */
[----:B------:R-:W-:Y:S01]  /*0bf0*/  FMUL.FTZ R4, R9, R12 ;  /* 0x0000000c09047220 */ /* 0x000fe20000410000 */
[----:B------:R-:W-:Y:S01]  /*0c00*/  FMUL.FTZ R6, R11, R14 ;  /* 0x0000000e0b067220 */ /* 0x000fe20000410000 */
[----:B------:R-:W-:Y:S01]  /*0c10*/  FFMA.FTZ R9, R8, R12, R5 ;  /* 0x0000000c08097223 */ /* 0x000fe20000010005 */
[----:B------:R-:W-:Y:S01]  /*0c20*/  FFMA.FTZ R11, R10, R14, R7 ;  /* 0x0000000e0a0b7223 */ /* 0x000fe20000010007 */
[----:B------:R-:W-:Y:S01]  /*0c30*/  FFMA.FTZ R8, R8, R13, -R4 ;  /* 0x0000000d08087223 */ /* 0x000fe20000010804 */
[----:B------:R-:W-:Y:S01]  /*0c40*/  FFMA.FTZ R10, R10, R15, -R6 ;  /* 0x0000000f0a0a7223 */ /* 0x000fe20000010806 */
[C---:B------:R-:W-:Y:S01]  /*0c50*/  SHF.L.U32 R4, R21.reuse, 0x2, RZ ;  /* 0x0000000215047819 */ /* 0x040fe200000006ff */
[----:B------:R0:W-:Y:S03]  /*0c60*/  STG.E.128 desc[UR10][R2.64], R16 ;  /* 0x0000001002007986 */ /* 0x0001e6000c101d0a */
[----:B------:R-:W-:Y:S01]  /*0c70*/  ISETP.GE.U32.AND P0, PT, R4, UR12, PT ;  /* 0x0000000c04007c0c */ /* 0x000fe2000bf06070 */
[----:B------:R0:W-:Y:S01]  /*0c80*/  STG.E.128 desc[UR10][R2.64+0x10], R8 ;  /* 0x0000100802007986 */ /* 0x0001e2000c101d0a */
[----:B------:R-:W-:-:S04]  /*0c90*/  SHF.L.U64.HI R4, R21, 0x2, R0 ;  /* 0x0000000215047819 */ /* 0x000fc80000010200 */
[----:B------:R-:W-:-:S13]  /*0ca0*/  ISETP.GE.AND.EX P0, PT, R4, UR4, PT, P0 ;  /* 0x0000000404007c0c */ /* 0x000fda000bf06300 */
[----:B0-----:R-:W-:Y:S05]  /*0cb0*/  @!P0 BRA P1, `(.L_x_7560) ;  /* 0xfffffffc002c8947 */ /* 0x001fea000083ffff */
[----:B------:R-:W-:Y:S05]  /*0cc0*/  EXIT ;  /* 0x000000000000794d */ /* 0x000fea0003800000 */
.L_x_7561:
        /* <DEDUP_REMOVED lines=11> */
.L_x_8160:


//--------------------- .text._ZN2at6native55_GLOBAL__N__de093ff9_22_ForeachBinaryOpList_cu_a911ec4325multi_tensor_apply_kernelINS1_18TensorListMetadataILi2EEENS1_24BinaryOpListAlphaFunctorIN3c107complexIdEELi2ELi2ELi0EEEJSt10multipliesIS8_ES8_EEEvT_T0_DpT1_ --------------------------
	.section	.text._ZN2at6native55_GLOBAL__N__de093ff9_22_ForeachBinaryOpList_cu_a911ec4325multi_tensor_apply_kernelINS1_18TensorListMetadataILi2EEENS1_24BinaryOpListAlphaFunctorIN3c107complexIdEELi2ELi2ELi0EEEJSt10multipliesIS8_ES8_EEEvT_T0_DpT1_,"ax",@progbits
	.align	128
.text._ZN2at6native55_GLOBAL__N__de093ff9_22_ForeachBinaryOpList_cu_a911ec4325multi_tensor_apply_kernelINS1_18TensorListMetadataILi2EEENS1_24BinaryOpListAlphaFunctorIN3c107complexIdEELi2ELi2ELi0EEEJSt10multipliesIS8_ES8_EEEvT_T0_DpT1_:
        .type           _ZN2at6native55_GLOBAL__N__de093ff9_22_ForeachBinaryOpList_cu_a911ec4325multi_tensor_apply_kernelINS1_18TensorListMetadataILi2EEENS1_24BinaryOpListAlphaFunctorIN3c107complexIdEELi2ELi2ELi0EEEJSt10multipliesIS8_ES8_EEEvT_T0_DpT1_,@function
        .size           _ZN2at6native55_GLOBAL__N__de093ff9_22_ForeachBinaryOpList_cu_a911ec4325multi_tensor_apply_kernelINS1_18TensorListMetadataILi2EEENS1_24BinaryOpListAlphaFunctorIN3c107complexIdEELi2ELi2ELi0EEEJSt10multipliesIS8_ES8_EEEvT_T0_DpT1_,(.L_x_8161 - _ZN2at6native55_GLOBAL__N__de093ff9_22_ForeachBinaryOpList_cu_a911ec4325multi_tensor_apply_kernelINS1_18TensorListMetadataILi2EEENS1_24BinaryOpListAlphaFunctorIN3c107complexIdEELi2ELi2ELi0EEEJSt10multipliesIS8_ES8_EEEvT_T0_DpT1_)
        .other          _ZN2at6native55_GLOBAL__N__de093ff9_22_ForeachBinaryOpList_cu_a911ec4325multi_tensor_apply_kernelINS1_18TensorListMetadataILi2EEENS1_24BinaryOpListAlphaFunctorIN3c107complexIdEELi2ELi2ELi0EEEJSt10multipliesIS8_ES8_EEEvT_T0_DpT1_,@"STO_CUDA_ENTRY STV_DEFAULT"
_ZN2at6native55_GLOBAL__N__de093ff9_22_ForeachBinaryOpList_cu_a911ec4325multi_tensor_apply_kernelINS1_18TensorListMetadataILi2EEENS1_24BinaryOpListAlphaFunctorIN3c107complexIdEELi2ELi2ELi0EEEJSt10multipliesIS8_ES8_EEEvT_T0_DpT1_:
        /* <DEDUP_REMOVED lines=26> */
[----:B------:R-:W-:Y:S01]  /*01a0*/  ULDC.64 UR6, c[0x0][0xe68] ;  /* 0x00039a0000067ab9 */ /* 0x000fe20000000a00 */
[----:B------:R-:W-:-:S05]  /*01b0*/  ULDC.64 UR8, c[0x0][0xe60] ;  /* 0x0003980000087ab9 */ /* 0x000fca0000000a00 */
.L_x_7563:
[----:B0-----:R-:W-:Y:S02]  /*01c0*/  IADD3 R49, P1, R3, R46, RZ ;  /* 0x0000002e03317210 */ /* 0x001fe40007f3e0ff */
[----:B--2---:R-:W-:Y:S02]  /*01d0*/  CS2R R22, SRZ ;  /* 0x0000000000167805 */ /* 0x004fe4000001ff00 */
[----:B------:R-:W-:Y:S02]  /*01e0*/  CS2R R20, SRZ ;  /* 0x0000000000147805 */ /* 0x000fe4000001ff00 */
[C---:B------:R-:W-:Y:S01]  /*01f0*/  ISETP.GE.U32.AND P0, PT, R49.reuse, 0x10000, PT ;  /* 0x000100003100780c */ /* 0x040fe20003f06070 */
[----:B------:R-:W-:Y:S01]  /*0200*/  IMAD.X R5, RZ, RZ, R47, P1 ;  /* 0x000000ffff057224 */ /* 0x000fe200008e062f */
[----:B------:R-:W-:-:S04]  /*0210*/  ISETP.LT.U32.AND P1, PT, R49, R0, PT ;  /* 0x000000003100720c */ /* 0x000fc80003f21070 */
[----:B------:R-:W-:-:S04]  /*0220*/  ISETP.GE.U32.AND.EX P0, PT, R5, RZ, PT, P0 ;  /* 0x000000ff0500720c */ /* 0x000fc80003f06100 */
[----:B------:R-:W-:-:S13]  /*0230*/  ISETP.LT.AND.EX P0, PT, R5, R2, !P0, P1 ;  /* 0x000000020500720c */ /* 0x000fda0004701310 */
[----:B------:R-:W-:-:S04]  /*0240*/  @P0 LEA R16, P1, R49, R8, 0x4 ;  /* 0x0000000831100211 */ /* 0x000fc800078220ff */
[----:B------:R-:W-:-:S05]  /*0250*/  @P0 LEA.HI.X R17, R49, R9, R5, 0x4, P1 ;  /* 0x0000000931110211 */ /* 0x000fca00008f2405 */
[----:B------:R0:W2:Y:S01]  /*0260*/  @P0 LDG.E.128 R20, desc[UR4][R16.64] ;  /* 0x0000000410140981 */ /* 0x0000a2000c1e1d00 */
[C---:B------:R-:W-:Y:S02]  /*0270*/  @P0 LEA R10, P1, R49.reuse, R6, 0x4 ;  /* 0x00000006310a0211 */ /* 0x040fe400078220ff */
[----:B------:R-:W-:Y:S02]  /*0280*/  CS2R R14, SRZ ;  /* 0x00000000000e7805 */ /* 0x000fe4000001ff00 */
[----:B------:R-:W-:Y:S02]  /*0290*/  CS2R R12, SRZ ;  /* 0x00000000000c7805 */ /* 0x000fe4000001ff00 */
[----:B------:R-:W-:-:S05]  /*02a0*/  @P0 LEA.HI.X R11, R49, R7, R5, 0x4, P1 ;  /* 0x00000007310b0211 */ /* 0x000fca00008f2405 */
[----:B------:R3:W4:Y:S01]  /*02b0*/  @P0 LDG.E.128 R12, desc[UR4][R10.64] ;  /* 0x000000040a0c0981 */ /* 0x000722000c1e1d00 */
[CC--:B-1----:R-:W-:Y:S01]  /*02c0*/  IADD3 R25, P2, R4.reuse, R49.reuse, RZ ;  /* 0x0000003104197210 */ /* 0x0c2fe20007f5e0ff */
[C---:B------:R-:W-:Y:S01]  /*02d0*/  IMAD R18, R4.reuse, 0x3, RZ ;  /* 0x0000000304127824 */ /* 0x040fe200078e02ff */
[----:B------:R-:W-:Y:S02]  /*02e0*/  LEA R29, P4, R4, R49, 0x1 ;  /* 0x00000031041d7211 */ /* 0x000fe400078808ff */
[----:B0-----:R-:W-:Y:S02]  /*02f0*/  CS2R R16, SRZ ;  /* 0x0000000000107805 */ /* 0x001fe4000001ff00 */
[C---:B------:R-:W-:Y:S01]  /*0300*/  ISETP.GE.U32.AND P1, PT, R25.reuse, 0x10000, PT ;  /* 0x000100001900780c */ /* 0x040fe20003f26070 */
[--C-:B------:R-:W-:Y:S01]  /*0310*/  IMAD.X R24, RZ, RZ, R5.reuse, P2 ;  /* 0x000000ffff187224 */ /* 0x100fe200010e0605 */
[----:B------:R-:W-:Y:S01]  /*0320*/  ISETP.LT.U32.AND P3, PT, R25, R0, PT ;  /* 0x000000001900720c */ /* 0x000fe20003f61070 */
[----:B------:R-:W-:Y:S01]  /*0330*/  IMAD.X R33, RZ, RZ, R5, P4 ;  /* 0x000000ffff217224 */ /* 0x000fe200020e0605 */
[----:B------:R-:W-:Y:S01]  /*0340*/  ISETP.GE.U32.AND P2, PT, R29, 0x10000, PT ;  /* 0x000100001d00780c */ /* 0x000fe20003f46070 */
[----:B------:R-:W-:Y:S01]  /*0350*/  IMAD.SHL.U32 R53, R25, 0x10, RZ ;  /* 0x0000001019357824 */ /* 0x000fe200078e00ff */
[----:B------:R-:W-:-:S02]  /*0360*/  ISETP.GE.U32.AND.EX P1, PT, R24, RZ, PT, P1 ;  /* 0x000000ff1800720c */ /* 0x000fc40003f26110 */
[----:B------:R-:W-:Y:S02]  /*0370*/  IADD3 R37, P4, R18, R49, RZ ;  /* 0x0000003112257210 */ /* 0x000fe40007f9e0ff */
[----:B------:R-:W-:Y:S02]  /*0380*/  CS2R R18, SRZ ;  /* 0x0000000000127805 */ /* 0x000fe4000001ff00 */
[----:B------:R-:W-:Y:S02]  /*0390*/  ISETP.LT.AND.EX P1, PT, R24, R2, !P1, P3 ;  /* 0x000000021800720c */ /* 0x000fe40004f21330 */
[----:B------:R-:W-:Y:S01]  /*03a0*/  ISETP.LT.U32.AND P3, PT, R29, R0, PT ;  /* 0x000000001d00720c */ /* 0x000fe20003f61070 */
[----:B---3--:R-:W-:Y:S01]  /*03b0*/  IMAD.X R10, RZ, RZ, R5, P4 ;  /* 0x000000ffff0a7224 */ /* 0x008fe200020e0605 */
[----:B------:R-:W-:Y:S02]  /*03c0*/  ISETP.GE.U32.AND.EX P5, PT, R33, RZ, PT, P2 ;  /* 0x000000ff2100720c */ /* 0x000fe40003fa6120 */
[----:B------:R-:W-:-:S02]  /*03d0*/  ISETP.GE.U32.AND P2, PT, R37, 0x10000, PT ;  /* 0x000100002500780c */ /* 0x000fc40003f46070 */
[----:B------:R-:W-:Y:S02]  /*03e0*/  ISETP.LT.AND.EX P3, PT, R33, R2, !P5, P3 ;  /* 0x000000022100720c */ /* 0x000fe40006f61330 */
[----:B------:R-:W-:Y:S02]  /*03f0*/  ISETP.GE.U32.AND.EX P5, PT, R10, RZ, PT, P2 ;  /* 0x000000ff0a00720c */ /* 0x000fe40003fa6120 */
[----:B------:R-:W-:Y:S02]  /*0400*/  SHF.L.U64.HI R11, R25, 0x4, R24 ;  /* 0x00000004190b7819 */ /* 0x000fe40000010218 */
[----:B------:R-:W-:Y:S02]  /*0410*/  @P1 IADD3 R30, P2, R8, R53, RZ ;  /* 0x00000035081e1210 */ /* 0x000fe40007f5e0ff */
[----:B------:R-:W-:Y:S02]  /*0420*/  ISETP.LT.U32.AND P4, PT, R37, R0, PT ;  /* 0x000000002500720c */ /* 0x000fe40003f81070 */
[C---:B------:R-:W-:Y:S01]  /*0430*/  SHF.L.U64.HI R33, R29.reuse, 0x4, R33 ;  /* 0x000000041d217819 */ /* 0x040fe20000010221 */
[----:B------:R-:W-:Y:S01]  /*0440*/  IMAD.SHL.U32 R29, R29, 0x10, RZ ;  /* 0x000000101d1d7824 */ /* 0x000fe200078e00ff */
[----:B------:R-:W-:Y:S01]  /*0450*/  ISETP.LT.AND.EX P4, PT, R10, R2, !P5, P4 ;  /* 0x000000020a00720c */ /* 0x000fe20006f81340 */
[----:B------:R-:W-:-:S03]  /*0460*/  @P1 IMAD.X R31, R9, 0x1, R11, P2 ;  /* 0x00000001091f1824 */ /* 0x000fc600010e060b */
[C---:B------:R-:W-:Y:S02]  /*0470*/  @P3 IADD3 R34, P2, R8.reuse, R29, RZ ;  /* 0x0000001d08223210 */ /* 0x040fe40007f5e0ff */
[----:B------:R-:W3:Y:S01]  /*0480*/  @P1 LDG.E.128 R16, desc[UR4][R30.64] ;  /* 0x000000041e101981 */ /* 0x000ee2000c1e1d00 */
[----:B------:R-:W-:Y:S01]  /*0490*/  CS2R R26, SRZ ;  /* 0x00000000001a7805 */ /* 0x000fe2000001ff00 */
[----:B------:R-:W-:Y:S01]  /*04a0*/  IMAD.SHL.U32 R45, R37, 0x10, RZ ;  /* 0x00000010252d7824 */ /* 0x000fe200078e00ff */
[----:B------:R-:W-:Y:S01]  /*04b0*/  CS2R R24, SRZ ;  /* 0x0000000000187805 */ /* 0x000fe2000001ff00 */
[----:B------:R-:W-:Y:S01]  /*04c0*/  @P3 IMAD.X R35, R9, 0x1, R33, P2 ;  /* 0x0000000109233824 */ /* 0x000fe200010e0621 */
[----:B------:R-:W-:Y:S02]  /*04d0*/  SHF.L.U64.HI R37, R37, 0x4, R10 ;  /* 0x0000000425257819 */ /* 0x000fe4000001020a */
[----:B------:R-:W-:Y:S02]  /*04e0*/  @P4 IADD3 R38, P2, R8, R45, RZ ;  /* 0x0000002d08264210 */ /* 0x000fe40007f5e0ff */
[----:B------:R0:W5:Y:S03]  /*04f0*/  @P3 LDG.E.128 R24, desc[UR4][R34.64] ;  /* 0x0000000422183981 */ /* 0x000166000c1e1d00 */
[----:B------:R-:W-:Y:S01]  /*0500*/  @P4 IMAD.X R39, R9, 0x1, R37, P2 ;  /* 0x0000000109274824 */ /* 0x000fe200010e0625 */
[----:B------:R-:W-:-:S05]  /*0510*/  IADD3 R10, P5, R6, R53, RZ ;  /* 0x00000035060a7210 */ /* 0x000fca0007fbe0ff */
[----:B------:R-:W-:Y:S01]  /*0520*/  IMAD.X R11, R7, 0x1, R11, P5 ;  /* 0x00000001070b7824 */ /* 0x000fe200028e060b */
[----:B------:R-:W-:Y:S02]  /*0530*/  IADD3 R44, P5, R6, R45, RZ ;  /* 0x0000002d062c7210 */ /* 0x000fe40007fbe0ff */
[----:B0-----:R-:W-:-:S03]  /*0540*/  CS2R R34, SRZ ;  /* 0x0000000000227805 */ /* 0x001fc6000001ff00 */
[----:B------:R-:W-:Y:S01]  /*0550*/  IMAD.X R45, R7, 0x1, R37, P5 ;  /* 0x00000001072d7824 */ /* 0x000fe200028e0625 */
[----:B------:R-:W-:Y:S01]  /*0560*/  CS2R R36, SRZ ;  /* 0x0000000000247805 */ /* 0x000fe2000001ff00 */
[----:B--2---:R-:W-:Y:S02]  /*0570*/  DMUL R42, R20, UR6 ;  /* 0x00000006142a7c28 */ /* 0x004fe40008000000 */
[----:B------:R-:W-:-:S06]  /*0580*/  DMUL R40, R22, UR6 ;  /* 0x0000000616287c28 */ /* 0x000fcc0008000000 */
[----:B------:R-:W-:Y:S02]  /*0590*/  DFMA R42, R22, UR8, R42 ;  /* 0x00000008162a7c2b */ /* 0x000fe4000800002a */
[----:B------:R-:W-:Y:S01]  /*05a0*/  DFMA R40, R20, UR8, -R40 ;  /* 0x0000000814287c2b */ /* 0x000fe20008000828 */
[----:B------:R-:W-:Y:S02]  /*05b0*/  CS2R R22, SRZ ;  /* 0x0000000000167805 */ /* 0x000fe4000001ff00 */
[----:B------:R-:W-:-:S03]  /*05c0*/  CS2R R20, SRZ ;  /* 0x0000000000147805 */ /* 0x000fc6000001ff00 */
[----:B----4-:R-:W-:-:S03]  /*05d0*/  DMUL R30, R42, R14 ;  /* 0x0000000e2a1e7228 */ /* 0x010fc60000000000 */
[----:B------:R0:W2:Y:S01]  /*05e0*/  @P4 LDG.E.128 R20, desc[UR4][R38.64] ;  /* 0x0000000426144981 */ /* 0x0000a2000c1e1d00 */
[C---:B------:R-:W-:Y:S01]  /*05f0*/  DMUL R50, R40.reuse, R14 ;  /* 0x0000000e28327228 */ /* 0x040fe20000000000 */
[----:B------:R-:W-:Y:S02]  /*0600*/  IADD3 R14, P2, R6, R29, RZ ;  /* 0x0000001d060e7210 */ /* 0x000fe40007f5e0ff */
[----:B------:R-:W-:Y:S01]  /*0610*/  CS2R R28, SRZ ;  /* 0x00000000001c7805 */ /* 0x000fe2000001ff00 */
[----:B------:R-:W-:Y:S01]  /*0620*/  DFMA R40, R40, R12, -R30 ;  /* 0x0000000c2828722b */ /* 0x000fe2000000081e */
[----:B------:R-:W-:Y:S01]  /*0630*/  CS2R R30, SRZ ;  /* 0x00000000001e7805 */ /* 0x000fe2000001ff00 */
[----:B------:R-:W-:Y:S01]  /*0640*/  IMAD.X R15, R7, 0x1, R33, P2 ;  /* 0x00000001070f7824 */ /* 0x000fe200010e0621 */
[----:B------:R-:W-:-:S04]  /*0650*/  CS2R R32, SRZ ;  /* 0x0000000000207805 */ /* 0x000fc8000001ff00 */
[----:B------:R-:W4:Y:S01]  /*0660*/  @P1 LDG.E.128 R28, desc[UR4][R10.64] ;  /* 0x000000040a1c1981 */ /* 0x000f22000c1e1d00 */
[----:B0-----:R-:W-:-:S03]  /*0670*/  CS2R R38, SRZ ;  /* 0x0000000000267805 */ /* 0x001fc6000001ff00 */
[----:B------:R-:W4:Y:S04]  /*0680*/  @P3 LDG.E.128 R32, desc[UR4][R14.64] ;  /* 0x000000040e203981 */ /* 0x000f28000c1e1d00 */
[----:B------:R-:W4:Y:S01]  /*0690*/  @P4 LDG.E.128 R36, desc[UR4][R44.64] ;  /* 0x000000042c244981 */ /* 0x000f22000c1e1d00 */
[----:B------:R-:W-:Y:S02]  /*06a0*/  DFMA R42, R42, R12, R50 ;  /* 0x0000000c2a2a722b */ /* 0x000fe40000000032 */
[----:B---3--:R-:W-:Y:S02]  /*06b0*/  DMUL R12, R18, UR6 ;  /* 0x00000006120c7c28 */ /* 0x008fe40008000000 */
[----:B------:R-:W-:-:S06]  /*06c0*/  DMUL R50, R16, UR6 ;  /* 0x0000000610327c28 */ /* 0x000fcc0008000000 */
[----:B------:R-:W-:Y:S02]  /*06d0*/  DFMA R16, R16, UR8, -R12 ;  /* 0x0000000810107c2b */ /* 0x000fe4000800080c */
[----:B-----5:R-:W-:Y:S02]  /*06e0*/  DMUL R12, R26, UR6 ;  /* 0x000000061a0c7c28 */ /* 0x020fe40008000000 */
[----:B------:R-:W-:Y:S02]  /*06f0*/  DFMA R18, R18, UR8, R50 ;  /* 0x0000000812127c2b */ /* 0x000fe40008000032 */
[----:B------:R-:W-:-:S04]  /*0700*/  DMUL R50, R24, UR6 ;  /* 0x0000000618327c28 */ /* 0x000fc80008000000 */
[----:B------:R-:W-:-:S04]  /*0710*/  DFMA R24, R24, UR8, -R12 ;  /* 0x0000000818187c2b */ /* 0x000fc8000800080c */
[----:B------:R-:W-:Y:S01]  /*0720*/  DFMA R26, R26, UR8, R50 ;  /* 0x000000081a1a7c2b */ /* 0x000fe20008000032 */
[----:B------:R-:W-:Y:S01]  /*0730*/  IMAD.WIDE.U32 R46, R4, 0x4, R46 ;  /* 0x00000004042e7825 */ /* 0x000fe200078e002e */
[----:B--2---:R-:W-:Y:S02]  /*0740*/  DMUL R12, R22, UR6 ;  /* 0x00000006160c7c28 */ /* 0x004fe40008000000 */
[----:B------:R-:W-:-:S06]  /*0750*/  DMUL R50, R20, UR6 ;  /* 0x0000000614327c28 */ /* 0x000fcc0008000000 */
[----:B------:R-:W-:Y:S02]  /*0760*/  DFMA R12, R20, UR8, -R12 ;  /* 0x00000008140c7c2b */ /* 0x000fe4000800080c */
[----:B------:R-:W-:Y:S02]  /*0770*/  DFMA R50, R22, UR8, R50 ;  /* 0x0000000816327c2b */ /* 0x000fe40008000032 */
[-C--:B----4-:R-:W-:Y:S02]  /*0780*/  DMUL R20, R18, R30.reuse ;  /* 0x0000001e12147228 */ /* 0x090fe40000000000 */
[----:B------:R-:W-:Y:S02]  /*0790*/  DMUL R30, R16, R30 ;  /* 0x0000001e101e7228 */ /* 0x000fe40000000000 */
[----:B------:R-:W-:-:S04]  /*07a0*/  DMUL R22, R24, R34 ;  /* 0x0000002218167228 */ /* 0x000fc80000000000 */
[-C--:B------:R-:W-:Y:S02]  /*07b0*/  DFMA R16, R16, R28.reuse, -R20 ;  /* 0x0000001c1010722b */ /* 0x080fe40000000814 */
[----:B------:R-:W-:Y:S02]  /*07c0*/  DFMA R18, R18, R28, R30 ;  /* 0x0000001c1212722b */ /* 0x000fe4000000001e */
[----:B------:R-:W-:Y:S02]  /*07d0*/  DMUL R20, R26, R34 ;  /* 0x000000221a147228 */ /* 0x000fe40000000000 */
[-C--:B------:R-:W-:Y:S02]  /*07e0*/  DMUL R30, R50, R38.reuse ;  /* 0x00000026321e7228 */ /* 0x080fe40000000000 */
[----:B------:R-:W-:Y:S01]  /*07f0*/  DMUL R38, R12, R38 ;  /* 0x000000260c267228 */ /* 0x000fe20000000000 */
[----:B------:R-:W-:Y:S01]  /*0800*/  @P0 LEA R28, P2, R49, R6, 0x4 ;  /* 0x00000006311c0211 */ /* 0x000fe200078420ff */
[----:B------:R-:W-:-:S02]  /*0810*/  DFMA R22, R26, R32, R22 ;  /* 0x000000201a16722b */ /* 0x000fc40000000016 */
[----:B------:R-:W-:Y:S01]  /*0820*/  DFMA R20, R24, R32, -R20 ;  /* 0x000000201814722b */ /* 0x000fe20000000814 */
[----:B------:R-:W-:Y:S01]  /*0830*/  @P0 LEA.HI.X R29, R49, R7, R5, 0x4, P2 ;  /* 0x00000007311d0211 */ /* 0x000fe200010f2405 */
[-C--:B------:R-:W-:Y:S02]  /*0840*/  DFMA R24, R12, R36.reuse, -R30 ;  /* 0x000000240c18722b */ /* 0x080fe4000000081e */
[----:B------:R-:W-:Y:S02]  /*0850*/  DFMA R26, R50, R36, R38 ;  /* 0x00000024321a722b */ /* 0x000fe40000000026 */
[----:B------:R2:W-:Y:S01]  /*0860*/  @P0 STG.E.128 desc[UR4][R28.64], R40 ;  /* 0x000000281c000986 */ /* 0x0005e2000c101d04 */
[----:B------:R-:W-:-:S03]  /*0870*/  ISETP.GE.U32.AND P0, PT, R46, 0x10000, PT ;  /* 0x000100002e00780c */ /* 0x000fc60003f06070 */
[----:B------:R2:W-:Y:S01]  /*0880*/  @P1 STG.E.128 desc[UR4][R10.64], R16 ;  /* 0x000000100a001986 */ /* 0x0005e2000c101d04 */
[----:B------:R-:W-:-:S03]  /*0890*/  ISETP.LT.U32.AND P1, PT, R46, R0, PT ;  /* 0x000000002e00720c */ /* 0x000fc60003f21070 */
[----:B------:R2:W-:Y:S04]  /*08a0*/  @P3 STG.E.128 desc[UR4][R14.64], R20 ;  /* 0x000000140e003986 */ /* 0x0005e8000c101d04 */
[----:B------:R2:W-:Y:S01]  /*08b0*/  @P4 STG.E.128 desc[UR4][R44.64], R24 ;  /* 0x000000182c004986 */ /* 0x0005e2000c101d04 */
[C---:B------:R-:W-:Y:S02]  /*08c0*/  ISETP.GE.U32.AND.EX P0, PT, R47.reuse, RZ, PT, P0 ;  /* 0x000000ff2f00720c */ /* 0x040fe40003f06100 */
[----:B------:R-:W-:-:S13]  /*08d0*/  ISETP.LT.AND.EX P1, PT, R47, R2, PT, P1 ;  /* 0x000000022f00720c */ /* 0x000fda0003f21310 */
[----:B------:R-:W-:Y:S05]  /*08e0*/  @!P0 BRA P1, `(.L_x_7563) ;  /* 0xfffffff800348947 */ /* 0x000fea000083ffff */
[----:B------:R-:W-:Y:S05]  /*08f0*/  EXIT ;  /* 0x000000000000794d */ /* 0x000fea0003800000 */
.L_x_7562:
        /* <DEDUP_REMOVED lines=8> */
[----:B------:R-:W-:Y:S01]  /*0980*/  ULDC.64 UR8, c[0x0][0xe68] ;  /* 0x00039a0000087ab9 */ /* 0x000fe20000000a00 */
[----:B------:R-:W-:-:S05]  /*0990*/  ULDC.64 UR10, c[0x0][0xe60] ;  /* 0x00039800000a7ab9 */ /* 0x000fca0000000a00 */
.L_x_7564:
[C---:B0-----:R-:W-:Y:S01]  /*09a0*/  IMAD.SHL.U32 R5, R10.reuse, 0x40, RZ ;  /* 0x000000400a057824 */ /* 0x041fe200078e00ff */
[----:B------:R-:W-:-:S04]  /*09b0*/  SHF.L.U64.HI R11, R10, 0x6, R3 ;  /* 0x000000060a0b7819 */ /* 0x000fc80000010203 */
[----:B------:R-:W-:-:S05]  /*09c0*/  IADD3 R44, P0, R8, R5, RZ ;  /* 0x00000005082c7210 */ /* 0x000fca0007f1e0ff */
[----:B------:R-:W-:-:S05]  /*09d0*/  IMAD.X R45, R9, 0x1, R11, P0 ;  /* 0x00000001092d7824 */ /* 0x000fca00000e060b */
[----:B------:R-:W2:Y:S01]  /*09e0*/  LDG.E.128 R36, desc[UR4][R44.64] ;  /* 0x000000042c247981 */ /* 0x000ea2000c1e1d00 */
[----:B------:R-:W-:-:S03]  /*09f0*/  IADD3 R4, P0, R6, R5, RZ ;  /* 0x0000000506047210 */ /* 0x000fc60007f1e0ff */
[----:B------:R-:W3:Y:S02]  /*0a00*/  LDG.E.128 R12, desc[UR4][R44.64+0x10] ;  /* 0x000010042c0c7981 */ /* 0x000ee4000c1e1d00 */
[----:B------:R-:W-:Y:S02]  /*0a10*/  IMAD.X R5, R7, 0x1, R11, P0 ;  /* 0x0000000107057824 */ /* 0x000fe400000e060b */
[----:B------:R-:W4:Y:S04]  /*0a20*/  LDG.E.128 R16, desc[UR4][R44.64+0x20] ;  /* 0x000020042c107981 */ /* 0x000f28000c1e1d00 */
[----:B------:R-:W5:Y:S04]  /*0a30*/  LDG.E.128 R40, desc[UR4][R4.64] ;  /* 0x0000000404287981 */ /* 0x000f68000c1e1d00 */
[----:B------:R3:W4:Y:S04]  /*0a40*/  LDG.E.128 R20, desc[UR4][R44.64+0x30] ;  /* 0x000030042c147981 */ /* 0x000728000c1e1d00 */
[----:B------:R-:W4:Y:S04]  /*0a50*/  LDG.E.128 R24, desc[UR4][R4.64+0x10] ;  /* 0x0000100404187981 */ /* 0x000f28000c1e1d00 */
[----:B------:R-:W4:Y:S04]  /*0a60*/  LDG.E.128 R28, desc[UR4][R4.64+0x20] ;  /* 0x00002004041c7981 */ /* 0x000f28000c1e1d00 */
[----:B------:R-:W4:Y:S01]  /*0a70*/  LDG.E.128 R32, desc[UR4][R4.64+0x30] ;  /* 0x0000300404207981 */ /* 0x000f22000c1e1d00 */
[----:B------:R-:W-:-:S05]  /*0a80*/  IADD3 R10, P0, R10, UR6, RZ ;  /* 0x000000060a0a7c10 */ /* 0x000fca000ff1e0ff */
[C---:B------:R-:W-:Y:S02]  /*0a90*/  IMAD.SHL.U32 R11, R10.reuse, 0x4, RZ ;  /* 0x000000040a0b7824 */ /* 0x040fe400078e00ff */
[----:B------:R-:W-:Y:S01]  /*0aa0*/  IMAD.X R3, RZ, RZ, R3, P0 ;  /* 0x000000ffff037224 */ /* 0x000fe200000e0603 */
[C---:B------:R-:W-:Y:S02]  /*0ab0*/  ISETP.LT.U32.AND P1, PT, R10.reuse, 0x4000, PT ;  /* 0x000040000a00780c */ /* 0x040fe40003f21070 */
[----:B------:R-:W-:Y:S02]  /*0ac0*/  ISETP.GE.U32.AND P0, PT, R11, R0, PT ;  /* 0x000000000b00720c */ /* 0x000fe40003f06070 */
[----:B------:R-:W-:Y:S02]  /*0ad0*/  SHF.L.U64.HI R11, R10, 0x2, R3 ;  /* 0x000000020a0b7819 */ /* 0x000fe40000010203 */
[----:B------:R-:W-:Y:S02]  /*0ae0*/  ISETP.LT.U32.AND.EX P1, PT, R3, RZ, PT, P1 ;  /* 0x000000ff0300720c */ /* 0x000fe40003f21110 */
[----:B------:R-:W-:Y:S01]  /*0af0*/  ISETP.GE.AND.EX P0, PT, R11, R2, PT, P0 ;  /* 0x000000020b00720c */ /* 0x000fe20003f06300 */
[----:B--2---:R-:W-:-:S02]  /*0b00*/  DMUL R46, R38, UR8 ;  /* 0x00000008262e7c28 */ /* 0x004fc40008000000 */
[----:B------:R-:W-:-:S06]  /*0b10*/  DMUL R48, R36, UR8 ;  /* 0x0000000824307c28 */ /* 0x000fcc0008000000 */
[----:B------:R-:W-:Y:S02]  /*0b20*/  DFMA R46, R36, UR10, -R46 ;  /* 0x0000000a242e7c2b */ /* 0x000fe4000800082e */
[----:B------:R-:W-:Y:S02]  /*0b30*/  DFMA R48, R38, UR10, R48 ;  /* 0x0000000a26307c2b */ /* 0x000fe40008000030 */
[----:B---3--:R-:W-:-:S04]  /*0b40*/  DMUL R44, R12, UR8 ;  /* 0x000000080c2c7c28 */ /* 0x008fc80008000000 */
[C---:B-----5:R-:W-:Y:S02]  /*0b50*/  DMUL R38, R42.reuse, R46 ;  /* 0x0000002e2a267228 */ /* 0x060fe40000000000 */
[-C--:B------:R-:W-:Y:S02]  /*0b60*/  DMUL R36, R42, R48.reuse ;  /* 0x000000302a247228 */ /* 0x080fe40000000000 */
[C---:B------:R-:W-:Y:S02]  /*0b70*/  DMUL R50, R14.reuse, UR8 ;  /* 0x000000080e327c28 */ /* 0x040fe40008000000 */
[----:B------:R-:W-:Y:S02]  /*0b80*/  DFMA R14, R14, UR10, R44 ;  /* 0x0000000a0e0e7c2b */ /* 0x000fe4000800002c */
[C---:B------:R-:W-:Y:S02]  /*0b90*/  DFMA R42, R40.reuse, R48, R38 ;  /* 0x00000030282a722b */ /* 0x040fe40000000026 */
[----:B------:R-:W-:-:S02]  /*0ba0*/  DFMA R40, R40, R46, -R36 ;  /* 0x0000002e2828722b */ /* 0x000fc40000000824 */
[----:B----4-:R-:W-:Y:S02]  /*0bb0*/  DMUL R38, R16, UR8 ;  /* 0x0000000810267c28 */ /* 0x010fe40008000000 */
[----:B------:R-:W-:Y:S02]  /*0bc0*/  DMUL R36, R18, UR8 ;  /* 0x0000000812247c28 */ /* 0x000fe40008000000 */
[----:B------:R-:W-:Y:S02]  /*0bd0*/  DMUL R44, R22, UR8 ;  /* 0x00000008162c7c28 */ /* 0x000fe40008000000 */
[----:B------:R-:W-:Y:S02]  /*0be0*/  DMUL R46, R20, UR8 ;  /* 0x00000008142e7c28 */ /* 0x000fe40008000000 */
[----:B------:R-:W-:Y:S02]  /*0bf0*/  DFMA R18, R18, UR10, R38 ;  /* 0x0000000a12127c2b */ /* 0x000fe40008000026 */
[----:B------:R-:W-:-:S02]  /*0c00*/  DFMA R12, R12, UR10, -R50 ;  /* 0x0000000a0c0c7c2b */ /* 0x000fc40008000832 */
[----:B------:R-:W-:Y:S02]  /*0c10*/  DFMA R16, R16, UR10, -R36 ;  /* 0x0000000a10107c2b */ /* 0x000fe40008000824 */
[----:B------:R-:W-:Y:S02]  /*0c20*/  DFMA R20, R20, UR10, -R44 ;  /* 0x0000000a14147c2b */ /* 0x000fe4000800082c */
[----:B------:R-:W-:Y:S02]  /*0c30*/  DFMA R22, R22, UR10, R46 ;  /* 0x0000000a16167c2b */ /* 0x000fe4000800002e */
[----:B------:R-:W-:Y:S02]  /*0c40*/  DMUL R36, R26, R14 ;  /* 0x0000000e1a247228 */ /* 0x000fe40000000000 */
[----:B------:R-:W-:Y:S02]  /*0c50*/  DMUL R38, R30, R18 ;  /* 0x000000121e267228 */ /* 0x000fe40000000000 */
[----:B------:R-:W-:-:S02]  /*0c60*/  DMUL R26, R26, R12 ;  /* 0x0000000c1a1a7228 */ /* 0x000fc40000000000 */
[----:B------:R-:W-:Y:S02]  /*0c70*/  DMUL R30, R30, R16 ;  /* 0x000000101e1e7228 */ /* 0x000fe40000000000 */
[C---:B------:R-:W-:Y:S02]  /*0c80*/  DMUL R44, R34.reuse, R20 ;  /* 0x00000014222c7228 */ /* 0x040fe40000000000 */
[----:B------:R-:W-:Y:S02]  /*0c90*/  DMUL R34, R34, R22 ;  /* 0x0000001622227228 */ /* 0x000fe40000000000 */
[----:B------:R-:W-:Y:S02]  /*0ca0*/  DFMA R26, R24, R14, R26 ;  /* 0x0000000e181a722b */ /* 0x000fe4000000001a */
[----:B------:R-:W-:Y:S02]  /*0cb0*/  DFMA R30, R28, R18, R30 ;  /* 0x000000121c1e722b */ /* 0x000fe4000000001e */
[----:B------:R-:W-:-:S02]  /*0cc0*/  DFMA R24, R24, R12, -R36 ;  /* 0x0000000c1818722b */ /* 0x000fc40000000824 */
[----:B------:R-:W-:Y:S02]  /*0cd0*/  DFMA R28, R28, R16, -R38 ;  /* 0x000000101c1c722b */ /* 0x000fe40000000826 */
[C---:B------:R-:W-:Y:S02]  /*0ce0*/  DFMA R22, R32.reuse, R22, R44 ;  /* 0x000000162016722b */ /* 0x040fe4000000002c */
[----:B------:R-:W-:Y:S01]  /*0cf0*/  DFMA R20, R32, R20, -R34 ;  /* 0x000000142014722b */ /* 0x000fe20000000822 */
[----:B------:R0:W-:Y:S04]  /*0d00*/  STG.E.128 desc[UR4][R4.64], R40 ;  /* 0x0000002804007986 */ /* 0x0001e8000c101d04 */
[----:B------:R0:W-:Y:S04]  /*0d10*/  STG.E.128 desc[UR4][R4.64+0x10], R24 ;  /* 0x0000101804007986 */ /* 0x0001e8000c101d04 */
[----:B------:R0:W-:Y:S04]  /*0d20*/  STG.E.128 desc[UR4][R4.64+0x20], R28 ;  /* 0x0000201c04007986 */ /* 0x0001e8000c101d04 */
[----:B------:R0:W-:Y:S01]  /*0d30*/  STG.E.128 desc[UR4][R4.64+0x30], R20 ;  /* 0x0000301404007986 */ /* 0x0001e2000c101d04 */
[----:B------:R-:W-:Y:S05]  /*0d40*/  @!P0 BRA P1, `(.L_x_7564) ;  /* 0xfffffffc00148947 */ /* 0x000fea000083ffff */
[----:B------:R-:W-:Y:S05]  /*0d50*/  EXIT ;  /* 0x000000000000794d */ /* 0x000fea0003800000 */
.L_x_7565:
        /* <DEDUP_REMOVED lines=10> */
.L_x_8161:


//--------------------- .text._ZN2at6native55_GLOBAL__N__de093ff9_22_ForeachBinaryOpList_cu_a911ec4325multi_tensor_apply_kernelINS1_18TensorListMetadataILi2EEENS1_24BinaryOpListAlphaFunctorIfLi2ELi2ELi0EEEJSt10multipliesIfEfEEEvT_T0_DpT1_ --------------------------
	.section	.text._ZN2at6native55_GLOBAL__N__de093ff9_22_ForeachBinaryOpList_cu_a911ec4325multi_tensor_apply_kernelINS1_18TensorListMetadataILi2EEENS1_24BinaryOpListAlphaFunctorIfLi2ELi2ELi0EEEJSt10multipliesIfEfEEEvT_T0_DpT1_,"ax",@progbits
	.align	128
.text._ZN2at6native55_GLOBAL__N__de093ff9_22_ForeachBinaryOpList_cu_a911ec4325multi_tensor_apply_kernelINS1_18TensorListMetadataILi2EEENS1_24BinaryOpListAlphaFunctorIfLi2ELi2ELi0EEEJSt10multipliesIfEfEEEvT_T0_DpT1_:
        .type           _ZN2at6native55_GLOBAL__N__de093ff9_22_ForeachBinaryOpList_cu_a911ec4325multi_tensor_apply_kernelINS1_18TensorListMetadataILi2EEENS1_24BinaryOpListAlphaFunctorIfLi2ELi2ELi0EEEJSt10multipliesIfEfEEEvT_T0_DpT1_,@function
        .size           _ZN2at6native55_GLOBAL__N__de093ff9_22_ForeachBinaryOpList_cu_a911ec4325multi_tensor_apply_kernelINS1_18TensorListMetadataILi2EEENS1_24BinaryOpListAlphaFunctorIfLi2ELi2ELi0EEEJSt10multipliesIfEfEEEvT_T0_DpT1_,(.L_x_8162 - _ZN2at6native55_GLOBAL__N__de093ff9_22_ForeachBinaryOpList_cu_a911ec4325multi_tensor_apply_kernelINS1_18TensorListMetadataILi2EEENS1_24BinaryOpListAlphaFunctorIfLi2ELi2ELi0EEEJSt10multipliesIfEfEEEvT_T0_DpT1_)
        .other          _ZN2at6native55_GLOBAL__N__de093ff9_22_ForeachBinaryOpList_cu_a911ec4325multi_tensor_apply_kernelINS1_18TensorListMetadataILi2EEENS1_24BinaryOpListAlphaFunctorIfLi2ELi2ELi0EEEJSt10multipliesIfEfEEEvT_T0_DpT1_,@"STO_CUDA_ENTRY STV_DEFAULT"
_ZN2at6native55_GLOBAL__N__de093ff9_22_ForeachBinaryOpList_cu_a911ec4325multi_tensor_apply_kernelINS1_18TensorListMetadataILi2EEENS1_24BinaryOpListAlphaFunctorIfLi2ELi2ELi0EEEJSt10multipliesIfEfEEEvT_T0_DpT1_:
        /* <DEDUP_REMOVED lines=27> */
.L_x_7567:
[----:B0-----:R-:W-:Y:S01]  /*01b0*/  IADD3 R15, P1, R3, R6, RZ ;  /* 0x00000006030f7210 */ /* 0x001fe20007f3e0ff */
[C---:B-1----:R-:W-:Y:S01]  /*01c0*/  IMAD R8, R4.reuse, 0x3, RZ ;  /* 0x0000000304087824 */ /* 0x042fe200078e02ff */
[----:B------:R-:W-:Y:S02]  /*01d0*/  CS2R R28, SRZ ;  /* 0x00000000001c7805 */ /* 0x000fe4000001ff00 */
[C---:B------:R-:W-:Y:S01]  /*01e0*/  ISETP.GE.U32.AND P0, PT, R15.reuse, 0x10000, PT ;  /* 0x000100000f00780c */ /* 0x040fe20003f06070 */
[----:B------:R-:W-:Y:S01]  /*01f0*/  IMAD.X R23, RZ, RZ, R7, P1 ;  /* 0x000000ffff177224 */ /* 0x000fe200008e0607 */
[----:B------:R-:W-:Y:S02]  /*0200*/  ISETP.LT.U32.AND P1, PT, R15, R0, PT ;  /* 0x000000000f00720c */ /* 0x000fe40003f21070 */
[----:B------:R-:W-:Y:S02]  /*0210*/  IADD3 R5, P2, R4, R15, RZ ;  /* 0x0000000f04057210 */ /* 0x000fe40007f5e0ff */
[----:B------:R-:W-:-:S03]  /*0220*/  ISETP.GE.U32.AND.EX P0, PT, R23, RZ, PT, P0 ;  /* 0x000000ff1700720c */ /* 0x000fc60003f06100 */
[----:B------:R-:W-:Y:S01]  /*0230*/  IMAD.X R25, RZ, RZ, R23, P2 ;  /* 0x000000ffff197224 */ /* 0x000fe200010e0617 */
[----:B------:R-:W-:Y:S02]  /*0240*/  ISETP.LT.AND.EX P0, PT, R23, R2, !P0, P1 ;  /* 0x000000021700720c */ /* 0x000fe40004701310 */
[C---:B------:R-:W-:Y:S02]  /*0250*/  ISETP.GE.U32.AND P1, PT, R5.reuse, 0x10000, PT ;  /* 0x000100000500780c */ /* 0x040fe40003f26070 */
[----:B------:R-:W-:Y:S02]  /*0260*/  ISETP.LT.U32.AND P2, PT, R5, R0, PT ;  /* 0x000000000500720c */ /* 0x000fe40003f41070 */
[----:B------:R-:W-:Y:S02]  /*0270*/  ISETP.GE.U32.AND.EX P1, PT, R25, RZ, PT, P1 ;  /* 0x000000ff1900720c */ /* 0x000fe40003f26110 */
[-C--:B------:R-:W-:Y:S02]  /*0280*/  LEA R21, P5, R4, R15.reuse, 0x1 ;  /* 0x0000000f04157211 */ /* 0x080fe400078a08ff */
[----:B------:R-:W-:-:S02]  /*0290*/  IADD3 R19, P6, R8, R15, RZ ;  /* 0x0000000f08137210 */ /* 0x000fc40007fde0ff */
[----:B------:R-:W-:Y:S02]  /*02a0*/  ISETP.LT.AND.EX P1, PT, R25, R2, !P1, P2 ;  /* 0x000000021900720c */ /* 0x000fe40004f21320 */
[C---:B------:R-:W-:Y:S01]  /*02b0*/  @P0 LEA R16, P3, R15.reuse, R10, 0x2 ;  /* 0x0000000a0f100211 */ /* 0x040fe200078610ff */
[--C-:B------:R-:W-:Y:S01]  /*02c0*/  IMAD.X R9, RZ, RZ, R23.reuse, P5 ;  /* 0x000000ffff097224 */ /* 0x100fe200028e0617 */
[C---:B------:R-:W-:Y:S01]  /*02d0*/  @P0 LEA R14, P4, R15.reuse, R12, 0x2 ;  /* 0x0000000c0f0e0211 */ /* 0x040fe200078810ff */
[--C-:B------:R-:W-:Y:S01]  /*02e0*/  IMAD.X R18, RZ, RZ, R23.reuse, P6 ;  /* 0x000000ffff127224 */ /* 0x100fe200030e0617 */
[----:B------:R-:W-:Y:S02]  /*02f0*/  @P0 LEA.HI.X R17, R15, R11, R23, 0x2, P3 ;  /* 0x0000000b0f110211 */ /* 0x000fe400018f1417 */
[----:B------:R-:W-:Y:S02]  /*0300*/  ISETP.GE.U32.AND P3, PT, R21, 0x10000, PT ;  /* 0x000100001500780c */ /* 0x000fe40003f66070 */
[----:B------:R-:W-:Y:S01]  /*0310*/  ISETP.GE.U32.AND P5, PT, R19, 0x10000, PT ;  /* 0x000100001300780c */ /* 0x000fe20003fa6070 */
[----:B------:R0:W2:Y:S01]  /*0320*/  @P0 LDG.E R29, desc[UR4][R16.64] ;  /* 0x00000004101d0981 */ /* 0x0000a2000c1e1900 */
[----:B------:R-:W-:-:S02]  /*0330*/  ISETP.LT.U32.AND P2, PT, R21, R0, PT ;  /* 0x000000001500720c */ /* 0x000fc40003f41070 */
[----:B------:R-:W-:Y:S02]  /*0340*/  CS2R R26, SRZ ;  /* 0x00000000001a7805 */ /* 0x000fe4000001ff00 */
[----:B------:R-:W-:Y:S02]  /*0350*/  @P0 LEA.HI.X R15, R15, R13, R23, 0x2, P4 ;  /* 0x0000000d0f0f0211 */ /* 0x000fe400020f1417 */
[----:B------:R-:W-:Y:S02]  /*0360*/  ISETP.GE.U32.AND.EX P3, PT, R9, RZ, PT, P3 ;  /* 0x000000ff0900720c */ /* 0x000fe40003f66130 */
[C---:B------:R-:W-:Y:S01]  /*0370*/  ISETP.LT.U32.AND P4, PT, R19.reuse, R0, PT ;  /* 0x000000001300720c */ /* 0x040fe20003f81070 */
[----:B------:R-:W-:Y:S01]  /*0380*/  IMAD.MOV.U32 R8, RZ, RZ, RZ ;  /* 0x000000ffff087224 */ /* 0x000fe200078e00ff */
[C---:B------:R-:W-:Y:S01]  /*0390*/  ISETP.GE.U32.AND.EX P5, PT, R18.reuse, RZ, PT, P5 ;  /* 0x000000ff1200720c */ /* 0x040fe20003fa6150 */
[----:B------:R-:W-:Y:S01]  /*03a0*/  IMAD.SHL.U32 R24, R19, 0x4, RZ ;  /* 0x0000000413187824 */ /* 0x000fe200078e00ff */
[-C--:B------:R-:W-:Y:S01]  /*03b0*/  ISETP.LT.AND.EX P2, PT, R9, R2.reuse, !P3, P2 ;  /* 0x000000020900720c */ /* 0x080fe20005f41320 */
[----:B------:R1:W3:Y:S01]  /*03c0*/  @P0 LDG.E R27, desc[UR4][R14.64] ;  /* 0x000000040e1b0981 */ /* 0x0002e2000c1e1900 */
[----:B------:R-:W-:-:S02]  /*03d0*/  ISETP.LT.AND.EX P4, PT, R18, R2, !P5, P4 ;  /* 0x000000021200720c */ /* 0x000fc40006f81340 */
[C---:B0-----:R-:W-:Y:S02]  /*03e0*/  @P1 LEA R16, P3, R5.reuse, R12, 0x2 ;  /* 0x0000000c05101211 */ /* 0x041fe400078610ff */
[C---:B------:R-:W-:Y:S02]  /*03f0*/  @P1 LEA R22, P6, R5.reuse, R10, 0x2 ;  /* 0x0000000a05161211 */ /* 0x040fe400078c10ff */
[C-C-:B------:R-:W-:Y:S02]  /*0400*/  @P1 LEA.HI.X R17, R5.reuse, R13, R25.reuse, 0x2, P3 ;  /* 0x0000000d05111211 */ /* 0x140fe400018f1419 */
[----:B------:R-:W-:-:S03]  /*0410*/  @P1 LEA.HI.X R23, R5, R11, R25, 0x2, P6 ;  /* 0x0000000b05171211 */ /* 0x000fc600030f1419 */
[----:B------:R0:W4:Y:S01]  /*0420*/  @P1 LDG.E R8, desc[UR4][R16.64] ;  /* 0x0000000410081981 */ /* 0x000122000c1e1900 */
[----:B-1----:R-:W-:Y:S02]  /*0430*/  SHF.L.U64.HI R15, R19, 0x2, R18 ;  /* 0x00000002130f7819 */ /* 0x002fe40000010212 */
[C---:B------:R-:W-:Y:S01]  /*0440*/  @P2 LEA R18, P3, R21.reuse, R12, 0x2 ;  /* 0x0000000c15122211 */ /* 0x040fe200078610ff */
[----:B------:R1:W5:Y:S01]  /*0450*/  @P1 LDG.E R28, desc[UR4][R22.64] ;  /* 0x00000004161c1981 */ /* 0x000362000c1e1900 */
[----:B------:R-:W-:Y:S01]  /*0460*/  IMAD.MOV.U32 R5, RZ, RZ, RZ ;  /* 0x000000ffff057224 */ /* 0x000fe200078e00ff */
[----:B0-----:R-:W-:Y:S01]  /*0470*/  @P4 IADD3 R16, P5, R12, R24, RZ ;  /* 0x000000180c104210 */ /* 0x001fe20007fbe0ff */
[----:B------:R-:W-:Y:S01]  /*0480*/  IMAD.MOV.U32 R20, RZ, RZ, RZ ;  /* 0x000000ffff147224 */ /* 0x000fe200078e00ff */
[C---:B------:R-:W-:Y:S02]  /*0490*/  @P2 LEA.HI.X R19, R21.reuse, R13, R9, 0x2, P3 ;  /* 0x0000000d15132211 */ /* 0x040fe400018f1409 */
[----:B-1----:R-:W-:Y:S01]  /*04a0*/  @P2 LEA R22, P3, R21, R10, 0x2 ;  /* 0x0000000a15162211 */ /* 0x002fe200078610ff */
[----:B------:R-:W-:Y:S01]  /*04b0*/  @P4 IMAD.X R17, R13, 0x1, R15, P5 ;  /* 0x000000010d114824 */ /* 0x000fe200028e060f */
[----:B------:R-:W-:Y:S01]  /*04c0*/  IADD3 R14, P5, R10, R24, RZ ;  /* 0x000000180a0e7210 */ /* 0x000fe20007fbe0ff */
[----:B------:R-:W-:Y:S01]  /*04d0*/  IMAD.MOV.U32 R24, RZ, RZ, RZ ;  /* 0x000000ffff187224 */ /* 0x000fe200078e00ff */
[----:B------:R-:W-:Y:S01]  /*04e0*/  @P2 LEA.HI.X R23, R21, R11, R9, 0x2, P3 ;  /* 0x0000000b15172211 */ /* 0x000fe200018f1409 */
[----:B------:R0:W5:Y:S02]  /*04f0*/  @P2 LDG.E R5, desc[UR4][R18.64] ;  /* 0x0000000412052981 */ /* 0x000164000c1e1900 */
[----:B------:R-:W-:-:S02]  /*0500*/  IMAD.X R15, R11, 0x1, R15, P5 ;  /* 0x000000010b0f7824 */ /* 0x000fc400028e060f */
[----:B------:R1:W5:Y:S04]  /*0510*/  @P4 LDG.E R20, desc[UR4][R16.64] ;  /* 0x0000000410144981 */ /* 0x000368000c1e1900 */
[----:B------:R-:W5:Y:S04]  /*0520*/  @P2 LDG.E R24, desc[UR4][R22.64] ;  /* 0x0000000416182981 */ /* 0x000f68000c1e1900 */
[----:B------:R-:W5:Y:S01]  /*0530*/  @P4 LDG.E R26, desc[UR4][R14.64] ;  /* 0x000000040e1a4981 */ /* 0x000f62000c1e1900 */
[----:B0-----:R-:W-:-:S05]  /*0540*/  IADD3 R19, P3, R3, R6, RZ ;  /* 0x0000000603137210 */ /* 0x001fca0007f7e0ff */
[----:B-1----:R-:W-:Y:S01]  /*0550*/  IMAD.X R17, RZ, RZ, R7, P3 ;  /* 0x000000ffff117224 */ /* 0x002fe200018e0607 */
[----:B------:R-:W-:-:S04]  /*0560*/  @P0 LEA R16, P3, R19, R10, 0x2 ;  /* 0x0000000a13100211 */ /* 0x000fc800078610ff */
[----:B------:R-:W-:Y:S01]  /*0570*/  @P0 LEA.HI.X R17, R19, R11, R17, 0x2, P3 ;  /* 0x0000000b13110211 */ /* 0x000fe200018f1411 */
[----:B------:R-:W-:-:S04]  /*0580*/  IMAD.WIDE.U32 R6, R4, 0x4, R6 ;  /* 0x0000000404067825 */ /* 0x000fc800078e0006 */
[----:B---3--:R-:W-:-:S04]  /*0590*/  FMUL.FTZ R27, R27, UR6 ;  /* 0x000000061b1b7c20 */ /* 0x008fc80008410000 */
[----:B--2---:R-:W-:Y:S01]  /*05a0*/  FMUL.FTZ R29, R27, R29 ;  /* 0x0000001d1b1d7220 */ /* 0x004fe20000410000 */
[----:B----4-:R-:W-:Y:S01]  /*05b0*/  FMUL.FTZ R18, R8, UR6 ;  /* 0x0000000608127c20 */ /* 0x010fe20008410000 */
[----:B------:R-:W-:-:S03]  /*05c0*/  IMAD.IADD R8, R4, 0x1, R19 ;  /* 0x0000000104087824 */ /* 0x000fc600078e0213 */
[----:B-----5:R-:W-:Y:S02]  /*05d0*/  FMUL.FTZ R27, R18, R28 ;  /* 0x0000001c121b7220 */ /* 0x020fe40000410000 */
[----:B------:R-:W-:-:S04]  /*05e0*/  @P1 LEA R18, P5, R8, R10, 0x2 ;  /* 0x0000000a08121211 */ /* 0x000fc800078a10ff */
[----:B------:R-:W-:Y:S02]  /*05f0*/  @P1 LEA.HI.X R19, R8, R11, R25, 0x2, P5 ;  /* 0x0000000b08131211 */ /* 0x000fe400028f1419 */
[----:B------:R-:W-:-:S04]  /*0600*/  @P2 LEA R8, P3, R21, R10, 0x2 ;  /* 0x0000000a15082211 */ /* 0x000fc800078610ff */
[----:B------:R-:W-:Y:S01]  /*0610*/  @P2 LEA.HI.X R9, R21, R11, R9, 0x2, P3 ;  /* 0x0000000b15092211 */ /* 0x000fe200018f1409 */
[----:B------:R-:W-:Y:S01]  /*0620*/  FMUL.FTZ R5, R5, UR6 ;  /* 0x0000000605057c20 */ /* 0x000fe20008410000 */
[----:B------:R-:W-:Y:S01]  /*0630*/  FMUL.FTZ R21, R20, UR6 ;  /* 0x0000000614157c20 */ /* 0x000fe20008410000 */
[----:B------:R2:W-:Y:S02]  /*0640*/  @P0 STG.E desc[UR4][R16.64], R29 ;  /* 0x0000001d10000986 */ /* 0x0005e4000c101904 */
[----:B------:R-:W-:Y:S02]  /*0650*/  FMUL.FTZ R5, R5, R24 ;  /* 0x0000001805057220 */ /* 0x000fe40000410000 */
[----:B------:R2:W-:Y:S01]  /*0660*/  @P1 STG.E desc[UR4][R18.64], R27 ;  /* 0x0000001b12001986 */ /* 0x0005e2000c101904 */
[----:B------:R-:W-:-:S03]  /*0670*/  FMUL.FTZ R21, R21, R26 ;  /* 0x0000001a15157220 */ /* 0x000fc60000410000 */
[----:B------:R2:W-:Y:S01]  /*0680*/  @P2 STG.E desc[UR4][R8.64], R5 ;  /* 0x0000000508002986 */ /* 0x0005e2000c101904 */
[C---:B------:R-:W-:Y:S02]  /*0690*/  ISETP.GE.U32.AND P0, PT, R6.reuse, 0x10000, PT ;  /* 0x000100000600780c */ /* 0x040fe40003f06070 */
[----:B------:R-:W-:Y:S01]  /*06a0*/  ISETP.LT.U32.AND P1, PT, R6, R0, PT ;  /* 0x000000000600720c */ /* 0x000fe20003f21070 */
[----:B------:R2:W-:Y:S01]  /*06b0*/  @P4 STG.E desc[UR4][R14.64], R21 ;  /* 0x000000150e004986 */ /* 0x0005e2000c101904 */
[C---:B------:R-:W-:Y:S02]  /*06c0*/  ISETP.GE.U32.AND.EX P0, PT, R7.reuse, RZ, PT, P0 ;  /* 0x000000ff0700720c */ /* 0x040fe40003f06100 */
[----:B------:R-:W-:-:S13]  /*06d0*/  ISETP.LT.AND.EX P1, PT, R7, R2, PT, P1 ;  /* 0x000000020700720c */ /* 0x000fda0003f21310 */
[----:B--2---:R-:W-:Y:S05]  /*06e0*/  @!P0 BRA P1, `(.L_x_7567) ;  /* 0xfffffff800b08947 */ /* 0x004fea000083ffff */
[----:B------:R-:W-:Y:S05]  /*06f0*/  EXIT ;  /* 0x000000000000794d */ /* 0x000fea0003800000 */
.L_x_7566:
        /* <DEDUP_REMOVED lines=9> */
.L_x_7568:
[C---:B------:R-:W-:Y:S01]  /*0790*/  IMAD.SHL.U32 R9, R3.reuse, 0x10, RZ ;  /* 0x0000001003097824 */ /* 0x040fe200078e00ff */
        /* <DEDUP_REMOVED lines=14> */
[----:B------:R-:W-:Y:S01]  /*0880*/  FMUL.FTZ R7, R4, UR7 ;  /* 0x0000000704077c20 */ /* 0x000fe20008410000 */
[----:B---3--:R-:W-:Y:S01]  /*0890*/  FMUL.FTZ R19, R19, R20 ;  /* 0x0000001413137220 */ /* 0x008fe20000410000 */
[----:B------:R-:W-:Y:S01]  /*08a0*/  FMUL.FTZ R18, R18, R15 ;  /* 0x0000000f12127220 */ /* 0x000fe20000410000 */
[----:B------:R-:W-:Y:S01]  /*08b0*/  FMUL.FTZ R17, R17, R6 ;  /* 0x0000000611117220 */ /* 0x000fe20000410000 */
[----:B------:R-:W-:Y:S01]  /*08c0*/  FMUL.FTZ R16, R16, R7 ;  /* 0x0000000710107220 */ /* 0x000fe20000410000 */
[----:B------:R-:W-:-:S04]  /*08d0*/  IMAD.SHL.U32 R5, R3, 0x4, RZ ;  /* 0x0000000403057824 */ /* 0x000fc800078e00ff */
[----:B------:R0:W-:Y:S01]  /*08e0*/  STG.E.128 desc[UR4][R8.64], R16 ;  /* 0x0000001008007986 */ /* 0x0001e2000c101d04 */
[----:B------:R-:W-:Y:S02]  /*08f0*/  ISETP.GE.U32.AND P0, PT, R5, R0, PT ;  /* 0x000000000500720c */ /* 0x000fe40003f06070 */
[----:B------:R-:W-:-:S04]  /*0900*/  SHF.L.U64.HI R5, R3, 0x2, R14 ;  /* 0x0000000203057819 */ /* 0x000fc8000001020e */
[----:B------:R-:W-:-:S13]  /*0910*/  ISETP.GE.AND.EX P0, PT, R5, R2, PT, P0 ;  /* 0x000000020500720c */ /* 0x000fda0003f06300 */
[----:B0-----:R-:W-:Y:S05]  /*0920*/  @!P0 BRA P1, `(.L_x_7568) ;  /* 0xfffffffc00988947 */ /* 0x001fea000083ffff */
[----:B------:R-:W-:Y:S05]  /*0930*/  EXIT ;  /* 0x000000000000794d */ /* 0x000fea0003800000 */
.L_x_7569:
        /* <DEDUP_REMOVED lines=12> */
.L_x_8162:


//--------------------- .text._ZN2at6native55_GLOBAL__N__de093ff9_22_ForeachBinaryOpList_cu_a911ec4325multi_tensor_apply_kernelINS1_18TensorListMetadataILi2EEENS1_24BinaryOpListAlphaFunctorIdLi2ELi2ELi0EEEJSt10multipliesIdEdEEEvT_T0_DpT1_ --------------------------
	.section	.text._ZN2at6native55_GLOBAL__N__de093ff9_22_ForeachBinaryOpList_cu_a911ec4325multi_tensor_apply_kernelINS1_18TensorListMetadataILi2EEENS1_24BinaryOpListAlphaFunctorIdLi2ELi2ELi0EEEJSt10multipliesIdEdEEEvT_T0_DpT1_,"ax",@progbits
	.align	128
.text._ZN2at6native55_GLOBAL__N__de093ff9_22_ForeachBinaryOpList_cu_a911ec4325multi_tensor_apply_kernelINS1_18TensorListMetadataILi2EEENS1_24BinaryOpListAlphaFunctorIdLi2ELi2ELi0EEEJSt10multipliesIdEdEEEvT_T0_DpT1_:
        .type           _ZN2at6native55_GLOBAL__N__de093ff9_22_ForeachBinaryOpList_cu_a911ec4325multi_tensor_apply_kernelINS1_18TensorListMetadataILi2EEENS1_24BinaryOpListAlphaFunctorIdLi2ELi2ELi0EEEJSt10multipliesIdEdEEEvT_T0_DpT1_,@function
        .size           _ZN2at6native55_GLOBAL__N__de093ff9_22_ForeachBinaryOpList_cu_a911ec4325multi_tensor_apply_kernelINS1_18TensorListMetadataILi2EEENS1_24BinaryOpListAlphaFunctorIdLi2ELi2ELi0EEEJSt10multipliesIdEdEEEvT_T0_DpT1_,(.L_x_8163 - _ZN2at6native55_GLOBAL__N__de093ff9_22_ForeachBinaryOpList_cu_a911ec4325multi_tensor_apply_kernelINS1_18TensorListMetadataILi2EEENS1_24BinaryOpListAlphaFunctorIdLi2ELi2ELi0EEEJSt10multipliesIdEdEEEvT_T0_DpT1_)
        .other          _ZN2at6native55_GLOBAL__N__de093ff9_22_ForeachBinaryOpList_cu_a911ec4325multi_tensor_apply_kernelINS1_18TensorListMetadataILi2EEENS1_24BinaryOpListAlphaFunctorIdLi2ELi2ELi0EEEJSt10multipliesIdEdEEEvT_T0_DpT1_,@"STO_CUDA_ENTRY STV_DEFAULT"
_ZN2at6native55_GLOBAL__N__de093ff9_22_ForeachBinaryOpList_cu_a911ec4325multi_tensor_apply_kernelINS1_18TensorListMetadataILi2EEENS1_24BinaryOpListAlphaFunctorIdLi2ELi2ELi0EEEJSt10multipliesIdEdEEEvT_T0_DpT1_:
        /* <DEDUP_REMOVED lines=30> */
.L_x_7571:
[----:B0-----:R-:W-:Y:S01]  /*01e0*/  IADD3 R4, P1, R0, UR4, RZ ;  /* 0x0000000400047c10 */ /* 0x001fe2000ff3e0ff */
[----:B------:R-:W-:Y:S01]  /*01f0*/  IMAD.U32 R25, RZ, RZ, UR11 ;  /* 0x0000000bff197e24 */ /* 0x000fe2000f8e00ff */
[----:B------:R-:W-:Y:S01]  /*0200*/  CS2R R22, SRZ ;  /* 0x0000000000167805 */ /* 0x000fe2000001ff00 */
[----:B------:R-:W-:Y:S01]  /*0210*/  IMAD.U32 R11, RZ, RZ, UR11 ;  /* 0x0000000bff0b7e24 */ /* 0x000fe2000f8e00ff */
[C---:B------:R-:W-:Y:S01]  /*0220*/  ISETP.GE.U32.AND P0, PT, R4.reuse, 0x10000, PT ;  /* 0x000100000400780c */ /* 0x040fe20003f06070 */
[----:B------:R-:W-:Y:S01]  /*0230*/  IMAD.X R3, RZ, RZ, UR5, P1 ;  /* 0x00000005ff037e24 */ /* 0x000fe200088e06ff */
[C---:B------:R-:W-:Y:S01]  /*0240*/  ISETP.LT.U32.AND P1, PT, R4.reuse, UR14, PT ;  /* 0x0000000e04007c0c */ /* 0x040fe2000bf21070 */
[----:B------:R-:W-:Y:S01]  /*0250*/  IMAD R11, R11, 0x3, RZ ;  /* 0x000000030b0b7824 */ /* 0x000fe200078e02ff */
[----:B------:R-:W-:Y:S02]  /*0260*/  IADD3 R26, P2, R4, UR11, RZ ;  /* 0x0000000b041a7c10 */ /* 0x000fe4000ff5e0ff */
[----:B------:R-:W-:-:S02]  /*0270*/  CS2R R12, SRZ ;  /* 0x00000000000c7805 */ /* 0x000fc4000001ff00 */
        /* <DEDUP_REMOVED lines=10> */
[----:B------:R-:W-:Y:S02]  /*0320*/  ISETP.LT.U32.AND P3, PT, R25, UR14, PT ;  /* 0x0000000e19007c0c */ /* 0x000fe4000bf61070 */
[----:B------:R-:W-:Y:S02]  /*0330*/  @P0 LEA R8, P5, R4, UR8, 0x3 ;  /* 0x0000000804080c11 */ /* 0x000fe4000f8a18ff */
[----:B------:R-:W-:Y:S02]  /*0340*/  ISETP.GE.U32.AND.EX P2, PT, R2, RZ, PT, P2 ;  /* 0x000000ff0200720c */ /* 0x000fe40003f46120 */
[----:B------:R-:W-:-:S02]  /*0350*/  @P0 LEA.HI.X R9, R4, UR9, R3, 0x3, P5 ;  /* 0x0000000904090c11 */ /* 0x000fc4000a8f1c03 */
[----:B------:R-:W-:Y:S02]  /*0360*/  IADD3 R24, P5, R11, R4, RZ ;  /* 0x000000040b187210 */ /* 0x000fe40007fbe0ff */
[----:B------:R-:W-:Y:S01]  /*0370*/  @P0 LEA R6, P4, R4, UR6, 0x3 ;  /* 0x0000000604060c11 */ /* 0x000fe2000f8818ff */
[----:B------:R-:W2:Y:S01]  /*0380*/  @P0 LDG.E.64 R12, desc[UR12][R8.64] ;  /* 0x0000000c080c0981 */ /* 0x000ea2000c1e1b00 */
[----:B------:R-:W-:Y:S01]  /*0390*/  ISETP.LT.AND.EX P2, PT, R2, UR10, !P2, P3 ;  /* 0x0000000a02007c0c */ /* 0x000fe2000d741330 */
[--C-:B------:R-:W-:Y:S01]  /*03a0*/  IMAD.X R27, RZ, RZ, R3.reuse, P5 ;  /* 0x000000ffff1b7224 */ /* 0x100fe200028e0603 */
[----:B------:R-:W-:Y:S02]  /*03b0*/  @P0 LEA.HI.X R7, R4, UR7, R3, 0x3, P4 ;  /* 0x0000000704070c11 */ /* 0x000fe4000a0f1c03 */
[C---:B------:R-:W-:Y:S02]  /*03c0*/  ISETP.GE.U32.AND P4, PT, R24.reuse, 0x10000, PT ;  /* 0x000100001800780c */ /* 0x040fe40003f86070 */
[----:B------:R-:W-:Y:S01]  /*03d0*/  ISETP.LT.U32.AND P3, PT, R24, UR14, PT ;  /* 0x0000000e18007c0c */ /* 0x000fe2000bf61070 */
[----:B------:R0:W3:Y:S01]  /*03e0*/  @P0 LDG.E.64 R22, desc[UR12][R6.64] ;  /* 0x0000000c06160981 */ /* 0x0000e2000c1e1b00 */
[----:B------:R-:W-:-:S04]  /*03f0*/  ISETP.GE.U32.AND.EX P4, PT, R27, RZ, PT, P4 ;  /* 0x000000ff1b00720c */ /* 0x000fc80003f86140 */
[----:B------:R-:W-:Y:S02]  /*0400*/  ISETP.LT.AND.EX P3, PT, R27, UR10, !P4, P3 ;  /* 0x0000000a1b007c0c */ /* 0x000fe4000e761330 */
[C---:B------:R-:W-:Y:S02]  /*0410*/  @P2 LEA R10, P4, R25.reuse, UR6, 0x3 ;  /* 0x00000006190a2c11 */ /* 0x040fe4000f8818ff */
[C---:B------:R-:W-:Y:S02]  /*0420*/  @P1 LEA R16, P5, R26.reuse, UR6, 0x3 ;  /* 0x000000061a101c11 */ /* 0x040fe4000f8a18ff */
[----:B0-----:R-:W-:Y:S02]  /*0430*/  CS2R R6, SRZ ;  /* 0x0000000000067805 */ /* 0x001fe4000001ff00 */
[----:B------:R-:W-:Y:S02]  /*0440*/  @P2 LEA.HI.X R11, R25, UR7, R2, 0x3, P4 ;  /* 0x00000007190b2c11 */ /* 0x000fe4000a0f1c02 */
[----:B------:R-:W-:-:S02]  /*0450*/  @P1 LEA.HI.X R17, R26, UR7, R5, 0x3, P5 ;  /* 0x000000071a111c11 */ /* 0x000fc4000a8f1c05 */
[----:B------:R-:W-:Y:S02]  /*0460*/  CS2R R18, SRZ ;  /* 0x0000000000127805 */ /* 0x000fe4000001ff00 */
[C---:B------:R-:W-:Y:S01]  /*0470*/  @P1 LEA R20, P5, R26.reuse, UR8, 0x3 ;  /* 0x000000081a141c11 */ /* 0x040fe2000f8a18ff */
[----:B------:R0:W4:Y:S01]  /*0480*/  @P2 LDG.E.64 R6, desc[UR12][R10.64] ;  /* 0x0000000c0a062981 */ /* 0x000122000c1e1b00 */
[C---:B------:R-:W-:Y:S02]  /*0490*/  @P2 LEA R8, P4, R25.reuse, UR8, 0x3 ;  /* 0x0000000819082c11 */ /* 0x040fe4000f8818ff */
[----:B------:R-:W-:Y:S02]  /*04a0*/  CS2R R14, SRZ ;  /* 0x00000000000e7805 */ /* 0x000fe4000001ff00 */
[----:B------:R-:W-:Y:S01]  /*04b0*/  @P1 LEA.HI.X R21, R26, UR9, R5, 0x3, P5 ;  /* 0x000000091a151c11 */ /* 0x000fe2000a8f1c05 */
[----:B------:R1:W5:Y:S01]  /*04c0*/  @P1 LDG.E.64 R18, desc[UR12][R16.64] ;  /* 0x0000000c10121981 */ /* 0x000362000c1e1b00 */
[----:B------:R-:W-:-:S03]  /*04d0*/  @P2 LEA.HI.X R9, R25, UR9, R2, 0x3, P4 ;  /* 0x0000000919092c11 */ /* 0x000fc6000a0f1c02 */
[----:B------:R1:W4:Y:S01]  /*04e0*/  @P1 LDG.E.64 R14, desc[UR12][R20.64] ;  /* 0x0000000c140e1981 */ /* 0x000322000c1e1b00 */
[C---:B0-----:R-:W-:Y:S01]  /*04f0*/  IMAD.SHL.U32 R10, R24.reuse, 0x8, RZ ;  /* 0x00000008180a7824 */ /* 0x041fe200078e00ff */
[----:B------:R-:W-:Y:S02]  /*0500*/  SHF.L.U64.HI R24, R24, 0x3, R27 ;  /* 0x0000000318187819 */ /* 0x000fe4000001021b */
[----:B-1----:R-:W-:Y:S02]  /*0510*/  CS2R R16, SRZ ;  /* 0x0000000000107805 */ /* 0x002fe4000001ff00 */
[----:B------:R-:W-:Y:S02]  /*0520*/  @P3 IADD3 R28, P4, R10, UR8, RZ ;  /* 0x000000080a1c3c10 */ /* 0x000fe4000ff9e0ff */
[----:B------:R-:W-:Y:S02]  /*0530*/  CS2R R20, SRZ ;  /* 0x0000000000147805 */ /* 0x000fe4000001ff00 */
[----:B------:R-:W-:Y:S01]  /*0540*/  @P3 IADD3.X R29, R24, UR9, RZ, P4, !PT ;  /* 0x00000009181d3c10 */ /* 0x000fe2000a7fe4ff */
[----:B------:R0:W5:Y:S04]  /*0550*/  @P2 LDG.E.64 R16, desc[UR12][R8.64] ;  /* 0x0000000c08102981 */ /* 0x000168000c1e1b00 */
[----:B------:R-:W5:Y:S01]  /*0560*/  @P3 LDG.E.64 R20, desc[UR12][R28.64] ;  /* 0x0000000c1c143981 */ /* 0x000f62000c1e1b00 */
[----:B0-----:R-:W-:-:S02]  /*0570*/  IADD3 R8, P4, R10, UR6, RZ ;  /* 0x000000060a087c10 */ /* 0x001fc4000ff9e0ff */
[----:B------:R-:W-:Y:S02]  /*0580*/  CS2R R10, SRZ ;  /* 0x00000000000a7805 */ /* 0x000fe4000001ff00 */
[----:B------:R-:W-:-:S05]  /*0590*/  IADD3.X R9, R24, UR7, RZ, P4, !PT ;  /* 0x0000000718097c10 */ /* 0x000fca000a7fe4ff */
[----:B------:R-:W5:Y:S01]  /*05a0*/  @P3 LDG.E.64 R10, desc[UR12][R8.64] ;  /* 0x0000000c080a3981 */ /* 0x000f62000c1e1b00 */
[----:B------:R-:W-:Y:S01]  /*05b0*/  @P2 LEA R24, P6, R25, UR6, 0x3 ;  /* 0x0000000619182c11 */ /* 0x000fe2000f8c18ff */
[----:B------:R-:W-:-:S03]  /*05c0*/  UIMAD.WIDE.U32 UR4, UR11, 0x4, UR4 ;  /* 0x000000040b0478a5 */ /* 0x000fc6000f8e0004 */
[----:B------:R-:W-:Y:S01]  /*05d0*/  @P2 LEA.HI.X R25, R25, UR7, R2, 0x3, P6 ;  /* 0x0000000719192c11 */ /* 0x000fe2000b0f1c02 */
[----:B------:R-:W-:Y:S02]  /*05e0*/  UISETP.LT.U32.AND UP1, UPT, UR4, UR14, UPT ;  /* 0x0000000e0400728c */ /* 0x000fe4000bf21070 */
[----:B------:R-:W-:-:S04]  /*05f0*/  UISETP.GE.U32.AND UP0, UPT, UR4, 0x10000, UPT ;  /* 0x000100000400788c */ /* 0x000fc8000bf06070 */
[----:B------:R-:W-:Y:S01]  /*0600*/  UISETP.GE.U32.AND.EX UP0, UPT, UR5, URZ, UPT, UP0 ;  /* 0x0000003f0500728c */ /* 0x000fe2000bf06100 */
[----:B------:R-:W-:Y:S01]  /*0610*/  IMAD.U32 R2, RZ, RZ, UR4 ;  /* 0x00000004ff027e24 */ /* 0x000fe2000f8e00ff */
[----:B--2---:R-:W-:-:S08]  /*0620*/  DMUL R12, R12, UR16 ;  /* 0x000000100c0c7c28 */ /* 0x004fd00008000000 */
[----:B---3--:R-:W-:Y:S01]  /*0630*/  DMUL R12, R12, R22 ;  /* 0x000000160c0c7228 */ /* 0x008fe20000000000 */
[----:B------:R-:W-:-:S04]  /*0640*/  @P1 LEA R22, P5, R26, UR6, 0x3 ;  /* 0x000000061a161c11 */ /* 0x000fc8000f8a18ff */
[----:B------:R-:W-:Y:S01]  /*0650*/  @P1 LEA.HI.X R23, R26, UR7, R5, 0x3, P5 ;  /* 0x000000071a171c11 */ /* 0x000fe2000a8f1c05 */
[----:B----4-:R-:W-:-:S08]  /*0660*/  DMUL R14, R14, UR16 ;  /* 0x000000100e0e7c28 */ /* 0x010fd00008000000 */
[----:B-----5:R-:W-:Y:S02]  /*0670*/  DMUL R14, R14, R18 ;  /* 0x000000120e0e7228 */ /* 0x020fe40000000000 */
[----:B------:R-:W-:Y:S01]  /*0680*/  DMUL R16, R16, UR16 ;  /* 0x0000001010107c28 */ /* 0x000fe20008000000 */
[----:B------:R-:W-:Y:S01]  /*0690*/  @P0 LEA R18, P4, R4, UR6, 0x3 ;  /* 0x0000000604120c11 */ /* 0x000fe2000f8818ff */
[----:B------:R-:W-:-:S03]  /*06a0*/  DMUL R20, R20, UR16 ;  /* 0x0000001014147c28 */ /* 0x000fc60008000000 */
[----:B------:R-:W-:-:S03]  /*06b0*/  @P0 LEA.HI.X R19, R4, UR7, R3, 0x3, P4 ;  /* 0x0000000704130c11 */ /* 0x000fc6000a0f1c03 */
[----:B------:R-:W-:Y:S02]  /*06c0*/  DMUL R6, R16, R6 ;  /* 0x0000000610067228 */ /* 0x000fe40000000000 */
[----:B------:R1:W-:Y:S01]  /*06d0*/  @P0 STG.E.64 desc[UR12][R18.64], R12 ;  /* 0x0000000c12000986 */ /* 0x0003e2000c101b0c */
[----:B------:R-:W-:-:S03]  /*06e0*/  IMAD.U32 R3, RZ, RZ, UR5 ;  /* 0x00000005ff037e24 */ /* 0x000fc6000f8e00ff */
[----:B------:R1:W-:Y:S01]  /*06f0*/  @P1 STG.E.64 desc[UR12][R22.64], R14 ;  /* 0x0000000e16001986 */ /* 0x0003e2000c101b0c */
[----:B------:R-:W-:-:S03]  /*0700*/  DMUL R10, R20, R10 ;  /* 0x0000000a140a7228 */ /* 0x000fc60000000000 */
[----:B------:R1:W-:Y:S01]  /*0710*/  @P2 STG.E.64 desc[UR12][R24.64], R6 ;  /* 0x0000000618002986 */ /* 0x0003e2000c101b0c */
[----:B------:R-:W-:-:S03]  /*0720*/  PLOP3.LUT P0, PT, PT, PT, UP1, 0x80, 0x0 ;  /* 0x000000000000781c */ /* 0x000fc60003f0f018 */
[----:B------:R1:W-:Y:S01]  /*0730*/  @P3 STG.E.64 desc[UR12][R8.64], R10 ;  /* 0x0000000a08003986 */ /* 0x0003e2000c101b0c */
[----:B------:R-:W-:Y:S02]  /*0740*/  ISETP.LT.AND.EX P0, PT, R3, UR10, PT, P0 ;  /* 0x0000000a03007c0c */ /* 0x000fe4000bf01300 */
[----:B------:R-:W-:-:S13]  /*0750*/  PLOP3.LUT P1, PT, PT, PT, UP0, 0x80, 0x0 ;  /* 0x000000000000781c */ /* 0x000fda0003f2f008 */
[----:B-1----:R-:W-:Y:S05]  /*0760*/  @!P1 BRA P0, `(.L_x_7571) ;  /* 0xfffffff8009c9947 */ /* 0x002fea000003ffff */
[----:B------:R-:W-:Y:S05]  /*0770*/  EXIT ;  /* 0x000000000000794d */ /* 0x000fea0003800000 */
.L_x_7570:
        /* <DEDUP_REMOVED lines=9> */
.L_x_7572:
        /* <DEDUP_REMOVED lines=10> */
[----:B------:R-:W-:-:S04]  /*08b0*/  IADD3 R21, P0, R21, UR4, RZ ;  /* 0x0000000415157c10 */ /* 0x000fc8000ff1e0ff */
[----:B------:R-:W-:Y:S01]  /*08c0*/  ISETP.LT.U32.AND P1, PT, R21, 0x4000, PT ;  /* 0x000040001500780c */ /* 0x000fe20003f21070 */
[----:B------:R-:W-:-:S05]  /*08d0*/  IMAD.X R0, RZ, RZ, R0, P0 ;  /* 0x000000ffff007224 */ /* 0x000fca00000e0600 */
[----:B------:R-:W-:Y:S01]  /*08e0*/  ISETP.LT.U32.AND.EX P1, PT, R0, RZ, PT, P1 ;  /* 0x000000ff0000720c */ /* 0x000fe20003f21110 */
[----:B--2---:R-:W-:Y:S02]  /*08f0*/  DMUL R4, R4, UR16 ;  /* 0x0000001004047c28 */ /* 0x004fe40008000000 */
[----:B------:R-:W-:Y:S02]  /*0900*/  DMUL R6, R6, UR16 ;  /* 0x0000001006067c28 */ /* 0x000fe40008000000 */
[----:B---3--:R-:W-:Y:S02]  /*0910*/  DMUL R10, R10, UR16 ;  /* 0x000000100a0a7c28 */ /* 0x008fe40008000000 */
[----:B------:R-:W-:Y:S02]  /*0920*/  DMUL R8, R8, UR16 ;  /* 0x0000001008087c28 */ /* 0x000fe40008000000 */
[----:B----4-:R-:W-:Y:S02]  /*0930*/  DMUL R12, R12, R4 ;  /* 0x000000040c0c7228 */ /* 0x010fe40000000000 */
[----:B------:R-:W-:Y:S01]  /*0940*/  DMUL R14, R14, R6 ;  /* 0x000000060e0e7228 */ /* 0x000fe20000000000 */
[----:B------:R-:W-:Y:S01]  /*0950*/  IMAD.SHL.U32 R4, R21, 0x4, RZ ;  /* 0x0000000415047824 */ /* 0x000fe200078e00ff */
[----:B-----5:R-:W-:-:S02]  /*0960*/  DMUL R10, R18, R10 ;  /* 0x0000000a120a7228 */ /* 0x020fc40000000000 */
[----:B------:R-:W-:Y:S02]  /*0970*/  DMUL R8, R16, R8 ;  /* 0x0000000810087228 */ /* 0x000fe40000000000 */
[----:B------:R-:W-:Y:S01]  /*0980*/  ISETP.GE.U32.AND P0, PT, R4, UR14, PT ;  /* 0x0000000e04007c0c */ /* 0x000fe2000bf06070 */
[----:B------:R0:W-:Y:S01]  /*0990*/  STG.E.128 desc[UR12][R2.64], R12 ;  /* 0x0000000c02007986 */ /* 0x0001e2000c101d0c */
[----:B------:R-:W-:-:S03]  /*09a0*/  SHF.L.U64.HI R4, R21, 0x2, R0 ;  /* 0x0000000215047819 */ /* 0x000fc60000010200 */
[----:B------:R0:W-:Y:S01]  /*09b0*/  STG.E.128 desc[UR12][R2.64+0x10], R8 ;  /* 0x0000100802007986 */ /* 0x0001e2000c101d0c */
[----:B------:R-:W-:-:S13]  /*09c0*/  ISETP.GE.AND.EX P0, PT, R4, UR10, PT, P0 ;  /* 0x0000000a04007c0c */ /* 0x000fda000bf06300 */
[----:B------:R-:W-:Y:S05]  /*09d0*/  @!P0 BRA P1, `(.L_x_7572) ;  /* 0xfffffffc008c8947 */ /* 0x000fea000083ffff */
[----:B------:R-:W-:Y:S05]  /*09e0*/  EXIT ;  /* 0x000000000000794d */ /* 0x000fea0003800000 */
.L_x_7573:
        /* <DEDUP_REMOVED lines=9> */
.L_x_8163:


//--------------------- .text._ZN2at6native55_GLOBAL__N__de093ff9_22_ForeachBinaryOpList_cu_a911ec4325multi_tensor_apply_kernelINS1_18TensorListMetadataILi2EEENS1_24BinaryOpListAlphaFunctorIsLi2ELi2ELi0EEEJSt10multipliesIsEsEEEvT_T0_DpT1_ --------------------------
	.section	.text._ZN2at6native55_GLOBAL__N__de093ff9_22_ForeachBinaryOpList_cu_a911ec4325multi_tensor_apply_kernelINS1_18TensorListMetadataILi2EEENS1_24BinaryOpListAlphaFunctorIsLi2ELi2ELi0EEEJSt10multipliesIsEsEEEvT_T0_DpT1_,"ax",@progbits
	.align	128
.text._ZN2at6native55_GLOBAL__N__de093ff9_22_ForeachBinaryOpList_cu_a911ec4325multi_tensor_apply_kernelINS1_18TensorListMetadataILi2EEENS1_24BinaryOpListAlphaFunctorIsLi2ELi2ELi0EEEJSt10multipliesIsEsEEEvT_T0_DpT1_:
        .type           _ZN2at6native55_GLOBAL__N__de093ff9_22_ForeachBinaryOpList_cu_a911ec4325multi_tensor_apply_kernelINS1_18TensorListMetadataILi2EEENS1_24BinaryOpListAlphaFunctorIsLi2ELi2ELi0EEEJSt10multipliesIsEsEEEvT_T0_DpT1_,@function
        .size           _ZN2at6native55_GLOBAL__N__de093ff9_22_ForeachBinaryOpList_cu_a911ec4325multi_tensor_apply_kernelINS1_18TensorListMetadataILi2EEENS1_24BinaryOpListAlphaFunctorIsLi2ELi2ELi0EEEJSt10multipliesIsEsEEEvT_T0_DpT1_,(.L_x_8164 - _ZN2at6native55_GLOBAL__N__de093ff9_22_ForeachBinaryOpList_cu_a911ec4325multi_tensor_apply_kernelINS1_18TensorListMetadataILi2EEENS1_24BinaryOpListAlphaFunctorIsLi2ELi2ELi0EEEJSt10multipliesIsEsEEEvT_T0_DpT1_)
        .other          _ZN2at6native55_GLOBAL__N__de093ff9_22_ForeachBinaryOpList_cu_a911ec4325multi_tensor_apply_kernelINS1_18TensorListMetadataILi2EEENS1_24BinaryOpListAlphaFunctorIsLi2ELi2ELi0EEEJSt10multipliesIsEsEEEvT_T0_DpT1_,@"STO_CUDA_ENTRY STV_DEFAULT"
_ZN2at6native55_GLOBAL__N__de093ff9_22_ForeachBinaryOpList_cu_a911ec4325multi_tensor_apply_kernelINS1_18TensorListMetadataILi2EEENS1_24BinaryOpListAlphaFunctorIsLi2ELi2ELi0EEEJSt10multipliesIsEsEEEvT_T0_DpT1_:
        /* <DEDUP_REMOVED lines=28> */
.L_x_7575:
[----:B0-----:R-:W-:Y:S02]  /*01c0*/  IADD3 R5, P0, R0, R6, RZ ;  /* 0x0000000600057210 */ /* 0x001fe40007f1e0ff */
[----:B------:R-:W-:Y:S02]  /*01d0*/  PRMT R3, RZ, 0x7610, R3 ;  /* 0x00007610ff037816 */ /* 0x000fe40000000003 */
[C---:B------:R-:W-:Y:S01]  /*01e0*/  ISETP.GE.U32.AND P1, PT, R5.reuse, 0x10000, PT ;  /* 0x000100000500780c */ /* 0x040fe20003f26070 */
[----:B------:R-:W-:Y:S01]  /*01f0*/  IMAD.X R10, RZ, RZ, R7, P0 ;  /* 0x000000ffff0a7224 */ /* 0x000fe200000e0607 */
[----:B------:R-:W-:Y:S02]  /*0200*/  ISETP.LT.U32.AND P0, PT, R5, UR13, PT ;  /* 0x0000000d05007c0c */ /* 0x000fe4000bf01070 */
[----:B-1----:R-:W-:Y:S02]  /*0210*/  IADD3 R24, P2, R2, R5, RZ ;  /* 0x0000000502187210 */ /* 0x002fe40007f5e0ff */
[----:B------:R-:W-:Y:S01]  /*0220*/  ISETP.GE.U32.AND.EX P1, PT, R10, RZ, PT, P1 ;  /* 0x000000ff0a00720c */ /* 0x000fe20003f26110 */
[----:B------:R-:W-:-:S02]  /*0230*/  IMAD R16, R2, 0x3, RZ ;  /* 0x0000000302107824 */ /* 0x000fc400078e02ff */
[----:B------:R-:W-:Y:S01]  /*0240*/  IMAD.X R11, RZ, RZ, R10, P2 ;  /* 0x000000ffff0b7224 */ /* 0x000fe200010e060a */
[----:B------:R-:W-:Y:S02]  /*0250*/  ISETP.LT.AND.EX P1, PT, R10, UR5, !P1, P0 ;  /* 0x000000050a007c0c */ /* 0x000fe4000cf21300 */
[----:B------:R-:W-:Y:S02]  /*0260*/  LEA R9, P2, R2, R5, 0x1 ;  /* 0x0000000502097211 */ /* 0x000fe400078408ff */
[----:B------:R-:W-:-:S09]  /*0270*/  ISETP.LT.U32.AND P5, PT, R24, UR13, PT ;  /* 0x0000000d18007c0c */ /* 0x000fd2000bfa1070 */
[----:B------:R-:W-:-:S04]  /*0280*/  @P1 LEA R12, P0, R5, UR6, 0x1 ;  /* 0x00000006050c1c11 */ /* 0x000fc8000f8008ff */
[--C-:B------:R-:W-:Y:S02]  /*0290*/  @P1 LEA.HI.X R13, R5, UR7, R10.reuse, 0x1, P0 ;  /* 0x00000007050d1c11 */ /* 0x100fe400080f0c0a */
[----:B------:R-:W-:Y:S02]  /*02a0*/  ISETP.GE.U32.AND P0, PT, R24, 0x10000, PT ;  /* 0x000100001800780c */ /* 0x000fe40003f06070 */
[----:B------:R-:W-:Y:S01]  /*02b0*/  IADD3 R16, P3, R16, R5, RZ ;  /* 0x0000000510107210 */ /* 0x000fe20007f7e0ff */
[--C-:B------:R-:W-:Y:S01]  /*02c0*/  IMAD.X R4, RZ, RZ, R10.reuse, P2 ;  /* 0x000000ffff047224 */ /* 0x100fe200010e060a */
[----:B------:R-:W-:Y:S01]  /*02d0*/  ISETP.GE.U32.AND.EX P0, PT, R11, RZ, PT, P0 ;  /* 0x000000ff0b00720c */ /* 0x000fe20003f06100 */
[----:B------:R0:W2:Y:S01]  /*02e0*/  @P1 LDG.E.U16 R3, desc[UR10][R12.64] ;  /* 0x0000000a0c031981 */ /* 0x0000a2000c1e1500 */
[----:B------:R-:W-:Y:S01]  /*02f0*/  ISETP.GE.U32.AND P4, PT, R9, 0x10000, PT ;  /* 0x000100000900780c */ /* 0x000fe20003f86070 */
[----:B------:R-:W-:Y:S01]  /*0300*/  IMAD.X R17, RZ, RZ, R10, P3 ;  /* 0x000000ffff117224 */ /* 0x000fe200018e060a */
[----:B------:R-:W-:-:S02]  /*0310*/  ISETP.LT.AND.EX P0, PT, R11, UR5, !P0, P5 ;  /* 0x000000050b007c0c */ /* 0x000fc4000c701350 */
[----:B------:R-:W-:Y:S02]  /*0320*/  ISETP.GE.U32.AND P5, PT, R16, 0x10000, PT ;  /* 0x000100001000780c */ /* 0x000fe40003fa6070 */
[----:B------:R-:W-:Y:S02]  /*0330*/  ISETP.LT.U32.AND P3, PT, R9, UR13, PT ;  /* 0x0000000d09007c0c */ /* 0x000fe4000bf61070 */
[----:B------:R-:W-:Y:S02]  /*0340*/  ISETP.GE.U32.AND.EX P4, PT, R4, RZ, PT, P4 ;  /* 0x000000ff0400720c */ /* 0x000fe40003f86140 */
[----:B------:R-:W-:Y:S02]  /*0350*/  ISETP.LT.U32.AND P2, PT, R16, UR13, PT ;  /* 0x0000000d10007c0c */ /* 0x000fe4000bf41070 */
[----:B------:R-:W-:Y:S02]  /*0360*/  ISETP.GE.U32.AND.EX P5, PT, R17, RZ, PT, P5 ;  /* 0x000000ff1100720c */ /* 0x000fe40003fa6150 */
[----:B------:R-:W-:-:S02]  /*0370*/  ISETP.LT.AND.EX P3, PT, R4, UR5, !P4, P3 ;  /* 0x0000000504007c0c */ /* 0x000fc4000e761330 */
[----:B------:R-:W-:Y:S02]  /*0380*/  ISETP.LT.AND.EX P2, PT, R17, UR5, !P5, P2 ;  /* 0x0000000511007c0c */ /* 0x000fe4000ef41320 */
[C---:B------:R-:W-:Y:S01]  /*0390*/  SHF.L.U64.HI R17, R16.reuse, 0x1, R17 ;  /* 0x0000000110117819 */ /* 0x040fe20000010211 */
[----:B------:R-:W-:Y:S01]  /*03a0*/  IMAD.SHL.U32 R16, R16, 0x2, RZ ;  /* 0x0000000210107824 */ /* 0x000fe200078e00ff */
[C---:B------:R-:W-:Y:S02]  /*03b0*/  @P1 LEA R14, P6, R5.reuse, UR8, 0x1 ;  /* 0x00000008050e1c11 */ /* 0x040fe4000f8c08ff */
[----:B------:R-:W-:Y:S02]  /*03c0*/  @P0 LEA R22, P4, R24, UR6, 0x1 ;  /* 0x0000000618160c11 */ /* 0x000fe4000f8808ff */
[----:B------:R-:W-:Y:S02]  /*03d0*/  PRMT R8, RZ, 0x7610, R8 ;  /* 0x00007610ff087816 */ /* 0x000fe40000000008 */
[----:B------:R-:W-:-:S02]  /*03e0*/  @P1 LEA.HI.X R15, R5, UR9, R10, 0x1, P6 ;  /* 0x00000009050f1c11 */ /* 0x000fc4000b0f0c0a */
[----:B------:R-:W-:Y:S02]  /*03f0*/  @P0 LEA.HI.X R23, R24, UR7, R11, 0x1, P4 ;  /* 0x0000000718170c11 */ /* 0x000fe4000a0f0c0b */
[----:B0-----:R-:W-:Y:S01]  /*0400*/  IADD3 R12, P4, R16, UR6, RZ ;  /* 0x00000006100c7c10 */ /* 0x001fe2000ff9e0ff */
[----:B------:R0:W3:Y:S01]  /*0410*/  @P1 LDG.E.U16 R8, desc[UR10][R14.64] ;  /* 0x0000000a0e081981 */ /* 0x0000e2000c1e1500 */
[----:B------:R-:W-:Y:S02]  /*0420*/  @P0 LEA R20, P5, R24, UR8, 0x1 ;  /* 0x0000000818140c11 */ /* 0x000fe4000f8a08ff */
[----:B------:R-:W-:Y:S02]  /*0430*/  IADD3.X R13, R17, UR7, RZ, P4, !PT ;  /* 0x00000007110d7c10 */ /* 0x000fe4000a7fe4ff */
[----:B------:R-:W-:Y:S02]  /*0440*/  PRMT R25, RZ, 0x7610, R25 ;  /* 0x00007610ff197816 */ /* 0x000fe40000000019 */
[----:B------:R-:W-:-:S02]  /*0450*/  PRMT R27, RZ, 0x7610, R27 ;  /* 0x00007610ff1b7816 */ /* 0x000fc4000000001b */
[----:B------:R-:W-:Y:S02]  /*0460*/  @P0 LEA.HI.X R21, R24, UR9, R11, 0x1, P5 ;  /* 0x0000000918150c11 */ /* 0x000fe4000a8f0c0b */
[C---:B0-----:R-:W-:Y:S01]  /*0470*/  @P3 LEA R14, P4, R9.reuse, UR6, 0x1 ;  /* 0x00000006090e3c11 */ /* 0x041fe2000f8808ff */
[----:B------:R-:W4:Y:S01]  /*0480*/  @P0 LDG.E.U16 R25, desc[UR10][R22.64] ;  /* 0x0000000a16190981 */ /* 0x000f22000c1e1500 */
[----:B------:R-:W-:Y:S02]  /*0490*/  PRMT R28, RZ, 0x7610, R28 ;  /* 0x00007610ff1c7816 */ /* 0x000fe4000000001c */
[----:B------:R-:W-:Y:S02]  /*04a0*/  @P3 LEA.HI.X R15, R9, UR7, R4, 0x1, P4 ;  /* 0x00000007090f3c11 */ /* 0x000fe4000a0f0c04 */
[----:B------:R-:W-:Y:S02]  /*04b0*/  @P2 IADD3 R16, P5, R16, UR8, RZ ;  /* 0x0000000810102c10 */ /* 0x000fe4000ffbe0ff */
[----:B------:R-:W5:Y:S01]  /*04c0*/  @P2 LDG.E.U16 R28, desc[UR10][R12.64] ;  /* 0x0000000a0c1c2981 */ /* 0x000f62000c1e1500 */
[----:B------:R-:W-:-:S03]  /*04d0*/  PRMT R26, RZ, 0x7610, R26 ;  /* 0x00007610ff1a7816 */ /* 0x000fc6000000001a */
[----:B------:R0:W3:Y:S01]  /*04e0*/  @P3 LDG.E.U16 R27, desc[UR10][R14.64] ;  /* 0x0000000a0e1b3981 */ /* 0x0000e2000c1e1500 */
[----:B------:R-:W-:Y:S02]  /*04f0*/  @P2 IADD3.X R17, R17, UR9, RZ, P5, !PT ;  /* 0x0000000911112c10 */ /* 0x000fe4000affe4ff */
[----:B------:R-:W-:Y:S01]  /*0500*/  @P3 LEA R18, P4, R9, UR8, 0x1 ;  /* 0x0000000809123c11 */ /* 0x000fe2000f8808ff */
[----:B------:R1:W3:Y:S01]  /*0510*/  @P0 LDG.E.U16 R26, desc[UR10][R20.64] ;  /* 0x0000000a141a0981 */ /* 0x0002e2000c1e1500 */
[----:B0-----:R-:W-:Y:S02]  /*0520*/  PRMT R14, RZ, 0x7610, R14 ;  /* 0x00007610ff0e7816 */ /* 0x001fe4000000000e */
[----:B------:R-:W-:-:S04]  /*0530*/  PRMT R29, RZ, 0x7610, R29 ;  /* 0x00007610ff1d7816 */ /* 0x000fc8000000001d */
[----:B------:R0:W3:Y:S01]  /*0540*/  @P2 LDG.E.U16 R14, desc[UR10][R16.64] ;  /* 0x0000000a100e2981 */ /* 0x0000e2000c1e1500 */
[----:B------:R-:W-:-:S05]  /*0550*/  @P3 LEA.HI.X R19, R9, UR9, R4, 0x1, P4 ;  /* 0x0000000909133c11 */ /* 0x000fca000a0f0c04 */
[----:B------:R3:W3:Y:S01]  /*0560*/  @P3 LDG.E.U16 R29, desc[UR10][R18.64] ;  /* 0x0000000a121d3981 */ /* 0x0006e2000c1e1500 */
[C---:B-1----:R-:W-:Y:S01]  /*0570*/  @P1 LEA R20, P4, R5.reuse, UR6, 0x1 ;  /* 0x0000000605141c11 */ /* 0x042fe2000f8808ff */
[----:B------:R-:W-:Y:S02]  /*0580*/  ULDC.U16 UR4, c[0x0][0xe5a] ;  /* 0x0003968000047ab9 */ /* 0x000fe40000000400 */
[----:B------:R-:W-:Y:S01]  /*0590*/  UPRMT UR4, UR4, 0x9910, URZ ;  /* 0x0000991004047896 */ /* 0x000fe2000800003f */
[----:B------:R-:W-:Y:S02]  /*05a0*/  @P1 LEA.HI.X R21, R5, UR7, R10, 0x1, P4 ;  /* 0x0000000705151c11 */ /* 0x000fe4000a0f0c0a */
[----:B------:R-:W-:-:S04]  /*05b0*/  @P0 LEA R22, P5, R24, UR6, 0x1 ;  /* 0x0000000618160c11 */ /* 0x000fc8000f8a08ff */
[----:B------:R-:W-:Y:S01]  /*05c0*/  @P0 LEA.HI.X R23, R24, UR7, R11, 0x1, P5 ;  /* 0x0000000718170c11 */ /* 0x000fe2000a8f0c0b */
[----:B------:R-:W-:Y:S01]  /*05d0*/  IMAD.WIDE.U32 R6, R2, 0x4, R6 ;  /* 0x0000000402067825 */ /* 0x000fe200078e0006 */
[----:B--2---:R-:W-:-:S05]  /*05e0*/  PRMT R10, R3, 0x9910, RZ ;  /* 0x00009910030a7816 */ /* 0x004fca00000000ff */
[----:B0-----:R-:W-:-:S05]  /*05f0*/  IMAD R16, R10, UR4, RZ ;  /* 0x000000040a107c24 */ /* 0x001fca000f8e02ff */
[----:B------:R-:W-:Y:S02]  /*0600*/  PRMT R16, R16, 0x9910, RZ ;  /* 0x0000991010107816 */ /* 0x000fe400000000ff */
[----:B----4-:R-:W-:-:S05]  /*0610*/  PRMT R17, R25, 0x9910, RZ ;  /* 0x0000991019117816 */ /* 0x010fca00000000ff */
[----:B------:R-:W-:Y:S01]  /*0620*/  IMAD R17, R17, UR4, RZ ;  /* 0x0000000411117c24 */ /* 0x000fe2000f8e02ff */
[----:B-----5:R-:W-:Y:S02]  /*0630*/  PRMT R5, R28, 0x9910, RZ ;  /* 0x000099101c057816 */ /* 0x020fe400000000ff */
[----:B---3--:R-:W-:Y:S02]  /*0640*/  PRMT R18, R27, 0x9910, RZ ;  /* 0x000099101b127816 */ /* 0x008fe400000000ff */
[----:B------:R-:W-:Y:S02]  /*0650*/  PRMT R17, R17, 0x9910, RZ ;  /* 0x0000991011117816 */ /* 0x000fe400000000ff */
[----:B------:R-:W-:Y:S01]  /*0660*/  PRMT R26, R26, 0x9910, RZ ;  /* 0x000099101a1a7816 */ /* 0x000fe200000000ff */
[----:B------:R-:W-:Y:S01]  /*0670*/  IMAD R18, R18, UR4, RZ ;  /* 0x0000000412127c24 */ /* 0x000fe2000f8e02ff */
[----:B------:R-:W-:Y:S02]  /*0680*/  PRMT R3, R8, 0x9910, RZ ;  /* 0x0000991008037816 */ /* 0x000fe400000000ff */
[----:B------:R-:W-:Y:S01]  /*0690*/  PRMT R15, R14, 0x9910, RZ ;  /* 0x000099100e0f7816 */ /* 0x000fe200000000ff */
[----:B------:R-:W-:Y:S01]  /*06a0*/  IMAD R14, R5, UR4, RZ ;  /* 0x00000004050e7c24 */ /* 0x000fe2000f8e02ff */
[----:B------:R-:W-:-:S03]  /*06b0*/  PRMT R18, R18, 0x9910, RZ ;  /* 0x0000991012127816 */ /* 0x000fc600000000ff */
[----:B------:R-:W-:Y:S01]  /*06c0*/  IMAD.MOV.U32 R10, RZ, RZ, R15 ;  /* 0x000000ffff0a7224 */ /* 0x000fe200078e000f */
[----:B------:R-:W-:Y:S01]  /*06d0*/  PRMT R15, R14, 0x9910, RZ ;  /* 0x000099100e0f7816 */ /* 0x000fe200000000ff */
[----:B------:R-:W-:Y:S01]  /*06e0*/  IMAD.MOV.U32 R14, RZ, RZ, R16 ;  /* 0x000000ffff0e7224 */ /* 0x000fe200078e0010 */
[----:B------:R-:W-:Y:S01]  /*06f0*/  PRMT R11, R29, 0x9910, RZ ;  /* 0x000099101d0b7816 */ /* 0x000fe200000000ff */
[----:B------:R-:W-:Y:S01]  /*0700*/  IMAD.MOV.U32 R5, RZ, RZ, R26 ;  /* 0x000000ffff057224 */ /* 0x000fe200078e001a */
[----:B------:R-:W-:Y:S01]  /*0710*/  @P3 LEA R8, P4, R9, UR6, 0x1 ;  /* 0x0000000609083c11 */ /* 0x000fe2000f8808ff */
[----:B------:R-:W-:Y:S02]  /*0720*/  IMAD.MOV.U32 R16, RZ, RZ, R17 ;  /* 0x000000ffff107224 */ /* 0x000fe400078e0011 */
[----:B------:R-:W-:Y:S01]  /*0730*/  IMAD R3, R3, R14, RZ ;  /* 0x0000000e03037224 */ /* 0x000fe200078e02ff */
[----:B------:R-:W-:Y:S01]  /*0740*/  @P3 LEA.HI.X R9, R9, UR7, R4, 0x1, P4 ;  /* 0x0000000709093c11 */ /* 0x000fe2000a0f0c04 */
[----:B------:R-:W-:-:S02]  /*0750*/  IMAD R5, R5, R16, RZ ;  /* 0x0000001005057224 */ /* 0x000fc400078e02ff */
[----:B------:R-:W-:Y:S02]  /*0760*/  IMAD R11, R11, R18, RZ ;  /* 0x000000120b0b7224 */ /* 0x000fe400078e02ff */
[----:B------:R-:W-:Y:S01]  /*0770*/  IMAD R15, R10, R15, RZ ;  /* 0x0000000f0a0f7224 */ /* 0x000fe200078e02ff */
        /* <DEDUP_REMOVED lines=10> */
.L_x_7574:
        /* <DEDUP_REMOVED lines=10> */
.L_x_7576:
        /* <DEDUP_REMOVED lines=13> */
[----:B------:R-:W-:Y:S02]  /*0990*/  PRMT R14, R8, 0x9910, RZ ;  /* 0x00009910080e7816 */ /* 0x000fe400000000ff */
[----:B---3--:R-:W-:Y:S02]  /*09a0*/  PRMT R10, R6, 0x9910, RZ ;  /* 0x00009910060a7816 */ /* 0x008fe400000000ff */
[C---:B------:R-:W-:Y:S02]  /*09b0*/  PRMT R12, R9.reuse, 0xbb32, RZ ;  /* 0x0000bb32090c7816 */ /* 0x040fe400000000ff */
[----:B------:R-:W-:-:S02]  /*09c0*/  PRMT R13, R9, 0x9910, RZ ;  /* 0x00009910090d7816 */ /* 0x000fc400000000ff */
[----:B------:R-:W-:Y:S01]  /*09d0*/  PRMT R8, R6, 0xbb32, RZ ;  /* 0x0000bb3206087816 */ /* 0x000fe200000000ff */
[----:B------:R-:W-:Y:S01]  /*09e0*/  IMAD.MOV.U32 R6, RZ, RZ, R4 ;  /* 0x000000ffff067224 */ /* 0x000fe200078e0004 */
[C---:B------:R-:W-:Y:S01]  /*09f0*/  PRMT R9, R7.reuse, 0x9910, RZ ;  /* 0x0000991007097816 */ /* 0x040fe200000000ff */
[----:B------:R-:W-:Y:S01]  /*0a00*/  IMAD.MOV.U32 R4, RZ, RZ, R14 ;  /* 0x000000ffff047224 */ /* 0x000fe200078e000e */
[----:B------:R-:W-:Y:S01]  /*0a10*/  PRMT R11, R7, 0xbb32, RZ ;  /* 0x0000bb32070b7816 */ /* 0x000fe200000000ff */
[----:B------:R-:W-:Y:S02]  /*0a20*/  IMAD.MOV.U32 R7, RZ, RZ, R10 ;  /* 0x000000ffff077224 */ /* 0x000fe400078e000a */
[----:B------:R-:W-:Y:S02]  /*0a30*/  IMAD R8, R8, UR4, RZ ;  /* 0x0000000408087c24 */ /* 0x000fe4000f8e02ff */
[----:B------:R-:W-:Y:S02]  /*0a40*/  IMAD R7, R7, UR4, RZ ;  /* 0x0000000407077c24 */ /* 0x000fe4000f8e02ff */
[----:B------:R-:W-:-:S02]  /*0a50*/  IMAD.MOV.U32 R10, RZ, RZ, R11 ;  /* 0x000000ffff0a7224 */ /* 0x000fc400078e000b */
[----:B------:R-:W-:Y:S01]  /*0a60*/  IMAD.MOV.U32 R11, RZ, RZ, R12 ;  /* 0x000000ffff0b7224 */ /* 0x000fe200078e000c */
[----:B------:R-:W-:Y:S01]  /*0a70*/  PRMT R14, R7, 0x9910, RZ ;  /* 0x00009910070e7816 */ /* 0x000fe200000000ff */
[----:B------:R-:W-:Y:S02]  /*0a80*/  IMAD R9, R9, UR4, RZ ;  /* 0x0000000409097c24 */ /* 0x000fe4000f8e02ff */
[----:B------:R-:W-:Y:S01]  /*0a90*/  IMAD.MOV.U32 R12, RZ, RZ, R13 ;  /* 0x000000ffff0c7224 */ /* 0x000fe200078e000d */
[----:B------:R-:W-:Y:S01]  /*0aa0*/  PRMT R13, R8, 0x9910, RZ ;  /* 0x00009910080d7816 */ /* 0x000fe200000000ff */
[----:B------:R-:W-:Y:S01]  /*0ab0*/  IMAD R10, R10, UR4, RZ ;  /* 0x000000040a0a7c24 */ /* 0x000fe2000f8e02ff */
[----:B------:R-:W-:-:S03]  /*0ac0*/  PRMT R7, R9, 0x9910, RZ ;  /* 0x0000991009077816 */ /* 0x000fc600000000ff */
[----:B------:R-:W-:Y:S01]  /*0ad0*/  IMAD.MOV.U32 R9, RZ, RZ, R13 ;  /* 0x000000ffff097224 */ /* 0x000fe200078e000d */
[----:B------:R-:W-:Y:S01]  /*0ae0*/  PRMT R8, R10, 0x9910, RZ ;  /* 0x000099100a087816 */ /* 0x000fe200000000ff */
[----:B------:R-:W-:Y:S02]  /*0af0*/  IMAD.MOV.U32 R13, RZ, RZ, R14 ;  /* 0x000000ffff0d7224 */ /* 0x000fe400078e000e */
[----:B------:R-:W-:Y:S02]  /*0b00*/  IMAD R6, R6, R9, RZ ;  /* 0x0000000906067224 */ /* 0x000fe400078e02ff */
[----:B------:R-:W-:Y:S02]  /*0b10*/  IMAD R9, R4, R13, RZ ;  /* 0x0000000d04097224 */ /* 0x000fe400078e02ff */
[----:B------:R-:W-:Y:S02]  /*0b20*/  IMAD R4, R11, R8, RZ ;  /* 0x000000080b047224 */ /* 0x000fe400078e02ff */
[----:B------:R-:W-:Y:S01]  /*0b30*/  IMAD R7, R12, R7, RZ ;  /* 0x000000070c077224 */ /* 0x000fe200078e02ff */
[----:B------:R-:W-:-:S04]  /*0b40*/  PRMT R6, R9, 0x5410, R6 ;  /* 0x0000541009067816 */ /* 0x000fc80000000006 */
[----:B------:R-:W-:Y:S01]  /*0b50*/  PRMT R7, R7, 0x5410, R4 ;  /* 0x0000541007077816 */ /* 0x000fe20000000004 */
[----:B------:R-:W-:-:S04]  /*0b60*/  IMAD.SHL.U32 R4, R5, 0x4, RZ ;  /* 0x0000000405047824 */ /* 0x000fc800078e00ff */
[----:B------:R0:W-:Y:S01]  /*0b70*/  STG.E.64 desc[UR10][R2.64], R6 ;  /* 0x0000000602007986 */ /* 0x0001e2000c101b0a */
[----:B------:R-:W-:Y:S02]  /*0b80*/  ISETP.GE.U32.AND P0, PT, R4, UR13, PT ;  /* 0x0000000d04007c0c */ /* 0x000fe4000bf06070 */
[----:B------:R-:W-:-:S04]  /*0b90*/  SHF.L.U64.HI R4, R5, 0x2, R0 ;  /* 0x0000000205047819 */ /* 0x000fc80000010200 */
[----:B------:R-:W-:-:S13]  /*0ba0*/  ISETP.GE.AND.EX P0, PT, R4, UR5, PT, P0 ;  /* 0x0000000504007c0c */ /* 0x000fda000bf06300 */
[----:B0-----:R-:W-:Y:S05]  /*0bb0*/  @!P0 BRA P1, `(.L_x_7576) ;  /* 0xfffffffc00408947 */ /* 0x001fea000083ffff */
[----:B------:R-:W-:Y:S05]  /*0bc0*/  EXIT ;  /* 0x000000000000794d */ /* 0x000fea0003800000 */
.L_x_7577:
        /* <DEDUP_REMOVED lines=11> */
.L_x_8164:


//--------------------- .text._ZN2at6native55_GLOBAL__N__de093ff9_22_ForeachBinaryOpList_cu_a911ec4325multi_tensor_apply_kernelINS1_18TensorListMetadataILi2EEENS1_24BinaryOpListAlphaFunctorIlLi2ELi2ELi0EEEJSt10multipliesIlElEEEvT_T0_DpT1_ --------------------------
	.section	.text._ZN2at6native55_GLOBAL__N__de093ff9_22_ForeachBinaryOpList_cu_a911ec4325multi_tensor_apply_kernelINS1_18TensorListMetadataILi2EEENS1_24BinaryOpListAlphaFunctorIlLi2ELi2ELi0EEEJSt10multipliesIlElEEEvT_T0_DpT1_,"ax",@progbits
	.align	128
.text._ZN2at6native55_GLOBAL__N__de093ff9_22_ForeachBinaryOpList_cu_a911ec4325multi_tensor_apply_kernelINS1_18TensorListMetadataILi2EEENS1_24BinaryOpListAlphaFunctorIlLi2ELi2ELi0EEEJSt10multipliesIlElEEEvT_T0_DpT1_:
        .type           _ZN2at6native55_GLOBAL__N__de093ff9_22_ForeachBinaryOpList_cu_a911ec4325multi_tensor_apply_kernelINS1_18TensorListMetadataILi2EEENS1_24BinaryOpListAlphaFunctorIlLi2ELi2ELi0EEEJSt10multipliesIlElEEEvT_T0_DpT1_,@function
        .size           _ZN2at6native55_GLOBAL__N__de093ff9_22_ForeachBinaryOpList_cu_a911ec4325multi_tensor_apply_kernelINS1_18TensorListMetadataILi2EEENS1_24BinaryOpListAlphaFunctorIlLi2ELi2ELi0EEEJSt10multipliesIlElEEEvT_T0_DpT1_,(.L_x_8165 - _ZN2at6native55_GLOBAL__N__de093ff9_22_ForeachBinaryOpList_cu_a911ec4325multi_tensor_apply_kernelINS1_18TensorListMetadataILi2EEENS1_24BinaryOpListAlphaFunctorIlLi2ELi2ELi0EEEJSt10multipliesIlElEEEvT_T0_DpT1_)
        .other          _ZN2at6native55_GLOBAL__N__de093ff9_22_ForeachBinaryOpList_cu_a911ec4325multi_tensor_apply_kernelINS1_18TensorListMetadataILi2EEENS1_24BinaryOpListAlphaFunctorIlLi2ELi2ELi0EEEJSt10multipliesIlElEEEvT_T0_DpT1_,@"STO_CUDA_ENTRY STV_DEFAULT"
_ZN2at6native55_GLOBAL__N__de093ff9_22_ForeachBinaryOpList_cu_a911ec4325multi_tensor_apply_kernelINS1_18TensorListMetadataILi2EEENS1_24BinaryOpListAlphaFunctorIlLi2ELi2ELi0EEEJSt10multipliesIlElEEEvT_T0_DpT1_:
        /* <DEDUP_REMOVED lines=28> */
[----:B------:R-:W-:-:S06]  /*01c0*/  ULDC.64 UR14, c[0x0][0xe60] ;  /* 0x00039800000e7ab9 */ /* 0x000fcc0000000a00 */
.L_x_7579:
[----:B0-----:R-:W-:Y:S02]  /*01d0*/  IADD3 R8, P1, R0, R4, RZ ;  /* 0x0000000400087210 */ /* 0x001fe40007f3e0ff */
[----:B------:R-:W-:Y:S02]  /*01e0*/  CS2R R14, SRZ ;  /* 0x00000000000e7805 */ /* 0x000fe4000001ff00 */
[C---:B------:R-:W-:Y:S01]  /*01f0*/  ISETP.GE.U32.AND P0, PT, R8.reuse, 0x10000, PT ;  /* 0x000100000800780c */ /* 0x040fe20003f06070 */
[----:B------:R-:W-:Y:S01]  /*0200*/  IMAD.X R7, RZ, RZ, R5, P1 ;  /* 0x000000ffff077224 */ /* 0x000fe200008e0605 */
[----:B------:R-:W-:Y:S02]  /*0210*/  ISETP.LT.U32.AND P1, PT, R8, UR12, PT ;  /* 0x0000000c08007c0c */ /* 0x000fe4000bf21070 */
[----:B-1----:R-:W-:Y:S02]  /*0220*/  LEA R9, P4, R2, R8, 0x1 ;  /* 0x0000000802097211 */ /* 0x002fe400078808ff */
[----:B------:R-:W-:-:S03]  /*0230*/  ISETP.GE.U32.AND.EX P0, PT, R7, RZ, PT, P0 ;  /* 0x000000ff0700720c */ /* 0x000fc60003f06100 */
        /* <DEDUP_REMOVED lines=8> */
[----:B------:R-:W-:Y:S02]  /*02c0*/  ISETP.LT.AND.EX P1, PT, R3, UR4, !P3, P1 ;  /* 0x0000000403007c0c */ /* 0x000fe4000df21310 */
[----:B------:R-:W-:Y:S02]  /*02d0*/  @P0 LEA.HI.X R11, R8, UR7, R7, 0x3, P2 ;  /* 0x00000007080b0c11 */ /* 0x000fe400090f1c07 */
[C---:B------:R-:W-:Y:S02]  /*02e0*/  ISETP.GE.U32.AND P2, PT, R9.reuse, 0x10000, PT ;  /* 0x000100000900780c */ /* 0x040fe40003f46070 */
[----:B------:R-:W-:Y:S01]  /*02f0*/  ISETP.LT.U32.AND P3, PT, R9, UR12, PT ;  /* 0x0000000c09007c0c */ /* 0x000fe2000bf61070 */
[----:B------:R0:W2:Y:S01]  /*0300*/  @P0 LDG.E.64 R14, desc[UR10][R10.64] ;  /* 0x0000000a0a0e0981 */ /* 0x0000a2000c1e1b00 */
[----:B------:R-:W-:-:S02]  /*0310*/  ISETP.GE.U32.AND.EX P2, PT, R6, RZ, PT, P2 ;  /* 0x000000ff0600720c */ /* 0x000fc40003f46120 */
[----:B------:R-:W-:Y:S02]  /*0320*/  CS2R R24, SRZ ;  /* 0x0000000000187805 */ /* 0x000fe4000001ff00 */
[----:B------:R-:W-:Y:S02]  /*0330*/  @P0 LEA R12, P4, R8, UR8, 0x3 ;  /* 0x00000008080c0c11 */ /* 0x000fe4000f8818ff */
[----:B------:R-:W-:Y:S02]  /*0340*/  ISETP.LT.AND.EX P2, PT, R6, UR4, !P2, P3 ;  /* 0x0000000406007c0c */ /* 0x000fe4000d741330 */
[----:B------:R-:W-:Y:S02]  /*0350*/  @P1 LEA R26, P3, R20, UR6, 0x3 ;  /* 0x00000006141a1c11 */ /* 0x000fe4000f8618ff */
[----:B------:R-:W-:Y:S02]  /*0360*/  CS2R R22, SRZ ;  /* 0x0000000000167805 */ /* 0x000fe4000001ff00 */
[----:B------:R-:W-:-:S02]  /*0370*/  @P0 LEA.HI.X R13, R8, UR9, R7, 0x3, P4 ;  /* 0x00000009080d0c11 */ /* 0x000fc4000a0f1c07 */
[----:B------:R-:W-:Y:S01]  /*0380*/  @P1 LEA.HI.X R27, R20, UR7, R3, 0x3, P3 ;  /* 0x00000007141b1c11 */ /* 0x000fe200098f1c03 */
[----:B------:R-:W-:Y:S02]  /*0390*/  IMAD R29, R2, 0x3, RZ ;  /* 0x00000003021d7824 */ /* 0x000fe400078e02ff */
[----:B------:R1:W3:Y:S02]  /*03a0*/  @P0 LDG.E.64 R24, desc[UR10][R12.64] ;  /* 0x0000000a0c180981 */ /* 0x0002e4000c1e1b00 */
[C---:B------:R-:W-:Y:S02]  /*03b0*/  @P2 LEA R18, P3, R9.reuse, UR6, 0x3 ;  /* 0x0000000609122c11 */ /* 0x040fe4000f8618ff */
[----:B------:R4:W5:Y:S01]  /*03c0*/  @P1 LDG.E.64 R22, desc[UR10][R26.64] ;  /* 0x0000000a1a161981 */ /* 0x000962000c1e1b00 */
[----:B------:R-:W-:Y:S02]  /*03d0*/  CS2R R16, SRZ ;  /* 0x0000000000107805 */ /* 0x000fe4000001ff00 */
[----:B------:R-:W-:-:S02]  /*03e0*/  @P2 LEA.HI.X R19, R9, UR7, R6, 0x3, P3 ;  /* 0x0000000709132c11 */ /* 0x000fc400098f1c06 */
[C---:B0-----:R-:W-:Y:S02]  /*03f0*/  @P1 LEA R10, P3, R20.reuse, UR8, 0x3 ;  /* 0x00000008140a1c11 */ /* 0x041fe4000f8618ff */
[----:B------:R-:W-:Y:S01]  /*0400*/  IADD3 R28, P4, R29, R8, RZ ;  /* 0x000000081d1c7210 */ /* 0x000fe20007f9e0ff */
[----:B------:R0:W5:Y:S01]  /*0410*/  @P2 LDG.E.64 R16, desc[UR10][R18.64] ;  /* 0x0000000a12102981 */ /* 0x000162000c1e1b00 */
[----:B------:R-:W-:Y:S02]  /*0420*/  @P1 LEA.HI.X R11, R20, UR9, R3, 0x3, P3 ;  /* 0x00000009140b1c11 */ /* 0x000fe400098f1c03 */
[----:B------:R-:W-:Y:S02]  /*0430*/  CS2R R20, SRZ ;  /* 0x0000000000147805 */ /* 0x000fe4000001ff00 */
[----:B-1----:R-:W-:Y:S01]  /*0440*/  @P2 LEA R12, P3, R9, UR8, 0x3 ;  /* 0x00000008090c2c11 */ /* 0x002fe2000f8618ff */
[----:B------:R-:W-:-:S03]  /*0450*/  IMAD.X R7, RZ, RZ, R7, P4 ;  /* 0x000000ffff077224 */ /* 0x000fc600020e0607 */
[----:B------:R-:W-:Y:S01]  /*0460*/  @P2 LEA.HI.X R13, R9, UR9, R6, 0x3, P3 ;  /* 0x00000009090d2c11 */ /* 0x000fe200098f1c06 */
[C---:B----4-:R-:W-:Y:S01]  /*0470*/  IMAD.SHL.U32 R26, R28.reuse, 0x8, RZ ;  /* 0x000000081c1a7824 */ /* 0x050fe200078e00ff */
[C---:B------:R-:W-:Y:S01]  /*0480*/  ISETP.GE.U32.AND P3, PT, R28.reuse, 0x10000, PT ;  /* 0x000100001c00780c */ /* 0x040fe20003f66070 */
[----:B------:R1:W4:Y:S01]  /*0490*/  @P1 LDG.E.64 R20, desc[UR10][R10.64] ;  /* 0x0000000a0a141981 */ /* 0x000322000c1e1b00 */
[----:B------:R-:W-:Y:S02]  /*04a0*/  ISETP.LT.U32.AND P4, PT, R28, UR12, PT ;  /* 0x0000000c1c007c0c */ /* 0x000fe4000bf81070 */
[----:B0-----:R-:W-:Y:S02]  /*04b0*/  CS2R R18, SRZ ;  /* 0x0000000000127805 */ /* 0x001fe4000001ff00 */
[----:B------:R-:W-:Y:S02]  /*04c0*/  ISETP.GE.U32.AND.EX P3, PT, R7, RZ, PT, P3 ;  /* 0x000000ff0700720c */ /* 0x000fe40003f66130 */
[----:B------:R-:W-:-:S02]  /*04d0*/  CS2R R8, SRZ ;  /* 0x0000000000087805 */ /* 0x000fc4000001ff00 */
[----:B------:R-:W-:Y:S02]  /*04e0*/  ISETP.LT.AND.EX P3, PT, R7, UR4, !P3, P4 ;  /* 0x0000000407007c0c */ /* 0x000fe4000df61340 */
[----:B------:R-:W-:Y:S02]  /*04f0*/  SHF.L.U64.HI R7, R28, 0x3, R7 ;  /* 0x000000031c077819 */ /* 0x000fe40000010207 */
[----:B------:R0:W4:Y:S01]  /*0500*/  @P2 LDG.E.64 R8, desc[UR10][R12.64] ;  /* 0x0000000a0c082981 */ /* 0x000122000c1e1b00 */
[----:B-1----:R-:W-:-:S04]  /*0510*/  IADD3 R10, P4, R26, UR6, RZ ;  /* 0x000000061a0a7c10 */ /* 0x002fc8000ff9e0ff */
[----:B------:R-:W-:-:S05]  /*0520*/  IADD3.X R11, R7, UR7, RZ, P4, !PT ;  /* 0x00000007070b7c10 */ /* 0x000fca000a7fe4ff */
[----:B------:R-:W4:Y:S01]  /*0530*/  @P3 LDG.E.64 R18, desc[UR10][R10.64] ;  /* 0x0000000a0a123981 */ /* 0x000f22000c1e1b00 */
[----:B------:R-:W-:Y:S02]  /*0540*/  @P3 IADD3 R26, P4, R26, UR8, RZ ;  /* 0x000000081a1a3c10 */ /* 0x000fe4000ff9e0ff */
[----:B0-----:R-:W-:Y:S02]  /*0550*/  CS2R R12, SRZ ;  /* 0x00000000000c7805 */ /* 0x001fe4000001ff00 */
[----:B------:R-:W-:-:S05]  /*0560*/  @P3 IADD3.X R27, R7, UR9, RZ, P4, !PT ;  /* 0x00000009071b3c10 */ /* 0x000fca000a7fe4ff */
[----:B------:R0:W4:Y:S01]  /*0570*/  @P3 LDG.E.64 R12, desc[UR10][R26.64] ;  /* 0x0000000a1a0c3981 */ /* 0x000122000c1e1b00 */
[----:B--2---:R-:W-:-:S04]  /*0580*/  IMAD R7, R15, UR14, RZ ;  /* 0x0000000e0f077c24 */ /* 0x004fc8000f8e02ff */
[C---:B------:R-:W-:Y:S02]  /*0590*/  IMAD R7, R14.reuse, UR15, R7 ;  /* 0x0000000f0e077c24 */ /* 0x040fe4000f8e0207 */
[----:B------:R-:W-:-:S04]  /*05a0*/  IMAD.WIDE.U32 R14, R14, UR14, RZ ;  /* 0x0000000e0e0e7c25 */ /* 0x000fc8000f8e00ff */
[----:B------:R-:W-:-:S04]  /*05b0*/  IMAD.IADD R7, R15, 0x1, R7 ;  /* 0x000000010f077824 */ /* 0x000fc800078e0207 */
[----:B---3--:R-:W-:-:S04]  /*05c0*/  IMAD R7, R7, R24, RZ ;  /* 0x0000001807077224 */ /* 0x008fc800078e02ff */
[----:B------:R-:W-:Y:S02]  /*05d0*/  IMAD R7, R25, R14, R7 ;  /* 0x0000000e19077224 */ /* 0x000fe400078e0207 */
[----:B-----5:R-:W-:Y:S02]  /*05e0*/  IMAD R23, R23, UR14, RZ ;  /* 0x0000000e17177c24 */ /* 0x020fe4000f8e02ff */
[----:B------:R-:W-:-:S04]  /*05f0*/  IMAD.WIDE.U32 R14, R14, R24, RZ ;  /* 0x000000180e0e7225 */ /* 0x000fc800078e00ff */
[C---:B------:R-:W-:Y:S02]  /*0600*/  IMAD R25, R22.reuse, UR15, R23 ;  /* 0x0000000f16197c24 */ /* 0x040fe4000f8e0217 */
[----:B------:R-:W-:-:S04]  /*0610*/  IMAD.WIDE.U32 R22, R22, UR14, RZ ;  /* 0x0000000e16167c25 */ /* 0x000fc8000f8e00ff */
[----:B------:R-:W-:Y:S01]  /*0620*/  IMAD.IADD R15, R15, 0x1, R7 ;  /* 0x000000010f0f7824 */ /* 0x000fe200078e0207 */
[----:B------:R-:W-:Y:S01]  /*0630*/  IADD3 R23, R23, R25, RZ ;  /* 0x0000001917177210 */ /* 0x000fe20007ffe0ff */
[----:B------:R-:W-:Y:S01]  /*0640*/  IMAD R17, R17, UR14, RZ ;  /* 0x0000000e11117c24 */ /* 0x000fe2000f8e02ff */
[----:B------:R-:W-:-:S03]  /*0650*/  IADD3 R7, P4, R0, R4, RZ ;  /* 0x0000000400077210 */ /* 0x000fc60007f9e0ff */
[----:B----4-:R-:W-:Y:S02]  /*0660*/  IMAD R23, R23, R20, RZ ;  /* 0x0000001417177224 */ /* 0x010fe400078e02ff */
[----:B------:R-:W-:Y:S02]  /*0670*/  IMAD.IADD R24, R2, 0x1, R7 ;  /* 0x0000000102187824 */ /* 0x000fe400078e0207 */
[C---:B------:R-:W-:Y:S02]  /*0680*/  IMAD R25, R16.reuse, UR15, R17 ;  /* 0x0000000f10197c24 */ /* 0x040fe4000f8e0211 */
[----:B------:R-:W-:Y:S02]  /*0690*/  IMAD R21, R21, R22, R23 ;  /* 0x0000001615157224 */ /* 0x000fe400078e0217 */
[----:B------:R-:W-:-:S04]  /*06a0*/  IMAD.WIDE.U32 R16, R16, UR14, RZ ;  /* 0x0000000e10107c25 */ /* 0x000fc8000f8e00ff */
[----:B------:R-:W-:Y:S01]  /*06b0*/  IMAD.WIDE.U32 R22, R22, R20, RZ ;  /* 0x0000001416167225 */ /* 0x000fe200078e00ff */
[----:B------:R-:W-:-:S03]  /*06c0*/  @P1 LEA R20, P5, R24, UR6, 0x3 ;  /* 0x0000000618141c11 */ /* 0x000fc6000f8a18ff */
[----:B------:R-:W-:Y:S01]  /*06d0*/  IMAD.IADD R17, R17, 0x1, R25 ;  /* 0x0000000111117824 */ /* 0x000fe200078e0219 */
[----:B------:R-:W-:Y:S01]  /*06e0*/  IADD3 R23, R23, R21, RZ ;  /* 0x0000001517177210 */ /* 0x000fe20007ffe0ff */
[----:B0-----:R-:W-:Y:S01]  /*06f0*/  IMAD.X R26, RZ, RZ, R5, P4 ;  /* 0x000000ffff1a7224 */ /* 0x001fe200020e0605 */
[----:B------:R-:W-:Y:S01]  /*0700*/  @P1 LEA.HI.X R21, R24, UR7, R3, 0x3, P5 ;  /* 0x0000000718151c11 */ /* 0x000fe2000a8f1c03 */
[----:B------:R-:W-:Y:S02]  /*0710*/  IMAD R3, R19, UR14, RZ ;  /* 0x0000000e13037c24 */ /* 0x000fe4000f8e02ff */
[----:B------:R-:W-:Y:S02]  /*0720*/  IMAD R17, R17, R8, RZ ;  /* 0x0000000811117224 */ /* 0x000fe400078e02ff */
[----:B------:R-:W-:Y:S02]  /*0730*/  IMAD R3, R18, UR15, R3 ;  /* 0x0000000f12037c24 */ /* 0x000fe4000f8e0203 */
[----:B------:R-:W-:-:S02]  /*0740*/  IMAD R25, R9, R16, R17 ;  /* 0x0000001009197224 */ /* 0x000fc400078e0211 */
[----:B------:R-:W-:-:S04]  /*0750*/  IMAD.WIDE.U32 R18, R18, UR14, RZ ;  /* 0x0000000e12127c25 */ /* 0x000fc8000f8e00ff */
[----:B------:R-:W-:Y:S01]  /*0760*/  IMAD.WIDE.U32 R16, R16, R8, RZ ;  /* 0x0000000810107225 */ /* 0x000fe200078e00ff */
[----:B------:R-:W-:-:S03]  /*0770*/  @P0 LEA R8, P4, R7, UR6, 0x3 ;  /* 0x0000000607080c11 */ /* 0x000fc6000f8818ff */
[----:B------:R-:W-:Y:S01]  /*0780*/  IMAD.IADD R3, R19, 0x1, R3 ;  /* 0x0000000113037824 */ /* 0x000fe200078e0203 */
[----:B------:R-:W-:Y:S01]  /*0790*/  @P0 LEA.HI.X R9, R7, UR7, R26, 0x3, P4 ;  /* 0x0000000707090c11 */ /* 0x000fe2000a0f1c1a */
[----:B------:R-:W-:Y:S02]  /*07a0*/  IMAD R7, R2, 0x2, R7 ;  /* 0x0000000202077824 */ /* 0x000fe400078e0207 */
[----:B------:R-:W-:Y:S02]  /*07b0*/  IMAD R3, R3, R12, RZ ;  /* 0x0000000c03037224 */ /* 0x000fe400078e02ff */
[----:B------:R-:W-:Y:S01]  /*07c0*/  IMAD.IADD R17, R17, 0x1, R25 ;  /* 0x0000000111117824 */ /* 0x000fe200078e0219 */
[----:B------:R-:W-:Y:S01]  /*07d0*/  @P2 LEA R26, P4, R7, UR6, 0x3 ;  /* 0x00000006071a2c11 */ /* 0x000fe2000f8818ff */
[----:B------:R-:W-:Y:S01]  /*07e0*/  IMAD R3, R13, R18, R3 ;  /* 0x000000120d037224 */ /* 0x000fe200078e0203 */
[----:B------:R2:W-:Y:S01]  /*07f0*/  @P0 STG.E.64 desc[UR10][R8.64], R14 ;  /* 0x0000000e08000986 */ /* 0x0005e2000c101b0a */
[----:B------:R-:W-:Y:S01]  /*0800*/  IMAD.WIDE.U32 R12, R18, R12, RZ ;  /* 0x0000000c120c7225 */ /* 0x000fe200078e00ff */
[----:B------:R-:W-:-:S02]  /*0810*/  @P2 LEA.HI.X R27, R7, UR7, R6, 0x3, P4 ;  /* 0x00000007071b2c11 */ /* 0x000fc4000a0f1c06 */
[----:B------:R2:W-:Y:S01]  /*0820*/  @P1 STG.E.64 desc[UR10][R20.64], R22 ;  /* 0x0000001614001986 */ /* 0x0005e2000c101b0a */
[----:B------:R-:W-:Y:S02]  /*0830*/  IMAD.IADD R13, R13, 0x1, R3 ;  /* 0x000000010d0d7824 */ /* 0x000fe400078e0203 */
[----:B------:R-:W-:Y:S01]  /*0840*/  IMAD.WIDE.U32 R4, R2, 0x4, R4 ;  /* 0x0000000402047825 */ /* 0x000fe200078e0004 */
[----:B------:R2:W-:Y:S04]  /*0850*/  @P2 STG.E.64 desc[UR10][R26.64], R16 ;  /* 0x000000101a002986 */ /* 0x0005e8000c101b0a */
[----:B------:R2:W-:Y:S01]  /*0860*/  @P3 STG.E.64 desc[UR10][R10.64], R12 ;  /* 0x0000000c0a003986 */ /* 0x0005e2000c101b0a */
[C---:B------:R-:W-:Y:S02]  /*0870*/  ISETP.GE.U32.AND P0, PT, R4.reuse, 0x10000, PT ;  /* 0x000100000400780c */ /* 0x040fe40003f06070 */
[----:B------:R-:W-:-:S02]  /*0880*/  ISETP.LT.U32.AND P1, PT, R4, UR12, PT ;  /* 0x0000000c04007c0c */ /* 0x000fc4000bf21070 */
[C---:B------:R-:W-:Y:S02]  /*0890*/  ISETP.GE.U32.AND.EX P0, PT, R5.reuse, RZ, PT, P0 ;  /* 0x000000ff0500720c */ /* 0x040fe40003f06100 */
[----:B------:R-:W-:-:S13]  /*08a0*/  ISETP.LT.AND.EX P1, PT, R5, UR4, PT, P1 ;  /* 0x0000000405007c0c */ /* 0x000fda000bf21310 */
[----:B--2---:R-:W-:Y:S05]  /*08b0*/  @!P0 BRA P1, `(.L_x_7579) ;  /* 0xfffffff800448947 */ /* 0x004fea000083ffff */
[----:B------:R-:W-:Y:S05]  /*08c0*/  EXIT ;  /* 0x000000000000794d */ /* 0x000fea0003800000 */
.L_x_7578:
        /* <DEDUP_REMOVED lines=9> */
.L_x_7580:
        /* <DEDUP_REMOVED lines=10> */
[----:B------:R-:W-:-:S04]  /*0a00*/  IADD3 R21, P0, R21, UR5, RZ ;  /* 0x0000000515157c10 */ /* 0x000fc8000ff1e0ff */
[----:B------:R-:W-:Y:S01]  /*0a10*/  ISETP.LT.U32.AND P1, PT, R21, 0x4000, PT ;  /* 0x000040001500780c */ /* 0x000fe20003f21070 */
[----:B------:R-:W-:-:S05]  /*0a20*/  IMAD.X R0, RZ, RZ, R0, P0 ;  /* 0x000000ffff007224 */ /* 0x000fca00000e0600 */
[----:B------:R-:W-:Y:S01]  /*0a30*/  ISETP.LT.U32.AND.EX P1, PT, R0, RZ, PT, P1 ;  /* 0x000000ff0000720c */ /* 0x000fe20003f21110 */
[----:B--2---:R-:W-:Y:S02]  /*0a40*/  IMAD R7, R7, UR14, RZ ;  /* 0x0000000e07077c24 */ /* 0x004fe4000f8e02ff */
[----:B------:R-:W-:Y:S02]  /*0a50*/  IMAD R5, R5, UR14, RZ ;  /* 0x0000000e05057c24 */ /* 0x000fe4000f8e02ff */
[C---:B------:R-:W-:Y:S02]  /*0a60*/  IMAD R25, R6.reuse, UR15, R7 ;  /* 0x0000000f06197c24 */ /* 0x040fe4000f8e0207 */
[----:B------:R-:W-:-:S04]  /*0a70*/  IMAD.WIDE.U32 R6, R6, UR14, RZ ;  /* 0x0000000e06067c25 */ /* 0x000fc8000f8e00ff */
[----:B---3--:R-:W-:Y:S02]  /*0a80*/  IMAD R23, R9, UR14, RZ ;  /* 0x0000000e09177c24 */ /* 0x008fe4000f8e02ff */
[C---:B------:R-:W-:Y:S02]  /*0a90*/  IMAD R9, R4.reuse, UR15, R5 ;  /* 0x0000000f04097c24 */ /* 0x040fe4000f8e0205 */
[----:B------:R-:W-:Y:S02]  /*0aa0*/  IMAD.IADD R25, R7, 0x1, R25 ;  /* 0x0000000107197824 */ /* 0x000fe400078e0219 */
[----:B------:R-:W-:-:S04]  /*0ab0*/  IMAD.WIDE.U32 R4, R4, UR14, RZ ;  /* 0x0000000e04047c25 */ /* 0x000fc8000f8e00ff */
[----:B------:R-:W-:Y:S02]  /*0ac0*/  IMAD R11, R11, UR14, RZ ;  /* 0x0000000e0b0b7c24 */ /* 0x000fe4000f8e02ff */
[----:B----4-:R-:W-:Y:S02]  /*0ad0*/  IMAD R27, R25, R14, RZ ;  /* 0x0000000e191b7224 */ /* 0x010fe400078e02ff */
[C---:B------:R-:W-:Y:S02]  /*0ae0*/  IMAD R23, R8.reuse, UR15, R23 ;  /* 0x0000000f08177c24 */ /* 0x040fe4000f8e0217 */
[----:B------:R-:W-:Y:S02]  /*0af0*/  IMAD.IADD R25, R5, 0x1, R9 ;  /* 0x0000000105197824 */ /* 0x000fe400078e0209 */
[----:B------:R-:W-:-:S04]  /*0b00*/  IMAD.WIDE.U32 R8, R8, UR14, RZ ;  /* 0x0000000e08087c25 */ /* 0x000fc8000f8e00ff */
[C---:B------:R-:W-:Y:S01]  /*0b10*/  IMAD R7, R10.reuse, UR15, R11 ;  /* 0x0000000f0a077c24 */ /* 0x040fe2000f8e020b */
[----:B------:R-:W-:Y:S01]  /*0b20*/  IADD3 R9, R9, R23, RZ ;  /* 0x0000001709097210 */ /* 0x000fe20007ffe0ff */
[----:B------:R-:W-:-:S04]  /*0b30*/  IMAD.WIDE.U32 R10, R10, UR14, RZ ;  /* 0x0000000e0a0a7c25 */ /* 0x000fc8000f8e00ff */
[----:B------:R-:W-:Y:S02]  /*0b40*/  IMAD.IADD R11, R11, 0x1, R7 ;  /* 0x000000010b0b7824 */ /* 0x000fe400078e0207 */
[----:B------:R-:W-:Y:S02]  /*0b50*/  IMAD R5, R15, R6, R27 ;  /* 0x000000060f057224 */ /* 0x000fe400078e021b */
[----:B------:R-:W-:-:S04]  /*0b60*/  IMAD.WIDE.U32 R14, R6, R14, RZ ;  /* 0x0000000e060e7225 */ /* 0x000fc800078e00ff */
[----:B------:R-:W-:Y:S02]  /*0b70*/  IMAD R25, R25, R12, RZ ;  /* 0x0000000c19197224 */ /* 0x000fe400078e02ff */
[----:B-----5:R-:W-:Y:S02]  /*0b80*/  IMAD R11, R11, R18, RZ ;  /* 0x000000120b0b7224 */ /* 0x020fe400078e02ff */
[----:B------:R-:W-:Y:S02]  /*0b90*/  IMAD R9, R9, R16, RZ ;  /* 0x0000001009097224 */ /* 0x000fe400078e02ff */
[----:B------:R-:W-:-:S04]  /*0ba0*/  IMAD.WIDE.U32 R6, R4, R12, RZ ;  /* 0x0000000c04067225 */ /* 0x000fc800078e00ff */
[----:B------:R-:W-:Y:S01]  /*0bb0*/  IMAD R13, R13, R4, R25 ;  /* 0x000000040d0d7224 */ /* 0x000fe200078e0219 */
[----:B------:R-:W-:Y:S01]  /*0bc0*/  MOV R12, R6 ;  /* 0x00000006000c7202 */ /* 0x000fe20000000f00 */
[----:B------:R-:W-:Y:S02]  /*0bd0*/  IMAD.IADD R15, R15, 0x1, R5 ;  /* 0x000000010f0f7824 */ /* 0x000fe400078e0205 */
[----:B------:R-:W-:-:S04]  /*0be0*/  IMAD.WIDE.U32 R22, R10, R18, RZ ;  /* 0x000000120a167225 */ /* 0x000fc800078e00ff */
[----:B------:R-:W-:Y:S02]  /*0bf0*/  IMAD R11, R19, R10, R11 ;  /* 0x0000000a130b7224 */ /* 0x000fe400078e020b */
[----:B------:R-:W-:-:S04]  /*0c00*/  IMAD.WIDE.U32 R4, R8, R16, RZ ;  /* 0x0000001008047225 */ /* 0x000fc800078e00ff */
[----:B------:R-:W-:Y:S02]  /*0c10*/  IMAD R9, R17, R8, R9 ;  /* 0x0000000811097224 */ /* 0x000fe400078e0209 */
[----:B------:R-:W-:Y:S02]  /*0c20*/  IMAD.IADD R13, R7, 0x1, R13 ;  /* 0x00000001070d7824 */ /* 0x000fe400078e020d */
[----:B------:R-:W-:Y:S02]  /*0c30*/  IMAD.IADD R7, R23, 0x1, R11 ;  /* 0x0000000117077824 */ /* 0x000fe400078e020b */
[----:B------:R-:W-:Y:S01]  /*0c40*/  IMAD.IADD R5, R5, 0x1, R9 ;  /* 0x0000000105057824 */ /* 0x000fe200078e0209 */
[----:B------:R0:W-:Y:S01]  /*0c50*/  STG.E.128 desc[UR10][R2.64], R12 ;  /* 0x0000000c02007986 */ /* 0x0001e2000c101d0a */
        /* <DEDUP_REMOVED lines=8> */
.L_x_7581:
        /* <DEDUP_REMOVED lines=10> */
.L_x_8165:


//--------------------- .text._ZN2at6native55_GLOBAL__N__de093ff9_22_ForeachBinaryOpList_cu_a911ec4325multi_tensor_apply_kernelINS1_18TensorListMetadataILi2EEENS1_24BinaryOpListAlphaFunctorIiLi2ELi2ELi0EEEJSt10multipliesIiEiEEEvT_T0_DpT1_ --------------------------
	.section	.text._ZN2at6native55_GLOBAL__N__de093ff9_22_ForeachBinaryOpList_cu_a911ec4325multi_tensor_apply_kernelINS1_18TensorListMetadataILi2EEENS1_24BinaryOpListAlphaFunctorIiLi2ELi2ELi0EEEJSt10multipliesIiEiEEEvT_T0_DpT1_,"ax",@progbits
	.align	128
.text._ZN2at6native55_GLOBAL__N__de093ff9_22_ForeachBinaryOpList_cu_a911ec4325multi_tensor_apply_kernelINS1_18TensorListMetadataILi2EEENS1_24BinaryOpListAlphaFunctorIiLi2ELi2ELi0EEEJSt10multipliesIiEiEEEvT_T0_DpT1_:
        .type           _ZN2at6native55_GLOBAL__N__de093ff9_22_ForeachBinaryOpList_cu_a911ec4325multi_tensor_apply_kernelINS1_18TensorListMetadataILi2EEENS1_24BinaryOpListAlphaFunctorIiLi2ELi2ELi0EEEJSt10multipliesIiEiEEEvT_T0_DpT1_,@function
        .size           _ZN2at6native55_GLOBAL__N__de093ff9_22_ForeachBinaryOpList_cu_a911ec4325multi_tensor_apply_kernelINS1_18TensorListMetadataILi2EEENS1_24BinaryOpListAlphaFunctorIiLi2ELi2ELi0EEEJSt10multipliesIiEiEEEvT_T0_DpT1_,(.L_x_8166 - _ZN2at6native55_GLOBAL__N__de093ff9_22_ForeachBinaryOpList_cu_a911ec4325multi_tensor_apply_kernelINS1_18TensorListMetadataILi2EEENS1_24BinaryOpListAlphaFunctorIiLi2ELi2ELi0EEEJSt10multipliesIiEiEEEvT_T0_DpT1_)
        .other          _ZN2at6native55_GLOBAL__N__de093ff9_22_ForeachBinaryOpList_cu_a911ec4325multi_tensor_apply_kernelINS1_18TensorListMetadataILi2EEENS1_24BinaryOpListAlphaFunctorIiLi2ELi2ELi0EEEJSt10multipliesIiEiEEEvT_T0_DpT1_,@"STO_CUDA_ENTRY STV_DEFAULT"
_ZN2at6native55_GLOBAL__N__de093ff9_22_ForeachBinaryOpList_cu_a911ec4325multi_tensor_apply_kernelINS1_18TensorListMetadataILi2EEENS1_24BinaryOpListAlphaFunctorIiLi2ELi2ELi0EEEJSt10multipliesIiEiEEEvT_T0_DpT1_:
        /* <DEDUP_REMOVED lines=26> */
.L_x_7583:
[----:B------:R-:W1:Y:S01]  /*01a0*/  LDC R4, c[0x0][RZ] ;  /* 0x00000000ff047b82 */ /* 0x000e620000000800 */
[----:B0-----:R-:W-:Y:S02]  /*01b0*/  IADD3 R23, P0, R3, R6, RZ ;  /* 0x0000000603177210 */ /* 0x001fe40007f1e0ff */
[----:B------:R-:W-:Y:S02]  /*01c0*/  CS2R R26, SRZ ;  /* 0x00000000001a7805 */ /* 0x000fe4000001ff00 */
[C---:B------:R-:W-:Y:S01]  /*01d0*/  ISETP.GE.U32.AND P1, PT, R23.reuse, 0x10000, PT ;  /* 0x000100001700780c */ /* 0x040fe20003f26070 */
[----:B------:R-:W-:Y:S01]  /*01e0*/  IMAD.X R25, RZ, RZ, R7, P0 ;  /* 0x000000ffff197224 */ /* 0x000fe200000e0607 */
[----:B------:R-:W-:-:S04]  /*01f0*/  ISETP.LT.U32.AND P0, PT, R23, R0, PT ;  /* 0x000000001700720c */ /* 0x000fc80003f01070 */
[----:B------:R-:W-:-:S04]  /*0200*/  ISETP.GE.U32.AND.EX P1, PT, R25, RZ, PT, P1 ;  /* 0x000000ff1900720c */ /* 0x000fc80003f26110 */
[----:B------:R-:W-:Y:S02]  /*0210*/  ISETP.LT.AND.EX P1, PT, R25, R2, !P1, P0 ;  /* 0x000000021900720c */ /* 0x000fe40004f21300 */
[----:B-1----:R-:W-:-:S04]  /*0220*/  IADD3 R9, P2, R4, R23, RZ ;  /* 0x0000001704097210 */ /* 0x002fc80007f5e0ff */
[C---:B------:R-:W-:Y:S01]  /*0230*/  ISETP.GE.U32.AND P0, PT, R9.reuse, 0x10000, PT ;  /* 0x000100000900780c */ /* 0x040fe20003f06070 */
[----:B------:R-:W-:Y:S01]  /*0240*/  IMAD.X R19, RZ, RZ, R25, P2 ;  /* 0x000000ffff137224 */ /* 0x000fe200010e0619 */
[----:B------:R-:W-:-:S05]  /*0250*/  ISETP.LT.U32.AND P2, PT, R9, R0, PT ;  /* 0x000000000900720c */ /* 0x000fca0003f41070 */
[----:B------:R-:W-:Y:S02]  /*0260*/  @P1 LEA R20, P3, R23, R10, 0x2 ;  /* 0x0000000a17141211 */ /* 0x000fe400078610ff */
[----:B------:R-:W-:Y:S01]  /*0270*/  ISETP.GE.U32.AND.EX P0, PT, R19, RZ, PT, P0 ;  /* 0x000000ff1300720c */ /* 0x000fe20003f06100 */
[C---:B------:R-:W-:Y:S01]  /*0280*/  IMAD R22, R4.reuse, 0x3, RZ ;  /* 0x0000000304167824 */ /* 0x040fe200078e02ff */
[----:B------:R-:W-:Y:S02]  /*0290*/  @P1 LEA.HI.X R21, R23, R11, R25, 0x2, P3 ;  /* 0x0000000b17151211 */ /* 0x000fe400018f1419 */
[----:B------:R-:W-:Y:S02]  /*02a0*/  ISETP.LT.AND.EX P0, PT, R19, R2, !P0, P2 ;  /* 0x000000021300720c */ /* 0x000fe40004701320 */
[----:B------:R-:W-:Y:S01]  /*02b0*/  LEA R8, P2, R4, R23, 0x1 ;  /* 0x0000001704087211 */ /* 0x000fe200078408ff */
[----:B------:R0:W2:Y:S01]  /*02c0*/  @P1 LDG.E R27, desc[UR4][R20.64] ;  /* 0x00000004141b1981 */ /* 0x0000a2000c1e1900 */
[----:B------:R-:W-:-:S02]  /*02d0*/  @P1 LEA R16, P3, R23, R12, 0x2 ;  /* 0x0000000c17101211 */ /* 0x000fc400078610ff */
[C---:B------:R-:W-:Y:S01]  /*02e0*/  ISETP.GE.U32.AND P5, PT, R8.reuse, 0x10000, PT ;  /* 0x000100000800780c */ /* 0x040fe20003fa6070 */
[----:B------:R-:W-:Y:S01]  /*02f0*/  IMAD.X R5, RZ, RZ, R25, P2 ;  /* 0x000000ffff057224 */ /* 0x000fe200010e0619 */
[----:B------:R-:W-:-:S05]  /*0300*/  ISETP.LT.U32.AND P2, PT, R8, R0, PT ;  /* 0x000000000800720c */ /* 0x000fca0003f41070 */
[----:B------:R-:W-:Y:S02]  /*0310*/  @P0 LEA R14, P4, R9, R10, 0x2 ;  /* 0x0000000a090e0211 */ /* 0x000fe400078810ff */
[----:B------:R-:W-:Y:S02]  /*0320*/  ISETP.GE.U32.AND.EX P5, PT, R5, RZ, PT, P5 ;  /* 0x000000ff0500720c */ /* 0x000fe40003fa6150 */
[----:B------:R-:W-:Y:S02]  /*0330*/  @P1 LEA.HI.X R17, R23, R13, R25, 0x2, P3 ;  /* 0x0000000d17111211 */ /* 0x000fe400018f1419 */
[----:B------:R-:W-:Y:S02]  /*0340*/  @P0 LEA.HI.X R15, R9, R11, R19, 0x2, P4 ;  /* 0x0000000b090f0211 */ /* 0x000fe400020f1413 */
[----:B------:R-:W-:Y:S02]  /*0350*/  IADD3 R23, P4, R22, R23, RZ ;  /* 0x0000001716177210 */ /* 0x000fe40007f9e0ff */
[----:B------:R-:W-:-:S02]  /*0360*/  ISETP.LT.AND.EX P2, PT, R5, R2, !P5, P2 ;  /* 0x000000020500720c */ /* 0x000fc40006f41320 */
[----:B0-----:R-:W-:Y:S01]  /*0370*/  @P0 LEA R20, P3, R9, R12, 0x2 ;  /* 0x0000000c09140211 */ /* 0x001fe200078610ff */
[----:B------:R-:W-:Y:S01]  /*0380*/  IMAD.X R29, RZ, RZ, R25, P4 ;  /* 0x000000ffff1d7224 */ /* 0x000fe200020e0619 */
[----:B------:R-:W-:Y:S01]  /*0390*/  ISETP.GE.U32.AND P4, PT, R23, 0x10000, PT ;  /* 0x000100001700780c */ /* 0x000fe20003f86070 */
[----:B------:R-:W-:Y:S01]  /*03a0*/  IMAD.MOV.U32 R28, RZ, RZ, RZ ;  /* 0x000000ffff1c7224 */ /* 0x000fe200078e00ff */
[----:B------:R-:W-:Y:S02]  /*03b0*/  @P0 LEA.HI.X R21, R9, R13, R19, 0x2, P3 ;  /* 0x0000000d09150211 */ /* 0x000fe400018f1413 */
[----:B------:R-:W-:Y:S02]  /*03c0*/  ISETP.LT.U32.AND P3, PT, R23, R0, PT ;  /* 0x000000001700720c */ /* 0x000fe40003f61070 */
[C---:B------:R-:W-:Y:S01]  /*03d0*/  ISETP.GE.U32.AND.EX P4, PT, R29.reuse, RZ, PT, P4 ;  /* 0x000000ff1d00720c */ /* 0x040fe20003f86140 */
[----:B------:R-:W-:Y:S01]  /*03e0*/  IMAD.MOV.U32 R18, RZ, RZ, RZ ;  /* 0x000000ffff127224 */ /* 0x000fe200078e00ff */
[----:B------:R0:W3:Y:S02]  /*03f0*/  @P1 LDG.E R28, desc[UR4][R16.64] ;  /* 0x00000004101c1981 */ /* 0x0000e4000c1e1900 */
[----:B------:R-:W-:-:S02]  /*0400*/  ISETP.LT.AND.EX P3, PT, R29, R2, !P4, P3 ;  /* 0x000000021d00720c */ /* 0x000fc40006761330 */
[----:B------:R1:W4:Y:S01]  /*0410*/  @P0 LDG.E R26, desc[UR4][R20.64] ;  /* 0x00000004141a0981 */ /* 0x000322000c1e1900 */
[----:B------:R-:W-:-:S03]  /*0420*/  @P2 LEA R24, P5, R8, R10, 0x2 ;  /* 0x0000000a08182211 */ /* 0x000fc600078a10ff */
[----:B------:R5:W4:Y:S01]  /*0430*/  @P0 LDG.E R18, desc[UR4][R14.64] ;  /* 0x000000040e120981 */ /* 0x000b22000c1e1900 */
[----:B0-----:R-:W-:Y:S01]  /*0440*/  @P2 LEA R16, P4, R8, R12, 0x2 ;  /* 0x0000000c08102211 */ /* 0x001fe200078810ff */
[----:B-1----:R-:W-:-:S03]  /*0450*/  IMAD.SHL.U32 R21, R23, 0x4, RZ ;  /* 0x0000000417157824 */ /* 0x002fc600078e00ff */
[----:B------:R-:W-:Y:S02]  /*0460*/  @P2 LEA.HI.X R17, R8, R13, R5, 0x2, P4 ;  /* 0x0000000d08112211 */ /* 0x000fe400020f1405 */
[----:B------:R-:W-:Y:S02]  /*0470*/  SHF.L.U64.HI R29, R23, 0x2, R29 ;  /* 0x00000002171d7819 */ /* 0x000fe4000001021d */
[----:B-----5:R-:W-:Y:S01]  /*0480*/  IADD3 R14, P4, R10, R21, RZ ;  /* 0x000000150a0e7210 */ /* 0x020fe20007f9e0ff */
[----:B------:R-:W-:Y:S01]  /*0490*/  IMAD.MOV.U32 R9, RZ, RZ, RZ ;  /* 0x000000ffff097224 */ /* 0x000fe200078e00ff */
[----:B------:R-:W-:Y:S01]  /*04a0*/  @P2 LEA.HI.X R25, R8, R11, R5, 0x2, P5 ;  /* 0x0000000b08192211 */ /* 0x000fe200028f1405 */
[----:B------:R-:W-:Y:S02]  /*04b0*/  IMAD.MOV.U32 R23, RZ, RZ, RZ ;  /* 0x000000ffff177224 */ /* 0x000fe400078e00ff */
[----:B------:R-:W-:Y:S01]  /*04c0*/  IMAD.X R15, R11, 0x1, R29, P4 ;  /* 0x000000010b0f7824 */ /* 0x000fe200020e061d */
[----:B------:R-:W-:Y:S01]  /*04d0*/  @P3 IADD3 R20, P4, R12, R21, RZ ;  /* 0x000000150c143210 */ /* 0x000fe20007f9e0ff */
[----:B------:R0:W5:Y:S01]  /*04e0*/  @P2 LDG.E R9, desc[UR4][R24.64] ;  /* 0x0000000418092981 */ /* 0x000162000c1e1900 */
[----:B------:R-:W-:-:S03]  /*04f0*/  IMAD.MOV.U32 R22, RZ, RZ, RZ ;  /* 0x000000ffff167224 */ /* 0x000fc600078e00ff */
[----:B------:R-:W-:Y:S01]  /*0500*/  @P3 IMAD.X R21, R13, 0x1, R29, P4 ;  /* 0x000000010d153824 */ /* 0x000fe200020e061d */
[----:B------:R-:W5:Y:S04]  /*0510*/  @P3 LDG.E R23, desc[UR4][R14.64] ;  /* 0x000000040e173981 */ /* 0x000f68000c1e1900 */
[----:B------:R1:W5:Y:S01]  /*0520*/  @P2 LDG.E R22, desc[UR4][R16.64] ;  /* 0x0000000410162981 */ /* 0x000362000c1e1900 */
[----:B0-----:R-:W-:-:S06]  /*0530*/  IMAD.MOV.U32 R24, RZ, RZ, RZ ;  /* 0x000000ffff187224 */ /* 0x001fcc00078e00ff */
[----:B------:R0:W5:Y:S01]  /*0540*/  @P3 LDG.E R24, desc[UR4][R20.64] ;  /* 0x0000000414183981 */ /* 0x000162000c1e1900 */
[----:B------:R-:W-:-:S05]  /*0550*/  IADD3 R25, P4, R3, R6, RZ ;  /* 0x0000000603197210 */ /* 0x000fca0007f9e0ff */
[----:B-1----:R-:W-:Y:S01]  /*0560*/  IMAD.X R17, RZ, RZ, R7, P4 ;  /* 0x000000ffff117224 */ /* 0x002fe200020e0607 */
[----:B------:R-:W-:-:S04]  /*0570*/  @P1 LEA R16, P4, R25, R10, 0x2 ;  /* 0x0000000a19101211 */ /* 0x000fc800078810ff */
[----:B------:R-:W-:Y:S02]  /*0580*/  @P1 LEA.HI.X R17, R25, R11, R17, 0x2, P4 ;  /* 0x0000000b19111211 */ /* 0x000fe400020f1411 */
[----:B0-----:R-:W-:Y:S01]  /*0590*/  @P2 LEA R20, P4, R8, R10, 0x2 ;  /* 0x0000000a08142211 */ /* 0x001fe200078810ff */
[----:B------:R-:W-:-:S03]  /*05a0*/  IMAD.WIDE.U32 R6, R4, 0x4, R6 ;  /* 0x0000000404067825 */ /* 0x000fc600078e0006 */
[----:B------:R-:W-:Y:S01]  /*05b0*/  @P2 LEA.HI.X R21, R8, R11, R5, 0x2, P4 ;  /* 0x0000000b08152211 */ /* 0x000fe200020f1405 */
[----:B--2---:R-:W-:-:S04]  /*05c0*/  IMAD R27, R27, UR6, RZ ;  /* 0x000000061b1b7c24 */ /* 0x004fc8000f8e02ff */
[----:B---3--:R-:W-:Y:S02]  /*05d0*/  IMAD R27, R27, R28, RZ ;  /* 0x0000001c1b1b7224 */ /* 0x008fe400078e02ff */
[----:B------:R-:W-:Y:S02]  /*05e0*/  IMAD.IADD R28, R4, 0x1, R25 ;  /* 0x00000001041c7824 */ /* 0x000fe400078e0219 */
[----:B----4-:R-:W-:-:S03]  /*05f0*/  IMAD R29, R18, UR6, RZ ;  /* 0x00000006121d7c24 */ /* 0x010fc6000f8e02ff */
[----:B------:R-:W-:Y:S01]  /*0600*/  @P0 LEA R18, P5, R28, R10, 0x2 ;  /* 0x0000000a1c120211 */ /* 0x000fe200078a10ff */
[----:B------:R-:W-:-:S03]  /*0610*/  IMAD R29, R29, R26, RZ ;  /* 0x0000001a1d1d7224 */ /* 0x000fc600078e02ff */
[----:B------:R-:W-:Y:S01]  /*0620*/  @P0 LEA.HI.X R19, R28, R11, R19, 0x2, P5 ;  /* 0x0000000b1c130211 */ /* 0x000fe200028f1413 */
[----:B------:R1:W-:Y:S01]  /*0630*/  @P1 STG.E desc[UR4][R16.64], R27 ;  /* 0x0000001b10001986 */ /* 0x0003e2000c101904 */
[----:B------:R-:W-:-:S03]  /*0640*/  ISETP.LT.U32.AND P1, PT, R6, R0, PT ;  /* 0x000000000600720c */ /* 0x000fc60003f21070 */
[----:B------:R1:W-:Y:S01]  /*0650*/  @P0 STG.E desc[UR4][R18.64], R29 ;  /* 0x0000001d12000986 */ /* 0x0003e2000c101904 */
[----:B-----5:R-:W-:Y:S02]  /*0660*/  IMAD R9, R9, UR6, RZ ;  /* 0x0000000609097c24 */ /* 0x020fe4000f8e02ff */
[----:B------:R-:W-:Y:S02]  /*0670*/  IMAD R23, R23, UR6, RZ ;  /* 0x0000000617177c24 */ /* 0x000fe4000f8e02ff */
[----:B------:R-:W-:Y:S01]  /*0680*/  IMAD R9, R9, R22, RZ ;  /* 0x0000001609097224 */ /* 0x000fe200078e02ff */
[----:B------:R-:W-:Y:S01]  /*0690*/  ISETP.GE.U32.AND P0, PT, R6, 0x10000, PT ;  /* 0x000100000600780c */ /* 0x000fe20003f06070 */
[----:B------:R-:W-:-:S03]  /*06a0*/  IMAD R23, R23, R24, RZ ;  /* 0x0000001817177224 */ /* 0x000fc600078e02ff */
[----:B------:R1:W-:Y:S04]  /*06b0*/  @P2 STG.E desc[UR4][R20.64], R9 ;  /* 0x0000000914002986 */ /* 0x0003e8000c101904 */
[----:B------:R1:W-:Y:S01]  /*06c0*/  @P3 STG.E desc[UR4][R14.64], R23 ;  /* 0x000000170e003986 */ /* 0x0003e2000c101904 */
[C---:B------:R-:W-:Y:S02]  /*06d0*/  ISETP.GE.U32.AND.EX P0, PT, R7.reuse, RZ, PT, P0 ;  /* 0x000000ff0700720c */ /* 0x040fe40003f06100 */
[----:B------:R-:W-:-:S13]  /*06e0*/  ISETP.LT.AND.EX P1, PT, R7, R2, PT, P1 ;  /* 0x000000020700720c */ /* 0x000fda0003f21310 */
[----:B-1----:R-:W-:Y:S05]  /*06f0*/  @!P0 BRA P1, `(.L_x_7583) ;  /* 0xfffffff800a88947 */ /* 0x002fea000083ffff */
[----:B------:R-:W-:Y:S05]  /*0700*/  EXIT ;  /* 0x000000000000794d */ /* 0x000fea0003800000 */
.L_x_7582:
        /* <DEDUP_REMOVED lines=9> */
.L_x_7584:
[C---:B------:R-:W-:Y:S01]  /*07a0*/  IMAD.SHL.U32 R21, R3.reuse, 0x10, RZ ;  /* 0x0000001003157824 */ /* 0x040fe200078e00ff */
[----:B------:R-:W-:-:S04]  /*07b0*/  SHF.L.U64.HI R5, R3, 0x4, R14 ;  /* 0x0000000403057819 */ /* 0x000fc8000001020e */
[-C--:B------:R-:W-:Y:S02]  /*07c0*/  IADD3 R8, P0, R10, R21.reuse, RZ ;  /* 0x000000150a087210 */ /* 0x080fe40007f1e0ff */
[----:B------:R-:W-:-:S03]  /*07d0*/  IADD3 R20, P1, R12, R21, RZ ;  /* 0x000000150c147210 */ /* 0x000fc60007f3e0ff */
[--C-:B------:R-:W-:Y:S02]  /*07e0*/  IMAD.X R9, R11, 0x1, R5.reuse, P0 ;  /* 0x000000010b097824 */ /* 0x100fe400000e0605 */
[----:B------:R-:W-:-:S03]  /*07f0*/  IMAD.X R21, R13, 0x1, R5, P1 ;  /* 0x000000010d157824 */ /* 0x000fc600008e0605 */
        /* <DEDUP_REMOVED lines=8> */
[----:B------:R-:W-:Y:S02]  /*0880*/  IMAD R6, R5, UR7, RZ ;  /* 0x0000000705067c24 */ /* 0x000fe4000f8e02ff */
[----:B------:R-:W-:Y:S02]  /*0890*/  IMAD R5, R4, UR7, RZ ;  /* 0x0000000704057c24 */ /* 0x000fe4000f8e02ff */
[----:B---3--:R-:W-:Y:S02]  /*08a0*/  IMAD R19, R19, R22, RZ ;  /* 0x0000001613137224 */ /* 0x008fe400078e02ff */
[----:B------:R-:W-:-:S02]  /*08b0*/  IMAD R16, R16, R5, RZ ;  /* 0x0000000510107224 */ /* 0x000fc400078e02ff */
[----:B------:R-:W-:Y:S02]  /*08c0*/  IMAD R18, R18, R7, RZ ;  /* 0x0000000712127224 */ /* 0x000fe400078e02ff */
[----:B------:R-:W-:Y:S02]  /*08d0*/  IMAD R17, R17, R6, RZ ;  /* 0x0000000611117224 */ /* 0x000fe400078e02ff */
[----:B------:R-:W-:-:S03]  /*08e0*/  IMAD.SHL.U32 R5, R3, 0x4, RZ ;  /* 0x0000000403057824 */ /* 0x000fc600078e00ff */
[----:B------:R0:W-:Y:S02]  /*08f0*/  STG.E.128 desc[UR4][R8.64], R16 ;  /* 0x0000001008007986 */ /* 0x0001e4000c101d04 */
[----:B------:R-:W-:Y:S02]  /*0900*/  ISETP.GE.U32.AND P0, PT, R5, R0, PT ;  /* 0x000000000500720c */ /* 0x000fe40003f06070 */
[----:B------:R-:W-:-:S04]  /*0910*/  SHF.L.U64.HI R5, R3, 0x2, R14 ;  /* 0x0000000203057819 */ /* 0x000fc8000001020e */
[----:B------:R-:W-:-:S13]  /*0920*/  ISETP.GE.AND.EX P0, PT, R5, R2, PT, P0 ;  /* 0x000000020500720c */ /* 0x000fda0003f06300 */
[----:B0-----:R-:W-:Y:S05]  /*0930*/  @!P0 BRA P1, `(.L_x_7584) ;  /* 0xfffffffc00988947 */ /* 0x001fea000083ffff */
[----:B------:R-:W-:Y:S05]  /*0940*/  EXIT ;  /* 0x000000000000794d */ /* 0x000fea0003800000 */
.L_x_7585:
        /* <DEDUP_REMOVED lines=11> */
.L_x_8166:


//--------------------- .text._ZN2at6native55_GLOBAL__N__de093ff9_22_ForeachBinaryOpList_cu_a911ec4325multi_tensor_apply_kernelINS1_18TensorListMetadataILi2EEENS1_24BinaryOpListAlphaFunctorIaLi2ELi2ELi0EEEJSt10multipliesIaEaEEEvT_T0_DpT1_ --------------------------
	.section	.text._ZN2at6native55_GLOBAL__N__de093ff9_22_ForeachBinaryOpList_cu_a911ec4325multi_tensor_apply_kernelINS1_18TensorListMetadataILi2EEENS1_24BinaryOpListAlphaFunctorIaLi2ELi2ELi0EEEJSt10multipliesIaEaEEEvT_T0_DpT1_,"ax",@progbits
	.align	128
.text._ZN2at6native55_GLOBAL__N__de093ff9_22_ForeachBinaryOpList_cu_a911ec4325multi_tensor_apply_kernelINS1_18TensorListMetadataILi2EEENS1_24BinaryOpListAlphaFunctorIaLi2ELi2ELi0EEEJSt10multipliesIaEaEEEvT_T0_DpT1_:
        .type           _ZN2at6native55_GLOBAL__N__de093ff9_22_ForeachBinaryOpList_cu_a911ec4325multi_tensor_apply_kernelINS1_18TensorListMetadataILi2EEENS1_24BinaryOpListAlphaFunctorIaLi2ELi2ELi0EEEJSt10multipliesIaEaEEEvT_T0_DpT1_,@function
        .size           _ZN2at6native55_GLOBAL__N__de093ff9_22_ForeachBinaryOpList_cu_a911ec4325multi_tensor_apply_kernelINS1_18TensorListMetadataILi2EEENS1_24BinaryOpListAlphaFunctorIaLi2ELi2ELi0EEEJSt10multipliesIaEaEEEvT_T0_DpT1_,(.L_x_8167 - _ZN2at6native55_GLOBAL__N__de093ff9_22_ForeachBinaryOpList_cu_a911ec4325multi_tensor_apply_kernelINS1_18TensorListMetadataILi2EEENS1_24BinaryOpListAlphaFunctorIaLi2ELi2ELi0EEEJSt10multipliesIaEaEEEvT_T0_DpT1_)
        .other          _ZN2at6native55_GLOBAL__N__de093ff9_22_ForeachBinaryOpList_cu_a911ec4325multi_tensor_apply_kernelINS1_18TensorListMetadataILi2EEENS1_24BinaryOpListAlphaFunctorIaLi2ELi2ELi0EEEJSt10multipliesIaEaEEEvT_T0_DpT1_,@"STO_CUDA_ENTRY STV_DEFAULT"
_ZN2at6native55_GLOBAL__N__de093ff9_22_ForeachBinaryOpList_cu_a911ec4325multi_tensor_apply_kernelINS1_18TensorListMetadataILi2EEENS1_24BinaryOpListAlphaFunctorIaLi2ELi2ELi0EEEJSt10multipliesIaEaEEEvT_T0_DpT1_:
        /* <DEDUP_REMOVED lines=29> */
.L_x_7587:
        /* <DEDUP_REMOVED lines=9> */
[----:B------:R-:W-:-:S02]  /*0260*/  ISETP.LT.U32.AND P2, PT, R20, UR12, PT ;  /* 0x0000000c14007c0c */ /* 0x000fc4000bf41070 */
[----:B------:R-:W-:Y:S02]  /*0270*/  ISETP.LT.AND.EX P0, PT, R25, UR5, !P0, P1 ;  /* 0x0000000519007c0c */ /* 0x000fe4000c701310 */
[----:B------:R-:W-:-:S04]  /*0280*/  ISETP.GE.U32.AND P1, PT, R20, 0x10000, PT ;  /* 0x000100001400780c */ /* 0x000fc80003f26070 */
[----:B------:R-:W-:-:S04]  /*0290*/  ISETP.GE.U32.AND.EX P1, PT, R23, RZ, PT, P1 ;  /* 0x000000ff1700720c */ /* 0x000fc80003f26110 */
[----:B------:R-:W-:Y:S02]  /*02a0*/  ISETP.LT.AND.EX P1, PT, R23, UR5, !P1, P2 ;  /* 0x0000000517007c0c */ /* 0x000fe4000cf21320 */
[-C--:B------:R-:W-:Y:S02]  /*02b0*/  LEA R14, P2, R12, R19.reuse, 0x1 ;  /* 0x000000130c0e7211 */ /* 0x080fe400078408ff */
[----:B------:R-:W-:Y:S02]  /*02c0*/  @P0 IADD3 R2, P3, R19, UR14, RZ ;  /* 0x0000000e13020c10 */ /* 0x000fe4000ff7e0ff */
[----:B------:R-:W-:Y:S01]  /*02d0*/  IADD3 R22, P5, R22, R19, RZ ;  /* 0x0000001316167210 */ /* 0x000fe20007fbe0ff */
[--C-:B------:R-:W-:Y:S01]  /*02e0*/  IMAD.X R13, RZ, RZ, R25.reuse, P2 ;  /* 0x000000ffff0d7224 */ /* 0x100fe200010e0619 */
[C---:B------:R-:W-:Y:S02]  /*02f0*/  ISETP.GE.U32.AND P4, PT, R14.reuse, 0x10000, PT ;  /* 0x000100000e00780c */ /* 0x040fe40003f86070 */
[----:B------:R-:W-:Y:S01]  /*0300*/  @P0 IADD3.X R3, R25, UR6, RZ, P3, !PT ;  /* 0x0000000619030c10 */ /* 0x000fe20009ffe4ff */
[----:B------:R-:W-:Y:S01]  /*0310*/  IMAD.X R24, RZ, RZ, R25, P5 ;  /* 0x000000ffff187224 */ /* 0x000fe200028e0619 */
[----:B------:R-:W-:-:S02]  /*0320*/  ISETP.LT.U32.AND P3, PT, R14, UR12, PT ;  /* 0x0000000c0e007c0c */ /* 0x000fc4000bf61070 */
[C---:B------:R-:W-:Y:S01]  /*0330*/  ISETP.GE.U32.AND.EX P4, PT, R13.reuse, RZ, PT, P4 ;  /* 0x000000ff0d00720c */ /* 0x040fe20003f86140 */
[----:B------:R0:W2:Y:S01]  /*0340*/  @P0 LDG.E.U8 R21, desc[UR10][R2.64] ;  /* 0x0000000a02150981 */ /* 0x0000a2000c1e1100 */
[----:B------:R-:W-:Y:S02]  /*0350*/  ISETP.GE.U32.AND P2, PT, R22, 0x10000, PT ;  /* 0x000100001600780c */ /* 0x000fe40003f46070 */
[----:B------:R-:W-:Y:S02]  /*0360*/  @P1 IADD3 R4, P5, R20, UR14, RZ ;  /* 0x0000000e14041c10 */ /* 0x000fe4000ffbe0ff */
[----:B------:R-:W-:Y:S02]  /*0370*/  ISETP.LT.AND.EX P3, PT, R13, UR5, !P4, P3 ;  /* 0x000000050d007c0c */ /* 0x000fe4000e761330 */
[----:B------:R-:W-:Y:S02]  /*0380*/  PRMT R15, RZ, 0x7610, R15 ;  /* 0x00007610ff0f7816 */ /* 0x000fe4000000000f */
[----:B------:R-:W-:-:S02]  /*0390*/  ISETP.LT.U32.AND P4, PT, R22, UR12, PT ;  /* 0x0000000c16007c0c */ /* 0x000fc4000bf81070 */
[C---:B------:R-:W-:Y:S02]  /*03a0*/  ISETP.GE.U32.AND.EX P2, PT, R24.reuse, RZ, PT, P2 ;  /* 0x000000ff1800720c */ /* 0x040fe40003f46120 */
[----:B------:R-:W-:Y:S02]  /*03b0*/  @P1 IADD3.X R5, R23, UR6, RZ, P5, !PT ;  /* 0x0000000617051c10 */ /* 0x000fe4000affe4ff */
[----:B------:R-:W-:Y:S02]  /*03c0*/  ISETP.LT.AND.EX P2, PT, R24, UR5, !P2, P4 ;  /* 0x0000000518007c0c */ /* 0x000fe4000d741340 */
[----:B0-----:R-:W-:Y:S01]  /*03d0*/  IADD3 R2, P4, R22, UR14, RZ ;  /* 0x0000000e16027c10 */ /* 0x001fe2000ff9e0ff */
[----:B------:R0:W3:Y:S01]  /*03e0*/  @P1 LDG.E.U8 R15, desc[UR10][R4.64] ;  /* 0x0000000a040f1981 */ /* 0x0000e2000c1e1100 */
[----:B------:R-:W-:Y:S02]  /*03f0*/  @P0 IADD3 R10, P6, R19, UR13, RZ ;  /* 0x0000000d130a0c10 */ /* 0x000fe4000ffde0ff */
[----:B------:R-:W-:-:S02]  /*0400*/  IADD3.X R3, R24, UR6, RZ, P4, !PT ;  /* 0x0000000618037c10 */ /* 0x000fc4000a7fe4ff */
[----:B------:R-:W-:Y:S02]  /*0410*/  @P1 IADD3 R6, P4, R20, UR13, RZ ;  /* 0x0000000d14061c10 */ /* 0x000fe4000ff9e0ff */
[----:B------:R-:W-:Y:S02]  /*0420*/  PRMT R18, RZ, 0x7610, R18 ;  /* 0x00007610ff127816 */ /* 0x000fe40000000012 */
[----:B------:R-:W-:Y:S02]  /*0430*/  @P3 IADD3 R8, P5, R14, UR14, RZ ;  /* 0x0000000e0e083c10 */ /* 0x000fe4000ffbe0ff */
[----:B------:R-:W-:Y:S02]  /*0440*/  @P0 IADD3.X R11, R25, UR8, RZ, P6, !PT ;  /* 0x00000008190b0c10 */ /* 0x000fe4000b7fe4ff */
[----:B------:R-:W-:Y:S02]  /*0450*/  PRMT R28, RZ, 0x7610, R28 ;  /* 0x00007610ff1c7816 */ /* 0x000fe4000000001c */
[----:B------:R-:W-:Y:S01]  /*0460*/  PRMT R26, RZ, 0x7610, R26 ;  /* 0x00007610ff1a7816 */ /* 0x000fe2000000001a */
[----:B------:R1:W4:Y:S01]  /*0470*/  @P0 LDG.E.U8 R18, desc[UR10][R10.64] ;  /* 0x0000000a0a120981 */ /* 0x000322000c1e1100 */
[----:B------:R-:W-:-:S02]  /*0480*/  PRMT R27, RZ, 0x7610, R27 ;  /* 0x00007610ff1b7816 */ /* 0x000fc4000000001b */
[----:B------:R-:W-:Y:S02]  /*0490*/  @P1 IADD3.X R7, R23, UR8, RZ, P4, !PT ;  /* 0x0000000817071c10 */ /* 0x000fe4000a7fe4ff */
[----:B------:R-:W-:Y:S01]  /*04a0*/  @P3 IADD3.X R9, R13, UR6, RZ, P5, !PT ;  /* 0x000000060d093c10 */ /* 0x000fe2000affe4ff */
[----:B------:R-:W5:Y:S01]  /*04b0*/  @P2 LDG.E.U8 R26, desc[UR10][R2.64] ;  /* 0x0000000a021a2981 */ /* 0x000f62000c1e1100 */
[----:B0-----:R-:W-:-:S03]  /*04c0*/  @P3 IADD3 R4, P4, R14, UR13, RZ ;  /* 0x0000000d0e043c10 */ /* 0x001fc6000ff9e0ff */
[----:B------:R2:W5:Y:S01]  /*04d0*/  @P1 LDG.E.U8 R28, desc[UR10][R6.64] ;  /* 0x0000000a061c1981 */ /* 0x000562000c1e1100 */
[----:B-1----:R-:W-:Y:S02]  /*04e0*/  @P2 IADD3 R10, P5, R22, UR13, RZ ;  /* 0x0000000d160a2c10 */ /* 0x002fe4000ffbe0ff */
[----:B------:R-:W-:Y:S01]  /*04f0*/  PRMT R22, RZ, 0x7610, R22 ;  /* 0x00007610ff167816 */ /* 0x000fe20000000016 */
[----:B------:R-:W5:Y:S01]  /*0500*/  @P3 LDG.E.U8 R27, desc[UR10][R8.64] ;  /* 0x0000000a081b3981 */ /* 0x000f62000c1e1100 */
[----:B------:R-:W-:Y:S02]  /*0510*/  @P3 IADD3.X R5, R13, UR8, RZ, P4, !PT ;  /* 0x000000080d053c10 */ /* 0x000fe4000a7fe4ff */
[----:B------:R-:W-:Y:S02]  /*0520*/  @P2 IADD3.X R11, R24, UR8, RZ, P5, !PT ;  /* 0x00000008180b2c10 */ /* 0x000fe4000affe4ff */
[----:B------:R-:W-:Y:S01]  /*0530*/  PRMT R24, RZ, 0x7610, R24 ;  /* 0x00007610ff187816 */ /* 0x000fe20000000018 */
[----:B------:R0:W5:Y:S05]  /*0540*/  @P3 LDG.E.U8 R22, desc[UR10][R4.64] ;  /* 0x0000000a04163981 */ /* 0x00016a000c1e1100 */
[----:B------:R1:W5:Y:S01]  /*0550*/  @P2 LDG.E.U8 R24, desc[UR10][R10.64] ;  /* 0x0000000a0a182981 */ /* 0x000362000c1e1100 */
[----:B------:R-:W-:Y:S01]  /*0560*/  ULDC.S8 UR4, c[0x0][0xe5a] ;  /* 0x0003968000047ab9 */ /* 0x000fe20000000200 */
[----:B------:R-:W-:Y:S01]  /*0570*/  @P1 IADD3 R20, P5, R20, UR14, RZ ;  /* 0x0000000e14141c10 */ /* 0x000fe2000ffbe0ff */
[----:B------:R-:W-:Y:S01]  /*0580*/  IMAD.WIDE.U32 R16, R12, 0x4, R16 ;  /* 0x000000040c107825 */ /* 0x000fe200078e0010 */
[----:B--2---:R-:W-:-:S05]  /*0590*/  PRMT R6, R21, 0x9910, RZ ;  /* 0x0000991015067816 */ /* 0x004fca00000000ff */
[----:B------:R-:W-:Y:S01]  /*05a0*/  IMAD R6, R6, UR4, RZ ;  /* 0x0000000406067c24 */ /* 0x000fe2000f8e02ff */
[----:B---3--:R-:W-:-:S05]  /*05b0*/  PRMT R7, R15, 0x9910, RZ ;  /* 0x000099100f077816 */ /* 0x008fca00000000ff */
[----:B0-----:R-:W-:Y:S01]  /*05c0*/  IMAD R4, R7, UR4, RZ ;  /* 0x0000000407047c24 */ /* 0x001fe2000f8e02ff */
[----:B------:R-:W-:-:S04]  /*05d0*/  PRMT R6, R6, 0x9910, RZ ;  /* 0x0000991006067816 */ /* 0x000fc800000000ff */
[----:B------:R-:W-:Y:S01]  /*05e0*/  PRMT R8, R4, 0x9910, RZ ;  /* 0x0000991004087816 */ /* 0x000fe200000000ff */
[----:B------:R-:W-:Y:S01]  /*05f0*/  IMAD.MOV.U32 R4, RZ, RZ, R6 ;  /* 0x000000ffff047224 */ /* 0x000fe200078e0006 */
[----:B----4-:R-:W-:-:S03]  /*0600*/  PRMT R18, R18, 0x9910, RZ ;  /* 0x0000991012127816 */ /* 0x010fc600000000ff */
[----:B------:R-:W-:Y:S01]  /*0610*/  IMAD.MOV.U32 R6, RZ, RZ, R8 ;  /* 0x000000ffff067224 */ /* 0x000fe200078e0008 */
[----:B-----5:R-:W-:Y:S01]  /*0620*/  PRMT R26, R26, 0x9910, RZ ;  /* 0x000099101a1a7816 */ /* 0x020fe200000000ff */
[----:B------:R-:W-:Y:S01]  /*0630*/  IMAD.MOV.U32 R7, RZ, RZ, R18 ;  /* 0x000000ffff077224 */ /* 0x000fe200078e0012 */
[----:B------:R-:W-:Y:S02]  /*0640*/  PRMT R9, R28, 0x9910, RZ ;  /* 0x000099101c097816 */ /* 0x000fe400000000ff */
[----:B------:R-:W-:-:S03]  /*0650*/  PRMT R5, R27, 0x9910, RZ ;  /* 0x000099101b057816 */ /* 0x000fc600000000ff */
[----:B------:R-:W-:Y:S02]  /*0660*/  IMAD R9, R9, R6, RZ ;  /* 0x0000000609097224 */ /* 0x000fe400078e02ff */
[----:B------:R-:W-:Y:S02]  /*0670*/  IMAD R6, R26, UR4, RZ ;  /* 0x000000041a067c24 */ /* 0x000fe4000f8e02ff */
[----:B------:R-:W-:Y:S01]  /*0680*/  IMAD R5, R5, UR4, RZ ;  /* 0x0000000405057c24 */ /* 0x000fe2000f8e02ff */
[----:B------:R-:W-:Y:S01]  /*0690*/  PRMT R22, R22, 0x9910, RZ ;  /* 0x0000991016167816 */ /* 0x000fe200000000ff */
[----:B------:R-:W-:Y:S01]  /*06a0*/  IMAD R7, R7, R4, RZ ;  /* 0x0000000407077224 */ /* 0x000fe200078e02ff */
[----:B------:R-:W-:Y:S02]  /*06b0*/  @P0 IADD3 R4, P4, R19, UR14, RZ ;  /* 0x0000000e13040c10 */ /* 0x000fe4000ff9e0ff */
[----:B-1----:R-:W-:Y:S02]  /*06c0*/  PRMT R11, R5, 0x9910, RZ ;  /* 0x00009910050b7816 */ /* 0x002fe400000000ff */
[----:B------:R-:W-:-:S02]  /*06d0*/  PRMT R8, R24, 0x9910, RZ ;  /* 0x0000991018087816 */ /* 0x000fc400000000ff */
[----:B------:R-:W-:Y:S01]  /*06e0*/  PRMT R15, R6, 0x9910, RZ ;  /* 0x00009910060f7816 */ /* 0x000fe200000000ff */
[----:B------:R-:W-:Y:S01]  /*06f0*/  IMAD.MOV.U32 R6, RZ, RZ, R22 ;  /* 0x000000ffff067224 */ /* 0x000fe200078e0016 */
[----:B------:R-:W-:Y:S02]  /*0700*/  @P0 IADD3.X R5, R25, UR6, RZ, P4, !PT ;  /* 0x0000000619050c10 */ /* 0x000fe4000a7fe4ff */
[----:B------:R-:W-:Y:S01]  /*0710*/  @P3 IADD3 R14, P4, R14, UR14, RZ ;  /* 0x0000000e0e0e3c10 */ /* 0x000fe2000ff9e0ff */
[----:B------:R-:W-:Y:S01]  /*0720*/  IMAD R19, R8, R15, RZ ;  /* 0x0000000f08137224 */ /* 0x000fe200078e02ff */
[----:B------:R-:W-:Y:S01]  /*0730*/  @P1 IADD3.X R21, R23, UR6, RZ, P5, !PT ;  /* 0x0000000617151c10 */ /* 0x000fe2000affe4ff */
[----:B------:R-:W-:Y:S01]  /*0740*/  IMAD R11, R6, R11, RZ ;  /* 0x0000000b060b7224 */ /* 0x000fe200078e02ff */
[----:B------:R-:W-:Y:S01]  /*0750*/  @P3 IADD3.X R15, R13, UR6, RZ, P4, !PT ;  /* 0x000000060d0f3c10 */ /* 0x000fe2000a7fe4ff */
[----:B------:R2:W-:Y:S01]  /*0760*/  @P0 STG.E.U8 desc[UR10][R4.64], R7 ;  /* 0x0000000704000986 */ /* 0x0005e2000c10110a */
[----:B------:R-:W-:-:S03]  /*0770*/  ISETP.GE.U32.AND P0, PT, R16, 0x10000, PT ;  /* 0x000100001000780c */ /* 0x000fc60003f06070 */
[----:B------:R2:W-:Y:S01]  /*0780*/  @P1 STG.E.U8 desc[UR10][R20.64], R9 ;  /* 0x0000000914001986 */ /* 0x0005e2000c10110a */
[----:B------:R-:W-:-:S03]  /*0790*/  ISETP.LT.U32.AND P1, PT, R16, UR12, PT ;  /* 0x0000000c10007c0c */ /* 0x000fc6000bf21070 */
[----:B------:R2:W-:Y:S04]  /*07a0*/  @P3 STG.E.U8 desc[UR10][R14.64], R11 ;  /* 0x0000000b0e003986 */ /* 0x0005e8000c10110a */
[----:B------:R2:W-:Y:S01]  /*07b0*/  @P2 STG.E.U8 desc[UR10][R2.64], R19 ;  /* 0x0000001302002986 */ /* 0x0005e2000c10110a */
[C---:B------:R-:W-:Y:S02]  /*07c0*/  ISETP.GE.U32.AND.EX P0, PT, R17.reuse, RZ, PT, P0 ;  /* 0x000000ff1100720c */ /* 0x040fe40003f06100 */
[----:B------:R-:W-:-:S13]  /*07d0*/  ISETP.LT.AND.EX P1, PT, R17, UR5, PT, P1 ;  /* 0x0000000511007c0c */ /* 0x000fda000bf21310 */
[----:B--2---:R-:W-:Y:S05]  /*07e0*/  @!P0 BRA P1, `(.L_x_7587) ;  /* 0xfffffff800788947 */ /* 0x004fea000083ffff */
[----:B------:R-:W-:Y:S05]  /*07f0*/  EXIT ;  /* 0x000000000000794d */ /* 0x000fea0003800000 */
.L_x_7586:
        /* <DEDUP_REMOVED lines=8> */
.L_x_7588:
        /* <DEDUP_REMOVED lines=9> */
[----:B------:R-:W-:-:S04]  /*0910*/  IADD3 R5, P0, R5, UR7, RZ ;  /* 0x0000000705057c10 */ /* 0x000fc8000ff1e0ff */
[----:B------:R-:W-:Y:S01]  /*0920*/  ISETP.LT.U32.AND P1, PT, R5, 0x4000, PT ;  /* 0x000040000500780c */ /* 0x000fe20003f21070 */
[----:B------:R-:W-:-:S05]  /*0930*/  IMAD.X R0, RZ, RZ, R0, P0 ;  /* 0x000000ffff007224 */ /* 0x000fca00000e0600 */
[----:B------:R-:W-:Y:S02]  /*0940*/  ISETP.LT.U32.AND.EX P1, PT, R0, RZ, PT, P1 ;  /* 0x000000ff0000720c */ /* 0x000fe40003f21110 */
[C---:B--2---:R-:W-:Y:S02]  /*0950*/  LOP3.LUT R4, R8.reuse, 0xff, RZ, 0xc0, !PT ;  /* 0x000000ff08047812 */ /* 0x044fe400078ec0ff */
[----:B0-----:R-:W-:-:S03]  /*0960*/  PRMT R6, R8, 0x7772, RZ ;  /* 0x0000777208067816 */ /* 0x001fc600000000ff */
[----:B------:R-:W-:Y:S02]  /*0970*/  IMAD R4, R4, UR4, RZ ;  /* 0x0000000404047c24 */ /* 0x000fe4000f8e02ff */
[----:B------:R-:W-:-:S03]  /*0980*/  IMAD R6, R6, UR4, RZ ;  /* 0x0000000406067c24 */ /* 0x000fc6000f8e02ff */
[----:B------:R-:W-:Y:S02]  /*0990*/  PRMT R11, R4, 0x9910, RZ ;  /* 0x00009910040b7816 */ /* 0x000fe400000000ff */
[C---:B------:R-:W-:Y:S02]  /*09a0*/  PRMT R4, R8.reuse, 0x7771, RZ ;  /* 0x0000777108047816 */ /* 0x040fe400000000ff */
[C---:B---3--:R-:W-:Y:S02]  /*09b0*/  LOP3.LUT R10, R9.reuse, 0xff, RZ, 0xc0, !PT ;  /* 0x000000ff090a7812 */ /* 0x048fe400078ec0ff */
[----:B------:R-:W-:Y:S01]  /*09c0*/  PRMT R8, R8, 0x7773, RZ ;  /* 0x0000777308087816 */ /* 0x000fe200000000ff */
[----:B------:R-:W-:Y:S01]  /*09d0*/  IMAD R4, R4, UR4, RZ ;  /* 0x0000000404047c24 */ /* 0x000fe2000f8e02ff */
[----:B------:R-:W-:Y:S01]  /*09e0*/  PRMT R12, R6, 0x9910, RZ ;  /* 0x00009910060c7816 */ /* 0x000fe200000000ff */
[----:B------:R-:W-:Y:S01]  /*09f0*/  IMAD R7, R10, R11, RZ ;  /* 0x0000000b0a077224 */ /* 0x000fe200078e02ff */
[----:B------:R-:W-:-:S02]  /*0a00*/  PRMT R11, R9, 0x7772, RZ ;  /* 0x00007772090b7816 */ /* 0x000fc400000000ff */
[----:B------:R-:W-:Y:S01]  /*0a10*/  PRMT R13, R4, 0x9910, RZ ;  /* 0x00009910040d7816 */ /* 0x000fe200000000ff */
[----:B------:R-:W-:Y:S01]  /*0a20*/  IMAD R4, R8, UR4, RZ ;  /* 0x0000000408047c24 */ /* 0x000fe2000f8e02ff */
[C---:B------:R-:W-:Y:S01]  /*0a30*/  PRMT R10, R9.reuse, 0x7771, RZ ;  /* 0x00007771090a7816 */ /* 0x040fe200000000ff */
[----:B------:R-:W-:Y:S01]  /*0a40*/  IMAD.MOV.U32 R6, RZ, RZ, R11 ;  /* 0x000000ffff067224 */ /* 0x000fe200078e000b */
[----:B------:R-:W-:Y:S01]  /*0a50*/  PRMT R8, R9, 0x7773, RZ ;  /* 0x0000777309087816 */ /* 0x000fe200000000ff */
[----:B------:R-:W-:Y:S01]  /*0a60*/  IMAD.MOV.U32 R11, RZ, RZ, R12 ;  /* 0x000000ffff0b7224 */ /* 0x000fe200078e000c */
[----:B------:R-:W-:Y:S01]  /*0a70*/  PRMT R9, R4, 0x9910, RZ ;  /* 0x0000991004097816 */ /* 0x000fe200000000ff */
[----:B------:R-:W-:Y:S02]  /*0a80*/  IMAD R4, R10, R13, RZ ;  /* 0x0000000d0a047224 */ /* 0x000fe400078e02ff */
[----:B------:R-:W-:-:S03]  /*0a90*/  IMAD R6, R6, R11, RZ ;  /* 0x0000000b06067224 */ /* 0x000fc600078e02ff */
[----:B------:R-:W-:Y:S01]  /*0aa0*/  PRMT R7, R4, 0x7604, R7 ;  /* 0x0000760404077816 */ /* 0x000fe20000000007 */
[----:B------:R-:W-:-:S03]  /*0ab0*/  IMAD R4, R8, R9, RZ ;  /* 0x0000000908047224 */ /* 0x000fc600078e02ff */
        /* <DEDUP_REMOVED lines=9> */
.L_x_7589:
        /* <DEDUP_REMOVED lines=11> */
.L_x_8167:


//--------------------- .text._ZN2at6native55_GLOBAL__N__de093ff9_22_ForeachBinaryOpList_cu_a911ec4325multi_tensor_apply_kernelINS1_18TensorListMetadataILi2EEENS1_24BinaryOpListAlphaFunctorIhLi2ELi2ELi0EEEJSt10multipliesIhEhEEEvT_T0_DpT1_ --------------------------
	.section	.text._ZN2at6native55_GLOBAL__N__de093ff9_22_ForeachBinaryOpList_cu_a911ec4325multi_tensor_apply_kernelINS1_18TensorListMetadataILi2EEENS1_24BinaryOpListAlphaFunctorIhLi2ELi2ELi0EEEJSt10multipliesIhEhEEEvT_T0_DpT1_,"ax",@progbits
	.align	128
.text._ZN2at6native55_GLOBAL__N__de093ff9_22_ForeachBinaryOpList_cu_a911ec4325multi_tensor_apply_kernelINS1_18TensorListMetadataILi2EEENS1_24BinaryOpListAlphaFunctorIhLi2ELi2ELi0EEEJSt10multipliesIhEhEEEvT_T0_DpT1_:
        .type           _ZN2at6native55_GLOBAL__N__de093ff9_22_ForeachBinaryOpList_cu_a911ec4325multi_tensor_apply_kernelINS1_18TensorListMetadataILi2EEENS1_24BinaryOpListAlphaFunctorIhLi2ELi2ELi0EEEJSt10multipliesIhEhEEEvT_T0_DpT1_,@function
        .size           _ZN2at6native55_GLOBAL__N__de093ff9_22_ForeachBinaryOpList_cu_a911ec4325multi_tensor_apply_kernelINS1_18TensorListMetadataILi2EEENS1_24BinaryOpListAlphaFunctorIhLi2ELi2ELi0EEEJSt10multipliesIhEhEEEvT_T0_DpT1_,(.L_x_8168 - _ZN2at6native55_GLOBAL__N__de093ff9_22_ForeachBinaryOpList_cu_a911ec4325multi_tensor_apply_kernelINS1_18TensorListMetadataILi2EEENS1_24BinaryOpListAlphaFunctorIhLi2ELi2ELi0EEEJSt10multipliesIhEhEEEvT_T0_DpT1_)
        .other          _ZN2at6native55_GLOBAL__N__de093ff9_22_ForeachBinaryOpList_cu_a911ec4325multi_tensor_apply_kernelINS1_18TensorListMetadataILi2EEENS1_24BinaryOpListAlphaFunctorIhLi2ELi2ELi0EEEJSt10multipliesIhEhEEEvT_T0_DpT1_,@"STO_CUDA_ENTRY STV_DEFAULT"
_ZN2at6native55_GLOBAL__N__de093ff9_22_ForeachBinaryOpList_cu_a911ec4325multi_tensor_apply_kernelINS1_18TensorListMetadataILi2EEENS1_24BinaryOpListAlphaFunctorIhLi2ELi2ELi0EEEJSt10multipliesIhEhEEEvT_T0_DpT1_:
        /* <DEDUP_REMOVED lines=30> */
.L_x_7591:
        /* <DEDUP_REMOVED lines=57> */
[----:B------:R-:W-:Y:S01]  /*0570*/  UPRMT UR4, UR9, 0x9910, URZ ;  /* 0x0000991009047896 */ /* 0x000fe2000800003f */
        /* <DEDUP_REMOVED lines=41> */
.L_x_7590:
        /* <DEDUP_REMOVED lines=8> */
.L_x_7592:
        /* <DEDUP_REMOVED lines=8> */
[----:B------:R-:W-:Y:S01]  /*0910*/  UPRMT UR4, UR9, 0x9910, URZ ;  /* 0x0000991009047896 */ /* 0x000fe2000800003f */
        /* <DEDUP_REMOVED lines=36> */
.L_x_7593:
        /* <DEDUP_REMOVED lines=10> */
.L_x_8168:


//--------------------- .text._ZN2at6native55_GLOBAL__N__de093ff9_22_ForeachBinaryOpList_cu_a911ec4325multi_tensor_apply_kernelINS1_18TensorListMetadataILi3EEENS1_24BinaryOpListAlphaFunctorIN3c104HalfELi3ELi2ELi2EEEJSt5minusIfEfEEEvT_T0_DpT1_ --------------------------
	.section	.text._ZN2at6native55_GLOBAL__N__de093ff9_22_ForeachBinaryOpList_cu_a911ec4325multi_tensor_apply_kernelINS1_18TensorListMetadataILi3EEENS1_24BinaryOpListAlphaFunctorIN3c104HalfELi3ELi2ELi2EEEJSt5minusIfEfEEEvT_T0_DpT1_,"ax",@progbits
	.align	128
.text._ZN2at6native55_GLOBAL__N__de093ff9_22_ForeachBinaryOpList_cu_a911ec4325multi_tensor_apply_kernelINS1_18TensorListMetadataILi3EEENS1_24BinaryOpListAlphaFunctorIN3c104HalfELi3ELi2ELi2EEEJSt5minusIfEfEEEvT_T0_DpT1_:
        .type           _ZN2at6native55_GLOBAL__N__de093ff9_22_ForeachBinaryOpList_cu_a911ec4325multi_tensor_apply_kernelINS1_18TensorListMetadataILi3EEENS1_24BinaryOpListAlphaFunctorIN3c104HalfELi3ELi2ELi2EEEJSt5minusIfEfEEEvT_T0_DpT1_,@function
        .size           _ZN2at6native55_GLOBAL__N__de093ff9_22_ForeachBinaryOpList_cu_a911ec4325multi_tensor_apply_kernelINS1_18TensorListMetadataILi3EEENS1_24BinaryOpListAlphaFunctorIN3c104HalfELi3ELi2ELi2EEEJSt5minusIfEfEEEvT_T0_DpT1_,(.L_x_8169 - _ZN2at6native55_GLOBAL__N__de093ff9_22_ForeachBinaryOpList_cu_a911ec4325multi_tensor_apply_kernelINS1_18TensorListMetadataILi3EEENS1_24BinaryOpListAlphaFunctorIN3c104HalfELi3ELi2ELi2EEEJSt5minusIfEfEEEvT_T0_DpT1_)
        .other          _ZN2at6native55_GLOBAL__N__de093ff9_22_ForeachBinaryOpList_cu_a911ec4325multi_tensor_apply_kernelINS1_18TensorListMetadataILi3EEENS1_24BinaryOpListAlphaFunctorIN3c104HalfELi3ELi2ELi2EEEJSt5minusIfEfEEEvT_T0_DpT1_,@"STO_CUDA_ENTRY STV_DEFAULT"
_ZN2at6native55_GLOBAL__N__de093ff9_22_ForeachBinaryOpList_cu_a911ec4325multi_tensor_apply_kernelINS1_18TensorListMetadataILi3EEENS1_24BinaryOpListAlphaFunctorIN3c104HalfELi3ELi2ELi2EEEJSt5minusIfEfEEEvT_T0_DpT1_:
        /* <DEDUP_REMOVED lines=32> */
.L_x_7595:
        /* <DEDUP_REMOVED lines=13> */
[----:B------:R-:W-:Y:S02]  /*02d0*/  IMAD.X R6, RZ, RZ, R20, P3 ;  /* 0x000000ffff067224 */ /* 0x000fe400018e0614 */
[----:B------:R-:W-:Y:S01]  /*02e0*/  IMAD R18, R2, 0x3, RZ ;  /* 0x0000000302127824 */ /* 0x000fe200078e02ff */
[----:B------:R-:W-:-:S02]  /*02f0*/  ISETP.LT.AND.EX P1, PT, R8, UR4, !P1, P2 ;  /* 0x0000000408007c0c */ /* 0x000fc4000cf21320 */
[----:B------:R-:W-:Y:S02]  /*0300*/  ISETP.GE.U32.AND P2, PT, R17, 0x10000, PT ;  /* 0x000100001100780c */ /* 0x000fe40003f46070 */
[----:B------:R-:W-:-:S04]  /*0310*/  @P0 LEA R12, P4, R7, UR6, 0x1 ;  /* 0x00000006070c0c11 */ /* 0x000fc8000f8808ff */
[C-C-:B------:R-:W-:Y:S02]  /*0320*/  @P0 LEA.HI.X R13, R7.reuse, UR7, R20.reuse, 0x1, P4 ;  /* 0x00000007070d0c11 */ /* 0x140fe4000a0f0c14 */
[----:B------:R-:W-:Y:S02]  /*0330*/  @P0 LEA R10, P4, R7, UR8, 0x1 ;  /* 0x00000008070a0c11 */ /* 0x000fe4000f8808ff */
[----:B------:R-:W-:Y:S01]  /*0340*/  ISETP.LT.U32.AND P3, PT, R17, UR14, PT ;  /* 0x0000000e11007c0c */ /* 0x000fe2000bf61070 */
[----:B------:R-:W2:Y:S01]  /*0350*/  @P0 LDG.E.U16 R3, desc[UR12][R12.64] ;  /* 0x0000000c0c030981 */ /* 0x000ea2000c1e1500 */
[----:B------:R-:W-:Y:S02]  /*0360*/  @P0 LEA.HI.X R11, R7, UR9, R20, 0x1, P4 ;  /* 0x00000009070b0c11 */ /* 0x000fe4000a0f0c14 */
[----:B------:R-:W-:Y:S02]  /*0370*/  ISETP.GE.U32.AND.EX P2, PT, R6, RZ, PT, P2 ;  /* 0x000000ff0600720c */ /* 0x000fe40003f46120 */
[----:B------:R-:W-:-:S02]  /*0380*/  IADD3 R18, P4, R18, R7, RZ ;  /* 0x0000000712127210 */ /* 0x000fc40007f9e0ff */
[----:B------:R-:W-:Y:S02]  /*0390*/  ISETP.LT.AND.EX P2, PT, R6, UR4, !P2, P3 ;  /* 0x0000000406007c0c */ /* 0x000fe4000d741330 */
[C---:B------:R-:W-:Y:S01]  /*03a0*/  ISETP.GE.U32.AND P3, PT, R18.reuse, 0x10000, PT ;  /* 0x000100001200780c */ /* 0x040fe20003f66070 */
[----:B------:R-:W-:Y:S01]  /*03b0*/  IMAD.X R9, RZ, RZ, R20, P4 ;  /* 0x000000ffff097224 */ /* 0x000fe200020e0614 */
[----:B------:R-:W-:Y:S02]  /*03c0*/  ISETP.LT.U32.AND P4, PT, R18, UR14, PT ;  /* 0x0000000e12007c0c */ /* 0x000fe4000bf81070 */
[----:B------:R-:W-:Y:S02]  /*03d0*/  @P1 LEA R26, P5, R21, UR6, 0x1 ;  /* 0x00000006151a1c11 */ /* 0x000fe4000f8a08ff */
[----:B------:R-:W-:Y:S02]  /*03e0*/  ISETP.GE.U32.AND.EX P3, PT, R9, RZ, PT, P3 ;  /* 0x000000ff0900720c */ /* 0x000fe40003f66130 */
[----:B------:R-:W-:-:S02]  /*03f0*/  PRMT R19, RZ, 0x7610, R19 ;  /* 0x00007610ff137816 */ /* 0x000fc40000000013 */
[----:B------:R-:W-:Y:S02]  /*0400*/  ISETP.LT.AND.EX P3, PT, R9, UR4, !P3, P4 ;  /* 0x0000000409007c0c */ /* 0x000fe4000df61340 */
[C-C-:B------:R-:W-:Y:S02]  /*0410*/  @P1 LEA.HI.X R27, R21.reuse, UR7, R8.reuse, 0x1, P5 ;  /* 0x00000007151b1c11 */ /* 0x140fe4000a8f0c08 */
[----:B------:R-:W-:Y:S01]  /*0420*/  @P1 LEA R24, P5, R21, UR8, 0x1 ;  /* 0x0000000815181c11 */ /* 0x000fe2000f8a08ff */
[----:B------:R0:W3:Y:S01]  /*0430*/  @P0 LDG.E.U16 R19, desc[UR12][R10.64] ;  /* 0x0000000c0a130981 */ /* 0x0000e2000c1e1500 */
[----:B------:R-:W-:Y:S02]  /*0440*/  @P2 LEA R22, P4, R17, UR6, 0x1 ;  /* 0x0000000611162c11 */ /* 0x000fe4000f8808ff */
[----:B------:R-:W-:Y:S02]  /*0450*/  PRMT R15, RZ, 0x7610, R15 ;  /* 0x00007610ff0f7816 */ /* 0x000fe4000000000f */
[----:B------:R-:W-:-:S02]  /*0460*/  @P1 LEA.HI.X R25, R21, UR9, R8, 0x1, P5 ;  /* 0x0000000915191c11 */ /* 0x000fc4000a8f0c08 */
[C-C-:B------:R-:W-:Y:S02]  /*0470*/  @P2 LEA.HI.X R23, R17.reuse, UR7, R6.reuse, 0x1, P4 ;  /* 0x0000000711172c11 */ /* 0x140fe4000a0f0c06 */
[----:B0-----:R-:W-:Y:S01]  /*0480*/  PRMT R11, RZ, 0x7610, R11 ;  /* 0x00007610ff0b7816 */ /* 0x001fe2000000000b */
[----:B------:R0:W4:Y:S01]  /*0490*/  @P1 LDG.E.U16 R15, desc[UR12][R26.64] ;  /* 0x0000000c1a0f1981 */ /* 0x000122000c1e1500 */
[C---:B------:R-:W-:Y:S02]  /*04a0*/  @P2 LEA R28, P5, R17.reuse, UR8, 0x1 ;  /* 0x00000008111c2c11 */ /* 0x040fe4000f8a08ff */
[----:B------:R-:W-:Y:S02]  /*04b0*/  PRMT R13, RZ, 0x7610, R13 ;  /* 0x00007610ff0d7816 */ /* 0x000fe4000000000d */
[----:B------:R-:W-:Y:S01]  /*04c0*/  @P2 LEA.HI.X R29, R17, UR9, R6, 0x1, P5 ;  /* 0x00000009111d2c11 */ /* 0x000fe2000a8f0c06 */
[----:B------:R1:W5:Y:S01]  /*04d0*/  @P2 LDG.E.U16 R11, desc[UR12][R22.64] ;  /* 0x0000000c160b2981 */ /* 0x000362000c1e1500 */
[----:B------:R-:W-:-:S02]  /*04e0*/  PRMT R10, RZ, 0x7610, R10 ;  /* 0x00007610ff0a7816 */ /* 0x000fc4000000000a */
[C---:B0-----:R-:W-:Y:S01]  /*04f0*/  @P3 LEA R26, P4, R18.reuse, UR6, 0x1 ;  /* 0x00000006121a3c11 */ /* 0x041fe2000f8808ff */
[----:B------:R0:W5:Y:S01]  /*0500*/  @P1 LDG.E.U16 R13, desc[UR12][R24.64] ;  /* 0x0000000c180d1981 */ /* 0x000162000c1e1500 */
[----:B-1----:R-:W-:-:S03]  /*0510*/  @P3 LEA R22, P5, R18, UR8, 0x1 ;  /* 0x0000000812163c11 */ /* 0x002fc6000f8a08ff */
[----:B------:R3:W5:Y:S01]  /*0520*/  @P2 LDG.E.U16 R10, desc[UR12][R28.64] ;  /* 0x0000000c1c0a2981 */ /* 0x000762000c1e1500 */
[C-C-:B------:R-:W-:Y:S02]  /*0530*/  @P3 LEA.HI.X R27, R18.reuse, UR7, R9.reuse, 0x1, P4 ;  /* 0x00000007121b3c11 */ /* 0x140fe4000a0f0c09 */
[----:B------:R-:W-:Y:S02]  /*0540*/  @P3 LEA.HI.X R23, R18, UR9, R9, 0x1, P5 ;  /* 0x0000000912173c11 */ /* 0x000fe4000a8f0c09 */
[----:B0-----:R-:W-:Y:S02]  /*0550*/  PRMT R24, RZ, 0x7610, R24 ;  /* 0x00007610ff187816 */ /* 0x001fe40000000018 */
[----:B------:R-:W-:-:S04]  /*0560*/  PRMT R25, RZ, 0x7610, R25 ;  /* 0x00007610ff197816 */ /* 0x000fc80000000019 */
[----:B------:R-:W5:Y:S04]  /*0570*/  @P3 LDG.E.U16 R24, desc[UR12][R26.64] ;  /* 0x0000000c1a183981 */ /* 0x000f68000c1e1500 */
[----:B------:R-:W5:Y:S01]  /*0580*/  @P3 LDG.E.U16 R25, desc[UR12][R22.64] ;  /* 0x0000000c16193981 */ /* 0x000f62000c1e1500 */
[----:B------:R-:W-:Y:S02]  /*0590*/  @P0 LEA R12, P4, R7, UR10, 0x1 ;  /* 0x0000000a070c0c11 */ /* 0x000fe4000f8808ff */
[----:B------:R-:W-:Y:S02]  /*05a0*/  @P2 LEA R16, P6, R17, UR10, 0x1 ;  /* 0x0000000a11102c11 */ /* 0x000fe4000f8c08ff */
[----:B------:R-:W-:Y:S02]  /*05b0*/  @P1 LEA R14, P5, R21, UR10, 0x1 ;  /* 0x0000000a150e1c11 */ /* 0x000fe4000f8a08ff */
[----:B------:R-:W-:Y:S01]  /*05c0*/  @P2 LEA.HI.X R17, R17, UR11, R6, 0x1, P6 ;  /* 0x0000000b11112c11 */ /* 0x000fe2000b0f0c06 */
[----:B------:R-:W-:-:S04]  /*05d0*/  IMAD.WIDE.U32 R4, R2, 0x4, R4 ;  /* 0x0000000402047825 */ /* 0x000fc800078e0004 */
[----:B--2---:R-:W-:Y:S02]  /*05e0*/  HADD2.F32 R3, -RZ, R3.H0_H0 ;  /* 0x20000003ff037230 */ /* 0x004fe40000004100 */
[----:B---3--:R-:W-:-:S05]  /*05f0*/  HADD2.F32 R28, -RZ, R19.H0_H0 ;  /* 0x20000013ff1c7230 */ /* 0x008fca0000004100 */
[----:B------:R-:W-:Y:S01]  /*0600*/  FFMA.FTZ R3, -R28, UR5, R3 ;  /* 0x000000051c037c23 */ /* 0x000fe20008010103 */
[----:B----4-:R-:W-:Y:S02]  /*0610*/  HADD2.F32 R19, -RZ, R15.H0_H0 ;  /* 0x2000000fff137230 */ /* 0x010fe40000004100 */
[----:B-----5:R-:W-:Y:S02]  /*0620*/  HADD2.F32 R11, -RZ, R11.H0_H0 ;  /* 0x2000000bff0b7230 */ /* 0x020fe40000004100 */
[----:B------:R-:W-:Y:S02]  /*0630*/  HADD2.F32 R29, -RZ, R13.H0_H0 ;  /* 0x2000000dff1d7230 */ /* 0x000fe40000004100 */
[----:B------:R-:W-:-:S03]  /*0640*/  HADD2.F32 R10, -RZ, R10.H0_H0 ;  /* 0x2000000aff0a7230 */ /* 0x000fc60000004100 */
[----:B------:R-:W-:Y:S01]  /*0650*/  FFMA.FTZ R19, -R29, UR5, R19 ;  /* 0x000000051d137c23 */ /* 0x000fe20008010113 */
[----:B------:R-:W-:Y:S01]  /*0660*/  @P0 LEA.HI.X R13, R7, UR11, R20, 0x1, P4 ;  /* 0x0000000b070d0c11 */ /* 0x000fe2000a0f0c14 */
[----:B------:R-:W-:Y:S01]  /*0670*/  FFMA.FTZ R10, -R10, UR5, R11 ;  /* 0x000000050a0a7c23 */ /* 0x000fe2000801010b */
[----:B------:R-:W-:Y:S02]  /*0680*/  HADD2.F32 R24, -RZ, R24.H0_H0 ;  /* 0x20000018ff187230 */ /* 0x000fe40000004100 */
[----:B------:R-:W-:Y:S01]  /*0690*/  HADD2.F32 R25, -RZ, R25.H0_H0 ;  /* 0x20000019ff197230 */ /* 0x000fe20000004100 */
[----:B------:R-:W-:Y:S02]  /*06a0*/  @P3 LEA R6, P4, R18, UR10, 0x1 ;  /* 0x0000000a12063c11 */ /* 0x000fe4000f8808ff */
[----:B------:R-:W-:Y:S02]  /*06b0*/  F2FP.F16.F32.PACK_AB R3, RZ, R3 ;  /* 0x00000003ff03723e */ /* 0x000fe400000000ff */
[----:B------:R-:W-:Y:S01]  /*06c0*/  FFMA.FTZ R24, -R25, UR5, R24 ;  /* 0x0000000519187c23 */ /* 0x000fe20008010118 */
[----:B------:R-:W-:-:S02]  /*06d0*/  @P1 LEA.HI.X R15, R21, UR11, R8, 0x1, P5 ;  /* 0x0000000b150f1c11 */ /* 0x000fc4000a8f0c08 */
        /* <DEDUP_REMOVED lines=14> */
.L_x_7594:
        /* <DEDUP_REMOVED lines=9> */
.L_x_7596:
        /* <DEDUP_REMOVED lines=9> */
[----:B------:R-:W-:Y:S01]  /*08e0*/  HADD2.F32 R8, -RZ, R4.H1_H1 ;  /* 0x30000004ff087230 */ /* 0x000fe20000004100 */
[----:B------:R-:W-:Y:S01]  /*08f0*/  IADD3 R4, P0, R14, UR10, RZ ;  /* 0x0000000a0e047c10 */ /* 0x000fe2000ff1e0ff */
[--C-:B---3--:R-:W-:Y:S02]  /*0900*/  HADD2.F32 R9, -RZ, R6.reuse.H0_H0 ;  /* 0x20000006ff097230 */ /* 0x108fe40000004100 */
[----:B------:R-:W-:-:S02]  /*0910*/  HADD2.F32 R11, -RZ, R6.H1_H1 ;  /* 0x30000006ff0b7230 */ /* 0x000fc40000004100 */
[--C-:B------:R-:W-:Y:S02]  /*0920*/  HADD2.F32 R10, -RZ, R5.reuse.H0_H0 ;  /* 0x20000005ff0a7230 */ /* 0x100fe40000004100 */
[----:B------:R-:W-:Y:S01]  /*0930*/  FFMA.FTZ R2, -R9, UR15, R2 ;  /* 0x0000000f09027c23 */ /* 0x000fe20008010102 */
[----:B------:R-:W-:Y:S02]  /*0940*/  HADD2.F32 R12, -RZ, R5.H1_H1 ;  /* 0x30000005ff0c7230 */ /* 0x000fe40000004100 */
[----:B------:R-:W-:Y:S01]  /*0950*/  FFMA.FTZ R11, -R11, UR15, R8 ;  /* 0x0000000f0b0b7c23 */ /* 0x000fe20008010108 */
[--C-:B------:R-:W-:Y:S01]  /*0960*/  HADD2.F32 R13, -RZ, R7.reuse.H0_H0 ;  /* 0x20000007ff0d7230 */ /* 0x100fe20000004100 */
[----:B------:R-:W-:Y:S01]  /*0970*/  IADD3.X R5, R16, UR11, RZ, P0, !PT ;  /* 0x0000000b10057c10 */ /* 0x000fe200087fe4ff */
[----:B------:R-:W-:Y:S01]  /*0980*/  HADD2.F32 R15, -RZ, R7.H1_H1 ;  /* 0x30000007ff0f7230 */ /* 0x000fe20000004100 */
[----:B------:R-:W-:Y:S02]  /*0990*/  IADD3 R3, P0, R3, UR5, RZ ;  /* 0x0000000503037c10 */ /* 0x000fe4000ff1e0ff */
[----:B------:R-:W-:Y:S01]  /*09a0*/  FFMA.FTZ R10, -R13, UR15, R10 ;  /* 0x0000000f0d0a7c23 */ /* 0x000fe2000801010a */
[----:B------:R-:W-:Y:S01]  /*09b0*/  F2FP.F16.F32.PACK_AB R14, R11, R2 ;  /* 0x000000020b0e723e */ /* 0x000fe200000000ff */
[----:B------:R-:W-:Y:S01]  /*09c0*/  FFMA.FTZ R15, -R15, UR15, R12 ;  /* 0x0000000f0f0f7c23 */ /* 0x000fe2000801010c */
[C---:B------:R-:W-:Y:S01]  /*09d0*/  IMAD.SHL.U32 R2, R3.reuse, 0x4, RZ ;  /* 0x0000000403027824 */ /* 0x040fe200078e00ff */
[----:B------:R-:W-:Y:S01]  /*09e0*/  ISETP.LT.U32.AND P1, PT, R3, 0x4000, PT ;  /* 0x000040000300780c */ /* 0x000fe20003f21070 */
[----:B------:R-:W-:-:S02]  /*09f0*/  IMAD.X R0, RZ, RZ, R0, P0 ;  /* 0x000000ffff007224 */ /* 0x000fc400000e0600 */
[----:B------:R-:W-:Y:S02]  /*0a00*/  F2FP.F16.F32.PACK_AB R15, R15, R10 ;  /* 0x0000000a0f0f723e */ /* 0x000fe400000000ff */
[----:B------:R-:W-:Y:S02]  /*0a10*/  ISETP.GE.U32.AND P0, PT, R2, UR14, PT ;  /* 0x0000000e02007c0c */ /* 0x000fe4000bf06070 */
[----:B------:R-:W-:Y:S01]  /*0a20*/  SHF.L.U64.HI R2, R3, 0x2, R0 ;  /* 0x0000000203027819 */ /* 0x000fe20000010200 */
[----:B------:R0:W-:Y:S01]  /*0a30*/  STG.E.64 desc[UR12][R4.64], R14 ;  /* 0x0000000e04007986 */ /* 0x0001e2000c101b0c */
[----:B------:R-:W-:Y:S02]  /*0a40*/  ISETP.LT.U32.AND.EX P1, PT, R0, RZ, PT, P1 ;  /* 0x000000ff0000720c */ /* 0x000fe40003f21110 */
[----:B------:R-:W-:-:S13]  /*0a50*/  ISETP.GE.AND.EX P0, PT, R2, UR4, PT, P0 ;  /* 0x0000000402007c0c */ /* 0x000fda000bf06300 */
[----:B0-----:R-:W-:Y:S05]  /*0a60*/  @!P0 BRA P1, `(.L_x_7596) ;  /* 0xfffffffc00788947 */ /* 0x001fea000083ffff */
[----:B------:R-:W-:Y:S05]  /*0a70*/  EXIT ;  /* 0x000000000000794d */ /* 0x000fea0003800000 */
.L_x_7597:
        /* <DEDUP_REMOVED lines=16> */
.L_x_8169:


//--------------------- .text._ZN2at6native55_GLOBAL__N__de093ff9_22_ForeachBinaryOpList_cu_a911ec4325multi_tensor_apply_kernelINS1_18TensorListMetadataILi3EEENS1_24BinaryOpListAlphaFunctorIN3c108BFloat16ELi3ELi2ELi2EEEJSt5minusIfEfEEEvT_T0_DpT1_ --------------------------
	.section	.text._ZN2at6native55_GLOBAL__N__de093ff9_22_ForeachBinaryOpList_cu_a911ec4325multi_tensor_apply_kernelINS1_18TensorListMetadataILi3EEENS1_24BinaryOpListAlphaFunctorIN3c108BFloat16ELi3ELi2ELi2EEEJSt5minusIfEfEEEvT_T0_DpT1_,"ax",@progbits
	.align	128
.text._ZN2at6native55_GLOBAL__N__de093ff9_22_ForeachBinaryOpList_cu_a911ec4325multi_tensor_apply_kernelINS1_18TensorListMetadataILi3EEENS1_24BinaryOpListAlphaFunctorIN3c108BFloat16ELi3ELi2ELi2EEEJSt5minusIfEfEEEvT_T0_DpT1_:
        .type           _ZN2at6native55_GLOBAL__N__de093ff9_22_ForeachBinaryOpList_cu_a911ec4325multi_tensor_apply_kernelINS1_18TensorListMetadataILi3EEENS1_24BinaryOpListAlphaFunctorIN3c108BFloat16ELi3ELi2ELi2EEEJSt5minusIfEfEEEvT_T0_DpT1_,@function
        .size           _ZN2at6native55_GLOBAL__N__de093ff9_22_ForeachBinaryOpList_cu_a911ec4325multi_tensor_apply_kernelINS1_18TensorListMetadataILi3EEENS1_24BinaryOpListAlphaFunctorIN3c108BFloat16ELi3ELi2ELi2EEEJSt5minusIfEfEEEvT_T0_DpT1_,(.L_x_8170 - _ZN2at6native55_GLOBAL__N__de093ff9_22_ForeachBinaryOpList_cu_a911ec4325multi_tensor_apply_kernelINS1_18TensorListMetadataILi3EEENS1_24BinaryOpListAlphaFunctorIN3c108BFloat16ELi3ELi2ELi2EEEJSt5minusIfEfEEEvT_T0_DpT1_)
        .other          _ZN2at6native55_GLOBAL__N__de093ff9_22_ForeachBinaryOpList_cu_a911ec4325multi_tensor_apply_kernelINS1_18TensorListMetadataILi3EEENS1_24BinaryOpListAlphaFunctorIN3c108BFloat16ELi3ELi2ELi2EEEJSt5minusIfEfEEEvT_T0_DpT1_,@"STO_CUDA_ENTRY STV_DEFAULT"
_ZN2at6native55_GLOBAL__N__de093ff9_22_ForeachBinaryOpList_cu_a911ec4325multi_tensor_apply_kernelINS1_18TensorListMetadataILi3EEENS1_24BinaryOpListAlphaFunctorIN3c108BFloat16ELi3ELi2ELi2EEEJSt5minusIfEfEEEvT_T0_DpT1_:
        /* <DEDUP_REMOVED lines=32> */
.L_x_7599:
        /* <DEDUP_REMOVED lines=62> */
[----:B--2---:R-:W-:Y:S02]  /*05e0*/  IMAD.U32 R3, R3, 0x10000, RZ ;  /* 0x0001000003037824 */ /* 0x004fe400078e00ff */
[----:B---3--:R-:W-:-:S04]  /*05f0*/  IMAD.U32 R28, R19, 0x10000, RZ ;  /* 0x00010000131c7824 */ /* 0x008fc800078e00ff */
[----:B------:R-:W-:Y:S01]  /*0600*/  FFMA.FTZ R3, -R28, UR5, R3 ;  /* 0x000000051c037c23 */ /* 0x000fe20008010103 */
[----:B----4-:R-:W-:Y:S02]  /*0610*/  IMAD.U32 R19, R15, 0x10000, RZ ;  /* 0x000100000f137824 */ /* 0x010fe400078e00ff */
[----:B-----5:R-:W-:Y:S02]  /*0620*/  IMAD.U32 R11, R11, 0x10000, RZ ;  /* 0x000100000b0b7824 */ /* 0x020fe400078e00ff */
[----:B------:R-:W-:Y:S01]  /*0630*/  IMAD.U32 R29, R13, 0x10000, RZ ;  /* 0x000100000d1d7824 */ /* 0x000fe200078e00ff */
[----:B------:R-:W-:Y:S01]  /*0640*/  @P0 LEA.HI.X R13, R7, UR11, R20, 0x1, P4 ;  /* 0x0000000b070d0c11 */ /* 0x000fe2000a0f0c14 */
[----:B------:R-:W-:Y:S02]  /*0650*/  IMAD.U32 R10, R10, 0x10000, RZ ;  /* 0x000100000a0a7824 */ /* 0x000fe400078e00ff */
[----:B------:R-:W-:Y:S01]  /*0660*/  FFMA.FTZ R19, -R29, UR5, R19 ;  /* 0x000000051d137c23 */ /* 0x000fe20008010113 */
[----:B------:R-:W-:Y:S01]  /*0670*/  @P3 LEA R6, P4, R18, UR10, 0x1 ;  /* 0x0000000a12063c11 */ /* 0x000fe2000f8808ff */
[----:B------:R-:W-:Y:S01]  /*0680*/  FFMA.FTZ R10, -R10, UR5, R11 ;  /* 0x000000050a0a7c23 */ /* 0x000fe2000801010b */
[----:B------:R-:W-:Y:S01]  /*0690*/  F2FP.BF16.F32.PACK_AB R3, RZ, R3 ;  /* 0x00000003ff03723e */ /* 0x000fe200000010ff */
[----:B------:R-:W-:-:S02]  /*06a0*/  IMAD.U32 R24, R24, 0x10000, RZ ;  /* 0x0001000018187824 */ /* 0x000fc400078e00ff */
[----:B------:R-:W-:Y:S01]  /*06b0*/  IMAD.U32 R25, R25, 0x10000, RZ ;  /* 0x0001000019197824 */ /* 0x000fe200078e00ff */
[----:B------:R-:W-:-:S03]  /*06c0*/  @P1 LEA.HI.X R15, R21, UR11, R8, 0x1, P5 ;  /* 0x0000000b150f1c11 */ /* 0x000fc6000a8f0c08 */
[----:B------:R-:W-:Y:S01]  /*06d0*/  FFMA.FTZ R24, -R25, UR5, R24 ;  /* 0x0000000519187c23 */ /* 0x000fe20008010118 */
        /* <DEDUP_REMOVED lines=14> */
.L_x_7598:
        /* <DEDUP_REMOVED lines=9> */
.L_x_7600:
        /* <DEDUP_REMOVED lines=12> */
[----:B---3--:R-:W-:Y:S01]  /*0910*/  PRMT R10, R7, 0x7632, R10 ;  /* 0x00007632070a7816 */ /* 0x008fe2000000000a */
[----:B------:R-:W-:Y:S01]  /*0920*/  IMAD.U32 R8, R8, 0x10000, RZ ;  /* 0x0001000008087824 */ /* 0x000fe200078e00ff */
[C---:B------:R-:W-:Y:S01]  /*0930*/  PRMT R9, R6.reuse, 0x7632, R9 ;  /* 0x0000763206097816 */ /* 0x040fe20000000009 */
[----:B------:R-:W-:Y:S01]  /*0940*/  IMAD.U32 R12, R6, 0x10000, RZ ;  /* 0x00010000060c7824 */ /* 0x000fe200078e00ff */
[----:B------:R-:W-:Y:S01]  /*0950*/  IADD3 R4, P0, R16, UR10, RZ ;  /* 0x0000000a10047c10 */ /* 0x000fe2000ff1e0ff */
[----:B------:R-:W-:-:S02]  /*0960*/  IMAD.U32 R5, R10, 0x10000, RZ ;  /* 0x000100000a057824 */ /* 0x000fc400078e00ff */
[----:B------:R-:W-:Y:S02]  /*0970*/  IMAD.U32 R2, R2, 0x10000, RZ ;  /* 0x0001000002027824 */ /* 0x000fe400078e00ff */
[----:B------:R-:W-:Y:S01]  /*0980*/  FFMA.FTZ R11, -R12, UR15, R11 ;  /* 0x0000000f0c0b7c23 */ /* 0x000fe2000801010b */
[----:B------:R-:W-:Y:S02]  /*0990*/  IMAD.U32 R9, R9, 0x10000, RZ ;  /* 0x0001000009097824 */ /* 0x000fe400078e00ff */
[----:B------:R-:W-:Y:S01]  /*09a0*/  FFMA.FTZ R8, -R5, UR15, R8 ;  /* 0x0000000f05087c23 */ /* 0x000fe20008010108 */
[----:B------:R-:W-:Y:S01]  /*09b0*/  IMAD.U32 R14, R7, 0x10000, RZ ;  /* 0x00010000070e7824 */ /* 0x000fe200078e00ff */
[----:B------:R-:W-:Y:S01]  /*09c0*/  IADD3.X R5, R15, UR11, RZ, P0, !PT ;  /* 0x0000000b0f057c10 */ /* 0x000fe200087fe4ff */
[----:B------:R-:W-:Y:S01]  /*09d0*/  FFMA.FTZ R2, -R9, UR15, R2 ;  /* 0x0000000f09027c23 */ /* 0x000fe20008010102 */
[----:B------:R-:W-:Y:S01]  /*09e0*/  IADD3 R0, P0, R0, UR5, RZ ;  /* 0x0000000500007c10 */ /* 0x000fe2000ff1e0ff */
[----:B------:R-:W-:-:S03]  /*09f0*/  FFMA.FTZ R13, -R14, UR15, R13 ;  /* 0x0000000f0e0d7c23 */ /* 0x000fc6000801010d */
[----:B------:R-:W-:Y:S01]  /*0a00*/  F2FP.BF16.F32.PACK_AB R12, R2, R11 ;  /* 0x0000000b020c723e */ /* 0x000fe200000010ff */
[----:B------:R-:W-:Y:S01]  /*0a10*/  IMAD.SHL.U32 R2, R0, 0x4, RZ ;  /* 0x0000000400027824 */ /* 0x000fe200078e00ff */
[----:B------:R-:W-:Y:S01]  /*0a20*/  F2FP.BF16.F32.PACK_AB R13, R8, R13 ;  /* 0x0000000d080d723e */ /* 0x000fe200000010ff */
        /* <DEDUP_REMOVED lines=9> */
.L_x_7601:
        /* <DEDUP_REMOVED lines=12> */
.L_x_8170:


//--------------------- .text._ZN2at6native55_GLOBAL__N__de093ff9_22_ForeachBinaryOpList_cu_a911ec4325multi_tensor_apply_kernelINS1_18TensorListMetadataILi3EEENS1_24BinaryOpListAlphaFunctorIbLi3ELi2ELi2EEEJSt5minusIbEbEEEvT_T0_DpT1_ --------------------------
	.section	.text._ZN2at6native55_GLOBAL__N__de093ff9_22_ForeachBinaryOpList_cu_a911ec4325multi_tensor_apply_kernelINS1_18TensorListMetadataILi3EEENS1_24BinaryOpListAlphaFunctorIbLi3ELi2ELi2EEEJSt5minusIbEbEEEvT_T0_DpT1_,"ax",@progbits
	.align	128
.text._ZN2at6native55_GLOBAL__N__de093ff9_22_ForeachBinaryOpList_cu_a911ec4325multi_tensor_apply_kernelINS1_18TensorListMetadataILi3EEENS1_24BinaryOpListAlphaFunctorIbLi3ELi2ELi2EEEJSt5minusIbEbEEEvT_T0_DpT1_:
        .type           _ZN2at6native55_GLOBAL__N__de093ff9_22_ForeachBinaryOpList_cu_a911ec4325multi_tensor_apply_kernelINS1_18TensorListMetadataILi3EEENS1_24BinaryOpListAlphaFunctorIbLi3ELi2ELi2EEEJSt5minusIbEbEEEvT_T0_DpT1_,@function
        .size           _ZN2at6native55_GLOBAL__N__de093ff9_22_ForeachBinaryOpList_cu_a911ec4325multi_tensor_apply_kernelINS1_18TensorListMetadataILi3EEENS1_24BinaryOpListAlphaFunctorIbLi3ELi2ELi2EEEJSt5minusIbEbEEEvT_T0_DpT1_,(.L_x_8171 - _ZN2at6native55_GLOBAL__N__de093ff9_22_ForeachBinaryOpList_cu_a911ec4325multi_tensor_apply_kernelINS1_18TensorListMetadataILi3EEENS1_24BinaryOpListAlphaFunctorIbLi3ELi2ELi2EEEJSt5minusIbEbEEEvT_T0_DpT1_)
        .other          _ZN2at6native55_GLOBAL__N__de093ff9_22_ForeachBinaryOpList_cu_a911ec4325multi_tensor_apply_kernelINS1_18TensorListMetadataILi3EEENS1_24BinaryOpListAlphaFunctorIbLi3ELi2ELi2EEEJSt5minusIbEbEEEvT_T0_DpT1_,@"STO_CUDA_ENTRY STV_DEFAULT"
_ZN2at6native55_GLOBAL__N__de093ff9_22_ForeachBinaryOpList_cu_a911ec4325multi_tensor_apply_kernelINS1_18TensorListMetadataILi3EEENS1_24BinaryOpListAlphaFunctorIbLi3ELi2ELi2EEEJSt5minusIbEbEEEvT_T0_DpT1_:
        /* <DEDUP_REMOVED lines=32> */
.L_x_7603:
        /* <DEDUP_REMOVED lines=97> */
.L_x_7602:
        /* <DEDUP_REMOVED lines=10> */
.L_x_7604:
        /* <DEDUP_REMOVED lines=18> */
[----:B------:R-:W-:Y:S02]  /*09d0*/  ISETP.NE.XOR P1, PT, R0, RZ, P1 ;  /* 0x000000ff0000720c */ /* 0x000fe40000f25a70 */
[----:B------:R-:W-:-:S02]  /*09e0*/  ISETP.NE.XOR P2, PT, R4, RZ, P2 ;  /* 0x000000ff0400720c */ /* 0x000fc40001745a70 */
[----:B------:R-:W-:Y:S02]  /*09f0*/  ISETP.NE.AND P0, PT, R6, RZ, P4 ;  /* 0x000000ff0600720c */ /* 0x000fe40002705270 */
[----:B------:R-:W-:Y:S02]  /*0a00*/  PRMT R0, R2, 0x7773, RZ ;  /* 0x0000777302007816 */ /* 0x000fe400000000ff */
[----:B------:R-:W-:Y:S02]  /*0a10*/  ISETP.NE.XOR P3, PT, R5, RZ, P3 ;  /* 0x000000ff0500720c */ /* 0x000fe40001f65a70 */
[----:B------:R-:W-:Y:S02]  /*0a20*/  SEL R2, RZ, 0x1, !P1 ;  /* 0x00000001ff027807 */ /* 0x000fe40004800000 */
[----:B------:R-:W-:Y:S02]  /*0a30*/  SEL R3, RZ, 0x1, !P2 ;  /* 0x00000001ff037807 */ /* 0x000fe40005000000 */
[----:B------:R-:W-:-:S02]  /*0a40*/  ISETP.NE.XOR P0, PT, R0, RZ, P0 ;  /* 0x000000ff0000720c */ /* 0x000fc40000705a70 */
        /* <DEDUP_REMOVED lines=18> */
.L_x_7605:
        /* <DEDUP_REMOVED lines=9> */
.L_x_8171:


//--------------------- .text._ZN2at6native55_GLOBAL__N__de093ff9_22_ForeachBinaryOpList_cu_a911ec4325multi_tensor_apply_kernelINS1_18TensorListMetadataILi3EEENS1_24BinaryOpListAlphaFunctorIN3c107complexIfEELi3ELi2ELi2EEEJSt5minusIS8_ES8_EEEvT_T0_DpT1_ --------------------------
	.section	.text._ZN2at6native55_GLOBAL__N__de093ff9_22_ForeachBinaryOpList_cu_a911ec4325multi_tensor_apply_kernelINS1_18TensorListMetadataILi3EEENS1_24BinaryOpListAlphaFunctorIN3c107complexIfEELi3ELi2ELi2EEEJSt5minusIS8_ES8_EEEvT_T0_DpT1_,"ax",@progbits
	.align	128
.text._ZN2at6native55_GLOBAL__N__de093ff9_22_ForeachBinaryOpList_cu_a911ec4325multi_tensor_apply_kernelINS1_18TensorListMetadataILi3EEENS1_24BinaryOpListAlphaFunctorIN3c107complexIfEELi3ELi2ELi2EEEJSt5minusIS8_ES8_EEEvT_T0_DpT1_:
        .type           _ZN2at6native55_GLOBAL__N__de093ff9_22_ForeachBinaryOpList_cu_a911ec4325multi_tensor_apply_kernelINS1_18TensorListMetadataILi3EEENS1_24BinaryOpListAlphaFunctorIN3c107complexIfEELi3ELi2ELi2EEEJSt5minusIS8_ES8_EEEvT_T0_DpT1_,@function
        .size           _ZN2at6native55_GLOBAL__N__de093ff9_22_ForeachBinaryOpList_cu_a911ec4325multi_tensor_apply_kernelINS1_18TensorListMetadataILi3EEENS1_24BinaryOpListAlphaFunctorIN3c107complexIfEELi3ELi2ELi2EEEJSt5minusIS8_ES8_EEEvT_T0_DpT1_,(.L_x_8172 - _ZN2at6native55_GLOBAL__N__de093ff9_22_ForeachBinaryOpList_cu_a911ec4325multi_tensor_apply_kernelINS1_18TensorListMetadataILi3EEENS1_24BinaryOpListAlphaFunctorIN3c107complexIfEELi3ELi2ELi2EEEJSt5minusIS8_ES8_EEEvT_T0_DpT1_)
        .other          _ZN2at6native55_GLOBAL__N__de093ff9_22_ForeachBinaryOpList_cu_a911ec4325multi_tensor_apply_kernelINS1_18TensorListMetadataILi3EEENS1_24BinaryOpListAlphaFunctorIN3c107complexIfEELi3ELi2ELi2EEEJSt5minusIS8_ES8_EEEvT_T0_DpT1_,@"STO_CUDA_ENTRY STV_DEFAULT"
_ZN2at6native55_GLOBAL__N__de093ff9_22_ForeachBinaryOpList_cu_a911ec4325multi_tensor_apply_kernelINS1_18TensorListMetadataILi3EEENS1_24BinaryOpListAlphaFunctorIN3c107complexIfEELi3ELi2ELi2EEEJSt5minusIS8_ES8_EEEvT_T0_DpT1_:
        /* <DEDUP_REMOVED lines=33> */
.L_x_7607:
        /* <DEDUP_REMOVED lines=12> */
[C-C-:B------:R-:W-:Y:S02]  /*02d0*/  @P0 LEA.HI.X R5, R24.reuse, UR7, R21.reuse, 0x3, P1 ;  /* 0x0000000718050c11 */ /* 0x140fe400088f1c15 */
[----:B------:R-:W-:Y:S01]  /*02e0*/  IADD3 R6, P1, R24, UR13, RZ ;  /* 0x0000000d18067c10 */ /* 0x000fe2000ff3e0ff */
[----:B------:R-:W-:Y:S02]  /*02f0*/  IMAD.U32 R9, RZ, RZ, UR13 ;  /* 0x0000000dff097e24 */ /* 0x000fe4000f8e00ff */
[----:B------:R-:W-:Y:S01]  /*0300*/  IMAD.U32 R8, RZ, RZ, UR13 ;  /* 0x0000000dff087e24 */ /* 0x000fe2000f8e00ff */
[C---:B------:R-:W-:Y:S01]  /*0310*/  ISETP.GE.U32.AND P2, PT, R6.reuse, 0x10000, PT ;  /* 0x000100000600780c */ /* 0x040fe20003f46070 */
[----:B------:R-:W-:Y:S01]  /*0320*/  IMAD.X R7, RZ, RZ, R21, P1 ;  /* 0x000000ffff077224 */ /* 0x000fe200008e0615 */
[----:B------:R-:W-:Y:S01]  /*0330*/  ISETP.LT.U32.AND P1, PT, R6, UR16, PT ;  /* 0x0000001006007c0c */ /* 0x000fe2000bf21070 */
[----:B------:R1:W3:Y:S01]  /*0340*/  @P0 LDG.E.64 R22, desc[UR14][R4.64] ;  /* 0x0000000e04160981 */ /* 0x0002e2000c1e1b00 */
[----:B0-----:R-:W-:-:S02]  /*0350*/  LEA R2, P3, R9, R24, 0x1 ;  /* 0x0000001809027211 */ /* 0x001fc400078608ff */
[----:B------:R-:W-:Y:S02]  /*0360*/  CS2R R12, SRZ ;  /* 0x00000000000c7805 */ /* 0x000fe4000001ff00 */
[C---:B------:R-:W-:Y:S02]  /*0370*/  ISETP.GE.U32.AND.EX P2, PT, R7.reuse, RZ, PT, P2 ;  /* 0x000000ff0700720c */ /* 0x040fe40003f46120 */
[----:B------:R-:W-:Y:S01]  /*0380*/  CS2R R16, SRZ ;  /* 0x0000000000107805 */ /* 0x000fe2000001ff00 */
[----:B------:R-:W-:Y:S01]  /*0390*/  IMAD.X R3, RZ, RZ, R21, P3 ;  /* 0x000000ffff037224 */ /* 0x000fe200018e0615 */
[----:B------:R-:W-:Y:S02]  /*03a0*/  ISETP.LT.AND.EX P2, PT, R7, UR12, !P2, P1 ;  /* 0x0000000c07007c0c */ /* 0x000fe4000d741310 */
[----:B------:R-:W-:Y:S01]  /*03b0*/  ISETP.GE.U32.AND P1, PT, R2, 0x10000, PT ;  /* 0x000100000200780c */ /* 0x000fe20003f26070 */
[----:B-1----:R-:W-:Y:S01]  /*03c0*/  IMAD R5, R8, 0x3, RZ ;  /* 0x0000000308057824 */ /* 0x002fe200078e02ff */
[----:B------:R-:W-:-:S02]  /*03d0*/  ISETP.LT.U32.AND P3, PT, R2, UR16, PT ;  /* 0x0000001002007c0c */ /* 0x000fc4000bf61070 */
[----:B------:R-:W-:Y:S02]  /*03e0*/  ISETP.GE.U32.AND.EX P1, PT, R3, RZ, PT, P1 ;  /* 0x000000ff0300720c */ /* 0x000fe40003f26110 */
[----:B------:R-:W-:Y:S02]  /*03f0*/  IADD3 R4, P5, R5, R24, RZ ;  /* 0x0000001805047210 */ /* 0x000fe40007fbe0ff */
[----:B------:R-:W-:Y:S02]  /*0400*/  ISETP.LT.AND.EX P1, PT, R3, UR12, !P1, P3 ;  /* 0x0000000c03007c0c */ /* 0x000fe4000cf21330 */
[----:B------:R-:W-:Y:S01]  /*0410*/  ISETP.GE.U32.AND P3, PT, R4, 0x10000, PT ;  /* 0x000100000400780c */ /* 0x000fe20003f66070 */
[----:B------:R-:W-:Y:S01]  /*0420*/  IMAD.X R5, RZ, RZ, R21, P5 ;  /* 0x000000ffff057224 */ /* 0x000fe200028e0615 */
[C---:B------:R-:W-:Y:S02]  /*0430*/  @P2 LEA R10, P4, R6.reuse, UR6, 0x3 ;  /* 0x00000006060a2c11 */ /* 0x040fe4000f8818ff */
[----:B------:R-:W-:-:S02]  /*0440*/  @P2 LEA R8, P5, R6, UR8, 0x3 ;  /* 0x0000000806082c11 */ /* 0x000fc4000f8a18ff */
[--C-:B------:R-:W-:Y:S02]  /*0450*/  @P2 LEA.HI.X R11, R6, UR7, R7.reuse, 0x3, P4 ;  /* 0x00000007060b2c11 */ /* 0x100fe4000a0f1c07 */
[----:B------:R-:W-:Y:S02]  /*0460*/  ISETP.LT.U32.AND P4, PT, R4, UR16, PT ;  /* 0x0000001004007c0c */ /* 0x000fe4000bf81070 */
[C---:B------:R-:W-:Y:S01]  /*0470*/  ISETP.GE.U32.AND.EX P3, PT, R5.reuse, RZ, PT, P3 ;  /* 0x000000ff0500720c */ /* 0x040fe20003f66130 */
[----:B------:R0:W4:Y:S01]  /*0480*/  @P2 LDG.E.64 R12, desc[UR14][R10.64] ;  /* 0x0000000e0a0c2981 */ /* 0x000122000c1e1b00 */
[----:B------:R-:W-:Y:S02]  /*0490*/  @P2 LEA.HI.X R9, R6, UR9, R7, 0x3, P5 ;  /* 0x0000000906092c11 */ /* 0x000fe4000a8f1c07 */
[----:B------:R-:W-:Y:S02]  /*04a0*/  ISETP.LT.AND.EX P4, PT, R5, UR12, !P3, P4 ;  /* 0x0000000c05007c0c */ /* 0x000fe4000df81340 */
[----:B------:R-:W-:-:S02]  /*04b0*/  @P1 LEA R28, P3, R2, UR6, 0x3 ;  /* 0x00000006021c1c11 */ /* 0x000fc4000f8618ff */
[----:B------:R-:W-:Y:S02]  /*04c0*/  CS2R R14, SRZ ;  /* 0x00000000000e7805 */ /* 0x000fe4000001ff00 */
[----:B0-----:R-:W-:Y:S02]  /*04d0*/  CS2R R10, SRZ ;  /* 0x00000000000a7805 */ /* 0x001fe4000001ff00 */
[C---:B------:R-:W-:Y:S01]  /*04e0*/  @P1 LEA.HI.X R29, R2.reuse, UR7, R3, 0x3, P3 ;  /* 0x00000007021d1c11 */ /* 0x040fe200098f1c03 */
[----:B------:R0:W5:Y:S01]  /*04f0*/  @P2 LDG.E.64 R16, desc[UR14][R8.64] ;  /* 0x0000000e08102981 */ /* 0x000162000c1e1b00 */
[----:B------:R-:W-:-:S03]  /*0500*/  @P1 LEA R26, P5, R2, UR8, 0x3 ;  /* 0x00000008021a1c11 */ /* 0x000fc6000f8a18ff */
[----:B------:R1:W4:Y:S01]  /*0510*/  @P1 LDG.E.64 R10, desc[UR14][R28.64] ;  /* 0x0000000e1c0a1981 */ /* 0x000322000c1e1b00 */
[----:B------:R-:W-:Y:S02]  /*0520*/  @P1 LEA.HI.X R27, R2, UR9, R3, 0x3, P5 ;  /* 0x00000009021b1c11 */ /* 0x000fe4000a8f1c03 */
[----:B0-----:R-:W-:-:S03]  /*0530*/  CS2R R8, SRZ ;  /* 0x0000000000087805 */ /* 0x001fc6000001ff00 */
[----:B------:R0:W4:Y:S01]  /*0540*/  @P1 LDG.E.64 R14, desc[UR14][R26.64] ;  /* 0x0000000e1a0e1981 */ /* 0x000122000c1e1b00 */
[----:B-1----:R-:W-:-:S04]  /*0550*/  @P4 LEA R28, P3, R4, UR6, 0x3 ;  /* 0x00000006041c4c11 */ /* 0x002fc8000f8618ff */
[C---:B------:R-:W-:Y:S02]  /*0560*/  @P4 LEA.HI.X R29, R4.reuse, UR7, R5, 0x3, P3 ;  /* 0x00000007041d4c11 */ /* 0x040fe400098f1c05 */
[----:B0-----:R-:W-:-:S03]  /*0570*/  @P4 LEA R26, P3, R4, UR8, 0x3 ;  /* 0x00000008041a4c11 */ /* 0x001fc6000f8618ff */
[----:B------:R0:W4:Y:S01]  /*0580*/  @P4 LDG.E.64 R8, desc[UR14][R28.64] ;  /* 0x0000000e1c084981 */ /* 0x000122000c1e1b00 */
[----:B------:R-:W-:Y:S01]  /*0590*/  @P4 LEA.HI.X R27, R4, UR9, R5, 0x3, P3 ;  /* 0x00000009041b4c11 */ /* 0x000fe200098f1c05 */
[----:B--2---:R-:W-:-:S04]  /*05a0*/  FMUL.FTZ R25, R19, UR19 ;  /* 0x0000001313197c20 */ /* 0x004fc80008410000 */
[C---:B------:R-:W-:Y:S01]  /*05b0*/  FFMA.FTZ R25, R18.reuse, UR18, -R25 ;  /* 0x0000001212197c23 */ /* 0x040fe20008010819 */
[----:B------:R-:W-:-:S04]  /*05c0*/  FMUL.FTZ R18, R18, UR19 ;  /* 0x0000001312127c20 */ /* 0x000fc80008410000 */
[----:B0-----:R-:W-:Y:S01]  /*05d0*/  FFMA.FTZ R28, R19, UR18, R18 ;  /* 0x00000012131c7c23 */ /* 0x001fe20008010012 */
[----:B------:R-:W-:-:S06]  /*05e0*/  CS2R R18, SRZ ;  /* 0x0000000000127805 */ /* 0x000fcc000001ff00 */
[----:B------:R0:W2:Y:S01]  /*05f0*/  @P4 LDG.E.64 R18, desc[UR14][R26.64] ;  /* 0x0000000e1a124981 */ /* 0x0000a2000c1e1b00 */
[----:B---3--:R-:W-:Y:S01]  /*0600*/  FADD.FTZ R22, -R25, R22 ;  /* 0x0000001619167221 */ /* 0x008fe20000010100 */
[----:B------:R-:W-:Y:S02]  /*0610*/  @P2 LEA R20, P5, R6, UR10, 0x3 ;  /* 0x0000000a06142c11 */ /* 0x000fe4000f8a18ff */
[----:B0-----:R-:W-:-:S04]  /*0620*/  @P0 LEA R26, P3, R24, UR10, 0x3 ;  /* 0x0000000a181a0c11 */ /* 0x001fc8000f8618ff */
[----:B------:R-:W-:Y:S02]  /*0630*/  @P0 LEA.HI.X R27, R24, UR11, R21, 0x3, P3 ;  /* 0x0000000b181b0c11 */ /* 0x000fe400098f1c15 */
[----:B------:R-:W-:-:S04]  /*0640*/  @P1 LEA R24, P3, R2, UR10, 0x3 ;  /* 0x0000000a02181c11 */ /* 0x000fc8000f8618ff */
[----:B------:R-:W-:Y:S02]  /*0650*/  @P1 LEA.HI.X R25, R2, UR11, R3, 0x3, P3 ;  /* 0x0000000b02191c11 */ /* 0x000fe400098f1c03 */
[----:B------:R-:W-:Y:S02]  /*0660*/  @P2 LEA.HI.X R21, R6, UR11, R7, 0x3, P5 ;  /* 0x0000000b06152c11 */ /* 0x000fe4000a8f1c07 */
[----:B------:R-:W-:-:S04]  /*0670*/  @P4 LEA R6, P5, R4, UR10, 0x3 ;  /* 0x0000000a04064c11 */ /* 0x000fc8000f8a18ff */
[----:B------:R-:W-:Y:S01]  /*0680*/  @P4 LEA.HI.X R7, R4, UR11, R5, 0x3, P5 ;  /* 0x0000000b04074c11 */ /* 0x000fe2000a8f1c05 */
[----:B-----5:R-:W-:Y:S01]  /*0690*/  FMUL.FTZ R3, R17, UR19 ;  /* 0x0000001311037c20 */ /* 0x020fe20008410000 */
[----:B------:R-:W-:-:S03]  /*06a0*/  FMUL.FTZ R2, R16, UR19 ;  /* 0x0000001310027c20 */ /* 0x000fc60008410000 */
[----:B------:R-:W-:Y:S01]  /*06b0*/  FFMA.FTZ R3, R16, UR18, -R3 ;  /* 0x0000001210037c23 */ /* 0x000fe20008010803 */
[----:B------:R-:W-:-:S03]  /*06c0*/  FFMA.FTZ R2, R17, UR18, R2 ;  /* 0x0000001211027c23 */ /* 0x000fc60008010002 */
[----:B----4-:R-:W-:Y:S01]  /*06d0*/  FADD.FTZ R12, -R3, R12 ;  /* 0x0000000c030c7221 */ /* 0x010fe20000010100 */
[----:B------:R-:W-:Y:S01]  /*06e0*/  FADD.FTZ R13, -R2, R13 ;  /* 0x0000000d020d7221 */ /* 0x000fe20000010100 */
[C---:B------:R-:W-:Y:S01]  /*06f0*/  FMUL.FTZ R5, R15.reuse, UR19 ;  /* 0x000000130f057c20 */ /* 0x040fe20008410000 */
[C---:B------:R-:W-:Y:S01]  /*0700*/  FMUL.FTZ R4, R14.reuse, UR19 ;  /* 0x000000130e047c20 */ /* 0x040fe20008410000 */
[----:B------:R-:W-:Y:S02]  /*0710*/  UIMAD.WIDE.U32 UR4, UR13, 0x4, UR4 ;  /* 0x000000040d0478a5 */ /* 0x000fe4000f8e0004 */
[----:B------:R-:W-:Y:S01]  /*0720*/  FFMA.FTZ R5, R14, UR18, -R5 ;  /* 0x000000120e057c23 */ /* 0x000fe20008010805 */
[----:B------:R-:W-:Y:S01]  /*0730*/  FFMA.FTZ R4, R15, UR18, R4 ;  /* 0x000000120f047c23 */ /* 0x000fe20008010004 */
[----:B------:R-:W-:Y:S01]  /*0740*/  FADD.FTZ R23, -R28, R23 ;  /* 0x000000171c177221 */ /* 0x000fe20000010100 */
[----:B------:R-:W-:Y:S01]  /*0750*/  UISETP.LT.U32.AND UP1, UPT, UR4, UR16, UPT ;  /* 0x000000100400728c */ /* 0x000fe2000bf21070 */
[----:B------:R-:W-:Y:S01]  /*0760*/  FADD.FTZ R10, -R5, R10 ;  /* 0x0000000a050a7221 */ /* 0x000fe20000010100 */
[----:B------:R-:W-:Y:S01]  /*0770*/  FADD.FTZ R11, -R4, R11 ;  /* 0x0000000b040b7221 */ /* 0x000fe20000010100 */
[----:B------:R-:W-:Y:S01]  /*0780*/  UISETP.GE.U32.AND UP0, UPT, UR4, 0x10000, UPT ;  /* 0x000100000400788c */ /* 0x000fe2000bf06070 */
[----:B------:R1:W-:Y:S03]  /*0790*/  @P0 STG.E.64 desc[UR14][R26.64], R22 ;  /* 0x000000161a000986 */ /* 0x0003e6000c101b0e */
[----:B------:R-:W-:Y:S01]  /*07a0*/  UISETP.GE.U32.AND.EX UP0, UPT, UR5, URZ, UPT, UP0 ;  /* 0x0000003f0500728c */ /* 0x000fe2000bf06100 */
[----:B------:R1:W-:Y:S01]  /*07b0*/  @P2 STG.E.64 desc[UR14][R20.64], R12 ;  /* 0x0000000c14002986 */ /* 0x0003e2000c101b0e */
[----:B------:R-:W-:-:S03]  /*07c0*/  PLOP3.LUT P0, PT, PT, PT, UP1, 0x80, 0x0 ;  /* 0x000000000000781c */ /* 0x000fc60003f0f018 */
[----:B------:R1:W-:Y:S01]  /*07d0*/  @P1 STG.E.64 desc[UR14][R24.64], R10 ;  /* 0x0000000a18001986 */ /* 0x0003e2000c101b0e */
[----:B------:R-:W-:Y:S01]  /*07e0*/  PLOP3.LUT P1, PT, PT, PT, UP0, 0x80, 0x0 ;  /* 0x000000000000781c */ /* 0x000fe20003f2f008 */
[----:B--2---:R-:W-:Y:S01]  /*07f0*/  FMUL.FTZ R3, R19, UR19 ;  /* 0x0000001313037c20 */ /* 0x004fe20008410000 */
[----:B------:R-:W-:-:S03]  /*0800*/  FMUL.FTZ R2, R18, UR19 ;  /* 0x0000001312027c20 */ /* 0x000fc60008410000 */
[----:B------:R-:W-:Y:S01]  /*0810*/  FFMA.FTZ R3, R18, UR18, -R3 ;  /* 0x0000001212037c23 */ /* 0x000fe20008010803 */
[----:B------:R-:W-:-:S03]  /*0820*/  FFMA.FTZ R2, R19, UR18, R2 ;  /* 0x0000001213027c23 */ /* 0x000fc60008010002 */
[----:B------:R-:W-:Y:S01]  /*0830*/  FADD.FTZ R8, -R3, R8 ;  /* 0x0000000803087221 */ /* 0x000fe20000010100 */
[----:B------:R-:W-:Y:S01]  /*0840*/  FADD.FTZ R9, -R2, R9 ;  /* 0x0000000902097221 */ /* 0x000fe20000010100 */
[----:B------:R-:W-:-:S04]  /*0850*/  IMAD.U32 R3, RZ, RZ, UR5 ;  /* 0x00000005ff037e24 */ /* 0x000fc8000f8e00ff */
[----:B------:R1:W-:Y:S01]  /*0860*/  @P4 STG.E.64 desc[UR14][R6.64], R8 ;  /* 0x0000000806004986 */ /* 0x0003e2000c101b0e */
[----:B------:R-:W-:Y:S01]  /*0870*/  ISETP.LT.AND.EX P0, PT, R3, UR12, PT, P0 ;  /* 0x0000000c03007c0c */ /* 0x000fe2000bf01300 */
[----:B------:R-:W-:-:S12]  /*0880*/  IMAD.U32 R2, RZ, RZ, UR4 ;  /* 0x00000004ff027e24 */ /* 0x000fd8000f8e00ff */
[----:B-1----:R-:W-:Y:S05]  /*0890*/  @!P1 BRA P0, `(.L_x_7607) ;  /* 0xfffffff8005c9947 */ /* 0x002fea000003ffff */
[----:B------:R-:W-:Y:S05]  /*08a0*/  EXIT ;  /* 0x000000000000794d */ /* 0x000fea0003800000 */
.L_x_7606:
        /* <DEDUP_REMOVED lines=9> */
.L_x_7608:
        /* <DEDUP_REMOVED lines=12> */
[----:B------:R-:W-:Y:S01]  /*0a00*/  FFMA.FTZ R26, R13, UR18, R26 ;  /* 0x000000120d1a7c23 */ /* 0x000fe2000801001a */
[----:B---3--:R-:W-:Y:S01]  /*0a10*/  FMUL.FTZ R13, R5, UR19 ;  /* 0x00000013050d7c20 */ /* 0x008fe20008410000 */
[----:B------:R-:W-:Y:S01]  /*0a20*/  FMUL.FTZ R28, R14, UR19 ;  /* 0x000000130e1c7c20 */ /* 0x000fe20008410000 */
[C---:B------:R-:W-:Y:S01]  /*0a30*/  FMUL.FTZ R27, R15.reuse, UR19 ;  /* 0x000000130f1b7c20 */ /* 0x040fe20008410000 */
[----:B------:R-:W-:Y:S01]  /*0a40*/  FFMA.FTZ R21, R12, UR18, -R21 ;  /* 0x000000120c157c23 */ /* 0x000fe20008010815 */
[C---:B------:R-:W-:Y:S01]  /*0a50*/  FMUL.FTZ R12, R4.reuse, UR19 ;  /* 0x00000013040c7c20 */ /* 0x040fe20008410000 */
[----:B------:R-:W-:Y:S01]  /*0a60*/  FFMA.FTZ R13, R4, UR18, -R13 ;  /* 0x00000012040d7c23 */ /* 0x000fe2000801080d */
[----:B------:R-:W-:Y:S01]  /*0a70*/  IADD3 R4, P0, R2, UR10, RZ ;  /* 0x0000000a02047c10 */ /* 0x000fe2000ff1e0ff */
[----:B------:R-:W-:Y:S01]  /*0a80*/  FFMA.FTZ R28, R15, UR18, R28 ;  /* 0x000000120f1c7c23 */ /* 0x000fe2000801001c */
[----:B------:R-:W-:Y:S01]  /*0a90*/  FFMA.FTZ R27, R14, UR18, -R27 ;  /* 0x000000120e1b7c23 */ /* 0x000fe2000801081b */
[----:B------:R-:W-:Y:S01]  /*0aa0*/  FMUL.FTZ R15, R7, UR19 ;  /* 0x00000013070f7c20 */ /* 0x000fe20008410000 */
[----:B------:R-:W-:Y:S01]  /*0ab0*/  FMUL.FTZ R14, R6, UR19 ;  /* 0x00000013060e7c20 */ /* 0x000fe20008410000 */
[----:B------:R-:W-:Y:S01]  /*0ac0*/  FFMA.FTZ R12, R5, UR18, R12 ;  /* 0x00000012050c7c23 */ /* 0x000fe2000801000c */
[----:B------:R-:W-:Y:S01]  /*0ad0*/  IADD3.X R5, R20, UR11, RZ, P0, !PT ;  /* 0x0000000b14057c10 */ /* 0x000fe200087fe4ff */
[----:B------:R-:W-:Y:S01]  /*0ae0*/  FFMA.FTZ R15, R6, UR18, -R15 ;  /* 0x00000012060f7c23 */ /* 0x000fe2000801080f */
[----:B------:R-:W-:Y:S01]  /*0af0*/  IADD3 R3, P0, R3, UR4, RZ ;  /* 0x0000000403037c10 */ /* 0x000fe2000ff1e0ff */
[----:B------:R-:W-:Y:S01]  /*0b00*/  FFMA.FTZ R14, R7, UR18, R14 ;  /* 0x00000012070e7c23 */ /* 0x000fe2000801000e */
[----:B----4-:R-:W-:Y:S01]  /*0b10*/  FADD.FTZ R19, R19, -R28 ;  /* 0x8000001c13137221 */ /* 0x010fe20000010000 */
[----:B------:R-:W-:Y:S01]  /*0b20*/  FADD.FTZ R18, R18, -R27 ;  /* 0x8000001b12127221 */ /* 0x000fe20000010000 */
[----:B------:R-:W-:Y:S01]  /*0b30*/  FADD.FTZ R17, R17, -R26 ;  /* 0x8000001a11117221 */ /* 0x000fe20000010000 */
[----:B------:R-:W-:Y:S01]  /*0b40*/  FADD.FTZ R16, R16, -R21 ;  /* 0x8000001510107221 */ /* 0x000fe20000010000 */
[----:B-----5:R-:W-:Y:S01]  /*0b50*/  FADD.FTZ R9, R9, -R12 ;  /* 0x8000000c09097221 */ /* 0x020fe20000010000 */
[----:B------:R-:W-:Y:S01]  /*0b60*/  FADD.FTZ R8, R8, -R13 ;  /* 0x8000000d08087221 */ /* 0x000fe20000010000 */
[----:B------:R-:W-:Y:S01]  /*0b70*/  FADD.FTZ R11, R11, -R14 ;  /* 0x8000000e0b0b7221 */ /* 0x000fe20000010000 */
[----:B------:R-:W-:Y:S01]  /*0b80*/  FADD.FTZ R10, R10, -R15 ;  /* 0x8000000f0a0a7221 */ /* 0x000fe20000010000 */
[----:B------:R-:W-:-:S02]  /*0b90*/  IMAD.SHL.U32 R2, R3, 0x4, RZ ;  /* 0x0000000403027824 */ /* 0x000fc400078e00ff */
[----:B------:R-:W-:Y:S01]  /*0ba0*/  IMAD.X R0, RZ, RZ, R0, P0 ;  /* 0x000000ffff007224 */ /* 0x000fe200000e0600 */
[----:B------:R0:W-:Y:S01]  /*0bb0*/  STG.E.128 desc[UR14][R4.64], R16 ;  /* 0x0000001004007986 */ /* 0x0001e2000c101d0e */
[C---:B------:R-:W-:Y:S02]  /*0bc0*/  ISETP.LT.U32.AND P1, PT, R3.reuse, 0x4000, PT ;  /* 0x000040000300780c */ /* 0x040fe40003f21070 */
[----:B------:R-:W-:Y:S01]  /*0bd0*/  ISETP.GE.U32.AND P0, PT, R2, UR16, PT ;  /* 0x0000001002007c0c */ /* 0x000fe2000bf06070 */
[----:B------:R0:W-:Y:S01]  /*0be0*/  STG.E.128 desc[UR14][R4.64+0x10], R8 ;  /* 0x0000100804007986 */ /* 0x0001e2000c101d0e */
[----:B------:R-:W-:Y:S02]  /*0bf0*/  SHF.L.U64.HI R2, R3, 0x2, R0 ;  /* 0x0000000203027819 */ /* 0x000fe40000010200 */
[----:B------:R-:W-:Y:S02]  /*0c00*/  ISETP.LT.U32.AND.EX P1, PT, R0, RZ, PT, P1 ;  /* 0x000000ff0000720c */ /* 0x000fe40003f21110 */
[----:B------:R-:W-:-:S13]  /*0c10*/  ISETP.GE.AND.EX P0, PT, R2, UR12, PT, P0 ;  /* 0x0000000c02007c0c */ /* 0x000fda000bf06300 */
[----:B0-----:R-:W-:Y:S05]  /*0c20*/  @!P0 BRA P1, `(.L_x_7608) ;  /* 0xfffffffc00448947 */ /* 0x001fea000083ffff */
[----:B------:R-:W-:Y:S05]  /*0c30*/  EXIT ;  /* 0x000000000000794d */ /* 0x000fea0003800000 */
.L_x_7609:
        /* <DEDUP_REMOVED lines=12> */
.L_x_8172:


//--------------------- .text._ZN2at6native55_GLOBAL__N__de093ff9_22_ForeachBinaryOpList_cu_a911ec4325multi_tensor_apply_kernelINS1_18TensorListMetadataILi3EEENS1_24BinaryOpListAlphaFunctorIN3c107complexIdEELi3ELi2ELi2EEEJSt5minusIS8_ES8_EEEvT_T0_DpT1_ --------------------------
	.section	.text._ZN2at6native55_GLOBAL__N__de093ff9_22_ForeachBinaryOpList_cu_a911ec4325multi_tensor_apply_kernelINS1_18TensorListMetadataILi3EEENS1_24BinaryOpListAlphaFunctorIN3c107complexIdEELi3ELi2ELi2EEEJSt5minusIS8_ES8_EEEvT_T0_DpT1_,"ax",@progbits
	.align	128
.text._ZN2at6native55_GLOBAL__N__de093ff9_22_ForeachBinaryOpList_cu_a911ec4325multi_tensor_apply_kernelINS1_18TensorListMetadataILi3EEENS1_24BinaryOpListAlphaFunctorIN3c107complexIdEELi3ELi2ELi2EEEJSt5minusIS8_ES8_EEEvT_T0_DpT1_:
        .type           _ZN2at6native55_GLOBAL__N__de093ff9_22_ForeachBinaryOpList_cu_a911ec4325multi_tensor_apply_kernelINS1_18TensorListMetadataILi3EEENS1_24BinaryOpListAlphaFunctorIN3c107complexIdEELi3ELi2ELi2EEEJSt5minusIS8_ES8_EEEvT_T0_DpT1_,@function
        .size           _ZN2at6native55_GLOBAL__N__de093ff9_22_ForeachBinaryOpList_cu_a911ec4325multi_tensor_apply_kernelINS1_18TensorListMetadataILi3EEENS1_24BinaryOpListAlphaFunctorIN3c107complexIdEELi3ELi2ELi2EEEJSt5minusIS8_ES8_EEEvT_T0_DpT1_,(.L_x_8173 - _ZN2at6native55_GLOBAL__N__de093ff9_22_ForeachBinaryOpList_cu_a911ec4325multi_tensor_apply_kernelINS1_18TensorListMetadataILi3EEENS1_24BinaryOpListAlphaFunctorIN3c107complexIdEELi3ELi2ELi2EEEJSt5minusIS8_ES8_EEEvT_T0_DpT1_)
        .other          _ZN2at6native55_GLOBAL__N__de093ff9_22_ForeachBinaryOpList_cu_a911ec4325multi_tensor_apply_kernelINS1_18TensorListMetadataILi3EEENS1_24BinaryOpListAlphaFunctorIN3c107complexIdEELi3ELi2ELi2EEEJSt5minusIS8_ES8_EEEvT_T0_DpT1_,@"STO_CUDA_ENTRY STV_DEFAULT"
_ZN2at6native55_GLOBAL__N__de093ff9_22_ForeachBinaryOpList_cu_a911ec4325multi_tensor_apply_kernelINS1_18TensorListMetadataILi3EEENS1_24BinaryOpListAlphaFunctorIN3c107complexIdEELi3ELi2ELi2EEEJSt5minusIS8_ES8_EEEvT_T0_DpT1_:
        /* <DEDUP_REMOVED lines=34> */
.L_x_7611:
[----:B0-----:R-:W-:Y:S02]  /*0220*/  IADD3 R33, P1, R36, UR4, RZ ;  /* 0x0000000424217c10 */ /* 0x001fe4000ff3e0ff */
[----:B------:R-:W-:Y:S02]  /*0230*/  CS2R R18, SRZ ;  /* 0x0000000000127805 */ /* 0x000fe4000001ff00 */
        /* <DEDUP_REMOVED lines=16> */
[----:B------:R-:W-:Y:S02]  /*0340*/  CS2R R26, SRZ ;  /* 0x00000000001a7805 */ /* 0x000fe4000001ff00 */
[----:B------:R-:W-:Y:S02]  /*0350*/  CS2R R24, SRZ ;  /* 0x0000000000187805 */ /* 0x000fe4000001ff00 */
[C---:B------:R-:W-:Y:S01]  /*0360*/  ISETP.GE.U32.AND P2, PT, R3.reuse, 0x10000, PT ;  /* 0x000100000300780c */ /* 0x040fe20003f46070 */
[----:B------:R-:W-:Y:S01]  /*0370*/  IMAD.X R0, RZ, RZ, R2, P1 ;  /* 0x000000ffff007224 */ /* 0x000fe200008e0602 */
[----:B------:R-:W-:Y:S02]  /*0380*/  ISETP.LT.U32.AND P1, PT, R3, UR16, PT ;  /* 0x0000001003007c0c */ /* 0x000fe4000bf21070 */
[----:B------:R-:W-:-:S02]  /*0390*/  CS2R R22, SRZ ;  /* 0x0000000000167805 */ /* 0x000fc4000001ff00 */
[----:B------:R-:W-:Y:S02]  /*03a0*/  LEA R32, P3, R32, R33, 0x1 ;  /* 0x0000002120207211 */ /* 0x000fe400078608ff */
[----:B------:R-:W-:Y:S02]  /*03b0*/  CS2R R20, SRZ ;  /* 0x0000000000147805 */ /* 0x000fe4000001ff00 */
[----:B------:R-:W-:Y:S01]  /*03c0*/  ISETP.GE.U32.AND.EX P2, PT, R0, RZ, PT, P2 ;  /* 0x000000ff0000720c */ /* 0x000fe20003f46120 */
[----:B------:R-:W-:-:S03]  /*03d0*/  IMAD.X R37, RZ, RZ, R2, P3 ;  /* 0x000000ffff257224 */ /* 0x000fc600018e0602 */
[----:B------:R-:W-:Y:S02]  /*03e0*/  ISETP.LT.AND.EX P2, PT, R0, UR12, !P2, P1 ;  /* 0x0000000c00007c0c */ /* 0x000fe4000d741310 */
[C---:B------:R-:W-:Y:S02]  /*03f0*/  ISETP.GE.U32.AND P1, PT, R32.reuse, 0x10000, PT ;  /* 0x000100002000780c */ /* 0x040fe40003f26070 */
[----:B------:R-:W-:Y:S02]  /*0400*/  ISETP.LT.U32.AND P3, PT, R32, UR16, PT ;  /* 0x0000001020007c0c */ /* 0x000fe4000bf61070 */
[----:B------:R-:W-:-:S04]  /*0410*/  ISETP.GE.U32.AND.EX P1, PT, R37, RZ, PT, P1 ;  /* 0x000000ff2500720c */ /* 0x000fc80003f26110 */
[----:B------:R-:W-:-:S03]  /*0420*/  ISETP.LT.AND.EX P1, PT, R37, UR12, !P1, P3 ;  /* 0x0000000c25007c0c */ /* 0x000fc6000cf21330 */
[----:B------:R-:W-:-:S04]  /*0430*/  @P2 LEA R12, P4, R3, UR6, 0x4 ;  /* 0x00000006030c2c11 */ /* 0x000fc8000f8820ff */
[----:B------:R-:W-:Y:S02]  /*0440*/  @P2 LEA.HI.X R13, R3, UR7, R0, 0x4, P4 ;  /* 0x00000007030d2c11 */ /* 0x000fe4000a0f2400 */
[----:B------:R-:W-:Y:S02]  /*0450*/  CS2R R10, SRZ ;  /* 0x00000000000a7805 */ /* 0x000fe4000001ff00 */
[----:B0-----:R-:W-:Y:S01]  /*0460*/  CS2R R8, SRZ ;  /* 0x0000000000087805 */ /* 0x001fe2000001ff00 */
[----:B------:R0:W4:Y:S01]  /*0470*/  @P2 LDG.E.128 R20, desc[UR14][R12.64] ;  /* 0x0000000e0c142981 */ /* 0x000122000c1e1d00 */
[----:B-1----:R-:W-:Y:S02]  /*0480*/  CS2R R6, SRZ ;  /* 0x0000000000067805 */ /* 0x002fe4000001ff00 */
[----:B0-----:R-:W-:Y:S01]  /*0490*/  CS2R R12, SRZ ;  /* 0x00000000000c7805 */ /* 0x001fe2000001ff00 */
[----:B--2---:R-:W-:Y:S02]  /*04a0*/  DMUL R4, R18, UR18 ;  /* 0x0000001212047c28 */ /* 0x004fe40008000000 */
[----:B------:R-:W-:-:S06]  /*04b0*/  DMUL R38, R16, UR18 ;  /* 0x0000001210267c28 */ /* 0x000fcc0008000000 */
[----:B------:R-:W-:Y:S01]  /*04c0*/  DFMA R16, R16, UR20, -R4 ;  /* 0x0000001410107c2b */ /* 0x000fe20008000804 */
[----:B------:R-:W-:Y:S01]  /*04d0*/  IMAD.U32 R4, RZ, RZ, UR13 ;  /* 0x0000000dff047e24 */ /* 0x000fe2000f8e00ff */
[----:B------:R-:W-:-:S03]  /*04e0*/  DFMA R38, R18, UR20, R38 ;  /* 0x0000001412267c2b */ /* 0x000fc60008000026 */
[----:B------:R-:W-:-:S05]  /*04f0*/  IMAD R4, R4, 0x3, RZ ;  /* 0x0000000304047824 */ /* 0x000fca00078e02ff */
[----:B------:R-:W-:-:S04]  /*0500*/  IADD3 R35, P5, R4, R33, RZ ;  /* 0x0000002104237210 */ /* 0x000fc80007fbe0ff */
[C---:B------:R-:W-:Y:S01]  /*0510*/  ISETP.GE.U32.AND P3, PT, R35.reuse, 0x10000, PT ;  /* 0x000100002300780c */ /* 0x040fe20003f66070 */
[----:B------:R-:W-:Y:S01]  /*0520*/  IMAD.X R34, RZ, RZ, R2, P5 ;  /* 0x000000ffff227224 */ /* 0x000fe200028e0602 */
[----:B------:R-:W-:Y:S02]  /*0530*/  ISETP.LT.U32.AND P4, PT, R35, UR16, PT ;  /* 0x0000001023007c0c */ /* 0x000fe4000bf81070 */
[C---:B------:R-:W-:Y:S02]  /*0540*/  @P2 LEA R14, P5, R3.reuse, UR8, 0x4 ;  /* 0x00000008030e2c11 */ /* 0x040fe4000f8a20ff */
[C---:B------:R-:W-:Y:S02]  /*0550*/  ISETP.GE.U32.AND.EX P3, PT, R34.reuse, RZ, PT, P3 ;  /* 0x000000ff2200720c */ /* 0x040fe40003f66130 */
[----:B------:R-:W-:Y:S02]  /*0560*/  @P2 LEA.HI.X R15, R3, UR9, R0, 0x4, P5 ;  /* 0x00000009030f2c11 */ /* 0x000fe4000a8f2400 */
[----:B------:R-:W-:-:S02]  /*0570*/  ISETP.LT.AND.EX P4, PT, R34, UR12, !P3, P4 ;  /* 0x0000000c22007c0c */ /* 0x000fc4000df81340 */
[C---:B------:R-:W-:Y:S01]  /*0580*/  @P1 LEA R40, P3, R32.reuse, UR6, 0x4 ;  /* 0x0000000620281c11 */ /* 0x040fe2000f8620ff */
[----:B------:R0:W2:Y:S03]  /*0590*/  @P2 LDG.E.128 R24, desc[UR14][R14.64] ;  /* 0x0000000e0e182981 */ /* 0x0000a6000c1e1d00 */
[C---:B------:R-:W-:Y:S02]  /*05a0*/  @P1 LEA.HI.X R41, R32.reuse, UR7, R37, 0x4, P3 ;  /* 0x0000000720291c11 */ /* 0x040fe400098f2425 */
[----:B------:R-:W-:-:S05]  /*05b0*/  @P1 LEA R42, P5, R32, UR8, 0x4 ;  /* 0x00000008202a1c11 */ /* 0x000fca000f8a20ff */
[----:B------:R-:W-:Y:S01]  /*05c0*/  @P4 LEA R44, P3, R35, UR6, 0x4 ;  /* 0x00000006232c4c11 */ /* 0x000fe2000f8620ff */
[----:B---3--:R-:W-:-:S03]  /*05d0*/  DADD R28, -R16, R28 ;  /* 0x00000000101c7229 */ /* 0x008fc6000000011c */
[C-C-:B------:R-:W-:Y:S02]  /*05e0*/  @P4 LEA.HI.X R45, R35.reuse, UR7, R34.reuse, 0x4, P3 ;  /* 0x00000007232d4c11 */ /* 0x140fe400098f2422 */
[C---:B------:R-:W-:Y:S02]  /*05f0*/  @P4 LEA R46, P3, R35.reuse, UR8, 0x4 ;  /* 0x00000008232e4c11 */ /* 0x040fe4000f8620ff */
[----:B------:R-:W-:Y:S02]  /*0600*/  CS2R R18, SRZ ;  /* 0x0000000000127805 */ /* 0x000fe4000001ff00 */
[----:B------:R-:W-:Y:S02]  /*0610*/  @P1 LEA.HI.X R43, R32, UR9, R37, 0x4, P5 ;  /* 0x00000009202b1c11 */ /* 0x000fe4000a8f2425 */
[----:B------:R-:W-:Y:S02]  /*0620*/  CS2R R16, SRZ ;  /* 0x0000000000107805 */ /* 0x000fe4000001ff00 */
[----:B------:R-:W-:Y:S01]  /*0630*/  @P4 LEA.HI.X R47, R35, UR9, R34, 0x4, P3 ;  /* 0x00000009232f4c11 */ /* 0x000fe200098f2422 */
[----:B------:R-:W3:Y:S04]  /*0640*/  @P1 LDG.E.128 R8, desc[UR14][R42.64] ;  /* 0x0000000e2a081981 */ /* 0x000ee8000c1e1d00 */
[----:B------:R-:W5:Y:S01]  /*0650*/  @P4 LDG.E.128 R16, desc[UR14][R46.64] ;  /* 0x0000000e2e104981 */ /* 0x000f62000c1e1d00 */
[----:B------:R-:W-:-:S02]  /*0660*/  CS2R R4, SRZ ;  /* 0x0000000000047805 */ /* 0x000fc4000001ff00 */
[----:B0-----:R-:W-:-:S04]  /*0670*/  CS2R R14, SRZ ;  /* 0x00000000000e7805 */ /* 0x001fc8000001ff00 */
[----:B------:R0:W5:Y:S04]  /*0680*/  @P1 LDG.E.128 R4, desc[UR14][R40.64] ;  /* 0x0000000e28041981 */ /* 0x000168000c1e1d00 */
[----:B------:R-:W5:Y:S01]  /*0690*/  @P4 LDG.E.128 R12, desc[UR14][R44.64] ;  /* 0x0000000e2c0c4981 */ /* 0x000f62000c1e1d00 */
[----:B------:R-:W-:Y:S01]  /*06a0*/  DADD R30, -R38, R30 ;  /* 0x00000000261e7229 */ /* 0x000fe2000000011e */
[----:B------:R-:W-:-:S04]  /*06b0*/  UIMAD.WIDE.U32 UR4, UR13, 0x4, UR4 ;  /* 0x000000040d0478a5 */ /* 0x000fc8000f8e0004 */
[----:B------:R-:W-:Y:S02]  /*06c0*/  UISETP.LT.U32.AND UP1, UPT, UR4, UR16, UPT ;  /* 0x000000100400728c */ /* 0x000fe4000bf21070 */
[----:B------:R-:W-:-:S04]  /*06d0*/  UISETP.GE.U32.AND UP0, UPT, UR4, 0x10000, UPT ;  /* 0x000100000400788c */ /* 0x000fc8000bf06070 */
[----:B------:R-:W-:Y:S01]  /*06e0*/  UISETP.GE.U32.AND.EX UP0, UPT, UR5, URZ, UPT, UP0 ;  /* 0x0000003f0500728c */ /* 0x000fe2000bf06100 */
[----:B--2---:R-:W-:Y:S02]  /*06f0*/  DMUL R38, R26, UR18 ;  /* 0x000000121a267c28 */ /* 0x004fe40008000000 */
[----:B0-----:R-:W-:-:S06]  /*0700*/  DMUL R40, R24, UR18 ;  /* 0x0000001218287c28 */ /* 0x001fcc0008000000 */
[----:B------:R-:W-:Y:S02]  /*0710*/  DFMA R38, R24, UR20, -R38 ;  /* 0x0000001418267c2b */ /* 0x000fe40008000826 */
[----:B------:R-:W-:-:S06]  /*0720*/  DFMA R40, R26, UR20, R40 ;  /* 0x000000141a287c2b */ /* 0x000fcc0008000028 */
[----:B----4-:R-:W-:Y:S02]  /*0730*/  DADD R20, -R38, R20 ;  /* 0x0000000026147229 */ /* 0x010fe40000000114 */
[----:B------:R-:W-:Y:S02]  /*0740*/  DADD R22, -R40, R22 ;  /* 0x0000000028167229 */ /* 0x000fe40000000116 */
[----:B---3--:R-:W-:Y:S02]  /*0750*/  DMUL R24, R10, UR18 ;  /* 0x000000120a187c28 */ /* 0x008fe40008000000 */
[----:B------:R-:W-:Y:S02]  /*0760*/  DMUL R26, R8, UR18 ;  /* 0x00000012081a7c28 */ /* 0x000fe40008000000 */
[----:B-----5:R-:W-:Y:S02]  /*0770*/  DMUL R38, R18, UR18 ;  /* 0x0000001212267c28 */ /* 0x020fe40008000000 */
[----:B------:R-:W-:-:S02]  /*0780*/  DMUL R40, R16, UR18 ;  /* 0x0000001210287c28 */ /* 0x000fc40008000000 */
[----:B------:R-:W-:Y:S02]  /*0790*/  DFMA R24, R8, UR20, -R24 ;  /* 0x0000001408187c2b */ /* 0x000fe40008000818 */
[----:B------:R-:W-:Y:S01]  /*07a0*/  DFMA R26, R10, UR20, R26 ;  /* 0x000000140a1a7c2b */ /* 0x000fe2000800001a */
[----:B------:R-:W-:Y:S01]  /*07b0*/  @P0 LEA R8, P3, R33, UR10, 0x4 ;  /* 0x0000000a21080c11 */ /* 0x000fe2000f8620ff */
[----:B------:R-:W-:Y:S01]  /*07c0*/  DFMA R38, R16, UR20, -R38 ;  /* 0x0000001410267c2b */ /* 0x000fe20008000826 */
[----:B------:R-:W-:Y:S01]  /*07d0*/  @P2 LEA R10, P5, R3, UR10, 0x4 ;  /* 0x0000000a030a2c11 */ /* 0x000fe2000f8a20ff */
[----:B------:R-:W-:Y:S01]  /*07e0*/  DFMA R40, R18, UR20, R40 ;  /* 0x0000001412287c2b */ /* 0x000fe20008000028 */
[----:B------:R-:W-:Y:S02]  /*07f0*/  @P0 LEA.HI.X R9, R33, UR11, R2, 0x4, P3 ;  /* 0x0000000b21090c11 */ /* 0x000fe400098f2402 */
[----:B------:R-:W-:Y:S02]  /*0800*/  @P2 LEA.HI.X R11, R3, UR11, R0, 0x4, P5 ;  /* 0x0000000b030b2c11 */ /* 0x000fe4000a8f2400 */
[C---:B------:R-:W-:Y:S01]  /*0810*/  @P1 LEA R2, P3, R32.reuse, UR10, 0x4 ;  /* 0x0000000a20021c11 */ /* 0x040fe2000f8620ff */
[----:B------:R-:W-:Y:S01]  /*0820*/  DADD R4, -R24, R4 ;  /* 0x0000000018047229 */ /* 0x000fe20000000104 */
[----:B------:R-:W-:Y:S01]  /*0830*/  @P4 LEA R16, P5, R35, UR10, 0x4 ;  /* 0x0000000a23104c11 */ /* 0x000fe2000f8a20ff */
[----:B------:R-:W-:Y:S01]  /*0840*/  DADD R6, -R26, R6 ;  /* 0x000000001a067229 */ /* 0x000fe20000000106 */
[----:B------:R-:W-:Y:S01]  /*0850*/  @P1 LEA.HI.X R3, R32, UR11, R37, 0x4, P3 ;  /* 0x0000000b20031c11 */ /* 0x000fe200098f2425 */
[----:B------:R-:W-:-:S02]  /*0860*/  DADD R12, -R38, R12 ;  /* 0x00000000260c7229 */ /* 0x000fc4000000010c */
[----:B------:R-:W-:Y:S01]  /*0870*/  DADD R14, -R40, R14 ;  /* 0x00000000280e7229 */ /* 0x000fe2000000010e */
[----:B------:R-:W-:Y:S01]  /*0880*/  @P4 LEA.HI.X R17, R35, UR11, R34, 0x4, P5 ;  /* 0x0000000b23114c11 */ /* 0x000fe2000a8f2422 */
[----:B------:R1:W-:Y:S01]  /*0890*/  @P0 STG.E.128 desc[UR14][R8.64], R28 ;  /* 0x0000001c08000986 */ /* 0x0003e2000c101d0e */
[----:B------:R-:W-:-:S03]  /*08a0*/  IMAD.U32 R19, RZ, RZ, UR5 ;  /* 0x00000005ff137e24 */ /* 0x000fc6000f8e00ff */
[----:B------:R1:W-:Y:S01]  /*08b0*/  @P2 STG.E.128 desc[UR14][R10.64], R20 ;  /* 0x000000140a002986 */ /* 0x0003e2000c101d0e */
[----:B------:R-:W-:-:S03]  /*08c0*/  PLOP3.LUT P0, PT, PT, PT, UP1, 0x80, 0x0 ;  /* 0x000000000000781c */ /* 0x000fc60003f0f018 */
[----:B------:R1:W-:Y:S04]  /*08d0*/  @P1 STG.E.128 desc[UR14][R2.64], R4 ;  /* 0x0000000402001986 */ /* 0x0003e8000c101d0e */
[----:B------:R1:W-:Y:S01]  /*08e0*/  @P4 STG.E.128 desc[UR14][R16.64], R12 ;  /* 0x0000000c10004986 */ /* 0x0003e2000c101d0e */
[----:B------:R-:W-:Y:S02]  /*08f0*/  ISETP.LT.AND.EX P0, PT, R19, UR12, PT, P0 ;  /* 0x0000000c13007c0c */ /* 0x000fe4000bf01300 */
[----:B------:R-:W-:Y:S01]  /*0900*/  PLOP3.LUT P1, PT, PT, PT, UP0, 0x80, 0x0 ;  /* 0x000000000000781c */ /* 0x000fe20003f2f008 */
[----:B------:R-:W-:-:S12]  /*0910*/  IMAD.U32 R18, RZ, RZ, UR4 ;  /* 0x00000004ff127e24 */ /* 0x000fd8000f8e00ff */
[----:B------:R-:W-:Y:S05]  /*0920*/  @!P1 BRA P0, `(.L_x_7611) ;  /* 0xfffffff8003c9947 */ /* 0x000fea000003ffff */
[----:B------:R-:W-:Y:S05]  /*0930*/  EXIT ;  /* 0x000000000000794d */ /* 0x000fea0003800000 */
.L_x_7610:
        /* <DEDUP_REMOVED lines=10> */
.L_x_7612:
[C---:B------:R-:W-:Y:S01]  /*09e0*/  IMAD.SHL.U32 R2, R3.reuse, 0x40, RZ ;  /* 0x0000004003027824 */ /* 0x040fe200078e00ff */
[----:B------:R-:W-:-:S04]  /*09f0*/  SHF.L.U64.HI R44, R3, 0x6, R0 ;  /* 0x00000006032c7819 */ /* 0x000fc80000010200 */
[----:B------:R-:W-:-:S04]  /*0a00*/  IADD3 R38, P0, R2, UR8, RZ ;  /* 0x0000000802267c10 */ /* 0x000fc8000ff1e0ff */
[----:B------:R-:W-:-:S05]  /*0a10*/  IADD3.X R39, R44, UR9, RZ, P0, !PT ;  /* 0x000000092c277c10 */ /* 0x000fca00087fe4ff */
[----:B------:R-:W2:Y:S01]  /*0a20*/  LDG.E.128 R32, desc[UR14][R38.64] ;  /* 0x0000000e26207981 */ /* 0x000ea2000c1e1d00 */
[----:B------:R-:W-:-:S03]  /*0a30*/  IADD3 R36, P0, R2, UR6, RZ ;  /* 0x0000000602247c10 */ /* 0x000fc6000ff1e0ff */
[----:B------:R-:W3:Y:S01]  /*0a40*/  LDG.E.128 R16, desc[UR14][R38.64+0x10] ;  /* 0x0000100e26107981 */ /* 0x000ee2000c1e1d00 */
[----:B------:R-:W-:-:S03]  /*0a50*/  IADD3.X R37, R44, UR7, RZ, P0, !PT ;  /* 0x000000072c257c10 */ /* 0x000fc600087fe4ff */
[----:B0-----:R-:W4:Y:S04]  /*0a60*/  LDG.E.128 R4, desc[UR14][R38.64+0x20] ;  /* 0x0000200e26047981 */ /* 0x001f28000c1e1d00 */
[----:B------:R-:W5:Y:S04]  /*0a70*/  LDG.E.128 R12, desc[UR14][R38.64+0x30] ;  /* 0x0000300e260c7981 */ /* 0x000f68000c1e1d00 */
[----:B------:R-:W5:Y:S04]  /*0a80*/  LDG.E.128 R20, desc[UR14][R36.64] ;  /* 0x0000000e24147981 */ /* 0x000f68000c1e1d00 */
[----:B------:R-:W5:Y:S04]  /*0a90*/  LDG.E.128 R28, desc[UR14][R36.64+0x10] ;  /* 0x0000100e241c7981 */ /* 0x000f68000c1e1d00 */
[----:B------:R-:W5:Y:S04]  /*0aa0*/  LDG.E.128 R8, desc[UR14][R36.64+0x20] ;  /* 0x0000200e24087981 */ /* 0x000f68000c1e1d00 */
[----:B------:R4:W5:Y:S01]  /*0ab0*/  LDG.E.128 R24, desc[UR14][R36.64+0x30] ;  /* 0x0000300e24187981 */ /* 0x000962000c1e1d00 */
[----:B--2---:R-:W-:-:S02]  /*0ac0*/  DMUL R40, R34, UR18 ;  /* 0x0000001222287c28 */ /* 0x004fc40008000000 */
[----:B------:R-:W-:-:S06]  /*0ad0*/  DMUL R42, R32, UR18 ;  /* 0x00000012202a7c28 */ /* 0x000fcc0008000000 */
[----:B------:R-:W-:Y:S02]  /*0ae0*/  DFMA R40, R32, UR20, -R40 ;  /* 0x0000001420287c2b */ /* 0x000fe40008000828 */
[----:B------:R-:W-:Y:S02]  /*0af0*/  DFMA R42, R34, UR20, R42 ;  /* 0x00000014222a7c2b */ /* 0x000fe4000800002a */
[----:B---3--:R-:W-:Y:S02]  /*0b00*/  DMUL R32, R18, UR18 ;  /* 0x0000001212207c28 */ /* 0x008fe40008000000 */
[----:B------:R-:W-:Y:S02]  /*0b10*/  DMUL R34, R16, UR18 ;  /* 0x0000001210227c28 */ /* 0x000fe40008000000 */
[----:B----4-:R-:W-:Y:S02]  /*0b20*/  DMUL R36, R4, UR18 ;  /* 0x0000001204247c28 */ /* 0x010fe40008000000 */
[----:B-----5:R-:W-:-:S02]  /*0b30*/  DMUL R38, R12, UR18 ;  /* 0x000000120c267c28 */ /* 0x020fc40008000000 */
[----:B------:R-:W-:Y:S02]  /*0b40*/  DFMA R32, R16, UR20, -R32 ;  /* 0x0000001410207c2b */ /* 0x000fe40008000820 */
[----:B------:R-:W-:Y:S02]  /*0b50*/  DMUL R16, R6, UR18 ;  /* 0x0000001206107c28 */ /* 0x000fe40008000000 */
[----:B------:R-:W-:Y:S02]  /*0b60*/  DFMA R34, R18, UR20, R34 ;  /* 0x0000001412227c2b */ /* 0x000fe40008000022 */
[----:B------:R-:W-:Y:S02]  /*0b70*/  DMUL R18, R14, UR18 ;  /* 0x000000120e127c28 */ /* 0x000fe40008000000 */
[----:B------:R-:W-:Y:S02]  /*0b80*/  DFMA R36, R6, UR20, R36 ;  /* 0x0000001406247c2b */ /* 0x000fe40008000024 */
[----:B------:R-:W-:-:S02]  /*0b90*/  DFMA R16, R4, UR20, -R16 ;  /* 0x0000001404107c2b */ /* 0x000fc40008000810 */
[----:B------:R-:W-:Y:S01]  /*0ba0*/  DFMA R38, R14, UR20, R38 ;  /* 0x000000140e267c2b */ /* 0x000fe20008000026 */
[----:B------:R-:W-:Y:S01]  /*0bb0*/  IADD3 R4, P0, R2, UR10, RZ ;  /* 0x0000000a02047c10 */ /* 0x000fe2000ff1e0ff */
[----:B------:R-:W-:-:S03]  /*0bc0*/  DFMA R18, R12, UR20, -R18 ;  /* 0x000000140c127c2b */ /* 0x000fc60008000812 */
[----:B------:R-:W-:Y:S02]  /*0bd0*/  IADD3.X R5, R44, UR11, RZ, P0, !PT ;  /* 0x0000000b2c057c10 */ /* 0x000fe400087fe4ff */
[----:B------:R-:W-:Y:S01]  /*0be0*/  IADD3 R3, P0, R3, UR4, RZ ;  /* 0x0000000403037c10 */ /* 0x000fe2000ff1e0ff */
[----:B------:R-:W-:Y:S02]  /*0bf0*/  DADD R22, R22, -R42 ;  /* 0x0000000016167229 */ /* 0x000fe4000000082a */
[----:B------:R-:W-:Y:S02]  /*0c00*/  DADD R20, R20, -R40 ;  /* 0x0000000014147229 */ /* 0x000fe40000000828 */
[----:B------:R-:W-:Y:S02]  /*0c10*/  DADD R30, R30, -R34 ;  /* 0x000000001e1e7229 */ /* 0x000fe40000000822 */
[----:B------:R-:W-:Y:S02]  /*0c20*/  DADD R28, R28, -R32 ;  /* 0x000000001c1c7229 */ /* 0x000fe40000000820 */
[----:B------:R-:W-:-:S02]  /*0c30*/  DADD R10, R10, -R36 ;  /* 0x000000000a0a7229 */ /* 0x000fc40000000824 */
[----:B------:R-:W-:Y:S02]  /*0c40*/  DADD R8, R8, -R16 ;  /* 0x0000000008087229 */ /* 0x000fe40000000810 */
[----:B------:R-:W-:Y:S02]  /*0c50*/  DADD R26, R26, -R38 ;  /* 0x000000001a1a7229 */ /* 0x000fe40000000826 */
[----:B------:R-:W-:Y:S01]  /*0c60*/  DADD R24, R24, -R18 ;  /* 0x0000000018187229 */ /* 0x000fe20000000812 */
        /* <DEDUP_REMOVED lines=13> */
.L_x_7613:
        /* <DEDUP_REMOVED lines=12> */
.L_x_8173:


//--------------------- .text._ZN2at6native55_GLOBAL__N__de093ff9_22_ForeachBinaryOpList_cu_a911ec4325multi_tensor_apply_kernelINS1_18TensorListMetadataILi3EEENS1_24BinaryOpListAlphaFunctorIfLi3ELi2ELi2EEEJSt5minusIfEfEEEvT_T0_DpT1_ --------------------------
	.section	.text._ZN2at6native55_GLOBAL__N__de093ff9_22_ForeachBinaryOpList_cu_a911ec4325multi_tensor_apply_kernelINS1_18TensorListMetadataILi3EEENS1_24BinaryOpListAlphaFunctorIfLi3ELi2ELi2EEEJSt5minusIfEfEEEvT_T0_DpT1_,"ax",@progbits
	.align	128
.text._ZN2at6native55_GLOBAL__N__de093ff9_22_ForeachBinaryOpList_cu_a911ec4325multi_tensor_apply_kernelINS1_18TensorListMetadataILi3EEENS1_24BinaryOpListAlphaFunctorIfLi3ELi2ELi2EEEJSt5minusIfEfEEEvT_T0_DpT1_:
        .type           _ZN2at6native55_GLOBAL__N__de093ff9_22_ForeachBinaryOpList_cu_a911ec4325multi_tensor_apply_kernelINS1_18TensorListMetadataILi3EEENS1_24BinaryOpListAlphaFunctorIfLi3ELi2ELi2EEEJSt5minusIfEfEEEvT_T0_DpT1_,@function
        .size           _ZN2at6native55_GLOBAL__N__de093ff9_22_ForeachBinaryOpList_cu_a911ec4325multi_tensor_apply_kernelINS1_18TensorListMetadataILi3EEENS1_24BinaryOpListAlphaFunctorIfLi3ELi2ELi2EEEJSt5minusIfEfEEEvT_T0_DpT1_,(.L_x_8174 - _ZN2at6native55_GLOBAL__N__de093ff9_22_ForeachBinaryOpList_cu_a911ec4325multi_tensor_apply_kernelINS1_18TensorListMetadataILi3EEENS1_24BinaryOpListAlphaFunctorIfLi3ELi2ELi2EEEJSt5minusIfEfEEEvT_T0_DpT1_)
        .other          _ZN2at6native55_GLOBAL__N__de093ff9_22_ForeachBinaryOpList_cu_a911ec4325multi_tensor_apply_kernelINS1_18TensorListMetadataILi3EEENS1_24BinaryOpListAlphaFunctorIfLi3ELi2ELi2EEEJSt5minusIfEfEEEvT_T0_DpT1_,@"STO_CUDA_ENTRY STV_DEFAULT"
_ZN2at6native55_GLOBAL__N__de093ff9_22_ForeachBinaryOpList_cu_a911ec4325multi_tensor_apply_kernelINS1_18TensorListMetadataILi3EEENS1_24BinaryOpListAlphaFunctorIfLi3ELi2ELi2EEEJSt5minusIfEfEEEvT_T0_DpT1_:
        /* <DEDUP_REMOVED lines=32> */
.L_x_7615:
        /* <DEDUP_REMOVED lines=21> */
[----:B------:R0:W2:Y:S01]  /*0350*/  @P0 LDG.E R8, desc[UR12][R14.64] ;  /* 0x0000000c0e080981 */ /* 0x0000a2000c1e1900 */
[----:B------:R-:W-:Y:S02]  /*0360*/  @P0 LEA.HI.X R17, R13, UR9, R18, 0x2, P4 ;  /* 0x000000090d110c11 */ /* 0x000fe4000a0f1412 */
[----:B------:R-:W-:Y:S02]  /*0370*/  ISETP.GE.U32.AND.EX P2, PT, R10, RZ, PT, P2 ;  /* 0x000000ff0a00720c */ /* 0x000fe40003f46120 */
[----:B------:R-:W-:Y:S01]  /*0380*/  IADD3 R11, P4, R12, R13, RZ ;  /* 0x0000000d0c0b7210 */ /* 0x000fe20007f9e0ff */
[----:B------:R-:W-:Y:S01]  /*0390*/  IMAD.MOV.U32 R21, RZ, RZ, RZ ;  /* 0x000000ffff157224 */ /* 0x000fe200078e00ff */
[----:B------:R-:W-:-:S02]  /*03a0*/  ISETP.LT.AND.EX P2, PT, R10, UR4, !P2, P3 ;  /* 0x000000040a007c0c */ /* 0x000fc4000d741330 */
[----:B------:R-:W-:Y:S02]  /*03b0*/  CS2R R24, SRZ ;  /* 0x0000000000187805 */ /* 0x000fe4000001ff00 */
[C---:B------:R-:W-:Y:S01]  /*03c0*/  ISETP.GE.U32.AND P3, PT, R11.reuse, 0x10000, PT ;  /* 0x000100000b00780c */ /* 0x040fe20003f66070 */
[----:B------:R-:W-:Y:S01]  /*03d0*/  IMAD.X R20, RZ, RZ, R18, P4 ;  /* 0x000000ffff147224 */ /* 0x000fe200020e0612 */
[----:B------:R-:W-:Y:S01]  /*03e0*/  ISETP.LT.U32.AND P4, PT, R11, UR14, PT ;  /* 0x0000000e0b007c0c */ /* 0x000fe2000bf81070 */
[----:B------:R1:W2:Y:S01]  /*03f0*/  @P0 LDG.E R9, desc[UR12][R16.64] ;  /* 0x0000000c10090981 */ /* 0x0002a2000c1e1900 */
[C---:B------:R-:W-:Y:S02]  /*0400*/  @P1 LEA R22, P5, R3.reuse, UR6, 0x2 ;  /* 0x0000000603161c11 */ /* 0x040fe4000f8a10ff */
[----:B------:R-:W-:Y:S02]  /*0410*/  ISETP.GE.U32.AND.EX P3, PT, R20, RZ, PT, P3 ;  /* 0x000000ff1400720c */ /* 0x000fe40003f66130 */
[----:B------:R-:W-:-:S02]  /*0420*/  @P1 LEA.HI.X R23, R3, UR7, R6, 0x2, P5 ;  /* 0x0000000703171c11 */ /* 0x000fc4000a8f1406 */
[----:B------:R-:W-:Y:S02]  /*0430*/  ISETP.LT.AND.EX P3, PT, R20, UR4, !P3, P4 ;  /* 0x0000000414007c0c */ /* 0x000fe4000df61340 */
[----:B------:R-:W-:Y:S01]  /*0440*/  @P1 LEA R28, P5, R3, UR8, 0x2 ;  /* 0x00000008031c1c11 */ /* 0x000fe2000f8a10ff */
[----:B------:R3:W4:Y:S01]  /*0450*/  @P1 LDG.E R21, desc[UR12][R22.64] ;  /* 0x0000000c16151981 */ /* 0x000722000c1e1900 */
[----:B0-----:R-:W-:Y:S02]  /*0460*/  @P2 LEA R14, P4, R7, UR6, 0x2 ;  /* 0x00000006070e2c11 */ /* 0x001fe4000f8810ff */
[----:B------:R-:W-:Y:S02]  /*0470*/  @P1 LEA.HI.X R29, R3, UR9, R6, 0x2, P5 ;  /* 0x00000009031d1c11 */ /* 0x000fe4000a8f1406 */
[C-C-:B------:R-:W-:Y:S02]  /*0480*/  @P2 LEA.HI.X R15, R7.reuse, UR7, R10.reuse, 0x2, P4 ;  /* 0x00000007070f2c11 */ /* 0x140fe4000a0f140a */
[C---:B-1----:R-:W-:Y:S01]  /*0490*/  @P2 LEA R16, P5, R7.reuse, UR8, 0x2 ;  /* 0x0000000807102c11 */ /* 0x042fe2000f8a10ff */
[----:B------:R0:W4:Y:S03]  /*04a0*/  @P1 LDG.E R24, desc[UR12][R28.64] ;  /* 0x0000000c1c181981 */ /* 0x000126000c1e1900 */
[----:B------:R-:W-:Y:S01]  /*04b0*/  @P2 LEA.HI.X R17, R7, UR9, R10, 0x2, P5 ;  /* 0x0000000907112c11 */ /* 0x000fe2000a8f140a */
[----:B------:R1:W5:Y:S01]  /*04c0*/  @P2 LDG.E R25, desc[UR12][R14.64] ;  /* 0x0000000c0e192981 */ /* 0x000362000c1e1900 */
[----:B---3--:R-:W-:-:S02]  /*04d0*/  @P3 LEA R22, P5, R11, UR8, 0x2 ;  /* 0x000000080b163c11 */ /* 0x008fc4000f8a10ff */
[----:B------:R-:W-:Y:S02]  /*04e0*/  CS2R R26, SRZ ;  /* 0x00000000001a7805 */ /* 0x000fe4000001ff00 */
[----:B------:R-:W-:Y:S01]  /*04f0*/  @P3 LEA.HI.X R23, R11, UR9, R20, 0x2, P5 ;  /* 0x000000090b173c11 */ /* 0x000fe2000a8f1414 */
[----:B0-----:R-:W-:-:S03]  /*0500*/  IMAD.MOV.U32 R28, RZ, RZ, RZ ;  /* 0x000000ffff1c7224 */ /* 0x001fc600078e00ff */
[----:B------:R0:W5:Y:S01]  /*0510*/  @P2 LDG.E R26, desc[UR12][R16.64] ;  /* 0x0000000c101a2981 */ /* 0x000162000c1e1900 */
[----:B-1----:R-:W-:-:S03]  /*0520*/  @P3 LEA R14, P4, R11, UR6, 0x2 ;  /* 0x000000060b0e3c11 */ /* 0x002fc6000f8810ff */
[----:B------:R-:W3:Y:S01]  /*0530*/  @P3 LDG.E R28, desc[UR12][R22.64] ;  /* 0x0000000c161c3981 */ /* 0x000ee2000c1e1900 */
[----:B------:R-:W-:-:S05]  /*0540*/  @P3 LEA.HI.X R15, R11, UR7, R20, 0x2, P4 ;  /* 0x000000070b0f3c11 */ /* 0x000fca000a0f1414 */
[----:B------:R1:W3:Y:S01]  /*0550*/  @P3 LDG.E R27, desc[UR12][R14.64] ;  /* 0x0000000c0e1b3981 */ /* 0x0002e2000c1e1900 */
[----:B------:R-:W-:Y:S02]  /*0560*/  @P0 LEA R12, P6, R13, UR10, 0x2 ;  /* 0x0000000a0d0c0c11 */ /* 0x000fe4000f8c10ff */
[----:B0-----:R-:W-:Y:S02]  /*0570*/  @P2 LEA R16, P4, R7, UR10, 0x2 ;  /* 0x0000000a07102c11 */ /* 0x001fe4000f8810ff */
[----:B------:R-:W-:Y:S02]  /*0580*/  @P0 LEA.HI.X R13, R13, UR11, R18, 0x2, P6 ;  /* 0x0000000b0d0d0c11 */ /* 0x000fe4000b0f1412 */
[----:B------:R-:W-:Y:S02]  /*0590*/  @P3 LEA R18, P6, R11, UR10, 0x2 ;  /* 0x0000000a0b123c11 */ /* 0x000fe4000f8c10ff */
[----:B-1----:R-:W-:Y:S02]  /*05a0*/  @P1 LEA R14, P5, R3, UR10, 0x2 ;  /* 0x0000000a030e1c11 */ /* 0x002fe4000f8a10ff */
[----:B------:R-:W-:-:S02]  /*05b0*/  @P2 LEA.HI.X R17, R7, UR11, R10, 0x2, P4 ;  /* 0x0000000b07112c11 */ /* 0x000fc4000a0f140a */
[----:B------:R-:W-:Y:S01]  /*05c0*/  @P1 LEA.HI.X R15, R3, UR11, R6, 0x2, P5 ;  /* 0x0000000b030f1c11 */ /* 0x000fe2000a8f1406 */
[----:B------:R-:W-:Y:S01]  /*05d0*/  IMAD.WIDE.U32 R4, R2, 0x4, R4 ;  /* 0x0000000402047825 */ /* 0x000fe200078e0004 */
[----:B------:R-:W-:-:S03]  /*05e0*/  @P3 LEA.HI.X R19, R11, UR11, R20, 0x2, P6 ;  /* 0x0000000b0b133c11 */ /* 0x000fc6000b0f1414 */
[----:B--2---:R-:W-:-:S05]  /*05f0*/  FFMA.FTZ R9, -R9, UR5, R8 ;  /* 0x0000000509097c23 */ /* 0x004fca0008010108 */
[----:B------:R2:W-:Y:S01]  /*0600*/  @P0 STG.E desc[UR12][R12.64], R9 ;  /* 0x000000090c000986 */ /* 0x0005e2000c10190c */
[----:B------:R-:W-:Y:S01]  /*0610*/  ISETP.GE.U32.AND P0, PT, R4, 0x10000, PT ;  /* 0x000100000400780c */ /* 0x000fe20003f06070 */
[----:B----4-:R-:W-:-:S05]  /*0620*/  FFMA.FTZ R21, -R24, UR5, R21 ;  /* 0x0000000518157c23 */ /* 0x010fca0008010115 */
[----:B------:R2:W-:Y:S01]  /*0630*/  @P1 STG.E desc[UR12][R14.64], R21 ;  /* 0x000000150e001986 */ /* 0x0005e2000c10190c */
[----:B-----5:R-:W-:Y:S01]  /*0640*/  FFMA.FTZ R25, -R26, UR5, R25 ;  /* 0x000000051a197c23 */ /* 0x020fe20008010119 */
[----:B------:R-:W-:-:S04]  /*0650*/  ISETP.LT.U32.AND P1, PT, R4, UR14, PT ;  /* 0x0000000e04007c0c */ /* 0x000fc8000bf21070 */
[----:B------:R2:W-:Y:S01]  /*0660*/  @P2 STG.E desc[UR12][R16.64], R25 ;  /* 0x0000001910002986 */ /* 0x0005e2000c10190c */
[----:B---3--:R-:W-:-:S05]  /*0670*/  FFMA.FTZ R27, -R28, UR5, R27 ;  /* 0x000000051c1b7c23 */ /* 0x008fca000801011b */
[----:B------:R2:W-:Y:S01]  /*0680*/  @P3 STG.E desc[UR12][R18.64], R27 ;  /* 0x0000001b12003986 */ /* 0x0005e2000c10190c */
[C---:B------:R-:W-:Y:S02]  /*0690*/  ISETP.GE.U32.AND.EX P0, PT, R5.reuse, RZ, PT, P0 ;  /* 0x000000ff0500720c */ /* 0x040fe40003f06100 */
[----:B------:R-:W-:-:S13]  /*06a0*/  ISETP.LT.AND.EX P1, PT, R5, UR4, PT, P1 ;  /* 0x0000000405007c0c */ /* 0x000fda000bf21310 */
[----:B--2---:R-:W-:Y:S05]  /*06b0*/  @!P0 BRA P1, `(.L_x_7615) ;  /* 0xfffffff800d08947 */ /* 0x004fea000083ffff */
[----:B------:R-:W-:Y:S05]  /*06c0*/  EXIT ;  /* 0x000000000000794d */ /* 0x000fea0003800000 */
.L_x_7614:
        /* <DEDUP_REMOVED lines=9> */
.L_x_7616:
[C---:B0-----:R-:W-:Y:S01]  /*0760*/  IMAD.SHL.U32 R2, R16.reuse, 0x10, RZ ;  /* 0x0000001010027824 */ /* 0x041fe200078e00ff */
[----:B------:R-:W-:-:S04]  /*0770*/  SHF.L.U64.HI R0, R16, 0x4, R17 ;  /* 0x0000000410007819 */ /* 0x000fc80000010211 */
[C---:B------:R-:W-:Y:S02]  /*0780*/  IADD3 R4, P0, R2.reuse, UR6, RZ ;  /* 0x0000000602047c10 */ /* 0x040fe4000ff1e0ff */
[----:B------:R-:W-:Y:S02]  /*0790*/  IADD3 R8, P1, R2, UR8, RZ ;  /* 0x0000000802087c10 */ /* 0x000fe4000ff3e0ff */
[C---:B------:R-:W-:Y:S02]  /*07a0*/  IADD3.X R5, R0.reuse, UR7, RZ, P0, !PT ;  /* 0x0000000700057c10 */ /* 0x040fe400087fe4ff */
[----:B------:R-:W-:-:S04]  /*07b0*/  IADD3.X R9, R0, UR9, RZ, P1, !PT ;  /* 0x0000000900097c10 */ /* 0x000fc80008ffe4ff */
[----:B------:R-:W2:Y:S04]  /*07c0*/  LDG.E.128 R4, desc[UR12][R4.64] ;  /* 0x0000000c04047981 */ /* 0x000ea8000c1e1d00 */
[----:B------:R-:W2:Y:S01]  /*07d0*/  LDG.E.128 R8, desc[UR12][R8.64] ;  /* 0x0000000c08087981 */ /* 0x000ea2000c1e1d00 */
        /* <DEDUP_REMOVED lines=10> */
[----:B--2---:R-:W-:Y:S01]  /*0880*/  FFMA.FTZ R15, -R11, UR15, R7 ;  /* 0x0000000f0b0f7c23 */ /* 0x004fe20008010107 */
[----:B------:R-:W-:Y:S01]  /*0890*/  FFMA.FTZ R14, -R10, UR15, R6 ;  /* 0x0000000f0a0e7c23 */ /* 0x000fe20008010106 */
[----:B------:R-:W-:Y:S01]  /*08a0*/  FFMA.FTZ R13, -R9, UR15, R5 ;  /* 0x0000000f090d7c23 */ /* 0x000fe20008010105 */
[----:B------:R-:W-:-:S05]  /*08b0*/  FFMA.FTZ R12, -R8, UR15, R4 ;  /* 0x0000000f080c7c23 */ /* 0x000fca0008010104 */
[----:B------:R0:W-:Y:S04]  /*08c0*/  STG.E.128 desc[UR12][R2.64], R12 ;  /* 0x0000000c02007986 */ /* 0x0001e8000c101d0c */
[----:B------:R-:W-:Y:S05]  /*08d0*/  @!P0 BRA P1, `(.L_x_7616) ;  /* 0xfffffffc00a08947 */ /* 0x000fea000083ffff */
[----:B------:R-:W-:Y:S05]  /*08e0*/  EXIT ;  /* 0x000000000000794d */ /* 0x000fea0003800000 */
.L_x_7617:
        /* <DEDUP_REMOVED lines=9> */
.L_x_8174:


//--------------------- .text._ZN2at6native55_GLOBAL__N__de093ff9_22_ForeachBinaryOpList_cu_a911ec4325multi_tensor_apply_kernelINS1_18TensorListMetadataILi3EEENS1_24BinaryOpListAlphaFunctorIdLi3ELi2ELi2EEEJSt5minusIdEdEEEvT_T0_DpT1_ --------------------------
	.section	.text._ZN2at6native55_GLOBAL__N__de093ff9_22_ForeachBinaryOpList_cu_a911ec4325multi_tensor_apply_kernelINS1_18TensorListMetadataILi3EEENS1_24BinaryOpListAlphaFunctorIdLi3ELi2ELi2EEEJSt5minusIdEdEEEvT_T0_DpT1_,"ax",@progbits
	.align	128
.text._ZN2at6native55_GLOBAL__N__de093ff9_22_ForeachBinaryOpList_cu_a911ec4325multi_tensor_apply_kernelINS1_18TensorListMetadataILi3EEENS1_24BinaryOpListAlphaFunctorIdLi3ELi2ELi2EEEJSt5minusIdEdEEEvT_T0_DpT1_:
        .type           _ZN2at6native55_GLOBAL__N__de093ff9_22_ForeachBinaryOpList_cu_a911ec4325multi_tensor_apply_kernelINS1_18TensorListMetadataILi3EEENS1_24BinaryOpListAlphaFunctorIdLi3ELi2ELi2EEEJSt5minusIdEdEEEvT_T0_DpT1_,@function
        .size           _ZN2at6native55_GLOBAL__N__de093ff9_22_ForeachBinaryOpList_cu_a911ec4325multi_tensor_apply_kernelINS1_18TensorListMetadataILi3EEENS1_24BinaryOpListAlphaFunctorIdLi3ELi2ELi2EEEJSt5minusIdEdEEEvT_T0_DpT1_,(.L_x_8175 - _ZN2at6native55_GLOBAL__N__de093ff9_22_ForeachBinaryOpList_cu_a911ec4325multi_tensor_apply_kernelINS1_18TensorListMetadataILi3EEENS1_24BinaryOpListAlphaFunctorIdLi3ELi2ELi2EEEJSt5minusIdEdEEEvT_T0_DpT1_)
        .other          _ZN2at6native55_GLOBAL__N__de093ff9_22_ForeachBinaryOpList_cu_a911ec4325multi_tensor_apply_kernelINS1_18TensorListMetadataILi3EEENS1_24BinaryOpListAlphaFunctorIdLi3ELi2ELi2EEEJSt5minusIdEdEEEvT_T0_DpT1_,@"STO_CUDA_ENTRY STV_DEFAULT"
_ZN2at6native55_GLOBAL__N__de093ff9_22_ForeachBinaryOpList_cu_a911ec4325multi_tensor_apply_kernelINS1_18TensorListMetadataILi3EEENS1_24BinaryOpListAlphaFunctorIdLi3ELi2ELi2EEEJSt5minusIdEdEEEvT_T0_DpT1_:
        /* <DEDUP_REMOVED lines=33> */
.L_x_7619:
[----:B01----:R-:W-:Y:S02]  /*0210*/  IADD3 R24, P1, R0, UR4, RZ ;  /* 0x0000000400187c10 */ /* 0x003fe4000ff3e0ff */
[----:B------:R-:W-:Y:S02]  /*0220*/  CS2R R16, SRZ ;  /* 0x0000000000107805 */ /* 0x000fe4000001ff00 */
[----:B------:R-:W-:Y:S02]  /*0230*/  CS2R R18, SRZ ;  /* 0x0000000000127805 */ /* 0x000fe4000001ff00 */
[C---:B------:R-:W-:Y:S01]  /*0240*/  ISETP.GE.U32.AND P0, PT, R24.reuse, 0x10000, PT ;  /* 0x000100001800780c */ /* 0x040fe20003f06070 */
[----:B------:R-:W-:Y:S01]  /*0250*/  IMAD.X R21, RZ, RZ, UR5, P1 ;  /* 0x00000005ff157e24 */ /* 0x000fe200088e06ff */
[----:B------:R-:W-:-:S04]  /*0260*/  ISETP.LT.U32.AND P1, PT, R24, UR16, PT ;  /* 0x0000001018007c0c */ /* 0x000fc8000bf21070 */
[----:B------:R-:W-:-:S04]  /*0270*/  ISETP.GE.U32.AND.EX P0, PT, R21, RZ, PT, P0 ;  /* 0x000000ff1500720c */ /* 0x000fc80003f06100 */
[----:B------:R-:W-:-:S13]  /*0280*/  ISETP.LT.AND.EX P0, PT, R21, UR12, !P0, P1 ;  /* 0x0000000c15007c0c */ /* 0x000fda000c701310 */
[C---:B------:R-:W-:Y:S02]  /*0290*/  @P0 LEA R6, P1, R24.reuse, UR6, 0x3 ;  /* 0x0000000618060c11 */ /* 0x040fe4000f8218ff */
[C---:B------:R-:W-:Y:S02]  /*02a0*/  @P0 LEA R8, P2, R24.reuse, UR8, 0x3 ;  /* 0x0000000818080c11 */ /* 0x040fe4000f8418ff */
[C-C-:B------:R-:W-:Y:S02]  /*02b0*/  @P0 LEA.HI.X R7, R24.reuse, UR7, R21.reuse, 0x3, P1 ;  /* 0x0000000718070c11 */ /* 0x140fe400088f1c15 */
[----:B------:R-:W-:-:S03]  /*02c0*/  @P0 LEA.HI.X R9, R24, UR9, R21, 0x3, P2 ;  /* 0x0000000918090c11 */ /* 0x000fc600090f1c15 */
[----:B------:R0:W2:Y:S04]  /*02d0*/  @P0 LDG.E.64 R16, desc[UR14][R6.64] ;  /* 0x0000000e06100981 */ /* 0x0000a8000c1e1b00 */
[----:B------:R1:W2:Y:S01]  /*02e0*/  @P0 LDG.E.64 R18, desc[UR14][R8.64] ;  /* 0x0000000e08120981 */ /* 0x0002a2000c1e1b00 */
[----:B------:R-:W-:Y:S01]  /*02f0*/  IADD3 R2, P2, R24, UR13, RZ ;  /* 0x0000000d18027c10 */ /* 0x000fe2000ff5e0ff */
[----:B------:R-:W-:Y:S02]  /*0300*/  IMAD.U32 R5, RZ, RZ, UR13 ;  /* 0x0000000dff057e24 */ /* 0x000fe4000f8e00ff */
[----:B------:R-:W-:Y:S01]  /*0310*/  IMAD.U32 R10, RZ, RZ, UR13 ;  /* 0x0000000dff0a7e24 */ /* 0x000fe2000f8e00ff */
[C---:B------:R-:W-:Y:S01]  /*0320*/  ISETP.GE.U32.AND P1, PT, R2.reuse, 0x10000, PT ;  /* 0x000100000200780c */ /* 0x040fe20003f26070 */
[----:B------:R-:W-:Y:S01]  /*0330*/  IMAD.X R3, RZ, RZ, R21, P2 ;  /* 0x000000ffff037224 */ /* 0x000fe200010e0615 */
[----:B------:R-:W-:Y:S01]  /*0340*/  ISETP.LT.U32.AND P2, PT, R2, UR16, PT ;  /* 0x0000001002007c0c */ /* 0x000fe2000bf41070 */
[----:B0-----:R-:W-:Y:S01]  /*0350*/  IMAD R7, R10, 0x3, RZ ;  /* 0x000000030a077824 */ /* 0x001fe200078e02ff */
[----:B------:R-:W-:-:S02]  /*0360*/  LEA R4, P3, R5, R24, 0x1 ;  /* 0x0000001805047211 */ /* 0x000fc400078608ff */
[----:B------:R-:W-:Y:S02]  /*0370*/  ISETP.GE.U32.AND.EX P1, PT, R3, RZ, PT, P1 ;  /* 0x000000ff0300720c */ /* 0x000fe40003f26110 */
[----:B------:R-:W-:Y:S01]  /*0380*/  IADD3 R26, P4, R7, R24, RZ ;  /* 0x00000018071a7210 */ /* 0x000fe20007f9e0ff */
[--C-:B------:R-:W-:Y:S01]  /*0390*/  IMAD.X R5, RZ, RZ, R21.reuse, P3 ;  /* 0x000000ffff057224 */ /* 0x100fe200018e0615 */
[----:B------:R-:W-:Y:S02]  /*03a0*/  ISETP.LT.AND.EX P1, PT, R3, UR12, !P1, P2 ;  /* 0x0000000c03007c0c */ /* 0x000fe4000cf21320 */
[----:B------:R-:W-:Y:S02]  /*03b0*/  CS2R R6, SRZ ;  /* 0x0000000000067805 */ /* 0x000fe4000001ff00 */
        /* <DEDUP_REMOVED lines=11> */
[----:B------:R-:W-:Y:S02]  /*0470*/  @P2 LEA R12, P5, R4, UR6, 0x3 ;  /* 0x00000006040c2c11 */ /* 0x000fe4000f8a18ff */
[----:B------:R-:W-:Y:S02]  /*0480*/  CS2R R10, SRZ ;  /* 0x00000000000a7805 */ /* 0x000fe4000001ff00 */
[----:B------:R-:W-:Y:S02]  /*0490*/  ISETP.LT.AND.EX P3, PT, R27, UR12, !P6, P3 ;  /* 0x0000000c1b007c0c */ /* 0x000fe4000f761330 */
[----:B-1----:R-:W-:Y:S02]  /*04a0*/  CS2R R8, SRZ ;  /* 0x0000000000087805 */ /* 0x002fe4000001ff00 */
[----:B------:R-:W-:Y:S01]  /*04b0*/  @P1 LEA.HI.X R29, R2, UR9, R3, 0x3, P4 ;  /* 0x00000009021d1c11 */ /* 0x000fe2000a0f1c03 */
[----:B------:R0:W3:Y:S01]  /*04c0*/  @P1 LDG.E.64 R6, desc[UR14][R22.64] ;  /* 0x0000000e16061981 */ /* 0x0000e2000c1e1b00 */
[----:B------:R-:W-:-:S02]  /*04d0*/  @P2 LEA.HI.X R13, R4, UR7, R5, 0x3, P5 ;  /* 0x00000007040d2c11 */ /* 0x000fc4000a8f1c05 */
[C---:B------:R-:W-:Y:S01]  /*04e0*/  @P2 LEA R14, P4, R4.reuse, UR8, 0x3 ;  /* 0x00000008040e2c11 */ /* 0x040fe2000f8818ff */
[----:B------:R-:W3:Y:S03]  /*04f0*/  @P1 LDG.E.64 R8, desc[UR14][R28.64] ;  /* 0x0000000e1c081981 */ /* 0x000ee6000c1e1b00 */
[----:B------:R-:W-:Y:S01]  /*0500*/  @P2 LEA.HI.X R15, R4, UR9, R5, 0x3, P4 ;  /* 0x00000009040f2c11 */ /* 0x000fe2000a0f1c05 */
[----:B------:R1:W4:Y:S01]  /*0510*/  @P2 LDG.E.64 R10, desc[UR14][R12.64] ;  /* 0x0000000e0c0a2981 */ /* 0x000322000c1e1b00 */
[----:B0-----:R-:W-:-:S04]  /*0520*/  @P3 LEA R22, P4, R26, UR6, 0x3 ;  /* 0x000000061a163c11 */ /* 0x001fc8000f8818ff */
[C---:B------:R-:W-:Y:S02]  /*0530*/  @P3 LEA.HI.X R23, R26.reuse, UR7, R27, 0x3, P4 ;  /* 0x000000071a173c11 */ /* 0x040fe4000a0f1c1b */
[----:B-1----:R-:W-:Y:S02]  /*0540*/  CS2R R12, SRZ ;  /* 0x00000000000c7805 */ /* 0x002fe4000001ff00 */
[----:B------:R-:W-:-:S04]  /*0550*/  @P3 LEA R28, P4, R26, UR8, 0x3 ;  /* 0x000000081a1c3c11 */ /* 0x000fc8000f8818ff */
[----:B------:R0:W4:Y:S01]  /*0560*/  @P2 LDG.E.64 R12, desc[UR14][R14.64] ;  /* 0x0000000e0e0c2981 */ /* 0x000122000c1e1b00 */
[----:B------:R-:W-:Y:S02]  /*0570*/  @P3 LEA.HI.X R29, R26, UR9, R27, 0x3, P4 ;  /* 0x000000091a1d3c11 */ /* 0x000fe4000a0f1c1b */
[----:B0-----:R-:W-:-:S06]  /*0580*/  CS2R R14, SRZ ;  /* 0x00000000000e7805 */ /* 0x001fcc000001ff00 */
[----:B------:R0:W5:Y:S01]  /*0590*/  @P3 LDG.E.64 R14, desc[UR14][R22.64] ;  /* 0x0000000e160e3981 */ /* 0x000162000c1e1b00 */
[----:B--2---:R-:W-:Y:S01]  /*05a0*/  DFMA R16, -R18, UR18, R16 ;  /* 0x0000001212107c2b */ /* 0x004fe20008000110 */
[----:B------:R-:W-:-:S06]  /*05b0*/  CS2R R18, SRZ ;  /* 0x0000000000127805 */ /* 0x000fcc000001ff00 */
[----:B------:R-:W5:Y:S01]  /*05c0*/  @P3 LDG.E.64 R18, desc[UR14][R28.64] ;  /* 0x0000000e1c123981 */ /* 0x000f62000c1e1b00 */
[----:B------:R-:W-:Y:S01]  /*05d0*/  @P0 LEA R20, P4, R24, UR10, 0x3 ;  /* 0x0000000a18140c11 */ /* 0x000fe2000f8818ff */
[----:B------:R-:W-:Y:S01]  /*05e0*/  UIMAD.WIDE.U32 UR4, UR13, 0x4, UR4 ;  /* 0x000000040d0478a5 */ /* 0x000fe2000f8e0004 */
[----:B0-----:R-:W-:Y:S02]  /*05f0*/  @P1 LEA R22, P5, R2, UR10, 0x3 ;  /* 0x0000000a02161c11 */ /* 0x001fe4000f8a18ff */
[----:B------:R-:W-:Y:S01]  /*0600*/  @P0 LEA.HI.X R21, R24, UR11, R21, 0x3, P4 ;  /* 0x0000000b18150c11 */ /* 0x000fe2000a0f1c15 */
[----:B------:R-:W-:Y:S01]  /*0610*/  UISETP.LT.U32.AND UP1, UPT, UR4, UR16, UPT ;  /* 0x000000100400728c */ /* 0x000fe2000bf21070 */
[----:B------:R-:W-:Y:S01]  /*0620*/  @P2 LEA R24, P4, R4, UR10, 0x3 ;  /* 0x0000000a04182c11 */ /* 0x000fe2000f8818ff */
[----:B------:R-:W-:Y:S01]  /*0630*/  UISETP.GE.U32.AND UP0, UPT, UR4, 0x10000, UPT ;  /* 0x000100000400788c */ /* 0x000fe2000bf06070 */
[----:B------:R-:W-:Y:S01]  /*0640*/  @P1 LEA.HI.X R23, R2, UR11, R3, 0x3, P5 ;  /* 0x0000000b02171c11 */ /* 0x000fe2000a8f1c03 */
[----:B------:R1:W-:Y:S01]  /*0650*/  @P0 STG.E.64 desc[UR14][R20.64], R16 ;  /* 0x0000001014000986 */ /* 0x0003e2000c101b0e */
[----:B------:R-:W-:Y:S01]  /*0660*/  @P3 LEA R2, P5, R26, UR10, 0x3 ;  /* 0x0000000a1a023c11 */ /* 0x000fe2000f8a18ff */
[----:B------:R-:W-:Y:S01]  /*0670*/  UISETP.GE.U32.AND.EX UP0, UPT, UR5, URZ, UPT, UP0 ;  /* 0x0000003f0500728c */ /* 0x000fe2000bf06100 */
[----:B------:R-:W-:Y:S01]  /*0680*/  @P2 LEA.HI.X R25, R4, UR11, R5, 0x3, P4 ;  /* 0x0000000b04192c11 */ /* 0x000fe2000a0f1c05 */
[----:B------:R-:W-:Y:S01]  /*0690*/  IMAD.U32 R5, RZ, RZ, UR5 ;  /* 0x00000005ff057e24 */ /* 0x000fe2000f8e00ff */
[----:B------:R-:W-:Y:S01]  /*06a0*/  @P3 LEA.HI.X R3, R26, UR11, R27, 0x3, P5 ;  /* 0x0000000b1a033c11 */ /* 0x000fe2000a8f1c1b */
[----:B------:R-:W-:Y:S01]  /*06b0*/  IMAD.U32 R4, RZ, RZ, UR4 ;  /* 0x00000004ff047e24 */ /* 0x000fe2000f8e00ff */
[----:B------:R-:W-:-:S04]  /*06c0*/  PLOP3.LUT P0, PT, PT, PT, UP1, 0x80, 0x0 ;  /* 0x000000000000781c */ /* 0x000fc80003f0f018 */
[----:B------:R-:W-:Y:S01]  /*06d0*/  ISETP.LT.AND.EX P0, PT, R5, UR12, PT, P0 ;  /* 0x0000000c05007c0c */ /* 0x000fe2000bf01300 */
[----:B---3--:R-:W-:-:S07]  /*06e0*/  DFMA R6, -R8, UR18, R6 ;  /* 0x0000001208067c2b */ /* 0x008fce0008000106 */
[----:B------:R1:W-:Y:S01]  /*06f0*/  @P1 STG.E.64 desc[UR14][R22.64], R6 ;  /* 0x0000000616001986 */ /* 0x0003e2000c101b0e */
[----:B------:R-:W-:Y:S01]  /*0700*/  PLOP3.LUT P1, PT, PT, PT, UP0, 0x80, 0x0 ;  /* 0x000000000000781c */ /* 0x000fe20003f2f008 */
[----:B----4-:R-:W-:-:S07]  /*0710*/  DFMA R10, -R12, UR18, R10 ;  /* 0x000000120c0a7c2b */ /* 0x010fce000800010a */
[----:B------:R1:W-:Y:S01]  /*0720*/  @P2 STG.E.64 desc[UR14][R24.64], R10 ;  /* 0x0000000a18002986 */ /* 0x0003e2000c101b0e */
[----:B-----5:R-:W-:-:S07]  /*0730*/  DFMA R14, -R18, UR18, R14 ;  /* 0x00000012120e7c2b */ /* 0x020fce000800010e */
[----:B------:R1:W-:Y:S01]  /*0740*/  @P3 STG.E.64 desc[UR14][R2.64], R14 ;  /* 0x0000000e02003986 */ /* 0x0003e2000c101b0e */
[----:B------:R-:W-:Y:S05]  /*0750*/  @!P1 BRA P0, `(.L_x_7619) ;  /* 0xfffffff800ac9947 */ /* 0x000fea000003ffff */
[----:B------:R-:W-:Y:S05]  /*0760*/  EXIT ;  /* 0x000000000000794d */ /* 0x000fea0003800000 */
.L_x_7618:
        /* <DEDUP_REMOVED lines=9> */
.L_x_7620:
[C---:B------:R-:W-:Y:S01]  /*0800*/  IMAD.SHL.U32 R24, R0.reuse, 0x20, RZ ;  /* 0x0000002000187824 */ /* 0x040fe200078e00ff */
[----:B------:R-:W-:-:S04]  /*0810*/  SHF.L.U64.HI R2, R0, 0x5, R3 ;  /* 0x0000000500027819 */ /* 0x000fc80000010203 */
[C---:B------:R-:W-:Y:S02]  /*0820*/  IADD3 R20, P0, R24.reuse, UR6, RZ ;  /* 0x0000000618147c10 */ /* 0x040fe4000ff1e0ff */
[----:B------:R-:W-:Y:S02]  /*0830*/  IADD3 R22, P1, R24, UR8, RZ ;  /* 0x0000000818167c10 */ /* 0x000fe4000ff3e0ff */
[C---:B------:R-:W-:Y:S02]  /*0840*/  IADD3.X R21, R2.reuse, UR7, RZ, P0, !PT ;  /* 0x0000000702157c10 */ /* 0x040fe400087fe4ff */
[----:B------:R-:W-:-:S03]  /*0850*/  IADD3.X R23, R2, UR9, RZ, P1, !PT ;  /* 0x0000000902177c10 */ /* 0x000fc60008ffe4ff */
[----:B------:R-:W2:Y:S04]  /*0860*/  LDG.E.128 R12, desc[UR14][R20.64] ;  /* 0x0000000e140c7981 */ /* 0x000ea8000c1e1d00 */
[----:B------:R-:W2:Y:S04]  /*0870*/  LDG.E.128 R16, desc[UR14][R22.64] ;  /* 0x0000000e16107981 */ /* 0x000ea8000c1e1d00 */
[----:B------:R-:W3:Y:S04]  /*0880*/  LDG.E.128 R4, desc[UR14][R20.64+0x10] ;  /* 0x0000100e14047981 */ /* 0x000ee8000c1e1d00 */
[----:B------:R-:W3:Y:S01]  /*0890*/  LDG.E.128 R8, desc[UR14][R22.64+0x10] ;  /* 0x0000100e16087981 */ /* 0x000ee2000c1e1d00 */
[----:B--2---:R-:W-:Y:S01]  /*08a0*/  DFMA R12, -R16, UR18, R12 ;  /* 0x00000012100c7c2b */ /* 0x004fe2000800010c */
[----:B------:R-:W-:Y:S01]  /*08b0*/  IADD3 R16, P0, R24, UR10, RZ ;  /* 0x0000000a18107c10 */ /* 0x000fe2000ff1e0ff */
[----:B------:R-:W-:-:S03]  /*08c0*/  DFMA R14, -R18, UR18, R14 ;  /* 0x00000012120e7c2b */ /* 0x000fc6000800010e */
[----:B------:R-:W-:Y:S02]  /*08d0*/  IADD3.X R17, R2, UR11, RZ, P0, !PT ;  /* 0x0000000b02117c10 */ /* 0x000fe400087fe4ff */
[----:B------:R-:W-:Y:S01]  /*08e0*/  IADD3 R0, P0, R0, UR4, RZ ;  /* 0x0000000400007c10 */ /* 0x000fe2000ff1e0ff */
[----:B---3--:R-:W-:Y:S02]  /*08f0*/  DFMA R6, -R10, UR18, R6 ;  /* 0x000000120a067c2b */ /* 0x008fe40008000106 */
[----:B------:R-:W-:Y:S01]  /*0900*/  DFMA R4, -R8, UR18, R4 ;  /* 0x0000001208047c2b */ /* 0x000fe20008000104 */
[----:B------:R0:W-:Y:S01]  /*0910*/  STG.E.128 desc[UR14][R16.64], R12 ;  /* 0x0000000c10007986 */ /* 0x0001e2000c101d0e */
[C---:B------:R-:W-:Y:S01]  /*0920*/  IMAD.SHL.U32 R2, R0.reuse, 0x4, RZ ;  /* 0x0000000400027824 */ /* 0x040fe200078e00ff */
[----:B------:R-:W-:Y:S01]  /*0930*/  ISETP.LT.U32.AND P1, PT, R0, 0x4000, PT ;  /* 0x000040000000780c */ /* 0x000fe20003f21070 */
[----:B------:R-:W-:-:S03]  /*0940*/  IMAD.X R3, RZ, RZ, R3, P0 ;  /* 0x000000ffff037224 */ /* 0x000fc600000e0603 */
[----:B------:R0:W-:Y:S01]  /*0950*/  STG.E.128 desc[UR14][R16.64+0x10], R4 ;  /* 0x0000100410007986 */ /* 0x0001e2000c101d0e */
[----:B------:R-:W-:Y:S02]  /*0960*/  ISETP.GE.U32.AND P0, PT, R2, UR16, PT ;  /* 0x0000001002007c0c */ /* 0x000fe4000bf06070 */
[----:B------:R-:W-:Y:S02]  /*0970*/  SHF.L.U64.HI R2, R0, 0x2, R3 ;  /* 0x0000000200027819 */ /* 0x000fe40000010203 */
[----:B------:R-:W-:Y:S02]  /*0980*/  ISETP.LT.U32.AND.EX P1, PT, R3, RZ, PT, P1 ;  /* 0x000000ff0300720c */ /* 0x000fe40003f21110 */
[----:B------:R-:W-:-:S13]  /*0990*/  ISETP.GE.AND.EX P0, PT, R2, UR12, PT, P0 ;  /* 0x0000000c02007c0c */ /* 0x000fda000bf06300 */
[----:B0-----:R-:W-:Y:S05]  /*09a0*/  @!P0 BRA P1, `(.L_x_7620) ;  /* 0xfffffffc00948947 */ /* 0x001fea000083ffff */
[----:B------:R-:W-:Y:S05]  /*09b0*/  EXIT ;  /* 0x000000000000794d */ /* 0x000fea0003800000 */
.L_x_7621:
        /* <DEDUP_REMOVED lines=12> */
.L_x_8175:


//--------------------- .text._ZN2at6native55_GLOBAL__N__de093ff9_22_ForeachBinaryOpList_cu_a911ec4325multi_tensor_apply_kernelINS1_18TensorListMetadataILi3EEENS1_24BinaryOpListAlphaFunctorIsLi3ELi2ELi2EEEJSt5minusIsEsEEEvT_T0_DpT1_ --------------------------
	.section	.text._ZN2at6native55_GLOBAL__N__de093ff9_22_ForeachBinaryOpList_cu_a911ec4325multi_tensor_apply_kernelINS1_18TensorListMetadataILi3EEENS1_24BinaryOpListAlphaFunctorIsLi3ELi2ELi2EEEJSt5minusIsEsEEEvT_T0_DpT1_,"ax",@progbits
	.align	128
.text._ZN2at6native55_GLOBAL__N__de093ff9_22_ForeachBinaryOpList_cu_a911ec4325multi_tensor_apply_kernelINS1_18TensorListMetadataILi3EEENS1_24BinaryOpListAlphaFunctorIsLi3ELi2ELi2EEEJSt5minusIsEsEEEvT_T0_DpT1_:
        .type           _ZN2at6native55_GLOBAL__N__de093ff9_22_ForeachBinaryOpList_cu_a911ec4325multi_tensor_apply_kernelINS1_18TensorListMetadataILi3EEENS1_24BinaryOpListAlphaFunctorIsLi3ELi2ELi2EEEJSt5minusIsEsEEEvT_T0_DpT1_,@function
        .size           _ZN2at6native55_GLOBAL__N__de093ff9_22_ForeachBinaryOpList_cu_a911ec4325multi_tensor_apply_kernelINS1_18TensorListMetadataILi3EEENS1_24BinaryOpListAlphaFunctorIsLi3ELi2ELi2EEEJSt5minusIsEsEEEvT_T0_DpT1_,(.L_x_8176 - _ZN2at6native55_GLOBAL__N__de093ff9_22_ForeachBinaryOpList_cu_a911ec4325multi_tensor_apply_kernelINS1_18TensorListMetadataILi3EEENS1_24BinaryOpListAlphaFunctorIsLi3ELi2ELi2EEEJSt5minusIsEsEEEvT_T0_DpT1_)
        .other          _ZN2at6native55_GLOBAL__N__de093ff9_22_ForeachBinaryOpList_cu_a911ec4325multi_tensor_apply_kernelINS1_18TensorListMetadataILi3EEENS1_24BinaryOpListAlphaFunctorIsLi3ELi2ELi2EEEJSt5minusIsEsEEEvT_T0_DpT1_,@"STO_CUDA_ENTRY STV_DEFAULT"
_ZN2at6native55_GLOBAL__N__de093ff9_22_ForeachBinaryOpList_cu_a911ec4325multi_tensor_apply_kernelINS1_18TensorListMetadataILi3EEENS1_24BinaryOpListAlphaFunctorIsLi3ELi2ELi2EEEJSt5minusIsEsEEEvT_T0_DpT1_:
        /* <DEDUP_REMOVED lines=31> */
.L_x_7623:
[----:B0-----:R-:W-:Y:S01]  /*01f0*/  IADD3 R5, P0, R0, R6, RZ ;  /* 0x0000000600057210 */ /* 0x001fe20007f1e0ff */
[----:B-1----:R-:W-:-:S03]  /*0200*/  IMAD R8, R2, 0x3, RZ ;  /* 0x0000000302087824 */ /* 0x002fc600078e02ff */
[-C--:B------:R-:W-:Y:S01]  /*0210*/  IADD3 R23, P5, R2, R5.reuse, RZ ;  /* 0x0000000502177210 */ /* 0x080fe20007fbe0ff */
[----:B------:R-:W-:Y:S01]  /*0220*/  IMAD.X R4, RZ, RZ, R7, P0 ;  /* 0x000000ffff047224 */ /* 0x000fe200000e0607 */
[-C--:B------:R-:W-:Y:S02]  /*0230*/  IADD3 R19, P6, R8, R5.reuse, RZ ;  /* 0x0000000508137210 */ /* 0x080fe40007fde0ff */
[----:B------:R-:W-:Y:S01]  /*0240*/  LEA R28, P4, R2, R5, 0x1 ;  /* 0x00000005021c7211 */ /* 0x000fe200078808ff */
[--C-:B------:R-:W-:Y:S01]  /*0250*/  IMAD.X R27, RZ, RZ, R4.reuse, P5 ;  /* 0x000000ffff1b7224 */ /* 0x100fe200028e0604 */
[----:B------:R-:W-:Y:S01]  /*0260*/  ISETP.GE.U32.AND P3, PT, R23, 0x10000, PT ;  /* 0x000100001700780c */ /* 0x000fe20003f66070 */
[--C-:B------:R-:W-:Y:S01]  /*0270*/  IMAD.X R24, RZ, RZ, R4.reuse, P6 ;  /* 0x000000ffff187224 */ /* 0x100fe200030e0604 */
[----:B------:R-:W-:Y:S01]  /*0280*/  ISETP.GE.U32.AND P2, PT, R5, 0x10000, PT ;  /* 0x000100000500780c */ /* 0x000fe20003f46070 */
[----:B------:R-:W-:Y:S01]  /*0290*/  IMAD.X R25, RZ, RZ, R4, P4 ;  /* 0x000000ffff197224 */ /* 0x000fe200020e0604 */
[----:B------:R-:W-:-:S02]  /*02a0*/  ISETP.LT.U32.AND P0, PT, R23, UR15, PT ;  /* 0x0000000f17007c0c */ /* 0x000fc4000bf01070 */
[----:B------:R-:W-:Y:S02]  /*02b0*/  ISETP.GE.U32.AND.EX P3, PT, R27, RZ, PT, P3 ;  /* 0x000000ff1b00720c */ /* 0x000fe40003f66130 */
[----:B------:R-:W-:Y:S02]  /*02c0*/  ISETP.GE.U32.AND P4, PT, R19, 0x10000, PT ;  /* 0x000100001300780c */ /* 0x000fe40003f86070 */
[----:B------:R-:W-:Y:S02]  /*02d0*/  ISETP.LT.U32.AND P1, PT, R5, UR15, PT ;  /* 0x0000000f05007c0c */ /* 0x000fe4000bf21070 */
[----:B------:R-:W-:Y:S02]  /*02e0*/  ISETP.GE.U32.AND.EX P2, PT, R4, RZ, PT, P2 ;  /* 0x000000ff0400720c */ /* 0x000fe40003f46120 */
[----:B------:R-:W-:Y:S02]  /*02f0*/  ISETP.LT.AND.EX P3, PT, R27, UR5, !P3, P0 ;  /* 0x000000051b007c0c */ /* 0x000fe4000df61300 */
        /* <DEDUP_REMOVED lines=8> */
[----:B------:R-:W-:Y:S02]  /*0380*/  @P3 LEA R10, P4, R23, UR8, 0x1 ;  /* 0x00000008170a3c11 */ /* 0x000fe4000f8808ff */
[----:B------:R-:W-:Y:S02]  /*0390*/  PRMT R26, RZ, 0x7610, R26 ;  /* 0x00007610ff1a7816 */ /* 0x000fe4000000001a */
[----:B------:R-:W-:Y:S02]  /*03a0*/  @P1 LEA R12, P5, R5, UR8, 0x1 ;  /* 0x00000008050c1c11 */ /* 0x000fe4000f8a08ff */
[----:B------:R-:W-:Y:S02]  /*03b0*/  @P3 LEA.HI.X R11, R23, UR9, R27, 0x1, P4 ;  /* 0x00000009170b3c11 */ /* 0x000fe4000a0f0c1b */
[----:B------:R-:W-:-:S02]  /*03c0*/  @P1 LEA.HI.X R13, R5, UR9, R4, 0x1, P5 ;  /* 0x00000009050d1c11 */ /* 0x000fc4000a8f0c04 */
[C---:B------:R-:W-:Y:S01]  /*03d0*/  @P0 LEA R16, P4, R19.reuse, UR8, 0x1 ;  /* 0x0000000813100c11 */ /* 0x040fe2000f8808ff */
[----:B------:R-:W2:Y:S01]  /*03e0*/  @P3 LDG.E.U16 R26, desc[UR12][R10.64] ;  /* 0x0000000c0a1a3981 */ /* 0x000ea2000c1e1500 */
[----:B------:R-:W-:Y:S02]  /*03f0*/  PRMT R8, RZ, 0x7610, R8 ;  /* 0x00007610ff087816 */ /* 0x000fe40000000008 */
[----:B------:R-:W-:Y:S02]  /*0400*/  PRMT R9, RZ, 0x7610, R9 ;  /* 0x00007610ff097816 */ /* 0x000fe40000000009 */
[----:B------:R-:W-:Y:S02]  /*0410*/  @P2 LEA R14, P5, R28, UR8, 0x1 ;  /* 0x000000081c0e2c11 */ /* 0x000fe4000f8a08ff */
[----:B------:R-:W-:Y:S01]  /*0420*/  @P0 LEA.HI.X R17, R19, UR9, R24, 0x1, P4 ;  /* 0x0000000913110c11 */ /* 0x000fe2000a0f0c18 */
[----:B------:R0:W3:Y:S01]  /*0430*/  @P1 LDG.E.U16 R8, desc[UR12][R12.64] ;  /* 0x0000000c0c081981 */ /* 0x0000e2000c1e1500 */
[----:B------:R-:W-:-:S02]  /*0440*/  PRMT R3, RZ, 0x7610, R3 ;  /* 0x00007610ff037816 */ /* 0x000fc40000000003 */
[----:B------:R-:W-:Y:S01]  /*0450*/  @P2 LEA.HI.X R15, R28, UR9, R25, 0x1, P5 ;  /* 0x000000091c0f2c11 */ /* 0x000fe2000a8f0c19 */
[----:B------:R-:W4:Y:S01]  /*0460*/  @P0 LDG.E.U16 R9, desc[UR12][R16.64] ;  /* 0x0000000c10090981 */ /* 0x000f22000c1e1500 */
[----:B------:R-:W-:-:S03]  /*0470*/  @P1 LEA R20, P4, R5, UR6, 0x1 ;  /* 0x0000000605141c11 */ /* 0x000fc6000f8808ff */
[----:B------:R1:W5:Y:S01]  /*0480*/  @P2 LDG.E.U16 R3, desc[UR12][R14.64] ;  /* 0x0000000c0e032981 */ /* 0x000362000c1e1500 */
[----:B------:R-:W-:Y:S02]  /*0490*/  @P1 LEA.HI.X R21, R5, UR7, R4, 0x1, P4 ;  /* 0x0000000705151c11 */ /* 0x000fe4000a0f0c04 */
[C---:B0-----:R-:W-:Y:S02]  /*04a0*/  @P3 LEA R12, P4, R23.reuse, UR6, 0x1 ;  /* 0x00000006170c3c11 */ /* 0x041fe4000f8808ff */
[----:B------:R-:W-:Y:S02]  /*04b0*/  PRMT R11, RZ, 0x7610, R11 ;  /* 0x00007610ff0b7816 */ /* 0x000fe4000000000b */
[----:B------:R-:W-:Y:S02]  /*04c0*/  @P3 LEA.HI.X R13, R23, UR7, R27, 0x1, P4 ;  /* 0x00000007170d3c11 */ /* 0x000fe4000a0f0c1b */
[----:B------:R-:W-:Y:S02]  /*04d0*/  PRMT R18, RZ, 0x7610, R18 ;  /* 0x00007610ff127816 */ /* 0x000fe40000000012 */
[----:B-1----:R-:W-:Y:S01]  /*04e0*/  @P2 LEA R14, P5, R28, UR6, 0x1 ;  /* 0x000000061c0e2c11 */ /* 0x002fe2000f8a08ff */
[----:B------:R-:W5:Y:S01]  /*04f0*/  @P3 LDG.E.U16 R11, desc[UR12][R12.64] ;  /* 0x0000000c0c0b3981 */ /* 0x000f62000c1e1500 */
[----:B------:R-:W-:-:S02]  /*0500*/  @P0 LEA R16, P4, R19, UR6, 0x1 ;  /* 0x0000000613100c11 */ /* 0x000fc4000f8808ff */
[----:B------:R-:W-:Y:S01]  /*0510*/  PRMT R10, RZ, 0x7610, R10 ;  /* 0x00007610ff0a7816 */ /* 0x000fe2000000000a */
[----:B------:R0:W5:Y:S01]  /*0520*/  @P1 LDG.E.U16 R18, desc[UR12][R20.64] ;  /* 0x0000000c14121981 */ /* 0x000162000c1e1500 */
[----:B------:R-:W-:Y:S02]  /*0530*/  @P2 LEA.HI.X R15, R28, UR7, R25, 0x1, P5 ;  /* 0x000000071c0f2c11 */ /* 0x000fe4000a8f0c19 */
[----:B------:R-:W-:Y:S02]  /*0540*/  PRMT R29, RZ, 0x7610, R29 ;  /* 0x00007610ff1d7816 */ /* 0x000fe4000000001d */
[----:B------:R-:W-:Y:S01]  /*0550*/  @P0 LEA.HI.X R17, R19, UR7, R24, 0x1, P4 ;  /* 0x0000000713110c11 */ /* 0x000fe2000a0f0c18 */
[----:B------:R1:W5:Y:S04]  /*0560*/  @P2 LDG.E.U16 R10, desc[UR12][R14.64] ;  /* 0x0000000c0e0a2981 */ /* 0x000368000c1e1500 */
[----:B------:R1:W5:Y:S01]  /*0570*/  @P0 LDG.E.U16 R29, desc[UR12][R16.64] ;  /* 0x0000000c101d0981 */ /* 0x000362000c1e1500 */
[----:B------:R-:W-:-:S02]  /*0580*/  ULDC.U16 UR4, c[0x0][0xe5a] ;  /* 0x0003968000047ab9 */ /* 0x000fc40000000400 */
[----:B------:R-:W-:Y:S01]  /*0590*/  UPRMT UR4, UR4, 0x9910, URZ ;  /* 0x0000991004047896 */ /* 0x000fe2000800003f */
[----:B0-----:R-:W-:-:S04]  /*05a0*/  @P1 LEA R20, P4, R5, UR10, 0x1 ;  /* 0x0000000a05141c11 */ /* 0x001fc8000f8808ff */
[----:B------:R-:W-:Y:S02]  /*05b0*/  @P1 LEA.HI.X R21, R5, UR11, R4, 0x1, P4 ;  /* 0x0000000b05151c11 */ /* 0x000fe4000a0f0c04 */
[C---:B------:R-:W-:Y:S02]  /*05c0*/  @P2 LEA R4, P4, R28.reuse, UR10, 0x1 ;  /* 0x0000000a1c042c11 */ /* 0x040fe4000f8808ff */
[C---:B------:R-:W-:Y:S02]  /*05d0*/  @P3 LEA R22, P5, R23.reuse, UR10, 0x1 ;  /* 0x0000000a17163c11 */ /* 0x040fe4000f8a08ff */
[----:B------:R-:W-:Y:S02]  /*05e0*/  @P2 LEA.HI.X R5, R28, UR11, R25, 0x1, P4 ;  /* 0x0000000b1c052c11 */ /* 0x000fe4000a0f0c19 */
[----:B------:R-:W-:Y:S01]  /*05f0*/  @P3 LEA.HI.X R23, R23, UR11, R27, 0x1, P5 ;  /* 0x0000000b17173c11 */ /* 0x000fe2000a8f0c1b */
[----:B------:R-:W-:Y:S01]  /*0600*/  IMAD.WIDE.U32 R6, R2, 0x4, R6 ;  /* 0x0000000402067825 */ /* 0x000fe200078e0006 */
[----:B--2---:R-:W-:-:S02]  /*0610*/  PRMT R26, R26, 0x9910, RZ ;  /* 0x000099101a1a7816 */ /* 0x004fc400000000ff */
[----:B---3--:R-:W-:Y:S02]  /*0620*/  PRMT R8, R8, 0x9910, RZ ;  /* 0x0000991008087816 */ /* 0x008fe400000000ff */
[----:B----4-:R-:W-:Y:S01]  /*0630*/  PRMT R13, R9, 0x9910, RZ ;  /* 0x00009910090d7816 */ /* 0x010fe200000000ff */
[----:B------:R-:W-:Y:S01]  /*0640*/  IMAD.MOV.U32 R9, RZ, RZ, R26 ;  /* 0x000000ffff097224 */ /* 0x000fe200078e001a */
[----:B-----5:R-:W-:Y:S01]  /*0650*/  PRMT R12, R3, 0x9910, RZ ;  /* 0x00009910030c7816 */ /* 0x020fe200000000ff */
[----:B------:R-:W-:Y:S02]  /*0660*/  IMAD R3, R8, UR4, RZ ;  /* 0x0000000408037c24 */ /* 0x000fe4000f8e02ff */
[----:B------:R-:W-:Y:S02]  /*0670*/  IMAD R9, R9, UR4, RZ ;  /* 0x0000000409097c24 */ /* 0x000fe4000f8e02ff */
[----:B------:R-:W-:Y:S02]  /*0680*/  IMAD R12, R12, UR4, RZ ;  /* 0x000000040c0c7c24 */ /* 0x000fe4000f8e02ff */
[----:B-1----:R-:W-:-:S02]  /*0690*/  IMAD.MOV R14, RZ, RZ, -R3 ;  /* 0x000000ffff0e7224 */ /* 0x002fc400078e0a03 */
[----:B------:R-:W-:Y:S02]  /*06a0*/  IMAD.MOV R15, RZ, RZ, -R9 ;  /* 0x000000ffff0f7224 */ /* 0x000fe400078e0a09 */
[----:B------:R-:W-:Y:S01]  /*06b0*/  IMAD R3, R13, UR4, RZ ;  /* 0x000000040d037c24 */ /* 0x000fe2000f8e02ff */
[----:B------:R-:W-:Y:S01]  /*06c0*/  PRMT R13, R14, 0x7710, RZ ;  /* 0x000077100e0d7816 */ /* 0x000fe200000000ff */
[----:B------:R-:W-:Y:S01]  /*06d0*/  IMAD.MOV R16, RZ, RZ, -R12 ;  /* 0x000000ffff107224 */ /* 0x000fe200078e0a0c */
[----:B------:R-:W-:Y:S01]  /*06e0*/  PRMT R12, R15, 0x7710, RZ ;  /* 0x000077100f0c7816 */ /* 0x000fe200000000ff */
[----:B------:R-:W-:Y:S01]  /*06f0*/  IMAD.MOV R14, RZ, RZ, -R3 ;  /* 0x000000ffff0e7224 */ /* 0x000fe200078e0a03 */
[----:B------:R-:W-:Y:S02]  /*0700*/  @P0 LEA R8, P4, R19, UR10, 0x1 ;  /* 0x0000000a13080c11 */ /* 0x000fe4000f8808ff */
[----:B------:R-:W-:Y:S01]  /*0710*/  PRMT R3, R16, 0x7710, RZ ;  /* 0x0000771010037816 */ /* 0x000fe200000000ff */
[----:B------:R-:W-:Y:S01]  /*0720*/  IMAD.IADD R11, R12, 0x1, R11 ;  /* 0x000000010c0b7824 */ /* 0x000fe200078e020b */
[----:B------:R-:W-:Y:S01]  /*0730*/  PRMT R12, R14, 0x7710, RZ ;  /* 0x000077100e0c7816 */ /* 0x000fe200000000ff */
[----:B------:R-:W-:Y:S01]  /*0740*/  IMAD.IADD R13, R13, 0x1, R18 ;  /* 0x000000010d0d7824 */ /* 0x000fe200078e0212 */
[----:B------:R-:W-:Y:S01]  /*0750*/  @P0 LEA.HI.X R9, R19, UR11, R24, 0x1, P4 ;  /* 0x0000000b13090c11 */ /* 0x000fe2000a0f0c18 */
[----:B------:R-:W-:-:S02]  /*0760*/  IMAD.IADD R3, R3, 0x1, R10 ;  /* 0x0000000103037824 */ /* 0x000fc400078e020a */
[----:B------:R-:W-:Y:S01]  /*0770*/  IMAD.IADD R29, R12, 0x1, R29 ;  /* 0x000000010c1d7824 */ /* 0x000fe200078e021d */
[----:B------:R2:W-:Y:S01]  /*0780*/  @P1 STG.E.U16 desc[UR12][R20.64], R13 ;  /* 0x0000000d14001986 */ /* 0x0005e2000c10150c */
[----:B------:R-:W-:-:S03]  /*0790*/  ISETP.LT.U32.AND P1, PT, R6, UR15, PT ;  /* 0x0000000f06007c0c */ /* 0x000fc6000bf21070 */
[----:B------:R2:W-:Y:S04]  /*07a0*/  @P3 STG.E.U16 desc[UR12][R22.64], R11 ;  /* 0x0000000b16003986 */ /* 0x0005e8000c10150c */
[----:B------:R2:W-:Y:S04]  /*07b0*/  @P2 STG.E.U16 desc[UR12][R4.64], R3 ;  /* 0x0000000304002986 */ /* 0x0005e8000c10150c */
[----:B------:R2:W-:Y:S01]  /*07c0*/  @P0 STG.E.U16 desc[UR12][R8.64], R29 ;  /* 0x0000001d08000986 */ /* 0x0005e2000c10150c */
[----:B------:R-:W-:Y:S02]  /*07d0*/  ISETP.GE.U32.AND P0, PT, R6, 0x10000, PT ;  /* 0x000100000600780c */ /* 0x000fe40003f06070 */
[----:B------:R-:W-:-:S02]  /*07e0*/  ISETP.LT.AND.EX P1, PT, R7, UR5, PT, P1 ;  /* 0x0000000507007c0c */ /* 0x000fc4000bf21310 */
[----:B------:R-:W-:-:S13]  /*07f0*/  ISETP.GE.U32.AND.EX P0, PT, R7, RZ, PT, P0 ;  /* 0x000000ff0700720c */ /* 0x000fda0003f06100 */
[----:B--2---:R-:W-:Y:S05]  /*0800*/  @!P0 BRA P1, `(.L_x_7623) ;  /* 0xfffffff800788947 */ /* 0x004fea000083ffff */
[----:B------:R-:W-:Y:S05]  /*0810*/  EXIT ;  /* 0x000000000000794d */ /* 0x000fea0003800000 */
.L_x_7622:
        /* <DEDUP_REMOVED lines=10> */
.L_x_7624:
[C---:B------:R-:W-:Y:S01]  /*08c0*/  IMAD.SHL.U32 R4, R5.reuse, 0x8, RZ ;  /* 0x0000000805047824 */ /* 0x040fe200078e00ff */
[----:B------:R-:W-:-:S04]  /*08d0*/  SHF.L.U64.HI R11, R5, 0x3, R0 ;  /* 0x00000003050b7819 */ /* 0x000fc80000010200 */
[----:B------:R-:W-:-:S04]  /*08e0*/  IADD3 R6, P0, R4, UR8, RZ ;  /* 0x0000000804067c10 */ /* 0x000fc8000ff1e0ff */
[----:B------:R-:W-:Y:S02]  /*08f0*/  IADD3.X R7, R11, UR9, RZ, P0, !PT ;  /* 0x000000090b077c10 */ /* 0x000fe400087fe4ff */
[----:B------:R-:W-:-:S04]  /*0900*/  IADD3 R2, P0, R4, UR6, RZ ;  /* 0x0000000604027c10 */ /* 0x000fc8000ff1e0ff */
[----:B------:R-:W2:Y:S01]  /*0910*/  LDG.E.64 R6, desc[UR12][R6.64] ;  /* 0x0000000c06067981 */ /* 0x000ea2000c1e1b00 */
[----:B------:R-:W-:-:S06]  /*0920*/  IADD3.X R3, R11, UR7, RZ, P0, !PT ;  /* 0x000000070b037c10 */ /* 0x000fcc00087fe4ff */
[----:B------:R-:W3:Y:S01]  /*0930*/  LDG.E.64 R2, desc[UR12][R2.64] ;  /* 0x0000000c02027981 */ /* 0x000ee2000c1e1b00 */
[C---:B--2---:R-:W-:Y:S02]  /*0940*/  PRMT R8, R6.reuse, 0xbb32, RZ ;  /* 0x0000bb3206087816 */ /* 0x044fe400000000ff */
[C---:B------:R-:W-:Y:S02]  /*0950*/  PRMT R12, R7.reuse, 0x9910, RZ ;  /* 0x00009910070c7816 */ /* 0x040fe400000000ff */
[----:B------:R-:W-:Y:S01]  /*0960*/  PRMT R9, R6, 0x9910, RZ ;  /* 0x0000991006097816 */ /* 0x000fe200000000ff */
[----:B------:R-:W-:Y:S01]  /*0970*/  IMAD R8, R8, UR4, RZ ;  /* 0x0000000408087c24 */ /* 0x000fe2000f8e02ff */
[----:B------:R-:W-:Y:S02]  /*0980*/  PRMT R10, R7, 0xbb32, RZ ;  /* 0x0000bb32070a7816 */ /* 0x000fe400000000ff */
[----:B---3--:R-:W-:Y:S01]  /*0990*/  PRMT R6, R2, 0x7632, R6 ;  /* 0x0000763202067816 */ /* 0x008fe20000000006 */
[----:B------:R-:W-:-:S02]  /*09a0*/  IMAD.MOV R13, RZ, RZ, -R8 ;  /* 0x000000ffff0d7224 */ /* 0x000fc400078e0a08 */
[----:B------:R-:W-:Y:S02]  /*09b0*/  IMAD.MOV.U32 R8, RZ, RZ, R12 ;  /* 0x000000ffff087224 */ /* 0x000fe400078e000c */
[----:B------:R-:W-:Y:S01]  /*09c0*/  IMAD R7, R9, UR4, RZ ;  /* 0x0000000409077c24 */ /* 0x000fe2000f8e02ff */
[----:B------:R-:W-:Y:S01]  /*09d0*/  PRMT R13, R13, 0x7710, RZ ;  /* 0x000077100d0d7816 */ /* 0x000fe200000000ff */
[----:B------:R-:W-:Y:S02]  /*09e0*/  IMAD R9, R10, UR4, RZ ;  /* 0x000000040a097c24 */ /* 0x000fe4000f8e02ff */
[----:B------:R-:W-:Y:S02]  /*09f0*/  IMAD R8, R8, UR4, RZ ;  /* 0x0000000408087c24 */ /* 0x000fe4000f8e02ff */
[----:B------:R-:W-:Y:S02]  /*0a00*/  IMAD.IADD R10, R6, 0x1, R13 ;  /* 0x00000001060a7824 */ /* 0x000fe400078e020d */
[--C-:B------:R-:W-:Y:S01]  /*0a10*/  IMAD.MOV R13, RZ, RZ, -R7.reuse ;  /* 0x000000ffff0d7224 */ /* 0x100fe200078e0a07 */
[----:B------:R-:W-:Y:S01]  /*0a20*/  PRMT R7, R3, 0x7632, R7 ;  /* 0x0000763203077816 */ /* 0x000fe20000000007 */
[----:B------:R-:W-:-:S02]  /*0a30*/  IMAD.MOV R6, RZ, RZ, -R9 ;  /* 0x000000ffff067224 */ /* 0x000fc400078e0a09 */
[----:B------:R-:W-:Y:S01]  /*0a40*/  IMAD.MOV R12, RZ, RZ, -R8 ;  /* 0x000000ffff0c7224 */ /* 0x000fe200078e0a08 */
[----:B------:R-:W-:Y:S02]  /*0a50*/  PRMT R9, R13, 0x7710, RZ ;  /* 0x000077100d097816 */ /* 0x000fe400000000ff */
[----:B------:R-:W-:Y:S02]  /*0a60*/  PRMT R8, R6, 0x7710, RZ ;  /* 0x0000771006087816 */ /* 0x000fe400000000ff */
[----:B------:R-:W-:Y:S01]  /*0a70*/  PRMT R12, R12, 0x7710, RZ ;  /* 0x000077100c0c7816 */ /* 0x000fe200000000ff */
[----:B------:R-:W-:Y:S01]  /*0a80*/  IMAD.IADD R9, R2, 0x1, R9 ;  /* 0x0000000102097824 */ /* 0x000fe200078e0209 */
[----:B------:R-:W-:Y:S01]  /*0a90*/  IADD3 R6, P0, R4, UR10, RZ ;  /* 0x0000000a04067c10 */ /* 0x000fe2000ff1e0ff */
[----:B------:R-:W-:Y:S02]  /*0aa0*/  IMAD.IADD R2, R7, 0x1, R8 ;  /* 0x0000000107027824 */ /* 0x000fe400078e0208 */
[----:B------:R-:W-:Y:S01]  /*0ab0*/  IMAD.IADD R3, R3, 0x1, R12 ;  /* 0x0000000103037824 */ /* 0x000fe200078e020c */
[----:B------:R-:W-:-:S02]  /*0ac0*/  IADD3.X R7, R11, UR11, RZ, P0, !PT ;  /* 0x0000000b0b077c10 */ /* 0x000fc400087fe4ff */
        /* <DEDUP_REMOVED lines=13> */
.L_x_7625:
        /* <DEDUP_REMOVED lines=14> */
.L_x_8176:


//--------------------- .text._ZN2at6native55_GLOBAL__N__de093ff9_22_ForeachBinaryOpList_cu_a911ec4325multi_tensor_apply_kernelINS1_18TensorListMetadataILi3EEENS1_24BinaryOpListAlphaFunctorIlLi3ELi2ELi2EEEJSt5minusIlElEEEvT_T0_DpT1_ --------------------------
	.section	.text._ZN2at6native55_GLOBAL__N__de093ff9_22_ForeachBinaryOpList_cu_a911ec4325multi_tensor_apply_kernelINS1_18TensorListMetadataILi3EEENS1_24BinaryOpListAlphaFunctorIlLi3ELi2ELi2EEEJSt5minusIlElEEEvT_T0_DpT1_,"ax",@progbits
	.align	128
.text._ZN2at6native55_GLOBAL__N__de093ff9_22_ForeachBinaryOpList_cu_a911ec4325multi_tensor_apply_kernelINS1_18TensorListMetadataILi3EEENS1_24BinaryOpListAlphaFunctorIlLi3ELi2ELi2EEEJSt5minusIlElEEEvT_T0_DpT1_:
        .type           _ZN2at6native55_GLOBAL__N__de093ff9_22_ForeachBinaryOpList_cu_a911ec4325multi_tensor_apply_kernelINS1_18TensorListMetadataILi3EEENS1_24BinaryOpListAlphaFunctorIlLi3ELi2ELi2EEEJSt5minusIlElEEEvT_T0_DpT1_,@function
        .size           _ZN2at6native55_GLOBAL__N__de093ff9_22_ForeachBinaryOpList_cu_a911ec4325multi_tensor_apply_kernelINS1_18TensorListMetadataILi3EEENS1_24BinaryOpListAlphaFunctorIlLi3ELi2ELi2EEEJSt5minusIlElEEEvT_T0_DpT1_,(.L_x_8177 - _ZN2at6native55_GLOBAL__N__de093ff9_22_ForeachBinaryOpList_cu_a911ec4325multi_tensor_apply_kernelINS1_18TensorListMetadataILi3EEENS1_24BinaryOpListAlphaFunctorIlLi3ELi2ELi2EEEJSt5minusIlElEEEvT_T0_DpT1_)
        .other          _ZN2at6native55_GLOBAL__N__de093ff9_22_ForeachBinaryOpList_cu_a911ec4325multi_tensor_apply_kernelINS1_18TensorListMetadataILi3EEENS1_24BinaryOpListAlphaFunctorIlLi3ELi2ELi2EEEJSt5minusIlElEEEvT_T0_DpT1_,@"STO_CUDA_ENTRY STV_DEFAULT"
_ZN2at6native55_GLOBAL__N__de093ff9_22_ForeachBinaryOpList_cu_a911ec4325multi_tensor_apply_kernelINS1_18TensorListMetadataILi3EEENS1_24BinaryOpListAlphaFunctorIlLi3ELi2ELi2EEEJSt5minusIlElEEEvT_T0_DpT1_:
        /* <DEDUP_REMOVED lines=33> */
.L_x_7627:
        /* <DEDUP_REMOVED lines=10> */
[C---:B------:R-:W-:Y:S02]  /*02b0*/  IADD3 R13, P2, R16.reuse, UR13, RZ ;  /* 0x0000000d100d7c10 */ /* 0x040fe4000ff5e0ff */
[----:B------:R-:W-:Y:S02]  /*02c0*/  CS2R R18, SRZ ;  /* 0x0000000000127805 */ /* 0x000fe4000001ff00 */
[C---:B------:R-:W-:Y:S01]  /*02d0*/  @P0 LEA R2, P1, R16.reuse, UR6, 0x3 ;  /* 0x0000000610020c11 */ /* 0x040fe2000f8218ff */
[----:B------:R-:W-:Y:S02]  /*02e0*/  IMAD.U32 R23, RZ, RZ, UR13 ;  /* 0x0000000dff177e24 */ /* 0x000fe4000f8e00ff */
[--C-:B------:R-:W-:Y:S01]  /*02f0*/  IMAD.X R22, RZ, RZ, R17.reuse, P2 ;  /* 0x000000ffff167224 */ /* 0x100fe200010e0611 */
[----:B------:R-:W-:Y:S02]  /*0300*/  @P0 LEA.HI.X R3, R16, UR7, R17, 0x3, P1 ;  /* 0x0000000710030c11 */ /* 0x000fe400088f1c11 */
[----:B------:R-:W-:-:S02]  /*0310*/  ISETP.GE.U32.AND P1, PT, R13, 0x10000, PT ;  /* 0x000100000d00780c */ /* 0x000fc40003f26070 */
[----:B------:R-:W-:Y:S01]  /*0320*/  ISETP.LT.U32.AND P2, PT, R13, UR16, PT ;  /* 0x000000100d007c0c */ /* 0x000fe2000bf41070 */
[----:B0-----:R-:W-:Y:S01]  /*0330*/  IMAD.U32 R4, RZ, RZ, UR13 ;  /* 0x0000000dff047e24 */ /* 0x001fe2000f8e00ff */
[C---:B------:R-:W-:Y:S01]  /*0340*/  ISETP.GE.U32.AND.EX P1, PT, R22.reuse, RZ, PT, P1 ;  /* 0x000000ff1600720c */ /* 0x040fe20003f26110 */
[----:B------:R0:W3:Y:S01]  /*0350*/  @P0 LDG.E.64 R18, desc[UR14][R2.64] ;  /* 0x0000000e02120981 */ /* 0x0000e2000c1e1b00 */
[----:B------:R-:W-:Y:S02]  /*0360*/  LEA R23, P3, R23, R16, 0x1 ;  /* 0x0000001017177211 */ /* 0x000fe400078608ff */
[----:B------:R-:W-:Y:S02]  /*0370*/  ISETP.LT.AND.EX P1, PT, R22, UR12, !P1, P2 ;  /* 0x0000000c16007c0c */ /* 0x000fe4000cf21320 */
[C---:B------:R-:W-:Y:S01]  /*0380*/  ISETP.GE.U32.AND P2, PT, R23.reuse, 0x10000, PT ;  /* 0x000100001700780c */ /* 0x040fe20003f46070 */
[----:B------:R-:W-:Y:S01]  /*0390*/  IMAD.X R24, RZ, RZ, R17, P3 ;  /* 0x000000ffff187224 */ /* 0x000fe200018e0611 */
[----:B------:R-:W-:Y:S01]  /*03a0*/  ISETP.LT.U32.AND P3, PT, R23, UR16, PT ;  /* 0x0000001017007c0c */ /* 0x000fe2000bf61070 */
[----:B0-----:R-:W-:-:S03]  /*03b0*/  IMAD R3, R4, 0x3, RZ ;  /* 0x0000000304037824 */ /* 0x001fc600078e02ff */
[C---:B------:R-:W-:Y:S02]  /*03c0*/  ISETP.GE.U32.AND.EX P2, PT, R24.reuse, RZ, PT, P2 ;  /* 0x000000ff1800720c */ /* 0x040fe40003f46120 */
[----:B------:R-:W-:Y:S02]  /*03d0*/  CS2R R10, SRZ ;  /* 0x00000000000a7805 */ /* 0x000fe4000001ff00 */
[----:B------:R-:W-:Y:S02]  /*03e0*/  CS2R R4, SRZ ;  /* 0x0000000000047805 */ /* 0x000fe4000001ff00 */
[----:B------:R-:W-:Y:S02]  /*03f0*/  IADD3 R3, P4, R3, R16, RZ ;  /* 0x0000001003037210 */ /* 0x000fe40007f9e0ff */
[----:B------:R-:W-:Y:S02]  /*0400*/  ISETP.LT.AND.EX P2, PT, R24, UR12, !P2, P3 ;  /* 0x0000000c18007c0c */ /* 0x000fe4000d741330 */
[----:B------:R-:W-:Y:S01]  /*0410*/  @P1 LEA R28, P3, R13, UR6, 0x3 ;  /* 0x000000060d1c1c11 */ /* 0x000fe2000f8618ff */
[----:B------:R-:W-:Y:S01]  /*0420*/  IMAD.X R2, RZ, RZ, R17, P4 ;  /* 0x000000ffff027224 */ /* 0x000fe200020e0611 */
[----:B------:R-:W-:-:S02]  /*0430*/  ISETP.GE.U32.AND P6, PT, R3, 0x10000, PT ;  /* 0x000100000300780c */ /* 0x000fc40003fc6070 */
[----:B------:R-:W-:Y:S02]  /*0440*/  @P1 LEA.HI.X R29, R13, UR7, R22, 0x3, P3 ;  /* 0x000000070d1d1c11 */ /* 0x000fe400098f1c16 */
[----:B------:R-:W-:Y:S02]  /*0450*/  ISETP.LT.U32.AND P3, PT, R3, UR16, PT ;  /* 0x0000001003007c0c */ /* 0x000fe4000bf61070 */
[C---:B------:R-:W-:Y:S02]  /*0460*/  ISETP.GE.U32.AND.EX P6, PT, R2.reuse, RZ, PT, P6 ;  /* 0x000000ff0200720c */ /* 0x040fe40003fc6160 */
[----:B------:R-:W-:Y:S02]  /*0470*/  CS2R R20, SRZ ;  /* 0x0000000000147805 */ /* 0x000fe4000001ff00 */
[----:B------:R-:W-:Y:S01]  /*0480*/  @P1 LEA R8, P4, R13, UR8, 0x3 ;  /* 0x000000080d081c11 */ /* 0x000fe2000f8818ff */
[----:B------:R0:W4:Y:S01]  /*0490*/  @P1 LDG.E.64 R4, desc[UR14][R28.64] ;  /* 0x0000000e1c041981 */ /* 0x000122000c1e1b00 */
[----:B------:R-:W-:-:S02]  /*04a0*/  ISETP.LT.AND.EX P3, PT, R2, UR12, !P6, P3 ;  /* 0x0000000c02007c0c */ /* 0x000fc4000f761330 */
[----:B------:R-:W-:Y:S02]  /*04b0*/  @P1 LEA.HI.X R9, R13, UR9, R22, 0x3, P4 ;  /* 0x000000090d091c11 */ /* 0x000fe4000a0f1c16 */
[C---:B------:R-:W-:Y:S02]  /*04c0*/  @P2 LEA R26, P5, R23.reuse, UR6, 0x3 ;  /* 0x00000006171a2c11 */ /* 0x040fe4000f8a18ff */
[C---:B------:R-:W-:Y:S01]  /*04d0*/  @P2 LEA R6, P4, R23.reuse, UR8, 0x3 ;  /* 0x0000000817062c11 */ /* 0x040fe2000f8818ff */
[----:B------:R1:W5:Y:S01]  /*04e0*/  @P1 LDG.E.64 R10, desc[UR14][R8.64] ;  /* 0x0000000e080a1981 */ /* 0x000362000c1e1b00 */
[C-C-:B------:R-:W-:Y:S02]  /*04f0*/  @P2 LEA.HI.X R27, R23.reuse, UR7, R24.reuse, 0x3, P5 ;  /* 0x00000007171b2c11 */ /* 0x140fe4000a8f1c18 */
[----:B------:R-:W-:-:S03]  /*0500*/  @P2 LEA.HI.X R7, R23, UR9, R24, 0x3, P4 ;  /* 0x0000000917072c11 */ /* 0x000fc6000a0f1c18 */
[C---:B0-----:R-:W-:Y:S01]  /*0510*/  @P3 LEA R28, P4, R3.reuse, UR6, 0x3 ;  /* 0x00000006031c3c11 */ /* 0x041fe2000f8818ff */
[----:B------:R0:W4:Y:S01]  /*0520*/  @P2 LDG.E.64 R20, desc[UR14][R26.64] ;  /* 0x0000000e1a142981 */ /* 0x000122000c1e1b00 */
[----:B-1----:R-:W-:Y:S02]  /*0530*/  CS2R R8, SRZ ;  /* 0x0000000000087805 */ /* 0x002fe4000001ff00 */
[----:B------:R-:W-:-:S04]  /*0540*/  @P3 LEA.HI.X R29, R3, UR7, R2, 0x3, P4 ;  /* 0x00000007031d3c11 */ /* 0x000fc8000a0f1c02 */
[----:B------:R1:W4:Y:S01]  /*0550*/  @P2 LDG.E.64 R8, desc[UR14][R6.64] ;  /* 0x0000000e06082981 */ /* 0x000322000c1e1b00 */
[----:B0-----:R-:W-:-:S04]  /*0560*/  @P3 LEA R26, P4, R3, UR8, 0x3 ;  /* 0x00000008031a3c11 */ /* 0x001fc8000f8818ff */
[----:B------:R-:W-:Y:S02]  /*0570*/  @P3 LEA.HI.X R27, R3, UR9, R2, 0x3, P4 ;  /* 0x00000009031b3c11 */ /* 0x000fe4000a0f1c02 */
[----:B-1----:R-:W-:-:S06]  /*0580*/  CS2R R6, SRZ ;  /* 0x0000000000067805 */ /* 0x002fcc000001ff00 */
[----:B------:R-:W4:Y:S01]  /*0590*/  @P3 LDG.E.64 R6, desc[UR14][R26.64] ;  /* 0x0000000e1a063981 */ /* 0x000f22000c1e1b00 */
[----:B--2---:R-:W-:-:S05]  /*05a0*/  IADD3 R25, P5, RZ, -R14, RZ ;  /* 0x8000000eff197210 */ /* 0x004fca0007fbe0ff */
[----:B------:R-:W-:Y:S01]  /*05b0*/  IMAD.X R12, RZ, RZ, ~R15, P5 ;  /* 0x000000ffff0c7224 */ /* 0x000fe200028e0e0f */
[----:B------:R-:W-:-:S06]  /*05c0*/  CS2R R14, SRZ ;  /* 0x00000000000e7805 */ /* 0x000fcc000001ff00 */
[----:B------:R0:W2:Y:S01]  /*05d0*/  @P3 LDG.E.64 R14, desc[UR14][R28.64] ;  /* 0x0000000e1c0e3981 */ /* 0x0000a2000c1e1b00 */
[----:B------:R-:W-:Y:S02]  /*05e0*/  IMAD R12, R12, UR18, RZ ;  /* 0x000000120c0c7c24 */ /* 0x000fe4000f8e02ff */
[----:B---3--:R-:W-:-:S04]  /*05f0*/  IMAD.WIDE.U32 R18, R25, UR18, R18 ;  /* 0x0000001219127c25 */ /* 0x008fc8000f8e0012 */
[----:B------:R-:W-:Y:S01]  /*0600*/  IMAD R25, R25, UR19, R12 ;  /* 0x0000001319197c24 */ /* 0x000fe2000f8e020c */
[----:B-----5:R-:W-:-:S05]  /*0610*/  IADD3 R12, P4, RZ, -R10, RZ ;  /* 0x8000000aff0c7210 */ /* 0x020fca0007f9e0ff */
[----:B------:R-:W-:Y:S01]  /*0620*/  IMAD.X R11, RZ, RZ, ~R11, P4 ;  /* 0x000000ffff0b7224 */ /* 0x000fe200020e0e0b */
[----:B------:R-:W-:-:S03]  /*0630*/  @P0 LEA R10, P4, R16, UR10, 0x3 ;  /* 0x0000000a100a0c11 */ /* 0x000fc6000f8818ff */
[----:B0-----:R-:W-:Y:S01]  /*0640*/  IMAD R29, R11, UR18, RZ ;  /* 0x000000120b1d7c24 */ /* 0x001fe2000f8e02ff */
[----:B------:R-:W-:Y:S01]  /*0650*/  @P0 LEA.HI.X R11, R16, UR11, R17, 0x3, P4 ;  /* 0x0000000b100b0c11 */ /* 0x000fe2000a0f1c11 */
[----:B----4-:R-:W-:Y:S02]  /*0660*/  IMAD.MOV.U32 R16, RZ, RZ, R4 ;  /* 0x000000ffff107224 */ /* 0x010fe400078e0004 */
[----:B------:R-:W-:Y:S02]  /*0670*/  IMAD.MOV.U32 R17, RZ, RZ, R5 ;  /* 0x000000ffff117224 */ /* 0x000fe400078e0005 */
[C---:B------:R-:W-:Y:S01]  /*0680*/  IMAD R4, R12.reuse, UR19, R29 ;  /* 0x000000130c047c24 */ /* 0x040fe2000f8e021d */
[----:B------:R-:W-:Y:S01]  /*0690*/  IADD3 R5, P4, RZ, -R8, RZ ;  /* 0x80000008ff057210 */ /* 0x000fe20007f9e0ff */
[----:B------:R-:W-:Y:S01]  /*06a0*/  IMAD.WIDE.U32 R16, R12, UR18, R16 ;  /* 0x000000120c107c25 */ /* 0x000fe2000f8e0010 */
[----:B------:R-:W-:-:S03]  /*06b0*/  @P1 LEA R12, P5, R13, UR10, 0x3 ;  /* 0x0000000a0d0c1c11 */ /* 0x000fc6000f8a18ff */
[----:B------:R-:W-:Y:S01]  /*06c0*/  IMAD.X R26, RZ, RZ, ~R9, P4 ;  /* 0x000000ffff1a7224 */ /* 0x000fe200020e0e09 */
[----:B------:R-:W-:Y:S02]  /*06d0*/  @P1 LEA.HI.X R13, R13, UR11, R22, 0x3, P5 ;  /* 0x0000000b0d0d1c11 */ /* 0x000fe4000a8f1c16 */
[----:B------:R-:W-:-:S04]  /*06e0*/  @P2 LEA R8, P5, R23, UR10, 0x3 ;  /* 0x0000000a17082c11 */ /* 0x000fc8000f8a18ff */
[----:B------:R-:W-:Y:S02]  /*06f0*/  @P2 LEA.HI.X R9, R23, UR11, R24, 0x3, P5 ;  /* 0x0000000b17092c11 */ /* 0x000fe4000a8f1c18 */
[----:B------:R-:W-:Y:S01]  /*0700*/  IADD3 R22, P4, RZ, -R6, RZ ;  /* 0x80000006ff167210 */ /* 0x000fe20007f9e0ff */
[----:B------:R-:W-:-:S04]  /*0710*/  IMAD R24, R26, UR18, RZ ;  /* 0x000000121a187c24 */ /* 0x000fc8000f8e02ff */
[----:B------:R-:W-:Y:S01]  /*0720*/  IMAD.X R23, RZ, RZ, ~R7, P4 ;  /* 0x000000ffff177224 */ /* 0x000fe200020e0e07 */
[----:B------:R-:W-:Y:S01]  /*0730*/  @P3 LEA R6, P4, R3, UR10, 0x3 ;  /* 0x0000000a03063c11 */ /* 0x000fe2000f8818ff */
[----:B------:R-:W-:-:S04]  /*0740*/  IMAD.WIDE.U32 R20, R5, UR18, R20 ;  /* 0x0000001205147c25 */ /* 0x000fc8000f8e0014 */
[----:B------:R-:W-:Y:S01]  /*0750*/  IMAD R23, R23, UR18, RZ ;  /* 0x0000001217177c24 */ /* 0x000fe2000f8e02ff */
[----:B------:R-:W-:Y:S01]  /*0760*/  @P3 LEA.HI.X R7, R3, UR11, R2, 0x3, P4 ;  /* 0x0000000b03073c11 */ /* 0x000fe2000a0f1c02 */
[----:B------:R-:W-:Y:S01]  /*0770*/  IMAD R5, R5, UR19, R24 ;  /* 0x0000001305057c24 */ /* 0x000fe2000f8e0218 */
[----:B------:R-:W-:Y:S01]  /*0780*/  UIMAD.WIDE.U32 UR4, UR13, 0x4, UR4 ;  /* 0x000000040d0478a5 */ /* 0x000fe2000f8e0004 */
[----:B------:R-:W-:Y:S02]  /*0790*/  IMAD R23, R22, UR19, R23 ;  /* 0x0000001316177c24 */ /* 0x000fe4000f8e0217 */
[----:B------:R-:W-:Y:S02]  /*07a0*/  IMAD.IADD R19, R19, 0x1, R25 ;  /* 0x0000000113137824 */ /* 0x000fe400078e0219 */
[----:B------:R-:W-:Y:S01]  /*07b0*/  IMAD.IADD R17, R17, 0x1, R4 ;  /* 0x0000000111117824 */ /* 0x000fe200078e0204 */
[----:B------:R-:W-:Y:S01]  /*07c0*/  UISETP.LT.U32.AND UP1, UPT, UR4, UR16, UPT ;  /* 0x000000100400728c */ /* 0x000fe2000bf21070 */
[----:B------:R-:W-:Y:S01]  /*07d0*/  IMAD.IADD R21, R21, 0x1, R5 ;  /* 0x0000000115157824 */ /* 0x000fe200078e0205 */
[----:B------:R-:W-:Y:S01]  /*07e0*/  UISETP.GE.U32.AND UP0, UPT, UR4, 0x10000, UPT ;  /* 0x000100000400788c */ /* 0x000fe2000bf06070 */
[----:B------:R1:W-:Y:S01]  /*07f0*/  @P0 STG.E.64 desc[UR14][R10.64], R18 ;  /* 0x000000120a000986 */ /* 0x0003e2000c101b0e */
[----:B------:R-:W-:-:S02]  /*0800*/  IMAD.U32 R5, RZ, RZ, UR5 ;  /* 0x00000005ff057e24 */ /* 0x000fc4000f8e00ff */
[----:B------:R-:W-:Y:S01]  /*0810*/  UISETP.GE.U32.AND.EX UP0, UPT, UR5, URZ, UPT, UP0 ;  /* 0x0000003f0500728c */ /* 0x000fe2000bf06100 */
[----:B------:R1:W-:Y:S01]  /*0820*/  @P1 STG.E.64 desc[UR14][R12.64], R16 ;  /* 0x000000100c001986 */ /* 0x0003e2000c101b0e */
[----:B------:R-:W-:-:S03]  /*0830*/  PLOP3.LUT P0, PT, PT, PT, UP1, 0x80, 0x0 ;  /* 0x000000000000781c */ /* 0x000fc60003f0f018 */
[----:B------:R1:W-:Y:S01]  /*0840*/  @P2 STG.E.64 desc[UR14][R8.64], R20 ;  /* 0x0000001408002986 */ /* 0x0003e2000c101b0e */
[----:B------:R-:W-:Y:S02]  /*0850*/  ISETP.LT.AND.EX P0, PT, R5, UR12, PT, P0 ;  /* 0x0000000c05007c0c */ /* 0x000fe4000bf01300 */
[----:B------:R-:W-:Y:S01]  /*0860*/  PLOP3.LUT P1, PT, PT, PT, UP0, 0x80, 0x0 ;  /* 0x000000000000781c */ /* 0x000fe20003f2f008 */
[----:B------:R-:W-:Y:S02]  /*0870*/  IMAD.U32 R4, RZ, RZ, UR4 ;  /* 0x00000004ff047e24 */ /* 0x000fe4000f8e00ff */
[----:B--2---:R-:W-:-:S04]  /*0880*/  IMAD.WIDE.U32 R2, R22, UR18, R14 ;  /* 0x0000001216027c25 */ /* 0x004fc8000f8e000e */
[----:B------:R-:W-:-:S05]  /*0890*/  IMAD.IADD R3, R3, 0x1, R23 ;  /* 0x0000000103037824 */ /* 0x000fca00078e0217 */
[----:B------:R1:W-:Y:S01]  /*08a0*/  @P3 STG.E.64 desc[UR14][R6.64], R2 ;  /* 0x0000000206003986 */ /* 0x0003e2000c101b0e */
[----:B------:R-:W-:Y:S05]  /*08b0*/  @!P1 BRA P0, `(.L_x_7627) ;  /* 0xfffffff800549947 */ /* 0x000fea000003ffff */
[----:B------:R-:W-:Y:S05]  /*08c0*/  EXIT ;  /* 0x000000000000794d */ /* 0x000fea0003800000 */
.L_x_7626:
        /* <DEDUP_REMOVED lines=9> */
.L_x_7628:
        /* <DEDUP_REMOVED lines=9> */
[----:B------:R-:W5:Y:S01]  /*09f0*/  LDG.E.128 R8, desc[UR14][R24.64+0x10] ;  /* 0x0000100e18087981 */ /* 0x000f62000c1e1d00 */
[----:B--2---:R-:W-:Y:S02]  /*0a00*/  IADD3 R23, P0, RZ, -R18, RZ ;  /* 0x80000012ff177210 */ /* 0x004fe40007f1e0ff */
[----:B------:R-:W-:-:S03]  /*0a10*/  IADD3 R21, P1, RZ, -R16, RZ ;  /* 0x80000010ff157210 */ /* 0x000fc60007f3e0ff */
[----:B------:R-:W-:Y:S01]  /*0a20*/  IMAD.X R18, RZ, RZ, ~R19, P0 ;  /* 0x000000ffff127224 */ /* 0x000fe200000e0e13 */
[----:B---3--:R-:W-:Y:S01]  /*0a30*/  IADD3 R19, P0, RZ, -R14, RZ ;  /* 0x8000000eff137210 */ /* 0x008fe20007f1e0ff */
[----:B------:R-:W-:Y:S02]  /*0a40*/  IMAD.X R16, RZ, RZ, ~R17, P1 ;  /* 0x000000ffff107224 */ /* 0x000fe400008e0e11 */
[----:B------:R-:W-:Y:S02]  /*0a50*/  IMAD R14, R18, UR18, RZ ;  /* 0x00000012120e7c24 */ /* 0x000fe4000f8e02ff */
[----:B------:R-:W-:Y:S01]  /*0a60*/  IMAD.X R18, RZ, RZ, ~R15, P0 ;  /* 0x000000ffff127224 */ /* 0x000fe200000e0e0f */
[----:B------:R-:W-:Y:S01]  /*0a70*/  IADD3 R15, P0, RZ, -R12, RZ ;  /* 0x8000000cff0f7210 */ /* 0x000fe20007f1e0ff */
[----:B------:R-:W-:Y:S02]  /*0a80*/  IMAD R12, R16, UR18, RZ ;  /* 0x00000012100c7c24 */ /* 0x000fe4000f8e02ff */
[----:B----4-:R-:W-:-:S04]  /*0a90*/  IMAD.WIDE.U32 R4, R21, UR18, R4 ;  /* 0x0000001215047c25 */ /* 0x010fc8000f8e0004 */
[----:B------:R-:W-:Y:S02]  /*0aa0*/  IMAD.X R16, RZ, RZ, ~R13, P0 ;  /* 0x000000ffff107224 */ /* 0x000fe400000e0e0d */
[----:B------:R-:W-:Y:S01]  /*0ab0*/  IMAD R13, R21, UR19, R12 ;  /* 0x00000013150d7c24 */ /* 0x000fe2000f8e020c */
[----:B------:R-:W-:Y:S01]  /*0ac0*/  IADD3 R12, P0, R2, UR10, RZ ;  /* 0x0000000a020c7c10 */ /* 0x000fe2000ff1e0ff */
[----:B------:R-:W-:Y:S02]  /*0ad0*/  IMAD R17, R23, UR19, R14 ;  /* 0x0000001317117c24 */ /* 0x000fe4000f8e020e */
[----:B------:R-:W-:Y:S02]  /*0ae0*/  IMAD R14, R18, UR18, RZ ;  /* 0x00000012120e7c24 */ /* 0x000fe4000f8e02ff */
[----:B------:R-:W-:Y:S02]  /*0af0*/  IMAD R2, R16, UR18, RZ ;  /* 0x0000001210027c24 */ /* 0x000fe4000f8e02ff */
[----:B------:R-:W-:Y:S01]  /*0b00*/  IMAD.IADD R5, R5, 0x1, R13 ;  /* 0x0000000105057824 */ /* 0x000fe200078e020d */
[----:B------:R-:W-:Y:S01]  /*0b10*/  IADD3.X R13, R20, UR11, RZ, P0, !PT ;  /* 0x0000000b140d7c10 */ /* 0x000fe200087fe4ff */
[----:B-----5:R-:W-:Y:S01]  /*0b20*/  IMAD.WIDE.U32 R10, R19, UR18, R10 ;  /* 0x00000012130a7c25 */ /* 0x020fe2000f8e000a */
[----:B------:R-:W-:-:S03]  /*0b30*/  IADD3 R3, P0, R3, UR4, RZ ;  /* 0x0000000403037c10 */ /* 0x000fc6000ff1e0ff */
[----:B------:R-:W-:Y:S01]  /*0b40*/  IMAD.WIDE.U32 R8, R15, UR18, R8 ;  /* 0x000000120f087c25 */ /* 0x000fe2000f8e0008 */
[----:B------:R-:W-:-:S03]  /*0b50*/  ISETP.LT.U32.AND P1, PT, R3, 0x4000, PT ;  /* 0x000040000300780c */ /* 0x000fc60003f21070 */
[----:B------:R-:W-:-:S04]  /*0b60*/  IMAD.WIDE.U32 R6, R23, UR18, R6 ;  /* 0x0000001217067c25 */ /* 0x000fc8000f8e0006 */
[----:B------:R-:W-:Y:S02]  /*0b70*/  IMAD R19, R19, UR19, R14 ;  /* 0x0000001313137c24 */ /* 0x000fe4000f8e020e */
[----:B------:R-:W-:Y:S02]  /*0b80*/  IMAD R15, R15, UR19, R2 ;  /* 0x000000130f0f7c24 */ /* 0x000fe4000f8e0202 */
[----:B------:R-:W-:Y:S02]  /*0b90*/  IMAD.IADD R7, R7, 0x1, R17 ;  /* 0x0000000107077824 */ /* 0x000fe400078e0211 */
[----:B------:R-:W-:Y:S02]  /*0ba0*/  IMAD.IADD R11, R11, 0x1, R19 ;  /* 0x000000010b0b7824 */ /* 0x000fe400078e0213 */
        /* <DEDUP_REMOVED lines=11> */
.L_x_7629:
        /* <DEDUP_REMOVED lines=10> */
.L_x_8177:


//--------------------- .text._ZN2at6native55_GLOBAL__N__de093ff9_22_ForeachBinaryOpList_cu_a911ec4325multi_tensor_apply_kernelINS1_18TensorListMetadataILi3EEENS1_24BinaryOpListAlphaFunctorIiLi3ELi2ELi2EEEJSt5minusIiEiEEEvT_T0_DpT1_ --------------------------
	.section	.text._ZN2at6native55_GLOBAL__N__de093ff9_22_ForeachBinaryOpList_cu_a911ec4325multi_tensor_apply_kernelINS1_18TensorListMetadataILi3EEENS1_24BinaryOpListAlphaFunctorIiLi3ELi2ELi2EEEJSt5minusIiEiEEEvT_T0_DpT1_,"ax",@progbits
	.align	128
.text._ZN2at6native55_GLOBAL__N__de093ff9_22_ForeachBinaryOpList_cu_a911ec4325multi_tensor_apply_kernelINS1_18TensorListMetadataILi3EEENS1_24BinaryOpListAlphaFunctorIiLi3ELi2ELi2EEEJSt5minusIiEiEEEvT_T0_DpT1_:
        .type           _ZN2at6native55_GLOBAL__N__de093ff9_22_ForeachBinaryOpList_cu_a911ec4325multi_tensor_apply_kernelINS1_18TensorListMetadataILi3EEENS1_24BinaryOpListAlphaFunctorIiLi3ELi2ELi2EEEJSt5minusIiEiEEEvT_T0_DpT1_,@function
        .size           _ZN2at6native55_GLOBAL__N__de093ff9_22_ForeachBinaryOpList_cu_a911ec4325multi_tensor_apply_kernelINS1_18TensorListMetadataILi3EEENS1_24BinaryOpListAlphaFunctorIiLi3ELi2ELi2EEEJSt5minusIiEiEEEvT_T0_DpT1_,(.L_x_8178 - _ZN2at6native55_GLOBAL__N__de093ff9_22_ForeachBinaryOpList_cu_a911ec4325multi_tensor_apply_kernelINS1_18TensorListMetadataILi3EEENS1_24BinaryOpListAlphaFunctorIiLi3ELi2ELi2EEEJSt5minusIiEiEEEvT_T0_DpT1_)
        .other          _ZN2at6native55_GLOBAL__N__de093ff9_22_ForeachBinaryOpList_cu_a911ec4325multi_tensor_apply_kernelINS1_18TensorListMetadataILi3EEENS1_24BinaryOpListAlphaFunctorIiLi3ELi2ELi2EEEJSt5minusIiEiEEEvT_T0_DpT1_,@"STO_CUDA_ENTRY STV_DEFAULT"
_ZN2at6native55_GLOBAL__N__de093ff9_22_ForeachBinaryOpList_cu_a911ec4325multi_tensor_apply_kernelINS1_18TensorListMetadataILi3EEENS1_24BinaryOpListAlphaFunctorIiLi3ELi2ELi2EEEJSt5minusIiEiEEEvT_T0_DpT1_:
        /* <DEDUP_REMOVED lines=31> */
.L_x_7631:
        /* <DEDUP_REMOVED lines=17> */
[----:B------:R-:W-:Y:S02]  /*0300*/  @P0 LEA.HI.X R13, R19, UR7, R22, 0x2, P3 ;  /* 0x00000007130d0c11 */ /* 0x000fe400098f1416 */
[----:B------:R-:W-:Y:S02]  /*0310*/  ISETP.GE.U32.AND P3, PT, R6, 0x10000, PT ;  /* 0x000100000600780c */ /* 0x000fe40003f66070 */
[----:B------:R-:W-:Y:S01]  /*0320*/  IADD3 R8, P4, R8, R19, RZ ;  /* 0x0000001308087210 */ /* 0x000fe20007f9e0ff */
[----:B------:R0:W2:Y:S01]  /*0330*/  @P0 LDG.E R3, desc[UR12][R12.64] ;  /* 0x0000000c0c030981 */ /* 0x0000a2000c1e1900 */
[----:B------:R-:W-:-:S02]  /*0340*/  ISETP.LT.AND.EX P1, PT, R28, UR4, !P1, P2 ;  /* 0x000000041c007c0c */ /* 0x000fc4000cf21320 */
[----:B------:R-:W-:Y:S01]  /*0350*/  ISETP.LT.U32.AND P2, PT, R6, UR14, PT ;  /* 0x0000000e06007c0c */ /* 0x000fe2000bf41070 */
[----:B------:R-:W-:Y:S01]  /*0360*/  IMAD.X R9, RZ, RZ, R22, P4 ;  /* 0x000000ffff097224 */ /* 0x000fe200020e0616 */
        /* <DEDUP_REMOVED lines=8> */
[C---:B------:R-:W-:Y:S02]  /*03f0*/  @P1 LEA R26, P5, R21.reuse, UR6, 0x2 ;  /* 0x00000006151a1c11 */ /* 0x040fe4000f8a10ff */
[----:B0-----:R-:W-:Y:S01]  /*0400*/  @P1 LEA R12, P4, R21, UR8, 0x2 ;  /* 0x00000008150c1c11 */ /* 0x001fe2000f8810ff */
[----:B------:R-:W-:Y:S01]  /*0410*/  IMAD.MOV.U32 R23, RZ, RZ, RZ ;  /* 0x000000ffff177224 */ /* 0x000fe200078e00ff */
[----:B------:R-:W-:-:S02]  /*0420*/  CS2R R10, SRZ ;  /* 0x00000000000a7805 */ /* 0x000fc4000001ff00 */
[C-C-:B------:R-:W-:Y:S02]  /*0430*/  @P1 LEA.HI.X R27, R21.reuse, UR7, R28.reuse, 0x2, P5 ;  /* 0x00000007151b1c11 */ /* 0x140fe4000a8f141c */
        /* <DEDUP_REMOVED lines=11> */
[----:B------:R-:W-:Y:S02]  /*04f0*/  @P2 LEA.HI.X R13, R6, UR7, R7, 0x2, P4 ;  /* 0x00000007060d2c11 */ /* 0x000fe4000a0f1407 */
[----:B-----5:R-:W-:Y:S02]  /*0500*/  CS2R R26, SRZ ;  /* 0x00000000001a7805 */ /* 0x020fe4000001ff00 */
[C---:B0-----:R-:W-:Y:S01]  /*0510*/  @P3 LEA R16, P4, R8.reuse, UR6, 0x2 ;  /* 0x0000000608103c11 */ /* 0x041fe2000f8810ff */
[----:B------:R4:W5:Y:S03]  /*0520*/  @P2 LDG.E R25, desc[UR12][R12.64] ;  /* 0x0000000c0c192981 */ /* 0x000966000c1e1900 */
[----:B------:R-:W-:Y:S01]  /*0530*/  @P3 LEA.HI.X R17, R8, UR7, R9, 0x2, P4 ;  /* 0x0000000708113c11 */ /* 0x000fe2000a0f1409 */
[----:B------:R-:W5:Y:S04]  /*0540*/  @P3 LDG.E R26, desc[UR12][R14.64] ;  /* 0x0000000c0e1a3981 */ /* 0x000f68000c1e1900 */
[----:B------:R-:W5:Y:S01]  /*0550*/  @P3 LDG.E R27, desc[UR12][R16.64] ;  /* 0x0000000c101b3981 */ /* 0x000f62000c1e1900 */
[----:B------:R-:W-:-:S02]  /*0560*/  @P0 LEA R18, P4, R19, UR10, 0x2 ;  /* 0x0000000a13120c11 */ /* 0x000fc4000f8810ff */
[----:B------:R-:W-:Y:S02]  /*0570*/  @P1 LEA R20, P5, R21, UR10, 0x2 ;  /* 0x0000000a15141c11 */ /* 0x000fe4000f8a10ff */
[----:B------:R-:W-:Y:S02]  /*0580*/  @P0 LEA.HI.X R19, R19, UR11, R22, 0x2, P4 ;  /* 0x0000000b13130c11 */ /* 0x000fe4000a0f1416 */
[----:B------:R-:W-:Y:S02]  /*0590*/  @P1 LEA.HI.X R21, R21, UR11, R28, 0x2, P5 ;  /* 0x0000000b15151c11 */ /* 0x000fe4000a8f141c */
[----:B------:R-:W-:Y:S02]  /*05a0*/  @P2 LEA R28, P4, R6, UR10, 0x2 ;  /* 0x0000000a061c2c11 */ /* 0x000fe4000f8810ff */
[----:B------:R-:W-:Y:S02]  /*05b0*/  @P3 LEA R22, P5, R8, UR10, 0x2 ;  /* 0x0000000a08163c11 */ /* 0x000fe4000f8a10ff */
[----:B------:R-:W-:Y:S01]  /*05c0*/  @P2 LEA.HI.X R29, R6, UR11, R7, 0x2, P4 ;  /* 0x0000000b061d2c11 */ /* 0x000fe2000a0f1407 */
[----:B------:R-:W-:-:S04]  /*05d0*/  IMAD.WIDE.U32 R4, R2, 0x4, R4 ;  /* 0x0000000402047825 */ /* 0x000fc800078e0004 */
[----:B---3--:R-:W-:Y:S02]  /*05e0*/  IMAD.MOV R10, RZ, RZ, -R10 ;  /* 0x000000ffff0a7224 */ /* 0x008fe400078e0a0a */
[----:B----4-:R-:W-:Y:S02]  /*05f0*/  IMAD.MOV R12, RZ, RZ, -R23 ;  /* 0x000000ffff0c7224 */ /* 0x010fe400078e0a17 */
[----:B--2---:R-:W-:Y:S02]  /*0600*/  IMAD R3, R10, UR5, R3 ;  /* 0x000000050a037c24 */ /* 0x004fe4000f8e0203 */
[----:B------:R-:W-:Y:S02]  /*0610*/  IMAD R11, R12, UR5, R11 ;  /* 0x000000050c0b7c24 */ /* 0x000fe4000f8e020b */
[----:B------:R-:W-:Y:S01]  /*0620*/  IMAD.MOV R24, RZ, RZ, -R24 ;  /* 0x000000ffff187224 */ /* 0x000fe200078e0a18 */
[----:B------:R-:W-:Y:S01]  /*0630*/  @P3 LEA.HI.X R23, R8, UR11, R9, 0x2, P5 ;  /* 0x0000000b08173c11 */ /* 0x000fe2000a8f1409 */
[----:B------:R1:W-:Y:S01]  /*0640*/  @P0 STG.E desc[UR12][R18.64], R3 ;  /* 0x0000000312000986 */ /* 0x0003e2000c10190c */
[----:B------:R-:W-:-:S03]  /*0650*/  ISETP.GE.U32.AND P0, PT, R4, 0x10000, PT ;  /* 0x000100000400780c */ /* 0x000fc60003f06070 */
[----:B------:R1:W-:Y:S01]  /*0660*/  @P1 STG.E desc[UR12][R20.64], R11 ;  /* 0x0000000b14001986 */ /* 0x0003e2000c10190c */
[----:B-----5:R-:W-:Y:S02]  /*0670*/  IMAD R25, R24, UR5, R25 ;  /* 0x0000000518197c24 */ /* 0x020fe4000f8e0219 */
[----:B------:R-:W-:-:S04]  /*0680*/  IMAD.MOV R26, RZ, RZ, -R26 ;  /* 0x000000ffff1a7224 */ /* 0x000fc800078e0a1a */
[----:B------:R-:W-:Y:S01]  /*0690*/  IMAD R27, R26, UR5, R27 ;  /* 0x000000051a1b7c24 */ /* 0x000fe2000f8e021b */
[----:B------:R1:W-:Y:S01]  /*06a0*/  @P2 STG.E desc[UR12][R28.64], R25 ;  /* 0x000000191c002986 */ /* 0x0003e2000c10190c */
[----:B------:R-:W-:-:S03]  /*06b0*/  ISETP.LT.U32.AND P1, PT, R4, UR14, PT ;  /* 0x0000000e04007c0c */ /* 0x000fc6000bf21070 */
[----:B------:R1:W-:Y:S01]  /*06c0*/  @P3 STG.E desc[UR12][R22.64], R27 ;  /* 0x0000001b16003986 */ /* 0x0003e2000c10190c */
[C---:B------:R-:W-:Y:S02]  /*06d0*/  ISETP.GE.U32.AND.EX P0, PT, R5.reuse, RZ, PT, P0 ;  /* 0x000000ff0500720c */ /* 0x040fe40003f06100 */
[----:B------:R-:W-:-:S13]  /*06e0*/  ISETP.LT.AND.EX P1, PT, R5, UR4, PT, P1 ;  /* 0x0000000405007c0c */ /* 0x000fda000bf21310 */
[----:B-1----:R-:W-:Y:S05]  /*06f0*/  @!P0 BRA P1, `(.L_x_7631) ;  /* 0xfffffff800bc8947 */ /* 0x002fea000083ffff */
[----:B------:R-:W-:Y:S05]  /*0700*/  EXIT ;  /* 0x000000000000794d */ /* 0x000fea0003800000 */
.L_x_7630:
        /* <DEDUP_REMOVED lines=9> */
.L_x_7632:
        /* <DEDUP_REMOVED lines=8> */
[----:B--2---:R-:W-:Y:S02]  /*0820*/  IMAD.MOV R14, RZ, RZ, -R11 ;  /* 0x000000ffff0e7224 */ /* 0x004fe400078e0a0b */
[----:B------:R-:W-:Y:S01]  /*0830*/  IMAD.MOV R11, RZ, RZ, -R10 ;  /* 0x000000ffff0b7224 */ /* 0x000fe200078e0a0a */
[----:B------:R-:W-:Y:S01]  /*0840*/  IADD3 R10, P0, R0, UR10, RZ ;  /* 0x0000000a000a7c10 */ /* 0x000fe2000ff1e0ff */
[----:B------:R-:W-:Y:S02]  /*0850*/  IMAD.MOV R16, RZ, RZ, -R9 ;  /* 0x000000ffff107224 */ /* 0x000fe400078e0a09 */
[----:B---3--:R-:W-:Y:S01]  /*0860*/  IMAD R6, R11, UR15, R6 ;  /* 0x0000000f0b067c24 */ /* 0x008fe2000f8e0206 */
[----:B------:R-:W-:Y:S01]  /*0870*/  IADD3.X R11, R17, UR11, RZ, P0, !PT ;  /* 0x0000000b110b7c10 */ /* 0x000fe200087fe4ff */
[----:B------:R-:W-:Y:S01]  /*0880*/  IMAD.MOV R15, RZ, RZ, -R8 ;  /* 0x000000ffff0f7224 */ /* 0x000fe200078e0a08 */
[----:B------:R-:W-:Y:S01]  /*0890*/  IADD3 R12, P0, R12, UR5, RZ ;  /* 0x000000050c0c7c10 */ /* 0x000fe2000ff1e0ff */
[----:B------:R-:W-:-:S02]  /*08a0*/  IMAD R7, R14, UR15, R7 ;  /* 0x0000000f0e077c24 */ /* 0x000fc4000f8e0207 */
[----:B------:R-:W-:Y:S01]  /*08b0*/  IMAD R5, R16, UR15, R5 ;  /* 0x0000000f10057c24 */ /* 0x000fe2000f8e0205 */
[C---:B------:R-:W-:Y:S01]  /*08c0*/  ISETP.LT.U32.AND P1, PT, R12.reuse, 0x4000, PT ;  /* 0x000040000c00780c */ /* 0x040fe20003f21070 */
[----:B------:R-:W-:Y:S02]  /*08d0*/  IMAD R4, R15, UR15, R4 ;  /* 0x0000000f0f047c24 */ /* 0x000fe4000f8e0204 */
[----:B------:R-:W-:Y:S02]  /*08e0*/  IMAD.SHL.U32 R0, R12, 0x4, RZ ;  /* 0x000000040c007824 */ /* 0x000fe400078e00ff */
        /* <DEDUP_REMOVED lines=8> */
.L_x_7633:
        /* <DEDUP_REMOVED lines=9> */
.L_x_8178:


//--------------------- .text._ZN2at6native55_GLOBAL__N__de093ff9_22_ForeachBinaryOpList_cu_a911ec4325multi_tensor_apply_kernelINS1_18TensorListMetadataILi3EEENS1_24BinaryOpListAlphaFunctorIaLi3ELi2ELi2EEEJSt5minusIaEaEEEvT_T0_DpT1_ --------------------------
	.section	.text._ZN2at6native55_GLOBAL__N__de093ff9_22_ForeachBinaryOpList_cu_a911ec4325multi_tensor_apply_kernelINS1_18TensorListMetadataILi3EEENS1_24BinaryOpListAlphaFunctorIaLi3ELi2ELi2EEEJSt5minusIaEaEEEvT_T0_DpT1_,"ax",@progbits
	.align	128
.text._ZN2at6native55_GLOBAL__N__de093ff9_22_ForeachBinaryOpList_cu_a911ec4325multi_tensor_apply_kernelINS1_18TensorListMetadataILi3EEENS1_24BinaryOpListAlphaFunctorIaLi3ELi2ELi2EEEJSt5minusIaEaEEEvT_T0_DpT1_:
        .type           _ZN2at6native55_GLOBAL__N__de093ff9_22_ForeachBinaryOpList_cu_a911ec4325multi_tensor_apply_kernelINS1_18TensorListMetadataILi3EEENS1_24BinaryOpListAlphaFunctorIaLi3ELi2ELi2EEEJSt5minusIaEaEEEvT_T0_DpT1_,@function
        .size           _ZN2at6native55_GLOBAL__N__de093ff9_22_ForeachBinaryOpList_cu_a911ec4325multi_tensor_apply_kernelINS1_18TensorListMetadataILi3EEENS1_24BinaryOpListAlphaFunctorIaLi3ELi2ELi2EEEJSt5minusIaEaEEEvT_T0_DpT1_,(.L_x_8179 - _ZN2at6native55_GLOBAL__N__de093ff9_22_ForeachBinaryOpList_cu_a911ec4325multi_tensor_apply_kernelINS1_18TensorListMetadataILi3EEENS1_24BinaryOpListAlphaFunctorIaLi3ELi2ELi2EEEJSt5minusIaEaEEEvT_T0_DpT1_)
        .other          _ZN2at6native55_GLOBAL__N__de093ff9_22_ForeachBinaryOpList_cu_a911ec4325multi_tensor_apply_kernelINS1_18TensorListMetadataILi3EEENS1_24BinaryOpListAlphaFunctorIaLi3ELi2ELi2EEEJSt5minusIaEaEEEvT_T0_DpT1_,@"STO_CUDA_ENTRY STV_DEFAULT"
_ZN2at6native55_GLOBAL__N__de093ff9_22_ForeachBinaryOpList_cu_a911ec4325multi_tensor_apply_kernelINS1_18TensorListMetadataILi3EEENS1_24BinaryOpListAlphaFunctorIaLi3ELi2ELi2EEEJSt5minusIaEaEEEvT_T0_DpT1_:
        /* <DEDUP_REMOVED lines=32> */
.L_x_7635:
[----:B0-----:R-:W-:Y:S01]  /*0200*/  IADD3 R9, P0, R0, R4, RZ ;  /* 0x0000000400097210 */ /* 0x001fe20007f1e0ff */
[C---:B-1----:R-:W-:Y:S01]  /*0210*/  IMAD R8, R2.reuse, 0x3, RZ ;  /* 0x0000000302087824 */ /* 0x042fe200078e02ff */
[----:B------:R-:W-:Y:S02]  /*0220*/  PRMT R10, RZ, 0x7610, R10 ;  /* 0x00007610ff0a7816 */ /* 0x000fe4000000000a */
[CC--:B------:R-:W-:Y:S01]  /*0230*/  IADD3 R6, P1, R2.reuse, R9.reuse, RZ ;  /* 0x0000000902067210 */ /* 0x0c0fe20007f3e0ff */
[----:B------:R-:W-:Y:S01]  /*0240*/  IMAD.X R25, RZ, RZ, R5, P0 ;  /* 0x000000ffff197224 */ /* 0x000fe200000e0605 */
[C---:B------:R-:W-:Y:S02]  /*0250*/  ISETP.GE.U32.AND P2, PT, R9.reuse, 0x10000, PT ;  /* 0x000100000900780c */ /* 0x040fe40003f46070 */
[----:B------:R-:W-:Y:S01]  /*0260*/  ISETP.LT.U32.AND P0, PT, R9, UR14, PT ;  /* 0x0000000e09007c0c */ /* 0x000fe2000bf01070 */
[----:B------:R-:W-:Y:S01]  /*0270*/  IMAD.X R24, RZ, RZ, R25, P1 ;  /* 0x000000ffff187224 */ /* 0x000fe200008e0619 */
[----:B------:R-:W-:-:S02]  /*0280*/  LEA R3, P5, R2, R9, 0x1 ;  /* 0x0000000902037211 */ /* 0x000fc400078a08ff */
[C---:B------:R-:W-:Y:S02]  /*0290*/  ISETP.GE.U32.AND.EX P2, PT, R25.reuse, RZ, PT, P2 ;  /* 0x000000ff1900720c */ /* 0x040fe40003f46120 */
[C---:B------:R-:W-:Y:S01]  /*02a0*/  ISETP.GE.U32.AND P4, PT, R6.reuse, 0x10000, PT ;  /* 0x000100000600780c */ /* 0x040fe20003f86070 */
[----:B------:R-:W-:Y:S01]  /*02b0*/  IMAD.X R26, RZ, RZ, R25, P5 ;  /* 0x000000ffff1a7224 */ /* 0x000fe200028e0619 */
[----:B------:R-:W-:Y:S02]  /*02c0*/  ISETP.LT.AND.EX P0, PT, R25, UR5, !P2, P0 ;  /* 0x0000000519007c0c */ /* 0x000fe4000d701300 */
[----:B------:R-:W-:Y:S02]  /*02d0*/  ISETP.LT.U32.AND P3, PT, R6, UR14, PT ;  /* 0x0000000e06007c0c */ /* 0x000fe4000bf61070 */
[----:B------:R-:W-:Y:S02]  /*02e0*/  ISETP.GE.U32.AND.EX P4, PT, R24, RZ, PT, P4 ;  /* 0x000000ff1800720c */ /* 0x000fe40003f86140 */
[----:B------:R-:W-:-:S02]  /*02f0*/  ISETP.GE.U32.AND P1, PT, R3, 0x10000, PT ;  /* 0x000100000300780c */ /* 0x000fc40003f26070 */
[----:B------:R-:W-:Y:S02]  /*0300*/  IADD3 R7, P5, R8, R9, RZ ;  /* 0x0000000908077210 */ /* 0x000fe40007fbe0ff */
[----:B------:R-:W-:Y:S02]  /*0310*/  ISETP.LT.AND.EX P4, PT, R24, UR5, !P4, P3 ;  /* 0x0000000518007c0c */ /* 0x000fe4000e781330 */
[----:B------:R-:W-:Y:S01]  /*0320*/  ISETP.LT.U32.AND P2, PT, R3, UR14, PT ;  /* 0x0000000e03007c0c */ /* 0x000fe2000bf41070 */
[----:B------:R-:W-:Y:S01]  /*0330*/  IMAD.X R11, RZ, RZ, R25, P5 ;  /* 0x000000ffff0b7224 */ /* 0x000fe200028e0619 */
[C---:B------:R-:W-:Y:S02]  /*0340*/  ISETP.GE.U32.AND.EX P1, PT, R26.reuse, RZ, PT, P1 ;  /* 0x000000ff1a00720c */ /* 0x040fe40003f26110 */
[----:B------:R-:W-:Y:S02]  /*0350*/  ISETP.GE.U32.AND P3, PT, R7, 0x10000, PT ;  /* 0x000100000700780c */ /* 0x000fe40003f66070 */
[----:B------:R-:W-:-:S02]  /*0360*/  ISETP.LT.AND.EX P1, PT, R26, UR5, !P1, P2 ;  /* 0x000000051a007c0c */ /* 0x000fc4000cf21320 */
[----:B------:R-:W-:Y:S02]  /*0370*/  ISETP.LT.U32.AND P2, PT, R7, UR14, PT ;  /* 0x0000000e07007c0c */ /* 0x000fe4000bf41070 */
[----:B------:R-:W-:Y:S02]  /*0380*/  ISETP.GE.U32.AND.EX P5, PT, R11, RZ, PT, P3 ;  /* 0x000000ff0b00720c */ /* 0x000fe40003fa6130 */
[----:B------:R-:W-:Y:S02]  /*0390*/  @P0 IADD3 R14, P3, R9, UR16, RZ ;  /* 0x00000010090e0c10 */ /* 0x000fe4000ff7e0ff */
[----:B------:R-:W-:Y:S02]  /*03a0*/  ISETP.LT.AND.EX P2, PT, R11, UR5, !P5, P2 ;  /* 0x000000050b007c0c */ /* 0x000fe4000ef41320 */
[----:B------:R-:W-:Y:S02]  /*03b0*/  @P0 IADD3.X R15, R25, UR8, RZ, P3, !PT ;  /* 0x00000008190f0c10 */ /* 0x000fe40009ffe4ff */
[----:B------:R-:W-:-:S02]  /*03c0*/  @P4 IADD3 R16, P3, R6, UR16, RZ ;  /* 0x0000001006104c10 */ /* 0x000fc4000ff7e0ff */
[----:B------:R-:W-:Y:S01]  /*03d0*/  PRMT R8, RZ, 0x7610, R8 ;  /* 0x00007610ff087816 */ /* 0x000fe20000000008 */
[----:B------:R-:W2:Y:S01]  /*03e0*/  @P0 LDG.E.U8 R10, desc[UR12][R14.64] ;  /* 0x0000000c0e0a0981 */ /* 0x000ea2000c1e1100 */
[----:B------:R-:W-:Y:S02]  /*03f0*/  @P4 IADD3.X R17, R24, UR8, RZ, P3, !PT ;  /* 0x0000000818114c10 */ /* 0x000fe40009ffe4ff */
[----:B------:R-:W-:Y:S02]  /*0400*/  @P1 IADD3 R12, P5, R3, UR16, RZ ;  /* 0x00000010030c1c10 */ /* 0x000fe4000ffbe0ff */
[----:B------:R-:W-:Y:S01]  /*0410*/  PRMT R27, RZ, 0x7610, R27 ;  /* 0x00007610ff1b7816 */ /* 0x000fe2000000001b */
[----:B------:R0:W3:Y:S01]  /*0420*/  @P4 LDG.E.U8 R8, desc[UR12][R16.64] ;  /* 0x0000000c10084981 */ /* 0x0000e2000c1e1100 */
[----:B------:R-:W-:Y:S02]  /*0430*/  @P1 IADD3.X R13, R26, UR8, RZ, P5, !PT ;  /* 0x000000081a0d1c10 */ /* 0x000fe4000affe4ff */
[----:B------:R-:W-:-:S02]  /*0440*/  @P2 IADD3 R18, P5, R7, UR16, RZ ;  /* 0x0000001007122c10 */ /* 0x000fc4000ffbe0ff */
[----:B------:R-:W-:Y:S01]  /*0450*/  PRMT R29, RZ, 0x7610, R29 ;  /* 0x00007610ff1d7816 */ /* 0x000fe2000000001d */
[----:B------:R-:W4:Y:S01]  /*0460*/  @P1 LDG.E.U8 R27, desc[UR12][R12.64] ;  /* 0x0000000c0c1b1981 */ /* 0x000f22000c1e1100 */
[----:B------:R-:W-:Y:S02]  /*0470*/  @P2 IADD3.X R19, R11, UR8, RZ, P5, !PT ;  /* 0x000000080b132c10 */ /* 0x000fe4000affe4ff */
[----:B------:R-:W-:-:S03]  /*0480*/  @P0 IADD3 R20, P3, R9, UR17, RZ ;  /* 0x0000001109140c10 */ /* 0x000fc6000ff7e0ff */
[----:B------:R1:W5:Y:S01]  /*0490*/  @P2 LDG.E.U8 R29, desc[UR12][R18.64] ;  /* 0x0000000c121d2981 */ /* 0x000362000c1e1100 */
[----:B------:R-:W-:Y:S02]  /*04a0*/  @P1 IADD3 R22, P5, R3, UR17, RZ ;  /* 0x0000001103161c10 */ /* 0x000fe4000ffbe0ff */
[----:B------:R-:W-:Y:S02]  /*04b0*/  @P0 IADD3.X R21, R25, UR6, RZ, P3, !PT ;  /* 0x0000000619150c10 */ /* 0x000fe40009ffe4ff */
[----:B0-----:R-:W-:Y:S02]  /*04c0*/  PRMT R17, RZ, 0x7610, R17 ;  /* 0x00007610ff117816 */ /* 0x001fe40000000011 */
[----:B------:R-:W-:Y:S02]  /*04d0*/  @P4 IADD3 R14, P3, R6, UR17, RZ ;  /* 0x00000011060e4c10 */ /* 0x000fe4000ff7e0ff */
[----:B------:R-:W-:Y:S02]  /*04e0*/  @P1 IADD3.X R23, R26, UR6, RZ, P5, !PT ;  /* 0x000000061a171c10 */ /* 0x000fe4000affe4ff */
[----:B-1----:R-:W-:-:S02]  /*04f0*/  PRMT R18, RZ, 0x7610, R18 ;  /* 0x00007610ff127816 */ /* 0x002fc40000000012 */
[----:B------:R-:W-:Y:S01]  /*0500*/  @P4 IADD3.X R15, R24, UR6, RZ, P3, !PT ;  /* 0x00000006180f4c10 */ /* 0x000fe20009ffe4ff */
[----:B------:R-:W5:Y:S01]  /*0510*/  @P1 LDG.E.U8 R17, desc[UR12][R22.64] ;  /* 0x0000000c16111981 */ /* 0x000f62000c1e1100 */
[----:B------:R-:W-:Y:S02]  /*0520*/  PRMT R28, RZ, 0x7610, R28 ;  /* 0x00007610ff1c7816 */ /* 0x000fe4000000001c */
[----:B------:R-:W-:Y:S01]  /*0530*/  @P2 IADD3 R12, P3, R7, UR17, RZ ;  /* 0x00000011070c2c10 */ /* 0x000fe2000ff7e0ff */
[----:B------:R4:W5:Y:S01]  /*0540*/  @P4 LDG.E.U8 R18, desc[UR12][R14.64] ;  /* 0x0000000c0e124981 */ /* 0x000962000c1e1100 */
[----:B------:R-:W-:Y:S02]  /*0550*/  PRMT R16, RZ, 0x7610, R16 ;  /* 0x00007610ff107816 */ /* 0x000fe40000000010 */
[----:B------:R-:W-:Y:S01]  /*0560*/  @P2 IADD3.X R13, R11, UR6, RZ, P3, !PT ;  /* 0x000000060b0d2c10 */ /* 0x000fe20009ffe4ff */
[----:B------:R-:W5:Y:S04]  /*0570*/  @P0 LDG.E.U8 R28, desc[UR12][R20.64] ;  /* 0x0000000c141c0981 */ /* 0x000f68000c1e1100 */
[----:B------:R0:W5:Y:S01]  /*0580*/  @P2 LDG.E.U8 R16, desc[UR12][R12.64] ;  /* 0x0000000c0c102981 */ /* 0x000162000c1e1100 */
[----:B------:R-:W-:Y:S01]  /*0590*/  ULDC.S8 UR4, c[0x0][0xe5a] ;  /* 0x0003968000047ab9 */ /* 0x000fe20000000200 */
[----:B------:R-:W-:Y:S01]  /*05a0*/  IMAD.WIDE.U32 R4, R2, 0x4, R4 ;  /* 0x0000000402047825 */ /* 0x000fe200078e0004 */
[----:B--2---:R-:W-:-:S02]  /*05b0*/  PRMT R10, R10, 0x9910, RZ ;  /* 0x000099100a0a7816 */ /* 0x004fc400000000ff */
[----:B---3--:R-:W-:-:S03]  /*05c0*/  PRMT R19, R8, 0x9910, RZ ;  /* 0x0000991008137816 */ /* 0x008fc600000000ff */
[----:B------:R-:W-:Y:S02]  /*05d0*/  IMAD R8, R10, UR4, RZ ;  /* 0x000000040a087c24 */ /* 0x000fe4000f8e02ff */
[----:B------:R-:W-:Y:S01]  /*05e0*/  IMAD.MOV.U32 R10, RZ, RZ, R19 ;  /* 0x000000ffff0a7224 */ /* 0x000fe200078e0013 */
[----:B----4-:R-:W-:Y:S01]  /*05f0*/  PRMT R14, R27, 0x9910, RZ ;  /* 0x000099101b0e7816 */ /* 0x010fe200000000ff */
[----:B------:R-:W-:Y:S02]  /*0600*/  IMAD.MOV R15, RZ, RZ, -R8 ;  /* 0x000000ffff0f7224 */ /* 0x000fe400078e0a08 */
[----:B------:R-:W-:Y:S02]  /*0610*/  IMAD R8, R10, UR4, RZ ;  /* 0x000000040a087c24 */ /* 0x000fe4000f8e02ff */
[----:B------:R-:W-:Y:S01]  /*0620*/  IMAD R10, R14, UR4, RZ ;  /* 0x000000040e0a7c24 */ /* 0x000fe2000f8e02ff */
[----:B-----5:R-:W-:-:S03]  /*0630*/  PRMT R29, R29, 0x9910, RZ ;  /* 0x000099101d1d7816 */ /* 0x020fc600000000ff */
[----:B0-----:R-:W-:Y:S02]  /*0640*/  IMAD.MOV R12, RZ, RZ, -R10 ;  /* 0x000000ffff0c7224 */ /* 0x001fe400078e0a0a */
[----:B------:R-:W-:Y:S02]  /*0650*/  IMAD.MOV.U32 R10, RZ, RZ, R29 ;  /* 0x000000ffff0a7224 */ /* 0x000fe400078e001d */
[----:B------:R-:W-:Y:S01]  /*0660*/  IMAD.MOV R8, RZ, RZ, -R8 ;  /* 0x000000ffff087224 */ /* 0x000fe200078e0a08 */
[----:B------:R-:W-:Y:S01]  /*0670*/  PRMT R12, R12, 0x7710, RZ ;  /* 0x000077100c0c7816 */ /* 0x000fe200000000ff */
[----:B------:R-:W-:-:S03]  /*0680*/  IMAD R10, R10, UR4, RZ ;  /* 0x000000040a0a7c24 */ /* 0x000fc6000f8e02ff */
[----:B------:R-:W-:Y:S01]  /*0690*/  PRMT R13, R8, 0x7710, RZ ;  /* 0x00007710080d7816 */ /* 0x000fe200000000ff */
[----:B------:R-:W-:Y:S01]  /*06a0*/  IMAD.MOV R14, RZ, RZ, -R10 ;  /* 0x000000ffff0e7224 */ /* 0x000fe200078e0a0a */
[----:B------:R-:W-:Y:S01]  /*06b0*/  @P0 IADD3 R8, P5, R9, UR15, RZ ;  /* 0x0000000f09080c10 */ /* 0x000fe2000ffbe0ff */
[----:B------:R-:W-:Y:S01]  /*06c0*/  IMAD.IADD R17, R12, 0x1, R17 ;  /* 0x000000010c117824 */ /* 0x000fe200078e0211 */
[----:B------:R-:W-:Y:S02]  /*06d0*/  @P4 IADD3 R12, P3, R6, UR15, RZ ;  /* 0x0000000f060c4c10 */ /* 0x000fe4000ff7e0ff */
[----:B------:R-:W-:Y:S01]  /*06e0*/  PRMT R15, R15, 0x7710, RZ ;  /* 0x000077100f0f7816 */ /* 0x000fe200000000ff */
[----:B------:R-:W-:Y:S01]  /*06f0*/  IMAD.IADD R19, R13, 0x1, R18 ;  /* 0x000000010d137824 */ /* 0x000fe200078e0212 */
[----:B------:R-:W-:Y:S02]  /*0700*/  @P0 IADD3.X R9, R25, UR10, RZ, P5, !PT ;  /* 0x0000000a19090c10 */ /* 0x000fe4000affe4ff */
[----:B------:R-:W-:-:S02]  /*0710*/  @P1 IADD3 R6, P5, R3, UR15, RZ ;  /* 0x0000000f03061c10 */ /* 0x000fc4000ffbe0ff */
[----:B------:R-:W-:Y:S02]  /*0720*/  @P4 IADD3.X R13, R24, UR10, RZ, P3, !PT ;  /* 0x0000000a180d4c10 */ /* 0x000fe40009ffe4ff */
[----:B------:R-:W-:Y:S01]  /*0730*/  PRMT R3, R14, 0x7710, RZ ;  /* 0x000077100e037816 */ /* 0x000fe200000000ff */
[----:B------:R-:W-:Y:S01]  /*0740*/  IMAD.IADD R15, R15, 0x1, R28 ;  /* 0x000000010f0f7824 */ /* 0x000fe200078e021c */
[----:B------:R-:W-:Y:S02]  /*0750*/  @P2 IADD3 R10, P3, R7, UR15, RZ ;  /* 0x0000000f070a2c10 */ /* 0x000fe4000ff7e0ff */
[----:B------:R-:W-:Y:S01]  /*0760*/  @P1 IADD3.X R7, R26, UR10, RZ, P5, !PT ;  /* 0x0000000a1a071c10 */ /* 0x000fe2000affe4ff */
[----:B------:R-:W-:Y:S01]  /*0770*/  IMAD.IADD R3, R3, 0x1, R16 ;  /* 0x0000000103037824 */ /* 0x000fe200078e0210 */
        /* <DEDUP_REMOVED lines=11> */
.L_x_7634:
        /* <DEDUP_REMOVED lines=8> */
.L_x_7636:
        /* <DEDUP_REMOVED lines=13> */
[----:B------:R-:W-:Y:S01]  /*0980*/  PRMT R6, R6, 0x7773, RZ ;  /* 0x0000777306067816 */ /* 0x000fe200000000ff */
[----:B------:R-:W-:Y:S01]  /*0990*/  IMAD R4, R11, UR4, RZ ;  /* 0x000000040b047c24 */ /* 0x000fe2000f8e02ff */
[----:B---3--:R-:W-:Y:S01]  /*09a0*/  PRMT R8, R10, 0x7770, RZ ;  /* 0x000077700a087816 */ /* 0x008fe200000000ff */
[----:B------:R-:W-:-:S02]  /*09b0*/  IMAD.MOV R7, RZ, RZ, -R9 ;  /* 0x000000ffff077224 */ /* 0x000fc400078e0a09 */
[----:B------:R-:W-:Y:S02]  /*09c0*/  IMAD R5, R5, UR4, RZ ;  /* 0x0000000405057c24 */ /* 0x000fe4000f8e02ff */
[----:B------:R-:W-:Y:S01]  /*09d0*/  IMAD.MOV R9, RZ, RZ, -R4 ;  /* 0x000000ffff097224 */ /* 0x000fe200078e0a04 */
[----:B------:R-:W-:Y:S01]  /*09e0*/  PRMT R7, R7, 0x7710, RZ ;  /* 0x0000771007077816 */ /* 0x000fe200000000ff */
[----:B------:R-:W-:Y:S01]  /*09f0*/  IMAD R6, R6, UR4, RZ ;  /* 0x0000000406067c24 */ /* 0x000fe2000f8e02ff */
[----:B------:R-:W-:Y:S02]  /*0a00*/  PRMT R4, R10, 0x7771, RZ ;  /* 0x000077710a047816 */ /* 0x000fe400000000ff */
[----:B------:R-:W-:Y:S01]  /*0a10*/  PRMT R9, R9, 0x7710, RZ ;  /* 0x0000771009097816 */ /* 0x000fe200000000ff */
[----:B------:R-:W-:Y:S02]  /*0a20*/  IMAD.IADD R7, R8, 0x1, R7 ;  /* 0x0000000108077824 */ /* 0x000fe400078e0207 */
[----:B------:R-:W-:Y:S01]  /*0a30*/  IMAD.MOV R8, RZ, RZ, -R5 ;  /* 0x000000ffff087224 */ /* 0x000fe200078e0a05 */
[----:B------:R-:W-:Y:S01]  /*0a40*/  PRMT R5, R10, 0x7772, RZ ;  /* 0x000077720a057816 */ /* 0x000fe200000000ff */
[----:B------:R-:W-:-:S02]  /*0a50*/  IMAD.MOV R11, RZ, RZ, -R6 ;  /* 0x000000ffff0b7224 */ /* 0x000fc400078e0a06 */
[----:B------:R-:W-:Y:S01]  /*0a60*/  IMAD.IADD R6, R4, 0x1, R9 ;  /* 0x0000000104067824 */ /* 0x000fe200078e0209 */
[----:B------:R-:W-:Y:S02]  /*0a70*/  PRMT R8, R8, 0x7710, RZ ;  /* 0x0000771008087816 */ /* 0x000fe400000000ff */
[----:B------:R-:W-:Y:S02]  /*0a80*/  PRMT R4, R10, 0x7773, RZ ;  /* 0x000077730a047816 */ /* 0x000fe400000000ff */
[----:B------:R-:W-:Y:S01]  /*0a90*/  PRMT R9, R11, 0x7710, RZ ;  /* 0x000077100b097816 */ /* 0x000fe200000000ff */
[----:B------:R-:W-:Y:S01]  /*0aa0*/  IMAD.IADD R5, R5, 0x1, R8 ;  /* 0x0000000105057824 */ /* 0x000fe200078e0208 */
[----:B------:R-:W-:-:S03]  /*0ab0*/  PRMT R8, R6, 0x7604, R7 ;  /* 0x0000760406087816 */ /* 0x000fc60000000007 */
[----:B------:R-:W-:Y:S01]  /*0ac0*/  IMAD.IADD R6, R4, 0x1, R9 ;  /* 0x0000000104067824 */ /* 0x000fe200078e0209 */
        /* <DEDUP_REMOVED lines=15> */
.L_x_7637:
        /* <DEDUP_REMOVED lines=12> */
.L_x_8179:


//--------------------- .text._ZN2at6native55_GLOBAL__N__de093ff9_22_ForeachBinaryOpList_cu_a911ec4325multi_tensor_apply_kernelINS1_18TensorListMetadataILi3EEENS1_24BinaryOpListAlphaFunctorIhLi3ELi2ELi2EEEJSt5minusIhEhEEEvT_T0_DpT1_ --------------------------
	.section	.text._ZN2at6native55_GLOBAL__N__de093ff9_22_ForeachBinaryOpList_cu_a911ec4325multi_tensor_apply_kernelINS1_18TensorListMetadataILi3EEENS1_24BinaryOpListAlphaFunctorIhLi3ELi2ELi2EEEJSt5minusIhEhEEEvT_T0_DpT1_,"ax",@progbits
	.align	128
.text._ZN2at6native55_GLOBAL__N__de093ff9_22_ForeachBinaryOpList_cu_a911ec4325multi_tensor_apply_kernelINS1_18TensorListMetadataILi3EEENS1_24BinaryOpListAlphaFunctorIhLi3ELi2ELi2EEEJSt5minusIhEhEEEvT_T0_DpT1_:
        .type           _ZN2at6native55_GLOBAL__N__de093ff9_22_ForeachBinaryOpList_cu_a911ec4325multi_tensor_apply_kernelINS1_18TensorListMetadataILi3EEENS1_24BinaryOpListAlphaFunctorIhLi3ELi2ELi2EEEJSt5minusIhEhEEEvT_T0_DpT1_,@function
        .size           _ZN2at6native55_GLOBAL__N__de093ff9_22_ForeachBinaryOpList_cu_a911ec4325multi_tensor_apply_kernelINS1_18TensorListMetadataILi3EEENS1_24BinaryOpListAlphaFunctorIhLi3ELi2ELi2EEEJSt5minusIhEhEEEvT_T0_DpT1_,(.L_x_8180 - _ZN2at6native55_GLOBAL__N__de093ff9_22_ForeachBinaryOpList_cu_a911ec4325multi_tensor_apply_kernelINS1_18TensorListMetadataILi3EEENS1_24BinaryOpListAlphaFunctorIhLi3ELi2ELi2EEEJSt5minusIhEhEEEvT_T0_DpT1_)
        .other          _ZN2at6native55_GLOBAL__N__de093ff9_22_ForeachBinaryOpList_cu_a911ec4325multi_tensor_apply_kernelINS1_18TensorListMetadataILi3EEENS1_24BinaryOpListAlphaFunctorIhLi3ELi2ELi2EEEJSt5minusIhEhEEEvT_T0_DpT1_,@"STO_CUDA_ENTRY STV_DEFAULT"
_ZN2at6native55_GLOBAL__N__de093ff9_22_ForeachBinaryOpList_cu_a911ec4325multi_tensor_apply_kernelINS1_18TensorListMetadataILi3EEENS1_24BinaryOpListAlphaFunctorIhLi3ELi2ELi2EEEJSt5minusIhEhEEEvT_T0_DpT1_:
        /* <DEDUP_REMOVED lines=33> */
.L_x_7639:
        /* <DEDUP_REMOVED lines=57> */
[----:B------:R-:W-:Y:S01]  /*05a0*/  UPRMT UR4, UR9, 0x9910, URZ ;  /* 0x0000991009047896 */ /* 0x000fe2000800003f */
        /* <DEDUP_REMOVED lines=41> */
.L_x_7638:
        /* <DEDUP_REMOVED lines=9> */
.L_x_7641:
        /* <DEDUP_REMOVED lines=8> */
[----:B------:R-:W-:Y:S01]  /*0950*/  UPRMT UR4, UR9, 0x9910, URZ ;  /* 0x0000991009047896 */ /* 0x000fe2000800003f */
        /* <DEDUP_REMOVED lines=39> */
[----:B------:R-:W-:Y:S05]  /*0bd0*/  BSYNC B0 ;  /* 0x0000000000007941 */ /* 0x000fea0003800000 */
.L_x_7640:
[----:B------:R-:W-:Y:S05]  /*0be0*/  EXIT ;  /* 0x000000000000794d */ /* 0x000fea0003800000 */
.L_x_7642:
        /* <DEDUP_REMOVED lines=9> */
.L_x_8180:


//--------------------- .text._ZN2at6native55_GLOBAL__N__de093ff9_22_ForeachBinaryOpList_cu_a911ec4325multi_tensor_apply_kernelINS1_18TensorListMetadataILi2EEENS1_24BinaryOpListAlphaFunctorIN3c104HalfELi2ELi2ELi0EEEJSt5minusIfEfEEEvT_T0_DpT1_ --------------------------
	.section	.text._ZN2at6native55_GLOBAL__N__de093ff9_22_ForeachBinaryOpList_cu_a911ec4325multi_tensor_apply_kernelINS1_18TensorListMetadataILi2EEENS1_24BinaryOpListAlphaFunctorIN3c104HalfELi2ELi2ELi0EEEJSt5minusIfEfEEEvT_T0_DpT1_,"ax",@progbits
	.align	128
.text._ZN2at6native55_GLOBAL__N__de093ff9_22_ForeachBinaryOpList_cu_a911ec4325multi_tensor_apply_kernelINS1_18TensorListMetadataILi2EEENS1_24BinaryOpListAlphaFunctorIN3c104HalfELi2ELi2ELi0EEEJSt5minusIfEfEEEvT_T0_DpT1_:
        .type           _ZN2at6native55_GLOBAL__N__de093ff9_22_ForeachBinaryOpList_cu_a911ec4325multi_tensor_apply_kernelINS1_18TensorListMetadataILi2EEENS1_24BinaryOpListAlphaFunctorIN3c104HalfELi2ELi2ELi0EEEJSt5minusIfEfEEEvT_T0_DpT1_,@function
        .size           _ZN2at6native55_GLOBAL__N__de093ff9_22_ForeachBinaryOpList_cu_a911ec4325multi_tensor_apply_kernelINS1_18TensorListMetadataILi2EEENS1_24BinaryOpListAlphaFunctorIN3c104HalfELi2ELi2ELi0EEEJSt5minusIfEfEEEvT_T0_DpT1_,(.L_x_8181 - _ZN2at6native55_GLOBAL__N__de093ff9_22_ForeachBinaryOpList_cu_a911ec4325multi_tensor_apply_kernelINS1_18TensorListMetadataILi2EEENS1_24BinaryOpListAlphaFunctorIN3c104HalfELi2ELi2ELi0EEEJSt5minusIfEfEEEvT_T0_DpT1_)
        .other          _ZN2at6native55_GLOBAL__N__de093ff9_22_ForeachBinaryOpList_cu_a911ec4325multi_tensor_apply_kernelINS1_18TensorListMetadataILi2EEENS1_24BinaryOpListAlphaFunctorIN3c104HalfELi2ELi2ELi0EEEJSt5minusIfEfEEEvT_T0_DpT1_,@"STO_CUDA_ENTRY STV_DEFAULT"
_ZN2at6native55_GLOBAL__N__de093ff9_22_ForeachBinaryOpList_cu_a911ec4325multi_tensor_apply_kernelINS1_18TensorListMetadataILi2EEENS1_24BinaryOpListAlphaFunctorIN3c104HalfELi2ELi2ELi0EEEJSt5minusIfEfEEEvT_T0_DpT1_:
        /* <DEDUP_REMOVED lines=29> */
.L_x_7644:
        /* <DEDUP_REMOVED lines=17> */
[----:B------:R-:W-:Y:S02]  /*02e0*/  ISETP.LT.U32.AND P3, PT, R10, UR12, PT ;  /* 0x0000000c0a007c0c */ /* 0x000fe4000bf61070 */
[C---:B------:R-:W-:Y:S02]  /*02f0*/  @P0 LEA R12, P5, R5.reuse, UR8, 0x1 ;  /* 0x00000008050c0c11 */ /* 0x040fe4000f8a08ff */
[C---:B------:R-:W-:Y:S02]  /*0300*/  @P0 LEA R14, P4, R5.reuse, UR6, 0x1 ;  /* 0x00000006050e0c11 */ /* 0x040fe4000f8808ff */
[----:B------:R-:W-:Y:S02]  /*0310*/  @P0 LEA.HI.X R13, R5, UR9, R22, 0x1, P5 ;  /* 0x00000009050d0c11 */ /* 0x000fe4000a8f0c16 */
[----:B------:R-:W-:-:S02]  /*0320*/  IADD3 R16, P5, R16, R5, RZ ;  /* 0x0000000510107210 */ /* 0x000fc40007fbe0ff */
[----:B------:R-:W-:Y:S02]  /*0330*/  ISETP.GE.U32.AND.EX P2, PT, R7, RZ, PT, P2 ;  /* 0x000000ff0700720c */ /* 0x000fe40003f46120 */
[--C-:B------:R-:W-:Y:S01]  /*0340*/  @P0 LEA.HI.X R15, R5, UR7, R22.reuse, 0x1, P4 ;  /* 0x00000007050f0c11 */ /* 0x100fe2000a0f0c16 */
[----:B------:R-:W-:Y:S01]  /*0350*/  IMAD.X R17, RZ, RZ, R22, P5 ;  /* 0x000000ffff117224 */ /* 0x000fe200028e0616 */
[C---:B------:R-:W-:Y:S02]  /*0360*/  ISETP.GE.U32.AND P4, PT, R16.reuse, 0x10000, PT ;  /* 0x000100001000780c */ /* 0x040fe40003f86070 */
[----:B------:R-:W-:Y:S01]  /*0370*/  ISETP.LT.AND.EX P2, PT, R7, UR4, !P2, P3 ;  /* 0x0000000407007c0c */ /* 0x000fe2000d741330 */
[----:B------:R0:W2:Y:S01]  /*0380*/  @P0 LDG.E.U16 R4, desc[UR10][R14.64] ;  /* 0x0000000a0e040981 */ /* 0x0000a2000c1e1500 */
[----:B------:R-:W-:Y:S02]  /*0390*/  ISETP.LT.U32.AND P3, PT, R16, UR12, PT ;  /* 0x0000000c10007c0c */ /* 0x000fe4000bf61070 */
[----:B------:R-:W-:-:S02]  /*03a0*/  ISETP.GE.U32.AND.EX P4, PT, R17, RZ, PT, P4 ;  /* 0x000000ff1100720c */ /* 0x000fc40003f86140 */
[C---:B------:R-:W-:Y:S02]  /*03b0*/  @P1 LEA R26, P5, R6.reuse, UR6, 0x1 ;  /* 0x00000006061a1c11 */ /* 0x040fe4000f8a08ff */
[----:B------:R-:W-:Y:S02]  /*03c0*/  ISETP.LT.AND.EX P3, PT, R17, UR4, !P4, P3 ;  /* 0x0000000411007c0c */ /* 0x000fe4000e761330 */
[----:B------:R-:W-:Y:S02]  /*03d0*/  PRMT R11, RZ, 0x7610, R11 ;  /* 0x00007610ff0b7816 */ /* 0x000fe4000000000b */
[----:B------:R-:W-:Y:S02]  /*03e0*/  @P1 LEA.HI.X R27, R6, UR7, R3, 0x1, P5 ;  /* 0x00000007061b1c11 */ /* 0x000fe4000a8f0c03 */
[C---:B------:R-:W-:Y:S01]  /*03f0*/  SHF.L.U64.HI R17, R16.reuse, 0x1, R17 ;  /* 0x0000000110117819 */ /* 0x040fe20000010211 */
[----:B------:R-:W-:Y:S01]  /*0400*/  IMAD.SHL.U32 R16, R16, 0x2, RZ ;  /* 0x0000000210107824 */ /* 0x000fe200078e00ff */
[----:B------:R-:W-:Y:S01]  /*0410*/  @P1 LEA R18, P5, R6, UR8, 0x1 ;  /* 0x0000000806121c11 */ /* 0x000fe2000f8a08ff */
[----:B------:R1:W3:Y:S01]  /*0420*/  @P0 LDG.E.U16 R11, desc[UR10][R12.64] ;  /* 0x0000000a0c0b0981 */ /* 0x0002e2000c1e1500 */
[----:B------:R-:W-:-:S02]  /*0430*/  @P2 LEA R20, P4, R10, UR6, 0x1 ;  /* 0x000000060a142c11 */ /* 0x000fc4000f8808ff */
[----:B------:R-:W-:Y:S02]  /*0440*/  PRMT R23, RZ, 0x7610, R23 ;  /* 0x00007610ff177816 */ /* 0x000fe40000000017 */
[----:B------:R-:W-:Y:S02]  /*0450*/  @P1 LEA.HI.X R19, R6, UR9, R3, 0x1, P5 ;  /* 0x0000000906131c11 */ /* 0x000fe4000a8f0c03 */
[C---:B------:R-:W-:Y:S02]  /*0460*/  @P2 LEA.HI.X R21, R10.reuse, UR7, R7, 0x1, P4 ;  /* 0x000000070a152c11 */ /* 0x040fe4000a0f0c07 */
[----:B0-----:R-:W-:Y:S01]  /*0470*/  @P2 LEA R14, P4, R10, UR8, 0x1 ;  /* 0x000000080a0e2c11 */ /* 0x001fe2000f8808ff */
[----:B------:R0:W4:Y:S01]  /*0480*/  @P1 LDG.E.U16 R23, desc[UR10][R26.64] ;  /* 0x0000000a1a171981 */ /* 0x000122000c1e1500 */
[C---:B-1----:R-:W-:Y:S02]  /*0490*/  IADD3 R12, P5, R16.reuse, UR6, RZ ;  /* 0x00000006100c7c10 */ /* 0x042fe4000ffbe0ff */
[----:B------:R-:W-:-:S02]  /*04a0*/  @P3 IADD3 R16, P6, R16, UR8, RZ ;  /* 0x0000000810103c10 */ /* 0x000fc4000ffde0ff */
[----:B------:R-:W-:Y:S02]  /*04b0*/  PRMT R24, RZ, 0x7610, R24 ;  /* 0x00007610ff187816 */ /* 0x000fe40000000018 */
[----:B------:R-:W-:Y:S02]  /*04c0*/  PRMT R25, RZ, 0x7610, R25 ;  /* 0x00007610ff197816 */ /* 0x000fe40000000019 */
[----:B------:R-:W-:Y:S02]  /*04d0*/  PRMT R28, RZ, 0x7610, R28 ;  /* 0x00007610ff1c7816 */ /* 0x000fe4000000001c */
[----:B------:R-:W-:Y:S01]  /*04e0*/  @P2 LEA.HI.X R15, R10, UR9, R7, 0x1, P4 ;  /* 0x000000090a0f2c11 */ /* 0x000fe2000a0f0c07 */
[----:B------:R1:W5:Y:S01]  /*04f0*/  @P1 LDG.E.U16 R24, desc[UR10][R18.64] ;  /* 0x0000000a12181981 */ /* 0x000362000c1e1500 */
[----:B0-----:R-:W-:Y:S02]  /*0500*/  PRMT R26, RZ, 0x7610, R26 ;  /* 0x00007610ff1a7816 */ /* 0x001fe4000000001a */
[----:B------:R-:W-:Y:S01]  /*0510*/  IADD3.X R13, R17, UR7, RZ, P5, !PT ;  /* 0x00000007110d7c10 */ /* 0x000fe2000affe4ff */
[----:B------:R0:W5:Y:S01]  /*0520*/  @P2 LDG.E.U16 R25, desc[UR10][R20.64] ;  /* 0x0000000a14192981 */ /* 0x000162000c1e1500 */
[----:B------:R-:W-:-:S02]  /*0530*/  PRMT R27, RZ, 0x7610, R27 ;  /* 0x00007610ff1b7816 */ /* 0x000fc4000000001b */
[----:B------:R-:W-:Y:S01]  /*0540*/  @P3 IADD3.X R17, R17, UR9, RZ, P6, !PT ;  /* 0x0000000911113c10 */ /* 0x000fe2000b7fe4ff */
[----:B------:R-:W5:Y:S04]  /*0550*/  @P2 LDG.E.U16 R28, desc[UR10][R14.64] ;  /* 0x0000000a0e1c2981 */ /* 0x000f68000c1e1500 */
[----:B------:R-:W5:Y:S04]  /*0560*/  @P3 LDG.E.U16 R27, desc[UR10][R12.64] ;  /* 0x0000000a0c1b3981 */ /* 0x000f68000c1e1500 */
[----:B------:R-:W5:Y:S01]  /*0570*/  @P3 LDG.E.U16 R26, desc[UR10][R16.64] ;  /* 0x0000000a101a3981 */ /* 0x000f62000c1e1500 */
[----:B-1----:R-:W-:-:S02]  /*0580*/  @P0 LEA R18, P4, R5, UR6, 0x1 ;  /* 0x0000000605120c11 */ /* 0x002fc4000f8808ff */
[C---:B0-----:R-:W-:Y:S02]  /*0590*/  @P1 LEA R20, P5, R6.reuse, UR6, 0x1 ;  /* 0x0000000606141c11 */ /* 0x041fe4000f8a08ff */
[----:B------:R-:W-:Y:S02]  /*05a0*/  @P0 LEA.HI.X R19, R5, UR7, R22, 0x1, P4 ;  /* 0x0000000705130c11 */ /* 0x000fe4000a0f0c16 */
[----:B------:R-:W-:Y:S01]  /*05b0*/  @P1 LEA.HI.X R21, R6, UR7, R3, 0x1, P5 ;  /* 0x0000000706151c11 */ /* 0x000fe2000a8f0c03 */
[----:B------:R-:W-:-:S04]  /*05c0*/  IMAD.WIDE.U32 R8, R2, 0x4, R8 ;  /* 0x0000000402087825 */ /* 0x000fc800078e0008 */
[----:B--2---:R-:W-:Y:S02]  /*05d0*/  HADD2.F32 R4, -RZ, R4.H0_H0 ;  /* 0x20000004ff047230 */ /* 0x004fe40000004100 */
[----:B---3--:R-:W-:-:S05]  /*05e0*/  HADD2.F32 R11, -RZ, R11.H0_H0 ;  /* 0x2000000bff0b7230 */ /* 0x008fca0000004100 */
[----:B------:R-:W-:Y:S01]  /*05f0*/  FFMA.FTZ R11, -R11, UR5, R4 ;  /* 0x000000050b0b7c23 */ /* 0x000fe20008010104 */
[----:B----4-:R-:W-:Y:S01]  /*0600*/  HADD2.F32 R23, -RZ, R23.H0_H0 ;  /* 0x20000017ff177230 */ /* 0x010fe20000004100 */
[----:B------:R-:W-:-:S03]  /*0610*/  @P2 LEA R4, P4, R10, UR6, 0x1 ;  /* 0x000000060a042c11 */ /* 0x000fc6000f8808ff */
[----:B------:R-:W-:Y:S01]  /*0620*/  F2FP.F16.F32.PACK_AB R11, RZ, R11 ;  /* 0x0000000bff0b723e */ /* 0x000fe200000000ff */
[----:B-----5:R-:W-:Y:S02]  /*0630*/  HADD2.F32 R24, -RZ, R24.H0_H0 ;  /* 0x20000018ff187230 */ /* 0x020fe40000004100 */
[----:B------:R-:W-:Y:S02]  /*0640*/  HADD2.F32 R25, -RZ, R25.H0_H0 ;  /* 0x20000019ff197230 */ /* 0x000fe40000004100 */
[----:B------:R-:W-:Y:S02]  /*0650*/  HADD2.F32 R28, -RZ, R28.H0_H0 ;  /* 0x2000001cff1c7230 */ /* 0x000fe40000004100 */
[----:B------:R-:W-:Y:S01]  /*0660*/  FFMA.FTZ R23, -R24, UR5, R23 ;  /* 0x0000000518177c23 */ /* 0x000fe20008010117 */
[----:B------:R-:W-:Y:S02]  /*0670*/  HADD2.F32 R27, -RZ, R27.H0_H0 ;  /* 0x2000001bff1b7230 */ /* 0x000fe40000004100 */
[----:B------:R-:W-:-:S02]  /*0680*/  HADD2.F32 R26, -RZ, R26.H0_H0 ;  /* 0x2000001aff1a7230 */ /* 0x000fc40000004100 */
[----:B------:R-:W-:Y:S01]  /*0690*/  FFMA.FTZ R25, -R28, UR5, R25 ;  /* 0x000000051c197c23 */ /* 0x000fe20008010119 */
[----:B------:R-:W-:Y:S02]  /*06a0*/  F2FP.F16.F32.PACK_AB R23, RZ, R23 ;  /* 0x00000017ff17723e */ /* 0x000fe400000000ff */
[----:B------:R-:W-:Y:S01]  /*06b0*/  FFMA.FTZ R26, -R26, UR5, R27 ;  /* 0x000000051a1a7c23 */ /* 0x000fe2000801011b */
        /* <DEDUP_REMOVED lines=13> */
.L_x_7643:
        /* <DEDUP_REMOVED lines=9> */
.L_x_7645:
        /* <DEDUP_REMOVED lines=14> */
[--C-:B---3--:R-:W-:Y:S02]  /*0900*/  HADD2.F32 R0, -RZ, R14.reuse.H0_H0 ;  /* 0x2000000eff007230 */ /* 0x108fe40000004100 */
[----:B------:R-:W-:Y:S02]  /*0910*/  HADD2.F32 R6, -RZ, R14.H1_H1 ;  /* 0x3000000eff067230 */ /* 0x000fe40000004100 */
[--C-:B------:R-:W-:Y:S02]  /*0920*/  HADD2.F32 R11, -RZ, R5.reuse.H0_H0 ;  /* 0x20000005ff0b7230 */ /* 0x100fe40000004100 */
[----:B------:R-:W-:Y:S01]  /*0930*/  FFMA.FTZ R0, -R7, UR13, R0 ;  /* 0x0000000d07007c23 */ /* 0x000fe20008010100 */
[----:B------:R-:W-:-:S02]  /*0940*/  HADD2.F32 R13, -RZ, R5.H1_H1 ;  /* 0x30000005ff0d7230 */ /* 0x000fc40000004100 */
[----:B------:R-:W-:Y:S01]  /*0950*/  FFMA.FTZ R9, -R9, UR13, R6 ;  /* 0x0000000d09097c23 */ /* 0x000fe20008010106 */
[--C-:B------:R-:W-:Y:S02]  /*0960*/  HADD2.F32 R8, -RZ, R15.reuse.H0_H0 ;  /* 0x2000000fff087230 */ /* 0x100fe40000004100 */
[----:B------:R-:W-:Y:S02]  /*0970*/  HADD2.F32 R10, -RZ, R15.H1_H1 ;  /* 0x3000000fff0a7230 */ /* 0x000fe40000004100 */
[----:B------:R-:W-:Y:S01]  /*0980*/  F2FP.F16.F32.PACK_AB R12, R9, R0 ;  /* 0x00000000090c723e */ /* 0x000fe200000000ff */
[----:B------:R-:W-:Y:S01]  /*0990*/  FFMA.FTZ R8, -R11, UR13, R8 ;  /* 0x0000000d0b087c23 */ /* 0x000fe20008010108 */
[----:B------:R-:W-:Y:S02]  /*09a0*/  IMAD.SHL.U32 R0, R16, 0x4, RZ ;  /* 0x0000000410007824 */ /* 0x000fe400078e00ff */
[----:B------:R-:W-:-:S03]  /*09b0*/  FFMA.FTZ R13, -R13, UR13, R10 ;  /* 0x0000000d0d0d7c23 */ /* 0x000fc6000801010a */
[----:B------:R-:W-:Y:S02]  /*09c0*/  ISETP.GE.U32.AND P0, PT, R0, UR12, PT ;  /* 0x0000000c00007c0c */ /* 0x000fe4000bf06070 */
[----:B------:R-:W-:Y:S02]  /*09d0*/  F2FP.F16.F32.PACK_AB R13, R13, R8 ;  /* 0x000000080d0d723e */ /* 0x000fe400000000ff */
[----:B------:R-:W-:-:S03]  /*09e0*/  SHF.L.U64.HI R0, R16, 0x2, R17 ;  /* 0x0000000210007819 */ /* 0x000fc60000010211 */
[----:B------:R0:W-:Y:S01]  /*09f0*/  STG.E.64 desc[UR10][R2.64], R12 ;  /* 0x0000000c02007986 */ /* 0x0001e2000c101b0a */
[----:B------:R-:W-:-:S13]  /*0a00*/  ISETP.GE.AND.EX P0, PT, R0, UR4, PT, P0 ;  /* 0x0000000400007c0c */ /* 0x000fda000bf06300 */
[----:B0-----:R-:W-:Y:S05]  /*0a10*/  @!P0 BRA P1, `(.L_x_7645) ;  /* 0xfffffffc00808947 */ /* 0x001fea000083ffff */
[----:B------:R-:W-:Y:S05]  /*0a20*/  EXIT ;  /* 0x000000000000794d */ /* 0x000fea0003800000 */
.L_x_7646:
        /* <DEDUP_REMOVED lines=13> */
.L_x_8181:


//--------------------- .text._ZN2at6native55_GLOBAL__N__de093ff9_22_ForeachBinaryOpList_cu_a911ec4325multi_tensor_apply_kernelINS1_18TensorListMetadataILi2EEENS1_24BinaryOpListAlphaFunctorIN3c108BFloat16ELi2ELi2ELi0EEEJSt5minusIfEfEEEvT_T0_DpT1_ --------------------------
	.section	.text._ZN2at6native55_GLOBAL__N__de093ff9_22_ForeachBinaryOpList_cu_a911ec4325multi_tensor_apply_kernelINS1_18TensorListMetadataILi2EEENS1_24BinaryOpListAlphaFunctorIN3c108BFloat16ELi2ELi2ELi0EEEJSt5minusIfEfEEEvT_T0_DpT1_,"ax",@progbits
	.align	128
.text._ZN2at6native55_GLOBAL__N__de093ff9_22_ForeachBinaryOpList_cu_a911ec4325multi_tensor_apply_kernelINS1_18TensorListMetadataILi2EEENS1_24BinaryOpListAlphaFunctorIN3c108BFloat16ELi2ELi2ELi0EEEJSt5minusIfEfEEEvT_T0_DpT1_:
        .type           _ZN2at6native55_GLOBAL__N__de093ff9_22_ForeachBinaryOpList_cu_a911ec4325multi_tensor_apply_kernelINS1_18TensorListMetadataILi2EEENS1_24BinaryOpListAlphaFunctorIN3c108BFloat16ELi2ELi2ELi0EEEJSt5minusIfEfEEEvT_T0_DpT1_,@function
        .size           _ZN2at6native55_GLOBAL__N__de093ff9_22_ForeachBinaryOpList_cu_a911ec4325multi_tensor_apply_kernelINS1_18TensorListMetadataILi2EEENS1_24BinaryOpListAlphaFunctorIN3c108BFloat16ELi2ELi2ELi0EEEJSt5minusIfEfEEEvT_T0_DpT1_,(.L_x_8182 - _ZN2at6native55_GLOBAL__N__de093ff9_22_ForeachBinaryOpList_cu_a911ec4325multi_tensor_apply_kernelINS1_18TensorListMetadataILi2EEENS1_24BinaryOpListAlphaFunctorIN3c108BFloat16ELi2ELi2ELi0EEEJSt5minusIfEfEEEvT_T0_DpT1_)
        .other          _ZN2at6native55_GLOBAL__N__de093ff9_22_ForeachBinaryOpList_cu_a911ec4325multi_tensor_apply_kernelINS1_18TensorListMetadataILi2EEENS1_24BinaryOpListAlphaFunctorIN3c108BFloat16ELi2ELi2ELi0EEEJSt5minusIfEfEEEvT_T0_DpT1_,@"STO_CUDA_ENTRY STV_DEFAULT"
_ZN2at6native55_GLOBAL__N__de093ff9_22_ForeachBinaryOpList_cu_a911ec4325multi_tensor_apply_kernelINS1_18TensorListMetadataILi2EEENS1_24BinaryOpListAlphaFunctorIN3c108BFloat16ELi2ELi2ELi0EEEJSt5minusIfEfEEEvT_T0_DpT1_:
        /* <DEDUP_REMOVED lines=29> */
.L_x_7648:
        /* <DEDUP_REMOVED lines=64> */
[----:B--2---:R-:W-:Y:S02]  /*05d0*/  IMAD.U32 R4, R4, 0x10000, RZ ;  /* 0x0001000004047824 */ /* 0x004fe400078e00ff */
[----:B---3--:R-:W-:-:S04]  /*05e0*/  IMAD.U32 R11, R11, 0x10000, RZ ;  /* 0x000100000b0b7824 */ /* 0x008fc800078e00ff */
[----:B------:R-:W-:Y:S01]  /*05f0*/  FFMA.FTZ R11, -R11, UR5, R4 ;  /* 0x000000050b0b7c23 */ /* 0x000fe20008010104 */
[----:B----4-:R-:W-:Y:S01]  /*0600*/  IMAD.U32 R23, R23, 0x10000, RZ ;  /* 0x0001000017177824 */ /* 0x010fe200078e00ff */
[----:B------:R-:W-:-:S03]  /*0610*/  @P2 LEA R4, P4, R10, UR6, 0x1 ;  /* 0x000000060a042c11 */ /* 0x000fc6000f8808ff */
[----:B------:R-:W-:Y:S01]  /*0620*/  F2FP.BF16.F32.PACK_AB R11, RZ, R11 ;  /* 0x0000000bff0b723e */ /* 0x000fe200000010ff */
[----:B-----5:R-:W-:Y:S02]  /*0630*/  IMAD.U32 R24, R24, 0x10000, RZ ;  /* 0x0001000018187824 */ /* 0x020fe400078e00ff */
[----:B------:R-:W-:Y:S02]  /*0640*/  IMAD.U32 R25, R25, 0x10000, RZ ;  /* 0x0001000019197824 */ /* 0x000fe400078e00ff */
[----:B------:R-:W-:Y:S01]  /*0650*/  FFMA.FTZ R23, -R24, UR5, R23 ;  /* 0x0000000518177c23 */ /* 0x000fe20008010117 */
[----:B------:R-:W-:Y:S02]  /*0660*/  IMAD.U32 R28, R28, 0x10000, RZ ;  /* 0x000100001c1c7824 */ /* 0x000fe400078e00ff */
[----:B------:R-:W-:Y:S02]  /*0670*/  IMAD.U32 R27, R27, 0x10000, RZ ;  /* 0x000100001b1b7824 */ /* 0x000fe400078e00ff */
[----:B------:R-:W-:Y:S01]  /*0680*/  FFMA.FTZ R25, -R28, UR5, R25 ;  /* 0x000000051c197c23 */ /* 0x000fe20008010119 */
[----:B------:R-:W-:Y:S01]  /*0690*/  IMAD.U32 R26, R26, 0x10000, RZ ;  /* 0x000100001a1a7824 */ /* 0x000fe200078e00ff */
[----:B------:R-:W-:-:S03]  /*06a0*/  F2FP.BF16.F32.PACK_AB R23, RZ, R23 ;  /* 0x00000017ff17723e */ /* 0x000fc600000010ff */
[----:B------:R-:W-:Y:S01]  /*06b0*/  FFMA.FTZ R26, -R26, UR5, R27 ;  /* 0x000000051a1a7c23 */ /* 0x000fe2000801011b */
        /* <DEDUP_REMOVED lines=13> */
.L_x_7647:
        /* <DEDUP_REMOVED lines=9> */
.L_x_7649:
        /* <DEDUP_REMOVED lines=16> */
[C---:B---3--:R-:W-:Y:S01]  /*0920*/  PRMT R4, R16.reuse, 0x7632, R4 ;  /* 0x0000763210047816 */ /* 0x048fe20000000004 */
[----:B------:R-:W-:Y:S01]  /*0930*/  IMAD.U32 R11, R16, 0x10000, RZ ;  /* 0x00010000100b7824 */ /* 0x000fe200078e00ff */
[----:B------:R-:W-:Y:S01]  /*0940*/  PRMT R8, R17, 0x7632, R8 ;  /* 0x0000763211087816 */ /* 0x000fe20000000008 */
[----:B------:R-:W-:Y:S02]  /*0950*/  IMAD.U32 R9, R9, 0x10000, RZ ;  /* 0x0001000009097824 */ /* 0x000fe400078e00ff */
[----:B------:R-:W-:-:S02]  /*0960*/  IMAD.U32 R4, R4, 0x10000, RZ ;  /* 0x0001000004047824 */ /* 0x000fc400078e00ff */
[----:B------:R-:W-:Y:S01]  /*0970*/  FFMA.FTZ R11, -R12, UR13, R11 ;  /* 0x0000000d0c0b7c23 */ /* 0x000fe2000801010b */
[----:B------:R-:W-:Y:S02]  /*0980*/  IMAD.U32 R13, R17, 0x10000, RZ ;  /* 0x00010000110d7824 */ /* 0x000fe400078e00ff */
[----:B------:R-:W-:Y:S02]  /*0990*/  IMAD.U32 R7, R10, 0x10000, RZ ;  /* 0x000100000a077824 */ /* 0x000fe400078e00ff */
[----:B------:R-:W-:Y:S01]  /*09a0*/  FFMA.FTZ R4, -R9, UR13, R4 ;  /* 0x0000000d09047c23 */ /* 0x000fe20008010104 */
[----:B------:R-:W-:Y:S02]  /*09b0*/  IMAD.U32 R8, R8, 0x10000, RZ ;  /* 0x0001000008087824 */ /* 0x000fe400078e00ff */
[----:B------:R-:W-:Y:S02]  /*09c0*/  FFMA.FTZ R13, -R14, UR13, R13 ;  /* 0x0000000d0e0d7c23 */ /* 0x000fe4000801010d */
[----:B------:R-:W-:Y:S01]  /*09d0*/  FFMA.FTZ R8, -R7, UR13, R8 ;  /* 0x0000000d07087c23 */ /* 0x000fe20008010108 */
[----:B------:R-:W-:Y:S01]  /*09e0*/  F2FP.BF16.F32.PACK_AB R12, R4, R11 ;  /* 0x0000000b040c723e */ /* 0x000fe200000010ff */
[----:B------:R-:W-:-:S03]  /*09f0*/  IMAD.SHL.U32 R4, R0, 0x4, RZ ;  /* 0x0000000400047824 */ /* 0x000fc600078e00ff */
[----:B------:R-:W-:Y:S02]  /*0a00*/  F2FP.BF16.F32.PACK_AB R13, R8, R13 ;  /* 0x0000000d080d723e */ /* 0x000fe400000010ff */
[----:B------:R-:W-:Y:S02]  /*0a10*/  ISETP.GE.U32.AND P0, PT, R4, UR12, PT ;  /* 0x0000000c04007c0c */ /* 0x000fe4000bf06070 */
[----:B------:R-:W-:Y:S01]  /*0a20*/  SHF.L.U64.HI R4, R0, 0x2, R5 ;  /* 0x0000000200047819 */ /* 0x000fe20000010205 */
[----:B------:R0:W-:Y:S03]  /*0a30*/  STG.E.64 desc[UR10][R2.64], R12 ;  /* 0x0000000c02007986 */ /* 0x0001e6000c101b0a */
[----:B------:R-:W-:-:S13]  /*0a40*/  ISETP.GE.AND.EX P0, PT, R4, UR4, PT, P0 ;  /* 0x0000000404007c0c */ /* 0x000fda000bf06300 */
[----:B0-----:R-:W-:Y:S05]  /*0a50*/  @!P0 BRA P1, `(.L_x_7649) ;  /* 0xfffffffc00708947 */ /* 0x001fea000083ffff */
[----:B------:R-:W-:Y:S05]  /*0a60*/  EXIT ;  /* 0x000000000000794d */ /* 0x000fea0003800000 */
.L_x_7650:
        /* <DEDUP_REMOVED lines=9> */
.L_x_8182:


//--------------------- .text._ZN2at6native55_GLOBAL__N__de093ff9_22_ForeachBinaryOpList_cu_a911ec4325multi_tensor_apply_kernelINS1_18TensorListMetadataILi2EEENS1_24BinaryOpListAlphaFunctorIbLi2ELi2ELi0EEEJSt5minusIbEbEEEvT_T0_DpT1_ --------------------------
	.section	.text._ZN2at6native55_GLOBAL__N__de093ff9_22_ForeachBinaryOpList_cu_a911ec4325multi_tensor_apply_kernelINS1_18TensorListMetadataILi2EEENS1_24BinaryOpListAlphaFunctorIbLi2ELi2ELi0EEEJSt5minusIbEbEEEvT_T0_DpT1_,"ax",@progbits
	.align	128
.text._ZN2at6native55_GLOBAL__N__de093ff9_22_ForeachBinaryOpList_cu_a911ec4325multi_tensor_apply_kernelINS1_18TensorListMetadataILi2EEENS1_24BinaryOpListAlphaFunctorIbLi2ELi2ELi0EEEJSt5minusIbEbEEEvT_T0_DpT1_:
        .type           _ZN2at6native55_GLOBAL__N__de093ff9_22_ForeachBinaryOpList_cu_a911ec4325multi_tensor_apply_kernelINS1_18TensorListMetadataILi2EEENS1_24BinaryOpListAlphaFunctorIbLi2ELi2ELi0EEEJSt5minusIbEbEEEvT_T0_DpT1_,@function
        .size           _ZN2at6native55_GLOBAL__N__de093ff9_22_ForeachBinaryOpList_cu_a911ec4325multi_tensor_apply_kernelINS1_18TensorListMetadataILi2EEENS1_24BinaryOpListAlphaFunctorIbLi2ELi2ELi0EEEJSt5minusIbEbEEEvT_T0_DpT1_,(.L_x_8183 - _ZN2at6native55_GLOBAL__N__de093ff9_22_ForeachBinaryOpList_cu_a911ec4325multi_tensor_apply_kernelINS1_18TensorListMetadataILi2EEENS1_24BinaryOpListAlphaFunctorIbLi2ELi2ELi0EEEJSt5minusIbEbEEEvT_T0_DpT1_)
        .other          _ZN2at6native55_GLOBAL__N__de093ff9_22_ForeachBinaryOpList_cu_a911ec4325multi_tensor_apply_kernelINS1_18TensorListMetadataILi2EEENS1_24BinaryOpListAlphaFunctorIbLi2ELi2ELi0EEEJSt5minusIbEbEEEvT_T0_DpT1_,@"STO_CUDA_ENTRY STV_DEFAULT"
_ZN2at6native55_GLOBAL__N__de093ff9_22_ForeachBinaryOpList_cu_a911ec4325multi_tensor_apply_kernelINS1_18TensorListMetadataILi2EEENS1_24BinaryOpListAlphaFunctorIbLi2ELi2ELi0EEEJSt5minusIbEbEEEvT_T0_DpT1_:
        /* <DEDUP_REMOVED lines=29> */
.L_x_7652:
        /* <DEDUP_REMOVED lines=95> */
.L_x_7651:
        /* <DEDUP_REMOVED lines=10> */
.L_x_7653:
        /* <DEDUP_REMOVED lines=42> */
.L_x_7654:
        /* <DEDUP_REMOVED lines=16> */
.L_x_8183:


//--------------------- .text._ZN2at6native55_GLOBAL__N__de093ff9_22_ForeachBinaryOpList_cu_a911ec4325multi_tensor_apply_kernelINS1_18TensorListMetadataILi2EEENS1_24BinaryOpListAlphaFunctorIN3c107complexIfEELi2ELi2ELi0EEEJSt5minusIS8_ES8_EEEvT_T0_DpT1_ --------------------------
	.section	.text._ZN2at6native55_GLOBAL__N__de093ff9_22_ForeachBinaryOpList_cu_a911ec4325multi_tensor_apply_kernelINS1_18TensorListMetadataILi2EEENS1_24BinaryOpListAlphaFunctorIN3c107complexIfEELi2ELi2ELi0EEEJSt5minusIS8_ES8_EEEvT_T0_DpT1_,"ax",@progbits
	.align	128
.text._ZN2at6native55_GLOBAL__N__de093ff9_22_ForeachBinaryOpList_cu_a911ec4325multi_tensor_apply_kernelINS1_18TensorListMetadataILi2EEENS1_24BinaryOpListAlphaFunctorIN3c107complexIfEELi2ELi2ELi0EEEJSt5minusIS8_ES8_EEEvT_T0_DpT1_:
        .type           _ZN2at6native55_GLOBAL__N__de093ff9_22_ForeachBinaryOpList_cu_a911ec4325multi_tensor_apply_kernelINS1_18TensorListMetadataILi2EEENS1_24BinaryOpListAlphaFunctorIN3c107complexIfEELi2ELi2ELi0EEEJSt5minusIS8_ES8_EEEvT_T0_DpT1_,@function
        .size           _ZN2at6native55_GLOBAL__N__de093ff9_22_ForeachBinaryOpList_cu_a911ec4325multi_tensor_apply_kernelINS1_18TensorListMetadataILi2EEENS1_24BinaryOpListAlphaFunctorIN3c107complexIfEELi2ELi2ELi0EEEJSt5minusIS8_ES8_EEEvT_T0_DpT1_,(.L_x_8184 - _ZN2at6native55_GLOBAL__N__de093ff9_22_ForeachBinaryOpList_cu_a911ec4325multi_tensor_apply_kernelINS1_18TensorListMetadataILi2EEENS1_24BinaryOpListAlphaFunctorIN3c107complexIfEELi2ELi2ELi0EEEJSt5minusIS8_ES8_EEEvT_T0_DpT1_)
        .other          _ZN2at6native55_GLOBAL__N__de093ff9_22_ForeachBinaryOpList_cu_a911ec4325multi_tensor_apply_kernelINS1_18TensorListMetadataILi2EEENS1_24BinaryOpListAlphaFunctorIN3c107complexIfEELi2ELi2ELi0EEEJSt5minusIS8_ES8_EEEvT_T0_DpT1_,@"STO_CUDA_ENTRY STV_DEFAULT"
_ZN2at6native55_GLOBAL__N__de093ff9_22_ForeachBinaryOpList_cu_a911ec4325multi_tensor_apply_kernelINS1_18TensorListMetadataILi2EEENS1_24BinaryOpListAlphaFunctorIN3c107complexIfEELi2ELi2ELi0EEEJSt5minusIS8_ES8_EEEvT_T0_DpT1_:
        /* <DEDUP_REMOVED lines=29> */
.L_x_7656:
        /* <DEDUP_REMOVED lines=9> */
[----:B------:R0:W2:Y:S01]  /*0260*/  @P0 LDG.E.64 R8, desc[UR10][R2.64] ;  /* 0x0000000a02080981 */ /* 0x0000a2000c1e1b00 */
[CC--:B-1----:R-:W-:Y:S01]  /*0270*/  IADD3 R28, P1, R23.reuse, R0.reuse, RZ ;  /* 0x00000000171c7210 */ /* 0x0c2fe20007f3e0ff */
[C---:B------:R-:W-:Y:S01]  /*0280*/  IMAD R5, R23.reuse, 0x3, RZ ;  /* 0x0000000317057824 */ /* 0x040fe200078e02ff */
[----:B------:R-:W-:Y:S02]  /*0290*/  LEA R14, P6, R23, R0, 0x1 ;  /* 0x00000000170e7211 */ /* 0x000fe400078c08ff */
[----:B------:R-:W-:Y:S02]  /*02a0*/  CS2R R12, SRZ ;  /* 0x00000000000c7805 */ /* 0x000fe4000001ff00 */
[----:B------:R-:W-:Y:S01]  /*02b0*/  ISETP.GE.U32.AND P5, PT, R28, 0x10000, PT ;  /* 0x000100001c00780c */ /* 0x000fe20003fa6070 */
[--C-:B------:R-:W-:Y:S01]  /*02c0*/  IMAD.X R7, RZ, RZ, R17.reuse, P1 ;  /* 0x000000ffff077224 */ /* 0x100fe200008e0611 */
[----:B------:R-:W-:Y:S01]  /*02d0*/  @P0 LEA R4, P1, R0, UR6, 0x3 ;  /* 0x0000000600040c11 */ /* 0x000fe2000f8218ff */
[----:B------:R-:W-:Y:S01]  /*02e0*/  IMAD.X R15, RZ, RZ, R17, P6 ;  /* 0x000000ffff0f7224 */ /* 0x000fe200030e0611 */
[----:B------:R-:W-:-:S02]  /*02f0*/  ISETP.GE.U32.AND P3, PT, R14, 0x10000, PT ;  /* 0x000100000e00780c */ /* 0x000fc40003f66070 */
[----:B------:R-:W-:Y:S02]  /*0300*/  IADD3 R16, P4, R5, R0, RZ ;  /* 0x0000000005107210 */ /* 0x000fe40007f9e0ff */
[----:B------:R-:W-:Y:S02]  /*0310*/  ISETP.LT.U32.AND P2, PT, R28, UR12, PT ;  /* 0x0000000c1c007c0c */ /* 0x000fe4000bf41070 */
[----:B------:R-:W-:Y:S02]  /*0320*/  ISETP.GE.U32.AND.EX P5, PT, R7, RZ, PT, P5 ;  /* 0x000000ff0700720c */ /* 0x000fe40003fa6150 */
[----:B------:R-:W-:Y:S02]  /*0330*/  @P0 LEA.HI.X R5, R0, UR7, R17, 0x3, P1 ;  /* 0x0000000700050c11 */ /* 0x000fe400088f1c11 */
[----:B------:R-:W-:Y:S02]  /*0340*/  ISETP.LT.U32.AND P1, PT, R14, UR12, PT ;  /* 0x0000000c0e007c0c */ /* 0x000fe4000bf21070 */
[----:B------:R-:W-:-:S02]  /*0350*/  ISETP.GE.U32.AND.EX P3, PT, R15, RZ, PT, P3 ;  /* 0x000000ff0f00720c */ /* 0x000fc40003f66130 */
[----:B------:R-:W-:Y:S01]  /*0360*/  ISETP.LT.AND.EX P2, PT, R7, UR4, !P5, P2 ;  /* 0x0000000407007c0c */ /* 0x000fe2000ef41320 */
[----:B------:R-:W-:Y:S01]  /*0370*/  IMAD.X R17, RZ, RZ, R17, P4 ;  /* 0x000000ffff117224 */ /* 0x000fe200020e0611 */
[----:B------:R-:W-:Y:S02]  /*0380*/  ISETP.LT.AND.EX P1, PT, R15, UR4, !P3, P1 ;  /* 0x000000040f007c0c */ /* 0x000fe4000df21310 */
[----:B0-----:R-:W-:Y:S02]  /*0390*/  CS2R R2, SRZ ;  /* 0x0000000000027805 */ /* 0x001fe4000001ff00 */
[C---:B------:R-:W-:Y:S01]  /*03a0*/  ISETP.GE.U32.AND P3, PT, R16.reuse, 0x10000, PT ;  /* 0x000100001000780c */ /* 0x040fe20003f66070 */
[----:B------:R0:W3:Y:S01]  /*03b0*/  @P0 LDG.E.64 R12, desc[UR10][R4.64] ;  /* 0x0000000a040c0981 */ /* 0x0000e2000c1e1b00 */
[----:B------:R-:W-:Y:S02]  /*03c0*/  ISETP.LT.U32.AND P4, PT, R16, UR12, PT ;  /* 0x0000000c10007c0c */ /* 0x000fe4000bf81070 */
[C---:B------:R-:W-:Y:S01]  /*03d0*/  SHF.L.U64.HI R0, R28.reuse, 0x3, R7 ;  /* 0x000000031c007819 */ /* 0x040fe20000010207 */
[----:B------:R-:W-:Y:S01]  /*03e0*/  IMAD.SHL.U32 R28, R28, 0x8, RZ ;  /* 0x000000081c1c7824 */ /* 0x000fe200078e00ff */
[----:B------:R-:W-:-:S02]  /*03f0*/  ISETP.GE.U32.AND.EX P3, PT, R17, RZ, PT, P3 ;  /* 0x000000ff1100720c */ /* 0x000fc40003f66130 */
[C---:B------:R-:W-:Y:S01]  /*0400*/  SHF.L.U64.HI R15, R14.reuse, 0x3, R15 ;  /* 0x000000030e0f7819 */ /* 0x040fe2000001020f */
[----:B------:R-:W-:Y:S01]  /*0410*/  IMAD.SHL.U32 R14, R14, 0x8, RZ ;  /* 0x000000080e0e7824 */ /* 0x000fe200078e00ff */
[----:B------:R-:W-:Y:S02]  /*0420*/  ISETP.LT.AND.EX P3, PT, R17, UR4, !P3, P4 ;  /* 0x0000000411007c0c */ /* 0x000fe4000df61340 */
[----:B0-----:R-:W-:Y:S02]  /*0430*/  CS2R R4, SRZ ;  /* 0x0000000000047805 */ /* 0x001fe4000001ff00 */
[----:B------:R-:W-:Y:S02]  /*0440*/  @P2 IADD3 R18, P4, R28, UR8, RZ ;  /* 0x000000081c122c10 */ /* 0x000fe4000ff9e0ff */
[C---:B------:R-:W-:Y:S01]  /*0450*/  SHF.L.U64.HI R17, R16.reuse, 0x3, R17 ;  /* 0x0000000310117819 */ /* 0x040fe20000010211 */
[----:B------:R-:W-:Y:S01]  /*0460*/  IMAD.SHL.U32 R16, R16, 0x8, RZ ;  /* 0x0000000810107824 */ /* 0x000fe200078e00ff */
[----:B------:R-:W-:-:S02]  /*0470*/  @P2 IADD3.X R19, R0, UR9, RZ, P4, !PT ;  /* 0x0000000900132c10 */ /* 0x000fc4000a7fe4ff */
[----:B------:R-:W-:-:S03]  /*0480*/  @P1 IADD3 R10, P5, R14, UR8, RZ ;  /* 0x000000080e0a1c10 */ /* 0x000fc6000ffbe0ff */
[----:B------:R-:W4:Y:S01]  /*0490*/  @P2 LDG.E.64 R2, desc[UR10][R18.64] ;  /* 0x0000000a12022981 */ /* 0x000f22000c1e1b00 */
[----:B------:R-:W-:Y:S02]  /*04a0*/  @P1 IADD3.X R11, R15, UR9, RZ, P5, !PT ;  /* 0x000000090f0b1c10 */ /* 0x000fe4000affe4ff */
[----:B------:R-:W-:Y:S02]  /*04b0*/  @P3 IADD3 R20, P4, R16, UR8, RZ ;  /* 0x0000000810143c10 */ /* 0x000fe4000ff9e0ff */
[----:B------:R-:W-:Y:S01]  /*04c0*/  CS2R R6, SRZ ;  /* 0x0000000000067805 */ /* 0x000fe2000001ff00 */
[----:B------:R0:W5:Y:S01]  /*04d0*/  @P1 LDG.E.64 R4, desc[UR10][R10.64] ;  /* 0x0000000a0a041981 */ /* 0x000162000c1e1b00 */
[----:B------:R-:W-:-:S05]  /*04e0*/  @P3 IADD3.X R21, R17, UR9, RZ, P4, !PT ;  /* 0x0000000911153c10 */ /* 0x000fca000a7fe4ff */
[----:B------:R1:W5:Y:S01]  /*04f0*/  @P3 LDG.E.64 R6, desc[UR10][R20.64] ;  /* 0x0000000a14063981 */ /* 0x000362000c1e1b00 */
[----:B0-----:R-:W-:Y:S02]  /*0500*/  CS2R R10, SRZ ;  /* 0x00000000000a7805 */ /* 0x001fe4000001ff00 */
[----:B------:R-:W-:Y:S02]  /*0510*/  IADD3 R16, P5, R16, UR6, RZ ;  /* 0x0000000610107c10 */ /* 0x000fe4000ffbe0ff */
[----:B------:R-:W-:Y:S02]  /*0520*/  CS2R R18, SRZ ;  /* 0x0000000000127805 */ /* 0x000fe4000001ff00 */
[----:B------:R-:W-:Y:S02]  /*0530*/  IADD3.X R17, R17, UR7, RZ, P5, !PT ;  /* 0x0000000711117c10 */ /* 0x000fe4000affe4ff */
[----:B-1----:R-:W-:-:S06]  /*0540*/  CS2R R20, SRZ ;  /* 0x0000000000147805 */ /* 0x002fcc000001ff00 */
[----:B------:R-:W5:Y:S01]  /*0550*/  @P3 LDG.E.64 R20, desc[UR10][R16.64] ;  /* 0x0000000a10143981 */ /* 0x000f62000c1e1b00 */
[----:B--2---:R-:W-:Y:S01]  /*0560*/  FMUL.FTZ R27, R9, UR15 ;  /* 0x0000000f091b7c20 */ /* 0x004fe20008410000 */
[----:B------:R-:W-:-:S03]  /*0570*/  FMUL.FTZ R26, R8, UR15 ;  /* 0x0000000f081a7c20 */ /* 0x000fc60008410000 */
[----:B------:R-:W-:Y:S01]  /*0580*/  FFMA.FTZ R27, R8, UR14, -R27 ;  /* 0x0000000e081b7c23 */ /* 0x000fe2000801081b */
[----:B------:R-:W-:Y:S01]  /*0590*/  IADD3 R8, P4, R28, UR6, RZ ;  /* 0x000000061c087c10 */ /* 0x000fe2000ff9e0ff */
[----:B------:R-:W-:-:S03]  /*05a0*/  FFMA.FTZ R26, R9, UR14, R26 ;  /* 0x0000000e091a7c23 */ /* 0x000fc6000801001a */
[----:B------:R-:W-:Y:S02]  /*05b0*/  IADD3.X R9, R0, UR7, RZ, P4, !PT ;  /* 0x0000000700097c10 */ /* 0x000fe4000a7fe4ff */
[----:B------:R-:W-:-:S03]  /*05c0*/  IADD3 R14, P4, R14, UR6, RZ ;  /* 0x000000060e0e7c10 */ /* 0x000fc6000ff9e0ff */
[----:B------:R-:W2:Y:S01]  /*05d0*/  @P2 LDG.E.64 R10, desc[UR10][R8.64] ;  /* 0x0000000a080a2981 */ /* 0x000ea2000c1e1b00 */
[----:B------:R-:W-:-:S05]  /*05e0*/  IADD3.X R15, R15, UR7, RZ, P4, !PT ;  /* 0x000000070f0f7c10 */ /* 0x000fca000a7fe4ff */
[----:B------:R-:W2:Y:S01]  /*05f0*/  @P1 LDG.E.64 R18, desc[UR10][R14.64] ;  /* 0x0000000a0e121981 */ /* 0x000ea2000c1e1b00 */
[----:B---3--:R-:W-:Y:S01]  /*0600*/  FADD.FTZ R12, -R27, R12 ;  /* 0x0000000c1b0c7221 */ /* 0x008fe20000010100 */
[----:B----4-:R-:W-:Y:S01]  /*0610*/  FMUL.FTZ R29, R3, UR15 ;  /* 0x0000000f031d7c20 */ /* 0x010fe20008410000 */
[----:B------:R-:W-:-:S03]  /*0620*/  FMUL.FTZ R0, R2, UR15 ;  /* 0x0000000f02007c20 */ /* 0x000fc60008410000 */
[----:B------:R-:W-:Y:S01]  /*0630*/  FFMA.FTZ R29, R2, UR14, -R29 ;  /* 0x0000000e021d7c23 */ /* 0x000fe2000801081d */
[----:B------:R-:W-:Y:S01]  /*0640*/  FFMA.FTZ R2, R3, UR14, R0 ;  /* 0x0000000e03027c23 */ /* 0x000fe20008010000 */
[----:B-----5:R-:W-:Y:S01]  /*0650*/  FMUL.FTZ R0, R4, UR15 ;  /* 0x0000000f04007c20 */ /* 0x020fe20008410000 */
[C---:B------:R-:W-:Y:S01]  /*0660*/  FMUL.FTZ R27, R5.reuse, UR15 ;  /* 0x0000000f051b7c20 */ /* 0x040fe20008410000 */
[----:B------:R-:W-:Y:S02]  /*0670*/  IADD3 R3, P4, R22, R24, RZ ;  /* 0x0000001816037210 */ /* 0x000fe40007f9e0ff */
[----:B------:R-:W-:Y:S01]  /*0680*/  FFMA.FTZ R0, R5, UR14, R0 ;  /* 0x0000000e05007c23 */ /* 0x000fe20008010000 */
[----:B------:R-:W-:Y:S01]  /*0690*/  FMUL.FTZ R5, R7, UR15 ;  /* 0x0000000f07057c20 */ /* 0x000fe20008410000 */
[----:B------:R-:W-:Y:S01]  /*06a0*/  FFMA.FTZ R27, R4, UR14, -R27 ;  /* 0x0000000e041b7c23 */ /* 0x000fe2000801081b */
[C---:B------:R-:W-:Y:S02]  /*06b0*/  FMUL.FTZ R4, R6.reuse, UR15 ;  /* 0x0000000f06047c20 */ /* 0x040fe40008410000 */
[----:B------:R-:W-:Y:S01]  /*06c0*/  FFMA.FTZ R5, R6, UR14, -R5 ;  /* 0x0000000e06057c23 */ /* 0x000fe20008010805 */
[----:B------:R-:W-:-:S02]  /*06d0*/  IMAD.X R6, RZ, RZ, R25, P4 ;  /* 0x000000ffff067224 */ /* 0x000fc400020e0619 */
[----:B------:R-:W-:Y:S01]  /*06e0*/  FFMA.FTZ R4, R7, UR14, R4 ;  /* 0x0000000e07047c23 */ /* 0x000fe20008010004 */
[----:B------:R-:W-:Y:S01]  /*06f0*/  FADD.FTZ R13, -R26, R13 ;  /* 0x0000000d1a0d7221 */ /* 0x000fe20000010100 */
[----:B------:R-:W-:-:S04]  /*0700*/  IMAD.WIDE.U32 R24, R23, 0x4, R24 ;  /* 0x0000000417187825 */ /* 0x000fc800078e0018 */
[----:B------:R-:W-:Y:S01]  /*0710*/  FADD.FTZ R20, -R5, R20 ;  /* 0x0000001405147221 */ /* 0x000fe20000010100 */
[----:B------:R-:W-:Y:S01]  /*0720*/  FADD.FTZ R21, -R4, R21 ;  /* 0x0000001504157221 */ /* 0x000fe20000010100 */
[----:B--2---:R-:W-:Y:S01]  /*0730*/  FADD.FTZ R11, -R2, R11 ;  /* 0x0000000b020b7221 */ /* 0x004fe20000010100 */
[----:B------:R-:W-:Y:S01]  /*0740*/  @P0 LEA R2, P4, R3, UR6, 0x3 ;  /* 0x0000000603020c11 */ /* 0x000fe2000f8818ff */
[----:B------:R-:W-:-:S03]  /*0750*/  FADD.FTZ R10, -R29, R10 ;  /* 0x0000000a1d0a7221 */ /* 0x000fc60000010100 */
[----:B------:R-:W-:Y:S01]  /*0760*/  @P0 LEA.HI.X R3, R3, UR7, R6, 0x3, P4 ;  /* 0x0000000703030c11 */ /* 0x000fe2000a0f1c06 */
[----:B------:R-:W-:Y:S01]  /*0770*/  FADD.FTZ R18, -R27, R18 ;  /* 0x000000121b127221 */ /* 0x000fe20000010100 */
[----:B------:R-:W-:-:S03]  /*0780*/  FADD.FTZ R19, -R0, R19 ;  /* 0x0000001300137221 */ /* 0x000fc60000010100 */
[----:B------:R2:W-:Y:S01]  /*0790*/  @P0 STG.E.64 desc[UR10][R2.64], R12 ;  /* 0x0000000c02000986 */ /* 0x0005e2000c101b0a */
[----:B------:R-:W-:-:S03]  /*07a0*/  ISETP.GE.U32.AND P0, PT, R24, 0x10000, PT ;  /* 0x000100001800780c */ /* 0x000fc60003f06070 */
[----:B------:R2:W-:Y:S04]  /*07b0*/  @P2 STG.E.64 desc[UR10][R8.64], R10 ;  /* 0x0000000a08002986 */ /* 0x0005e8000c101b0a */
[----:B------:R2:W-:Y:S01]  /*07c0*/  @P1 STG.E.64 desc[UR10][R14.64], R18 ;  /* 0x000000120e001986 */ /* 0x0005e2000c101b0a */
[----:B------:R-:W-:-:S03]  /*07d0*/  ISETP.LT.U32.AND P1, PT, R24, UR12, PT ;  /* 0x0000000c18007c0c */ /* 0x000fc6000bf21070 */
[----:B------:R2:W-:Y:S01]  /*07e0*/  @P3 STG.E.64 desc[UR10][R16.64], R20 ;  /* 0x0000001410003986 */ /* 0x0005e2000c101b0a */
[C---:B------:R-:W-:Y:S02]  /*07f0*/  ISETP.GE.U32.AND.EX P0, PT, R25.reuse, RZ, PT, P0 ;  /* 0x000000ff1900720c */ /* 0x040fe40003f06100 */
[----:B------:R-:W-:-:S13]  /*0800*/  ISETP.LT.AND.EX P1, PT, R25, UR4, PT, P1 ;  /* 0x0000000419007c0c */ /* 0x000fda000bf21310 */
[----:B--2---:R-:W-:Y:S05]  /*0810*/  @!P0 BRA P1, `(.L_x_7656) ;  /* 0xfffffff8006c8947 */ /* 0x004fea000083ffff */
[----:B------:R-:W-:Y:S05]  /*0820*/  EXIT ;  /* 0x000000000000794d */ /* 0x000fea0003800000 */
.L_x_7655:
        /* <DEDUP_REMOVED lines=9> */
.L_x_7657:
        /* <DEDUP_REMOVED lines=18> */
[----:B------:R-:W-:Y:S01]  /*09e0*/  FFMA.FTZ R24, R15, UR14, R24 ;  /* 0x0000000e0f187c23 */ /* 0x000fe20008010018 */
[----:B------:R-:W-:Y:S01]  /*09f0*/  FFMA.FTZ R27, R14, UR14, -R27 ;  /* 0x0000000e0e1b7c23 */ /* 0x000fe2000801081b */
[----:B------:R-:W-:Y:S01]  /*0a00*/  FFMA.FTZ R20, R13, UR14, R20 ;  /* 0x0000000e0d147c23 */ /* 0x000fe20008010014 */
[----:B------:R-:W-:Y:S01]  /*0a10*/  FFMA.FTZ R25, R12, UR14, -R25 ;  /* 0x0000000e0c197c23 */ /* 0x000fe20008010819 */
[----:B---3--:R-:W-:Y:S01]  /*0a20*/  FMUL.FTZ R12, R4, UR15 ;  /* 0x0000000f040c7c20 */ /* 0x008fe20008410000 */
[----:B------:R-:W-:Y:S01]  /*0a30*/  FMUL.FTZ R13, R5, UR15 ;  /* 0x0000000f050d7c20 */ /* 0x000fe20008410000 */
[----:B------:R-:W-:Y:S01]  /*0a40*/  FMUL.FTZ R14, R6, UR15 ;  /* 0x0000000f060e7c20 */ /* 0x000fe20008410000 */
[----:B------:R-:W-:Y:S01]  /*0a50*/  FMUL.FTZ R15, R7, UR15 ;  /* 0x0000000f070f7c20 */ /* 0x000fe20008410000 */
[----:B------:R-:W-:Y:S01]  /*0a60*/  FFMA.FTZ R12, R5, UR14, R12 ;  /* 0x0000000e050c7c23 */ /* 0x000fe2000801000c */
[----:B------:R-:W-:Y:S01]  /*0a70*/  FFMA.FTZ R13, R4, UR14, -R13 ;  /* 0x0000000e040d7c23 */ /* 0x000fe2000801080d */
[----:B------:R-:W-:Y:S01]  /*0a80*/  FFMA.FTZ R14, R7, UR14, R14 ;  /* 0x0000000e070e7c23 */ /* 0x000fe2000801000e */
[----:B------:R-:W-:Y:S01]  /*0a90*/  FFMA.FTZ R15, R6, UR14, -R15 ;  /* 0x0000000e060f7c23 */ /* 0x000fe2000801080f */
        /* <DEDUP_REMOVED lines=8> */
[----:B------:R-:W-:Y:S01]  /*0b20*/  IMAD.SHL.U32 R4, R21, 0x4, RZ ;  /* 0x0000000415047824 */ /* 0x000fe200078e00ff */
[----:B------:R0:W-:Y:S04]  /*0b30*/  STG.E.128 desc[UR10][R2.64], R16 ;  /* 0x0000001002007986 */ /* 0x0001e8000c101d0a */
[----:B------:R0:W-:Y:S01]  /*0b40*/  STG.E.128 desc[UR10][R2.64+0x10], R8 ;  /* 0x0000100802007986 */ /* 0x0001e2000c101d0a */
[----:B------:R-:W-:-:S02]  /*0b50*/  ISETP.GE.U32.AND P0, PT, R4, UR12, PT ;  /* 0x0000000c04007c0c */ /* 0x000fc4000bf06070 */
[----:B------:R-:W-:-:S04]  /*0b60*/  SHF.L.U64.HI R4, R21, 0x2, R0 ;  /* 0x0000000215047819 */ /* 0x000fc80000010200 */
[----:B------:R-:W-:-:S13]  /*0b70*/  ISETP.GE.AND.EX P0, PT, R4, UR4, PT, P0 ;  /* 0x0000000404007c0c */ /* 0x000fda000bf06300 */
[----:B0-----:R-:W-:Y:S05]  /*0b80*/  @!P0 BRA P1, `(.L_x_7657) ;  /* 0xfffffffc004c8947 */ /* 0x001fea000083ffff */
[----:B------:R-:W-:Y:S05]  /*0b90*/  EXIT ;  /* 0x000000000000794d */ /* 0x000fea0003800000 */
.L_x_7658:
        /* <DEDUP_REMOVED lines=14> */
.L_x_8184:


//--------------------- .text._ZN2at6native55_GLOBAL__N__de093ff9_22_ForeachBinaryOpList_cu_a911ec4325multi_tensor_apply_kernelINS1_18TensorListMetadataILi2EEENS1_24BinaryOpListAlphaFunctorIN3c107complexIdEELi2ELi2ELi0EEEJSt5minusIS8_ES8_EEEvT_T0_DpT1_ --------------------------
	.section	.text._ZN2at6native55_GLOBAL__N__de093ff9_22_ForeachBinaryOpList_cu_a911ec4325multi_tensor_apply_kernelINS1_18TensorListMetadataILi2EEENS1_24BinaryOpListAlphaFunctorIN3c107complexIdEELi2ELi2ELi0EEEJSt5minusIS8_ES8_EEEvT_T0_DpT1_,"ax",@progbits
	.align	128
.text._ZN2at6native55_GLOBAL__N__de093ff9_22_ForeachBinaryOpList_cu_a911ec4325multi_tensor_apply_kernelINS1_18TensorListMetadataILi2EEENS1_24BinaryOpListAlphaFunctorIN3c107complexIdEELi2ELi2ELi0EEEJSt5minusIS8_ES8_EEEvT_T0_DpT1_:
        .type           _ZN2at6native55_GLOBAL__N__de093ff9_22_ForeachBinaryOpList_cu_a911ec4325multi_tensor_apply_kernelINS1_18TensorListMetadataILi2EEENS1_24BinaryOpListAlphaFunctorIN3c107complexIdEELi2ELi2ELi0EEEJSt5minusIS8_ES8_EEEvT_T0_DpT1_,@function
        .size           _ZN2at6native55_GLOBAL__N__de093ff9_22_ForeachBinaryOpList_cu_a911ec4325multi_tensor_apply_kernelINS1_18TensorListMetadataILi2EEENS1_24BinaryOpListAlphaFunctorIN3c107complexIdEELi2ELi2ELi0EEEJSt5minusIS8_ES8_EEEvT_T0_DpT1_,(.L_x_8185 - _ZN2at6native55_GLOBAL__N__de093ff9_22_ForeachBinaryOpList_cu_a911ec4325multi_tensor_apply_kernelINS1_18TensorListMetadataILi2EEENS1_24BinaryOpListAlphaFunctorIN3c107complexIdEELi2ELi2ELi0EEEJSt5minusIS8_ES8_EEEvT_T0_DpT1_)
        .other          _ZN2at6native55_GLOBAL__N__de093ff9_22_ForeachBinaryOpList_cu_a911ec4325multi_tensor_apply_kernelINS1_18TensorListMetadataILi2EEENS1_24BinaryOpListAlphaFunctorIN3c107complexIdEELi2ELi2ELi0EEEJSt5minusIS8_ES8_EEEvT_T0_DpT1_,@"STO_CUDA_ENTRY STV_DEFAULT"
_ZN2at6native55_GLOBAL__N__de093ff9_22_ForeachBinaryOpList_cu_a911ec4325multi_tensor_apply_kernelINS1_18TensorListMetadataILi2EEENS1_24BinaryOpListAlphaFunctorIN3c107complexIdEELi2ELi2ELi0EEEJSt5minusIS8_ES8_EEEvT_T0_DpT1_:
        /* <DEDUP_REMOVED lines=28> */
.L_x_7660:
[----:B0-----:R-:W-:Y:S02]  /*01c0*/  IADD3 R47, P1, R3, R6, RZ ;  /* 0x00000006032f7210 */ /* 0x001fe40007f3e0ff */
[----:B---3--:R-:W-:Y:S02]  /*01d0*/  CS2R R14, SRZ ;  /* 0x00000000000e7805 */ /* 0x008fe4000001ff00 */
        /* <DEDUP_REMOVED lines=9> */
[CC--:B-1----:R-:W-:Y:S01]  /*0270*/  IADD3 R21, P2, R4.reuse, R47.reuse, RZ ;  /* 0x0000002f04157210 */ /* 0x0c2fe20007f5e0ff */
[C---:B------:R-:W-:Y:S01]  /*0280*/  IMAD R20, R4.reuse, 0x3, RZ ;  /* 0x0000000304147824 */ /* 0x040fe200078e02ff */
[----:B------:R-:W-:Y:S02]  /*0290*/  LEA R27, P3, R4, R47, 0x1 ;  /* 0x0000002f041b7211 */ /* 0x000fe400078608ff */
[----:B------:R-:W-:Y:S02]  /*02a0*/  CS2R R38, SRZ ;  /* 0x0000000000267805 */ /* 0x000fe4000001ff00 */
[C---:B------:R-:W-:Y:S01]  /*02b0*/  ISETP.GE.U32.AND P1, PT, R21.reuse, 0x10000, PT ;  /* 0x000100001500780c */ /* 0x040fe20003f26070 */
[--C-:B------:R-:W-:Y:S01]  /*02c0*/  IMAD.X R18, RZ, RZ, R5.reuse, P2 ;  /* 0x000000ffff127224 */ /* 0x100fe200010e0605 */
[----:B------:R-:W-:Y:S01]  /*02d0*/  ISETP.LT.U32.AND P2, PT, R21, R0, PT ;  /* 0x000000001500720c */ /* 0x000fe20003f41070 */
[----:B------:R-:W-:Y:S01]  /*02e0*/  IMAD.X R19, RZ, RZ, R5, P3 ;  /* 0x000000ffff137224 */ /* 0x000fe200018e0605 */
[----:B------:R-:W-:Y:S01]  /*02f0*/  ISETP.GE.U32.AND P6, PT, R27, 0x10000, PT ;  /* 0x000100001b00780c */ /* 0x000fe20003fc6070 */
[----:B------:R-:W-:Y:S01]  /*0300*/  IMAD.SHL.U32 R45, R21, 0x10, RZ ;  /* 0x00000010152d7824 */ /* 0x000fe200078e00ff */
[----:B------:R-:W-:-:S02]  /*0310*/  ISETP.GE.U32.AND.EX P1, PT, R18, RZ, PT, P1 ;  /* 0x000000ff1200720c */ /* 0x000fc40003f26110 */
[----:B------:R-:W-:Y:S02]  /*0320*/  CS2R R36, SRZ ;  /* 0x0000000000247805 */ /* 0x000fe4000001ff00 */
[----:B------:R-:W-:Y:S02]  /*0330*/  IADD3 R25, P4, R20, R47, RZ ;  /* 0x0000002f14197210 */ /* 0x000fe40007f9e0ff */
[----:B------:R-:W-:Y:S02]  /*0340*/  CS2R R34, SRZ ;  /* 0x0000000000227805 */ /* 0x000fe4000001ff00 */
[----:B------:R-:W-:Y:S02]  /*0350*/  ISETP.LT.AND.EX P1, PT, R18, R2, !P1, P2 ;  /* 0x000000021200720c */ /* 0x000fe40004f21320 */
[----:B------:R-:W-:Y:S02]  /*0360*/  CS2R R32, SRZ ;  /* 0x0000000000207805 */ /* 0x000fe4000001ff00 */
[----:B------:R-:W-:Y:S01]  /*0370*/  ISETP.LT.U32.AND P3, PT, R27, R0, PT ;  /* 0x000000001b00720c */ /* 0x000fe20003f61070 */
[----:B------:R-:W-:Y:S01]  /*0380*/  IMAD.X R41, RZ, RZ, R5, P4 ;  /* 0x000000ffff297224 */ /* 0x000fe200020e0605 */
[----:B------:R-:W-:Y:S01]  /*0390*/  ISETP.GE.U32.AND.EX P6, PT, R19, RZ, PT, P6 ;  /* 0x000000ff1300720c */ /* 0x000fe20003fc6160 */
[----:B------:R-:W-:Y:S01]  /*03a0*/  IMAD.SHL.U32 R43, R27, 0x10, RZ ;  /* 0x000000101b2b7824 */ /* 0x000fe200078e00ff */
[----:B------:R-:W-:-:S02]  /*03b0*/  @P0 LEA R20, P5, R47, R8, 0x4 ;  /* 0x000000082f140211 */ /* 0x000fc400078a20ff */
[----:B------:R-:W-:Y:S02]  /*03c0*/  ISETP.LT.AND.EX P3, PT, R19, R2, !P6, P3 ;  /* 0x000000021300720c */ /* 0x000fe40007761330 */
[----:B------:R-:W-:Y:S02]  /*03d0*/  ISETP.GE.U32.AND P2, PT, R25, 0x10000, PT ;  /* 0x000100001900780c */ /* 0x000fe40003f46070 */
[----:B0-----:R-:W-:Y:S02]  /*03e0*/  SHF.L.U64.HI R17, R21, 0x4, R18 ;  /* 0x0000000415117819 */ /* 0x001fe40000010212 */
[----:B------:R-:W-:Y:S02]  /*03f0*/  @P0 LEA.HI.X R21, R47, R9, R5, 0x4, P5 ;  /* 0x000000092f150211 */ /* 0x000fe400028f2405 */
[----:B------:R-:W-:Y:S02]  /*0400*/  @P1 IADD3 R22, P5, R10, R45, RZ ;  /* 0x0000002d0a161210 */ /* 0x000fe40007fbe0ff */
[----:B------:R-:W-:Y:S01]  /*0410*/  ISETP.LT.U32.AND P4, PT, R25, R0, PT ;  /* 0x000000001900720c */ /* 0x000fe20003f81070 */
[----:B------:R-:W3:Y:S01]  /*0420*/  @P0 LDG.E.128 R36, desc[UR4][R20.64] ;  /* 0x0000000414240981 */ /* 0x000ee2000c1e1d00 */
[----:B------:R-:W-:Y:S01]  /*0430*/  ISETP.GE.U32.AND.EX P2, PT, R41, RZ, PT, P2 ;  /* 0x000000ff2900720c */ /* 0x000fe20003f46120 */
[----:B------:R-:W-:Y:S01]  /*0440*/  @P1 IMAD.X R23, R11, 0x1, R17, P5 ;  /* 0x000000010b171824 */ /* 0x000fe200028e0611 */
[----:B------:R-:W-:-:S02]  /*0450*/  SHF.L.U64.HI R19, R27, 0x4, R19 ;  /* 0x000000041b137819 */ /* 0x000fc40000010213 */
[----:B------:R-:W-:Y:S02]  /*0460*/  ISETP.LT.AND.EX P4, PT, R41, R2, !P2, P4 ;  /* 0x000000022900720c */ /* 0x000fe40005781340 */
[----:B------:R-:W-:Y:S01]  /*0470*/  @P3 IADD3 R54, P2, R10, R43, RZ ;  /* 0x0000002b0a363210 */ /* 0x000fe20007f5e0ff */
[----:B------:R0:W4:Y:S01]  /*0480*/  @P1 LDG.E.128 R32, desc[UR4][R22.64] ;  /* 0x0000000416201981 */ /* 0x000122000c1e1d00 */
[----:B------:R-:W-:Y:S01]  /*0490*/  CS2R R30, SRZ ;  /* 0x00000000001e7805 */ /* 0x000fe2000001ff00 */
[----:B------:R-:W-:Y:S01]  /*04a0*/  IMAD.SHL.U32 R57, R25, 0x10, RZ ;  /* 0x0000001019397824 */ /* 0x000fe200078e00ff */
[----:B------:R-:W-:Y:S01]  /*04b0*/  CS2R R28, SRZ ;  /* 0x00000000001c7805 */ /* 0x000fe2000001ff00 */
[----:B------:R-:W-:Y:S01]  /*04c0*/  @P3 IMAD.X R55, R11, 0x1, R19, P2 ;  /* 0x000000010b373824 */ /* 0x000fe200010e0613 */
[----:B------:R-:W-:Y:S02]  /*04d0*/  SHF.L.U64.HI R41, R25, 0x4, R41 ;  /* 0x0000000419297819 */ /* 0x000fe40000010229 */
[----:B------:R-:W-:-:S02]  /*04e0*/  CS2R R26, SRZ ;  /* 0x00000000001a7805 */ /* 0x000fc4000001ff00 */
[----:B------:R-:W5:Y:S01]  /*04f0*/  @P3 LDG.E.128 R28, desc[UR4][R54.64] ;  /* 0x00000004361c3981 */ /* 0x000f62000c1e1d00 */
[----:B------:R-:W-:Y:S02]  /*0500*/  @P4 IADD3 R52, P2, R10, R57, RZ ;  /* 0x000000390a344210 */ /* 0x000fe40007f5e0ff */
[----:B------:R-:W-:-:S03]  /*0510*/  CS2R R24, SRZ ;  /* 0x0000000000187805 */ /* 0x000fc6000001ff00 */
[----:B------:R-:W-:Y:S01]  /*0520*/  @P4 IMAD.X R53, R11, 0x1, R41, P2 ;  /* 0x000000010b354824 */ /* 0x000fe200010e0629 */
[----:B------:R-:W-:-:S04]  /*0530*/  IADD3 R44, P2, R8, R45, RZ ;  /* 0x0000002d082c7210 */ /* 0x000fc80007f5e0ff */
[----:B------:R-:W5:Y:S01]  /*0540*/  @P4 LDG.E.128 R24, desc[UR4][R52.64] ;  /* 0x0000000434184981 */ /* 0x000f62000c1e1d00 */
[C---:B------:R-:W-:Y:S02]  /*0550*/  IADD3 R42, P5, R8.reuse, R43, RZ ;  /* 0x0000002b082a7210 */ /* 0x040fe40007fbe0ff */
[----:B------:R-:W-:Y:S02]  /*0560*/  IADD3 R40, P6, R8, R57, RZ ;  /* 0x0000003908287210 */ /* 0x000fe40007fde0ff */
[----:B0-----:R-:W-:Y:S02]  /*0570*/  CS2R R22, SRZ ;  /* 0x0000000000167805 */ /* 0x001fe4000001ff00 */
[----:B------:R-:W-:Y:S01]  /*0580*/  CS2R R20, SRZ ;  /* 0x0000000000147805 */ /* 0x000fe2000001ff00 */
[C---:B------:R-:W-:Y:S01]  /*0590*/  IMAD.X R45, R9.reuse, 0x1, R17, P2 ;  /* 0x00000001092d7824 */ /* 0x040fe200010e0611 */
[----:B------:R-:W-:Y:S01]  /*05a0*/  CS2R R16, SRZ ;  /* 0x0000000000107805 */ /* 0x000fe2000001ff00 */
[C---:B------:R-:W-:Y:S01]  /*05b0*/  IMAD.X R43, R9.reuse, 0x1, R19, P5 ;  /* 0x00000001092b7824 */ /* 0x040fe200028e0613 */
[----:B------:R-:W-:Y:S01]  /*05c0*/  CS2R R18, SRZ ;  /* 0x0000000000127805 */ /* 0x000fe2000001ff00 */
[----:B------:R-:W-:Y:S01]  /*05d0*/  IMAD.X R41, R9, 0x1, R41, P6 ;  /* 0x0000000109297824 */ /* 0x000fe200030e0629 */
[----:B------:R-:W5:Y:S04]  /*05e0*/  @P1 LDG.E.128 R20, desc[UR4][R44.64] ;  /* 0x000000042c141981 */ /* 0x000f68000c1e1d00 */
[----:B------:R-:W5:Y:S01]  /*05f0*/  @P3 LDG.E.128 R16, desc[UR4][R42.64] ;  /* 0x000000042a103981 */ /* 0x000f62000c1e1d00 */
[----:B--2---:R-:W-:-:S02]  /*0600*/  DMUL R48, R14, UR6 ;  /* 0x000000060e307c28 */ /* 0x004fc40008000000 */
[----:B------:R-:W-:-:S06]  /*0610*/  DMUL R50, R12, UR6 ;  /* 0x000000060c327c28 */ /* 0x000fcc0008000000 */
[----:B------:R-:W-:Y:S02]  /*0620*/  DFMA R48, R12, UR8, -R48 ;  /* 0x000000080c307c2b */ /* 0x000fe40008000830 */
[----:B------:R-:W-:Y:S01]  /*0630*/  DFMA R50, R14, UR8, R50 ;  /* 0x000000080e327c2b */ /* 0x000fe20008000032 */
[----:B------:R-:W-:Y:S02]  /*0640*/  CS2R R12, SRZ ;  /* 0x00000000000c7805 */ /* 0x000fe4000001ff00 */
[----:B------:R-:W-:-:S06]  /*0650*/  CS2R R14, SRZ ;  /* 0x00000000000e7805 */ /* 0x000fcc000001ff00 */
[----:B------:R-:W2:Y:S01]  /*0660*/  @P4 LDG.E.128 R12, desc[UR4][R40.64] ;  /* 0x00000004280c4981 */ /* 0x000ea2000c1e1d00 */
[----:B---3--:R-:W-:Y:S02]  /*0670*/  DADD R36, -R48, R36 ;  /* 0x0000000030247229 */ /* 0x008fe40000000124 */
[----:B------:R-:W-:Y:S02]  /*0680*/  DADD R38, -R50, R38 ;  /* 0x0000000032267229 */ /* 0x000fe40000000126 */
[----:B----4-:R-:W-:Y:S02]  /*0690*/  DMUL R48, R34, UR6 ;  /* 0x0000000622307c28 */ /* 0x010fe40008000000 */
[----:B------:R-:W-:-:S06]  /*06a0*/  DMUL R50, R32, UR6 ;  /* 0x0000000620327c28 */ /* 0x000fcc0008000000 */
[----:B------:R-:W-:Y:S02]  /*06b0*/  DFMA R48, R32, UR8, -R48 ;  /* 0x0000000820307c2b */ /* 0x000fe40008000830 */
[----:B------:R-:W-:Y:S02]  /*06c0*/  DFMA R34, R34, UR8, R50 ;  /* 0x0000000822227c2b */ /* 0x000fe40008000032 */
[----:B-----5:R-:W-:Y:S02]  /*06d0*/  DMUL R32, R30, UR6 ;  /* 0x000000061e207c28 */ /* 0x020fe40008000000 */
[----:B------:R-:W-:-:S06]  /*06e0*/  DMUL R50, R28, UR6 ;  /* 0x000000061c327c28 */ /* 0x000fcc0008000000 */
[----:B------:R-:W-:Y:S02]  /*06f0*/  DFMA R32, R28, UR8, -R32 ;  /* 0x000000081c207c2b */ /* 0x000fe40008000820 */
[----:B------:R-:W-:Y:S02]  /*0700*/  DFMA R30, R30, UR8, R50 ;  /* 0x000000081e1e7c2b */ /* 0x000fe40008000032 */
[----:B------:R-:W-:Y:S02]  /*0710*/  DMUL R28, R26, UR6 ;  /* 0x000000061a1c7c28 */ /* 0x000fe40008000000 */
[----:B------:R-:W-:-:S06]  /*0720*/  DMUL R50, R24, UR6 ;  /* 0x0000000618327c28 */ /* 0x000fcc0008000000 */
[----:B------:R-:W-:Y:S02]  /*0730*/  DFMA R24, R24, UR8, -R28 ;  /* 0x0000000818187c2b */ /* 0x000fe4000800081c */
[----:B------:R-:W-:Y:S01]  /*0740*/  DFMA R26, R26, UR8, R50 ;  /* 0x000000081a1a7c2b */ /* 0x000fe20008000032 */
[C---:B------:R-:W-:Y:S01]  /*0750*/  @P0 LEA R28, P2, R47.reuse, R8, 0x4 ;  /* 0x000000082f1c0211 */ /* 0x040fe200078420ff */
[----:B------:R-:W-:Y:S02]  /*0760*/  DADD R20, -R48, R20 ;  /* 0x0000000030147229 */ /* 0x000fe40000000114 */
[----:B------:R-:W-:Y:S01]  /*0770*/  DADD R22, -R34, R22 ;  /* 0x0000000022167229 */ /* 0x000fe20000000116 */
[----:B------:R-:W-:Y:S01]  /*0780*/  @P0 LEA.HI.X R29, R47, R9, R5, 0x4, P2 ;  /* 0x000000092f1d0211 */ /* 0x000fe200010f2405 */
[----:B------:R-:W-:Y:S02]  /*0790*/  DADD R16, -R32, R16 ;  /* 0x0000000020107229 */ /* 0x000fe40000000110 */
[----:B------:R-:W-:Y:S01]  /*07a0*/  DADD R18, -R30, R18 ;  /* 0x000000001e127229 */ /* 0x000fe20000000112 */
[----:B------:R-:W-:Y:S01]  /*07b0*/  IMAD.WIDE.U32 R6, R4, 0x4, R6 ;  /* 0x0000000404067825 */ /* 0x000fe200078e0006 */
[----:B------:R3:W-:Y:S04]  /*07c0*/  @P0 STG.E.128 desc[UR4][R28.64], R36 ;  /* 0x000000241c000986 */ /* 0x0007e8000c101d04 */
[----:B------:R3:W-:Y:S01]  /*07d0*/  @P1 STG.E.128 desc[UR4][R44.64], R20 ;  /* 0x000000142c001986 */ /* 0x0007e2000c101d04 */
[----:B------:R-:W-:-:S03]  /*07e0*/  ISETP.GE.U32.AND P0, PT, R6, 0x10000, PT ;  /* 0x000100000600780c */ /* 0x000fc60003f06070 */
[----:B------:R3:W-:Y:S01]  /*07f0*/  @P3 STG.E.128 desc[UR4][R42.64], R16 ;  /* 0x000000102a003986 */ /* 0x0007e2000c101d04 */
[----:B------:R-:W-:Y:S02]  /*0800*/  ISETP.LT.U32.AND P1, PT, R6, R0, PT ;  /* 0x000000000600720c */ /* 0x000fe40003f21070 */
[C---:B------:R-:W-:Y:S02]  /*0810*/  ISETP.GE.U32.AND.EX P0, PT, R7.reuse, RZ, PT, P0 ;  /* 0x000000ff0700720c */ /* 0x040fe40003f06100 */
[----:B------:R-:W-:Y:S01]  /*0820*/  ISETP.LT.AND.EX P1, PT, R7, R2, PT, P1 ;  /* 0x000000020700720c */ /* 0x000fe20003f21310 */
[----:B--2---:R-:W-:Y:S02]  /*0830*/  DADD R12, -R24, R12 ;  /* 0x00000000180c7229 */ /* 0x004fe4000000010c */
[----:B------:R-:W-:-:S07]  /*0840*/  DADD R14, -R26, R14 ;  /* 0x000000001a0e7229 */ /* 0x000fce000000010e */
[----:B------:R3:W-:Y:S03]  /*0850*/  @P4 STG.E.128 desc[UR4][R40.64], R12 ;  /* 0x0000000c28004986 */ /* 0x0007e6000c101d04 */
[----:B------:R-:W-:Y:S05]  /*0860*/  @!P0 BRA P1, `(.L_x_7660) ;  /* 0xfffffff800548947 */ /* 0x000fea000083ffff */
[----:B------:R-:W-:Y:S05]  /*0870*/  EXIT ;  /* 0x000000000000794d */ /* 0x000fea0003800000 */
.L_x_7659:
        /* <DEDUP_REMOVED lines=10> */
.L_x_7661:
[C---:B0-----:R-:W-:Y:S01]  /*0920*/  IMAD.SHL.U32 R41, R42.reuse, 0x40, RZ ;  /* 0x000000402a297824 */ /* 0x041fe200078e00ff */
[----:B------:R-:W-:-:S04]  /*0930*/  SHF.L.U64.HI R5, R42, 0x6, R3 ;  /* 0x000000062a057819 */ /* 0x000fc80000010203 */
[----:B------:R-:W-:-:S05]  /*0940*/  IADD3 R46, P0, R10, R41, RZ ;  /* 0x000000290a2e7210 */ /* 0x000fca0007f1e0ff */
[----:B------:R-:W-:-:S05]  /*0950*/  IMAD.X R47, R11, 0x1, R5, P0 ;  /* 0x000000010b2f7824 */ /* 0x000fca00000e0605 */
[----:B------:R-:W2:Y:S04]  /*0960*/  LDG.E.128 R20, desc[UR4][R46.64] ;  /* 0x000000042e147981 */ /* 0x000ea8000c1e1d00 */
[----:B------:R-:W3:Y:S04]  /*0970*/  LDG.E.128 R24, desc[UR4][R46.64+0x10] ;  /* 0x000010042e187981 */ /* 0x000ee8000c1e1d00 */
[----:B------:R-:W4:Y:S04]  /*0980*/  LDG.E.128 R28, desc[UR4][R46.64+0x20] ;  /* 0x000020042e1c7981 */ /* 0x000f28000c1e1d00 */
[----:B------:R3:W5:Y:S01]  /*0990*/  LDG.E.128 R32, desc[UR4][R46.64+0x30] ;  /* 0x000030042e207981 */ /* 0x000762000c1e1d00 */
[----:B------:R-:W-:-:S05]  /*09a0*/  IADD3 R40, P0, R8, R41, RZ ;  /* 0x0000002908287210 */ /* 0x000fca0007f1e0ff */
[----:B------:R-:W-:-:S05]  /*09b0*/  IMAD.X R41, R9, 0x1, R5, P0 ;  /* 0x0000000109297824 */ /* 0x000fca00000e0605 */
[----:B------:R-:W5:Y:S04]  /*09c0*/  LDG.E.128 R36, desc[UR4][R40.64] ;  /* 0x0000000428247981 */ /* 0x000f68000c1e1d00 */
[----:B------:R-:W5:Y:S04]  /*09d0*/  LDG.E.128 R4, desc[UR4][R40.64+0x10] ;  /* 0x0000100428047981 */ /* 0x000f68000c1e1d00 */
[----:B------:R-:W5:Y:S04]  /*09e0*/  LDG.E.128 R12, desc[UR4][R40.64+0x20] ;  /* 0x00002004280c7981 */ /* 0x000f68000c1e1d00 */
[----:B------:R-:W5:Y:S01]  /*09f0*/  LDG.E.128 R16, desc[UR4][R40.64+0x30] ;  /* 0x0000300428107981 */ /* 0x000f62000c1e1d00 */
[----:B------:R-:W-:-:S04]  /*0a00*/  IADD3 R42, P0, R42, UR6, RZ ;  /* 0x000000062a2a7c10 */ /* 0x000fc8000ff1e0ff */
[----:B------:R-:W-:Y:S01]  /*0a10*/  ISETP.LT.U32.AND P1, PT, R42, 0x4000, PT ;  /* 0x000040002a00780c */ /* 0x000fe20003f21070 */
[----:B------:R-:W-:-:S05]  /*0a20*/  IMAD.X R3, RZ, RZ, R3, P0 ;  /* 0x000000ffff037224 */ /* 0x000fca00000e0603 */
[----:B------:R-:W-:Y:S01]  /*0a30*/  ISETP.LT.U32.AND.EX P1, PT, R3, RZ, PT, P1 ;  /* 0x000000ff0300720c */ /* 0x000fe20003f21110 */
[----:B--2---:R-:W-:Y:S02]  /*0a40*/  DMUL R44, R22, UR8 ;  /* 0x00000008162c7c28 */ /* 0x004fe40008000000 */
[----:B------:R-:W-:Y:S02]  /*0a50*/  DMUL R48, R20, UR8 ;  /* 0x0000000814307c28 */ /* 0x000fe40008000000 */
[----:B---3--:R-:W-:-:S04]  /*0a60*/  DMUL R46, R24, UR8 ;  /* 0x00000008182e7c28 */ /* 0x008fc80008000000 */
[----:B------:R-:W-:Y:S02]  /*0a70*/  DFMA R44, R20, UR10, -R44 ;  /* 0x0000000a142c7c2b */ /* 0x000fe4000800082c */
[----:B------:R-:W-:Y:S02]  /*0a80*/  DFMA R22, R22, UR10, R48 ;  /* 0x0000000a16167c2b */ /* 0x000fe40008000030 */
[----:B------:R-:W-:Y:S02]  /*0a90*/  DMUL R20, R26, UR8 ;  /* 0x000000081a147c28 */ /* 0x000fe40008000000 */
[----:B----4-:R-:W-:Y:S02]  /*0aa0*/  DMUL R48, R30, UR8 ;  /* 0x000000081e307c28 */ /* 0x010fe40008000000 */
[----:B------:R-:W-:Y:S02]  /*0ab0*/  DFMA R26, R26, UR10, R46 ;  /* 0x0000000a1a1a7c2b */ /* 0x000fe4000800002e */
[----:B-----5:R-:W-:-:S02]  /*0ac0*/  DMUL R46, R34, UR8 ;  /* 0x00000008222e7c28 */ /* 0x020fc40008000000 */
[----:B------:R-:W-:Y:S02]  /*0ad0*/  DFMA R24, R24, UR10, -R20 ;  /* 0x0000000a18187c2b */ /* 0x000fe40008000814 */
[C---:B------:R-:W-:Y:S02]  /*0ae0*/  DFMA R20, R28.reuse, UR10, -R48 ;  /* 0x0000000a1c147c2b */ /* 0x040fe40008000830 */
[----:B------:R-:W-:Y:S02]  /*0af0*/  DMUL R28, R28, UR8 ;  /* 0x000000081c1c7c28 */ /* 0x000fe40008000000 */
[C---:B------:R-:W-:Y:S02]  /*0b00*/  DMUL R48, R32.reuse, UR8 ;  /* 0x0000000820307c28 */ /* 0x040fe40008000000 */
[----:B------:R-:W-:Y:S02]  /*0b10*/  DFMA R32, R32, UR10, -R46 ;  /* 0x0000000a20207c2b */ /* 0x000fe4000800082e */
[----:B------:R-:W-:-:S02]  /*0b20*/  DADD R38, R38, -R22 ;  /* 0x0000000026267229 */ /* 0x000fc40000000816 */
[----:B------:R-:W-:Y:S02]  /*0b30*/  DFMA R30, R30, UR10, R28 ;  /* 0x0000000a1e1e7c2b */ /* 0x000fe4000800001c */
[----:B------:R-:W-:Y:S02]  /*0b40*/  DFMA R48, R34, UR10, R48 ;  /* 0x0000000a22307c2b */ /* 0x000fe40008000030 */
[----:B------:R-:W-:Y:S02]  /*0b50*/  DADD R36, R36, -R44 ;  /* 0x0000000024247229 */ /* 0x000fe4000000082c */
[----:B------:R-:W-:Y:S02]  /*0b60*/  DADD R6, R6, -R26 ;  /* 0x0000000006067229 */ /* 0x000fe4000000081a */
[----:B------:R-:W-:Y:S02]  /*0b70*/  DADD R4, R4, -R24 ;  /* 0x0000000004047229 */ /* 0x000fe40000000818 */
[----:B------:R-:W-:Y:S01]  /*0b80*/  DADD R14, R14, -R30 ;  /* 0x000000000e0e7229 */ /* 0x000fe2000000081e */
[----:B------:R0:W-:Y:S01]  /*0b90*/  STG.E.128 desc[UR4][R40.64], R36 ;  /* 0x0000002428007986 */ /* 0x0001e2000c101d04 */
[----:B------:R-:W-:-:S02]  /*0ba0*/  DADD R12, R12, -R20 ;  /* 0x000000000c0c7229 */ /* 0x000fc40000000814 */
[----:B------:R-:W-:Y:S01]  /*0bb0*/  DADD R18, R18, -R48 ;  /* 0x0000000012127229 */ /* 0x000fe20000000830 */
[C---:B------:R-:W-:Y:S01]  /*0bc0*/  IMAD.SHL.U32 R21, R42.reuse, 0x4, RZ ;  /* 0x000000042a157824 */ /* 0x040fe200078e00ff */
[----:B------:R-:W-:Y:S01]  /*0bd0*/  DADD R16, R16, -R32 ;  /* 0x0000000010107229 */ /* 0x000fe20000000820 */
[----:B------:R0:W-:Y:S03]  /*0be0*/  STG.E.128 desc[UR4][R40.64+0x10], R4 ;  /* 0x0000100428007986 */ /* 0x0001e6000c101d04 */
[----:B------:R-:W-:Y:S01]  /*0bf0*/  ISETP.GE.U32.AND P0, PT, R21, R0, PT ;  /* 0x000000001500720c */ /* 0x000fe20003f06070 */
[----:B------:R0:W-:Y:S01]  /*0c00*/  STG.E.128 desc[UR4][R40.64+0x20], R12 ;  /* 0x0000200c28007986 */ /* 0x0001e2000c101d04 */
[----:B------:R-:W-:-:S03]  /*0c10*/  SHF.L.U64.HI R21, R42, 0x2, R3 ;  /* 0x000000022a157819 */ /* 0x000fc60000010203 */
[----:B------:R0:W-:Y:S01]  /*0c20*/  STG.E.128 desc[UR4][R40.64+0x30], R16 ;  /* 0x0000301028007986 */ /* 0x0001e2000c101d04 */
[----:B------:R-:W-:-:S13]  /*0c30*/  ISETP.GE.AND.EX P0, PT, R21, R2, PT, P0 ;  /* 0x000000021500720c */ /* 0x000fda0003f06300 */
[----:B------:R-:W-:Y:S05]  /*0c40*/  @!P0 BRA P1, `(.L_x_7661) ;  /* 0xfffffffc00348947 */ /* 0x000fea000083ffff */
[----:B------:R-:W-:Y:S05]  /*0c50*/  EXIT ;  /* 0x000000000000794d */ /* 0x000fea0003800000 */
.L_x_7662:
        /* <DEDUP_REMOVED lines=10> */
.L_x_8185:


//--------------------- .text._ZN2at6native55_GLOBAL__N__de093ff9_22_ForeachBinaryOpList_cu_a911ec4325multi_tensor_apply_kernelINS1_18TensorListMetadataILi2EEENS1_24BinaryOpListAlphaFunctorIfLi2ELi2ELi0EEEJSt5minusIfEfEEEvT_T0_DpT1_ --------------------------
	.section	.text._ZN2at6native55_GLOBAL__N__de093ff9_22_ForeachBinaryOpList_cu_a911ec4325multi_tensor_apply_kernelINS1_18TensorListMetadataILi2EEENS1_24BinaryOpListAlphaFunctorIfLi2ELi2ELi0EEEJSt5minusIfEfEEEvT_T0_DpT1_,"ax",@progbits
	.align	128
.text._ZN2at6native55_GLOBAL__N__de093ff9_22_ForeachBinaryOpList_cu_a911ec4325multi_tensor_apply_kernelINS1_18TensorListMetadataILi2EEENS1_24BinaryOpListAlphaFunctorIfLi2ELi2ELi0EEEJSt5minusIfEfEEEvT_T0_DpT1_:
        .type           _ZN2at6native55_GLOBAL__N__de093ff9_22_ForeachBinaryOpList_cu_a911ec4325multi_tensor_apply_kernelINS1_18TensorListMetadataILi2EEENS1_24BinaryOpListAlphaFunctorIfLi2ELi2ELi0EEEJSt5minusIfEfEEEvT_T0_DpT1_,@function
        .size           _ZN2at6native55_GLOBAL__N__de093ff9_22_ForeachBinaryOpList_cu_a911ec4325multi_tensor_apply_kernelINS1_18TensorListMetadataILi2EEENS1_24BinaryOpListAlphaFunctorIfLi2ELi2ELi0EEEJSt5minusIfEfEEEvT_T0_DpT1_,(.L_x_8186 - _ZN2at6native55_GLOBAL__N__de093ff9_22_ForeachBinaryOpList_cu_a911ec4325multi_tensor_apply_kernelINS1_18TensorListMetadataILi2EEENS1_24BinaryOpListAlphaFunctorIfLi2ELi2ELi0EEEJSt5minusIfEfEEEvT_T0_DpT1_)
        .other          _ZN2at6native55_GLOBAL__N__de093ff9_22_ForeachBinaryOpList_cu_a911ec4325multi_tensor_apply_kernelINS1_18TensorListMetadataILi2EEENS1_24BinaryOpListAlphaFunctorIfLi2ELi2ELi0EEEJSt5minusIfEfEEEvT_T0_DpT1_,@"STO_CUDA_ENTRY STV_DEFAULT"
_ZN2at6native55_GLOBAL__N__de093ff9_22_ForeachBinaryOpList_cu_a911ec4325multi_tensor_apply_kernelINS1_18TensorListMetadataILi2EEENS1_24BinaryOpListAlphaFunctorIfLi2ELi2ELi0EEEJSt5minusIfEfEEEvT_T0_DpT1_:
        /* <DEDUP_REMOVED lines=26> */
[----:B------:R-:W-:Y:S01]  /*01a0*/  ULDC UR6, c[0x0][0xe5c] ;  /* 0x0003970000067ab9 */ /* 0x000fe20000000800 */
[----:B------:R-:W-:-:S07]  /*01b0*/  IMAD.MOV.U32 R9, RZ, RZ, RZ ;  /* 0x000000ffff097224 */ /* 0x000fce00078e00ff */
.L_x_7664:
[----:B0-----:R-:W-:Y:S01]  /*01c0*/  IADD3 R17, P1, R3, R6, RZ ;  /* 0x0000000603117210 */ /* 0x001fe20007f3e0ff */
[C---:B-1----:R-:W-:Y:S01]  /*01d0*/  IMAD R8, R4.reuse, 0x3, RZ ;  /* 0x0000000304087824 */ /* 0x042fe200078e02ff */
[----:B------:R-:W-:Y:S01]  /*01e0*/  CS2R R28, SRZ ;  /* 0x00000000001c7805 */ /* 0x000fe2000001ff00 */
[----:B------:R-:W-:Y:S01]  /*01f0*/  IMAD.MOV.U32 R26, RZ, RZ, RZ ;  /* 0x000000ffff1a7224 */ /* 0x000fe200078e00ff */
[C---:B------:R-:W-:Y:S01]  /*0200*/  ISETP.GE.U32.AND P0, PT, R17.reuse, 0x10000, PT ;  /* 0x000100001100780c */ /* 0x040fe20003f06070 */
[----:B------:R-:W-:Y:S01]  /*0210*/  IMAD.X R23, RZ, RZ, R9, P1 ;  /* 0x000000ffff177224 */ /* 0x000fe200008e0609 */
[----:B------:R-:W-:Y:S02]  /*0220*/  ISETP.LT.U32.AND P1, PT, R17, R0, PT ;  /* 0x000000001100720c */ /* 0x000fe40003f21070 */
[----:B------:R-:W-:Y:S02]  /*0230*/  LEA R21, P6, R4, R17, 0x1 ;  /* 0x0000001104157211 */ /* 0x000fe400078c08ff */
[----:B------:R-:W-:-:S02]  /*0240*/  ISETP.GE.U32.AND.EX P0, PT, R23, RZ, PT, P0 ;  /* 0x000000ff1700720c */ /* 0x000fc40003f06100 */
[----:B------:R-:W-:Y:S01]  /*0250*/  ISETP.GE.U32.AND P2, PT, R21, 0x10000, PT ;  /* 0x000100001500780c */ /* 0x000fe20003f46070 */
[--C-:B------:R-:W-:Y:S01]  /*0260*/  IMAD.X R7, RZ, RZ, R23.reuse, P6 ;  /* 0x000000ffff077224 */ /* 0x100fe200030e0617 */
[----:B------:R-:W-:Y:S02]  /*0270*/  ISETP.LT.AND.EX P0, PT, R23, R2, !P0, P1 ;  /* 0x000000021700720c */ /* 0x000fe40004701310 */
[-C--:B------:R-:W-:Y:S02]  /*0280*/  IADD3 R15, P1, R4, R17.reuse, RZ ;  /* 0x00000011040f7210 */ /* 0x080fe40007f3e0ff */
[----:B------:R-:W-:Y:S02]  /*0290*/  IADD3 R27, P4, R8, R17, RZ ;  /* 0x00000011081b7210 */ /* 0x000fe40007f9e0ff */
[C---:B------:R-:W-:Y:S01]  /*02a0*/  ISETP.GE.U32.AND P3, PT, R15.reuse, 0x10000, PT ;  /* 0x000100000f00780c */ /* 0x040fe20003f66070 */
[----:B------:R-:W-:Y:S01]  /*02b0*/  IMAD.X R5, RZ, RZ, R23, P1 ;  /* 0x000000ffff057224 */ /* 0x000fe200008e0617 */
[----:B------:R-:W-:-:S02]  /*02c0*/  ISETP.LT.U32.AND P1, PT, R15, R0, PT ;  /* 0x000000000f00720c */ /* 0x000fc40003f21070 */
[----:B------:R-:W-:Y:S02]  /*02d0*/  ISETP.GE.U32.AND.EX P2, PT, R7, RZ, PT, P2 ;  /* 0x000000ff0700720c */ /* 0x000fe40003f46120 */
[----:B------:R-:W-:Y:S02]  /*02e0*/  ISETP.GE.U32.AND.EX P3, PT, R5, RZ, PT, P3 ;  /* 0x000000ff0500720c */ /* 0x000fe40003f66130 */
[----:B------:R-:W-:Y:S02]  /*02f0*/  @P0 LEA R18, P5, R17, R10, 0x2 ;  /* 0x0000000a11120211 */ /* 0x000fe400078a10ff */
[----:B------:R-:W-:Y:S02]  /*0300*/  ISETP.LT.AND.EX P1, PT, R5, R2, !P3, P1 ;  /* 0x000000020500720c */ /* 0x000fe40005f21310 */
[--C-:B------:R-:W-:Y:S02]  /*0310*/  @P0 LEA.HI.X R19, R17, R11, R23.reuse, 0x2, P5 ;  /* 0x0000000b11130211 */ /* 0x100fe400028f1417 */
[----:B------:R-:W-:Y:S01]  /*0320*/  ISETP.LT.U32.AND P5, PT, R21, R0, PT ;  /* 0x000000001500720c */ /* 0x000fe20003fa1070 */
[----:B------:R-:W-:Y:S01]  /*0330*/  IMAD.X R24, RZ, RZ, R23, P4 ;  /* 0x000000ffff187224 */ /* 0x000fe200020e0617 */
[----:B------:R-:W-:Y:S01]  /*0340*/  @P0 LEA R16, P3, R17, R12, 0x2 ;  /* 0x0000000c11100211 */ /* 0x000fe200078610ff */
[----:B------:R0:W2:Y:S01]  /*0350*/  @P0 LDG.E R26, desc[UR4][R18.64] ;  /* 0x00000004121a0981 */ /* 0x0000a2000c1e1900 */
[----:B------:R-:W-:-:S02]  /*0360*/  ISETP.LT.AND.EX P2, PT, R7, R2, !P2, P5 ;  /* 0x000000020700720c */ /* 0x000fc40005741350 */
[----:B------:R-:W-:Y:S02]  /*0370*/  ISETP.GE.U32.AND P4, PT, R27, 0x10000, PT ;  /* 0x000100001b00780c */ /* 0x000fe40003f86070 */
[----:B------:R-:W-:Y:S02]  /*0380*/  @P0 LEA.HI.X R17, R17, R13, R23, 0x2, P3 ;  /* 0x0000000d11110211 */ /* 0x000fe400018f1417 */
[----:B------:R-:W-:Y:S02]  /*0390*/  @P1 LEA R22, P5, R15, R10, 0x2 ;  /* 0x0000000a0f161211 */ /* 0x000fe400078a10ff */
[----:B------:R-:W-:Y:S01]  /*03a0*/  ISETP.LT.U32.AND P3, PT, R27, R0, PT ;  /* 0x000000001b00720c */ /* 0x000fe20003f61070 */
[----:B------:R-:W-:Y:S01]  /*03b0*/  IMAD.MOV.U32 R20, RZ, RZ, RZ ;  /* 0x000000ffff147224 */ /* 0x000fe200078e00ff */
[----:B------:R-:W-:Y:S01]  /*03c0*/  ISETP.GE.U32.AND.EX P4, PT, R24, RZ, PT, P4 ;  /* 0x000000ff1800720c */ /* 0x000fe20003f86140 */
[----:B------:R1:W2:Y:S01]  /*03d0*/  @P0 LDG.E R29, desc[UR4][R16.64] ;  /* 0x00000004101d0981 */ /* 0x0002a2000c1e1900 */
[----:B------:R-:W-:-:S02]  /*03e0*/  @P1 LEA.HI.X R23, R15, R11, R5, 0x2, P5 ;  /* 0x0000000b0f171211 */ /* 0x000fc400028f1405 */
[C---:B------:R-:W-:Y:S02]  /*03f0*/  @P1 LEA R14, P5, R15.reuse, R12, 0x2 ;  /* 0x0000000c0f0e1211 */ /* 0x040fe400078a10ff */
[----:B------:R-:W-:Y:S01]  /*0400*/  ISETP.LT.AND.EX P3, PT, R24, R2, !P4, P3 ;  /* 0x000000021800720c */ /* 0x000fe20006761330 */
[----:B------:R-:W3:Y:S01]  /*0410*/  @P1 LDG.E R20, desc[UR4][R22.64] ;  /* 0x0000000416141981 */ /* 0x000ee2000c1e1900 */
[----:B------:R-:W-:Y:S02]  /*0420*/  @P1 LEA.HI.X R15, R15, R13, R5, 0x2, P5 ;  /* 0x0000000d0f0f1211 */ /* 0x000fe400028f1405 */
[----:B0-----:R-:W-:-:S03]  /*0430*/  @P2 LEA R18, P4, R21, R10, 0x2 ;  /* 0x0000000a15122211 */ /* 0x001fc600078810ff */
[----:B------:R0:W3:Y:S01]  /*0440*/  @P1 LDG.E R28, desc[UR4][R14.64] ;  /* 0x000000040e1c1981 */ /* 0x0000e2000c1e1900 */
[C---:B------:R-:W-:Y:S02]  /*0450*/  @P2 LEA.HI.X R19, R21.reuse, R11, R7, 0x2, P4 ;  /* 0x0000000b15132211 */ /* 0x040fe400020f1407 */
[----:B-1----:R-:W-:Y:S01]  /*0460*/  @P2 LEA R16, P4, R21, R12, 0x2 ;  /* 0x0000000c15102211 */ /* 0x002fe200078810ff */
[----:B0-----:R-:W-:-:S03]  /*0470*/  IMAD.SHL.U32 R15, R27, 0x4, RZ ;  /* 0x000000041b0f7824 */ /* 0x001fc600078e00ff */
[----:B------:R-:W-:Y:S02]  /*0480*/  @P2 LEA.HI.X R17, R21, R13, R7, 0x2, P4 ;  /* 0x0000000d15112211 */ /* 0x000fe400020f1407 */
[----:B------:R-:W-:Y:S02]  /*0490*/  SHF.L.U64.HI R27, R27, 0x2, R24 ;  /* 0x000000021b1b7819 */ /* 0x000fe40000010218 */
[-C--:B------:R-:W-:Y:S02]  /*04a0*/  @P3 IADD3 R22, P5, R12, R15.reuse, RZ ;  /* 0x0000000f0c163210 */ /* 0x080fe40007fbe0ff */
[----:B------:R-:W-:Y:S01]  /*04b0*/  IADD3 R14, P4, R10, R15, RZ ;  /* 0x0000000f0a0e7210 */ /* 0x000fe20007f9e0ff */
[----:B------:R-:W-:Y:S02]  /*04c0*/  IMAD.MOV.U32 R8, RZ, RZ, RZ ;  /* 0x000000ffff087224 */ /* 0x000fe400078e00ff */
[----:B------:R-:W-:Y:S02]  /*04d0*/  IMAD.MOV.U32 R25, RZ, RZ, RZ ;  /* 0x000000ffff197224 */ /* 0x000fe400078e00ff */
[----:B------:R-:W-:-:S02]  /*04e0*/  @P3 IMAD.X R23, R13, 0x1, R27, P5 ;  /* 0x000000010d173824 */ /* 0x000fc400028e061b */
[----:B------:R-:W-:Y:S01]  /*04f0*/  IMAD.X R15, R11, 0x1, R27, P4 ;  /* 0x000000010b0f7824 */ /* 0x000fe200020e061b */
[----:B------:R0:W4:Y:S01]  /*0500*/  @P2 LDG.E R8, desc[UR4][R18.64] ;  /* 0x0000000412082981 */ /* 0x000122000c1e1900 */
[----:B------:R-:W-:Y:S02]  /*0510*/  IMAD.MOV.U32 R24, RZ, RZ, RZ ;  /* 0x000000ffff187224 */ /* 0x000fe400078e00ff */
[----:B------:R-:W-:Y:S01]  /*0520*/  IMAD.MOV.U32 R27, RZ, RZ, RZ ;  /* 0x000000ffff1b7224 */ /* 0x000fe200078e00ff */
[----:B------:R1:W4:Y:S04]  /*0530*/  @P2 LDG.E R25, desc[UR4][R16.64] ;  /* 0x0000000410192981 */ /* 0x000328000c1e1900 */
[----:B------:R-:W5:Y:S04]  /*0540*/  @P3 LDG.E R24, desc[UR4][R22.64] ;  /* 0x0000000416183981 */ /* 0x000f68000c1e1900 */
[----:B------:R-:W5:Y:S01]  /*0550*/  @P3 LDG.E R27, desc[UR4][R14.64] ;  /* 0x000000040e1b3981 */ /* 0x000f62000c1e1900 */
[----:B0-----:R-:W-:-:S05]  /*0560*/  IADD3 R19, P4, R3, R6, RZ ;  /* 0x0000000603137210 */ /* 0x001fca0007f9e0ff */
[----:B------:R-:W-:Y:S01]  /*0570*/  IMAD.X R18, RZ, RZ, R9, P4 ;  /* 0x000000ffff127224 */ /* 0x000fe200020e0609 */
[----:B-1----:R-:W-:-:S04]  /*0580*/  @P0 LEA R16, P4, R19, R10, 0x2 ;  /* 0x0000000a13100211 */ /* 0x002fc800078810ff */
[----:B------:R-:W-:Y:S01]  /*0590*/  @P0 LEA.HI.X R17, R19, R11, R18, 0x2, P4 ;  /* 0x0000000b13110211 */ /* 0x000fe200020f1412 */
[----:B--2---:R-:W-:Y:S01]  /*05a0*/  FFMA.FTZ R29, -R29, UR6, R26 ;  /* 0x000000061d1d7c23 */ /* 0x004fe2000801011a */
[----:B------:R-:W-:-:S05]  /*05b0*/  IMAD.IADD R26, R4, 0x1, R19 ;  /* 0x00000001041a7824 */ /* 0x000fca00078e0213 */
[-C--:B------:R-:W-:Y:S01]  /*05c0*/  @P1 LEA R18, P4, R26, R10.reuse, 0x2 ;  /* 0x0000000a1a121211 */ /* 0x080fe200078810ff */
[----:B---3--:R-:W-:Y:S01]  /*05d0*/  FFMA.FTZ R28, -R28, UR6, R20 ;  /* 0x000000061c1c7c23 */ /* 0x008fe20008010114 */
[C---:B------:R-:W-:Y:S02]  /*05e0*/  @P2 LEA R20, P5, R21.reuse, R10, 0x2 ;  /* 0x0000000a15142211 */ /* 0x040fe400078a10ff */
[-C--:B------:R-:W-:Y:S02]  /*05f0*/  @P1 LEA.HI.X R19, R26, R11.reuse, R5, 0x2, P4 ;  /* 0x0000000b1a131211 */ /* 0x080fe400020f1405 */
[----:B------:R-:W-:Y:S01]  /*0600*/  @P2 LEA.HI.X R21, R21, R11, R7, 0x2, P5 ;  /* 0x0000000b15152211 */ /* 0x000fe200028f1407 */
[----:B------:R-:W-:Y:S01]  /*0610*/  IMAD.MOV.U32 R7, RZ, RZ, R9 ;  /* 0x000000ffff077224 */ /* 0x000fe200078e0009 */
[----:B------:R2:W-:Y:S01]  /*0620*/  @P0 STG.E desc[UR4][R16.64], R29 ;  /* 0x0000001d10000986 */ /* 0x0005e2000c101904 */
[----:B------:R-:W-:-:S03]  /*0630*/  IMAD.WIDE.U32 R6, R4, 0x4, R6 ;  /* 0x0000000404067825 */ /* 0x000fc600078e0006 */
[----:B------:R2:W-:Y:S01]  /*0640*/  @P1 STG.E desc[UR4][R18.64], R28 ;  /* 0x0000001c12001986 */ /* 0x0005e2000c101904 */
[C---:B------:R-:W-:Y:S02]  /*0650*/  ISETP.GE.U32.AND P0, PT, R6.reuse, 0x10000, PT ;  /* 0x000100000600780c */ /* 0x040fe40003f06070 */
[----:B------:R-:W-:Y:S01]  /*0660*/  ISETP.LT.U32.AND P1, PT, R6, R0, PT ;  /* 0x000000000600720c */ /* 0x000fe20003f21070 */
[----:B----4-:R-:W-:Y:S01]  /*0670*/  FFMA.FTZ R25, -R25, UR6, R8 ;  /* 0x0000000619197c23 */ /* 0x010fe20008010108 */
[----:B-----5:R-:W-:-:S04]  /*0680*/  FFMA.FTZ R27, -R24, UR6, R27 ;  /* 0x00000006181b7c23 */ /* 0x020fc8000801011b */
[----:B------:R2:W-:Y:S04]  /*0690*/  @P2 STG.E desc[UR4][R20.64], R25 ;  /* 0x0000001914002986 */ /* 0x0005e8000c101904 */
[----:B------:R2:W-:Y:S01]  /*06a0*/  @P3 STG.E desc[UR4][R14.64], R27 ;  /* 0x0000001b0e003986 */ /* 0x0005e2000c101904 */
[C---:B------:R-:W-:Y:S02]  /*06b0*/  ISETP.GE.U32.AND.EX P0, PT, R7.reuse, RZ, PT, P0 ;  /* 0x000000ff0700720c */ /* 0x040fe40003f06100 */
[----:B------:R-:W-:Y:S01]  /*06c0*/  ISETP.LT.AND.EX P1, PT, R7, R2, PT, P1 ;  /* 0x000000020700720c */ /* 0x000fe20003f21310 */
[----:B------:R-:W-:-:S12]  /*06d0*/  IMAD.MOV.U32 R9, RZ, RZ, R7 ;  /* 0x000000ffff097224 */ /* 0x000fd800078e0007 */
[----:B--2---:R-:W-:Y:S05]  /*06e0*/  @!P0 BRA P1, `(.L_x_7664) ;  /* 0xfffffff800b48947 */ /* 0x004fea000083ffff */
[----:B------:R-:W-:Y:S05]  /*06f0*/  EXIT ;  /* 0x000000000000794d */ /* 0x000fea0003800000 */
.L_x_7663:
        /* <DEDUP_REMOVED lines=9> */
.L_x_7665:
[C---:B------:R-:W-:Y:S01]  /*0790*/  IMAD.SHL.U32 R15, R20.reuse, 0x10, RZ ;  /* 0x00000010140f7824 */ /* 0x040fe200078e00ff */
[----:B------:R-:W-:-:S04]  /*07a0*/  SHF.L.U64.HI R3, R20, 0x4, R21 ;  /* 0x0000000414037819 */ /* 0x000fc80000010215 */
[-C--:B0-----:R-:W-:Y:S02]  /*07b0*/  IADD3 R8, P0, R10, R15.reuse, RZ ;  /* 0x0000000f0a087210 */ /* 0x081fe40007f1e0ff */
[----:B------:R-:W-:-:S03]  /*07c0*/  IADD3 R14, P1, R12, R15, RZ ;  /* 0x0000000f0c0e7210 */ /* 0x000fc60007f3e0ff */
[--C-:B------:R-:W-:Y:S02]  /*07d0*/  IMAD.X R9, R11, 0x1, R3.reuse, P0 ;  /* 0x000000010b097824 */ /* 0x100fe400000e0603 */
[----:B------:R-:W-:-:S03]  /*07e0*/  IMAD.X R15, R13, 0x1, R3, P1 ;  /* 0x000000010d0f7824 */ /* 0x000fc600008e0603 */
[----:B------:R-:W2:Y:S04]  /*07f0*/  LDG.E.128 R16, desc[UR4][R8.64] ;  /* 0x0000000408107981 */ /* 0x000ea8000c1e1d00 */
[----:B------:R-:W2:Y:S01]  /*0800*/  LDG.E.128 R4, desc[UR4][R14.64] ;  /* 0x000000040e047981 */ /* 0x000ea2000c1e1d00 */
        /* <DEDUP_REMOVED lines=8> */
[----:B--2---:R-:W-:Y:S01]  /*0890*/  FFMA.FTZ R7, -R7, UR7, R19 ;  /* 0x0000000707077c23 */ /* 0x004fe20008010113 */
[----:B------:R-:W-:Y:S01]  /*08a0*/  FFMA.FTZ R6, -R6, UR7, R18 ;  /* 0x0000000706067c23 */ /* 0x000fe20008010112 */
[----:B------:R-:W-:Y:S01]  /*08b0*/  FFMA.FTZ R5, -R5, UR7, R17 ;  /* 0x0000000705057c23 */ /* 0x000fe20008010111 */
[----:B------:R-:W-:-:S05]  /*08c0*/  FFMA.FTZ R4, -R4, UR7, R16 ;  /* 0x0000000704047c23 */ /* 0x000fca0008010110 */
[----:B------:R0:W-:Y:S04]  /*08d0*/  STG.E.128 desc[UR4][R8.64], R4 ;  /* 0x0000000408007986 */ /* 0x0001e8000c101d04 */
[----:B------:R-:W-:Y:S05]  /*08e0*/  @!P0 BRA P1, `(.L_x_7665) ;  /* 0xfffffffc00a88947 */ /* 0x000fea000083ffff */
[----:B------:R-:W-:Y:S05]  /*08f0*/  EXIT ;  /* 0x000000000000794d */ /* 0x000fea0003800000 */
.L_x_7666:
        /* <DEDUP_REMOVED lines=16> */
.L_x_8186:


//--------------------- .text._ZN2at6native55_GLOBAL__N__de093ff9_22_ForeachBinaryOpList_cu_a911ec4325multi_tensor_apply_kernelINS1_18TensorListMetadataILi2EEENS1_24BinaryOpListAlphaFunctorIdLi2ELi2ELi0EEEJSt5minusIdEdEEEvT_T0_DpT1_ --------------------------
	.section	.text._ZN2at6native55_GLOBAL__N__de093ff9_22_ForeachBinaryOpList_cu_a911ec4325multi_tensor_apply_kernelINS1_18TensorListMetadataILi2EEENS1_24BinaryOpListAlphaFunctorIdLi2ELi2ELi0EEEJSt5minusIdEdEEEvT_T0_DpT1_,"ax",@progbits
	.align	128
.text._ZN2at6native55_GLOBAL__N__de093ff9_22_ForeachBinaryOpList_cu_a911ec4325multi_tensor_apply_kernelINS1_18TensorListMetadataILi2EEENS1_24BinaryOpListAlphaFunctorIdLi2ELi2ELi0EEEJSt5minusIdEdEEEvT_T0_DpT1_:
        .type           _ZN2at6native55_GLOBAL__N__de093ff9_22_ForeachBinaryOpList_cu_a911ec4325multi_tensor_apply_kernelINS1_18TensorListMetadataILi2EEENS1_24BinaryOpListAlphaFunctorIdLi2ELi2ELi0EEEJSt5minusIdEdEEEvT_T0_DpT1_,@function
        .size           _ZN2at6native55_GLOBAL__N__de093ff9_22_ForeachBinaryOpList_cu_a911ec4325multi_tensor_apply_kernelINS1_18TensorListMetadataILi2EEENS1_24BinaryOpListAlphaFunctorIdLi2ELi2ELi0EEEJSt5minusIdEdEEEvT_T0_DpT1_,(.L_x_8187 - _ZN2at6native55_GLOBAL__N__de093ff9_22_ForeachBinaryOpList_cu_a911ec4325multi_tensor_apply_kernelINS1_18TensorListMetadataILi2EEENS1_24BinaryOpListAlphaFunctorIdLi2ELi2ELi0EEEJSt5minusIdEdEEEvT_T0_DpT1_)
        .other          _ZN2at6native55_GLOBAL__N__de093ff9_22_ForeachBinaryOpList_cu_a911ec4325multi_tensor_apply_kernelINS1_18TensorListMetadataILi2EEENS1_24BinaryOpListAlphaFunctorIdLi2ELi2ELi0EEEJSt5minusIdEdEEEvT_T0_DpT1_,@"STO_CUDA_ENTRY STV_DEFAULT"
_ZN2at6native55_GLOBAL__N__de093ff9_22_ForeachBinaryOpList_cu_a911ec4325multi_tensor_apply_kernelINS1_18TensorListMetadataILi2EEENS1_24BinaryOpListAlphaFunctorIdLi2ELi2ELi0EEEJSt5minusIdEdEEEvT_T0_DpT1_:
        /* <DEDUP_REMOVED lines=30> */
.L_x_7668:
        /* <DEDUP_REMOVED lines=25> */
[----:B------:R-:W-:Y:S02]  /*0370*/  @P0 LEA R6, P4, R21, UR6, 0x3 ;  /* 0x0000000615060c11 */ /* 0x000fe4000f8818ff */
[----:B------:R-:W-:Y:S02]  /*0380*/  CS2R R22, SRZ ;  /* 0x0000000000167805 */ /* 0x000fe4000001ff00 */
[----:B------:R-:W-:Y:S01]  /*0390*/  ISETP.LT.AND.EX P2, PT, R3, UR10, !P2, P3 ;  /* 0x0000000a03007c0c */ /* 0x000fe2000d741330 */
[--C-:B------:R-:W-:Y:S01]  /*03a0*/  IMAD.X R27, RZ, RZ, R4.reuse, P5 ;  /* 0x000000ffff1b7224 */ /* 0x100fe200028e0604 */
[----:B------:R-:W-:Y:S01]  /*03b0*/  @P0 LEA.HI.X R7, R21, UR7, R4, 0x3, P4 ;  /* 0x0000000715070c11 */ /* 0x000fe2000a0f1c04 */
[----:B------:R0:W2:Y:S01]  /*03c0*/  @P0 LDG.E.64 R24, desc[UR12][R10.64] ;  /* 0x0000000c0a180981 */ /* 0x0000a2000c1e1b00 */
[----:B------:R-:W-:-:S02]  /*03d0*/  ISETP.GE.U32.AND P4, PT, R20, 0x10000, PT ;  /* 0x000100001400780c */ /* 0x000fc40003f86070 */
[----:B------:R-:W-:Y:S02]  /*03e0*/  @P1 LEA R8, P5, R5, UR6, 0x3 ;  /* 0x0000000605081c11 */ /* 0x000fe4000f8a18ff */
[----:B------:R-:W-:Y:S02]  /*03f0*/  CS2R R18, SRZ ;  /* 0x0000000000127805 */ /* 0x000fe4000001ff00 */
[----:B------:R-:W-:Y:S01]  /*0400*/  ISETP.LT.U32.AND P3, PT, R20, UR14, PT ;  /* 0x0000000e14007c0c */ /* 0x000fe2000bf61070 */
[----:B------:R1:W2:Y:S01]  /*0410*/  @P0 LDG.E.64 R16, desc[UR12][R6.64] ;  /* 0x0000000c06100981 */ /* 0x0002a2000c1e1b00 */
[----:B------:R-:W-:Y:S02]  /*0420*/  ISETP.GE.U32.AND.EX P4, PT, R27, RZ, PT, P4 ;  /* 0x000000ff1b00720c */ /* 0x000fe40003f86140 */
[C---:B------:R-:W-:Y:S02]  /*0430*/  @P1 LEA.HI.X R9, R5.reuse, UR7, R2, 0x3, P5 ;  /* 0x0000000705091c11 */ /* 0x040fe4000a8f1c02 */
[----:B------:R-:W-:-:S02]  /*0440*/  @P1 LEA R12, P5, R5, UR8, 0x3 ;  /* 0x00000008050c1c11 */ /* 0x000fc4000f8a18ff */
[----:B------:R-:W-:Y:S01]  /*0450*/  ISETP.LT.AND.EX P3, PT, R27, UR10, !P4, P3 ;  /* 0x0000000a1b007c0c */ /* 0x000fe2000e761330 */
[----:B------:R-:W3:Y:S01]  /*0460*/  @P1 LDG.E.64 R18, desc[UR12][R8.64] ;  /* 0x0000000c08121981 */ /* 0x000ee2000c1e1b00 */
[----:B------:R-:W-:Y:S02]  /*0470*/  @P1 LEA.HI.X R13, R5, UR9, R2, 0x3, P5 ;  /* 0x00000009050d1c11 */ /* 0x000fe4000a8f1c02 */
[----:B------:R-:W-:-:S03]  /*0480*/  @P2 LEA R14, P4, R26, UR6, 0x3 ;  /* 0x000000061a0e2c11 */ /* 0x000fc6000f8818ff */
[----:B------:R4:W3:Y:S01]  /*0490*/  @P1 LDG.E.64 R22, desc[UR12][R12.64] ;  /* 0x0000000c0c161981 */ /* 0x0008e2000c1e1b00 */
[C-C-:B------:R-:W-:Y:S02]  /*04a0*/  @P2 LEA.HI.X R15, R26.reuse, UR7, R3.reuse, 0x3, P4 ;  /* 0x000000071a0f2c11 */ /* 0x140fe4000a0f1c03 */
[----:B0-----:R-:W-:Y:S02]  /*04b0*/  @P2 LEA R10, P4, R26, UR8, 0x3 ;  /* 0x000000081a0a2c11 */ /* 0x001fe4000f8818ff */
[----:B-1----:R-:W-:Y:S01]  /*04c0*/  CS2R R6, SRZ ;  /* 0x0000000000067805 */ /* 0x002fe2000001ff00 */
[----:B----4-:R-:W-:Y:S01]  /*04d0*/  IMAD.SHL.U32 R12, R20, 0x8, RZ ;  /* 0x00000008140c7824 */ /* 0x010fe200078e00ff */
[----:B------:R-:W-:Y:S02]  /*04e0*/  @P2 LEA.HI.X R11, R26, UR9, R3, 0x3, P4 ;  /* 0x000000091a0b2c11 */ /* 0x000fe4000a0f1c03 */
[----:B------:R-:W-:Y:S02]  /*04f0*/  CS2R R8, SRZ ;  /* 0x0000000000087805 */ /* 0x000fe4000001ff00 */
[----:B------:R-:W-:Y:S01]  /*0500*/  SHF.L.U64.HI R20, R20, 0x3, R27 ;  /* 0x0000000314147819 */ /* 0x000fe2000001021b */
[----:B------:R0:W4:Y:S01]  /*0510*/  @P2 LDG.E.64 R6, desc[UR12][R14.64] ;  /* 0x0000000c0e062981 */ /* 0x000122000c1e1b00 */
[----:B------:R-:W-:-:S03]  /*0520*/  @P3 IADD3 R28, P4, R12, UR8, RZ ;  /* 0x000000080c1c3c10 */ /* 0x000fc6000ff9e0ff */
[----:B------:R1:W4:Y:S01]  /*0530*/  @P2 LDG.E.64 R8, desc[UR12][R10.64] ;  /* 0x0000000c0a082981 */ /* 0x000322000c1e1b00 */
[----:B------:R-:W-:Y:S02]  /*0540*/  @P3 IADD3.X R29, R20, UR9, RZ, P4, !PT ;  /* 0x00000009141d3c10 */ /* 0x000fe4000a7fe4ff */
[----:B------:R-:W-:Y:S02]  /*0550*/  IADD3 R12, P4, R12, UR6, RZ ;  /* 0x000000060c0c7c10 */ /* 0x000fe4000ff9e0ff */
[----:B0-----:R-:W-:Y:S02]  /*0560*/  CS2R R14, SRZ ;  /* 0x00000000000e7805 */ /* 0x001fe4000001ff00 */
[----:B------:R-:W-:Y:S02]  /*0570*/  IADD3.X R13, R20, UR7, RZ, P4, !PT ;  /* 0x00000007140d7c10 */ /* 0x000fe4000a7fe4ff */
[----:B-1----:R-:W-:-:S03]  /*0580*/  CS2R R10, SRZ ;  /* 0x00000000000a7805 */ /* 0x002fc6000001ff00 */
[----:B------:R-:W5:Y:S04]  /*0590*/  @P3 LDG.E.64 R14, desc[UR12][R12.64] ;  /* 0x0000000c0c0e3981 */ /* 0x000f68000c1e1b00 */
[----:B------:R-:W5:Y:S01]  /*05a0*/  @P3 LDG.E.64 R10, desc[UR12][R28.64] ;  /* 0x0000000c1c0a3981 */ /* 0x000f62000c1e1b00 */
[----:B------:R-:W-:Y:S01]  /*05b0*/  @P0 LEA R20, P4, R21, UR6, 0x3 ;  /* 0x0000000615140c11 */ /* 0x000fe2000f8818ff */
[----:B------:R-:W-:-:S03]  /*05c0*/  UIMAD.WIDE.U32 UR4, UR11, 0x4, UR4 ;  /* 0x000000040b0478a5 */ /* 0x000fc6000f8e0004 */
[----:B------:R-:W-:Y:S01]  /*05d0*/  @P0 LEA.HI.X R21, R21, UR7, R4, 0x3, P4 ;  /* 0x0000000715150c11 */ /* 0x000fe2000a0f1c04 */
[----:B------:R-:W-:Y:S02]  /*05e0*/  UISETP.LT.U32.AND UP1, UPT, UR4, UR14, UPT ;  /* 0x0000000e0400728c */ /* 0x000fe4000bf21070 */
[----:B------:R-:W-:-:S04]  /*05f0*/  UISETP.GE.U32.AND UP0, UPT, UR4, 0x10000, UPT ;  /* 0x000100000400788c */ /* 0x000fc8000bf06070 */
[----:B------:R-:W-:Y:S01]  /*0600*/  UISETP.GE.U32.AND.EX UP0, UPT, UR5, URZ, UPT, UP0 ;  /* 0x0000003f0500728c */ /* 0x000fe2000bf06100 */
[----:B--2---:R-:W-:Y:S01]  /*0610*/  DFMA R16, -R24, UR16, R16 ;  /* 0x0000001018107c2b */ /* 0x004fe20008000110 */
[----:B------:R-:W-:-:S04]  /*0620*/  @P2 LEA R24, P6, R26, UR6, 0x3 ;  /* 0x000000061a182c11 */ /* 0x000fc8000f8c18ff */
[----:B------:R-:W-:Y:S01]  /*0630*/  @P2 LEA.HI.X R25, R26, UR7, R3, 0x3, P6 ;  /* 0x000000071a192c11 */ /* 0x000fe2000b0f1c03 */
[----:B---3--:R-:W-:Y:S01]  /*0640*/  DFMA R18, -R22, UR16, R18 ;  /* 0x0000001016127c2b */ /* 0x008fe20008000112 */
[----:B------:R-:W-:-:S04]  /*0650*/  @P1 LEA R22, P5, R5, UR6, 0x3 ;  /* 0x0000000605161c11 */ /* 0x000fc8000f8a18ff */
[----:B------:R-:W-:Y:S01]  /*0660*/  @P1 LEA.HI.X R23, R5, UR7, R2, 0x3, P5 ;  /* 0x0000000705171c11 */ /* 0x000fe2000a8f1c02 */
[----:B------:R1:W-:Y:S01]  /*0670*/  @P0 STG.E.64 desc[UR12][R20.64], R16 ;  /* 0x0000001014000986 */ /* 0x0003e2000c101b0c */
[----:B------:R-:W-:-:S03]  /*0680*/  IMAD.U32 R3, RZ, RZ, UR5 ;  /* 0x00000005ff037e24 */ /* 0x000fc6000f8e00ff */
[----:B------:R1:W-:Y:S01]  /*0690*/  @P1 STG.E.64 desc[UR12][R22.64], R18 ;  /* 0x0000001216001986 */ /* 0x0003e2000c101b0c */
[----:B----4-:R-:W-:Y:S01]  /*06a0*/  DFMA R6, -R8, UR16, R6 ;  /* 0x0000001008067c2b */ /* 0x010fe20008000106 */
[----:B------:R-:W-:-:S06]  /*06b0*/  PLOP3.LUT P0, PT, PT, PT, UP1, 0x80, 0x0 ;  /* 0x000000000000781c */ /* 0x000fcc0003f0f018 */
[----:B------:R1:W-:Y:S01]  /*06c0*/  @P2 STG.E.64 desc[UR12][R24.64], R6 ;  /* 0x0000000618002986 */ /* 0x0003e2000c101b0c */
[----:B-----5:R-:W-:Y:S01]  /*06d0*/  DFMA R10, -R10, UR16, R14 ;  /* 0x000000100a0a7c2b */ /* 0x020fe2000800010e */
[----:B------:R-:W-:-:S06]  /*06e0*/  ISETP.LT.AND.EX P0, PT, R3, UR10, PT, P0 ;  /* 0x0000000a03007c0c */ /* 0x000fcc000bf01300 */
[----:B------:R1:W-:Y:S01]  /*06f0*/  @P3 STG.E.64 desc[UR12][R12.64], R10 ;  /* 0x0000000a0c003986 */ /* 0x0003e2000c101b0c */
[----:B------:R-:W-:Y:S01]  /*0700*/  PLOP3.LUT P1, PT, PT, PT, UP0, 0x80, 0x0 ;  /* 0x000000000000781c */ /* 0x000fe20003f2f008 */
[----:B------:R-:W-:-:S12]  /*0710*/  IMAD.U32 R2, RZ, RZ, UR4 ;  /* 0x00000004ff027e24 */ /* 0x000fd8000f8e00ff */
[----:B-1----:R-:W-:Y:S05]  /*0720*/  @!P1 BRA P0, `(.L_x_7668) ;  /* 0xfffffff800ac9947 */ /* 0x002fea000003ffff */
[----:B------:R-:W-:Y:S05]  /*0730*/  EXIT ;  /* 0x000000000000794d */ /* 0x000fea0003800000 */
.L_x_7667:
        /* <DEDUP_REMOVED lines=9> */
.L_x_7669:
[C---:B------:R-:W-:Y:S01]  /*07d0*/  IMAD.SHL.U32 R22, R0.reuse, 0x20, RZ ;  /* 0x0000002000167824 */ /* 0x040fe200078e00ff */
[----:B0-----:R-:W-:-:S04]  /*07e0*/  SHF.L.U64.HI R4, R0, 0x5, R21 ;  /* 0x0000000500047819 */ /* 0x001fc80000010215 */
        /* <DEDUP_REMOVED lines=8> */
[----:B------:R-:W-:-:S04]  /*0870*/  IADD3 R0, P0, R0, UR4, RZ ;  /* 0x0000000400007c10 */ /* 0x000fc8000ff1e0ff */
[----:B------:R-:W-:Y:S01]  /*0880*/  ISETP.LT.U32.AND P1, PT, R0, 0x4000, PT ;  /* 0x000040000000780c */ /* 0x000fe20003f21070 */
[----:B------:R-:W-:-:S05]  /*0890*/  IMAD.X R21, RZ, RZ, R21, P0 ;  /* 0x000000ffff157224 */ /* 0x000fca00000e0615 */
[----:B------:R-:W-:Y:S01]  /*08a0*/  ISETP.LT.U32.AND.EX P1, PT, R21, RZ, PT, P1 ;  /* 0x000000ff1500720c */ /* 0x000fe20003f21110 */
[----:B--2---:R-:W-:Y:S02]  /*08b0*/  DFMA R6, -R10, UR16, R6 ;  /* 0x000000100a067c2b */ /* 0x004fe40008000106 */
[----:B------:R-:W-:Y:S01]  /*08c0*/  DFMA R4, -R8, UR16, R4 ;  /* 0x0000001008047c2b */ /* 0x000fe20008000104 */
[----:B------:R-:W-:Y:S01]  /*08d0*/  IMAD.SHL.U32 R8, R0, 0x4, RZ ;  /* 0x0000000400087824 */ /* 0x000fe200078e00ff */
[----:B---3--:R-:W-:-:S05]  /*08e0*/  DFMA R14, -R14, UR16, R18 ;  /* 0x000000100e0e7c2b */ /* 0x008fca0008000112 */
[----:B------:R0:W-:Y:S01]  /*08f0*/  STG.E.128 desc[UR12][R2.64], R4 ;  /* 0x0000000402007986 */ /* 0x0001e2000c101d0c */
[----:B------:R-:W-:Y:S01]  /*0900*/  DFMA R12, -R12, UR16, R16 ;  /* 0x000000100c0c7c2b */ /* 0x000fe20008000110 */
[----:B------:R-:W-:Y:S02]  /*0910*/  ISETP.GE.U32.AND P0, PT, R8, UR14, PT ;  /* 0x0000000e08007c0c */ /* 0x000fe4000bf06070 */
[----:B------:R-:W-:-:S04]  /*0920*/  SHF.L.U64.HI R8, R0, 0x2, R21 ;  /* 0x0000000200087819 */ /* 0x000fc80000010215 */
[----:B------:R0:W-:Y:S01]  /*0930*/  STG.E.128 desc[UR12][R2.64+0x10], R12 ;  /* 0x0000100c02007986 */ /* 0x0001e2000c101d0c */
[----:B------:R-:W-:-:S13]  /*0940*/  ISETP.GE.AND.EX P0, PT, R8, UR10, PT, P0 ;  /* 0x0000000a08007c0c */ /* 0x000fda000bf06300 */
[----:B------:R-:W-:Y:S05]  /*0950*/  @!P0 BRA P1, `(.L_x_7669) ;  /* 0xfffffffc009c8947 */ /* 0x000fea000083ffff */
[----:B------:R-:W-:Y:S05]  /*0960*/  EXIT ;  /* 0x000000000000794d */ /* 0x000fea0003800000 */
.L_x_7670:
        /* <DEDUP_REMOVED lines=9> */
.L_x_8187:


//--------------------- .text._ZN2at6native55_GLOBAL__N__de093ff9_22_ForeachBinaryOpList_cu_a911ec4325multi_tensor_apply_kernelINS1_18TensorListMetadataILi2EEENS1_24BinaryOpListAlphaFunctorIsLi2ELi2ELi0EEEJSt5minusIsEsEEEvT_T0_DpT1_ --------------------------
	.section	.text._ZN2at6native55_GLOBAL__N__de093ff9_22_ForeachBinaryOpList_cu_a911ec4325multi_tensor_apply_kernelINS1_18TensorListMetadataILi2EEENS1_24BinaryOpListAlphaFunctorIsLi2ELi2ELi0EEEJSt5minusIsEsEEEvT_T0_DpT1_,"ax",@progbits
	.align	128
.text._ZN2at6native55_GLOBAL__N__de093ff9_22_ForeachBinaryOpList_cu_a911ec4325multi_tensor_apply_kernelINS1_18TensorListMetadataILi2EEENS1_24BinaryOpListAlphaFunctorIsLi2ELi2ELi0EEEJSt5minusIsEsEEEvT_T0_DpT1_:
        .type           _ZN2at6native55_GLOBAL__N__de093ff9_22_ForeachBinaryOpList_cu_a911ec4325multi_tensor_apply_kernelINS1_18TensorListMetadataILi2EEENS1_24BinaryOpListAlphaFunctorIsLi2ELi2ELi0EEEJSt5minusIsEsEEEvT_T0_DpT1_,@function
        .size           _ZN2at6native55_GLOBAL__N__de093ff9_22_ForeachBinaryOpList_cu_a911ec4325multi_tensor_apply_kernelINS1_18TensorListMetadataILi2EEENS1_24BinaryOpListAlphaFunctorIsLi2ELi2ELi0EEEJSt5minusIsEsEEEvT_T0_DpT1_,(.L_x_8188 - _ZN2at6native55_GLOBAL__N__de093ff9_22_ForeachBinaryOpList_cu_a911ec4325multi_tensor_apply_kernelINS1_18TensorListMetadataILi2EEENS1_24BinaryOpListAlphaFunctorIsLi2ELi2ELi0EEEJSt5minusIsEsEEEvT_T0_DpT1_)
        .other          _ZN2at6native55_GLOBAL__N__de093ff9_22_ForeachBinaryOpList_cu_a911ec4325multi_tensor_apply_kernelINS1_18TensorListMetadataILi2EEENS1_24BinaryOpListAlphaFunctorIsLi2ELi2ELi0EEEJSt5minusIsEsEEEvT_T0_DpT1_,@"STO_CUDA_ENTRY STV_DEFAULT"
_ZN2at6native55_GLOBAL__N__de093ff9_22_ForeachBinaryOpList_cu_a911ec4325multi_tensor_apply_kernelINS1_18TensorListMetadataILi2EEENS1_24BinaryOpListAlphaFunctorIsLi2ELi2ELi0EEEJSt5minusIsEsEEEvT_T0_DpT1_:
        /* <DEDUP_REMOVED lines=28> */
.L_x_7672:
[----:B0-----:R-:W-:Y:S01]  /*01c0*/  IADD3 R20, P1, R0, R18, RZ ;  /* 0x0000001200147210 */ /* 0x001fe20007f3e0ff */
[----:B-1----:R-:W-:Y:S01]  /*01d0*/  IMAD R13, R14, 0x3, RZ ;  /* 0x000000030e0d7824 */ /* 0x002fe200078e02ff */
[----:B------:R-:W-:Y:S02]  /*01e0*/  PRMT R16, RZ, 0x7610, R16 ;  /* 0x00007610ff107816 */ /* 0x000fe40000000010 */
[----:B------:R-:W-:Y:S01]  /*01f0*/  ISETP.GE.U32.AND P0, PT, R20, 0x10000, PT ;  /* 0x000100001400780c */ /* 0x000fe20003f06070 */
[----:B------:R-:W-:Y:S01]  /*0200*/  IMAD.X R17, RZ, RZ, R19, P1 ;  /* 0x000000ffff117224 */ /* 0x000fe200008e0613 */
[CC--:B------:R-:W-:Y:S02]  /*0210*/  IADD3 R21, P1, R14.reuse, R20.reuse, RZ ;  /* 0x000000140e157210 */ /* 0x0c0fe40007f3e0ff */
[-C--:B------:R-:W-:Y:S02]  /*0220*/  LEA R22, P2, R14, R20.reuse, 0x1 ;  /* 0x000000140e167211 */ /* 0x080fe400078408ff */
[----:B------:R-:W-:Y:S01]  /*0230*/  ISETP.LT.U32.AND P3, PT, R20, UR13, PT ;  /* 0x0000000d14007c0c */ /* 0x000fe2000bf61070 */
[--C-:B------:R-:W-:Y:S01]  /*0240*/  IMAD.X R24, RZ, RZ, R17.reuse, P1 ;  /* 0x000000ffff187224 */ /* 0x100fe200008e0611 */
[----:B------:R-:W-:Y:S01]  /*0250*/  ISETP.GE.U32.AND.EX P0, PT, R17, RZ, PT, P0 ;  /* 0x000000ff1100720c */ /* 0x000fe20003f06100 */
[----:B------:R-:W-:Y:S01]  /*0260*/  IMAD.X R23, RZ, RZ, R17, P2 ;  /* 0x000000ffff177224 */ /* 0x000fe200010e0611 */
[----:B------:R-:W-:-:S02]  /*0270*/  IADD3 R13, P6, R13, R20, RZ ;  /* 0x000000140d0d7210 */ /* 0x000fc40007fde0ff */
[----:B------:R-:W-:Y:S02]  /*0280*/  ISETP.GE.U32.AND P5, PT, R21, 0x10000, PT ;  /* 0x000100001500780c */ /* 0x000fe40003fa6070 */
[----:B------:R-:W-:Y:S01]  /*0290*/  ISETP.LT.AND.EX P0, PT, R17, UR5, !P0, P3 ;  /* 0x0000000511007c0c */ /* 0x000fe2000c701330 */
[----:B------:R-:W-:Y:S01]  /*02a0*/  IMAD.X R2, RZ, RZ, R17, P6 ;  /* 0x000000ffff027224 */ /* 0x000fe200030e0611 */
        /* <DEDUP_REMOVED lines=11> */
[C---:B------:R-:W-:Y:S02]  /*0360*/  @P0 LEA R4, P6, R20.reuse, UR8, 0x1 ;  /* 0x0000000814040c11 */ /* 0x040fe4000f8c08ff */
[----:B------:R-:W-:Y:S02]  /*0370*/  @P4 LEA R6, P3, R21, UR8, 0x1 ;  /* 0x0000000815064c11 */ /* 0x000fe4000f8608ff */
[C---:B------:R-:W-:Y:S01]  /*0380*/  SHF.L.U64.HI R27, R13.reuse, 0x1, R2 ;  /* 0x000000010d1b7819 */ /* 0x040fe20000010202 */
[----:B------:R-:W-:Y:S01]  /*0390*/  IMAD.SHL.U32 R13, R13, 0x2, RZ ;  /* 0x000000020d0d7824 */ /* 0x000fe200078e00ff */
[----:B------:R-:W-:Y:S02]  /*03a0*/  @P0 LEA.HI.X R5, R20, UR9, R17, 0x1, P6 ;  /* 0x0000000914050c11 */ /* 0x000fe4000b0f0c11 */
[----:B------:R-:W-:-:S02]  /*03b0*/  PRMT R25, RZ, 0x7610, R25 ;  /* 0x00007610ff197816 */ /* 0x000fc40000000019 */
[----:B------:R-:W-:Y:S01]  /*03c0*/  @P4 LEA.HI.X R7, R21, UR9, R24, 0x1, P3 ;  /* 0x0000000915074c11 */ /* 0x000fe200098f0c18 */
[----:B------:R0:W2:Y:S01]  /*03d0*/  @P0 LDG.E.U16 R16, desc[UR10][R4.64] ;  /* 0x0000000a04100981 */ /* 0x0000a2000c1e1500 */
[C---:B------:R-:W-:Y:S02]  /*03e0*/  @P1 LEA R8, P5, R22.reuse, UR8, 0x1 ;  /* 0x0000000816081c11 */ /* 0x040fe4000f8a08ff */
[----:B------:R-:W-:Y:S01]  /*03f0*/  @P2 IADD3 R2, P3, R13, UR8, RZ ;  /* 0x000000080d022c10 */ /* 0x000fe2000ff7e0ff */
[----:B------:R1:W3:Y:S01]  /*0400*/  @P4 LDG.E.U16 R25, desc[UR10][R6.64] ;  /* 0x0000000a06194981 */ /* 0x0002e2000c1e1500 */
[----:B------:R-:W-:Y:S02]  /*0410*/  PRMT R15, RZ, 0x7610, R15 ;  /* 0x00007610ff0f7816 */ /* 0x000fe4000000000f */
[----:B------:R-:W-:Y:S02]  /*0420*/  @P1 LEA.HI.X R9, R22, UR9, R23, 0x1, P5 ;  /* 0x0000000916091c11 */ /* 0x000fe4000a8f0c17 */
[----:B------:R-:W-:-:S02]  /*0430*/  PRMT R26, RZ, 0x7610, R26 ;  /* 0x00007610ff1a7816 */ /* 0x000fc4000000001a */
[----:B------:R-:W-:Y:S01]  /*0440*/  @P2 IADD3.X R3, R27, UR9, RZ, P3, !PT ;  /* 0x000000091b032c10 */ /* 0x000fe20009ffe4ff */
[----:B------:R-:W4:Y:S01]  /*0450*/  @P1 LDG.E.U16 R15, desc[UR10][R8.64] ;  /* 0x0000000a080f1981 */ /* 0x000f22000c1e1500 */
[C---:B------:R-:W-:Y:S02]  /*0460*/  @P0 LEA R10, P3, R20.reuse, UR6, 0x1 ;  /* 0x00000006140a0c11 */ /* 0x040fe4000f8608ff */
[----:B------:R-:W-:Y:S01]  /*0470*/  PRMT R28, RZ, 0x7610, R28 ;  /* 0x00007610ff1c7816 */ /* 0x000fe2000000001c */
[----:B------:R-:W5:Y:S01]  /*0480*/  @P2 LDG.E.U16 R26, desc[UR10][R2.64] ;  /* 0x0000000a021a2981 */ /* 0x000f62000c1e1500 */
[----:B------:R-:W-:Y:S02]  /*0490*/  @P0 LEA.HI.X R11, R20, UR7, R17, 0x1, P3 ;  /* 0x00000007140b0c11 */ /* 0x000fe400098f0c11 */
[----:B0-----:R-:W-:-:S03]  /*04a0*/  @P4 LEA R4, P3, R21, UR6, 0x1 ;  /* 0x0000000615044c11 */ /* 0x001fc6000f8608ff */
[----:B------:R0:W5:Y:S01]  /*04b0*/  @P0 LDG.E.U16 R28, desc[UR10][R10.64] ;  /* 0x0000000a0a1c0981 */ /* 0x000162000c1e1500 */
[----:B------:R-:W-:Y:S02]  /*04c0*/  @P4 LEA.HI.X R5, R21, UR7, R24, 0x1, P3 ;  /* 0x0000000715054c11 */ /* 0x000fe400098f0c18 */
[----:B-1----:R-:W-:Y:S02]  /*04d0*/  IADD3 R6, P3, R13, UR6, RZ ;  /* 0x000000060d067c10 */ /* 0x002fe4000ff7e0ff */
[----:B------:R-:W-:Y:S02]  /*04e0*/  @P1 LEA R12, P5, R22, UR6, 0x1 ;  /* 0x00000006160c1c11 */ /* 0x000fe4000f8a08ff */
[----:B0-----:R-:W-:Y:S02]  /*04f0*/  PRMT R10, RZ, 0x7610, R10 ;  /* 0x00007610ff0a7816 */ /* 0x001fe4000000000a */
[----:B------:R-:W-:Y:S02]  /*0500*/  PRMT R29, RZ, 0x7610, R29 ;  /* 0x00007610ff1d7816 */ /* 0x000fe4000000001d */
[----:B------:R-:W-:-:S02]  /*0510*/  IADD3.X R7, R27, UR7, RZ, P3, !PT ;  /* 0x000000071b077c10 */ /* 0x000fc40009ffe4ff */
[----:B------:R-:W-:Y:S01]  /*0520*/  @P1 LEA.HI.X R13, R22, UR7, R23, 0x1, P5 ;  /* 0x00000007160d1c11 */ /* 0x000fe2000a8f0c17 */
[----:B------:R0:W5:Y:S01]  /*0530*/  @P4 LDG.E.U16 R10, desc[UR10][R4.64] ;  /* 0x0000000a040a4981 */ /* 0x000162000c1e1500 */
[----:B------:R-:W-:-:S03]  /*0540*/  PRMT R27, RZ, 0x7610, R27 ;  /* 0x00007610ff1b7816 */ /* 0x000fc6000000001b */
[----:B------:R4:W5:Y:S04]  /*0550*/  @P1 LDG.E.U16 R29, desc[UR10][R12.64] ;  /* 0x0000000a0c1d1981 */ /* 0x000968000c1e1500 */
[----:B------:R-:W5:Y:S01]  /*0560*/  @P2 LDG.E.U16 R27, desc[UR10][R6.64] ;  /* 0x0000000a061b2981 */ /* 0x000f62000c1e1500 */
[----:B------:R-:W-:Y:S02]  /*0570*/  ULDC.U16 UR4, c[0x0][0xe5a] ;  /* 0x0003968000047ab9 */ /* 0x000fe40000000400 */
[----:B------:R-:W-:Y:S01]  /*0580*/  UPRMT UR4, UR4, 0x9910, URZ ;  /* 0x0000991004047896 */ /* 0x000fe2000800003f */
[----:B------:R-:W-:-:S04]  /*0590*/  @P0 LEA R2, P3, R20, UR6, 0x1 ;  /* 0x0000000614020c11 */ /* 0x000fc8000f8608ff */
[----:B------:R-:W-:Y:S02]  /*05a0*/  @P0 LEA.HI.X R3, R20, UR7, R17, 0x1, P3 ;  /* 0x0000000714030c11 */ /* 0x000fe400098f0c11 */
[----:B------:R-:W-:-:S04]  /*05b0*/  @P4 LEA R8, P3, R21, UR6, 0x1 ;  /* 0x0000000615084c11 */ /* 0x000fc8000f8608ff */
[----:B------:R-:W-:Y:S02]  /*05c0*/  @P4 LEA.HI.X R9, R21, UR7, R24, 0x1, P3 ;  /* 0x0000000715094c11 */ /* 0x000fe400098f0c18 */
[----:B0-----:R-:W-:Y:S01]  /*05d0*/  @P1 LEA R4, P3, R22, UR6, 0x1 ;  /* 0x0000000616041c11 */ /* 0x001fe2000f8608ff */
[----:B------:R-:W-:Y:S01]  /*05e0*/  IMAD.WIDE.U32 R18, R14, 0x4, R18 ;  /* 0x000000040e127825 */ /* 0x000fe200078e0012 */
[----:B--2---:R-:W-:Y:S02]  /*05f0*/  PRMT R5, R16, 0x9910, RZ ;  /* 0x0000991010057816 */ /* 0x004fe400000000ff */
[----:B---3--:R-:W-:-:S03]  /*0600*/  PRMT R11, R25, 0x9910, RZ ;  /* 0x00009910190b7816 */ /* 0x008fc600000000ff */
[----:B------:R-:W-:Y:S02]  /*0610*/  IMAD R5, R5, UR4, RZ ;  /* 0x0000000405057c24 */ /* 0x000fe4000f8e02ff */
[----:B------:R-:W-:Y:S01]  /*0620*/  IMAD R11, R11, UR4, RZ ;  /* 0x000000040b0b7c24 */ /* 0x000fe2000f8e02ff */
[----:B----4-:R-:W-:Y:S01]  /*0630*/  PRMT R12, R15, 0x9910, RZ ;  /* 0x000099100f0c7816 */ /* 0x010fe200000000ff */
[----:B------:R-:W-:Y:S01]  /*0640*/  IMAD.MOV R15, RZ, RZ, -R5 ;  /* 0x000000ffff0f7224 */ /* 0x000fe200078e0a05 */
[----:B-----5:R-:W-:Y:S01]  /*0650*/  PRMT R13, R26, 0x9910, RZ ;  /* 0x000099101a0d7816 */ /* 0x020fe200000000ff */
[----:B------:R-:W-:Y:S02]  /*0660*/  IMAD.MOV R16, RZ, RZ, -R11 ;  /* 0x000000ffff107224 */ /* 0x000fe400078e0a0b */
[----:B------:R-:W-:Y:S02]  /*0670*/  IMAD R12, R12, UR4, RZ ;  /* 0x000000040c0c7c24 */ /* 0x000fe4000f8e02ff */
[----:B------:R-:W-:Y:S01]  /*0680*/  IMAD R13, R13, UR4, RZ ;  /* 0x000000040d0d7c24 */ /* 0x000fe2000f8e02ff */
[----:B------:R-:W-:Y:S01]  /*0690*/  PRMT R11, R15, 0x7710, RZ ;  /* 0x000077100f0b7816 */ /* 0x000fe200000000ff */
[----:B------:R-:W-:Y:S01]  /*06a0*/  IMAD.MOV R12, RZ, RZ, -R12 ;  /* 0x000000ffff0c7224 */ /* 0x000fe200078e0a0c */
[----:B------:R-:W-:Y:S01]  /*06b0*/  PRMT R15, R16, 0x7710, RZ ;  /* 0x00007710100f7816 */ /* 0x000fe200000000ff */
[----:B------:R-:W-:-:S03]  /*06c0*/  IMAD.MOV R13, RZ, RZ, -R13 ;  /* 0x000000ffff0d7224 */ /* 0x000fc600078e0a0d */
[----:B------:R-:W-:Y:S01]  /*06d0*/  PRMT R12, R12, 0x7710, RZ ;  /* 0x000077100c0c7816 */ /* 0x000fe200000000ff */
[----:B------:R-:W-:Y:S01]  /*06e0*/  IMAD.IADD R11, R11, 0x1, R28 ;  /* 0x000000010b0b7824 */ /* 0x000fe200078e021c */
[----:B------:R-:W-:Y:S01]  /*06f0*/  @P1 LEA.HI.X R5, R22, UR7, R23, 0x1, P3 ;  /* 0x0000000716051c11 */ /* 0x000fe200098f0c17 */
[----:B------:R-:W-:Y:S01]  /*0700*/  IMAD.IADD R15, R15, 0x1, R10 ;  /* 0x000000010f0f7824 */ /* 0x000fe200078e020a */
[----:B------:R-:W-:Y:S01]  /*0710*/  PRMT R10, R13, 0x7710, RZ ;  /* 0x000077100d0a7816 */ /* 0x000fe200000000ff */
[----:B------:R-:W-:Y:S01]  /*0720*/  IMAD.IADD R29, R12, 0x1, R29 ;  /* 0x000000010c1d7824 */ /* 0x000fe200078e021d */
[----:B------:R2:W-:Y:S03]  /*0730*/  @P0 STG.E.U16 desc[UR10][R2.64], R11 ;  /* 0x0000000b02000986 */ /* 0x0005e6000c10150a */
[----:B------:R-:W-:Y:S01]  /*0740*/  IMAD.IADD R27, R10, 0x1, R27 ;  /* 0x000000010a1b7824 */ /* 0x000fe200078e021b */
        /* <DEDUP_REMOVED lines=9> */
.L_x_7671:
        /* <DEDUP_REMOVED lines=10> */
.L_x_7673:
[C---:B------:R-:W-:Y:S01]  /*0880*/  IMAD.SHL.U32 R2, R0.reuse, 0x8, RZ ;  /* 0x0000000800027824 */ /* 0x040fe200078e00ff */
[----:B------:R-:W-:-:S04]  /*0890*/  SHF.L.U64.HI R3, R0, 0x3, R7 ;  /* 0x0000000300037819 */ /* 0x000fc80000010207 */
[----:B------:R-:W-:-:S04]  /*08a0*/  IADD3 R8, P0, R2, UR8, RZ ;  /* 0x0000000802087c10 */ /* 0x000fc8000ff1e0ff */
[----:B------:R-:W-:Y:S02]  /*08b0*/  IADD3.X R9, R3, UR9, RZ, P0, !PT ;  /* 0x0000000903097c10 */ /* 0x000fe400087fe4ff */
[----:B------:R-:W-:-:S04]  /*08c0*/  IADD3 R2, P0, R2, UR6, RZ ;  /* 0x0000000602027c10 */ /* 0x000fc8000ff1e0ff */
[----:B------:R-:W2:Y:S01]  /*08d0*/  LDG.E.64 R8, desc[UR10][R8.64] ;  /* 0x0000000a08087981 */ /* 0x000ea2000c1e1b00 */
[----:B------:R-:W-:-:S05]  /*08e0*/  IADD3.X R3, R3, UR7, RZ, P0, !PT ;  /* 0x0000000703037c10 */ /* 0x000fca00087fe4ff */
[----:B------:R-:W3:Y:S01]  /*08f0*/  LDG.E.64 R4, desc[UR10][R2.64] ;  /* 0x0000000a02047981 */ /* 0x000ee2000c1e1b00 */
[----:B------:R-:W-:-:S04]  /*0900*/  IADD3 R0, P0, R0, UR12, RZ ;  /* 0x0000000c00007c10 */ /* 0x000fc8000ff1e0ff */
[----:B------:R-:W-:Y:S01]  /*0910*/  ISETP.LT.U32.AND P1, PT, R0, 0x4000, PT ;  /* 0x000040000000780c */ /* 0x000fe20003f21070 */
[----:B------:R-:W-:-:S05]  /*0920*/  IMAD.X R7, RZ, RZ, R7, P0 ;  /* 0x000000ffff077224 */ /* 0x000fca00000e0607 */
[----:B------:R-:W-:Y:S02]  /*0930*/  ISETP.LT.U32.AND.EX P1, PT, R7, RZ, PT, P1 ;  /* 0x000000ff0700720c */ /* 0x000fe40003f21110 */
[C---:B--2---:R-:W-:Y:S02]  /*0940*/  PRMT R10, R8.reuse, 0xbb32, RZ ;  /* 0x0000bb32080a7816 */ /* 0x044fe400000000ff */
[----:B------:R-:W-:Y:S02]  /*0950*/  PRMT R11, R8, 0x9910, RZ ;  /* 0x00009910080b7816 */ /* 0x000fe400000000ff */
[C---:B------:R-:W-:Y:S01]  /*0960*/  PRMT R12, R9.reuse, 0xbb32, RZ ;  /* 0x0000bb32090c7816 */ /* 0x040fe200000000ff */
[----:B------:R-:W-:Y:S01]  /*0970*/  IMAD R10, R10, UR4, RZ ;  /* 0x000000040a0a7c24 */ /* 0x000fe2000f8e02ff */
[----:B------:R-:W-:Y:S01]  /*0980*/  PRMT R13, R9, 0x9910, RZ ;  /* 0x00009910090d7816 */ /* 0x000fe200000000ff */
[----:B------:R-:W-:Y:S01]  /*0990*/  IMAD R9, R11, UR4, RZ ;  /* 0x000000040b097c24 */ /* 0x000fe2000f8e02ff */
[----:B---3--:R-:W-:Y:S01]  /*09a0*/  PRMT R6, R4, 0x7632, R6 ;  /* 0x0000763204067816 */ /* 0x008fe20000000006 */
[----:B------:R-:W-:Y:S01]  /*09b0*/  IMAD R12, R12, UR4, RZ ;  /* 0x000000040c0c7c24 */ /* 0x000fe2000f8e02ff */
[----:B------:R-:W-:Y:S01]  /*09c0*/  PRMT R8, R5, 0x7632, R8 ;  /* 0x0000763205087816 */ /* 0x000fe20000000008 */
[----:B------:R-:W-:-:S02]  /*09d0*/  IMAD R11, R13, UR4, RZ ;  /* 0x000000040d0b7c24 */ /* 0x000fc4000f8e02ff */
[----:B------:R-:W-:Y:S02]  /*09e0*/  IMAD.MOV R13, RZ, RZ, -R10 ;  /* 0x000000ffff0d7224 */ /* 0x000fe400078e0a0a */
[----:B------:R-:W-:Y:S02]  /*09f0*/  IMAD.MOV R14, RZ, RZ, -R9 ;  /* 0x000000ffff0e7224 */ /* 0x000fe400078e0a09 */
[----:B------:R-:W-:Y:S01]  /*0a00*/  IMAD.MOV R12, RZ, RZ, -R12 ;  /* 0x000000ffff0c7224 */ /* 0x000fe200078e0a0c */
[----:B------:R-:W-:Y:S01]  /*0a10*/  PRMT R9, R13, 0x7710, RZ ;  /* 0x000077100d097816 */ /* 0x000fe200000000ff */
[----:B------:R-:W-:Y:S01]  /*0a20*/  IMAD.MOV R10, RZ, RZ, -R11 ;  /* 0x000000ffff0a7224 */ /* 0x000fe200078e0a0b */
[----:B------:R-:W-:Y:S02]  /*0a30*/  PRMT R13, R14, 0x7710, RZ ;  /* 0x000077100e0d7816 */ /* 0x000fe400000000ff */
[----:B------:R-:W-:Y:S01]  /*0a40*/  PRMT R11, R12, 0x7710, RZ ;  /* 0x000077100c0b7816 */ /* 0x000fe200000000ff */
[----:B------:R-:W-:Y:S01]  /*0a50*/  IMAD.IADD R6, R6, 0x1, R9 ;  /* 0x0000000106067824 */ /* 0x000fe200078e0209 */
[----:B------:R-:W-:Y:S01]  /*0a60*/  PRMT R10, R10, 0x7710, RZ ;  /* 0x000077100a0a7816 */ /* 0x000fe200000000ff */
[----:B------:R-:W-:-:S02]  /*0a70*/  IMAD.IADD R9, R4, 0x1, R13 ;  /* 0x0000000104097824 */ /* 0x000fc400078e020d */
[----:B------:R-:W-:Y:S02]  /*0a80*/  IMAD.IADD R8, R8, 0x1, R11 ;  /* 0x0000000108087824 */ /* 0x000fe400078e020b */
[----:B------:R-:W-:Y:S01]  /*0a90*/  IMAD.IADD R5, R5, 0x1, R10 ;  /* 0x0000000105057824 */ /* 0x000fe200078e020a */
[----:B------:R-:W-:Y:S01]  /*0aa0*/  PRMT R4, R9, 0x5410, R6 ;  /* 0x0000541009047816 */ /* 0x000fe20000000006 */
[----:B------:R-:W-:-:S03]  /*0ab0*/  IMAD.SHL.U32 R6, R0, 0x4, RZ ;  /* 0x0000000400067824 */ /* 0x000fc600078e00ff */
[----:B------:R-:W-:Y:S02]  /*0ac0*/  PRMT R5, R5, 0x5410, R8 ;  /* 0x0000541005057816 */ /* 0x000fe40000000008 */
[----:B------:R-:W-:Y:S02]  /*0ad0*/  ISETP.GE.U32.AND P0, PT, R6, UR13, PT ;  /* 0x0000000d06007c0c */ /* 0x000fe4000bf06070 */
[----:B------:R-:W-:Y:S01]  /*0ae0*/  SHF.L.U64.HI R6, R0, 0x2, R7 ;  /* 0x0000000200067819 */ /* 0x000fe20000010207 */
[----:B------:R0:W-:Y:S03]  /*0af0*/  STG.E.64 desc[UR10][R2.64], R4 ;  /* 0x0000000402007986 */ /* 0x0001e6000c101b0a */
[----:B------:R-:W-:-:S13]  /*0b00*/  ISETP.GE.AND.EX P0, PT, R6, UR5, PT, P0 ;  /* 0x0000000506007c0c */ /* 0x000fda000bf06300 */
[----:B0-----:R-:W-:Y:S05]  /*0b10*/  @!P0 BRA P1, `(.L_x_7673) ;  /* 0xfffffffc00588947 */ /* 0x001fea000083ffff */
[----:B------:R-:W-:Y:S05]  /*0b20*/  EXIT ;  /* 0x000000000000794d */ /* 0x000fea0003800000 */
.L_x_7674:
        /* <DEDUP_REMOVED lines=13> */
.L_x_8188:


//--------------------- .text._ZN2at6native55_GLOBAL__N__de093ff9_22_ForeachBinaryOpList_cu_a911ec4325multi_tensor_apply_kernelINS1_18TensorListMetadataILi2EEENS1_24BinaryOpListAlphaFunctorIlLi2ELi2ELi0EEEJSt5minusIlElEEEvT_T0_DpT1_ --------------------------
	.section	.text._ZN2at6native55_GLOBAL__N__de093ff9_22_ForeachBinaryOpList_cu_a911ec4325multi_tensor_apply_kernelINS1_18TensorListMetadataILi2EEENS1_24BinaryOpListAlphaFunctorIlLi2ELi2ELi0EEEJSt5minusIlElEEEvT_T0_DpT1_,"ax",@progbits
	.align	128
.text._ZN2at6native55_GLOBAL__N__de093ff9_22_ForeachBinaryOpList_cu_a911ec4325multi_tensor_apply_kernelINS1_18TensorListMetadataILi2EEENS1_24BinaryOpListAlphaFunctorIlLi2ELi2ELi0EEEJSt5minusIlElEEEvT_T0_DpT1_:
        .type           _ZN2at6native55_GLOBAL__N__de093ff9_22_ForeachBinaryOpList_cu_a911ec4325multi_tensor_apply_kernelINS1_18TensorListMetadataILi2EEENS1_24BinaryOpListAlphaFunctorIlLi2ELi2ELi0EEEJSt5minusIlElEEEvT_T0_DpT1_,@function
        .size           _ZN2at6native55_GLOBAL__N__de093ff9_22_ForeachBinaryOpList_cu_a911ec4325multi_tensor_apply_kernelINS1_18TensorListMetadataILi2EEENS1_24BinaryOpListAlphaFunctorIlLi2ELi2ELi0EEEJSt5minusIlElEEEvT_T0_DpT1_,(.L_x_8189 - _ZN2at6native55_GLOBAL__N__de093ff9_22_ForeachBinaryOpList_cu_a911ec4325multi_tensor_apply_kernelINS1_18TensorListMetadataILi2EEENS1_24BinaryOpListAlphaFunctorIlLi2ELi2ELi0EEEJSt5minusIlElEEEvT_T0_DpT1_)
        .other          _ZN2at6native55_GLOBAL__N__de093ff9_22_ForeachBinaryOpList_cu_a911ec4325multi_tensor_apply_kernelINS1_18TensorListMetadataILi2EEENS1_24BinaryOpListAlphaFunctorIlLi2ELi2ELi0EEEJSt5minusIlElEEEvT_T0_DpT1_,@"STO_CUDA_ENTRY STV_DEFAULT"
_ZN2at6native55_GLOBAL__N__de093ff9_22_ForeachBinaryOpList_cu_a911ec4325multi_tensor_apply_kernelINS1_18TensorListMetadataILi2EEENS1_24BinaryOpListAlphaFunctorIlLi2ELi2ELi0EEEJSt5minusIlElEEEvT_T0_DpT1_:
        /* <DEDUP_REMOVED lines=29> */
.L_x_7676:
[----:B0-----:R-:W-:Y:S02]  /*01d0*/  IADD3 R7, P1, R0, R4, RZ ;  /* 0x0000000400077210 */ /* 0x001fe40007f3e0ff */
[----:B------:R-:W-:Y:S01]  /*01e0*/  CS2R R12, SRZ ;  /* 0x00000000000c7805 */ /* 0x000fe2000001ff00 */
[C---:B-1----:R-:W-:Y:S01]  /*01f0*/  IMAD R20, R2.reuse, 0x3, RZ ;  /* 0x0000000302147824 */ /* 0x042fe200078e02ff */
        /* <DEDUP_REMOVED lines=8> */
[----:B------:R-:W-:Y:S02]  /*0280*/  LEA R24, P5, R2, R7, 0x1 ;  /* 0x0000000702187211 */ /* 0x000fe400078a08ff */
[----:B------:R-:W-:Y:S02]  /*0290*/  ISETP.LT.U32.AND P1, PT, R22, UR12, PT ;  /* 0x0000000c16007c0c */ /* 0x000fe4000bf21070 */
[----:B------:R-:W-:Y:S01]  /*02a0*/  ISETP.GE.U32.AND.EX P4, PT, R21, RZ, PT, P4 ;  /* 0x000000ff1500720c */ /* 0x000fe20003f86140 */
[----:B------:R-:W-:Y:S01]  /*02b0*/  IMAD.X R3, RZ, RZ, R9, P5 ;  /* 0x000000ffff037224 */ /* 0x000fe200028e0609 */
[----:B------:R-:W-:-:S02]  /*02c0*/  ISETP.GE.U32.AND P3, PT, R24, 0x10000, PT ;  /* 0x000100001800780c */ /* 0x000fc40003f66070 */
[----:B------:R-:W-:Y:S02]  /*02d0*/  ISETP.LT.AND.EX P1, PT, R21, UR4, !P4, P1 ;  /* 0x0000000415007c0c */ /* 0x000fe4000e721310 */
[----:B------:R-:W-:Y:S02]  /*02e0*/  ISETP.LT.U32.AND P2, PT, R24, UR12, PT ;  /* 0x0000000c18007c0c */ /* 0x000fe4000bf41070 */
[----:B------:R-:W-:Y:S02]  /*02f0*/  @P0 LEA R28, P4, R7, UR8, 0x3 ;  /* 0x00000008071c0c11 */ /* 0x000fe4000f8818ff */
[----:B------:R-:W-:Y:S02]  /*0300*/  ISETP.GE.U32.AND.EX P3, PT, R3, RZ, PT, P3 ;  /* 0x000000ff0300720c */ /* 0x000fe40003f66130 */
[----:B------:R-:W-:Y:S02]  /*0310*/  @P0 LEA.HI.X R29, R7, UR9, R9, 0x3, P4 ;  /* 0x00000009071d0c11 */ /* 0x000fe4000a0f1c09 */
[----:B------:R-:W-:-:S02]  /*0320*/  ISETP.LT.AND.EX P2, PT, R3, UR4, !P3, P2 ;  /* 0x0000000403007c0c */ /* 0x000fc4000df41320 */
[C---:B------:R-:W-:Y:S01]  /*0330*/  @P0 LEA R6, P4, R7.reuse, UR6, 0x3 ;  /* 0x0000000607060c11 */ /* 0x040fe2000f8818ff */
[----:B------:R-:W2:Y:S01]  /*0340*/  @P0 LDG.E.64 R12, desc[UR10][R28.64] ;  /* 0x0000000a1c0c0981 */ /* 0x000ea2000c1e1b00 */
[----:B------:R-:W-:Y:S02]  /*0350*/  IADD3 R20, P3, R20, R7, RZ ;  /* 0x0000000714147210 */ /* 0x000fe40007f7e0ff */
[----:B------:R-:W-:Y:S02]  /*0360*/  CS2R R26, SRZ ;  /* 0x00000000001a7805 */ /* 0x000fe4000001ff00 */
[----:B------:R-:W-:Y:S02]  /*0370*/  @P0 LEA.HI.X R7, R7, UR7, R9, 0x3, P4 ;  /* 0x0000000707070c11 */ /* 0x000fe4000a0f1c09 */
[----:B------:R-:W-:Y:S02]  /*0380*/  CS2R R18, SRZ ;  /* 0x0000000000127805 */ /* 0x000fe4000001ff00 */
[----:B------:R-:W-:-:S02]  /*0390*/  @P1 LEA R16, P4, R22, UR8, 0x3 ;  /* 0x0000000816101c11 */ /* 0x000fc4000f8818ff */
[----:B------:R-:W-:Y:S01]  /*03a0*/  CS2R R10, SRZ ;  /* 0x00000000000a7805 */ /* 0x000fe2000001ff00 */
[----:B------:R0:W3:Y:S01]  /*03b0*/  @P0 LDG.E.64 R26, desc[UR10][R6.64] ;  /* 0x0000000a061a0981 */ /* 0x0000e2000c1e1b00 */
[----:B------:R-:W-:Y:S02]  /*03c0*/  @P1 LEA.HI.X R17, R22, UR9, R21, 0x3, P4 ;  /* 0x0000000916111c11 */ /* 0x000fe4000a0f1c15 */
[----:B------:R-:W-:-:S03]  /*03d0*/  @P2 LEA R14, P5, R24, UR8, 0x3 ;  /* 0x00000008180e2c11 */ /* 0x000fc6000f8a18ff */
[----:B------:R1:W4:Y:S01]  /*03e0*/  @P1 LDG.E.64 R18, desc[UR10][R16.64] ;  /* 0x0000000a10121981 */ /* 0x000322000c1e1b00 */
[----:B------:R-:W-:Y:S02]  /*03f0*/  @P2 LEA.HI.X R15, R24, UR9, R3, 0x3, P5 ;  /* 0x00000009180f2c11 */ /* 0x000fe4000a8f1c03 */
[----:B------:R-:W-:Y:S01]  /*0400*/  @P1 LEA R8, P5, R22, UR6, 0x3 ;  /* 0x0000000616081c11 */ /* 0x000fe2000f8a18ff */
[----:B------:R-:W-:Y:S01]  /*0410*/  IMAD.X R25, RZ, RZ, R9, P3 ;  /* 0x000000ffff197224 */ /* 0x000fe200018e0609 */
[----:B------:R-:W-:Y:S01]  /*0420*/  ISETP.GE.U32.AND P4, PT, R20, 0x10000, PT ;  /* 0x000100001400780c */ /* 0x000fe20003f86070 */
[----:B------:R5:W4:Y:S01]  /*0430*/  @P2 LDG.E.64 R10, desc[UR10][R14.64] ;  /* 0x0000000a0e0a2981 */ /* 0x000b22000c1e1b00 */
[----:B------:R-:W-:Y:S02]  /*0440*/  @P1 LEA.HI.X R9, R22, UR7, R21, 0x3, P5 ;  /* 0x0000000716091c11 */ /* 0x000fe4000a8f1c15 */
[----:B------:R-:W-:Y:S02]  /*0450*/  CS2R R22, SRZ ;  /* 0x0000000000167805 */ /* 0x000fe4000001ff00 */
[----:B------:R-:W-:-:S02]  /*0460*/  ISETP.LT.U32.AND P3, PT, R20, UR12, PT ;  /* 0x0000000c14007c0c */ /* 0x000fc4000bf61070 */
[C---:B------:R-:W-:Y:S02]  /*0470*/  ISETP.GE.U32.AND.EX P4, PT, R25.reuse, RZ, PT, P4 ;  /* 0x000000ff1900720c */ /* 0x040fe40003f86140 */
[C---:B0-----:R-:W-:Y:S01]  /*0480*/  @P2 LEA R6, P5, R24.reuse, UR6, 0x3 ;  /* 0x0000000618062c11 */ /* 0x041fe2000f8a18ff */
[----:B------:R-:W4:Y:S01]  /*0490*/  @P1 LDG.E.64 R22, desc[UR10][R8.64] ;  /* 0x0000000a08161981 */ /* 0x000f22000c1e1b00 */
[----:B------:R-:W-:Y:S02]  /*04a0*/  ISETP.LT.AND.EX P3, PT, R25, UR4, !P4, P3 ;  /* 0x0000000419007c0c */ /* 0x000fe4000e761330 */
[----:B-1----:R-:W-:Y:S02]  /*04b0*/  CS2R R16, SRZ ;  /* 0x0000000000107805 */ /* 0x002fe4000001ff00 */
[----:B------:R-:W-:-:S05]  /*04c0*/  @P2 LEA.HI.X R7, R24, UR7, R3, 0x3, P5 ;  /* 0x0000000718072c11 */ /* 0x000fca000a8f1c03 */
[----:B------:R0:W4:Y:S01]  /*04d0*/  @P2 LDG.E.64 R16, desc[UR10][R6.64] ;  /* 0x0000000a06102981 */ /* 0x000122000c1e1b00 */
[----:B-----5:R-:W-:Y:S01]  /*04e0*/  CS2R R14, SRZ ;  /* 0x00000000000e7805 */ /* 0x020fe2000001ff00 */
[C---:B0-----:R-:W-:Y:S01]  /*04f0*/  IMAD.SHL.U32 R6, R20.reuse, 0x8, RZ ;  /* 0x0000000814067824 */ /* 0x041fe200078e00ff */
[----:B------:R-:W-:-:S04]  /*0500*/  SHF.L.U64.HI R20, R20, 0x3, R25 ;  /* 0x0000000314147819 */ /* 0x000fc80000010219 */
[----:B------:R-:W-:-:S04]  /*0510*/  @P3 IADD3 R28, P4, R6, UR8, RZ ;  /* 0x00000008061c3c10 */ /* 0x000fc8000ff9e0ff */
[----:B------:R-:W-:-:S05]  /*0520*/  @P3 IADD3.X R29, R20, UR9, RZ, P4, !PT ;  /* 0x00000009141d3c10 */ /* 0x000fca000a7fe4ff */
[----:B------:R0:W5:Y:S01]  /*0530*/  @P3 LDG.E.64 R14, desc[UR10][R28.64] ;  /* 0x0000000a1c0e3981 */ /* 0x000162000c1e1b00 */
[----:B------:R-:W-:Y:S02]  /*0540*/  IADD3 R6, P4, R6, UR6, RZ ;  /* 0x0000000606067c10 */ /* 0x000fe4000ff9e0ff */
[----:B------:R-:W-:Y:S02]  /*0550*/  CS2R R8, SRZ ;  /* 0x0000000000087805 */ /* 0x000fe4000001ff00 */
[----:B------:R-:W-:-:S05]  /*0560*/  IADD3.X R7, R20, UR7, RZ, P4, !PT ;  /* 0x0000000714077c10 */ /* 0x000fca000a7fe4ff */
[----:B------:R-:W5:Y:S01]  /*0570*/  @P3 LDG.E.64 R8, desc[UR10][R6.64] ;  /* 0x0000000a06083981 */ /* 0x000f62000c1e1b00 */
[----:B--2---:R-:W-:-:S05]  /*0580*/  IADD3 R20, P4, RZ, -R12, RZ ;  /* 0x8000000cff147210 */ /* 0x004fca0007f9e0ff */
[----:B------:R-:W-:-:S04]  /*0590*/  IMAD.X R25, RZ, RZ, ~R13, P4 ;  /* 0x000000ffff197224 */ /* 0x000fc800020e0e0d */
[----:B------:R-:W-:Y:S02]  /*05a0*/  IMAD R25, R25, UR14, RZ ;  /* 0x0000000e19197c24 */ /* 0x000fe4000f8e02ff */
[----:B---3--:R-:W-:Y:S02]  /*05b0*/  IMAD.MOV.U32 R13, RZ, RZ, R27 ;  /* 0x000000ffff0d7224 */ /* 0x008fe400078e001b */
[----:B------:R-:W-:Y:S01]  /*05c0*/  IMAD R27, R20, UR15, R25 ;  /* 0x0000000f141b7c24 */ /* 0x000fe2000f8e0219 */
[----:B----4-:R-:W-:Y:S01]  /*05d0*/  IADD3 R25, P4, RZ, -R18, RZ ;  /* 0x80000012ff197210 */ /* 0x010fe20007f9e0ff */
[----:B------:R-:W-:-:S04]  /*05e0*/  IMAD.MOV.U32 R12, RZ, RZ, R26 ;  /* 0x000000ffff0c7224 */ /* 0x000fc800078e001a */
[----:B------:R-:W-:-:S04]  /*05f0*/  IMAD.WIDE.U32 R12, R20, UR14, R12 ;  /* 0x0000000e140c7c25 */ /* 0x000fc8000f8e000c */
[----:B------:R-:W-:Y:S01]  /*0600*/  IMAD.X R20, RZ, RZ, ~R19, P4 ;  /* 0x000000ffff147224 */ /* 0x000fe200020e0e13 */
[----:B------:R-:W-:-:S05]  /*0610*/  IADD3 R19, P4, RZ, -R10, RZ ;  /* 0x8000000aff137210 */ /* 0x000fca0007f9e0ff */
[----:B------:R-:W-:Y:S02]  /*0620*/  IMAD.X R18, RZ, RZ, ~R11, P4 ;  /* 0x000000ffff127224 */ /* 0x000fe400020e0e0b */
[----:B------:R-:W-:Y:S02]  /*0630*/  IMAD.MOV.U32 R10, RZ, RZ, R22 ;  /* 0x000000ffff0a7224 */ /* 0x000fe400078e0016 */
[----:B------:R-:W-:Y:S01]  /*0640*/  IMAD.MOV.U32 R11, RZ, RZ, R23 ;  /* 0x000000ffff0b7224 */ /* 0x000fe200078e0017 */
[----:B------:R-:W-:Y:S01]  /*0650*/  IADD3 R23, P4, R0, R4, RZ ;  /* 0x0000000400177210 */ /* 0x000fe20007f9e0ff */
[----:B------:R-:W-:Y:S02]  /*0660*/  IMAD R20, R20, UR14, RZ ;  /* 0x0000000e14147c24 */ /* 0x000fe4000f8e02ff */
[----:B------:R-:W-:Y:S02]  /*0670*/  IMAD R18, R18, UR14, RZ ;  /* 0x0000000e12127c24 */ /* 0x000fe4000f8e02ff */
[----:B------:R-:W-:-:S04]  /*0680*/  IMAD.WIDE.U32 R10, R25, UR14, R10 ;  /* 0x0000000e190a7c25 */ /* 0x000fc8000f8e000a */
[----:B------:R-:W-:Y:S02]  /*0690*/  IMAD R25, R25, UR15, R20 ;  /* 0x0000000f19197c24 */ /* 0x000fe4000f8e0214 */
[----:B0-----:R-:W-:Y:S02]  /*06a0*/  IMAD R29, R19, UR15, R18 ;  /* 0x0000000f131d7c24 */ /* 0x001fe4000f8e0212 */
[----:B------:R-:W-:Y:S01]  /*06b0*/  IMAD.X R20, RZ, RZ, R5, P4 ;  /* 0x000000ffff147224 */ /* 0x000fe200020e0605 */
[----:B------:R-:W-:Y:S01]  /*06c0*/  @P0 LEA R18, P4, R23, UR6, 0x3 ;  /* 0x0000000617120c11 */ /* 0x000fe2000f8818ff */
[----:B------:R-:W-:Y:S02]  /*06d0*/  IMAD.IADD R22, R2, 0x1, R23 ;  /* 0x0000000102167824 */ /* 0x000fe400078e0217 */
[----:B------:R-:W-:Y:S01]  /*06e0*/  IMAD.WIDE.U32 R16, R19, UR14, R16 ;  /* 0x0000000e13107c25 */ /* 0x000fe2000f8e0010 */
[----:B------:R-:W-:Y:S02]  /*06f0*/  @P0 LEA.HI.X R19, R23, UR7, R20, 0x3, P4 ;  /* 0x0000000717130c11 */ /* 0x000fe4000a0f1c14 */
[----:B------:R-:W-:-:S04]  /*0700*/  @P1 LEA R20, P4, R22, UR6, 0x3 ;  /* 0x0000000616141c11 */ /* 0x000fc8000f8818ff */
[----:B------:R-:W-:Y:S02]  /*0710*/  @P1 LEA.HI.X R21, R22, UR7, R21, 0x3, P4 ;  /* 0x0000000716151c11 */ /* 0x000fe4000a0f1c15 */
[----:B------:R-:W-:-:S04]  /*0720*/  @P2 LEA R22, P4, R24, UR6, 0x3 ;  /* 0x0000000618162c11 */ /* 0x000fc8000f8818ff */
[----:B------:R-:W-:Y:S02]  /*0730*/  @P2 LEA.HI.X R23, R24, UR7, R3, 0x3, P4 ;  /* 0x0000000718172c11 */ /* 0x000fe4000a0f1c03 */
[----:B-----5:R-:W-:-:S05]  /*0740*/  IADD3 R14, P4, RZ, -R14, RZ ;  /* 0x8000000eff0e7210 */ /* 0x020fca0007f9e0ff */
[----:B------:R-:W-:-:S04]  /*0750*/  IMAD.X R3, RZ, RZ, ~R15, P4 ;  /* 0x000000ffff037224 */ /* 0x000fc800020e0e0f */
[----:B------:R-:W-:Y:S02]  /*0760*/  IMAD R3, R3, UR14, RZ ;  /* 0x0000000e03037c24 */ /* 0x000fe4000f8e02ff */
[----:B------:R-:W-:-:S04]  /*0770*/  IMAD.WIDE.U32 R8, R14, UR14, R8 ;  /* 0x0000000e0e087c25 */ /* 0x000fc8000f8e0008 */
[----:B------:R-:W-:Y:S02]  /*0780*/  IMAD R3, R14, UR15, R3 ;  /* 0x0000000f0e037c24 */ /* 0x000fe4000f8e0203 */
[----:B------:R-:W-:Y:S02]  /*0790*/  IMAD.IADD R13, R13, 0x1, R27 ;  /* 0x000000010d0d7824 */ /* 0x000fe400078e021b */
[----:B------:R-:W-:Y:S02]  /*07a0*/  IMAD.IADD R11, R11, 0x1, R25 ;  /* 0x000000010b0b7824 */ /* 0x000fe400078e0219 */
[----:B------:R-:W-:Y:S02]  /*07b0*/  IMAD.IADD R17, R17, 0x1, R29 ;  /* 0x0000000111117824 */ /* 0x000fe400078e021d */
[----:B------:R-:W-:Y:S01]  /*07c0*/  IMAD.IADD R9, R9, 0x1, R3 ;  /* 0x0000000109097824 */ /* 0x000fe200078e0203 */
[----:B------:R2:W-:Y:S01]  /*07d0*/  @P0 STG.E.64 desc[UR10][R18.64], R12 ;  /* 0x0000000c12000986 */ /* 0x0005e2000c101b0a */
[----:B------:R-:W-:-:S03]  /*07e0*/  IMAD.WIDE.U32 R4, R2, 0x4, R4 ;  /* 0x0000000402047825 */ /* 0x000fc600078e0004 */
[----:B------:R2:W-:Y:S01]  /*07f0*/  @P1 STG.E.64 desc[UR10][R20.64], R10 ;  /* 0x0000000a14001986 */ /* 0x0005e2000c101b0a */
[----:B------:R-:W-:-:S03]  /*0800*/  ISETP.GE.U32.AND P0, PT, R4, 0x10000, PT ;  /* 0x000100000400780c */ /* 0x000fc60003f06070 */
[----:B------:R2:W-:Y:S01]  /*0810*/  @P2 STG.E.64 desc[UR10][R22.64], R16 ;  /* 0x0000001016002986 */ /* 0x0005e2000c101b0a */
[----:B------:R-:W-:-:S03]  /*0820*/  ISETP.LT.U32.AND P1, PT, R4, UR12, PT ;  /* 0x0000000c04007c0c */ /* 0x000fc6000bf21070 */
[----:B------:R2:W-:Y:S01]  /*0830*/  @P3 STG.E.64 desc[UR10][R6.64], R8 ;  /* 0x0000000806003986 */ /* 0x0005e2000c101b0a */
[C---:B------:R-:W-:Y:S02]  /*0840*/  ISETP.GE.U32.AND.EX P0, PT, R5.reuse, RZ, PT, P0 ;  /* 0x000000ff0500720c */ /* 0x040fe40003f06100 */
[----:B------:R-:W-:-:S13]  /*0850*/  ISETP.LT.AND.EX P1, PT, R5, UR4, PT, P1 ;  /* 0x0000000405007c0c */ /* 0x000fda000bf21310 */
[----:B--2---:R-:W-:Y:S05]  /*0860*/  @!P0 BRA P1, `(.L_x_7676) ;  /* 0xfffffff800588947 */ /* 0x004fea000083ffff */
[----:B------:R-:W-:Y:S05]  /*0870*/  EXIT ;  /* 0x000000000000794d */ /* 0x000fea0003800000 */
.L_x_7675:
        /* <DEDUP_REMOVED lines=9> */
.L_x_7677:
        /* <DEDUP_REMOVED lines=14> */
[----:B------:R-:W-:Y:S01]  /*09f0*/  IMAD.X R4, RZ, RZ, ~R7, P0 ;  /* 0x000000ffff047224 */ /* 0x000fe200000e0e07 */
[----:B------:R-:W-:Y:S01]  /*0a00*/  IADD3 R7, P0, RZ, -R10, RZ ;  /* 0x8000000aff077210 */ /* 0x000fe20007f1e0ff */
[----:B------:R-:W-:Y:S02]  /*0a10*/  IMAD R6, R6, UR14, RZ ;  /* 0x0000000e06067c24 */ /* 0x000fe4000f8e02ff */
[----:B------:R-:W-:Y:S02]  /*0a20*/  IMAD R4, R4, UR14, RZ ;  /* 0x0000000e04047c24 */ /* 0x000fe4000f8e02ff */
[----:B------:R-:W-:Y:S01]  /*0a30*/  IMAD.X R10, RZ, RZ, ~R11, P0 ;  /* 0x000000ffff0a7224 */ /* 0x000fe200000e0e0b */
[----:B------:R-:W-:Y:S01]  /*0a40*/  IADD3 R21, P0, R21, UR5, RZ ;  /* 0x0000000515157c10 */ /* 0x000fe2000ff1e0ff */
[----:B------:R-:W-:-:S02]  /*0a50*/  IMAD.X R8, RZ, RZ, ~R9, P1 ;  /* 0x000000ffff087224 */ /* 0x000fc400008e0e09 */
[----:B------:R-:W-:Y:S01]  /*0a60*/  IMAD R9, R25, UR15, R6 ;  /* 0x0000000f19097c24 */ /* 0x000fe2000f8e0206 */
[----:B------:R-:W-:Y:S01]  /*0a70*/  ISETP.LT.U32.AND P1, PT, R21, 0x4000, PT ;  /* 0x000040001500780c */ /* 0x000fe20003f21070 */
[----:B----4-:R-:W-:-:S04]  /*0a80*/  IMAD.WIDE.U32 R12, R25, UR14, R12 ;  /* 0x0000000e190c7c25 */ /* 0x010fc8000f8e000c */
[C---:B------:R-:W-:Y:S02]  /*0a90*/  IMAD R11, R23.reuse, UR15, R4 ;  /* 0x0000000f170b7c24 */ /* 0x040fe4000f8e0204 */
[----:B------:R-:W-:Y:S02]  /*0aa0*/  IMAD R6, R10, UR14, RZ ;  /* 0x0000000e0a067c24 */ /* 0x000fe4000f8e02ff */
[----:B------:R-:W-:Y:S02]  /*0ab0*/  IMAD R4, R8, UR14, RZ ;  /* 0x0000000e08047c24 */ /* 0x000fe4000f8e02ff */
[----:B------:R-:W-:-:S04]  /*0ac0*/  IMAD.WIDE.U32 R14, R23, UR14, R14 ;  /* 0x0000000e170e7c25 */ /* 0x000fc8000f8e000e */
[----:B------:R-:W-:Y:S02]  /*0ad0*/  IMAD.IADD R9, R13, 0x1, R9 ;  /* 0x000000010d097824 */ /* 0x000fe400078e0209 */
[C---:B------:R-:W-:Y:S02]  /*0ae0*/  IMAD R23, R7.reuse, UR15, R6 ;  /* 0x0000000f07177c24 */ /* 0x040fe4000f8e0206 */
[----:B-----5:R-:W-:-:S04]  /*0af0*/  IMAD.WIDE.U32 R18, R7, UR14, R18 ;  /* 0x0000000e07127c25 */ /* 0x020fc8000f8e0012 */
[C---:B------:R-:W-:Y:S02]  /*0b00*/  IMAD R13, R5.reuse, UR15, R4 ;  /* 0x0000000f050d7c24 */ /* 0x040fe4000f8e0204 */
[----:B------:R-:W-:-:S04]  /*0b10*/  IMAD.WIDE.U32 R16, R5, UR14, R16 ;  /* 0x0000000e05107c25 */ /* 0x000fc8000f8e0010 */
[----:B------:R-:W-:Y:S02]  /*0b20*/  IMAD.IADD R7, R15, 0x1, R11 ;  /* 0x000000010f077824 */ /* 0x000fe400078e020b */
[----:B------:R-:W-:Y:S02]  /*0b30*/  IMAD.MOV.U32 R4, RZ, RZ, R12 ;  /* 0x000000ffff047224 */ /* 0x000fe400078e000c */
[----:B------:R-:W-:Y:S02]  /*0b40*/  IMAD.MOV.U32 R5, RZ, RZ, R9 ;  /* 0x000000ffff057224 */ /* 0x000fe400078e0009 */
[----:B------:R-:W-:Y:S02]  /*0b50*/  IMAD.IADD R19, R19, 0x1, R23 ;  /* 0x0000000113137824 */ /* 0x000fe400078e0217 */
[----:B------:R-:W-:Y:S02]  /*0b60*/  IMAD.IADD R17, R17, 0x1, R13 ;  /* 0x0000000111117824 */ /* 0x000fe400078e020d */
[----:B------:R-:W-:-:S02]  /*0b70*/  IMAD.MOV.U32 R6, RZ, RZ, R14 ;  /* 0x000000ffff067224 */ /* 0x000fc400078e000e */
[----:B------:R-:W-:Y:S01]  /*0b80*/  IMAD.SHL.U32 R8, R21, 0x4, RZ ;  /* 0x0000000415087824 */ /* 0x000fe200078e00ff */
[----:B------:R0:W-:Y:S01]  /*0b90*/  STG.E.128 desc[UR10][R2.64+0x10], R16 ;  /* 0x0000101002007986 */ /* 0x0001e2000c101d0a */
        /* <DEDUP_REMOVED lines=8> */
.L_x_7678:
        /* <DEDUP_REMOVED lines=14> */
.L_x_8189:


//--------------------- .text._ZN2at6native55_GLOBAL__N__de093ff9_22_ForeachBinaryOpList_cu_a911ec4325multi_tensor_apply_kernelINS1_18TensorListMetadataILi2EEENS1_24BinaryOpListAlphaFunctorIiLi2ELi2ELi0EEEJSt5minusIiEiEEEvT_T0_DpT1_ --------------------------
	.section	.text._ZN2at6native55_GLOBAL__N__de093ff9_22_ForeachBinaryOpList_cu_a911ec4325multi_tensor_apply_kernelINS1_18TensorListMetadataILi2EEENS1_24BinaryOpListAlphaFunctorIiLi2ELi2ELi0EEEJSt5minusIiEiEEEvT_T0_DpT1_,"ax",@progbits
	.align	128
.text._ZN2at6native55_GLOBAL__N__de093ff9_22_ForeachBinaryOpList_cu_a911ec4325multi_tensor_apply_kernelINS1_18TensorListMetadataILi2EEENS1_24BinaryOpListAlphaFunctorIiLi2ELi2ELi0EEEJSt5minusIiEiEEEvT_T0_DpT1_:
        .type           _ZN2at6native55_GLOBAL__N__de093ff9_22_ForeachBinaryOpList_cu_a911ec4325multi_tensor_apply_kernelINS1_18TensorListMetadataILi2EEENS1_24BinaryOpListAlphaFunctorIiLi2ELi2ELi0EEEJSt5minusIiEiEEEvT_T0_DpT1_,@function
        .size           _ZN2at6native55_GLOBAL__N__de093ff9_22_ForeachBinaryOpList_cu_a911ec4325multi_tensor_apply_kernelINS1_18TensorListMetadataILi2EEENS1_24BinaryOpListAlphaFunctorIiLi2ELi2ELi0EEEJSt5minusIiEiEEEvT_T0_DpT1_,(.L_x_8190 - _ZN2at6native55_GLOBAL__N__de093ff9_22_ForeachBinaryOpList_cu_a911ec4325multi_tensor_apply_kernelINS1_18TensorListMetadataILi2EEENS1_24BinaryOpListAlphaFunctorIiLi2ELi2ELi0EEEJSt5minusIiEiEEEvT_T0_DpT1_)
        .other          _ZN2at6native55_GLOBAL__N__de093ff9_22_ForeachBinaryOpList_cu_a911ec4325multi_tensor_apply_kernelINS1_18TensorListMetadataILi2EEENS1_24BinaryOpListAlphaFunctorIiLi2ELi2ELi0EEEJSt5minusIiEiEEEvT_T0_DpT1_,@"STO_CUDA_ENTRY STV_DEFAULT"
_ZN2at6native55_GLOBAL__N__de093ff9_22_ForeachBinaryOpList_cu_a911ec4325multi_tensor_apply_kernelINS1_18TensorListMetadataILi2EEENS1_24BinaryOpListAlphaFunctorIiLi2ELi2ELi0EEEJSt5minusIiEiEEEvT_T0_DpT1_:
        /* <DEDUP_REMOVED lines=26> */
.L_x_7680:
        /* <DEDUP_REMOVED lines=11> */
[----:B------:R-:W-:Y:S01]  /*0250*/  ISETP.GE.U32.AND P1, PT, R7, 0x10000, PT ;  /* 0x000100000700780c */ /* 0x000fe20003f26070 */
[----:B------:R-:W-:-:S06]  /*0260*/  IMAD.X R5, RZ, RZ, R25, P2 ;  /* 0x000000ffff057224 */ /* 0x000fcc00010e0619 */
[----:B------:R-:W-:Y:S02]  /*0270*/  @P0 LEA R18, P3, R17, R12, 0x2 ;  /* 0x0000000c11120211 */ /* 0x000fe400078610ff */
[----:B------:R-:W-:Y:S02]  /*0280*/  ISETP.LT.U32.AND P2, PT, R7, R0, PT ;  /* 0x000000000700720c */ /* 0x000fe40003f41070 */
[----:B------:R-:W-:Y:S02]  /*0290*/  ISETP.GE.U32.AND.EX P1, PT, R5, RZ, PT, P1 ;  /* 0x000000ff0500720c */ /* 0x000fe40003f26110 */
[C---:B------:R-:W-:Y:S02]  /*02a0*/  @P0 LEA R16, P5, R17.reuse, R14, 0x2 ;  /* 0x0000000e11100211 */ /* 0x040fe400078a10ff */
[----:B------:R-:W-:Y:S01]  /*02b0*/  IADD3 R29, P6, R10, R17, RZ ;  /* 0x000000110a1d7210 */ /* 0x000fe20007fde0ff */
[--C-:B------:R-:W-:Y:S01]  /*02c0*/  IMAD.X R11, RZ, RZ, R25.reuse, P4 ;  /* 0x000000ffff0b7224 */ /* 0x100fe200020e0619 */
[----:B------:R-:W-:-:S02]  /*02d0*/  @P0 LEA.HI.X R19, R17, R13, R25, 0x2, P3 ;  /* 0x0000000d11130211 */ /* 0x000fc400018f1419 */
[----:B------:R-:W-:Y:S02]  /*02e0*/  ISETP.LT.AND.EX P1, PT, R5, R2, !P1, P2 ;  /* 0x000000020500720c */ /* 0x000fe40004f21320 */
[--C-:B------:R-:W-:Y:S01]  /*02f0*/  @P0 LEA.HI.X R17, R17, R15, R25.reuse, 0x2, P5 ;  /* 0x0000000f11110211 */ /* 0x100fe200028f1419 */
[----:B------:R-:W-:Y:S01]  /*0300*/  IMAD.X R25, RZ, RZ, R25, P6 ;  /* 0x000000ffff197224 */ /* 0x000fe200030e0619 */
[----:B------:R-:W-:Y:S01]  /*0310*/  ISETP.GE.U32.AND P5, PT, R29, 0x10000, PT ;  /* 0x000100001d00780c */ /* 0x000fe20003fa6070 */
[----:B------:R-:W-:Y:S01]  /*0320*/  IMAD.MOV.U32 R6, RZ, RZ, RZ ;  /* 0x000000ffff067224 */ /* 0x000fe200078e00ff */
[----:B------:R-:W-:Y:S01]  /*0330*/  ISETP.GE.U32.AND P3, PT, R27, 0x10000, PT ;  /* 0x000100001b00780c */ /* 0x000fe20003f66070 */
[C---:B------:R-:W-:Y:S01]  /*0340*/  IMAD.SHL.U32 R24, R29.reuse, 0x4, RZ ;  /* 0x000000041d187824 */ /* 0x040fe200078e00ff */
[-C--:B------:R-:W-:Y:S01]  /*0350*/  ISETP.LT.U32.AND P4, PT, R29, R0.reuse, PT ;  /* 0x000000001d00720c */ /* 0x080fe20003f81070 */
[----:B------:R-:W-:Y:S01]  /*0360*/  IMAD.MOV.U32 R10, RZ, RZ, RZ ;  /* 0x000000ffff0a7224 */ /* 0x000fe200078e00ff */
[----:B------:R-:W-:Y:S01]  /*0370*/  ISETP.GE.U32.AND.EX P5, PT, R25, RZ, PT, P5 ;  /* 0x000000ff1900720c */ /* 0x000fe20003fa6150 */
[----:B------:R0:W2:Y:S01]  /*0380*/  @P0 LDG.E R6, desc[UR4][R16.64] ;  /* 0x0000000410060981 */ /* 0x0000a2000c1e1900 */
        /* <DEDUP_REMOVED lines=11> */
[----:B------:R4:W5:Y:S01]  /*0440*/  @P1 LDG.E R10, desc[UR4][R20.64] ;  /* 0x00000004140a1981 */ /* 0x000962000c1e1900 */
[----:B0-----:R-:W-:Y:S02]  /*0450*/  @P4 IADD3 R16, P5, R14, R24, RZ ;  /* 0x000000180e104210 */ /* 0x001fe40007fbe0ff */
[----:B-1----:R-:W-:Y:S01]  /*0460*/  @P2 LEA R18, P3, R27, R14, 0x2 ;  /* 0x0000000e1b122211 */ /* 0x002fe200078610ff */
[----:B------:R0:W5:Y:S01]  /*0470*/  @P1 LDG.E R7, desc[UR4][R22.64] ;  /* 0x0000000416071981 */ /* 0x000162000c1e1900 */
[----:B------:R-:W-:Y:S01]  /*0480*/  CS2R R28, SRZ ;  /* 0x00000000001c7805 */ /* 0x000fe2000001ff00 */
[----:B------:R-:W-:Y:S01]  /*0490*/  @P4 IMAD.X R17, R15, 0x1, R25, P5 ;  /* 0x000000010f114824 */ /* 0x000fe200028e0619 */
[----:B------:R-:W-:-:S02]  /*04a0*/  @P2 LEA.HI.X R19, R27, R15, R11, 0x2, P3 ;  /* 0x0000000f1b132211 */ /* 0x000fc400018f140b */
[----:B------:R-:W-:Y:S02]  /*04b0*/  IADD3 R24, P5, R12, R24, RZ ;  /* 0x000000180c187210 */ /* 0x000fe40007fbe0ff */
[C---:B----4-:R-:W-:Y:S01]  /*04c0*/  @P2 LEA R20, P3, R27.reuse, R12, 0x2 ;  /* 0x0000000c1b142211 */ /* 0x050fe200078610ff */
[----:B------:R1:W4:Y:S01]  /*04d0*/  @P2 LDG.E R29, desc[UR4][R18.64] ;  /* 0x00000004121d2981 */ /* 0x000322000c1e1900 */
[----:B0-----:R-:W-:Y:S02]  /*04e0*/  CS2R R22, SRZ ;  /* 0x0000000000167805 */ /* 0x001fe4000001ff00 */
[----:B------:R-:W-:Y:S01]  /*04f0*/  @P2 LEA.HI.X R21, R27, R13, R11, 0x2, P3 ;  /* 0x0000000d1b152211 */ /* 0x000fe200018f140b */
[----:B------:R-:W-:Y:S01]  /*0500*/  IMAD.X R25, R13, 0x1, R25, P5 ;  /* 0x000000010d197824 */ /* 0x000fe200028e0619 */
[----:B------:R0:W4:Y:S04]  /*0510*/  @P4 LDG.E R28, desc[UR4][R16.64] ;  /* 0x00000004101c4981 */ /* 0x000128000c1e1900 */
[----:B------:R-:W4:Y:S04]  /*0520*/  @P2 LDG.E R22, desc[UR4][R20.64] ;  /* 0x0000000414162981 */ /* 0x000f28000c1e1900 */
[----:B------:R-:W4:Y:S01]  /*0530*/  @P4 LDG.E R23, desc[UR4][R24.64] ;  /* 0x0000000418174981 */ /* 0x000f22000c1e1900 */
[----:B-1----:R-:W-:Y:S01]  /*0540*/  IADD3 R19, P3, R3, R8, RZ ;  /* 0x0000000803137210 */ /* 0x002fe20007f7e0ff */
[----:B--2---:R-:W-:-:S04]  /*0550*/  IMAD.MOV R6, RZ, RZ, -R6 ;  /* 0x000000ffff067224 */ /* 0x004fc800078e0a06 */
[----:B---3--:R-:W-:Y:S02]  /*0560*/  IMAD R26, R6, UR6, R26 ;  /* 0x00000006061a7c24 */ /* 0x008fe4000f8e021a */
[----:B-----5:R-:W-:Y:S02]  /*0570*/  IMAD.MOV R18, RZ, RZ, -R7 ;  /* 0x000000ffff127224 */ /* 0x020fe400078e0a07 */
[----:B------:R-:W-:Y:S02]  /*0580*/  IMAD.IADD R7, R4, 0x1, R19 ;  /* 0x0000000104077824 */ /* 0x000fe400078e0213 */
[----:B------:R-:W-:Y:S02]  /*0590*/  IMAD R18, R18, UR6, R10 ;  /* 0x0000000612127c24 */ /* 0x000fe4000f8e020a */
[----:B------:R-:W-:Y:S01]  /*05a0*/  IMAD.X R10, RZ, RZ, R9, P3 ;  /* 0x000000ffff0a7224 */ /* 0x000fe200018e0609 */
[-C--:B0-----:R-:W-:Y:S01]  /*05b0*/  @P0 LEA R16, P3, R19, R12.reuse, 0x2 ;  /* 0x0000000c13100211 */ /* 0x081fe200078610ff */
[----:B----4-:R-:W-:Y:S01]  /*05c0*/  IMAD.MOV R29, RZ, RZ, -R29 ;  /* 0x000000ffff1d7224 */ /* 0x010fe200078e0a1d */
[----:B------:R-:W-:-:S02]  /*05d0*/  @P1 LEA R6, P5, R7, R12, 0x2 ;  /* 0x0000000c07061211 */ /* 0x000fc400078a10ff */
[-C--:B------:R-:W-:Y:S02]  /*05e0*/  @P0 LEA.HI.X R17, R19, R13.reuse, R10, 0x2, P3 ;  /* 0x0000000d13110211 */ /* 0x080fe400018f140a */
[----:B------:R-:W-:Y:S01]  /*05f0*/  @P2 LEA R10, P3, R27, R12, 0x2 ;  /* 0x0000000c1b0a2211 */ /* 0x000fe200078610ff */
[----:B------:R-:W-:Y:S01]  /*0600*/  IMAD.MOV R28, RZ, RZ, -R28 ;  /* 0x000000ffff1c7224 */ /* 0x000fe200078e0a1c */
[-C--:B------:R-:W-:Y:S02]  /*0610*/  @P1 LEA.HI.X R7, R7, R13.reuse, R5, 0x2, P5 ;  /* 0x0000000d07071211 */ /* 0x080fe400028f1405 */
[----:B------:R-:W-:Y:S01]  /*0620*/  @P2 LEA.HI.X R11, R27, R13, R11, 0x2, P3 ;  /* 0x0000000d1b0b2211 */ /* 0x000fe200018f140b */
[----:B------:R-:W-:Y:S01]  /*0630*/  IMAD R29, R29, UR6, R22 ;  /* 0x000000061d1d7c24 */ /* 0x000fe2000f8e0216 */
[----:B------:R1:W-:Y:S01]  /*0640*/  @P0 STG.E desc[UR4][R16.64], R26 ;  /* 0x0000001a10000986 */ /* 0x0003e2000c101904 */
[----:B------:R-:W-:-:S04]  /*0650*/  IMAD.WIDE.U32 R8, R4, 0x4, R8 ;  /* 0x0000000404087825 */ /* 0x000fc800078e0008 */
[----:B------:R-:W-:Y:S01]  /*0660*/  IMAD R23, R28, UR6, R23 ;  /* 0x000000061c177c24 */ /* 0x000fe2000f8e0217 */
        /* <DEDUP_REMOVED lines=9> */
.L_x_7679:
        /* <DEDUP_REMOVED lines=9> */
.L_x_7681:
        /* <DEDUP_REMOVED lines=12> */
[----:B--2---:R-:W-:Y:S02]  /*0850*/  IMAD.MOV R20, RZ, RZ, -R7 ;  /* 0x000000ffff147224 */ /* 0x004fe400078e0a07 */
[----:B------:R-:W-:Y:S02]  /*0860*/  IMAD.MOV R7, RZ, RZ, -R6 ;  /* 0x000000ffff077224 */ /* 0x000fe400078e0a06 */
[----:B------:R-:W-:Y:S02]  /*0870*/  IMAD.MOV R6, RZ, RZ, -R5 ;  /* 0x000000ffff067224 */ /* 0x000fe400078e0a05 */
[----:B------:R-:W-:Y:S02]  /*0880*/  IMAD.MOV R19, RZ, RZ, -R4 ;  /* 0x000000ffff137224 */ /* 0x000fe400078e0a04 */
[----:B---3--:R-:W-:Y:S02]  /*0890*/  IMAD R11, R20, UR7, R11 ;  /* 0x00000007140b7c24 */ /* 0x008fe4000f8e020b */
[----:B------:R-:W-:-:S02]  /*08a0*/  IMAD R10, R7, UR7, R10 ;  /* 0x00000007070a7c24 */ /* 0x000fc4000f8e020a */
[----:B------:R-:W-:Y:S02]  /*08b0*/  IMAD R9, R6, UR7, R9 ;  /* 0x0000000706097c24 */ /* 0x000fe4000f8e0209 */
[----:B------:R-:W-:Y:S02]  /*08c0*/  IMAD R8, R19, UR7, R8 ;  /* 0x0000000713087c24 */ /* 0x000fe4000f8e0208 */
[----:B------:R-:W-:-:S03]  /*08d0*/  IMAD.SHL.U32 R5, R18, 0x4, RZ ;  /* 0x0000000412057824 */ /* 0x000fc600078e00ff */
[----:B------:R0:W-:Y:S02]  /*08e0*/  STG.E.128 desc[UR4][R16.64], R8 ;  /* 0x0000000810007986 */ /* 0x0001e4000c101d04 */
[----:B------:R-:W-:Y:S02]  /*08f0*/  ISETP.GE.U32.AND P0, PT, R5, R0, PT ;  /* 0x000000000500720c */ /* 0x000fe40003f06070 */
[----:B------:R-:W-:-:S04]  /*0900*/  SHF.L.U64.HI R5, R18, 0x2, R3 ;  /* 0x0000000212057819 */ /* 0x000fc80000010203 */
[----:B------:R-:W-:-:S13]  /*0910*/  ISETP.GE.AND.EX P0, PT, R5, R2, PT, P0 ;  /* 0x000000020500720c */ /* 0x000fda0003f06300 */
[----:B0-----:R-:W-:Y:S05]  /*0920*/  @!P0 BRA P1, `(.L_x_7681) ;  /* 0xfffffffc00988947 */ /* 0x001fea000083ffff */
[----:B------:R-:W-:Y:S05]  /*0930*/  EXIT ;  /* 0x000000000000794d */ /* 0x000fea0003800000 */
.L_x_7682:
        /* <DEDUP_REMOVED lines=12> */
.L_x_8190:


//--------------------- .text._ZN2at6native55_GLOBAL__N__de093ff9_22_ForeachBinaryOpList_cu_a911ec4325multi_tensor_apply_kernelINS1_18TensorListMetadataILi2EEENS1_24BinaryOpListAlphaFunctorIaLi2ELi2ELi0EEEJSt5minusIaEaEEEvT_T0_DpT1_ --------------------------
	.section	.text._ZN2at6native55_GLOBAL__N__de093ff9_22_ForeachBinaryOpList_cu_a911ec4325multi_tensor_apply_kernelINS1_18TensorListMetadataILi2EEENS1_24BinaryOpListAlphaFunctorIaLi2ELi2ELi0EEEJSt5minusIaEaEEEvT_T0_DpT1_,"ax",@progbits
	.align	128
.text._ZN2at6native55_GLOBAL__N__de093ff9_22_ForeachBinaryOpList_cu_a911ec4325multi_tensor_apply_kernelINS1_18TensorListMetadataILi2EEENS1_24BinaryOpListAlphaFunctorIaLi2ELi2ELi0EEEJSt5minusIaEaEEEvT_T0_DpT1_:
        .type           _ZN2at6native55_GLOBAL__N__de093ff9_22_ForeachBinaryOpList_cu_a911ec4325multi_tensor_apply_kernelINS1_18TensorListMetadataILi2EEENS1_24BinaryOpListAlphaFunctorIaLi2ELi2ELi0EEEJSt5minusIaEaEEEvT_T0_DpT1_,@function
        .size           _ZN2at6native55_GLOBAL__N__de093ff9_22_ForeachBinaryOpList_cu_a911ec4325multi_tensor_apply_kernelINS1_18TensorListMetadataILi2EEENS1_24BinaryOpListAlphaFunctorIaLi2ELi2ELi0EEEJSt5minusIaEaEEEvT_T0_DpT1_,(.L_x_8191 - _ZN2at6native55_GLOBAL__N__de093ff9_22_ForeachBinaryOpList_cu_a911ec4325multi_tensor_apply_kernelINS1_18TensorListMetadataILi2EEENS1_24BinaryOpListAlphaFunctorIaLi2ELi2ELi0EEEJSt5minusIaEaEEEvT_T0_DpT1_)
        .other          _ZN2at6native55_GLOBAL__N__de093ff9_22_ForeachBinaryOpList_cu_a911ec4325multi_tensor_apply_kernelINS1_18TensorListMetadataILi2EEENS1_24BinaryOpListAlphaFunctorIaLi2ELi2ELi0EEEJSt5minusIaEaEEEvT_T0_DpT1_,@"STO_CUDA_ENTRY STV_DEFAULT"
_ZN2at6native55_GLOBAL__N__de093ff9_22_ForeachBinaryOpList_cu_a911ec4325multi_tensor_apply_kernelINS1_18TensorListMetadataILi2EEENS1_24BinaryOpListAlphaFunctorIaLi2ELi2ELi0EEEJSt5minusIaEaEEEvT_T0_DpT1_:
        /* <DEDUP_REMOVED lines=29> */
.L_x_7684:
[----:B0-----:R-:W-:Y:S01]  /*01d0*/  IADD3 R15, P2, R0, R16, RZ ;  /* 0x00000010000f7210 */ /* 0x001fe20007f5e0ff */
[C---:B-1----:R-:W-:Y:S01]  /*01e0*/  IMAD R24, R12.reuse, 0x3, RZ ;  /* 0x000000030c187824 */ /* 0x042fe200078e02ff */
[----:B------:R-:W-:Y:S02]  /*01f0*/  PRMT R18, RZ, 0x7610, R18 ;  /* 0x00007610ff127816 */ /* 0x000fe40000000012 */
[CC--:B------:R-:W-:Y:S01]  /*0200*/  LEA R14, P4, R12.reuse, R15.reuse, 0x1 ;  /* 0x0000000f0c0e7211 */ /* 0x0c0fe200078808ff */
[----:B------:R-:W-:Y:S01]  /*0210*/  IMAD.X R20, RZ, RZ, R17, P2 ;  /* 0x000000ffff147224 */ /* 0x000fe200010e0611 */
[-C--:B------:R-:W-:Y:S02]  /*0220*/  IADD3 R13, P2, R12, R15.reuse, RZ ;  /* 0x0000000f0c0d7210 */ /* 0x080fe40007f5e0ff */
[C---:B------:R-:W-:Y:S01]  /*0230*/  ISETP.GE.U32.AND P1, PT, R15.reuse, 0x10000, PT ;  /* 0x000100000f00780c */ /* 0x040fe20003f26070 */
[--C-:B------:R-:W-:Y:S01]  /*0240*/  IMAD.X R22, RZ, RZ, R20.reuse, P4 ;  /* 0x000000ffff167224 */ /* 0x100fe200020e0614 */
[----:B------:R-:W-:Y:S01]  /*0250*/  ISETP.LT.U32.AND P0, PT, R15, UR12, PT ;  /* 0x0000000c0f007c0c */ /* 0x000fe2000bf01070 */
[----:B------:R-:W-:Y:S01]  /*0260*/  IMAD.X R21, RZ, RZ, R20, P2 ;  /* 0x000000ffff157224 */ /* 0x000fe200010e0614 */
[----:B------:R-:W-:-:S02]  /*0270*/  IADD3 R24, P6, R24, R15, RZ ;  /* 0x0000000f18187210 */ /* 0x000fc40007fde0ff */
[----:B------:R-:W-:Y:S02]  /*0280*/  ISETP.GE.U32.AND.EX P1, PT, R20, RZ, PT, P1 ;  /* 0x000000ff1400720c */ /* 0x000fe40003f26110 */
[C---:B------:R-:W-:Y:S01]  /*0290*/  ISETP.GE.U32.AND P3, PT, R13.reuse, 0x10000, PT ;  /* 0x000100000d00780c */ /* 0x040fe20003f66070 */
[----:B------:R-:W-:Y:S01]  /*02a0*/  IMAD.X R23, RZ, RZ, R20, P6 ;  /* 0x000000ffff177224 */ /* 0x000fe200030e0614 */
[----:B------:R-:W-:Y:S02]  /*02b0*/  ISETP.GE.U32.AND P5, PT, R14, 0x10000, PT ;  /* 0x000100000e00780c */ /* 0x000fe40003fa6070 */
[----:B------:R-:W-:Y:S02]  /*02c0*/  ISETP.LT.AND.EX P0, PT, R20, UR5, !P1, P0 ;  /* 0x0000000514007c0c */ /* 0x000fe4000cf01300 */
[----:B------:R-:W-:Y:S02]  /*02d0*/  ISETP.LT.U32.AND P1, PT, R13, UR12, PT ;  /* 0x0000000c0d007c0c */ /* 0x000fe4000bf21070 */
[----:B------:R-:W-:-:S02]  /*02e0*/  ISETP.LT.U32.AND P2, PT, R14, UR12, PT ;  /* 0x0000000c0e007c0c */ /* 0x000fc4000bf41070 */
[C---:B------:R-:W-:Y:S02]  /*02f0*/  ISETP.GE.U32.AND.EX P3, PT, R21.reuse, RZ, PT, P3 ;  /* 0x000000ff1500720c */ /* 0x040fe40003f66130 */
[----:B------:R-:W-:Y:S02]  /*0300*/  ISETP.GE.U32.AND.EX P5, PT, R22, RZ, PT, P5 ;  /* 0x000000ff1600720c */ /* 0x000fe40003fa6150 */
[----:B------:R-:W-:Y:S02]  /*0310*/  ISETP.GE.U32.AND P4, PT, R24, 0x10000, PT ;  /* 0x000100001800780c */ /* 0x000fe40003f86070 */
[----:B------:R-:W-:Y:S02]  /*0320*/  ISETP.LT.AND.EX P1, PT, R21, UR5, !P3, P1 ;  /* 0x0000000515007c0c */ /* 0x000fe4000df21310 */
[----:B------:R-:W-:Y:S02]  /*0330*/  ISETP.LT.AND.EX P2, PT, R22, UR5, !P5, P2 ;  /* 0x0000000516007c0c */ /* 0x000fe4000ef41320 */
[----:B------:R-:W-:-:S02]  /*0340*/  ISETP.LT.U32.AND P5, PT, R24, UR12, PT ;  /* 0x0000000c18007c0c */ /* 0x000fc4000bfa1070 */
[----:B------:R-:W-:Y:S02]  /*0350*/  ISETP.GE.U32.AND.EX P3, PT, R23, RZ, PT, P4 ;  /* 0x000000ff1700720c */ /* 0x000fe40003f66140 */
[----:B------:R-:W-:Y:S02]  /*0360*/  @P0 IADD3 R10, P4, R15, UR13, RZ ;  /* 0x0000000d0f0a0c10 */ /* 0x000fe4000ff9e0ff */
[----:B------:R-:W-:Y:S02]  /*0370*/  ISETP.LT.AND.EX P3, PT, R23, UR5, !P3, P5 ;  /* 0x0000000517007c0c */ /* 0x000fe4000df61350 */
[----:B------:R-:W-:Y:S02]  /*0380*/  @P0 IADD3.X R11, R20, UR8, RZ, P4, !PT ;  /* 0x00000008140b0c10 */ /* 0x000fe4000a7fe4ff */
[----:B------:R-:W-:Y:S02]  /*0390*/  @P1 IADD3 R2, P4, R13, UR13, RZ ;  /* 0x0000000d0d021c10 */ /* 0x000fe4000ff9e0ff */
[----:B------:R-:W-:Y:S01]  /*03a0*/  PRMT R25, RZ, 0x7610, R25 ;  /* 0x00007610ff197816 */ /* 0x000fe20000000019 */
[----:B------:R0:W2:Y:S01]  /*03b0*/  @P0 LDG.E.U8 R18, desc[UR10][R10.64] ;  /* 0x0000000a0a120981 */ /* 0x0000a2000c1e1100 */
[----:B------:R-:W-:-:S02]  /*03c0*/  @P1 IADD3.X R3, R21, UR8, RZ, P4, !PT ;  /* 0x0000000815031c10 */ /* 0x000fc4000a7fe4ff */
[----:B------:R-:W-:-:S03]  /*03d0*/  @P2 IADD3 R4, P5, R14, UR13, RZ ;  /* 0x0000000d0e042c10 */ /* 0x000fc6000ffbe0ff */
[----:B------:R-:W-:Y:S01]  /*03e0*/  @P3 IADD3 R6, P4, R24, UR13, RZ ;  /* 0x0000000d18063c10 */ /* 0x000fe2000ff9e0ff */
[----:B------:R1:W3:Y:S01]  /*03f0*/  @P1 LDG.E.U8 R25, desc[UR10][R2.64] ;  /* 0x0000000a02191981 */ /* 0x0002e2000c1e1100 */
[----:B------:R-:W-:Y:S02]  /*0400*/  PRMT R19, RZ, 0x7610, R19 ;  /* 0x00007610ff137816 */ /* 0x000fe40000000013 */
[----:B------:R-:W-:Y:S02]  /*0410*/  @P3 IADD3.X R7, R23, UR8, RZ, P4, !PT ;  /* 0x0000000817073c10 */ /* 0x000fe4000a7fe4ff */
[----:B------:R-:W-:Y:S02]  /*0420*/  @P2 IADD3.X R5, R22, UR8, RZ, P5, !PT ;  /* 0x0000000816052c10 */ /* 0x000fe4000affe4ff */
[----:B------:R-:W-:Y:S02]  /*0430*/  @P0 IADD3 R8, P4, R15, UR14, RZ ;  /* 0x0000000e0f080c10 */ /* 0x000fe4000ff9e0ff */
[----:B------:R-:W-:Y:S01]  /*0440*/  PRMT R27, RZ, 0x7610, R27 ;  /* 0x00007610ff1b7816 */ /* 0x000fe2000000001b */
[----:B------:R4:W5:Y:S01]  /*0450*/  @P2 LDG.E.U8 R19, desc[UR10][R4.64] ;  /* 0x0000000a04132981 */ /* 0x000962000c1e1100 */
[----:B------:R-:W-:-:S02]  /*0460*/  @P0 IADD3.X R9, R20, UR6, RZ, P4, !PT ;  /* 0x0000000614090c10 */ /* 0x000fc4000a7fe4ff */
[----:B0-----:R-:W-:Y:S02]  /*0470*/  @P1 IADD3 R10, P4, R13, UR14, RZ ;  /* 0x0000000e0d0a1c10 */ /* 0x001fe4000ff9e0ff */
[----:B------:R2:W5:Y:S02]  /*0480*/  @P3 LDG.E.U8 R27, desc[UR10][R6.64] ;  /* 0x0000000a061b3981 */ /* 0x000564000c1e1100 */
[----:B------:R-:W-:Y:S02]  /*0490*/  @P1 IADD3.X R11, R21, UR6, RZ, P4, !PT ;  /* 0x00000006150b1c10 */ /* 0x000fe4000a7fe4ff */
[----:B-1----:R-:W-:Y:S02]  /*04a0*/  @P2 IADD3 R2, P4, R14, UR14, RZ ;  /* 0x0000000e0e022c10 */ /* 0x002fe4000ff9e0ff */
[----:B------:R-:W-:Y:S02]  /*04b0*/  PRMT R26, RZ, 0x7610, R26 ;  /* 0x00007610ff1a7816 */ /* 0x000fe4000000001a */
[----:B------:R-:W-:-:S02]  /*04c0*/  PRMT R29, RZ, 0x7610, R29 ;  /* 0x00007610ff1d7816 */ /* 0x000fc4000000001d */
[----:B------:R-:W-:Y:S02]  /*04d0*/  @P2 IADD3.X R3, R22, UR6, RZ, P4, !PT ;  /* 0x0000000616032c10 */ /* 0x000fe4000a7fe4ff */
[----:B----4-:R-:W-:Y:S01]  /*04e0*/  IADD3 R4, P4, R24, UR14, RZ ;  /* 0x0000000e18047c10 */ /* 0x010fe2000ff9e0ff */
[----:B------:R-:W4:Y:S01]  /*04f0*/  @P1 LDG.E.U8 R26, desc[UR10][R10.64] ;  /* 0x0000000a0a1a1981 */ /* 0x000f22000c1e1100 */
[----:B------:R-:W-:Y:S02]  /*0500*/  PRMT R28, RZ, 0x7610, R28 ;  /* 0x00007610ff1c7816 */ /* 0x000fe4000000001c */
[----:B------:R-:W-:Y:S01]  /*0510*/  IADD3.X R5, R23, UR6, RZ, P4, !PT ;  /* 0x0000000617057c10 */ /* 0x000fe2000a7fe4ff */
[----:B------:R-:W4:Y:S01]  /*0520*/  @P0 LDG.E.U8 R29, desc[UR10][R8.64] ;  /* 0x0000000a081d0981 */ /* 0x000f22000c1e1100 */
[----:B------:R-:W-:-:S03]  /*0530*/  PRMT R23, RZ, 0x7610, R23 ;  /* 0x00007610ff177816 */ /* 0x000fc60000000017 */
[----:B------:R3:W4:Y:S04]  /*0540*/  @P2 LDG.E.U8 R28, desc[UR10][R2.64] ;  /* 0x0000000a021c2981 */ /* 0x000728000c1e1100 */
[----:B------:R-:W4:Y:S01]  /*0550*/  @P3 LDG.E.U8 R23, desc[UR10][R4.64] ;  /* 0x0000000a04173981 */ /* 0x000f22000c1e1100 */
[----:B------:R-:W-:Y:S01]  /*0560*/  ULDC.S8 UR4, c[0x0][0xe5a] ;  /* 0x0003968000047ab9 */ /* 0x000fe20000000200 */
[----:B------:R-:W-:Y:S01]  /*0570*/  IMAD.WIDE.U32 R16, R12, 0x4, R16 ;  /* 0x000000040c107825 */ /* 0x000fe200078e0010 */
[----:B--2---:R-:W-:Y:S02]  /*0580*/  PRMT R6, R18, 0x9910, RZ ;  /* 0x0000991012067816 */ /* 0x004fe400000000ff */
[----:B---3--:R-:W-:-:S03]  /*0590*/  PRMT R2, R25, 0x9910, RZ ;  /* 0x0000991019027816 */ /* 0x008fc600000000ff */
[----:B------:R-:W-:Y:S02]  /*05a0*/  IMAD R6, R6, UR4, RZ ;  /* 0x0000000406067c24 */ /* 0x000fe4000f8e02ff */
[----:B------:R-:W-:Y:S01]  /*05b0*/  IMAD R2, R2, UR4, RZ ;  /* 0x0000000402027c24 */ /* 0x000fe2000f8e02ff */
[----:B-----5:R-:W-:-:S03]  /*05c0*/  PRMT R3, R19, 0x9910, RZ ;  /* 0x0000991013037816 */ /* 0x020fc600000000ff */
[----:B------:R-:W-:Y:S02]  /*05d0*/  IMAD.MOV R2, RZ, RZ, -R2 ;  /* 0x000000ffff027224 */ /* 0x000fe400078e0a02 */
[----:B------:R-:W-:Y:S01]  /*05e0*/  IMAD.MOV R6, RZ, RZ, -R6 ;  /* 0x000000ffff067224 */ /* 0x000fe200078e0a06 */
[----:B------:R-:W-:Y:S01]  /*05f0*/  PRMT R7, R27, 0x9910, RZ ;  /* 0x000099101b077816 */ /* 0x000fe200000000ff */
[----:B------:R-:W-:Y:S01]  /*0600*/  IMAD R3, R3, UR4, RZ ;  /* 0x0000000403037c24 */ /* 0x000fe2000f8e02ff */
[----:B------:R-:W-:-:S03]  /*0610*/  PRMT R9, R2, 0x7710, RZ ;  /* 0x0000771002097816 */ /* 0x000fc600000000ff */
[----:B------:R-:W-:Y:S01]  /*0620*/  IMAD R7, R7, UR4, RZ ;  /* 0x0000000407077c24 */ /* 0x000fe2000f8e02ff */
[----:B------:R-:W-:Y:S01]  /*0630*/  PRMT R6, R6, 0x7710, RZ ;  /* 0x0000771006067816 */ /* 0x000fe200000000ff */
[----:B------:R-:W-:Y:S01]  /*0640*/  IMAD.MOV R3, RZ, RZ, -R3 ;  /* 0x000000ffff037224 */ /* 0x000fe200078e0a03 */
[----:B------:R-:W-:Y:S01]  /*0650*/  @P0 IADD3 R2, P4, R15, UR14, RZ ;  /* 0x0000000e0f020c10 */ /* 0x000fe2000ff9e0ff */
[----:B------:R-:W-:Y:S02]  /*0660*/  IMAD.MOV R8, RZ, RZ, -R7 ;  /* 0x000000ffff087224 */ /* 0x000fe400078e0a07 */
[----:B----4-:R-:W-:Y:S01]  /*0670*/  IMAD.IADD R11, R9, 0x1, R26 ;  /* 0x00000001090b7824 */ /* 0x010fe200078e021a */
[----:B------:R-:W-:Y:S02]  /*0680*/  PRMT R9, R3, 0x7710, RZ ;  /* 0x0000771003097816 */ /* 0x000fe400000000ff */
[----:B------:R-:W-:Y:S01]  /*0690*/  @P0 IADD3.X R3, R20, UR6, RZ, P4, !PT ;  /* 0x0000000614030c10 */ /* 0x000fe2000a7fe4ff */
[----:B------:R-:W-:Y:S01]  /*06a0*/  IMAD.IADD R29, R6, 0x1, R29 ;  /* 0x00000001061d7824 */ /* 0x000fe200078e021d */
[----:B------:R-:W-:-:S02]  /*06b0*/  @P1 IADD3 R6, P5, R13, UR14, RZ ;  /* 0x0000000e0d061c10 */ /* 0x000fc4000ffbe0ff */
[----:B------:R-:W-:Y:S02]  /*06c0*/  @P2 IADD3 R14, P4, R14, UR14, RZ ;  /* 0x0000000e0e0e2c10 */ /* 0x000fe4000ff9e0ff */
[----:B------:R-:W-:Y:S01]  /*06d0*/  PRMT R8, R8, 0x7710, RZ ;  /* 0x0000771008087816 */ /* 0x000fe200000000ff */
[----:B------:R-:W-:Y:S01]  /*06e0*/  IMAD.IADD R9, R9, 0x1, R28 ;  /* 0x0000000109097824 */ /* 0x000fe200078e021c */
[----:B------:R-:W-:Y:S02]  /*06f0*/  @P1 IADD3.X R7, R21, UR6, RZ, P5, !PT ;  /* 0x0000000615071c10 */ /* 0x000fe4000affe4ff */
[----:B------:R-:W-:Y:S01]  /*0700*/  @P2 IADD3.X R15, R22, UR6, RZ, P4, !PT ;  /* 0x00000006160f2c10 */ /* 0x000fe2000a7fe4ff */
[----:B------:R-:W-:Y:S01]  /*0710*/  IMAD.IADD R23, R8, 0x1, R23 ;  /* 0x0000000108177824 */ /* 0x000fe200078e0217 */
        /* <DEDUP_REMOVED lines=10> */
.L_x_7683:
        /* <DEDUP_REMOVED lines=8> */
.L_x_7685:
        /* <DEDUP_REMOVED lines=15> */
[C---:B------:R-:W-:Y:S01]  /*0930*/  PRMT R11, R6.reuse, 0x7772, RZ ;  /* 0x00007772060b7816 */ /* 0x040fe200000000ff */
[----:B------:R-:W-:Y:S01]  /*0940*/  IMAD R7, R9, UR4, RZ ;  /* 0x0000000409077c24 */ /* 0x000fe2000f8e02ff */
[----:B------:R-:W-:Y:S01]  /*0950*/  PRMT R12, R6, 0x7773, RZ ;  /* 0x00007773060c7816 */ /* 0x000fe200000000ff */
[----:B------:R-:W-:Y:S01]  /*0960*/  IMAD R9, R10, UR4, RZ ;  /* 0x000000040a097c24 */ /* 0x000fe2000f8e02ff */
[C---:B---3--:R-:W-:Y:S01]  /*0970*/  PRMT R8, R4.reuse, 0x7770, RZ ;  /* 0x0000777004087816 */ /* 0x048fe200000000ff */
[----:B------:R-:W-:Y:S01]  /*0980*/  IMAD R10, R11, UR4, RZ ;  /* 0x000000040b0a7c24 */ /* 0x000fe2000f8e02ff */
[----:B------:R-:W-:Y:S01]  /*0990*/  PRMT R6, R4, 0x7771, RZ ;  /* 0x0000777104067816 */ /* 0x000fe200000000ff */
[----:B------:R-:W-:-:S02]  /*09a0*/  IMAD.MOV R7, RZ, RZ, -R7 ;  /* 0x000000ffff077224 */ /* 0x000fc400078e0a07 */
[----:B------:R-:W-:Y:S02]  /*09b0*/  IMAD.MOV R13, RZ, RZ, -R9 ;  /* 0x000000ffff0d7224 */ /* 0x000fe400078e0a09 */
[----:B------:R-:W-:Y:S01]  /*09c0*/  IMAD R11, R12, UR4, RZ ;  /* 0x000000040c0b7c24 */ /* 0x000fe2000f8e02ff */
[----:B------:R-:W-:Y:S01]  /*09d0*/  PRMT R9, R7, 0x7710, RZ ;  /* 0x0000771007097816 */ /* 0x000fe200000000ff */
[----:B------:R-:W-:Y:S01]  /*09e0*/  IMAD.MOV R10, RZ, RZ, -R10 ;  /* 0x000000ffff0a7224 */ /* 0x000fe200078e0a0a */
[----:B------:R-:W-:Y:S01]  /*09f0*/  PRMT R13, R13, 0x7710, RZ ;  /* 0x000077100d0d7816 */ /* 0x000fe200000000ff */
[----:B------:R-:W-:Y:S01]  /*0a00*/  IMAD.MOV R11, RZ, RZ, -R11 ;  /* 0x000000ffff0b7224 */ /* 0x000fe200078e0a0b */
[----:B------:R-:W-:Y:S01]  /*0a10*/  PRMT R7, R4, 0x7772, RZ ;  /* 0x0000777204077816 */ /* 0x000fe200000000ff */
[----:B------:R-:W-:Y:S01]  /*0a20*/  IMAD.IADD R9, R8, 0x1, R9 ;  /* 0x0000000108097824 */ /* 0x000fe200078e0209 */
[----:B------:R-:W-:Y:S01]  /*0a30*/  PRMT R10, R10, 0x7710, RZ ;  /* 0x000077100a0a7816 */ /* 0x000fe200000000ff */
[----:B------:R-:W-:Y:S01]  /*0a40*/  IMAD.IADD R6, R6, 0x1, R13 ;  /* 0x0000000106067824 */ /* 0x000fe200078e020d */
[----:B------:R-:W-:-:S02]  /*0a50*/  PRMT R4, R4, 0x7773, RZ ;  /* 0x0000777304047816 */ /* 0x000fc400000000ff */
[----:B------:R-:W-:Y:S01]  /*0a60*/  PRMT R11, R11, 0x7710, RZ ;  /* 0x000077100b0b7816 */ /* 0x000fe200000000ff */
[----:B------:R-:W-:Y:S01]  /*0a70*/  IMAD.IADD R7, R7, 0x1, R10 ;  /* 0x0000000107077824 */ /* 0x000fe200078e020a */
[----:B------:R-:W-:-:S03]  /*0a80*/  PRMT R6, R6, 0x7604, R9 ;  /* 0x0000760406067816 */ /* 0x000fc60000000009 */
[----:B------:R-:W-:Y:S01]  /*0a90*/  IMAD.IADD R4, R4, 0x1, R11 ;  /* 0x0000000104047824 */ /* 0x000fe200078e020b */
        /* <DEDUP_REMOVED lines=9> */
.L_x_7686:
        /* <DEDUP_REMOVED lines=13> */
.L_x_8191:


//--------------------- .text._ZN2at6native55_GLOBAL__N__de093ff9_22_ForeachBinaryOpList_cu_a911ec4325multi_tensor_apply_kernelINS1_18TensorListMetadataILi2EEENS1_24BinaryOpListAlphaFunctorIhLi2ELi2ELi0EEEJSt5minusIhEhEEEvT_T0_DpT1_ --------------------------
	.section	.text._ZN2at6native55_GLOBAL__N__de093ff9_22_ForeachBinaryOpList_cu_a911ec4325multi_tensor_apply_kernelINS1_18TensorListMetadataILi2EEENS1_24BinaryOpListAlphaFunctorIhLi2ELi2ELi0EEEJSt5minusIhEhEEEvT_T0_DpT1_,"ax",@progbits
	.align	128
.text._ZN2at6native55_GLOBAL__N__de093ff9_22_ForeachBinaryOpList_cu_a911ec4325multi_tensor_apply_kernelINS1_18TensorListMetadataILi2EEENS1_24BinaryOpListAlphaFunctorIhLi2ELi2ELi0EEEJSt5minusIhEhEEEvT_T0_DpT1_:
        .type           _ZN2at6native55_GLOBAL__N__de093ff9_22_ForeachBinaryOpList_cu_a911ec4325multi_tensor_apply_kernelINS1_18TensorListMetadataILi2EEENS1_24BinaryOpListAlphaFunctorIhLi2ELi2ELi0EEEJSt5minusIhEhEEEvT_T0_DpT1_,@function
        .size           _ZN2at6native55_GLOBAL__N__de093ff9_22_ForeachBinaryOpList_cu_a911ec4325multi_tensor_apply_kernelINS1_18TensorListMetadataILi2EEENS1_24BinaryOpListAlphaFunctorIhLi2ELi2ELi0EEEJSt5minusIhEhEEEvT_T0_DpT1_,(.L_x_8192 - _ZN2at6native55_GLOBAL__N__de093ff9_22_ForeachBinaryOpList_cu_a911ec4325multi_tensor_apply_kernelINS1_18TensorListMetadataILi2EEENS1_24BinaryOpListAlphaFunctorIhLi2ELi2ELi0EEEJSt5minusIhEhEEEvT_T0_DpT1_)
        .other          _ZN2at6native55_GLOBAL__N__de093ff9_22_ForeachBinaryOpList_cu_a911ec4325multi_tensor_apply_kernelINS1_18TensorListMetadataILi2EEENS1_24BinaryOpListAlphaFunctorIhLi2ELi2ELi0EEEJSt5minusIhEhEEEvT_T0_DpT1_,@"STO_CUDA_ENTRY STV_DEFAULT"
_ZN2at6native55_GLOBAL__N__de093ff9_22_ForeachBinaryOpList_cu_a911ec4325multi_tensor_apply_kernelINS1_18TensorListMetadataILi2EEENS1_24BinaryOpListAlphaFunctorIhLi2ELi2ELi0EEEJSt5minusIhEhEEEvT_T0_DpT1_:
        /* <DEDUP_REMOVED lines=30> */
.L_x_7688:
        /* <DEDUP_REMOVED lines=57> */
[----:B------:R-:W-:Y:S01]  /*0570*/  UPRMT UR4, UR9, 0x9910, URZ ;  /* 0x0000991009047896 */ /* 0x000fe2000800003f */
        /* <DEDUP_REMOVED lines=37> */
.L_x_7687:
        /* <DEDUP_REMOVED lines=8> */
.L_x_7689:
        /* <DEDUP_REMOVED lines=47> */
.L_x_7690:
        /* <DEDUP_REMOVED lines=12> */
.L_x_8192:


//--------------------- .text._ZN2at6native55_GLOBAL__N__de093ff9_22_ForeachBinaryOpList_cu_a911ec4325multi_tensor_apply_kernelINS1_18TensorListMetadataILi3EEENS1_24BinaryOpListAlphaFunctorIN3c104HalfELi3ELi2ELi2EEEJSt4plusIfEfEEEvT_T0_DpT1_ --------------------------
	.section	.text._ZN2at6native55_GLOBAL__N__de093ff9_22_ForeachBinaryOpList_cu_a911ec4325multi_tensor_apply_kernelINS1_18TensorListMetadataILi3EEENS1_24BinaryOpListAlphaFunctorIN3c104HalfELi3ELi2ELi2EEEJSt4plusIfEfEEEvT_T0_DpT1_,"ax",@progbits
	.align	128
.text._ZN2at6native55_GLOBAL__N__de093ff9_22_ForeachBinaryOpList_cu_a911ec4325multi_tensor_apply_kernelINS1_18TensorListMetadataILi3EEENS1_24BinaryOpListAlphaFunctorIN3c104HalfELi3ELi2ELi2EEEJSt4plusIfEfEEEvT_T0_DpT1_:
        .type           _ZN2at6native55_GLOBAL__N__de093ff9_22_ForeachBinaryOpList_cu_a911ec4325multi_tensor_apply_kernelINS1_18TensorListMetadataILi3EEENS1_24BinaryOpListAlphaFunctorIN3c104HalfELi3ELi2ELi2EEEJSt4plusIfEfEEEvT_T0_DpT1_,@function
        .size           _ZN2at6native55_GLOBAL__N__de093ff9_22_ForeachBinaryOpList_cu_a911ec4325multi_tensor_apply_kernelINS1_18TensorListMetadataILi3EEENS1_24BinaryOpListAlphaFunctorIN3c104HalfELi3ELi2ELi2EEEJSt4plusIfEfEEEvT_T0_DpT1_,(.L_x_8193 - _ZN2at6native55_GLOBAL__N__de093ff9_22_ForeachBinaryOpList_cu_a911ec4325multi_tensor_apply_kernelINS1_18TensorListMetadataILi3EEENS1_24BinaryOpListAlphaFunctorIN3c104HalfELi3ELi2ELi2EEEJSt4plusIfEfEEEvT_T0_DpT1_)
        .other          _ZN2at6native55_GLOBAL__N__de093ff9_22_ForeachBinaryOpList_cu_a911ec4325multi_tensor_apply_kernelINS1_18TensorListMetadataILi3EEENS1_24BinaryOpListAlphaFunctorIN3c104HalfELi3ELi2ELi2EEEJSt4plusIfEfEEEvT_T0_DpT1_,@"STO_CUDA_ENTRY STV_DEFAULT"
_ZN2at6native55_GLOBAL__N__de093ff9_22_ForeachBinaryOpList_cu_a911ec4325multi_tensor_apply_kernelINS1_18TensorListMetadataILi3EEENS1_24BinaryOpListAlphaFunctorIN3c104HalfELi3ELi2ELi2EEEJSt4plusIfEfEEEvT_T0_DpT1_:
        /* <DEDUP_REMOVED lines=32> */
.L_x_7692:
        /* <DEDUP_REMOVED lines=64> */
[----:B------:R-:W-:Y:S01]  /*0600*/  FFMA.FTZ R3, R28, UR5, R3 ;  /* 0x000000051c037c23 */ /* 0x000fe20008010003 */
[----:B----4-:R-:W-:Y:S02]  /*0610*/  HADD2.F32 R19, -RZ, R15.H0_H0 ;  /* 0x2000000fff137230 */ /* 0x010fe40000004100 */
[----:B-----5:R-:W-:Y:S02]  /*0620*/  HADD2.F32 R11, -RZ, R11.H0_H0 ;  /* 0x2000000bff0b7230 */ /* 0x020fe40000004100 */
[----:B------:R-:W-:Y:S02]  /*0630*/  HADD2.F32 R29, -RZ, R13.H0_H0 ;  /* 0x2000000dff1d7230 */ /* 0x000fe40000004100 */
[----:B------:R-:W-:-:S03]  /*0640*/  HADD2.F32 R10, -RZ, R10.H0_H0 ;  /* 0x2000000aff0a7230 */ /* 0x000fc60000004100 */
[----:B------:R-:W-:Y:S01]  /*0650*/  FFMA.FTZ R19, R29, UR5, R19 ;  /* 0x000000051d137c23 */ /* 0x000fe20008010013 */
[----:B------:R-:W-:Y:S01]  /*0660*/  @P0 LEA.HI.X R13, R7, UR11, R20, 0x1, P4 ;  /* 0x0000000b070d0c11 */ /* 0x000fe2000a0f0c14 */
[----:B------:R-:W-:Y:S01]  /*0670*/  FFMA.FTZ R10, R10, UR5, R11 ;  /* 0x000000050a0a7c23 */ /* 0x000fe2000801000b */
[----:B------:R-:W-:Y:S02]  /*0680*/  HADD2.F32 R24, -RZ, R24.H0_H0 ;  /* 0x20000018ff187230 */ /* 0x000fe40000004100 */
[----:B------:R-:W-:Y:S01]  /*0690*/  HADD2.F32 R25, -RZ, R25.H0_H0 ;  /* 0x20000019ff197230 */ /* 0x000fe20000004100 */
[----:B------:R-:W-:Y:S02]  /*06a0*/  @P3 LEA R6, P4, R18, UR10, 0x1 ;  /* 0x0000000a12063c11 */ /* 0x000fe4000f8808ff */
[----:B------:R-:W-:Y:S02]  /*06b0*/  F2FP.F16.F32.PACK_AB R3, RZ, R3 ;  /* 0x00000003ff03723e */ /* 0x000fe400000000ff */
[----:B------:R-:W-:Y:S01]  /*06c0*/  FFMA.FTZ R24, R25, UR5, R24 ;  /* 0x0000000519187c23 */ /* 0x000fe20008010018 */
        /* <DEDUP_REMOVED lines=15> */
.L_x_7691:
        /* <DEDUP_REMOVED lines=9> */
.L_x_7693:
        /* <DEDUP_REMOVED lines=14> */
[----:B------:R-:W-:Y:S01]  /*0930*/  FFMA.FTZ R2, R9, UR15, R2 ;  /* 0x0000000f09027c23 */ /* 0x000fe20008010002 */
[----:B------:R-:W-:Y:S02]  /*0940*/  HADD2.F32 R12, -RZ, R5.H1_H1 ;  /* 0x30000005ff0c7230 */ /* 0x000fe40000004100 */
[----:B------:R-:W-:Y:S01]  /*0950*/  FFMA.FTZ R11, R11, UR15, R8 ;  /* 0x0000000f0b0b7c23 */ /* 0x000fe20008010008 */
[--C-:B------:R-:W-:Y:S01]  /*0960*/  HADD2.F32 R13, -RZ, R7.reuse.H0_H0 ;  /* 0x20000007ff0d7230 */ /* 0x100fe20000004100 */
[----:B------:R-:W-:Y:S01]  /*0970*/  IADD3.X R5, R16, UR11, RZ, P0, !PT ;  /* 0x0000000b10057c10 */ /* 0x000fe200087fe4ff */
[----:B------:R-:W-:Y:S01]  /*0980*/  HADD2.F32 R15, -RZ, R7.H1_H1 ;  /* 0x30000007ff0f7230 */ /* 0x000fe20000004100 */
[----:B------:R-:W-:Y:S02]  /*0990*/  IADD3 R3, P0, R3, UR5, RZ ;  /* 0x0000000503037c10 */ /* 0x000fe4000ff1e0ff */
[----:B------:R-:W-:Y:S01]  /*09a0*/  FFMA.FTZ R10, R13, UR15, R10 ;  /* 0x0000000f0d0a7c23 */ /* 0x000fe2000801000a */
[----:B------:R-:W-:Y:S01]  /*09b0*/  F2FP.F16.F32.PACK_AB R14, R11, R2 ;  /* 0x000000020b0e723e */ /* 0x000fe200000000ff */
[----:B------:R-:W-:Y:S01]  /*09c0*/  FFMA.FTZ R15, R15, UR15, R12 ;  /* 0x0000000f0f0f7c23 */ /* 0x000fe2000801000c */
        /* <DEDUP_REMOVED lines=11> */
.L_x_7694:
        /* <DEDUP_REMOVED lines=16> */
.L_x_8193:


//--------------------- .text._ZN2at6native55_GLOBAL__N__de093ff9_22_ForeachBinaryOpList_cu_a911ec4325multi_tensor_apply_kernelINS1_18TensorListMetadataILi3EEENS1_24BinaryOpListAlphaFunctorIN3c108BFloat16ELi3ELi2ELi2EEEJSt4plusIfEfEEEvT_T0_DpT1_ --------------------------
	.section	.text._ZN2at6native55_GLOBAL__N__de093ff9_22_ForeachBinaryOpList_cu_a911ec4325multi_tensor_apply_kernelINS1_18TensorListMetadataILi3EEENS1_24BinaryOpListAlphaFunctorIN3c108BFloat16ELi3ELi2ELi2EEEJSt4plusIfEfEEEvT_T0_DpT1_,"ax",@progbits
	.align	128
.text._ZN2at6native55_GLOBAL__N__de093ff9_22_ForeachBinaryOpList_cu_a911ec4325multi_tensor_apply_kernelINS1_18TensorListMetadataILi3EEENS1_24BinaryOpListAlphaFunctorIN3c108BFloat16ELi3ELi2ELi2EEEJSt4plusIfEfEEEvT_T0_DpT1_:
        .type           _ZN2at6native55_GLOBAL__N__de093ff9_22_ForeachBinaryOpList_cu_a911ec4325multi_tensor_apply_kernelINS1_18TensorListMetadataILi3EEENS1_24BinaryOpListAlphaFunctorIN3c108BFloat16ELi3ELi2ELi2EEEJSt4plusIfEfEEEvT_T0_DpT1_,@function
        .size           _ZN2at6native55_GLOBAL__N__de093ff9_22_ForeachBinaryOpList_cu_a911ec4325multi_tensor_apply_kernelINS1_18TensorListMetadataILi3EEENS1_24BinaryOpListAlphaFunctorIN3c108BFloat16ELi3ELi2ELi2EEEJSt4plusIfEfEEEvT_T0_DpT1_,(.L_x_8194 - _ZN2at6native55_GLOBAL__N__de093ff9_22_ForeachBinaryOpList_cu_a911ec4325multi_tensor_apply_kernelINS1_18TensorListMetadataILi3EEENS1_24BinaryOpListAlphaFunctorIN3c108BFloat16ELi3ELi2ELi2EEEJSt4plusIfEfEEEvT_T0_DpT1_)
        .other          _ZN2at6native55_GLOBAL__N__de093ff9_22_ForeachBinaryOpList_cu_a911ec4325multi_tensor_apply_kernelINS1_18TensorListMetadataILi3EEENS1_24BinaryOpListAlphaFunctorIN3c108BFloat16ELi3ELi2ELi2EEEJSt4plusIfEfEEEvT_T0_DpT1_,@"STO_CUDA_ENTRY STV_DEFAULT"
_ZN2at6native55_GLOBAL__N__de093ff9_22_ForeachBinaryOpList_cu_a911ec4325multi_tensor_apply_kernelINS1_18TensorListMetadataILi3EEENS1_24BinaryOpListAlphaFunctorIN3c108BFloat16ELi3ELi2ELi2EEEJSt4plusIfEfEEEvT_T0_DpT1_:
        /* <DEDUP_REMOVED lines=32> */
.L_x_7696:
        /* <DEDUP_REMOVED lines=64> */
[----:B------:R-:W-:Y:S01]  /*0600*/  FFMA.FTZ R3, R28, UR5, R3 ;  /* 0x000000051c037c23 */ /* 0x000fe20008010003 */
[----:B----4-:R-:W-:Y:S02]  /*0610*/  IMAD.U32 R19, R15, 0x10000, RZ ;  /* 0x000100000f137824 */ /* 0x010fe400078e00ff */
[----:B-----5:R-:W-:Y:S02]  /*0620*/  IMAD.U32 R11, R11, 0x10000, RZ ;  /* 0x000100000b0b7824 */ /* 0x020fe400078e00ff */
[----:B------:R-:W-:Y:S01]  /*0630*/  IMAD.U32 R29, R13, 0x10000, RZ ;  /* 0x000100000d1d7824 */ /* 0x000fe200078e00ff */
[----:B------:R-:W-:Y:S01]  /*0640*/  @P0 LEA.HI.X R13, R7, UR11, R20, 0x1, P4 ;  /* 0x0000000b070d0c11 */ /* 0x000fe2000a0f0c14 */
[----:B------:R-:W-:Y:S02]  /*0650*/  IMAD.U32 R10, R10, 0x10000, RZ ;  /* 0x000100000a0a7824 */ /* 0x000fe400078e00ff */
[----:B------:R-:W-:Y:S01]  /*0660*/  FFMA.FTZ R19, R29, UR5, R19 ;  /* 0x000000051d137c23 */ /* 0x000fe20008010013 */
[----:B------:R-:W-:Y:S01]  /*0670*/  @P3 LEA R6, P4, R18, UR10, 0x1 ;  /* 0x0000000a12063c11 */ /* 0x000fe2000f8808ff */
[----:B------:R-:W-:Y:S01]  /*0680*/  FFMA.FTZ R10, R10, UR5, R11 ;  /* 0x000000050a0a7c23 */ /* 0x000fe2000801000b */
[----:B------:R-:W-:Y:S01]  /*0690*/  F2FP.BF16.F32.PACK_AB R3, RZ, R3 ;  /* 0x00000003ff03723e */ /* 0x000fe200000010ff */
[----:B------:R-:W-:-:S02]  /*06a0*/  IMAD.U32 R24, R24, 0x10000, RZ ;  /* 0x0001000018187824 */ /* 0x000fc400078e00ff */
[----:B------:R-:W-:Y:S01]  /*06b0*/  IMAD.U32 R25, R25, 0x10000, RZ ;  /* 0x0001000019197824 */ /* 0x000fe200078e00ff */
[----:B------:R-:W-:-:S03]  /*06c0*/  @P1 LEA.HI.X R15, R21, UR11, R8, 0x1, P5 ;  /* 0x0000000b150f1c11 */ /* 0x000fc6000a8f0c08 */
[----:B------:R-:W-:Y:S01]  /*06d0*/  FFMA.FTZ R24, R25, UR5, R24 ;  /* 0x0000000519187c23 */ /* 0x000fe20008010018 */
        /* <DEDUP_REMOVED lines=14> */
.L_x_7695:
        /* <DEDUP_REMOVED lines=9> */
.L_x_7697:
        /* <DEDUP_REMOVED lines=19> */
[----:B------:R-:W-:Y:S01]  /*0980*/  FFMA.FTZ R11, R12, UR15, R11 ;  /* 0x0000000f0c0b7c23 */ /* 0x000fe2000801000b */
[----:B------:R-:W-:Y:S02]  /*0990*/  IMAD.U32 R9, R9, 0x10000, RZ ;  /* 0x0001000009097824 */ /* 0x000fe400078e00ff */
[----:B------:R-:W-:Y:S01]  /*09a0*/  FFMA.FTZ R8, R5, UR15, R8 ;  /* 0x0000000f05087c23 */ /* 0x000fe20008010008 */
[----:B------:R-:W-:Y:S01]  /*09b0*/  IMAD.U32 R14, R7, 0x10000, RZ ;  /* 0x00010000070e7824 */ /* 0x000fe200078e00ff */
[----:B------:R-:W-:Y:S01]  /*09c0*/  IADD3.X R5, R15, UR11, RZ, P0, !PT ;  /* 0x0000000b0f057c10 */ /* 0x000fe200087fe4ff */
[----:B------:R-:W-:Y:S01]  /*09d0*/  FFMA.FTZ R2, R9, UR15, R2 ;  /* 0x0000000f09027c23 */ /* 0x000fe20008010002 */
[----:B------:R-:W-:Y:S01]  /*09e0*/  IADD3 R0, P0, R0, UR5, RZ ;  /* 0x0000000500007c10 */ /* 0x000fe2000ff1e0ff */
[----:B------:R-:W-:-:S03]  /*09f0*/  FFMA.FTZ R13, R14, UR15, R13 ;  /* 0x0000000f0e0d7c23 */ /* 0x000fc6000801000d */
        /* <DEDUP_REMOVED lines=12> */
.L_x_7698:
        /* <DEDUP_REMOVED lines=12> */
.L_x_8194:


//--------------------- .text._ZN2at6native55_GLOBAL__N__de093ff9_22_ForeachBinaryOpList_cu_a911ec4325multi_tensor_apply_kernelINS1_18TensorListMetadataILi3EEENS1_24BinaryOpListAlphaFunctorIbLi3ELi2ELi2EEEJSt4plusIbEbEEEvT_T0_DpT1_ --------------------------
	.section	.text._ZN2at6native55_GLOBAL__N__de093ff9_22_ForeachBinaryOpList_cu_a911ec4325multi_tensor_apply_kernelINS1_18TensorListMetadataILi3EEENS1_24BinaryOpListAlphaFunctorIbLi3ELi2ELi2EEEJSt4plusIbEbEEEvT_T0_DpT1_,"ax",@progbits
	.align	128
.text._ZN2at6native55_GLOBAL__N__de093ff9_22_ForeachBinaryOpList_cu_a911ec4325multi_tensor_apply_kernelINS1_18TensorListMetadataILi3EEENS1_24BinaryOpListAlphaFunctorIbLi3ELi2ELi2EEEJSt4plusIbEbEEEvT_T0_DpT1_:
        .type           _ZN2at6native55_GLOBAL__N__de093ff9_22_ForeachBinaryOpList_cu_a911ec4325multi_tensor_apply_kernelINS1_18TensorListMetadataILi3EEENS1_24BinaryOpListAlphaFunctorIbLi3ELi2ELi2EEEJSt4plusIbEbEEEvT_T0_DpT1_,@function
        .size           _ZN2at6native55_GLOBAL__N__de093ff9_22_ForeachBinaryOpList_cu_a911ec4325multi_tensor_apply_kernelINS1_18TensorListMetadataILi3EEENS1_24BinaryOpListAlphaFunctorIbLi3ELi2ELi2EEEJSt4plusIbEbEEEvT_T0_DpT1_,(.L_x_8195 - _ZN2at6native55_GLOBAL__N__de093ff9_22_ForeachBinaryOpList_cu_a911ec4325multi_tensor_apply_kernelINS1_18TensorListMetadataILi3EEENS1_24BinaryOpListAlphaFunctorIbLi3ELi2ELi2EEEJSt4plusIbEbEEEvT_T0_DpT1_)
        .other          _ZN2at6native55_GLOBAL__N__de093ff9_22_ForeachBinaryOpList_cu_a911ec4325multi_tensor_apply_kernelINS1_18TensorListMetadataILi3EEENS1_24BinaryOpListAlphaFunctorIbLi3ELi2ELi2EEEJSt4plusIbEbEEEvT_T0_DpT1_,@"STO_CUDA_ENTRY STV_DEFAULT"
_ZN2at6native55_GLOBAL__N__de093ff9_22_ForeachBinaryOpList_cu_a911ec4325multi_tensor_apply_kernelINS1_18TensorListMetadataILi3EEENS1_24BinaryOpListAlphaFunctorIbLi3ELi2ELi2EEEJSt4plusIbEbEEEvT_T0_DpT1_:
        /* <DEDUP_REMOVED lines=32> */
.L_x_7700:
[----:B0-----:R-:W-:Y:S01]  /*0200*/  IADD3 R23, P0, R0, R16, RZ ;  /* 0x0000001000177210 */ /* 0x001fe20007f1e0ff */
[C---:B-1----:R-:W-:Y:S01]  /*0210*/  IMAD R6, R14.reuse, 0x3, RZ ;  /* 0x000000030e067824 */ /* 0x042fe200078e02ff */
[----:B------:R-:W-:Y:S02]  /*0220*/  PRMT R26, RZ, 0x7610, R26 ;  /* 0x00007610ff1a7816 */ /* 0x000fe4000000001a */
[C---:B------:R-:W-:Y:S01]  /*0230*/  ISETP.GE.U32.AND P2, PT, R23.reuse, 0x10000, PT ;  /* 0x000100001700780c */ /* 0x040fe20003f46070 */
[----:B------:R-:W-:Y:S01]  /*0240*/  IMAD.X R27, RZ, RZ, R17, P0 ;  /* 0x000000ffff1b7224 */ /* 0x000fe200000e0611 */
[----:B------:R-:W-:Y:S02]  /*0250*/  ISETP.LT.U32.AND P0, PT, R23, UR14, PT ;  /* 0x0000000e17007c0c */ /* 0x000fe4000bf01070 */
[----:B------:R-:W-:Y:S02]  /*0260*/  LEA R21, P4, R14, R23, 0x1 ;  /* 0x000000170e157211 */ /* 0x000fe400078808ff */
[----:B------:R-:W-:-:S03]  /*0270*/  ISETP.GE.U32.AND.EX P2, PT, R27, RZ, PT, P2 ;  /* 0x000000ff1b00720c */ /* 0x000fc60003f46120 */
        /* <DEDUP_REMOVED lines=11> */
[----:B------:R-:W-:Y:S01]  /*0330*/  IADD3 R19, P5, R6, R23, RZ ;  /* 0x0000001706137210 */ /* 0x000fe20007fbe0ff */
[----:B------:R0:W2:Y:S01]  /*0340*/  @P2 LDG.E.U8 R26, desc[UR12][R2.64] ;  /* 0x0000000c021a2981 */ /* 0x0000a2000c1e1100 */
[----:B------:R-:W-:-:S02]  /*0350*/  @P2 IADD3 R4, P4, R23, UR16, RZ ;  /* 0x0000001017042c10 */ /* 0x000fc4000ff9e0ff */
[----:B------:R-:W-:Y:S01]  /*0360*/  ISETP.LT.U32.AND P1, PT, R21, UR14, PT ;  /* 0x0000000e15007c0c */ /* 0x000fe2000bf21070 */
[----:B------:R-:W-:Y:S01]  /*0370*/  IMAD.X R15, RZ, RZ, R27, P5 ;  /* 0x000000ffff0f7224 */ /* 0x000fe200028e061b */
[C---:B------:R-:W-:Y:S02]  /*0380*/  ISETP.GE.U32.AND.EX P0, PT, R24.reuse, RZ, PT, P0 ;  /* 0x000000ff1800720c */ /* 0x040fe40003f06100 */
[----:B------:R-:W-:Y:S02]  /*0390*/  @P2 IADD3.X R5, R27, UR8, RZ, P4, !PT ;  /* 0x000000081b052c10 */ /* 0x000fe4000a7fe4ff */
[C---:B------:R-:W-:Y:S02]  /*03a0*/  ISETP.GE.U32.AND P4, PT, R19.reuse, 0x10000, PT ;  /* 0x000100001300780c */ /* 0x040fe40003f86070 */
[----:B------:R-:W-:Y:S02]  /*03b0*/  ISETP.LT.AND.EX P1, PT, R24, UR5, !P0, P1 ;  /* 0x0000000518007c0c */ /* 0x000fe4000c721310 */
[----:B------:R-:W-:-:S02]  /*03c0*/  ISETP.LT.U32.AND P0, PT, R19, UR14, PT ;  /* 0x0000000e13007c0c */ /* 0x000fc4000bf01070 */
[C---:B------:R-:W-:Y:S02]  /*03d0*/  ISETP.GE.U32.AND.EX P4, PT, R15.reuse, RZ, PT, P4 ;  /* 0x000000ff0f00720c */ /* 0x040fe40003f86140 */
[C---:B------:R-:W-:Y:S02]  /*03e0*/  @P3 IADD3 R6, P5, R20.reuse, UR17, RZ ;  /* 0x0000001114063c10 */ /* 0x040fe4000ffbe0ff */
[----:B------:R-:W-:Y:S02]  /*03f0*/  ISETP.LT.AND.EX P0, PT, R15, UR5, !P4, P0 ;  /* 0x000000050f007c0c */ /* 0x000fe4000e701300 */
[----:B------:R-:W-:Y:S02]  /*0400*/  @P3 IADD3.X R7, R25, UR6, RZ, P5, !PT ;  /* 0x0000000619073c10 */ /* 0x000fe4000affe4ff */
[----:B------:R-:W-:Y:S02]  /*0410*/  PRMT R18, RZ, 0x7610, R18 ;  /* 0x00007610ff127816 */ /* 0x000fe40000000012 */
[----:B------:R-:W-:-:S02]  /*0420*/  @P3 IADD3 R8, P5, R20, UR16, RZ ;  /* 0x0000001014083c10 */ /* 0x000fc4000ffbe0ff */
[----:B0-----:R-:W-:Y:S02]  /*0430*/  @P1 IADD3 R2, P4, R21, UR17, RZ ;  /* 0x0000001115021c10 */ /* 0x001fe4000ff9e0ff */
[----:B------:R-:W-:Y:S01]  /*0440*/  PRMT R22, RZ, 0x7610, R22 ;  /* 0x00007610ff167816 */ /* 0x000fe20000000016 */
[----:B------:R0:W3:Y:S01]  /*0450*/  @P2 LDG.E.U8 R18, desc[UR12][R4.64] ;  /* 0x0000000c04122981 */ /* 0x0000e2000c1e1100 */
[----:B------:R-:W-:Y:S02]  /*0460*/  PRMT R28, RZ, 0x7610, R28 ;  /* 0x00007610ff1c7816 */ /* 0x000fe4000000001c */
[----:B------:R-:W-:Y:S02]  /*0470*/  @P3 IADD3.X R9, R25, UR8, RZ, P5, !PT ;  /* 0x0000000819093c10 */ /* 0x000fe4000affe4ff */
[----:B------:R-:W-:Y:S01]  /*0480*/  @P1 IADD3.X R3, R24, UR6, RZ, P4, !PT ;  /* 0x0000000618031c10 */ /* 0x000fe2000a7fe4ff */
[----:B------:R1:W4:Y:S01]  /*0490*/  @P3 LDG.E.U8 R22, desc[UR12][R6.64] ;  /* 0x0000000c06163981 */ /* 0x000322000c1e1100 */
[----:B------:R-:W-:-:S02]  /*04a0*/  @P0 IADD3 R10, P5, R19, UR16, RZ ;  /* 0x00000010130a0c10 */ /* 0x000fc4000ffbe0ff */
[----:B------:R-:W-:Y:S01]  /*04b0*/  PRMT R29, RZ, 0x7610, R29 ;  /* 0x00007610ff1d7816 */ /* 0x000fe2000000001d */
[----:B------:R5:W4:Y:S01]  /*04c0*/  @P3 LDG.E.U8 R28, desc[UR12][R8.64] ;  /* 0x0000000c081c3981 */ /* 0x000b22000c1e1100 */
[----:B0-----:R-:W-:Y:S02]  /*04d0*/  @P1 IADD3 R4, P4, R21, UR16, RZ ;  /* 0x0000001015041c10 */ /* 0x001fe4000ff9e0ff */
[----:B------:R-:W-:Y:S02]  /*04e0*/  @P0 IADD3.X R11, R15, UR8, RZ, P5, !PT ;  /* 0x000000080f0b0c10 */ /* 0x000fe4000affe4ff */
[----:B------:R-:W-:Y:S01]  /*04f0*/  @P1 IADD3.X R5, R24, UR8, RZ, P4, !PT ;  /* 0x0000000818051c10 */ /* 0x000fe2000a7fe4ff */
[----:B------:R0:W4:Y:S01]  /*0500*/  @P1 LDG.E.U8 R29, desc[UR12][R2.64] ;  /* 0x0000000c021d1981 */ /* 0x000122000c1e1100 */
[----:B-1----:R-:W-:Y:S02]  /*0510*/  PRMT R7, RZ, 0x7610, R7 ;  /* 0x00007610ff077816 */ /* 0x002fe40000000007 */
[----:B------:R-:W-:-:S02]  /*0520*/  PRMT R6, RZ, 0x7610, R6 ;  /* 0x00007610ff067816 */ /* 0x000fc40000000006 */
[----:B------:R-:W-:Y:S02]  /*0530*/  @P0 IADD3 R12, P4, R19, UR17, RZ ;  /* 0x00000011130c0c10 */ /* 0x000fe4000ff9e0ff */
[----:B------:R1:W4:Y:S01]  /*0540*/  @P1 LDG.E.U8 R7, desc[UR12][R4.64] ;  /* 0x0000000c04071981 */ /* 0x000322000c1e1100 */
[----:B-----5:R-:W-:Y:S02]  /*0550*/  PRMT R8, RZ, 0x7610, R8 ;  /* 0x00007610ff087816 */ /* 0x020fe40000000008 */
[----:B------:R-:W-:Y:S01]  /*0560*/  @P0 IADD3.X R13, R15, UR6, RZ, P4, !PT ;  /* 0x000000060f0d0c10 */ /* 0x000fe2000a7fe4ff */
[----:B------:R5:W5:Y:S04]  /*0570*/  @P0 LDG.E.U8 R6, desc[UR12][R10.64] ;  /* 0x0000000c0a060981 */ /* 0x000b68000c1e1100 */
[----:B------:R-:W5:Y:S01]  /*0580*/  @P0 LDG.E.U8 R8, desc[UR12][R12.64] ;  /* 0x0000000c0c080981 */ /* 0x000f62000c1e1100 */
[----:B------:R-:W-:Y:S01]  /*0590*/  ULDC.S8 UR4, c[0x0][0xe5a] ;  /* 0x0003968000047ab9 */ /* 0x000fe20000000200 */
[----:B------:R-:W-:Y:S01]  /*05a0*/  IMAD.WIDE.U32 R16, R14, 0x4, R16 ;  /* 0x000000040e107825 */ /* 0x000fe200078e0010 */
[----:B--2---:R-:W-:-:S04]  /*05b0*/  LOP3.LUT P6, RZ, R26, 0xff, RZ, 0xc0, !PT ;  /* 0x000000ff1aff7812 */ /* 0x004fc800078cc0ff */
[----:B0-----:R-:W-:Y:S02]  /*05c0*/  SEL R3, RZ, 0x1, !P6 ;  /* 0x00000001ff037807 */ /* 0x001fe40007000000 */
[----:B---3--:R-:W-:-:S04]  /*05d0*/  LOP3.LUT P4, RZ, R18, 0xff, RZ, 0xc0, !PT ;  /* 0x000000ff12ff7812 */ /* 0x008fc8000788c0ff */
[----:B------:R-:W-:Y:S02]  /*05e0*/  ISETP.NE.AND P4, PT, RZ, UR4, P4 ;  /* 0x00000004ff007c0c */ /* 0x000fe4000a785270 */
[----:B----4-:R-:W-:Y:S02]  /*05f0*/  LOP3.LUT P6, RZ, R22, 0xff, RZ, 0xc0, !PT ;  /* 0x000000ff16ff7812 */ /* 0x010fe400078cc0ff */
[----:B------:R-:W-:Y:S02]  /*0600*/  SEL R18, RZ, 0xffffffff, !P4 ;  /* 0xffffffffff127807 */ /* 0x000fe40006000000 */
[----:B------:R-:W-:Y:S02]  /*0610*/  LOP3.LUT P5, RZ, R28, 0xff, RZ, 0xc0, !PT ;  /* 0x000000ff1cff7812 */ /* 0x000fe400078ac0ff */
[----:B-1----:R-:W-:Y:S02]  /*0620*/  SEL R5, RZ, 0x1, !P6 ;  /* 0x00000001ff057807 */ /* 0x002fe40007000000 */
[----:B------:R-:W-:-:S02]  /*0630*/  ISETP.NE.AND P5, PT, RZ, UR4, P5 ;  /* 0x00000004ff007c0c */ /* 0x000fc4000afa5270 */
[----:B------:R-:W-:Y:S02]  /*0640*/  LOP3.LUT P6, RZ, R29, 0xff, RZ, 0xc0, !PT ;  /* 0x000000ff1dff7812 */ /* 0x000fe400078cc0ff */
[----:B-----5:R-:W-:Y:S02]  /*0650*/  SEL R10, RZ, 0xffffffff, !P5 ;  /* 0xffffffffff0a7807 */ /* 0x020fe40006800000 */
[----:B------:R-:W-:Y:S02]  /*0660*/  LOP3.LUT P4, RZ, R7, 0xff, RZ, 0xc0, !PT ;  /* 0x000000ff07ff7812 */ /* 0x000fe4000788c0ff */
[----:B------:R-:W-:Y:S02]  /*0670*/  LOP3.LUT P5, RZ, R6, 0xff, RZ, 0xc0, !PT ;  /* 0x000000ff06ff7812 */ /* 0x000fe400078ac0ff */
[----:B------:R-:W-:Y:S02]  /*0680*/  ISETP.NE.AND P4, PT, RZ, UR4, P4 ;  /* 0x00000004ff007c0c */ /* 0x000fe4000a785270 */
[----:B------:R-:W-:-:S02]  /*0690*/  SEL R6, RZ, 0x1, !P6 ;  /* 0x00000001ff067807 */ /* 0x000fc40007000000 */
[----:B------:R-:W-:Y:S02]  /*06a0*/  LOP3.LUT P6, RZ, R8, 0xff, RZ, 0xc0, !PT ;  /* 0x000000ff08ff7812 */ /* 0x000fe400078cc0ff */
[----:B------:R-:W-:Y:S02]  /*06b0*/  ISETP.NE.AND P5, PT, RZ, UR4, P5 ;  /* 0x00000004ff007c0c */ /* 0x000fe4000afa5270 */
[----:B------:R-:W-:Y:S02]  /*06c0*/  SEL R7, RZ, 0xffffffff, !P4 ;  /* 0xffffffffff077807 */ /* 0x000fe40006000000 */
[----:B------:R-:W-:Y:S02]  /*06d0*/  @P3 IADD3 R2, P4, R20, UR15, RZ ;  /* 0x0000000f14023c10 */ /* 0x000fe4000ff9e0ff */
[----:B------:R-:W-:Y:S02]  /*06e0*/  SEL R8, RZ, 0x1, !P6 ;  /* 0x00000001ff087807 */ /* 0x000fe40007000000 */
[----:B------:R-:W-:-:S02]  /*06f0*/  SEL R9, RZ, 0xffffffff, !P5 ;  /* 0xffffffffff097807 */ /* 0x000fc40006800000 */
[----:B------:R-:W-:Y:S02]  /*0700*/  @P2 IADD3 R4, P6, R23, UR15, RZ ;  /* 0x0000000f17042c10 */ /* 0x000fe4000ffde0ff */
[----:B------:R-:W-:Y:S02]  /*0710*/  @P2 ISETP.NE.AND P5, PT, R3, R18, PT ;  /* 0x000000120300220c */ /* 0x000fe40003fa5270 */
[----:B------:R-:W-:Y:S02]  /*0720*/  @P3 IADD3.X R3, R25, UR10, RZ, P4, !PT ;  /* 0x0000000a19033c10 */ /* 0x000fe4000a7fe4ff */
[----:B------:R-:W-:Y:S02]  /*0730*/  ISETP.NE.AND P4, PT, R5, R10, PT ;  /* 0x0000000a0500720c */ /* 0x000fe40003f85270 */
[----:B------:R-:W-:Y:S02]  /*0740*/  @P2 IADD3.X R5, R27, UR10, RZ, P6, !PT ;  /* 0x0000000a1b052c10 */ /* 0x000fe4000b7fe4ff */
[----:B------:R-:W-:-:S02]  /*0750*/  @P2 SEL R11, RZ, 0x1, !P5 ;  /* 0x00000001ff0b2807 */ /* 0x000fc40006800000 */
[----:B------:R-:W-:Y:S02]  /*0760*/  ISETP.NE.AND P5, PT, R6, R7, PT ;  /* 0x000000070600720c */ /* 0x000fe40003fa5270 */
[----:B------:R-:W-:Y:S01]  /*0770*/  SEL R23, RZ, 0x1, !P4 ;  /* 0x00000001ff177807 */ /* 0x000fe20006000000 */
[----:B------:R2:W-:Y:S01]  /*0780*/  @P2 STG.E.U8 desc[UR12][R4.64], R11 ;  /* 0x0000000b04002986 */ /* 0x0005e2000c10110c */
[----:B------:R-:W-:Y:S02]  /*0790*/  ISETP.NE.AND P4, PT, R8, R9, PT ;  /* 0x000000090800720c */ /* 0x000fe40003f85270 */
[----:B------:R-:W-:Y:S01]  /*07a0*/  @P1 IADD3 R6, P6, R21, UR15, RZ ;  /* 0x0000000f15061c10 */ /* 0x000fe2000ffde0ff */
[----:B------:R2:W-:Y:S01]  /*07b0*/  @P3 STG.E.U8 desc[UR12][R2.64], R23 ;  /* 0x0000001702003986 */ /* 0x0005e2000c10110c */
[----:B------:R-:W-:Y:S02]  /*07c0*/  @P0 IADD3 R8, P2, R19, UR15, RZ ;  /* 0x0000000f13080c10 */ /* 0x000fe4000ff5e0ff */
[----:B------:R-:W-:-:S02]  /*07d0*/  @P1 IADD3.X R7, R24, UR10, RZ, P6, !PT ;  /* 0x0000000a18071c10 */ /* 0x000fc4000b7fe4ff */
[----:B------:R-:W-:Y:S02]  /*07e0*/  SEL R19, RZ, 0x1, !P5 ;  /* 0x00000001ff137807 */ /* 0x000fe40006800000 */
[----:B------:R-:W-:Y:S02]  /*07f0*/  @P0 IADD3.X R9, R15, UR10, RZ, P2, !PT ;  /* 0x0000000a0f090c10 */ /* 0x000fe400097fe4ff */
[----:B------:R-:W-:Y:S01]  /*0800*/  @P0 SEL R13, RZ, 0x1, !P4 ;  /* 0x00000001ff0d0807 */ /* 0x000fe20006000000 */
        /* <DEDUP_REMOVED lines=8> */
.L_x_7699:
        /* <DEDUP_REMOVED lines=10> */
.L_x_7701:
        /* <DEDUP_REMOVED lines=10> */
[----:B------:R-:W-:Y:S02]  /*09d0*/  ISETP.NE.AND P6, PT, R8, RZ, PT ;  /* 0x000000ff0800720c */ /* 0x000fe40003fc5270 */
[C---:B------:R-:W-:Y:S02]  /*09e0*/  PRMT R10, R4.reuse, 0x7772, RZ ;  /* 0x00007772040a7816 */ /* 0x040fe400000000ff */
[----:B------:R-:W-:Y:S02]  /*09f0*/  ISETP.NE.AND P5, PT, R9, RZ, PT ;  /* 0x000000ff0900720c */ /* 0x000fe40003fa5270 */
[----:B------:R-:W-:-:S02]  /*0a00*/  PRMT R8, R4, 0x7773, RZ ;  /* 0x0000777304087816 */ /* 0x000fc400000000ff */
[C---:B---3--:R-:W-:Y:S02]  /*0a10*/  PRMT R9, R6.reuse, 0x7770, RZ ;  /* 0x0000777006097816 */ /* 0x048fe400000000ff */
[C---:B------:R-:W-:Y:S02]  /*0a20*/  PRMT R4, R6.reuse, 0x7771, RZ ;  /* 0x0000777106047816 */ /* 0x040fe400000000ff */
[----:B------:R-:W-:Y:S02]  /*0a30*/  PRMT R7, R6, 0x7772, RZ ;  /* 0x0000777206077816 */ /* 0x000fe400000000ff */
[----:B------:R-:W-:Y:S02]  /*0a40*/  ISETP.NE.AND P3, PT, R9, RZ, P2 ;  /* 0x000000ff0900720c */ /* 0x000fe40001765270 */
[----:B------:R-:W-:Y:S02]  /*0a50*/  ISETP.NE.AND P1, PT, R4, RZ, P2 ;  /* 0x000000ff0400720c */ /* 0x000fe40001725270 */
[----:B------:R-:W-:-:S02]  /*0a60*/  SEL R5, RZ, 0x1, !P6 ;  /* 0x00000001ff057807 */ /* 0x000fc40007000000 */
[----:B------:R-:W-:Y:S02]  /*0a70*/  ISETP.NE.AND P0, PT, R8, RZ, PT ;  /* 0x000000ff0800720c */ /* 0x000fe40003f05270 */
[----:B------:R-:W-:Y:S02]  /*0a80*/  ISETP.NE.AND P6, PT, R7, RZ, P2 ;  /* 0x000000ff0700720c */ /* 0x000fe400017c5270 */
[----:B------:R-:W-:Y:S02]  /*0a90*/  PRMT R4, R6, 0x7773, RZ ;  /* 0x0000777306047816 */ /* 0x000fe400000000ff */
[----:B------:R-:W-:Y:S02]  /*0aa0*/  ISETP.NE.AND P4, PT, R10, RZ, PT ;  /* 0x000000ff0a00720c */ /* 0x000fe40003f85270 */
[----:B------:R-:W-:Y:S02]  /*0ab0*/  SEL R7, RZ, 0x1, !P5 ;  /* 0x00000001ff077807 */ /* 0x000fe40006800000 */
[----:B------:R-:W-:-:S02]  /*0ac0*/  SEL R6, RZ, 0xffffffff, !P3 ;  /* 0xffffffffff067807 */ /* 0x000fc40005800000 */
[----:B------:R-:W-:Y:S02]  /*0ad0*/  SEL R8, RZ, 0xffffffff, !P1 ;  /* 0xffffffffff087807 */ /* 0x000fe40004800000 */
[----:B------:R-:W-:Y:S02]  /*0ae0*/  ISETP.NE.AND P5, PT, R4, RZ, P2 ;  /* 0x000000ff0400720c */ /* 0x000fe400017a5270 */
[----:B------:R-:W-:Y:S02]  /*0af0*/  SEL R9, RZ, 0x1, !P4 ;  /* 0x00000001ff097807 */ /* 0x000fe40006000000 */
[----:B------:R-:W-:Y:S02]  /*0b00*/  SEL R10, RZ, 0xffffffff, !P6 ;  /* 0xffffffffff0a7807 */ /* 0x000fe40007000000 */
[----:B------:R-:W-:Y:S02]  /*0b10*/  ISETP.NE.AND P1, PT, R5, R6, PT ;  /* 0x000000060500720c */ /* 0x000fe40003f25270 */
[----:B------:R-:W-:-:S02]  /*0b20*/  ISETP.NE.AND P3, PT, R7, R8, PT ;  /* 0x000000080700720c */ /* 0x000fc40003f65270 */
[----:B------:R-:W-:Y:S02]  /*0b30*/  SEL R6, RZ, 0x1, !P0 ;  /* 0x00000001ff067807 */ /* 0x000fe40004000000 */
[----:B------:R-:W-:Y:S02]  /*0b40*/  SEL R7, RZ, 0xffffffff, !P5 ;  /* 0xffffffffff077807 */ /* 0x000fe40006800000 */
[----:B------:R-:W-:Y:S02]  /*0b50*/  ISETP.NE.AND P4, PT, R9, R10, PT ;  /* 0x0000000a0900720c */ /* 0x000fe40003f85270 */
[----:B------:R-:W-:Y:S02]  /*0b60*/  SEL R4, RZ, 0x1, !P1 ;  /* 0x00000001ff047807 */ /* 0x000fe40004800000 */
[----:B------:R-:W-:Y:S02]  /*0b70*/  SEL R5, RZ, 0x1, !P3 ;  /* 0x00000001ff057807 */ /* 0x000fe40005800000 */
[----:B------:R-:W-:-:S02]  /*0b80*/  ISETP.NE.AND P0, PT, R6, R7, PT ;  /* 0x000000070600720c */ /* 0x000fc40003f05270 */
        /* <DEDUP_REMOVED lines=9> */
[C---:B------:R-:W-:Y:S01]  /*0c20*/  ISETP.LT.U32.AND P1, PT, R3.reuse, 0x4000, PT ;  /* 0x000040000300780c */ /* 0x040fe20003f21070 */
        /* <DEDUP_REMOVED lines=8> */
.L_x_7702:
        /* <DEDUP_REMOVED lines=13> */
.L_x_8195:


//--------------------- .text._ZN2at6native55_GLOBAL__N__de093ff9_22_ForeachBinaryOpList_cu_a911ec4325multi_tensor_apply_kernelINS1_18TensorListMetadataILi3EEENS1_24BinaryOpListAlphaFunctorIN3c107complexIfEELi3ELi2ELi2EEEJSt4plusIS8_ES8_EEEvT_T0_DpT1_ --------------------------
	.section	.text._ZN2at6native55_GLOBAL__N__de093ff9_22_ForeachBinaryOpList_cu_a911ec4325multi_tensor_apply_kernelINS1_18TensorListMetadataILi3EEENS1_24BinaryOpListAlphaFunctorIN3c107complexIfEELi3ELi2ELi2EEEJSt4plusIS8_ES8_EEEvT_T0_DpT1_,"ax",@progbits
	.align	128
.text._ZN2at6native55_GLOBAL__N__de093ff9_22_ForeachBinaryOpList_cu_a911ec4325multi_tensor_apply_kernelINS1_18TensorListMetadataILi3EEENS1_24BinaryOpListAlphaFunctorIN3c107complexIfEELi3ELi2ELi2EEEJSt4plusIS8_ES8_EEEvT_T0_DpT1_:
        .type           _ZN2at6native55_GLOBAL__N__de093ff9_22_ForeachBinaryOpList_cu_a911ec4325multi_tensor_apply_kernelINS1_18TensorListMetadataILi3EEENS1_24BinaryOpListAlphaFunctorIN3c107complexIfEELi3ELi2ELi2EEEJSt4plusIS8_ES8_EEEvT_T0_DpT1_,@function
        .size           _ZN2at6native55_GLOBAL__N__de093ff9_22_ForeachBinaryOpList_cu_a911ec4325multi_tensor_apply_kernelINS1_18TensorListMetadataILi3EEENS1_24BinaryOpListAlphaFunctorIN3c107complexIfEELi3ELi2ELi2EEEJSt4plusIS8_ES8_EEEvT_T0_DpT1_,(.L_x_8196 - _ZN2at6native55_GLOBAL__N__de093ff9_22_ForeachBinaryOpList_cu_a911ec4325multi_tensor_apply_kernelINS1_18TensorListMetadataILi3EEENS1_24BinaryOpListAlphaFunctorIN3c107complexIfEELi3ELi2ELi2EEEJSt4plusIS8_ES8_EEEvT_T0_DpT1_)
        .other          _ZN2at6native55_GLOBAL__N__de093ff9_22_ForeachBinaryOpList_cu_a911ec4325multi_tensor_apply_kernelINS1_18TensorListMetadataILi3EEENS1_24BinaryOpListAlphaFunctorIN3c107complexIfEELi3ELi2ELi2EEEJSt4plusIS8_ES8_EEEvT_T0_DpT1_,@"STO_CUDA_ENTRY STV_DEFAULT"
_ZN2at6native55_GLOBAL__N__de093ff9_22_ForeachBinaryOpList_cu_a911ec4325multi_tensor_apply_kernelINS1_18TensorListMetadataILi3EEENS1_24BinaryOpListAlphaFunctorIN3c107complexIfEELi3ELi2ELi2EEEJSt4plusIS8_ES8_EEEvT_T0_DpT1_:
        /* <DEDUP_REMOVED lines=33> */
.L_x_7704:
        /* <DEDUP_REMOVED lines=63> */
[----:B---3--:R-:W-:Y:S01]  /*0600*/  FADD.FTZ R22, R25, R22 ;  /* 0x0000001619167221 */ /* 0x008fe20000010000 */
        /* <DEDUP_REMOVED lines=12> */
[----:B----4-:R-:W-:Y:S01]  /*06d0*/  FADD.FTZ R12, R3, R12 ;  /* 0x0000000c030c7221 */ /* 0x010fe20000010000 */
[----:B------:R-:W-:Y:S01]  /*06e0*/  FADD.FTZ R13, R2, R13 ;  /* 0x0000000d020d7221 */ /* 0x000fe20000010000 */
[C---:B------:R-:W-:Y:S01]  /*06f0*/  FMUL.FTZ R5, R15.reuse, UR19 ;  /* 0x000000130f057c20 */ /* 0x040fe20008410000 */
[C---:B------:R-:W-:Y:S01]  /*0700*/  FMUL.FTZ R4, R14.reuse, UR19 ;  /* 0x000000130e047c20 */ /* 0x040fe20008410000 */
[----:B------:R-:W-:Y:S02]  /*0710*/  UIMAD.WIDE.U32 UR4, UR13, 0x4, UR4 ;  /* 0x000000040d0478a5 */ /* 0x000fe4000f8e0004 */
[----:B------:R-:W-:Y:S01]  /*0720*/  FFMA.FTZ R5, R14, UR18, -R5 ;  /* 0x000000120e057c23 */ /* 0x000fe20008010805 */
[----:B------:R-:W-:Y:S01]  /*0730*/  FFMA.FTZ R4, R15, UR18, R4 ;  /* 0x000000120f047c23 */ /* 0x000fe20008010004 */
[----:B------:R-:W-:Y:S01]  /*0740*/  FADD.FTZ R23, R28, R23 ;  /* 0x000000171c177221 */ /* 0x000fe20000010000 */
[----:B------:R-:W-:Y:S01]  /*0750*/  UISETP.LT.U32.AND UP1, UPT, UR4, UR16, UPT ;  /* 0x000000100400728c */ /* 0x000fe2000bf21070 */
[----:B------:R-:W-:Y:S01]  /*0760*/  FADD.FTZ R10, R5, R10 ;  /* 0x0000000a050a7221 */ /* 0x000fe20000010000 */
[----:B------:R-:W-:Y:S01]  /*0770*/  FADD.FTZ R11, R4, R11 ;  /* 0x0000000b040b7221 */ /* 0x000fe20000010000 */
        /* <DEDUP_REMOVED lines=11> */
[----:B------:R-:W-:Y:S01]  /*0830*/  FADD.FTZ R8, R3, R8 ;  /* 0x0000000803087221 */ /* 0x000fe20000010000 */
[----:B------:R-:W-:Y:S01]  /*0840*/  FADD.FTZ R9, R2, R9 ;  /* 0x0000000902097221 */ /* 0x000fe20000010000 */
[----:B------:R-:W-:-:S04]  /*0850*/  IMAD.U32 R3, RZ, RZ, UR5 ;  /* 0x00000005ff037e24 */ /* 0x000fc8000f8e00ff */
[----:B------:R1:W-:Y:S01]  /*0860*/  @P4 STG.E.64 desc[UR14][R6.64], R8 ;  /* 0x0000000806004986 */ /* 0x0003e2000c101b0e */
[----:B------:R-:W-:Y:S01]  /*0870*/  ISETP.LT.AND.EX P0, PT, R3, UR12, PT, P0 ;  /* 0x0000000c03007c0c */ /* 0x000fe2000bf01300 */
[----:B------:R-:W-:-:S12]  /*0880*/  IMAD.U32 R2, RZ, RZ, UR4 ;  /* 0x00000004ff027e24 */ /* 0x000fd8000f8e00ff */
[----:B-1----:R-:W-:Y:S05]  /*0890*/  @!P1 BRA P0, `(.L_x_7704) ;  /* 0xfffffff8005c9947 */ /* 0x002fea000003ffff */
[----:B------:R-:W-:Y:S05]  /*08a0*/  EXIT ;  /* 0x000000000000794d */ /* 0x000fea0003800000 */
.L_x_7703:
        /* <DEDUP_REMOVED lines=9> */
.L_x_7705:
        /* <DEDUP_REMOVED lines=29> */
[----:B----4-:R-:W-:Y:S01]  /*0b10*/  FADD.FTZ R19, R19, R28 ;  /* 0x0000001c13137221 */ /* 0x010fe20000010000 */
[----:B------:R-:W-:Y:S01]  /*0b20*/  FADD.FTZ R18, R18, R27 ;  /* 0x0000001b12127221 */ /* 0x000fe20000010000 */
[----:B------:R-:W-:Y:S01]  /*0b30*/  FADD.FTZ R17, R17, R26 ;  /* 0x0000001a11117221 */ /* 0x000fe20000010000 */
[----:B------:R-:W-:Y:S01]  /*0b40*/  FADD.FTZ R16, R16, R21 ;  /* 0x0000001510107221 */ /* 0x000fe20000010000 */
[----:B-----5:R-:W-:Y:S01]  /*0b50*/  FADD.FTZ R9, R9, R12 ;  /* 0x0000000c09097221 */ /* 0x020fe20000010000 */
[----:B------:R-:W-:Y:S01]  /*0b60*/  FADD.FTZ R8, R8, R13 ;  /* 0x0000000d08087221 */ /* 0x000fe20000010000 */
[----:B------:R-:W-:Y:S01]  /*0b70*/  FADD.FTZ R11, R11, R14 ;  /* 0x0000000e0b0b7221 */ /* 0x000fe20000010000 */
[----:B------:R-:W-:Y:S01]  /*0b80*/  FADD.FTZ R10, R10, R15 ;  /* 0x0000000f0a0a7221 */ /* 0x000fe20000010000 */
        /* <DEDUP_REMOVED lines=11> */
.L_x_7706:
        /* <DEDUP_REMOVED lines=12> */
.L_x_8196:


//--------------------- .text._ZN2at6native55_GLOBAL__N__de093ff9_22_ForeachBinaryOpList_cu_a911ec4325multi_tensor_apply_kernelINS1_18TensorListMetadataILi3EEENS1_24BinaryOpListAlphaFunctorIN3c107complexIdEELi3ELi2ELi2EEEJSt4plusIS8_ES8_EEEvT_T0_DpT1_ --------------------------
	.section	.text._ZN2at6native55_GLOBAL__N__de093ff9_22_ForeachBinaryOpList_cu_a911ec4325multi_tensor_apply_kernelINS1_18TensorListMetadataILi3EEENS1_24BinaryOpListAlphaFunctorIN3c107complexIdEELi3ELi2ELi2EEEJSt4plusIS8_ES8_EEEvT_T0_DpT1_,"ax",@progbits
	.align	128
.text._ZN2at6native55_GLOBAL__N__de093ff9_22_ForeachBinaryOpList_cu_a911ec4325multi_tensor_apply_kernelINS1_18TensorListMetadataILi3EEENS1_24BinaryOpListAlphaFunctorIN3c107complexIdEELi3ELi2ELi2EEEJSt4plusIS8_ES8_EEEvT_T0_DpT1_:
        .type           _ZN2at6native55_GLOBAL__N__de093ff9_22_ForeachBinaryOpList_cu_a911ec4325multi_tensor_apply_kernelINS1_18TensorListMetadataILi3EEENS1_24BinaryOpListAlphaFunctorIN3c107complexIdEELi3ELi2ELi2EEEJSt4plusIS8_ES8_EEEvT_T0_DpT1_,@function
        .size           _ZN2at6native55_GLOBAL__N__de093ff9_22_ForeachBinaryOpList_cu_a911ec4325multi_tensor_apply_kernelINS1_18TensorListMetadataILi3EEENS1_24BinaryOpListAlphaFunctorIN3c107complexIdEELi3ELi2ELi2EEEJSt4plusIS8_ES8_EEEvT_T0_DpT1_,(.L_x_8197 - _ZN2at6native55_GLOBAL__N__de093ff9_22_ForeachBinaryOpList_cu_a911ec4325multi_tensor_apply_kernelINS1_18TensorListMetadataILi3EEENS1_24BinaryOpListAlphaFunctorIN3c107complexIdEELi3ELi2ELi2EEEJSt4plusIS8_ES8_EEEvT_T0_DpT1_)
        .other          _ZN2at6native55_GLOBAL__N__de093ff9_22_ForeachBinaryOpList_cu_a911ec4325multi_tensor_apply_kernelINS1_18TensorListMetadataILi3EEENS1_24BinaryOpListAlphaFunctorIN3c107complexIdEELi3ELi2ELi2EEEJSt4plusIS8_ES8_EEEvT_T0_DpT1_,@"STO_CUDA_ENTRY STV_DEFAULT"
_ZN2at6native55_GLOBAL__N__de093ff9_22_ForeachBinaryOpList_cu_a911ec4325multi_tensor_apply_kernelINS1_18TensorListMetadataILi3EEENS1_24BinaryOpListAlphaFunctorIN3c107complexIdEELi3ELi2ELi2EEEJSt4plusIS8_ES8_EEEvT_T0_DpT1_:
        /* <DEDUP_REMOVED lines=34> */
.L_x_7708:
        /* <DEDUP_REMOVED lines=59> */
[----:B---3--:R-:W-:-:S03]  /*05d0*/  DADD R28, R16, R28 ;  /* 0x00000000101c7229 */ /* 0x008fc6000000001c */
        /* <DEDUP_REMOVED lines=12> */
[----:B------:R-:W-:Y:S01]  /*06a0*/  DADD R30, R38, R30 ;  /* 0x00000000261e7229 */ /* 0x000fe2000000001e */
        /* <DEDUP_REMOVED lines=8> */
[----:B----4-:R-:W-:Y:S02]  /*0730*/  DADD R20, R38, R20 ;  /* 0x0000000026147229 */ /* 0x010fe40000000014 */
[----:B------:R-:W-:Y:S02]  /*0740*/  DADD R22, R40, R22 ;  /* 0x0000000028167229 */ /* 0x000fe40000000016 */
        /* <DEDUP_REMOVED lines=13> */
[----:B------:R-:W-:Y:S01]  /*0820*/  DADD R4, R24, R4 ;  /* 0x0000000018047229 */ /* 0x000fe20000000004 */
[----:B------:R-:W-:Y:S01]  /*0830*/  @P4 LEA R16, P5, R35, UR10, 0x4 ;  /* 0x0000000a23104c11 */ /* 0x000fe2000f8a20ff */
[----:B------:R-:W-:Y:S01]  /*0840*/  DADD R6, R26, R6 ;  /* 0x000000001a067229 */ /* 0x000fe20000000006 */
[----:B------:R-:W-:Y:S01]  /*0850*/  @P1 LEA.HI.X R3, R32, UR11, R37, 0x4, P3 ;  /* 0x0000000b20031c11 */ /* 0x000fe200098f2425 */
[----:B------:R-:W-:-:S02]  /*0860*/  DADD R12, R38, R12 ;  /* 0x00000000260c7229 */ /* 0x000fc4000000000c */
[----:B------:R-:W-:Y:S01]  /*0870*/  DADD R14, R40, R14 ;  /* 0x00000000280e7229 */ /* 0x000fe2000000000e */
        /* <DEDUP_REMOVED lines=12> */
.L_x_7707:
        /* <DEDUP_REMOVED lines=10> */
.L_x_7709:
        /* <DEDUP_REMOVED lines=33> */
[----:B------:R-:W-:Y:S02]  /*0bf0*/  DADD R22, R22, R42 ;  /* 0x0000000016167229 */ /* 0x000fe4000000002a */
[----:B------:R-:W-:Y:S02]  /*0c00*/  DADD R20, R20, R40 ;  /* 0x0000000014147229 */ /* 0x000fe40000000028 */
[----:B------:R-:W-:Y:S02]  /*0c10*/  DADD R30, R30, R34 ;  /* 0x000000001e1e7229 */ /* 0x000fe40000000022 */
[----:B------:R-:W-:Y:S02]  /*0c20*/  DADD R28, R28, R32 ;  /* 0x000000001c1c7229 */ /* 0x000fe40000000020 */
[----:B------:R-:W-:-:S02]  /*0c30*/  DADD R10, R10, R36 ;  /* 0x000000000a0a7229 */ /* 0x000fc40000000024 */
[----:B------:R-:W-:Y:S02]  /*0c40*/  DADD R8, R8, R16 ;  /* 0x0000000008087229 */ /* 0x000fe40000000010 */
[----:B------:R-:W-:Y:S02]  /*0c50*/  DADD R26, R26, R38 ;  /* 0x000000001a1a7229 */ /* 0x000fe40000000026 */
[----:B------:R-:W-:Y:S01]  /*0c60*/  DADD R24, R24, R18 ;  /* 0x0000000018187229 */ /* 0x000fe20000000012 */
        /* <DEDUP_REMOVED lines=13> */
.L_x_7710:
        /* <DEDUP_REMOVED lines=12> */
.L_x_8197:


//--------------------- .text._ZN2at6native55_GLOBAL__N__de093ff9_22_ForeachBinaryOpList_cu_a911ec4325multi_tensor_apply_kernelINS1_18TensorListMetadataILi3EEENS1_24BinaryOpListAlphaFunctorIfLi3ELi2ELi2EEEJSt4plusIfEfEEEvT_T0_DpT1_ --------------------------
	.section	.text._ZN2at6native55_GLOBAL__N__de093ff9_22_ForeachBinaryOpList_cu_a911ec4325multi_tensor_apply_kernelINS1_18TensorListMetadataILi3EEENS1_24BinaryOpListAlphaFunctorIfLi3ELi2ELi2EEEJSt4plusIfEfEEEvT_T0_DpT1_,"ax",@progbits
	.align	128
.text._ZN2at6native55_GLOBAL__N__de093ff9_22_ForeachBinaryOpList_cu_a911ec4325multi_tensor_apply_kernelINS1_18TensorListMetadataILi3EEENS1_24BinaryOpListAlphaFunctorIfLi3ELi2ELi2EEEJSt4plusIfEfEEEvT_T0_DpT1_:
        .type           _ZN2at6native55_GLOBAL__N__de093ff9_22_ForeachBinaryOpList_cu_a911ec4325multi_tensor_apply_kernelINS1_18TensorListMetadataILi3EEENS1_24BinaryOpListAlphaFunctorIfLi3ELi2ELi2EEEJSt4plusIfEfEEEvT_T0_DpT1_,@function
        .size           _ZN2at6native55_GLOBAL__N__de093ff9_22_ForeachBinaryOpList_cu_a911ec4325multi_tensor_apply_kernelINS1_18TensorListMetadataILi3EEENS1_24BinaryOpListAlphaFunctorIfLi3ELi2ELi2EEEJSt4plusIfEfEEEvT_T0_DpT1_,(.L_x_8198 - _ZN2at6native55_GLOBAL__N__de093ff9_22_ForeachBinaryOpList_cu_a911ec4325multi_tensor_apply_kernelINS1_18TensorListMetadataILi3EEENS1_24BinaryOpListAlphaFunctorIfLi3ELi2ELi2EEEJSt4plusIfEfEEEvT_T0_DpT1_)
        .other          _ZN2at6native55_GLOBAL__N__de093ff9_22_ForeachBinaryOpList_cu_a911ec4325multi_tensor_apply_kernelINS1_18TensorListMetadataILi3EEENS1_24BinaryOpListAlphaFunctorIfLi3ELi2ELi2EEEJSt4plusIfEfEEEvT_T0_DpT1_,@"STO_CUDA_ENTRY STV_DEFAULT"
_ZN2at6native55_GLOBAL__N__de093ff9_22_ForeachBinaryOpList_cu_a911ec4325multi_tensor_apply_kernelINS1_18TensorListMetadataILi3EEENS1_24BinaryOpListAlphaFunctorIfLi3ELi2ELi2EEEJSt4plusIfEfEEEvT_T0_DpT1_:
        /* <DEDUP_REMOVED lines=32> */
.L_x_7712:
        /* <DEDUP_REMOVED lines=63> */
[----:B--2---:R-:W-:-:S05]  /*05f0*/  FFMA.FTZ R9, R9, UR5, R8 ;  /* 0x0000000509097c23 */ /* 0x004fca0008010008 */
[----:B------:R2:W-:Y:S01]  /*0600*/  @P0 STG.E desc[UR12][R12.64], R9 ;  /* 0x000000090c000986 */ /* 0x0005e2000c10190c */
[----:B------:R-:W-:Y:S01]  /*0610*/  ISETP.GE.U32.AND P0, PT, R4, 0x10000, PT ;  /* 0x000100000400780c */ /* 0x000fe20003f06070 */
[----:B----4-:R-:W-:-:S05]  /*0620*/  FFMA.FTZ R21, R24, UR5, R21 ;  /* 0x0000000518157c23 */ /* 0x010fca0008010015 */
[----:B------:R2:W-:Y:S01]  /*0630*/  @P1 STG.E desc[UR12][R14.64], R21 ;  /* 0x000000150e001986 */ /* 0x0005e2000c10190c */
[----:B-----5:R-:W-:Y:S01]  /*0640*/  FFMA.FTZ R25, R26, UR5, R25 ;  /* 0x000000051a197c23 */ /* 0x020fe20008010019 */
[----:B------:R-:W-:-:S04]  /*0650*/  ISETP.LT.U32.AND P1, PT, R4, UR14, PT ;  /* 0x0000000e04007c0c */ /* 0x000fc8000bf21070 */
[----:B------:R2:W-:Y:S01]  /*0660*/  @P2 STG.E desc[UR12][R16.64], R25 ;  /* 0x0000001910002986 */ /* 0x0005e2000c10190c */
[----:B---3--:R-:W-:-:S05]  /*0670*/  FFMA.FTZ R27, R28, UR5, R27 ;  /* 0x000000051c1b7c23 */ /* 0x008fca000801001b */
[----:B------:R2:W-:Y:S01]  /*0680*/  @P3 STG.E desc[UR12][R18.64], R27 ;  /* 0x0000001b12003986 */ /* 0x0005e2000c10190c */
[C---:B------:R-:W-:Y:S02]  /*0690*/  ISETP.GE.U32.AND.EX P0, PT, R5.reuse, RZ, PT, P0 ;  /* 0x000000ff0500720c */ /* 0x040fe40003f06100 */
[----:B------:R-:W-:-:S13]  /*06a0*/  ISETP.LT.AND.EX P1, PT, R5, UR4, PT, P1 ;  /* 0x0000000405007c0c */ /* 0x000fda000bf21310 */
[----:B--2---:R-:W-:Y:S05]  /*06b0*/  @!P0 BRA P1, `(.L_x_7712) ;  /* 0xfffffff800d08947 */ /* 0x004fea000083ffff */
[----:B------:R-:W-:Y:S05]  /*06c0*/  EXIT ;  /* 0x000000000000794d */ /* 0x000fea0003800000 */
.L_x_7711:
        /* <DEDUP_REMOVED lines=9> */
.L_x_7713:
        /* <DEDUP_REMOVED lines=18> */
[----:B--2---:R-:W-:Y:S01]  /*0880*/  FFMA.FTZ R15, R11, UR15, R7 ;  /* 0x0000000f0b0f7c23 */ /* 0x004fe20008010007 */
[----:B------:R-:W-:Y:S01]  /*0890*/  FFMA.FTZ R14, R10, UR15, R6 ;  /* 0x0000000f0a0e7c23 */ /* 0x000fe20008010006 */
[----:B------:R-:W-:Y:S01]  /*08a0*/  FFMA.FTZ R13, R9, UR15, R5 ;  /* 0x0000000f090d7c23 */ /* 0x000fe20008010005 */
[----:B------:R-:W-:-:S05]  /*08b0*/  FFMA.FTZ R12, R8, UR15, R4 ;  /* 0x0000000f080c7c23 */ /* 0x000fca0008010004 */
[----:B------:R0:W-:Y:S04]  /*08c0*/  STG.E.128 desc[UR12][R2.64], R12 ;  /* 0x0000000c02007986 */ /* 0x0001e8000c101d0c */
[----:B------:R-:W-:Y:S05]  /*08d0*/  @!P0 BRA P1, `(.L_x_7713) ;  /* 0xfffffffc00a08947 */ /* 0x000fea000083ffff */
[----:B------:R-:W-:Y:S05]  /*08e0*/  EXIT ;  /* 0x000000000000794d */ /* 0x000fea0003800000 */
.L_x_7714:
        /* <DEDUP_REMOVED lines=9> */
.L_x_8198:


//--------------------- .text._ZN2at6native55_GLOBAL__N__de093ff9_22_ForeachBinaryOpList_cu_a911ec4325multi_tensor_apply_kernelINS1_18TensorListMetadataILi3EEENS1_24BinaryOpListAlphaFunctorIdLi3ELi2ELi2EEEJSt4plusIdEdEEEvT_T0_DpT1_ --------------------------
	.section	.text._ZN2at6native55_GLOBAL__N__de093ff9_22_ForeachBinaryOpList_cu_a911ec4325multi_tensor_apply_kernelINS1_18TensorListMetadataILi3EEENS1_24BinaryOpListAlphaFunctorIdLi3ELi2ELi2EEEJSt4plusIdEdEEEvT_T0_DpT1_,"ax",@progbits
	.align	128
.text._ZN2at6native55_GLOBAL__N__de093ff9_22_ForeachBinaryOpList_cu_a911ec4325multi_tensor_apply_kernelINS1_18TensorListMetadataILi3EEENS1_24BinaryOpListAlphaFunctorIdLi3ELi2ELi2EEEJSt4plusIdEdEEEvT_T0_DpT1_:
        .type           _ZN2at6native55_GLOBAL__N__de093ff9_22_ForeachBinaryOpList_cu_a911ec4325multi_tensor_apply_kernelINS1_18TensorListMetadataILi3EEENS1_24BinaryOpListAlphaFunctorIdLi3ELi2ELi2EEEJSt4plusIdEdEEEvT_T0_DpT1_,@function
        .size           _ZN2at6native55_GLOBAL__N__de093ff9_22_ForeachBinaryOpList_cu_a911ec4325multi_tensor_apply_kernelINS1_18TensorListMetadataILi3EEENS1_24BinaryOpListAlphaFunctorIdLi3ELi2ELi2EEEJSt4plusIdEdEEEvT_T0_DpT1_,(.L_x_8199 - _ZN2at6native55_GLOBAL__N__de093ff9_22_ForeachBinaryOpList_cu_a911ec4325multi_tensor_apply_kernelINS1_18TensorListMetadataILi3EEENS1_24BinaryOpListAlphaFunctorIdLi3ELi2ELi2EEEJSt4plusIdEdEEEvT_T0_DpT1_)
        .other          _ZN2at6native55_GLOBAL__N__de093ff9_22_ForeachBinaryOpList_cu_a911ec4325multi_tensor_apply_kernelINS1_18TensorListMetadataILi3EEENS1_24BinaryOpListAlphaFunctorIdLi3ELi2ELi2EEEJSt4plusIdEdEEEvT_T0_DpT1_,@"STO_CUDA_ENTRY STV_DEFAULT"
_ZN2at6native55_GLOBAL__N__de093ff9_22_ForeachBinaryOpList_cu_a911ec4325multi_tensor_apply_kernelINS1_18TensorListMetadataILi3EEENS1_24BinaryOpListAlphaFunctorIdLi3ELi2ELi2EEEJSt4plusIdEdEEEvT_T0_DpT1_:
        /* <DEDUP_REMOVED lines=33> */
.L_x_7716:
        /* <DEDUP_REMOVED lines=57> */
[----:B--2---:R-:W-:Y:S01]  /*05a0*/  DFMA R16, R18, UR18, R16 ;  /* 0x0000001212107c2b */ /* 0x004fe20008000010 */
        /* <DEDUP_REMOVED lines=19> */
[----:B---3--:R-:W-:-:S07]  /*06e0*/  DFMA R6, R8, UR18, R6 ;  /* 0x0000001208067c2b */ /* 0x008fce0008000006 */
[----:B------:R1:W-:Y:S01]  /*06f0*/  @P1 STG.E.64 desc[UR14][R22.64], R6 ;  /* 0x0000000616001986 */ /* 0x0003e2000c101b0e */
[----:B------:R-:W-:Y:S01]  /*0700*/  PLOP3.LUT P1, PT, PT, PT, UP0, 0x80, 0x0 ;  /* 0x000000000000781c */ /* 0x000fe20003f2f008 */
[----:B----4-:R-:W-:-:S07]  /*0710*/  DFMA R10, R12, UR18, R10 ;  /* 0x000000120c0a7c2b */ /* 0x010fce000800000a */
[----:B------:R1:W-:Y:S01]  /*0720*/  @P2 STG.E.64 desc[UR14][R24.64], R10 ;  /* 0x0000000a18002986 */ /* 0x0003e2000c101b0e */
[----:B-----5:R-:W-:-:S07]  /*0730*/  DFMA R14, R18, UR18, R14 ;  /* 0x00000012120e7c2b */ /* 0x020fce000800000e */
[----:B------:R1:W-:Y:S01]  /*0740*/  @P3 STG.E.64 desc[UR14][R2.64], R14 ;  /* 0x0000000e02003986 */ /* 0x0003e2000c101b0e */
[----:B------:R-:W-:Y:S05]  /*0750*/  @!P1 BRA P0, `(.L_x_7716) ;  /* 0xfffffff800ac9947 */ /* 0x000fea000003ffff */
[----:B------:R-:W-:Y:S05]  /*0760*/  EXIT ;  /* 0x000000000000794d */ /* 0x000fea0003800000 */
.L_x_7715:
        /* <DEDUP_REMOVED lines=9> */
.L_x_7717:
        /* <DEDUP_REMOVED lines=10> */
[----:B--2---:R-:W-:Y:S01]  /*08a0*/  DFMA R12, R16, UR18, R12 ;  /* 0x00000012100c7c2b */ /* 0x004fe2000800000c */
[----:B------:R-:W-:Y:S01]  /*08b0*/  IADD3 R16, P0, R24, UR10, RZ ;  /* 0x0000000a18107c10 */ /* 0x000fe2000ff1e0ff */
[----:B------:R-:W-:-:S03]  /*08c0*/  DFMA R14, R18, UR18, R14 ;  /* 0x00000012120e7c2b */ /* 0x000fc6000800000e */
[----:B------:R-:W-:Y:S02]  /*08d0*/  IADD3.X R17, R2, UR11, RZ, P0, !PT ;  /* 0x0000000b02117c10 */ /* 0x000fe400087fe4ff */
[----:B------:R-:W-:Y:S01]  /*08e0*/  IADD3 R0, P0, R0, UR4, RZ ;  /* 0x0000000400007c10 */ /* 0x000fe2000ff1e0ff */
[----:B---3--:R-:W-:Y:S02]  /*08f0*/  DFMA R6, R10, UR18, R6 ;  /* 0x000000120a067c2b */ /* 0x008fe40008000006 */
[----:B------:R-:W-:Y:S01]  /*0900*/  DFMA R4, R8, UR18, R4 ;  /* 0x0000001208047c2b */ /* 0x000fe20008000004 */
        /* <DEDUP_REMOVED lines=11> */
.L_x_7718:
        /* <DEDUP_REMOVED lines=12> */
.L_x_8199:


//--------------------- .text._ZN2at6native55_GLOBAL__N__de093ff9_22_ForeachBinaryOpList_cu_a911ec4325multi_tensor_apply_kernelINS1_18TensorListMetadataILi3EEENS1_24BinaryOpListAlphaFunctorIsLi3ELi2ELi2EEEJSt4plusIsEsEEEvT_T0_DpT1_ --------------------------
	.section	.text._ZN2at6native55_GLOBAL__N__de093ff9_22_ForeachBinaryOpList_cu_a911ec4325multi_tensor_apply_kernelINS1_18TensorListMetadataILi3EEENS1_24BinaryOpListAlphaFunctorIsLi3ELi2ELi2EEEJSt4plusIsEsEEEvT_T0_DpT1_,"ax",@progbits
	.align	128
.text._ZN2at6native55_GLOBAL__N__de093ff9_22_ForeachBinaryOpList_cu_a911ec4325multi_tensor_apply_kernelINS1_18TensorListMetadataILi3EEENS1_24BinaryOpListAlphaFunctorIsLi3ELi2ELi2EEEJSt4plusIsEsEEEvT_T0_DpT1_:
        .type           _ZN2at6native55_GLOBAL__N__de093ff9_22_ForeachBinaryOpList_cu_a911ec4325multi_tensor_apply_kernelINS1_18TensorListMetadataILi3EEENS1_24BinaryOpListAlphaFunctorIsLi3ELi2ELi2EEEJSt4plusIsEsEEEvT_T0_DpT1_,@function
        .size           _ZN2at6native55_GLOBAL__N__de093ff9_22_ForeachBinaryOpList_cu_a911ec4325multi_tensor_apply_kernelINS1_18TensorListMetadataILi3EEENS1_24BinaryOpListAlphaFunctorIsLi3ELi2ELi2EEEJSt4plusIsEsEEEvT_T0_DpT1_,(.L_x_8200 - _ZN2at6native55_GLOBAL__N__de093ff9_22_ForeachBinaryOpList_cu_a911ec4325multi_tensor_apply_kernelINS1_18TensorListMetadataILi3EEENS1_24BinaryOpListAlphaFunctorIsLi3ELi2ELi2EEEJSt4plusIsEsEEEvT_T0_DpT1_)
        .other          _ZN2at6native55_GLOBAL__N__de093ff9_22_ForeachBinaryOpList_cu_a911ec4325multi_tensor_apply_kernelINS1_18TensorListMetadataILi3EEENS1_24BinaryOpListAlphaFunctorIsLi3ELi2ELi2EEEJSt4plusIsEsEEEvT_T0_DpT1_,@"STO_CUDA_ENTRY STV_DEFAULT"
_ZN2at6native55_GLOBAL__N__de093ff9_22_ForeachBinaryOpList_cu_a911ec4325multi_tensor_apply_kernelINS1_18TensorListMetadataILi3EEENS1_24BinaryOpListAlphaFunctorIsLi3ELi2ELi2EEEJSt4plusIsEsEEEvT_T0_DpT1_:
        /* <DEDUP_REMOVED lines=32> */
.L_x_7720:
        /* <DEDUP_REMOVED lines=8> */
[-C--:B------:R-:W-:Y:S01]  /*0280*/  IADD3 R11, P6, R6, R5.reuse, RZ ;  /* 0x00000005060b7210 */ /* 0x080fe20007fde0ff */
[--C-:B------:R-:W-:Y:S01]  /*0290*/  IMAD.X R6, RZ, RZ, R8.reuse, P0 ;  /* 0x000000ffff067224 */ /* 0x100fe200000e0608 */
[----:B------:R-:W-:Y:S02]  /*02a0*/  ISETP.LT.AND.EX P1, PT, R8, UR5, !P1, P2 ;  /* 0x0000000508007c0c */ /* 0x000fe4000cf21320 */
[----:B------:R-:W-:Y:S01]  /*02b0*/  LEA R17, P2, R2, R5, 0x1 ;  /* 0x0000000502117211 */ /* 0x000fe200078408ff */
[--C-:B------:R-:W-:Y:S01]  /*02c0*/  IMAD.X R10, RZ, RZ, R8.reuse, P6 ;  /* 0x000000ffff0a7224 */ /* 0x100fe200030e0608 */
[----:B------:R-:W-:Y:S02]  /*02d0*/  ISETP.GE.U32.AND P4, PT, R15, 0x10000, PT ;  /* 0x000100000f00780c */ /* 0x000fe40003f86070 */
[----:B------:R-:W-:Y:S01]  /*02e0*/  ISETP.GE.U32.AND P3, PT, R17, 0x10000, PT ;  /* 0x000100001100780c */ /* 0x000fe20003f66070 */
[----:B------:R-:W-:Y:S01]  /*02f0*/  IMAD.X R24, RZ, RZ, R8, P2 ;  /* 0x000000ffff187224 */ /* 0x000fe200010e0608 */
[----:B------:R-:W-:-:S02]  /*0300*/  ISETP.LT.U32.AND P5, PT, R15, UR15, PT ;  /* 0x0000000f0f007c0c */ /* 0x000fc4000bfa1070 */
[----:B------:R-:W-:Y:S02]  /*0310*/  ISETP.LT.U32.AND P0, PT, R17, UR15, PT ;  /* 0x0000000f11007c0c */ /* 0x000fe4000bf01070 */
[----:B------:R-:W-:Y:S02]  /*0320*/  ISETP.GE.U32.AND.EX P4, PT, R6, RZ, PT, P4 ;  /* 0x000000ff0600720c */ /* 0x000fe40003f86140 */
[----:B------:R-:W-:Y:S02]  /*0330*/  ISETP.GE.U32.AND.EX P3, PT, R24, RZ, PT, P3 ;  /* 0x000000ff1800720c */ /* 0x000fe40003f66130 */
[----:B------:R-:W-:Y:S02]  /*0340*/  ISETP.GE.U32.AND P2, PT, R11, 0x10000, PT ;  /* 0x000100000b00780c */ /* 0x000fe40003f46070 */
[----:B------:R-:W-:Y:S02]  /*0350*/  ISETP.LT.AND.EX P5, PT, R6, UR5, !P4, P5 ;  /* 0x0000000506007c0c */ /* 0x000fe4000e7a1350 */
[----:B------:R-:W-:-:S02]  /*0360*/  ISETP.LT.AND.EX P0, PT, R24, UR5, !P3, P0 ;  /* 0x0000000518007c0c */ /* 0x000fc4000df01300 */
[----:B------:R-:W-:Y:S02]  /*0370*/  ISETP.LT.U32.AND P4, PT, R11, UR15, PT ;  /* 0x0000000f0b007c0c */ /* 0x000fe4000bf81070 */
[C---:B------:R-:W-:Y:S02]  /*0380*/  ISETP.GE.U32.AND.EX P2, PT, R10.reuse, RZ, PT, P2 ;  /* 0x000000ff0a00720c */ /* 0x040fe40003f46120 */
[C---:B------:R-:W-:Y:S02]  /*0390*/  @P1 LEA R12, P6, R5.reuse, UR6, 0x1 ;  /* 0x00000006050c1c11 */ /* 0x040fe4000f8c08ff */
[----:B------:R-:W-:Y:S02]  /*03a0*/  ISETP.LT.AND.EX P2, PT, R10, UR5, !P2, P4 ;  /* 0x000000050a007c0c */ /* 0x000fe4000d741340 */
[C---:B------:R-:W-:Y:S02]  /*03b0*/  @P1 LEA.HI.X R13, R5.reuse, UR7, R8, 0x1, P6 ;  /* 0x00000007050d1c11 */ /* 0x040fe4000b0f0c08 */
[----:B------:R-:W-:-:S02]  /*03c0*/  @P1 LEA R28, P3, R5, UR8, 0x1 ;  /* 0x00000008051c1c11 */ /* 0x000fc4000f8608ff */
[----:B------:R-:W-:Y:S01]  /*03d0*/  PRMT R22, RZ, 0x7610, R22 ;  /* 0x00007610ff167816 */ /* 0x000fe20000000016 */
[----:B------:R0:W2:Y:S01]  /*03e0*/  @P1 LDG.E.U16 R19, desc[UR12][R12.64] ;  /* 0x0000000c0c131981 */ /* 0x0000a2000c1e1500 */
[----:B------:R-:W-:Y:S02]  /*03f0*/  @P1 LEA.HI.X R29, R5, UR9, R8, 0x1, P3 ;  /* 0x00000009051d1c11 */ /* 0x000fe400098f0c08 */
[----:B------:R-:W-:Y:S02]  /*0400*/  @P5 LEA R20, P3, R15, UR8, 0x1 ;  /* 0x000000080f145c11 */ /* 0x000fe4000f8608ff */
[----:B------:R-:W-:Y:S01]  /*0410*/  PRMT R9, RZ, 0x7610, R9 ;  /* 0x00007610ff097816 */ /* 0x000fe20000000009 */
[----:B------:R1:W3:Y:S01]  /*0420*/  @P1 LDG.E.U16 R22, desc[UR12][R28.64] ;  /* 0x0000000c1c161981 */ /* 0x0002e2000c1e1500 */
[----:B0-----:R-:W-:Y:S02]  /*0430*/  @P0 LEA R12, P4, R17, UR8, 0x1 ;  /* 0x00000008110c0c11 */ /* 0x001fe4000f8808ff */
[----:B------:R-:W-:-:S02]  /*0440*/  @P5 LEA.HI.X R21, R15, UR9, R6, 0x1, P3 ;  /* 0x000000090f155c11 */ /* 0x000fc400098f0c06 */
[----:B------:R-:W-:Y:S02]  /*0450*/  @P0 LEA.HI.X R13, R17, UR9, R24, 0x1, P4 ;  /* 0x00000009110d0c11 */ /* 0x000fe4000a0f0c18 */
[C---:B------:R-:W-:Y:S02]  /*0460*/  @P2 LEA R26, P3, R11.reuse, UR8, 0x1 ;  /* 0x000000080b1a2c11 */ /* 0x040fe4000f8608ff */
[----:B------:R-:W-:Y:S01]  /*0470*/  PRMT R3, RZ, 0x7610, R3 ;  /* 0x00007610ff037816 */ /* 0x000fe20000000003 */
[----:B------:R0:W4:Y:S01]  /*0480*/  @P0 LDG.E.U16 R9, desc[UR12][R12.64] ;  /* 0x0000000c0c090981 */ /* 0x000122000c1e1500 */
[----:B------:R-:W-:Y:S02]  /*0490*/  @P2 LEA.HI.X R27, R11, UR9, R10, 0x1, P3 ;  /* 0x000000090b1b2c11 */ /* 0x000fe400098f0c0a */
[----:B------:R-:W-:Y:S02]  /*04a0*/  PRMT R18, RZ, 0x7610, R18 ;  /* 0x00007610ff127816 */ /* 0x000fe40000000012 */
[----:B------:R5:W4:Y:S01]  /*04b0*/  @P5 LDG.E.U16 R3, desc[UR12][R20.64] ;  /* 0x0000000c14035981 */ /* 0x000b22000c1e1500 */
[----:B-1----:R-:W-:-:S02]  /*04c0*/  @P0 LEA R28, P4, R17, UR6, 0x1 ;  /* 0x00000006111c0c11 */ /* 0x002fc4000f8808ff */
[----:B------:R-:W-:Y:S01]  /*04d0*/  PRMT R23, RZ, 0x7610, R23 ;  /* 0x00007610ff177816 */ /* 0x000fe20000000017 */
[----:B------:R1:W4:Y:S01]  /*04e0*/  @P2 LDG.E.U16 R18, desc[UR12][R26.64] ;  /* 0x0000000c1a122981 */ /* 0x000322000c1e1500 */
[----:B0-----:R-:W-:-:S04]  /*04f0*/  @P5 LEA R12, P3, R15, UR6, 0x1 ;  /* 0x000000060f0c5c11 */ /* 0x001fc8000f8608ff */
[----:B------:R-:W-:Y:S02]  /*0500*/  @P5 LEA.HI.X R13, R15, UR7, R6, 0x1, P3 ;  /* 0x000000070f0d5c11 */ /* 0x000fe400098f0c06 */
[----:B-----5:R-:W-:Y:S02]  /*0510*/  @P2 LEA R20, P3, R11, UR6, 0x1 ;  /* 0x000000060b142c11 */ /* 0x020fe4000f8608ff */
[----:B------:R-:W-:Y:S01]  /*0520*/  PRMT R25, RZ, 0x7610, R25 ;  /* 0x00007610ff197816 */ /* 0x000fe20000000019 */
[----:B------:R0:W5:Y:S01]  /*0530*/  @P5 LDG.E.U16 R23, desc[UR12][R12.64] ;  /* 0x0000000c0c175981 */ /* 0x000162000c1e1500 */
[----:B------:R-:W-:Y:S02]  /*0540*/  @P0 LEA.HI.X R29, R17, UR7, R24, 0x1, P4 ;  /* 0x00000007111d0c11 */ /* 0x000fe4000a0f0c18 */
[----:B-1----:R-:W-:Y:S02]  /*0550*/  PRMT R26, RZ, 0x7610, R26 ;  /* 0x00007610ff1a7816 */ /* 0x002fe4000000001a */
[----:B------:R-:W-:Y:S01]  /*0560*/  @P2 LEA.HI.X R21, R11, UR7, R10, 0x1, P3 ;  /* 0x000000070b152c11 */ /* 0x000fe200098f0c0a */
[----:B------:R-:W5:Y:S04]  /*0570*/  @P0 LDG.E.U16 R25, desc[UR12][R28.64] ;  /* 0x0000000c1c190981 */ /* 0x000f68000c1e1500 */
[----:B------:R4:W5:Y:S01]  /*0580*/  @P2 LDG.E.U16 R26, desc[UR12][R20.64] ;  /* 0x0000000c141a2981 */ /* 0x000962000c1e1500 */
[----:B0-----:R-:W-:-:S02]  /*0590*/  @P1 LEA R12, P3, R5, UR10, 0x1 ;  /* 0x0000000a050c1c11 */ /* 0x001fc4000f8608ff */
[----:B------:R-:W-:Y:S01]  /*05a0*/  @P5 LEA R14, P4, R15, UR10, 0x1 ;  /* 0x0000000a0f0e5c11 */ /* 0x000fe2000f8808ff */
[----:B------:R-:W-:Y:S01]  /*05b0*/  ULDC.U16 UR4, c[0x0][0xe5a] ;  /* 0x0003968000047ab9 */ /* 0x000fe20000000400 */
[----:B------:R-:W-:Y:S01]  /*05c0*/  @P1 LEA.HI.X R13, R5, UR11, R8, 0x1, P3 ;  /* 0x0000000b050d1c11 */ /* 0x000fe200098f0c08 */
[----:B------:R-:W-:Y:S01]  /*05d0*/  UPRMT UR4, UR4, 0x9910, URZ ;  /* 0x0000991004047896 */ /* 0x000fe2000800003f */
[----:B------:R-:W-:Y:S02]  /*05e0*/  @P5 LEA.HI.X R15, R15, UR11, R6, 0x1, P4 ;  /* 0x0000000b0f0f5c11 */ /* 0x000fe4000a0f0c06 */
[----:B------:R-:W-:Y:S02]  /*05f0*/  @P0 LEA R16, P6, R17, UR10, 0x1 ;  /* 0x0000000a11100c11 */ /* 0x000fe4000f8c08ff */
[----:B------:R-:W-:Y:S02]  /*0600*/  @P2 LEA R8, P3, R11, UR10, 0x1 ;  /* 0x0000000a0b082c11 */ /* 0x000fe4000f8608ff */
[----:B------:R-:W-:-:S02]  /*0610*/  @P0 LEA.HI.X R17, R17, UR11, R24, 0x1, P6 ;  /* 0x0000000b11110c11 */ /* 0x000fc4000b0f0c18 */
[----:B---3--:R-:W-:-:S05]  /*0620*/  PRMT R6, R22, 0x9910, RZ ;  /* 0x0000991016067816 */ /* 0x008fca00000000ff */
[----:B--2---:R-:W-:Y:S01]  /*0630*/  IMAD R19, R6, UR4, R19 ;  /* 0x0000000406137c24 */ /* 0x004fe2000f8e0213 */
[----:B----4-:R-:W-:Y:S02]  /*0640*/  PRMT R20, R9, 0x9910, RZ ;  /* 0x0000991009147816 */ /* 0x010fe400000000ff */
[----:B------:R-:W-:Y:S02]  /*0650*/  PRMT R3, R3, 0x9910, RZ ;  /* 0x0000991003037816 */ /* 0x000fe400000000ff */
[----:B------:R-:W-:-:S03]  /*0660*/  PRMT R5, R18, 0x9910, RZ ;  /* 0x0000991012057816 */ /* 0x000fc600000000ff */
[----:B------:R-:W-:Y:S02]  /*0670*/  IMAD.MOV.U32 R18, RZ, RZ, R3 ;  /* 0x000000ffff127224 */ /* 0x000fe400078e0003 */
[----:B------:R-:W-:Y:S02]  /*0680*/  IMAD.MOV.U32 R3, RZ, RZ, R5 ;  /* 0x000000ffff037224 */ /* 0x000fe400078e0005 */
[----:B------:R-:W-:Y:S01]  /*0690*/  IMAD.MOV.U32 R5, RZ, RZ, R7 ;  /* 0x000000ffff057224 */ /* 0x000fe200078e0007 */
[----:B------:R-:W-:Y:S01]  /*06a0*/  @P2 LEA.HI.X R9, R11, UR11, R10, 0x1, P3 ;  /* 0x0000000b0b092c11 */ /* 0x000fe200098f0c0a */
[----:B-----5:R-:W-:Y:S01]  /*06b0*/  IMAD R23, R18, UR4, R23 ;  /* 0x0000000412177c24 */ /* 0x020fe2000f8e0217 */
[----:B------:R2:W-:Y:S01]  /*06c0*/  @P1 STG.E.U16 desc[UR12][R12.64], R19 ;  /* 0x000000130c001986 */ /* 0x0005e2000c10150c */
[----:B------:R-:W-:-:S04]  /*06d0*/  IMAD.WIDE.U32 R4, R2, 0x4, R4 ;  /* 0x0000000402047825 */ /* 0x000fc800078e0004 */
[----:B------:R-:W-:Y:S01]  /*06e0*/  IMAD R25, R20, UR4, R25 ;  /* 0x0000000414197c24 */ /* 0x000fe2000f8e0219 */
[----:B------:R2:W-:Y:S01]  /*06f0*/  @P5 STG.E.U16 desc[UR12][R14.64], R23 ;  /* 0x000000170e005986 */ /* 0x0005e2000c10150c */
[----:B------:R-:W-:-:S03]  /*0700*/  IMAD R3, R3, UR4, R26 ;  /* 0x0000000403037c24 */ /* 0x000fc6000f8e021a */
[----:B------:R2:W-:Y:S01]  /*0710*/  @P0 STG.E.U16 desc[UR12][R16.64], R25 ;  /* 0x0000001910000986 */ /* 0x0005e2000c10150c */
[C---:B------:R-:W-:Y:S02]  /*0720*/  ISETP.GE.U32.AND P0, PT, R4.reuse, 0x10000, PT ;  /* 0x000100000400780c */ /* 0x040fe40003f06070 */
[----:B------:R-:W-:Y:S01]  /*0730*/  ISETP.LT.U32.AND P1, PT, R4, UR15, PT ;  /* 0x0000000f04007c0c */ /* 0x000fe2000bf21070 */
[----:B------:R2:W-:Y:S01]  /*0740*/  @P2 STG.E.U16 desc[UR12][R8.64], R3 ;  /* 0x0000000308002986 */ /* 0x0005e2000c10150c */
[C---:B------:R-:W-:Y:S02]  /*0750*/  ISETP.GE.U32.AND.EX P0, PT, R5.reuse, RZ, PT, P0 ;  /* 0x000000ff0500720c */ /* 0x040fe40003f06100 */
[----:B------:R-:W-:Y:S01]  /*0760*/  ISETP.LT.AND.EX P1, PT, R5, UR5, PT, P1 ;  /* 0x0000000505007c0c */ /* 0x000fe2000bf21310 */
[----:B------:R-:W-:-:S12]  /*0770*/  IMAD.MOV.U32 R7, RZ, RZ, R5 ;  /* 0x000000ffff077224 */ /* 0x000fd800078e0005 */
[----:B--2---:R-:W-:Y:S05]  /*0780*/  @!P0 BRA P1, `(.L_x_7720) ;  /* 0xfffffff8009c8947 */ /* 0x004fea000083ffff */
[----:B------:R-:W-:Y:S05]  /*0790*/  EXIT ;  /* 0x000000000000794d */ /* 0x000fea0003800000 */
.L_x_7719:
        /* <DEDUP_REMOVED lines=10> */
.L_x_7721:
        /* <DEDUP_REMOVED lines=8> */
[C---:B--2---:R-:W-:Y:S02]  /*08c0*/  PRMT R9, R6.reuse, 0x9910, RZ ;  /* 0x0000991006097816 */ /* 0x044fe400000000ff */
[----:B------:R-:W-:Y:S02]  /*08d0*/  PRMT R11, R6, 0xbb32, RZ ;  /* 0x0000bb32060b7816 */ /* 0x000fe400000000ff */
[----:B---3--:R-:W-:Y:S01]  /*08e0*/  PRMT R4, R2, 0x7632, R4 ;  /* 0x0000763202047816 */ /* 0x008fe20000000004 */
[----:B------:R-:W-:Y:S01]  /*08f0*/  IMAD R9, R9, UR4, R2 ;  /* 0x0000000409097c24 */ /* 0x000fe2000f8e0202 */
[----:B------:R-:W-:-:S02]  /*0900*/  PRMT R10, R7, 0x9910, RZ ;  /* 0x00009910070a7816 */ /* 0x000fc400000000ff */
[----:B------:R-:W-:Y:S01]  /*0910*/  PRMT R13, R7, 0xbb32, RZ ;  /* 0x0000bb32070d7816 */ /* 0x000fe200000000ff */
[----:B------:R-:W-:Y:S01]  /*0920*/  IMAD R4, R11, UR4, R4 ;  /* 0x000000040b047c24 */ /* 0x000fe2000f8e0204 */
[----:B------:R-:W-:Y:S01]  /*0930*/  PRMT R8, R3, 0x7632, R8 ;  /* 0x0000763203087816 */ /* 0x000fe20000000008 */
[----:B------:R-:W-:Y:S01]  /*0940*/  IMAD R3, R10, UR4, R3 ;  /* 0x000000040a037c24 */ /* 0x000fe2000f8e0203 */
[----:B------:R-:W-:Y:S02]  /*0950*/  IADD3 R6, P0, R12, UR10, RZ ;  /* 0x0000000a0c067c10 */ /* 0x000fe4000ff1e0ff */
[----:B------:R-:W-:Y:S01]  /*0960*/  PRMT R2, R9, 0x5410, R4 ;  /* 0x0000541009027816 */ /* 0x000fe20000000004 */
[----:B------:R-:W-:Y:S01]  /*0970*/  IMAD R8, R13, UR4, R8 ;  /* 0x000000040d087c24 */ /* 0x000fe2000f8e0208 */
[----:B------:R-:W-:Y:S02]  /*0980*/  IADD3.X R7, R14, UR11, RZ, P0, !PT ;  /* 0x0000000b0e077c10 */ /* 0x000fe400087fe4ff */
[----:B------:R-:W-:-:S02]  /*0990*/  IADD3 R5, P0, R5, UR14, RZ ;  /* 0x0000000e05057c10 */ /* 0x000fc4000ff1e0ff */
[----:B------:R-:W-:Y:S02]  /*09a0*/  PRMT R3, R3, 0x5410, R8 ;  /* 0x0000541003037816 */ /* 0x000fe40000000008 */
[C---:B------:R-:W-:Y:S01]  /*09b0*/  ISETP.LT.U32.AND P1, PT, R5.reuse, 0x4000, PT ;  /* 0x000040000500780c */ /* 0x040fe20003f21070 */
[C---:B------:R-:W-:Y:S02]  /*09c0*/  IMAD.SHL.U32 R4, R5.reuse, 0x4, RZ ;  /* 0x0000000405047824 */ /* 0x040fe400078e00ff */
[----:B------:R-:W-:Y:S01]  /*09d0*/  IMAD.X R0, RZ, RZ, R0, P0 ;  /* 0x000000ffff007224 */ /* 0x000fe200000e0600 */
[----:B------:R0:W-:Y:S02]  /*09e0*/  STG.E.64 desc[UR12][R6.64], R2 ;  /* 0x0000000206007986 */ /* 0x0001e4000c101b0c */
[----:B------:R-:W-:Y:S02]  /*09f0*/  ISETP.GE.U32.AND P0, PT, R4, UR15, PT ;  /* 0x0000000f04007c0c */ /* 0x000fe4000bf06070 */
[----:B------:R-:W-:-:S02]  /*0a00*/  SHF.L.U64.HI R4, R5, 0x2, R0 ;  /* 0x0000000205047819 */ /* 0x000fc40000010200 */
[----:B------:R-:W-:Y:S02]  /*0a10*/  ISETP.LT.U32.AND.EX P1, PT, R0, RZ, PT, P1 ;  /* 0x000000ff0000720c */ /* 0x000fe40003f21110 */
[----:B------:R-:W-:-:S13]  /*0a20*/  ISETP.GE.AND.EX P0, PT, R4, UR5, PT, P0 ;  /* 0x0000000504007c0c */ /* 0x000fda000bf06300 */
[----:B0-----:R-:W-:Y:S05]  /*0a30*/  @!P0 BRA P1, `(.L_x_7721) ;  /* 0xfffffffc00808947 */ /* 0x001fea000083ffff */
[----:B------:R-:W-:Y:S05]  /*0a40*/  EXIT ;  /* 0x000000000000794d */ /* 0x000fea0003800000 */
.L_x_7722:
        /* <DEDUP_REMOVED lines=11> */
.L_x_8200:


//--------------------- .text._ZN2at6native55_GLOBAL__N__de093ff9_22_ForeachBinaryOpList_cu_a911ec4325multi_tensor_apply_kernelINS1_18TensorListMetadataILi3EEENS1_24BinaryOpListAlphaFunctorIlLi3ELi2ELi2EEEJSt4plusIlElEEEvT_T0_DpT1_ --------------------------
	.section	.text._ZN2at6native55_GLOBAL__N__de093ff9_22_ForeachBinaryOpList_cu_a911ec4325multi_tensor_apply_kernelINS1_18TensorListMetadataILi3EEENS1_24BinaryOpListAlphaFunctorIlLi3ELi2ELi2EEEJSt4plusIlElEEEvT_T0_DpT1_,"ax",@progbits
	.align	128
.text._ZN2at6native55_GLOBAL__N__de093ff9_22_ForeachBinaryOpList_cu_a911ec4325multi_tensor_apply_kernelINS1_18TensorListMetadataILi3EEENS1_24BinaryOpListAlphaFunctorIlLi3ELi2ELi2EEEJSt4plusIlElEEEvT_T0_DpT1_:
        .type           _ZN2at6native55_GLOBAL__N__de093ff9_22_ForeachBinaryOpList_cu_a911ec4325multi_tensor_apply_kernelINS1_18TensorListMetadataILi3EEENS1_24BinaryOpListAlphaFunctorIlLi3ELi2ELi2EEEJSt4plusIlElEEEvT_T0_DpT1_,@function
        .size           _ZN2at6native55_GLOBAL__N__de093ff9_22_ForeachBinaryOpList_cu_a911ec4325multi_tensor_apply_kernelINS1_18TensorListMetadataILi3EEENS1_24BinaryOpListAlphaFunctorIlLi3ELi2ELi2EEEJSt4plusIlElEEEvT_T0_DpT1_,(.L_x_8201 - _ZN2at6native55_GLOBAL__N__de093ff9_22_ForeachBinaryOpList_cu_a911ec4325multi_tensor_apply_kernelINS1_18TensorListMetadataILi3EEENS1_24BinaryOpListAlphaFunctorIlLi3ELi2ELi2EEEJSt4plusIlElEEEvT_T0_DpT1_)
        .other          _ZN2at6native55_GLOBAL__N__de093ff9_22_ForeachBinaryOpList_cu_a911ec4325multi_tensor_apply_kernelINS1_18TensorListMetadataILi3EEENS1_24BinaryOpListAlphaFunctorIlLi3ELi2ELi2EEEJSt4plusIlElEEEvT_T0_DpT1_,@"STO_CUDA_ENTRY STV_DEFAULT"
_ZN2at6native55_GLOBAL__N__de093ff9_22_ForeachBinaryOpList_cu_a911ec4325multi_tensor_apply_kernelINS1_18TensorListMetadataILi3EEENS1_24BinaryOpListAlphaFunctorIlLi3ELi2ELi2EEEJSt4plusIlElEEEvT_T0_DpT1_:
        /* <DEDUP_REMOVED lines=33> */
.L_x_7724:
        /* <DEDUP_REMOVED lines=12> */
[----:B------:R-:W2:Y:S04]  /*02d0*/  @P0 LDG.E.64 R18, desc[UR14][R8.64] ;  /* 0x0000000e08120981 */ /* 0x000ea8000c1e1b00 */
        /* <DEDUP_REMOVED lines=9> */
[----:B------:R-:W-:-:S02]  /*0370*/  LEA R4, P3, R3, R10, 0x1 ;  /* 0x0000000a03047211 */ /* 0x000fc400078608ff */
        /* <DEDUP_REMOVED lines=11> */
[C---:B0-----:R-:W-:Y:S02]  /*0430*/  @P1 LEA R6, P3, R5.reuse, UR6, 0x3 ;  /* 0x0000000605061c11 */ /* 0x041fe4000f8618ff */
[----:B------:R-:W-:Y:S02]  /*0440*/  CS2R R14, SRZ ;  /* 0x00000000000e7805 */ /* 0x000fe4000001ff00 */
[----:B------:R-:W-:-:S02]  /*0450*/  @P1 LEA R28, P4, R5, UR8, 0x3 ;  /* 0x00000008051c1c11 */ /* 0x000fc4000f8818ff */
[----:B------:R-:W-:Y:S02]  /*0460*/  @P1 LEA.HI.X R7, R5, UR7, R2, 0x3, P3 ;  /* 0x0000000705071c11 */ /* 0x000fe400098f1c02 */
[----:B------:R-:W-:-:S03]  /*0470*/  ISETP.LT.U32.AND P3, PT, R21, UR16, PT ;  /* 0x0000001015007c0c */ /* 0x000fc6000bf61070 */
[----:B------:R0:W4:Y:S01]  /*0480*/  @P1 LDG.E.64 R16, desc[UR14][R6.64] ;  /* 0x0000000e06101981 */ /* 0x000122000c1e1b00 */
[----:B------:R-:W-:Y:S02]  /*0490*/  ISETP.LT.AND.EX P3, PT, R24, UR12, !P6, P3 ;  /* 0x0000000c18007c0c */ /* 0x000fe4000f761330 */
[----:B------:R-:W-:Y:S02]  /*04a0*/  CS2R R8, SRZ ;  /* 0x0000000000087805 */ /* 0x000fe4000001ff00 */
[----:B------:R-:W-:Y:S02]  /*04b0*/  @P1 LEA.HI.X R29, R5, UR9, R2, 0x3, P4 ;  /* 0x00000009051d1c11 */ /* 0x000fe4000a0f1c02 */
[----:B------:R-:W-:-:S03]  /*04c0*/  @P2 LEA R12, P4, R4, UR8, 0x3 ;  /* 0x00000008040c2c11 */ /* 0x000fc6000f8818ff */
[----:B------:R1:W5:Y:S01]  /*04d0*/  @P1 LDG.E.64 R8, desc[UR14][R28.64] ;  /* 0x0000000e1c081981 */ /* 0x000362000c1e1b00 */
[----:B0-----:R-:W-:-:S04]  /*04e0*/  @P2 LEA R6, P5, R4, UR6, 0x3 ;  /* 0x0000000604062c11 */ /* 0x001fc8000f8a18ff */
[C-C-:B------:R-:W-:Y:S02]  /*04f0*/  @P2 LEA.HI.X R7, R4.reuse, UR7, R3.reuse, 0x3, P5 ;  /* 0x0000000704072c11 */ /* 0x140fe4000a8f1c03 */
[----:B------:R-:W-:-:S03]  /*0500*/  @P2 LEA.HI.X R13, R4, UR9, R3, 0x3, P4 ;  /* 0x00000009040d2c11 */ /* 0x000fc6000a0f1c03 */
[----:B------:R0:W4:Y:S01]  /*0510*/  @P2 LDG.E.64 R14, desc[UR14][R6.64] ;  /* 0x0000000e060e2981 */ /* 0x000122000c1e1b00 */
[C---:B-1----:R-:W-:Y:S02]  /*0520*/  @P3 LEA R28, P4, R21.reuse, UR6, 0x3 ;  /* 0x00000006151c3c11 */ /* 0x042fe4000f8818ff */
[----:B0-----:R-:W-:Y:S02]  /*0530*/  CS2R R6, SRZ ;  /* 0x0000000000067805 */ /* 0x001fe4000001ff00 */
[----:B------:R-:W-:-:S04]  /*0540*/  @P3 LEA.HI.X R29, R21, UR7, R24, 0x3, P4 ;  /* 0x00000007151d3c11 */ /* 0x000fc8000a0f1c18 */
[----:B------:R0:W4:Y:S02]  /*0550*/  @P2 LDG.E.64 R6, desc[UR14][R12.64] ;  /* 0x0000000e0c062981 */ /* 0x000124000c1e1b00 */
[----:B0-----:R-:W-:-:S06]  /*0560*/  CS2R R12, SRZ ;  /* 0x00000000000c7805 */ /* 0x001fcc000001ff00 */
[----:B------:R0:W4:Y:S02]  /*0570*/  @P3 LDG.E.64 R12, desc[UR14][R28.64] ;  /* 0x0000000e1c0c3981 */ /* 0x000124000c1e1b00 */
[----:B0-----:R-:W-:-:S04]  /*0580*/  @P3 LEA R28, P4, R21, UR8, 0x3 ;  /* 0x00000008151c3c11 */ /* 0x001fc8000f8818ff */
[----:B------:R-:W-:Y:S01]  /*0590*/  @P3 LEA.HI.X R29, R21, UR9, R24, 0x3, P4 ;  /* 0x00000009151d3c11 */ /* 0x000fe2000a0f1c18 */
[----:B--2---:R-:W-:Y:S02]  /*05a0*/  IMAD R11, R19, UR18, RZ ;  /* 0x00000012130b7c24 */ /* 0x004fe4000f8e02ff */
[----:B---3--:R-:W-:-:S04]  /*05b0*/  IMAD.WIDE.U32 R22, R18, UR18, R22 ;  /* 0x0000001212167c25 */ /* 0x008fc8000f8e0016 */
[----:B------:R-:W-:Y:S01]  /*05c0*/  IMAD R11, R18, UR19, R11 ;  /* 0x00000013120b7c24 */ /* 0x000fe2000f8e020b */
[----:B------:R-:W-:-:S06]  /*05d0*/  CS2R R18, SRZ ;  /* 0x0000000000127805 */ /* 0x000fcc000001ff00 */
[----:B------:R-:W2:Y:S01]  /*05e0*/  @P3 LDG.E.64 R18, desc[UR14][R28.64] ;  /* 0x0000000e1c123981 */ /* 0x000ea2000c1e1b00 */
[----:B------:R-:W-:Y:S01]  /*05f0*/  @P3 LEA R20, P6, R21, UR10, 0x3 ;  /* 0x0000000a15143c11 */ /* 0x000fe2000f8c18ff */
[----:B------:R-:W-:Y:S01]  /*0600*/  UIMAD.WIDE.U32 UR4, UR13, 0x4, UR4 ;  /* 0x000000040d0478a5 */ /* 0x000fe2000f8e0004 */
[----:B------:R-:W-:Y:S02]  /*0610*/  IMAD.IADD R23, R23, 0x1, R11 ;  /* 0x0000000117177824 */ /* 0x000fe400078e020b */
[----:B------:R-:W-:Y:S01]  /*0620*/  @P3 LEA.HI.X R21, R21, UR11, R24, 0x3, P6 ;  /* 0x0000000b15153c11 */ /* 0x000fe2000b0f1c18 */
[----:B------:R-:W-:Y:S02]  /*0630*/  UISETP.LT.U32.AND UP1, UPT, UR4, UR16, UPT ;  /* 0x000000100400728c */ /* 0x000fe4000bf21070 */
[----:B------:R-:W-:Y:S01]  /*0640*/  UISETP.GE.U32.AND UP0, UPT, UR4, 0x10000, UPT ;  /* 0x000100000400788c */ /* 0x000fe2000bf06070 */
[----:B-----5:R-:W-:Y:S02]  /*0650*/  IMAD R25, R9, UR18, RZ ;  /* 0x0000001209197c24 */ /* 0x020fe4000f8e02ff */
[----:B----4-:R-:W-:-:S04]  /*0660*/  IMAD.WIDE.U32 R16, R8, UR18, R16 ;  /* 0x0000001208107c25 */ /* 0x010fc8000f8e0010 */
[----:B------:R-:W-:Y:S01]  /*0670*/  IMAD R25, R8, UR19, R25 ;  /* 0x0000001308197c24 */ /* 0x000fe2000f8e0219 */
[----:B------:R-:W-:-:S04]  /*0680*/  @P0 LEA R8, P4, R10, UR10, 0x3 ;  /* 0x0000000a0a080c11 */ /* 0x000fc8000f8818ff */
[----:B------:R-:W-:Y:S02]  /*0690*/  @P0 LEA.HI.X R9, R10, UR11, R27, 0x3, P4 ;  /* 0x0000000b0a090c11 */ /* 0x000fe4000a0f1c1b */
[----:B------:R-:W-:Y:S01]  /*06a0*/  @P1 LEA R10, P4, R5, UR10, 0x3 ;  /* 0x0000000a050a1c11 */ /* 0x000fe2000f8818ff */
[----:B------:R-:W-:Y:S02]  /*06b0*/  IMAD R7, R7, UR18, RZ ;  /* 0x0000001207077c24 */ /* 0x000fe4000f8e02ff */
[----:B------:R-:W-:-:S04]  /*06c0*/  IMAD.WIDE.U32 R14, R6, UR18, R14 ;  /* 0x00000012060e7c25 */ /* 0x000fc8000f8e000e */
[----:B------:R-:W-:Y:S01]  /*06d0*/  IMAD R27, R6, UR19, R7 ;  /* 0x00000013061b7c24 */ /* 0x000fe2000f8e0207 */
[----:B------:R-:W-:-:S04]  /*06e0*/  @P2 LEA R6, P5, R4, UR10, 0x3 ;  /* 0x0000000a04062c11 */ /* 0x000fc8000f8a18ff */
[----:B------:R-:W-:Y:S01]  /*06f0*/  @P2 LEA.HI.X R7, R4, UR11, R3, 0x3, P5 ;  /* 0x0000000b04072c11 */ /* 0x000fe2000a8f1c03 */
[----:B------:R-:W-:Y:S01]  /*0700*/  IMAD.IADD R17, R17, 0x1, R25 ;  /* 0x0000000111117824 */ /* 0x000fe200078e0219 */
[----:B------:R-:W-:Y:S01]  /*0710*/  @P1 LEA.HI.X R11, R5, UR11, R2, 0x3, P4 ;  /* 0x0000000b050b1c11 */ /* 0x000fe2000a0f1c02 */
[----:B------:R-:W-:Y:S01]  /*0720*/  IMAD.IADD R15, R15, 0x1, R27 ;  /* 0x000000010f0f7824 */ /* 0x000fe200078e021b */
[----:B------:R1:W-:Y:S01]  /*0730*/  @P0 STG.E.64 desc[UR14][R8.64], R22 ;  /* 0x0000001608000986 */ /* 0x0003e2000c101b0e */
[----:B------:R-:W-:Y:S02]  /*0740*/  UISETP.GE.U32.AND.EX UP0, UPT, UR5, URZ, UPT, UP0 ;  /* 0x0000003f0500728c */ /* 0x000fe4000bf06100 */
[----:B------:R-:W-:Y:S01]  /*0750*/  IMAD.U32 R5, RZ, RZ, UR5 ;  /* 0x00000005ff057e24 */ /* 0x000fe2000f8e00ff */
[----:B------:R1:W-:Y:S01]  /*0760*/  @P1 STG.E.64 desc[UR14][R10.64], R16 ;  /* 0x000000100a001986 */ /* 0x0003e2000c101b0e */
[----:B------:R-:W-:-:S03]  /*0770*/  PLOP3.LUT P0, PT, PT, PT, UP1, 0x80, 0x0 ;  /* 0x000000000000781c */ /* 0x000fc60003f0f018 */
[----:B------:R1:W-:Y:S01]  /*0780*/  @P2 STG.E.64 desc[UR14][R6.64], R14 ;  /* 0x0000000e06002986 */ /* 0x0003e2000c101b0e */
[----:B------:R-:W-:Y:S02]  /*0790*/  ISETP.LT.AND.EX P0, PT, R5, UR12, PT, P0 ;  /* 0x0000000c05007c0c */ /* 0x000fe4000bf01300 */
[----:B------:R-:W-:Y:S01]  /*07a0*/  PLOP3.LUT P1, PT, PT, PT, UP0, 0x80, 0x0 ;  /* 0x000000000000781c */ /* 0x000fe20003f2f008 */
[----:B------:R-:W-:Y:S02]  /*07b0*/  IMAD.U32 R4, RZ, RZ, UR4 ;  /* 0x00000004ff047e24 */ /* 0x000fe4000f8e00ff */
[----:B--2---:R-:W-:Y:S02]  /*07c0*/  IMAD R3, R19, UR18, RZ ;  /* 0x0000001213037c24 */ /* 0x004fe4000f8e02ff */
[----:B------:R-:W-:-:S04]  /*07d0*/  IMAD.WIDE.U32 R12, R18, UR18, R12 ;  /* 0x00000012120c7c25 */ /* 0x000fc8000f8e000c */
[----:B------:R-:W-:Y:S02]  /*07e0*/  IMAD R3, R18, UR19, R3 ;  /* 0x0000001312037c24 */ /* 0x000fe4000f8e0203 */
[----:B------:R-:W-:Y:S02]  /*07f0*/  @P3 IMAD.MOV.U32 R2, RZ, RZ, R12 ;  /* 0x000000ffff023224 */ /* 0x000fe400078e000c */
[----:B------:R-:W-:-:S05]  /*0800*/  IMAD.IADD R3, R13, 0x1, R3 ;  /* 0x000000010d037824 */ /* 0x000fca00078e0203 */
[----:B------:R1:W-:Y:S01]  /*0810*/  @P3 STG.E.64 desc[UR14][R20.64], R2 ;  /* 0x0000000214003986 */ /* 0x0003e2000c101b0e */
[----:B------:R-:W-:Y:S05]  /*0820*/  @!P1 BRA P0, `(.L_x_7724) ;  /* 0xfffffff800789947 */ /* 0x000fea000003ffff */
[----:B------:R-:W-:Y:S05]  /*0830*/  EXIT ;  /* 0x000000000000794d */ /* 0x000fea0003800000 */
.L_x_7723:
        /* <DEDUP_REMOVED lines=9> */
.L_x_7725:
[C---:B------:R-:W-:Y:S01]  /*08d0*/  IMAD.SHL.U32 R2, R0.reuse, 0x20, RZ ;  /* 0x0000002000027824 */ /* 0x040fe200078e00ff */
[----:B------:R-:W-:-:S04]  /*08e0*/  SHF.L.U64.HI R20, R0, 0x5, R3 ;  /* 0x0000000500147819 */ /* 0x000fc80000010203 */
[C---:B------:R-:W-:Y:S02]  /*08f0*/  IADD3 R24, P1, R2.reuse, UR8, RZ ;  /* 0x0000000802187c10 */ /* 0x040fe4000ff3e0ff */
[----:B------:R-:W-:Y:S02]  /*0900*/  IADD3 R22, P0, R2, UR6, RZ ;  /* 0x0000000602167c10 */ /* 0x000fe4000ff1e0ff */
[C---:B------:R-:W-:Y:S02]  /*0910*/  IADD3.X R25, R20.reuse, UR9, RZ, P1, !PT ;  /* 0x0000000914197c10 */ /* 0x040fe40008ffe4ff */
[----:B------:R-:W-:-:S03]  /*0920*/  IADD3.X R23, R20, UR7, RZ, P0, !PT ;  /* 0x0000000714177c10 */ /* 0x000fc600087fe4ff */
[----:B------:R-:W2:Y:S04]  /*0930*/  LDG.E.128 R12, desc[UR14][R24.64+0x10] ;  /* 0x0000100e180c7981 */ /* 0x000ea8000c1e1d00 */
[----:B------:R-:W3:Y:S04]  /*0940*/  LDG.E.128 R8, desc[UR14][R22.64+0x10] ;  /* 0x0000100e16087981 */ /* 0x000ee8000c1e1d00 */
[----:B------:R-:W4:Y:S04]  /*0950*/  LDG.E.128 R16, desc[UR14][R24.64] ;  /* 0x0000000e18107981 */ /* 0x000f28000c1e1d00 */
[----:B------:R-:W5:Y:S01]  /*0960*/  LDG.E.128 R4, desc[UR14][R22.64] ;  /* 0x0000000e16047981 */ /* 0x000f62000c1e1d00 */
[----:B--2---:R-:W-:-:S02]  /*0970*/  IMAD R15, R15, UR18, RZ ;  /* 0x000000120f0f7c24 */ /* 0x004fc4000f8e02ff */
[----:B---3--:R-:W-:-:S04]  /*0980*/  IMAD.WIDE.U32 R10, R14, UR18, R10 ;  /* 0x000000120e0a7c25 */ /* 0x008fc8000f8e000a */
[----:B------:R-:W-:Y:S01]  /*0990*/  IMAD R21, R14, UR19, R15 ;  /* 0x000000130e157c24 */ /* 0x000fe2000f8e020f */
[----:B------:R-:W-:Y:S01]  /*09a0*/  IADD3 R14, P0, R2, UR10, RZ ;  /* 0x0000000a020e7c10 */ /* 0x000fe2000ff1e0ff */
[----:B----4-:R-:W-:Y:S02]  /*09b0*/  IMAD R19, R19, UR18, RZ ;  /* 0x0000001213137c24 */ /* 0x010fe4000f8e02ff */
[----:B------:R-:W-:Y:S02]  /*09c0*/  IMAD R17, R17, UR18, RZ ;  /* 0x0000001211117c24 */ /* 0x000fe4000f8e02ff */
[----:B------:R-:W-:Y:S01]  /*09d0*/  IMAD R13, R13, UR18, RZ ;  /* 0x000000120d0d7c24 */ /* 0x000fe2000f8e02ff */
[----:B------:R-:W-:Y:S01]  /*09e0*/  IADD3.X R15, R20, UR11, RZ, P0, !PT ;  /* 0x0000000b140f7c10 */ /* 0x000fe200087fe4ff */
[----:B-----5:R-:W-:Y:S01]  /*09f0*/  IMAD.WIDE.U32 R6, R18, UR18, R6 ;  /* 0x0000001212067c25 */ /* 0x020fe2000f8e0006 */
[----:B------:R-:W-:-:S03]  /*0a00*/  IADD3 R0, P0, R0, UR4, RZ ;  /* 0x0000000400007c10 */ /* 0x000fc6000ff1e0ff */
[----:B------:R-:W-:Y:S02]  /*0a10*/  IMAD R19, R18, UR19, R19 ;  /* 0x0000001312137c24 */ /* 0x000fe4000f8e0213 */
[----:B------:R-:W-:-:S04]  /*0a20*/  IMAD.WIDE.U32 R4, R16, UR18, R4 ;  /* 0x0000001210047c25 */ /* 0x000fc8000f8e0004 */
[----:B------:R-:W-:Y:S02]  /*0a30*/  IMAD R17, R16, UR19, R17 ;  /* 0x0000001310117c24 */ /* 0x000fe4000f8e0211 */
[----:B------:R-:W-:-:S04]  /*0a40*/  IMAD.WIDE.U32 R8, R12, UR18, R8 ;  /* 0x000000120c087c25 */ /* 0x000fc8000f8e0008 */
[----:B------:R-:W-:Y:S02]  /*0a50*/  IMAD R13, R12, UR19, R13 ;  /* 0x000000130c0d7c24 */ /* 0x000fe4000f8e020d */
[----:B------:R-:W-:Y:S02]  /*0a60*/  IMAD.IADD R7, R7, 0x1, R19 ;  /* 0x0000000107077824 */ /* 0x000fe400078e0213 */
[----:B------:R-:W-:Y:S02]  /*0a70*/  IMAD.IADD R5, R5, 0x1, R17 ;  /* 0x0000000105057824 */ /* 0x000fe400078e0211 */
[----:B------:R-:W-:Y:S02]  /*0a80*/  IMAD.IADD R11, R11, 0x1, R21 ;  /* 0x000000010b0b7824 */ /* 0x000fe400078e0215 */
[----:B------:R-:W-:Y:S02]  /*0a90*/  IMAD.IADD R9, R9, 0x1, R13 ;  /* 0x0000000109097824 */ /* 0x000fe400078e020d */
[----:B------:R-:W-:-:S02]  /*0aa0*/  IMAD.SHL.U32 R2, R0, 0x4, RZ ;  /* 0x0000000400027824 */ /* 0x000fc400078e00ff */
[----:B------:R-:W-:Y:S01]  /*0ab0*/  IMAD.X R3, RZ, RZ, R3, P0 ;  /* 0x000000ffff037224 */ /* 0x000fe200000e0603 */
[----:B------:R0:W-:Y:S01]  /*0ac0*/  STG.E.128 desc[UR14][R14.64], R4 ;  /* 0x000000040e007986 */ /* 0x0001e2000c101d0e */
[----:B------:R-:W-:Y:S02]  /*0ad0*/  ISETP.LT.U32.AND P1, PT, R0, 0x4000, PT ;  /* 0x000040000000780c */ /* 0x000fe40003f21070 */
[----:B------:R-:W-:Y:S01]  /*0ae0*/  ISETP.GE.U32.AND P0, PT, R2, UR16, PT ;  /* 0x0000001002007c0c */ /* 0x000fe2000bf06070 */
[----:B------:R0:W-:Y:S01]  /*0af0*/  STG.E.128 desc[UR14][R14.64+0x10], R8 ;  /* 0x000010080e007986 */ /* 0x0001e2000c101d0e */
[----:B------:R-:W-:Y:S02]  /*0b00*/  SHF.L.U64.HI R2, R0, 0x2, R3 ;  /* 0x0000000200027819 */ /* 0x000fe40000010203 */
[----:B------:R-:W-:Y:S02]  /*0b10*/  ISETP.LT.U32.AND.EX P1, PT, R3, RZ, PT, P1 ;  /* 0x000000ff0300720c */ /* 0x000fe40003f21110 */
[----:B------:R-:W-:-:S13]  /*0b20*/  ISETP.GE.AND.EX P0, PT, R2, UR12, PT, P0 ;  /* 0x0000000c02007c0c */ /* 0x000fda000bf06300 */
[----:B0-----:R-:W-:Y:S05]  /*0b30*/  @!P0 BRA P1, `(.L_x_7725) ;  /* 0xfffffffc00648947 */ /* 0x001fea000083ffff */
[----:B------:R-:W-:Y:S05]  /*0b40*/  EXIT ;  /* 0x000000000000794d */ /* 0x000fea0003800000 */
.L_x_7726:
        /* <DEDUP_REMOVED lines=11> */
.L_x_8201:


//--------------------- .text._ZN2at6native55_GLOBAL__N__de093ff9_22_ForeachBinaryOpList_cu_a911ec4325multi_tensor_apply_kernelINS1_18TensorListMetadataILi3EEENS1_24BinaryOpListAlphaFunctorIiLi3ELi2ELi2EEEJSt4plusIiEiEEEvT_T0_DpT1_ --------------------------
	.section	.text._ZN2at6native55_GLOBAL__N__de093ff9_22_ForeachBinaryOpList_cu_a911ec4325multi_tensor_apply_kernelINS1_18TensorListMetadataILi3EEENS1_24BinaryOpListAlphaFunctorIiLi3ELi2ELi2EEEJSt4plusIiEiEEEvT_T0_DpT1_,"ax",@progbits
	.align	128
.text._ZN2at6native55_GLOBAL__N__de093ff9_22_ForeachBinaryOpList_cu_a911ec4325multi_tensor_apply_kernelINS1_18TensorListMetadataILi3EEENS1_24BinaryOpListAlphaFunctorIiLi3ELi2ELi2EEEJSt4plusIiEiEEEvT_T0_DpT1_:
        .type           _ZN2at6native55_GLOBAL__N__de093ff9_22_ForeachBinaryOpList_cu_a911ec4325multi_tensor_apply_kernelINS1_18TensorListMetadataILi3EEENS1_24BinaryOpListAlphaFunctorIiLi3ELi2ELi2EEEJSt4plusIiEiEEEvT_T0_DpT1_,@function
        .size           _ZN2at6native55_GLOBAL__N__de093ff9_22_ForeachBinaryOpList_cu_a911ec4325multi_tensor_apply_kernelINS1_18TensorListMetadataILi3EEENS1_24BinaryOpListAlphaFunctorIiLi3ELi2ELi2EEEJSt4plusIiEiEEEvT_T0_DpT1_,(.L_x_8202 - _ZN2at6native55_GLOBAL__N__de093ff9_22_ForeachBinaryOpList_cu_a911ec4325multi_tensor_apply_kernelINS1_18TensorListMetadataILi3EEENS1_24BinaryOpListAlphaFunctorIiLi3ELi2ELi2EEEJSt4plusIiEiEEEvT_T0_DpT1_)
        .other          _ZN2at6native55_GLOBAL__N__de093ff9_22_ForeachBinaryOpList_cu_a911ec4325multi_tensor_apply_kernelINS1_18TensorListMetadataILi3EEENS1_24BinaryOpListAlphaFunctorIiLi3ELi2ELi2EEEJSt4plusIiEiEEEvT_T0_DpT1_,@"STO_CUDA_ENTRY STV_DEFAULT"
_ZN2at6native55_GLOBAL__N__de093ff9_22_ForeachBinaryOpList_cu_a911ec4325multi_tensor_apply_kernelINS1_18TensorListMetadataILi3EEENS1_24BinaryOpListAlphaFunctorIiLi3ELi2ELi2EEEJSt4plusIiEiEEEvT_T0_DpT1_:
        /* <DEDUP_REMOVED lines=31> */
.L_x_7728:
[----:B------:R-:W1:Y:S01]  /*01f0*/  LDC R2, c[0x0][RZ] ;  /* 0x00000000ff027b82 */ /* 0x000e620000000800 */
[----:B0-----:R-:W-:Y:S02]  /*0200*/  IADD3 R13, P1, R0, R4, RZ ;  /* 0x00000004000d7210 */ /* 0x001fe40007f3e0ff */
[----:B------:R-:W-:Y:S02]  /*0210*/  CS2R R8, SRZ ;  /* 0x0000000000087805 */ /* 0x000fe4000001ff00 */
[C---:B------:R-:W-:Y:S01]  /*0220*/  ISETP.GE.U32.AND P0, PT, R13.reuse, 0x10000, PT ;  /* 0x000100000d00780c */ /* 0x040fe20003f06070 */
[----:B------:R-:W-:Y:S01]  /*0230*/  IMAD.X R18, RZ, RZ, R5, P1 ;  /* 0x000000ffff127224 */ /* 0x000fe200008e0605 */
[----:B------:R-:W-:-:S04]  /*0240*/  ISETP.LT.U32.AND P1, PT, R13, UR14, PT ;  /* 0x0000000e0d007c0c */ /* 0x000fc8000bf21070 */
        /* <DEDUP_REMOVED lines=9> */
[--C-:B------:R-:W-:Y:S01]  /*02e0*/  IMAD.X R10, RZ, RZ, R18.reuse, P3 ;  /* 0x000000ffff0a7224 */ /* 0x100fe200018e0612 */
[C---:B------:R-:W-:Y:S01]  /*02f0*/  @P0 LEA.HI.X R15, R13.reuse, UR7, R18, 0x2, P4 ;  /* 0x000000070d0f0c11 */ /* 0x040fe2000a0f1412 */
[----:B------:R-:W-:Y:S01]  /*0300*/  IMAD R12, R2, 0x3, RZ ;  /* 0x00000003020c7824 */ /* 0x000fe200078e02ff */
[----:B------:R-:W-:Y:S02]  /*0310*/  ISETP.LT.AND.EX P1, PT, R6, UR4, !P1, P2 ;  /* 0x0000000406007c0c */ /* 0x000fe4000cf21320 */
[----:B------:R-:W-:Y:S01]  /*0320*/  @P0 LEA R16, P4, R13, UR8, 0x2 ;  /* 0x000000080d100c11 */ /* 0x000fe2000f8810ff */
[----:B------:R0:W2:Y:S01]  /*0330*/  @P0 LDG.E R8, desc[UR12][R14.64] ;  /* 0x0000000c0e080981 */ /* 0x0000a2000c1e1900 */
[----:B------:R-:W-:-:S02]  /*0340*/  ISETP.GE.U32.AND P2, PT, R7, 0x10000, PT ;  /* 0x000100000700780c */ /* 0x000fc40003f46070 */
[--C-:B------:R-:W-:Y:S02]  /*0350*/  @P0 LEA.HI.X R17, R13, UR9, R18.reuse, 0x2, P4 ;  /* 0x000000090d110c11 */ /* 0x100fe4000a0f1412 */
[----:B------:R-:W-:Y:S02]  /*0360*/  ISETP.LT.U32.AND P3, PT, R7, UR14, PT ;  /* 0x0000000e07007c0c */ /* 0x000fe4000bf61070 */
[----:B------:R-:W-:Y:S01]  /*0370*/  ISETP.GE.U32.AND.EX P2, PT, R10, RZ, PT, P2 ;  /* 0x000000ff0a00720c */ /* 0x000fe20003f46120 */
[----:B------:R-:W-:Y:S01]  /*0380*/  IMAD.MOV.U32 R21, RZ, RZ, RZ ;  /* 0x000000ffff157224 */ /* 0x000fe200078e00ff */
[----:B------:R-:W-:Y:S02]  /*0390*/  IADD3 R11, P4, R12, R13, RZ ;  /* 0x0000000d0c0b7210 */ /* 0x000fe40007f9e0ff */
[----:B------:R-:W-:Y:S02]  /*03a0*/  CS2R R24, SRZ ;  /* 0x0000000000187805 */ /* 0x000fe4000001ff00 */
[----:B------:R-:W-:Y:S01]  /*03b0*/  ISETP.LT.AND.EX P2, PT, R10, UR4, !P2, P3 ;  /* 0x000000040a007c0c */ /* 0x000fe2000d741330 */
[----:B------:R1:W2:Y:S01]  /*03c0*/  @P0 LDG.E R9, desc[UR12][R16.64] ;  /* 0x0000000c10090981 */ /* 0x0002a2000c1e1900 */
[C---:B------:R-:W-:Y:S01]  /*03d0*/  ISETP.GE.U32.AND P3, PT, R11.reuse, 0x10000, PT ;  /* 0x000100000b00780c */ /* 0x040fe20003f66070 */
[----:B------:R-:W-:Y:S01]  /*03e0*/  IMAD.X R20, RZ, RZ, R18, P4 ;  /* 0x000000ffff147224 */ /* 0x000fe200020e0612 */
[----:B------:R-:W-:-:S02]  /*03f0*/  ISETP.LT.U32.AND P4, PT, R11, UR14, PT ;  /* 0x0000000e0b007c0c */ /* 0x000fc4000bf81070 */
[C---:B------:R-:W-:Y:S02]  /*0400*/  @P1 LEA R22, P5, R3.reuse, UR6, 0x2 ;  /* 0x0000000603161c11 */ /* 0x040fe4000f8a10ff */
[C---:B------:R-:W-:Y:S02]  /*0410*/  ISETP.GE.U32.AND.EX P3, PT, R20.reuse, RZ, PT, P3 ;  /* 0x000000ff1400720c */ /* 0x040fe40003f66130 */
[C---:B------:R-:W-:Y:S02]  /*0420*/  @P1 LEA.HI.X R23, R3.reuse, UR7, R6, 0x2, P5 ;  /* 0x0000000703171c11 */ /* 0x040fe4000a8f1406 */
[----:B------:R-:W-:Y:S02]  /*0430*/  ISETP.LT.AND.EX P3, PT, R20, UR4, !P3, P4 ;  /* 0x0000000414007c0c */ /* 0x000fe4000df61340 */
[----:B------:R-:W-:Y:S01]  /*0440*/  @P1 LEA R28, P5, R3, UR8, 0x2 ;  /* 0x00000008031c1c11 */ /* 0x000fe2000f8a10ff */
[----:B------:R3:W4:Y:S01]  /*0450*/  @P1 LDG.E R21, desc[UR12][R22.64] ;  /* 0x0000000c16151981 */ /* 0x000722000c1e1900 */
[----:B0-----:R-:W-:-:S02]  /*0460*/  @P2 LEA R14, P4, R7, UR6, 0x2 ;  /* 0x00000006070e2c11 */ /* 0x001fc4000f8810ff */
        /* <DEDUP_REMOVED lines=24> */
[----:B--2---:R-:W-:-:S05]  /*05f0*/  IMAD R9, R9, UR5, R8 ;  /* 0x0000000509097c24 */ /* 0x004fca000f8e0208 */
[----:B------:R1:W-:Y:S01]  /*0600*/  @P0 STG.E desc[UR12][R12.64], R9 ;  /* 0x000000090c000986 */ /* 0x0003e2000c10190c */
[----:B------:R-:W-:-:S04]  /*0610*/  ISETP.GE.U32.AND P0, PT, R4, 0x10000, PT ;  /* 0x000100000400780c */ /* 0x000fc80003f06070 */
[----:B------:R-:W-:Y:S01]  /*0620*/  ISETP.GE.U32.AND.EX P0, PT, R5, RZ, PT, P0 ;  /* 0x000000ff0500720c */ /* 0x000fe20003f06100 */
[----:B----4-:R-:W-:-:S05]  /*0630*/  IMAD R21, R24, UR5, R21 ;  /* 0x0000000518157c24 */ /* 0x010fca000f8e0215 */
[----:B------:R1:W-:Y:S01]  /*0640*/  @P1 STG.E desc[UR12][R14.64], R21 ;  /* 0x000000150e001986 */ /* 0x0003e2000c10190c */
[----:B-----5:R-:W-:Y:S01]  /*0650*/  IMAD R25, R26, UR5, R25 ;  /* 0x000000051a197c24 */ /* 0x020fe2000f8e0219 */
[----:B------:R-:W-:-:S04]  /*0660*/  ISETP.LT.U32.AND P1, PT, R4, UR14, PT ;  /* 0x0000000e04007c0c */ /* 0x000fc8000bf21070 */
[----:B------:R1:W-:Y:S01]  /*0670*/  @P2 STG.E desc[UR12][R16.64], R25 ;  /* 0x0000001910002986 */ /* 0x0003e2000c10190c */
[----:B---3--:R-:W-:-:S05]  /*0680*/  IMAD R27, R28, UR5, R27 ;  /* 0x000000051c1b7c24 */ /* 0x008fca000f8e021b */
[----:B------:R1:W-:Y:S01]  /*0690*/  @P3 STG.E desc[UR12][R18.64], R27 ;  /* 0x0000001b12003986 */ /* 0x0003e2000c10190c */
[----:B------:R-:W-:-:S13]  /*06a0*/  ISETP.LT.AND.EX P1, PT, R5, UR4, PT, P1 ;  /* 0x0000000405007c0c */ /* 0x000fda000bf21310 */
[----:B-1----:R-:W-:Y:S05]  /*06b0*/  @!P0 BRA P1, `(.L_x_7728) ;  /* 0xfffffff800cc8947 */ /* 0x002fea000083ffff */
[----:B------:R-:W-:Y:S05]  /*06c0*/  EXIT ;  /* 0x000000000000794d */ /* 0x000fea0003800000 */
.L_x_7727:
        /* <DEDUP_REMOVED lines=9> */
.L_x_7729:
        /* <DEDUP_REMOVED lines=18> */
[----:B--2---:R-:W-:Y:S02]  /*0880*/  IMAD R15, R11, UR15, R7 ;  /* 0x0000000f0b0f7c24 */ /* 0x004fe4000f8e0207 */
[----:B------:R-:W-:Y:S02]  /*0890*/  IMAD R14, R10, UR15, R6 ;  /* 0x0000000f0a0e7c24 */ /* 0x000fe4000f8e0206 */
[----:B------:R-:W-:-:S02]  /*08a0*/  IMAD R13, R9, UR15, R5 ;  /* 0x0000000f090d7c24 */ /* 0x000fc4000f8e0205 */
[----:B------:R-:W-:-:S05]  /*08b0*/  IMAD R12, R8, UR15, R4 ;  /* 0x0000000f080c7c24 */ /* 0x000fca000f8e0204 */
[----:B------:R0:W-:Y:S01]  /*08c0*/  STG.E.128 desc[UR12][R2.64], R12 ;  /* 0x0000000c02007986 */ /* 0x0001e2000c101d0c */
[----:B------:R-:W-:Y:S05]  /*08d0*/  @!P0 BRA P1, `(.L_x_7729) ;  /* 0xfffffffc00a08947 */ /* 0x000fea000083ffff */
[----:B------:R-:W-:Y:S05]  /*08e0*/  EXIT ;  /* 0x000000000000794d */ /* 0x000fea0003800000 */
.L_x_7730:
        /* <DEDUP_REMOVED lines=9> */
.L_x_8202:


//--------------------- .text._ZN2at6native55_GLOBAL__N__de093ff9_22_ForeachBinaryOpList_cu_a911ec4325multi_tensor_apply_kernelINS1_18TensorListMetadataILi3EEENS1_24BinaryOpListAlphaFunctorIaLi3ELi2ELi2EEEJSt4plusIaEaEEEvT_T0_DpT1_ --------------------------
	.section	.text._ZN2at6native55_GLOBAL__N__de093ff9_22_ForeachBinaryOpList_cu_a911ec4325multi_tensor_apply_kernelINS1_18TensorListMetadataILi3EEENS1_24BinaryOpListAlphaFunctorIaLi3ELi2ELi2EEEJSt4plusIaEaEEEvT_T0_DpT1_,"ax",@progbits
	.align	128
.text._ZN2at6native55_GLOBAL__N__de093ff9_22_ForeachBinaryOpList_cu_a911ec4325multi_tensor_apply_kernelINS1_18TensorListMetadataILi3EEENS1_24BinaryOpListAlphaFunctorIaLi3ELi2ELi2EEEJSt4plusIaEaEEEvT_T0_DpT1_:
        .type           _ZN2at6native55_GLOBAL__N__de093ff9_22_ForeachBinaryOpList_cu_a911ec4325multi_tensor_apply_kernelINS1_18TensorListMetadataILi3EEENS1_24BinaryOpListAlphaFunctorIaLi3ELi2ELi2EEEJSt4plusIaEaEEEvT_T0_DpT1_,@function
        .size           _ZN2at6native55_GLOBAL__N__de093ff9_22_ForeachBinaryOpList_cu_a911ec4325multi_tensor_apply_kernelINS1_18TensorListMetadataILi3EEENS1_24BinaryOpListAlphaFunctorIaLi3ELi2ELi2EEEJSt4plusIaEaEEEvT_T0_DpT1_,(.L_x_8203 - _ZN2at6native55_GLOBAL__N__de093ff9_22_ForeachBinaryOpList_cu_a911ec4325multi_tensor_apply_kernelINS1_18TensorListMetadataILi3EEENS1_24BinaryOpListAlphaFunctorIaLi3ELi2ELi2EEEJSt4plusIaEaEEEvT_T0_DpT1_)
        .other          _ZN2at6native55_GLOBAL__N__de093ff9_22_ForeachBinaryOpList_cu_a911ec4325multi_tensor_apply_kernelINS1_18TensorListMetadataILi3EEENS1_24BinaryOpListAlphaFunctorIaLi3ELi2ELi2EEEJSt4plusIaEaEEEvT_T0_DpT1_,@"STO_CUDA_ENTRY STV_DEFAULT"
_ZN2at6native55_GLOBAL__N__de093ff9_22_ForeachBinaryOpList_cu_a911ec4325multi_tensor_apply_kernelINS1_18TensorListMetadataILi3EEENS1_24BinaryOpListAlphaFunctorIaLi3ELi2ELi2EEEJSt4plusIaEaEEEvT_T0_DpT1_:
        /* <DEDUP_REMOVED lines=32> */
.L_x_7732:
        /* <DEDUP_REMOVED lines=10> */
[----:B------:R-:W-:Y:S02]  /*02a0*/  ISETP.GE.U32.AND P4, PT, R17, 0x10000, PT ;  /* 0x000100001100780c */ /* 0x000fe40003f86070 */
[----:B------:R-:W-:Y:S01]  /*02b0*/  ISETP.LT.AND.EX P1, PT, R27, UR5, !P1, P0 ;  /* 0x000000051b007c0c */ /* 0x000fe2000cf21300 */
[----:B------:R-:W-:Y:S01]  /*02c0*/  IMAD.X R26, RZ, RZ, R27, P5 ;  /* 0x000000ffff1a7224 */ /* 0x000fe200028e061b */
[----:B------:R-:W-:Y:S02]  /*02d0*/  ISETP.LT.U32.AND P0, PT, R17, UR14, PT ;  /* 0x0000000e11007c0c */ /* 0x000fe4000bf01070 */
[----:B------:R-:W-:Y:S02]  /*02e0*/  ISETP.GE.U32.AND.EX P4, PT, R25, RZ, PT, P4 ;  /* 0x000000ff1900720c */ /* 0x000fe40003f86140 */
[----:B------:R-:W-:-:S02]  /*02f0*/  ISETP.GE.U32.AND P3, PT, R23, 0x10000, PT ;  /* 0x000100001700780c */ /* 0x000fc40003f66070 */
[----:B------:R-:W-:Y:S02]  /*0300*/  ISETP.LT.AND.EX P0, PT, R25, UR5, !P4, P0 ;  /* 0x0000000519007c0c */ /* 0x000fe4000e701300 */
[----:B------:R-:W-:Y:S02]  /*0310*/  ISETP.LT.U32.AND P2, PT, R23, UR14, PT ;  /* 0x0000000e17007c0c */ /* 0x000fe4000bf41070 */
[----:B------:R-:W-:Y:S02]  /*0320*/  ISETP.GE.U32.AND.EX P3, PT, R26, RZ, PT, P3 ;  /* 0x000000ff1a00720c */ /* 0x000fe40003f66130 */
[----:B------:R-:W-:Y:S02]  /*0330*/  IADD3 R22, P4, R22, R21, RZ ;  /* 0x0000001516167210 */ /* 0x000fe40007f9e0ff */
[----:B------:R-:W-:Y:S02]  /*0340*/  ISETP.LT.AND.EX P3, PT, R26, UR5, !P3, P2 ;  /* 0x000000051a007c0c */ /* 0x000fe4000df61320 */
[----:B------:R-:W-:Y:S01]  /*0350*/  ISETP.GE.U32.AND P2, PT, R22, 0x10000, PT ;  /* 0x000100001600780c */ /* 0x000fe20003f46070 */
[----:B------:R-:W-:Y:S01]  /*0360*/  IMAD.X R16, RZ, RZ, R27, P4 ;  /* 0x000000ffff107224 */ /* 0x000fe200020e061b */
[----:B------:R-:W-:-:S02]  /*0370*/  @P1 IADD3 R2, P5, R21, UR17, RZ ;  /* 0x0000001115021c10 */ /* 0x000fc4000ffbe0ff */
[----:B------:R-:W-:Y:S02]  /*0380*/  ISETP.LT.U32.AND P4, PT, R22, UR14, PT ;  /* 0x0000000e16007c0c */ /* 0x000fe4000bf81070 */
[C---:B------:R-:W-:Y:S02]  /*0390*/  ISETP.GE.U32.AND.EX P2, PT, R16.reuse, RZ, PT, P2 ;  /* 0x000000ff1000720c */ /* 0x040fe40003f46120 */
[----:B------:R-:W-:Y:S02]  /*03a0*/  @P1 IADD3.X R3, R27, UR6, RZ, P5, !PT ;  /* 0x000000061b031c10 */ /* 0x000fe4000affe4ff */
[----:B------:R-:W-:Y:S02]  /*03b0*/  @P1 IADD3 R8, P5, R21, UR16, RZ ;  /* 0x0000001015081c10 */ /* 0x000fe4000ffbe0ff */
[----:B------:R-:W-:Y:S01]  /*03c0*/  ISETP.LT.AND.EX P2, PT, R16, UR5, !P2, P4 ;  /* 0x0000000510007c0c */ /* 0x000fe2000d741340 */
[----:B------:R0:W2:Y:S01]  /*03d0*/  @P1 LDG.E.U8 R24, desc[UR12][R2.64] ;  /* 0x0000000c02181981 */ /* 0x0000a2000c1e1100 */
[----:B------:R-:W-:-:S02]  /*03e0*/  @P1 IADD3.X R9, R27, UR8, RZ, P5, !PT ;  /* 0x000000081b091c10 */ /* 0x000fc4000affe4ff */
[----:B------:R-:W-:Y:S02]  /*03f0*/  @P0 IADD3 R10, P5, R17, UR16, RZ ;  /* 0x00000010110a0c10 */ /* 0x000fe4000ffbe0ff */
[----:B------:R-:W-:Y:S02]  /*0400*/  PRMT R28, RZ, 0x7610, R28 ;  /* 0x00007610ff1c7816 */ /* 0x000fe4000000001c */
[----:B------:R-:W-:Y:S02]  /*0410*/  @P0 IADD3.X R11, R25, UR8, RZ, P5, !PT ;  /* 0x00000008190b0c10 */ /* 0x000fe4000affe4ff */
[----:B------:R-:W-:Y:S02]  /*0420*/  PRMT R15, RZ, 0x7610, R15 ;  /* 0x00007610ff0f7816 */ /* 0x000fe4000000000f */
[----:B0-----:R-:W-:Y:S02]  /*0430*/  @P3 IADD3 R2, P4, R23, UR16, RZ ;  /* 0x0000001017023c10 */ /* 0x001fe4000ff9e0ff */
[----:B------:R-:W-:-:S02]  /*0440*/  @P0 IADD3 R4, P5, R17, UR17, RZ ;  /* 0x0000001111040c10 */ /* 0x000fc4000ffbe0ff */
[C---:B------:R-:W-:Y:S01]  /*0450*/  @P3 IADD3.X R3, R26.reuse, UR8, RZ, P4, !PT ;  /* 0x000000081a033c10 */ /* 0x040fe2000a7fe4ff */
[----:B------:R0:W3:Y:S01]  /*0460*/  @P1 LDG.E.U8 R15, desc[UR12][R8.64] ;  /* 0x0000000c080f1981 */ /* 0x0000e2000c1e1100 */
[----:B------:R-:W-:Y:S02]  /*0470*/  @P3 IADD3 R12, P4, R23, UR17, RZ ;  /* 0x00000011170c3c10 */ /* 0x000fe4000ff9e0ff */
[----:B------:R-:W-:Y:S01]  /*0480*/  PRMT R29, RZ, 0x7610, R29 ;  /* 0x00007610ff1d7816 */ /* 0x000fe2000000001d */
[----:B------:R1:W4:Y:S01]  /*0490*/  @P3 LDG.E.U8 R28, desc[UR12][R2.64] ;  /* 0x0000000c021c3981 */ /* 0x000322000c1e1100 */
[----:B------:R-:W-:Y:S02]  /*04a0*/  PRMT R20, RZ, 0x7610, R20 ;  /* 0x00007610ff147816 */ /* 0x000fe40000000014 */
[----:B------:R-:W-:Y:S02]  /*04b0*/  @P0 IADD3.X R5, R25, UR6, RZ, P5, !PT ;  /* 0x0000000619050c10 */ /* 0x000fe4000affe4ff */
[----:B------:R-:W-:-:S02]  /*04c0*/  @P3 IADD3.X R13, R26, UR6, RZ, P4, !PT ;  /* 0x000000061a0d3c10 */ /* 0x000fc4000a7fe4ff */
[----:B------:R-:W-:Y:S01]  /*04d0*/  @P2 IADD3 R6, P5, R22, UR16, RZ ;  /* 0x0000001016062c10 */ /* 0x000fe2000ffbe0ff */
[----:B------:R5:W2:Y:S01]  /*04e0*/  @P0 LDG.E.U8 R20, desc[UR12][R10.64] ;  /* 0x0000000c0a140981 */ /* 0x000aa2000c1e1100 */
[----:B0-----:R-:W-:Y:S02]  /*04f0*/  PRMT R8, RZ, 0x7610, R8 ;  /* 0x00007610ff087816 */ /* 0x001fe40000000008 */
[----:B------:R-:W-:Y:S01]  /*0500*/  @P2 IADD3.X R7, R16, UR8, RZ, P5, !PT ;  /* 0x0000000810072c10 */ /* 0x000fe2000affe4ff */
[----:B------:R-:W2:Y:S01]  /*0510*/  @P3 LDG.E.U8 R29, desc[UR12][R12.64] ;  /* 0x0000000c0c1d3981 */ /* 0x000ea2000c1e1100 */
[----:B-1----:R-:W-:Y:S02]  /*0520*/  @P2 IADD3 R2, P4, R22, UR17, RZ ;  /* 0x0000001116022c10 */ /* 0x002fe4000ff9e0ff */
[----:B------:R-:W-:Y:S01]  /*0530*/  PRMT R9, RZ, 0x7610, R9 ;  /* 0x00007610ff097816 */ /* 0x000fe20000000009 */
[----:B------:R-:W2:Y:S01]  /*0540*/  @P2 LDG.E.U8 R8, desc[UR12][R6.64] ;  /* 0x0000000c06082981 */ /* 0x000ea2000c1e1100 */
[----:B-----5:R-:W-:-:S02]  /*0550*/  PRMT R10, RZ, 0x7610, R10 ;  /* 0x00007610ff0a7816 */ /* 0x020fc4000000000a */
[----:B------:R-:W-:-:S04]  /*0560*/  @P2 IADD3.X R3, R16, UR6, RZ, P4, !PT ;  /* 0x0000000610032c10 */ /* 0x000fc8000a7fe4ff */
[----:B------:R-:W5:Y:S04]  /*0570*/  @P0 LDG.E.U8 R10, desc[UR12][R4.64] ;  /* 0x0000000c040a0981 */ /* 0x000f68000c1e1100 */
[----:B------:R0:W5:Y:S01]  /*0580*/  @P2 LDG.E.U8 R9, desc[UR12][R2.64] ;  /* 0x0000000c02092981 */ /* 0x000162000c1e1100 */
[----:B------:R-:W-:Y:S01]  /*0590*/  ULDC.S8 UR4, c[0x0][0xe5a] ;  /* 0x0003968000047ab9 */ /* 0x000fe20000000200 */
[----:B0-----:R-:W-:-:S04]  /*05a0*/  @P1 IADD3 R2, P5, R21, UR15, RZ ;  /* 0x0000000f15021c10 */ /* 0x001fc8000ffbe0ff */
[----:B------:R-:W-:Y:S02]  /*05b0*/  @P1 IADD3.X R3, R27, UR10, RZ, P5, !PT ;  /* 0x0000000a1b031c10 */ /* 0x000fe4000affe4ff */
[----:B------:R-:W-:Y:S01]  /*05c0*/  @P3 IADD3 R6, P5, R23, UR15, RZ ;  /* 0x0000000f17063c10 */ /* 0x000fe2000ffbe0ff */
[----:B------:R-:W-:-:S03]  /*05d0*/  IMAD.WIDE.U32 R18, R14, 0x4, R18 ;  /* 0x000000040e127825 */ /* 0x000fc600078e0012 */
[----:B------:R-:W-:Y:S02]  /*05e0*/  @P3 IADD3.X R7, R26, UR10, RZ, P5, !PT ;  /* 0x0000000a1a073c10 */ /* 0x000fe4000affe4ff */
[----:B----4-:R-:W-:Y:S02]  /*05f0*/  PRMT R4, R28, 0x9910, RZ ;  /* 0x000099101c047816 */ /* 0x010fe400000000ff */
[----:B---3--:R-:W-:Y:S02]  /*0600*/  PRMT R11, R15, 0x9910, RZ ;  /* 0x000099100f0b7816 */ /* 0x008fe400000000ff */
[----:B--2---:R-:W-:Y:S01]  /*0610*/  PRMT R13, R20, 0x9910, RZ ;  /* 0x00009910140d7816 */ /* 0x004fe200000000ff */
[----:B------:R-:W-:Y:S01]  /*0620*/  IMAD R29, R4, UR4, R29 ;  /* 0x00000004041d7c24 */ /* 0x000fe2000f8e021d */
[----:B------:R-:W-:Y:S01]  /*0630*/  @P0 IADD3 R4, P4, R17, UR15, RZ ;  /* 0x0000000f11040c10 */ /* 0x000fe2000ff9e0ff */
[----:B------:R-:W-:Y:S01]  /*0640*/  IMAD R11, R11, UR4, R24 ;  /* 0x000000040b0b7c24 */ /* 0x000fe2000f8e0218 */
[----:B------:R-:W-:-:S02]  /*0650*/  PRMT R8, R8, 0x9910, RZ ;  /* 0x0000991008087816 */ /* 0x000fc400000000ff */
[----:B------:R-:W-:Y:S02]  /*0660*/  @P0 IADD3.X R5, R25, UR10, RZ, P4, !PT ;  /* 0x0000000a19050c10 */ /* 0x000fe4000a7fe4ff */
[----:B------:R-:W-:Y:S01]  /*0670*/  @P2 IADD3 R22, P4, R22, UR15, RZ ;  /* 0x0000000f16162c10 */ /* 0x000fe2000ff9e0ff */
[----:B-----5:R-:W-:-:S03]  /*0680*/  IMAD R13, R13, UR4, R10 ;  /* 0x000000040d0d7c24 */ /* 0x020fc6000f8e020a */
[----:B------:R-:W-:Y:S01]  /*0690*/  @P2 IADD3.X R23, R16, UR10, RZ, P4, !PT ;  /* 0x0000000a10172c10 */ /* 0x000fe2000a7fe4ff */
[----:B------:R2:W-:Y:S01]  /*06a0*/  @P1 STG.E.U8 desc[UR12][R2.64], R11 ;  /* 0x0000000b02001986 */ /* 0x0005e2000c10110c */
[----:B------:R-:W-:-:S03]  /*06b0*/  IMAD R9, R8, UR4, R9 ;  /* 0x0000000408097c24 */ /* 0x000fc6000f8e0209 */
        /* <DEDUP_REMOVED lines=9> */
.L_x_7731:
        /* <DEDUP_REMOVED lines=8> */
[----:B------:R-:W-:Y:S01]  /*07d0*/  ULDC.S8 UR4, c[0x0][0xe5a] ;  /* 0x0003968000047ab9 */ /* 0x000fe20000000200 */
[----:B------:R-:W-:-:S05]  /*07e0*/  ULDC UR7, c[0x0][0x0] ;  /* 0x0000000000077ab9 */ /* 0x000fca0000000800 */
.L_x_7734:
        /* <DEDUP_REMOVED lines=8> */
[C---:B--2---:R-:W-:Y:S02]  /*0870*/  PRMT R2, R4.reuse, 0x7770, RZ ;  /* 0x0000777004027816 */ /* 0x044fe400000000ff */
[----:B------:R-:W-:Y:S02]  /*0880*/  PRMT R8, R4, 0x7771, RZ ;  /* 0x0000777104087816 */ /* 0x000fe400000000ff */
[C---:B---3--:R-:W-:Y:S02]  /*0890*/  LOP3.LUT R9, R6.reuse, 0xff, RZ, 0xc0, !PT ;  /* 0x000000ff06097812 */ /* 0x048fe400078ec0ff */
[----:B------:R-:W-:-:S02]  /*08a0*/  PRMT R11, R6, 0x7771, RZ ;  /* 0x00007771060b7816 */ /* 0x000fc400000000ff */
[----:B------:R-:W-:Y:S01]  /*08b0*/  PRMT R5, R6, 0x7772, RZ ;  /* 0x0000777206057816 */ /* 0x000fe200000000ff */
[----:B------:R-:W-:Y:S01]  /*08c0*/  IMAD R9, R9, UR4, R2 ;  /* 0x0000000409097c24 */ /* 0x000fe2000f8e0202 */
[----:B------:R-:W-:Y:S01]  /*08d0*/  PRMT R2, R4, 0x7772, RZ ;  /* 0x0000777204027816 */ /* 0x000fe200000000ff */
[----:B------:R-:W-:Y:S01]  /*08e0*/  IMAD R8, R11, UR4, R8 ;  /* 0x000000040b087c24 */ /* 0x000fe2000f8e0208 */
[----:B------:R-:W-:Y:S02]  /*08f0*/  PRMT R7, R6, 0x7773, RZ ;  /* 0x0000777306077816 */ /* 0x000fe400000000ff */
[----:B------:R-:W-:Y:S01]  /*0900*/  PRMT R4, R4, 0x7773, RZ ;  /* 0x0000777304047816 */ /* 0x000fe200000000ff */
[----:B------:R-:W-:Y:S01]  /*0910*/  IMAD R5, R5, UR4, R2 ;  /* 0x0000000405057c24 */ /* 0x000fe2000f8e0202 */
[----:B------:R-:W-:-:S03]  /*0920*/  PRMT R8, R8, 0x7604, R9 ;  /* 0x0000760408087816 */ /* 0x000fc60000000009 */
[----:B------:R-:W-:Y:S01]  /*0930*/  IMAD R2, R7, UR4, R4 ;  /* 0x0000000407027c24 */ /* 0x000fe2000f8e0204 */
        /* <DEDUP_REMOVED lines=15> */
.L_x_7733:
[----:B------:R-:W-:Y:S05]  /*0a30*/  EXIT ;  /* 0x000000000000794d */ /* 0x000fea0003800000 */
.L_x_7735:
        /* <DEDUP_REMOVED lines=12> */
.L_x_8203:


//--------------------- .text._ZN2at6native55_GLOBAL__N__de093ff9_22_ForeachBinaryOpList_cu_a911ec4325multi_tensor_apply_kernelINS1_18TensorListMetadataILi3EEENS1_24BinaryOpListAlphaFunctorIhLi3ELi2ELi2EEEJSt4plusIhEhEEEvT_T0_DpT1_ --------------------------
	.section	.text._ZN2at6native55_GLOBAL__N__de093ff9_22_ForeachBinaryOpList_cu_a911ec4325multi_tensor_apply_kernelINS1_18TensorListMetadataILi3EEENS1_24BinaryOpListAlphaFunctorIhLi3ELi2ELi2EEEJSt4plusIhEhEEEvT_T0_DpT1_,"ax",@progbits
	.align	128
.text._ZN2at6native55_GLOBAL__N__de093ff9_22_ForeachBinaryOpList_cu_a911ec4325multi_tensor_apply_kernelINS1_18TensorListMetadataILi3EEENS1_24BinaryOpListAlphaFunctorIhLi3ELi2ELi2EEEJSt4plusIhEhEEEvT_T0_DpT1_:
        .type           _ZN2at6native55_GLOBAL__N__de093ff9_22_ForeachBinaryOpList_cu_a911ec4325multi_tensor_apply_kernelINS1_18TensorListMetadataILi3EEENS1_24BinaryOpListAlphaFunctorIhLi3ELi2ELi2EEEJSt4plusIhEhEEEvT_T0_DpT1_,@function
        .size           _ZN2at6native55_GLOBAL__N__de093ff9_22_ForeachBinaryOpList_cu_a911ec4325multi_tensor_apply_kernelINS1_18TensorListMetadataILi3EEENS1_24BinaryOpListAlphaFunctorIhLi3ELi2ELi2EEEJSt4plusIhEhEEEvT_T0_DpT1_,(.L_x_8204 - _ZN2at6native55_GLOBAL__N__de093ff9_22_ForeachBinaryOpList_cu_a911ec4325multi_tensor_apply_kernelINS1_18TensorListMetadataILi3EEENS1_24BinaryOpListAlphaFunctorIhLi3ELi2ELi2EEEJSt4plusIhEhEEEvT_T0_DpT1_)
        .other          _ZN2at6native55_GLOBAL__N__de093ff9_22_ForeachBinaryOpList_cu_a911ec4325multi_tensor_apply_kernelINS1_18TensorListMetadataILi3EEENS1_24BinaryOpListAlphaFunctorIhLi3ELi2ELi2EEEJSt4plusIhEhEEEvT_T0_DpT1_,@"STO_CUDA_ENTRY STV_DEFAULT"
_ZN2at6native55_GLOBAL__N__de093ff9_22_ForeachBinaryOpList_cu_a911ec4325multi_tensor_apply_kernelINS1_18TensorListMetadataILi3EEENS1_24BinaryOpListAlphaFunctorIhLi3ELi2ELi2EEEJSt4plusIhEhEEEvT_T0_DpT1_:
        /* <DEDUP_REMOVED lines=33> */
.L_x_7737:
        /* <DEDUP_REMOVED lines=57> */
[----:B------:R-:W-:Y:S01]  /*05a0*/  UPRMT UR4, UR7, 0x9910, URZ ;  /* 0x0000991007047896 */ /* 0x000fe2000800003f */
        /* <DEDUP_REMOVED lines=27> */
.L_x_7736:
        /* <DEDUP_REMOVED lines=8> */
[----:B------:R-:W-:-:S03]  /*07e0*/  UPRMT UR4, UR7, 0x9910, URZ ;  /* 0x0000991007047896 */ /* 0x000fc6000800003f */
[----:B------:R-:W-:-:S09]  /*07f0*/  ULDC UR7, c[0x0][0x0] ;  /* 0x0000000000077ab9 */ /* 0x000fd20000000800 */
.L_x_7739:
        /* <DEDUP_REMOVED lines=36> */
.L_x_7738:
[----:B------:R-:W-:Y:S05]  /*0a40*/  EXIT ;  /* 0x000000000000794d */ /* 0x000fea0003800000 */
.L_x_7740:
        /* <DEDUP_REMOVED lines=11> */
.L_x_8204:


//--------------------- .text._ZN2at6native55_GLOBAL__N__de093ff9_22_ForeachBinaryOpList_cu_a911ec4325multi_tensor_apply_kernelINS1_18TensorListMetadataILi2EEENS1_24BinaryOpListAlphaFunctorIN3c104HalfELi2ELi2ELi0EEEJSt4plusIfEfEEEvT_T0_DpT1_ --------------------------
	.section	.text._ZN2at6native55_GLOBAL__N__de093ff9_22_ForeachBinaryOpList_cu_a911ec4325multi_tensor_apply_kernelINS1_18TensorListMetadataILi2EEENS1_24BinaryOpListAlphaFunctorIN3c104HalfELi2ELi2ELi0EEEJSt4plusIfEfEEEvT_T0_DpT1_,"ax",@progbits
	.align	128
.text._ZN2at6native55_GLOBAL__N__de093ff9_22_ForeachBinaryOpList_cu_a911ec4325multi_tensor_apply_kernelINS1_18TensorListMetadataILi2EEENS1_24BinaryOpListAlphaFunctorIN3c104HalfELi2ELi2ELi0EEEJSt4plusIfEfEEEvT_T0_DpT1_:
        .type           _ZN2at6native55_GLOBAL__N__de093ff9_22_ForeachBinaryOpList_cu_a911ec4325multi_tensor_apply_kernelINS1_18TensorListMetadataILi2EEENS1_24BinaryOpListAlphaFunctorIN3c104HalfELi2ELi2ELi0EEEJSt4plusIfEfEEEvT_T0_DpT1_,@function
        .size           _ZN2at6native55_GLOBAL__N__de093ff9_22_ForeachBinaryOpList_cu_a911ec4325multi_tensor_apply_kernelINS1_18TensorListMetadataILi2EEENS1_24BinaryOpListAlphaFunctorIN3c104HalfELi2ELi2ELi0EEEJSt4plusIfEfEEEvT_T0_DpT1_,(.L_x_8205 - _ZN2at6native55_GLOBAL__N__de093ff9_22_ForeachBinaryOpList_cu_a911ec4325multi_tensor_apply_kernelINS1_18TensorListMetadataILi2EEENS1_24BinaryOpListAlphaFunctorIN3c104HalfELi2ELi2ELi0EEEJSt4plusIfEfEEEvT_T0_DpT1_)
        .other          _ZN2at6native55_GLOBAL__N__de093ff9_22_ForeachBinaryOpList_cu_a911ec4325multi_tensor_apply_kernelINS1_18TensorListMetadataILi2EEENS1_24BinaryOpListAlphaFunctorIN3c104HalfELi2ELi2ELi0EEEJSt4plusIfEfEEEvT_T0_DpT1_,@"STO_CUDA_ENTRY STV_DEFAULT"
_ZN2at6native55_GLOBAL__N__de093ff9_22_ForeachBinaryOpList_cu_a911ec4325multi_tensor_apply_kernelINS1_18TensorListMetadataILi2EEENS1_24BinaryOpListAlphaFunctorIN3c104HalfELi2ELi2ELi0EEEJSt4plusIfEfEEEvT_T0_DpT1_:
        /* <DEDUP_REMOVED lines=29> */
.L_x_7742:
        /* <DEDUP_REMOVED lines=66> */
[----:B------:R-:W-:Y:S01]  /*05f0*/  FFMA.FTZ R11, R11, UR5, R4 ;  /* 0x000000050b0b7c23 */ /* 0x000fe20008010004 */
[----:B----4-:R-:W-:Y:S01]  /*0600*/  HADD2.F32 R23, -RZ, R23.H0_H0 ;  /* 0x20000017ff177230 */ /* 0x010fe20000004100 */
[----:B------:R-:W-:-:S03]  /*0610*/  @P2 LEA R4, P4, R10, UR6, 0x1 ;  /* 0x000000060a042c11 */ /* 0x000fc6000f8808ff */
[----:B------:R-:W-:Y:S01]  /*0620*/  F2FP.F16.F32.PACK_AB R11, RZ, R11 ;  /* 0x0000000bff0b723e */ /* 0x000fe200000000ff */
[----:B-----5:R-:W-:Y:S02]  /*0630*/  HADD2.F32 R24, -RZ, R24.H0_H0 ;  /* 0x20000018ff187230 */ /* 0x020fe40000004100 */
[----:B------:R-:W-:Y:S02]  /*0640*/  HADD2.F32 R25, -RZ, R25.H0_H0 ;  /* 0x20000019ff197230 */ /* 0x000fe40000004100 */
[----:B------:R-:W-:Y:S02]  /*0650*/  HADD2.F32 R28, -RZ, R28.H0_H0 ;  /* 0x2000001cff1c7230 */ /* 0x000fe40000004100 */
[----:B------:R-:W-:Y:S01]  /*0660*/  FFMA.FTZ R23, R24, UR5, R23 ;  /* 0x0000000518177c23 */ /* 0x000fe20008010017 */
[----:B------:R-:W-:Y:S02]  /*0670*/  HADD2.F32 R27, -RZ, R27.H0_H0 ;  /* 0x2000001bff1b7230 */ /* 0x000fe40000004100 */
[----:B------:R-:W-:-:S02]  /*0680*/  HADD2.F32 R26, -RZ, R26.H0_H0 ;  /* 0x2000001aff1a7230 */ /* 0x000fc40000004100 */
[----:B------:R-:W-:Y:S01]  /*0690*/  FFMA.FTZ R25, R28, UR5, R25 ;  /* 0x000000051c197c23 */ /* 0x000fe20008010019 */
[----:B------:R-:W-:Y:S02]  /*06a0*/  F2FP.F16.F32.PACK_AB R23, RZ, R23 ;  /* 0x00000017ff17723e */ /* 0x000fe400000000ff */
[----:B------:R-:W-:Y:S01]  /*06b0*/  FFMA.FTZ R26, R26, UR5, R27 ;  /* 0x000000051a1a7c23 */ /* 0x000fe2000801001b */
        /* <DEDUP_REMOVED lines=13> */
.L_x_7741:
        /* <DEDUP_REMOVED lines=9> */
.L_x_7743:
        /* <DEDUP_REMOVED lines=17> */
[----:B------:R-:W-:Y:S01]  /*0930*/  FFMA.FTZ R0, R7, UR13, R0 ;  /* 0x0000000d07007c23 */ /* 0x000fe20008010000 */
[----:B------:R-:W-:-:S02]  /*0940*/  HADD2.F32 R13, -RZ, R5.H1_H1 ;  /* 0x30000005ff0d7230 */ /* 0x000fc40000004100 */
[----:B------:R-:W-:Y:S01]  /*0950*/  FFMA.FTZ R9, R9, UR13, R6 ;  /* 0x0000000d09097c23 */ /* 0x000fe20008010006 */
[--C-:B------:R-:W-:Y:S02]  /*0960*/  HADD2.F32 R8, -RZ, R15.reuse.H0_H0 ;  /* 0x2000000fff087230 */ /* 0x100fe40000004100 */
[----:B------:R-:W-:Y:S02]  /*0970*/  HADD2.F32 R10, -RZ, R15.H1_H1 ;  /* 0x3000000fff0a7230 */ /* 0x000fe40000004100 */
[----:B------:R-:W-:Y:S01]  /*0980*/  F2FP.F16.F32.PACK_AB R12, R9, R0 ;  /* 0x00000000090c723e */ /* 0x000fe200000000ff */
[----:B------:R-:W-:Y:S01]  /*0990*/  FFMA.FTZ R8, R11, UR13, R8 ;  /* 0x0000000d0b087c23 */ /* 0x000fe20008010008 */
[----:B------:R-:W-:Y:S02]  /*09a0*/  IMAD.SHL.U32 R0, R16, 0x4, RZ ;  /* 0x0000000410007824 */ /* 0x000fe400078e00ff */
[----:B------:R-:W-:-:S03]  /*09b0*/  FFMA.FTZ R13, R13, UR13, R10 ;  /* 0x0000000d0d0d7c23 */ /* 0x000fc6000801000a */
[----:B------:R-:W-:Y:S02]  /*09c0*/  ISETP.GE.U32.AND P0, PT, R0, UR12, PT ;  /* 0x0000000c00007c0c */ /* 0x000fe4000bf06070 */
[----:B------:R-:W-:Y:S02]  /*09d0*/  F2FP.F16.F32.PACK_AB R13, R13, R8 ;  /* 0x000000080d0d723e */ /* 0x000fe400000000ff */
[----:B------:R-:W-:-:S03]  /*09e0*/  SHF.L.U64.HI R0, R16, 0x2, R17 ;  /* 0x0000000210007819 */ /* 0x000fc60000010211 */
[----:B------:R0:W-:Y:S01]  /*09f0*/  STG.E.64 desc[UR10][R2.64], R12 ;  /* 0x0000000c02007986 */ /* 0x0001e2000c101b0a */
[----:B------:R-:W-:-:S13]  /*0a00*/  ISETP.GE.AND.EX P0, PT, R0, UR4, PT, P0 ;  /* 0x0000000400007c0c */ /* 0x000fda000bf06300 */
[----:B0-----:R-:W-:Y:S05]  /*0a10*/  @!P0 BRA P1, `(.L_x_7743) ;  /* 0xfffffffc00808947 */ /* 0x001fea000083ffff */
[----:B------:R-:W-:Y:S05]  /*0a20*/  EXIT ;  /* 0x000000000000794d */ /* 0x000fea0003800000 */
.L_x_7744:
        /* <DEDUP_REMOVED lines=13> */
.L_x_8205:


//--------------------- .text._ZN2at6native55_GLOBAL__N__de093ff9_22_ForeachBinaryOpList_cu_a911ec4325multi_tensor_apply_kernelINS1_18TensorListMetadataILi2EEENS1_24BinaryOpListAlphaFunctorIN3c108BFloat16ELi2ELi2ELi0EEEJSt4plusIfEfEEEvT_T0_DpT1_ --------------------------
	.section	.text._ZN2at6native55_GLOBAL__N__de093ff9_22_ForeachBinaryOpList_cu_a911ec4325multi_tensor_apply_kernelINS1_18TensorListMetadataILi2EEENS1_24BinaryOpListAlphaFunctorIN3c108BFloat16ELi2ELi2ELi0EEEJSt4plusIfEfEEEvT_T0_DpT1_,"ax",@progbits
	.align	128
.text._ZN2at6native55_GLOBAL__N__de093ff9_22_ForeachBinaryOpList_cu_a911ec4325multi_tensor_apply_kernelINS1_18TensorListMetadataILi2EEENS1_24BinaryOpListAlphaFunctorIN3c108BFloat16ELi2ELi2ELi0EEEJSt4plusIfEfEEEvT_T0_DpT1_:
        .type           _ZN2at6native55_GLOBAL__N__de093ff9_22_ForeachBinaryOpList_cu_a911ec4325multi_tensor_apply_kernelINS1_18TensorListMetadataILi2EEENS1_24BinaryOpListAlphaFunctorIN3c108BFloat16ELi2ELi2ELi0EEEJSt4plusIfEfEEEvT_T0_DpT1_,@function
        .size           _ZN2at6native55_GLOBAL__N__de093ff9_22_ForeachBinaryOpList_cu_a911ec4325multi_tensor_apply_kernelINS1_18TensorListMetadataILi2EEENS1_24BinaryOpListAlphaFunctorIN3c108BFloat16ELi2ELi2ELi0EEEJSt4plusIfEfEEEvT_T0_DpT1_,(.L_x_8206 - _ZN2at6native55_GLOBAL__N__de093ff9_22_ForeachBinaryOpList_cu_a911ec4325multi_tensor_apply_kernelINS1_18TensorListMetadataILi2EEENS1_24BinaryOpListAlphaFunctorIN3c108BFloat16ELi2ELi2ELi0EEEJSt4plusIfEfEEEvT_T0_DpT1_)
        .other          _ZN2at6native55_GLOBAL__N__de093ff9_22_ForeachBinaryOpList_cu_a911ec4325multi_tensor_apply_kernelINS1_18TensorListMetadataILi2EEENS1_24BinaryOpListAlphaFunctorIN3c108BFloat16ELi2ELi2ELi0EEEJSt4plusIfEfEEEvT_T0_DpT1_,@"STO_CUDA_ENTRY STV_DEFAULT"
_ZN2at6native55_GLOBAL__N__de093ff9_22_ForeachBinaryOpList_cu_a911ec4325multi_tensor_apply_kernelINS1_18TensorListMetadataILi2EEENS1_24BinaryOpListAlphaFunctorIN3c108BFloat16ELi2ELi2ELi0EEEJSt4plusIfEfEEEvT_T0_DpT1_:
        /* <DEDUP_REMOVED lines=29> */
.L_x_7746:
        /* <DEDUP_REMOVED lines=66> */
[----:B------:R-:W-:Y:S01]  /*05f0*/  FFMA.FTZ R11, R11, UR5, R4 ;  /* 0x000000050b0b7c23 */ /* 0x000fe20008010004 */
[----:B----4-:R-:W-:Y:S01]  /*0600*/  IMAD.U32 R23, R23, 0x10000, RZ ;  /* 0x0001000017177824 */ /* 0x010fe200078e00ff */
[----:B------:R-:W-:-:S03]  /*0610*/  @P2 LEA R4, P4, R10, UR6, 0x1 ;  /* 0x000000060a042c11 */ /* 0x000fc6000f8808ff */
[----:B------:R-:W-:Y:S01]  /*0620*/  F2FP.BF16.F32.PACK_AB R11, RZ, R11 ;  /* 0x0000000bff0b723e */ /* 0x000fe200000010ff */
[----:B-----5:R-:W-:Y:S02]  /*0630*/  IMAD.U32 R24, R24, 0x10000, RZ ;  /* 0x0001000018187824 */ /* 0x020fe400078e00ff */
[----:B------:R-:W-:Y:S02]  /*0640*/  IMAD.U32 R25, R25, 0x10000, RZ ;  /* 0x0001000019197824 */ /* 0x000fe400078e00ff */
[----:B------:R-:W-:Y:S01]  /*0650*/  FFMA.FTZ R23, R24, UR5, R23 ;  /* 0x0000000518177c23 */ /* 0x000fe20008010017 */
[----:B------:R-:W-:Y:S02]  /*0660*/  IMAD.U32 R28, R28, 0x10000, RZ ;  /* 0x000100001c1c7824 */ /* 0x000fe400078e00ff */
[----:B------:R-:W-:Y:S02]  /*0670*/  IMAD.U32 R27, R27, 0x10000, RZ ;  /* 0x000100001b1b7824 */ /* 0x000fe400078e00ff */
[----:B------:R-:W-:Y:S01]  /*0680*/  FFMA.FTZ R25, R28, UR5, R25 ;  /* 0x000000051c197c23 */ /* 0x000fe20008010019 */
[----:B------:R-:W-:Y:S01]  /*0690*/  IMAD.U32 R26, R26, 0x10000, RZ ;  /* 0x000100001a1a7824 */ /* 0x000fe200078e00ff */
[----:B------:R-:W-:-:S03]  /*06a0*/  F2FP.BF16.F32.PACK_AB R23, RZ, R23 ;  /* 0x00000017ff17723e */ /* 0x000fc600000010ff */
[----:B------:R-:W-:Y:S01]  /*06b0*/  FFMA.FTZ R26, R26, UR5, R27 ;  /* 0x000000051a1a7c23 */ /* 0x000fe2000801001b */
        /* <DEDUP_REMOVED lines=13> */
.L_x_7745:
        /* <DEDUP_REMOVED lines=9> */
.L_x_7747:
        /* <DEDUP_REMOVED lines=21> */
[----:B------:R-:W-:Y:S01]  /*0970*/  FFMA.FTZ R11, R12, UR13, R11 ;  /* 0x0000000d0c0b7c23 */ /* 0x000fe2000801000b */
[----:B------:R-:W-:Y:S02]  /*0980*/  IMAD.U32 R13, R17, 0x10000, RZ ;  /* 0x00010000110d7824 */ /* 0x000fe400078e00ff */
[----:B------:R-:W-:Y:S02]  /*0990*/  IMAD.U32 R7, R10, 0x10000, RZ ;  /* 0x000100000a077824 */ /* 0x000fe400078e00ff */
[----:B------:R-:W-:Y:S01]  /*09a0*/  FFMA.FTZ R4, R9, UR13, R4 ;  /* 0x0000000d09047c23 */ /* 0x000fe20008010004 */
[----:B------:R-:W-:Y:S02]  /*09b0*/  IMAD.U32 R8, R8, 0x10000, RZ ;  /* 0x0001000008087824 */ /* 0x000fe400078e00ff */
[----:B------:R-:W-:Y:S02]  /*09c0*/  FFMA.FTZ R13, R14, UR13, R13 ;  /* 0x0000000d0e0d7c23 */ /* 0x000fe4000801000d */
[----:B------:R-:W-:Y:S01]  /*09d0*/  FFMA.FTZ R8, R7, UR13, R8 ;  /* 0x0000000d07087c23 */ /* 0x000fe20008010008 */
        /* <DEDUP_REMOVED lines=9> */
.L_x_7748:
        /* <DEDUP_REMOVED lines=9> */
.L_x_8206:


//--------------------- .text._ZN2at6native55_GLOBAL__N__de093ff9_22_ForeachBinaryOpList_cu_a911ec4325multi_tensor_apply_kernelINS1_18TensorListMetadataILi2EEENS1_24BinaryOpListAlphaFunctorIbLi2ELi2ELi0EEEJSt4plusIbEbEEEvT_T0_DpT1_ --------------------------
	.section	.text._ZN2at6native55_GLOBAL__N__de093ff9_22_ForeachBinaryOpList_cu_a911ec4325multi_tensor_apply_kernelINS1_18TensorListMetadataILi2EEENS1_24BinaryOpListAlphaFunctorIbLi2ELi2ELi0EEEJSt4plusIbEbEEEvT_T0_DpT1_,"ax",@progbits
	.align	128
.text._ZN2at6native55_GLOBAL__N__de093ff9_22_ForeachBinaryOpList_cu_a911ec4325multi_tensor_apply_kernelINS1_18TensorListMetadataILi2EEENS1_24BinaryOpListAlphaFunctorIbLi2ELi2ELi0EEEJSt4plusIbEbEEEvT_T0_DpT1_:
        .type           _ZN2at6native55_GLOBAL__N__de093ff9_22_ForeachBinaryOpList_cu_a911ec4325multi_tensor_apply_kernelINS1_18TensorListMetadataILi2EEENS1_24BinaryOpListAlphaFunctorIbLi2ELi2ELi0EEEJSt4plusIbEbEEEvT_T0_DpT1_,@function
        .size           _ZN2at6native55_GLOBAL__N__de093ff9_22_ForeachBinaryOpList_cu_a911ec4325multi_tensor_apply_kernelINS1_18TensorListMetadataILi2EEENS1_24BinaryOpListAlphaFunctorIbLi2ELi2ELi0EEEJSt4plusIbEbEEEvT_T0_DpT1_,(.L_x_8207 - _ZN2at6native55_GLOBAL__N__de093ff9_22_ForeachBinaryOpList_cu_a911ec4325multi_tensor_apply_kernelINS1_18TensorListMetadataILi2EEENS1_24BinaryOpListAlphaFunctorIbLi2ELi2ELi0EEEJSt4plusIbEbEEEvT_T0_DpT1_)
        .other          _ZN2at6native55_GLOBAL__N__de093ff9_22_ForeachBinaryOpList_cu_a911ec4325multi_tensor_apply_kernelINS1_18TensorListMetadataILi2EEENS1_24BinaryOpListAlphaFunctorIbLi2ELi2ELi0EEEJSt4plusIbEbEEEvT_T0_DpT1_,@"STO_CUDA_ENTRY STV_DEFAULT"
_ZN2at6native55_GLOBAL__N__de093ff9_22_ForeachBinaryOpList_cu_a911ec4325multi_tensor_apply_kernelINS1_18TensorListMetadataILi2EEENS1_24BinaryOpListAlphaFunctorIbLi2ELi2ELi0EEEJSt4plusIbEbEEEvT_T0_DpT1_:
        /* <DEDUP_REMOVED lines=29> */
.L_x_7750:
        /* <DEDUP_REMOVED lines=12> */
[--C-:B------:R-:W-:Y:S01]  /*0290*/  IMAD.X R22, RZ, RZ, R23.reuse, P0 ;  /* 0x000000ffff167224 */ /* 0x100fe200000e0617 */
[----:B------:R-:W-:Y:S02]  /*02a0*/  ISETP.LT.U32.AND P1, PT, R15, UR12, PT ;  /* 0x0000000c0f007c0c */ /* 0x000fe4000bf21070 */
[----:B------:R-:W-:Y:S02]  /*02b0*/  IADD3 R26, P4, R26, R13, RZ ;  /* 0x0000000d1a1a7210 */ /* 0x000fe40007f9e0ff */
[C---:B------:R-:W-:Y:S02]  /*02c0*/  ISETP.GE.U32.AND.EX P2, PT, R22.reuse, RZ, PT, P2 ;  /* 0x000000ff1600720c */ /* 0x040fe40003f46120 */
[----:B------:R-:W-:Y:S01]  /*02d0*/  @P3 IADD3 R2, P0, R13, UR14, RZ ;  /* 0x0000000e0d023c10 */ /* 0x000fe2000ff1e0ff */
[----:B------:R-:W-:Y:S01]  /*02e0*/  IMAD.X R18, RZ, RZ, R23, P4 ;  /* 0x000000ffff127224 */ /* 0x000fe200020e0617 */
[----:B------:R-:W-:-:S02]  /*02f0*/  ISETP.LT.AND.EX P2, PT, R22, UR5, !P2, P1 ;  /* 0x0000000516007c0c */ /* 0x000fc4000d741310 */
[----:B------:R-:W-:Y:S02]  /*0300*/  @P3 IADD3.X R3, R23, UR6, RZ, P0, !PT ;  /* 0x0000000617033c10 */ /* 0x000fe400087fe4ff */
[C---:B------:R-:W-:Y:S02]  /*0310*/  ISETP.GE.U32.AND P0, PT, R14.reuse, 0x10000, PT ;  /* 0x000100000e00780c */ /* 0x040fe40003f06070 */
[----:B------:R-:W-:Y:S01]  /*0320*/  ISETP.LT.U32.AND P1, PT, R14, UR12, PT ;  /* 0x0000000c0e007c0c */ /* 0x000fe2000bf21070 */
[----:B------:R0:W2:Y:S01]  /*0330*/  @P3 LDG.E.U8 R25, desc[UR10][R2.64] ;  /* 0x0000000a02193981 */ /* 0x0000a2000c1e1100 */
[----:B------:R-:W-:Y:S02]  /*0340*/  ISETP.GE.U32.AND.EX P6, PT, R24, RZ, PT, P0 ;  /* 0x000000ff1800720c */ /* 0x000fe40003fc6100 */
[----:B------:R-:W-:Y:S02]  /*0350*/  ISETP.GE.U32.AND P0, PT, R26, 0x10000, PT ;  /* 0x000100001a00780c */ /* 0x000fe40003f06070 */
[----:B------:R-:W-:-:S02]  /*0360*/  ISETP.LT.AND.EX P1, PT, R24, UR5, !P6, P1 ;  /* 0x0000000518007c0c */ /* 0x000fc4000f721310 */
[----:B------:R-:W-:Y:S02]  /*0370*/  ISETP.LT.U32.AND P4, PT, R26, UR12, PT ;  /* 0x0000000c1a007c0c */ /* 0x000fe4000bf81070 */
[C---:B------:R-:W-:Y:S02]  /*0380*/  ISETP.GE.U32.AND.EX P0, PT, R18.reuse, RZ, PT, P0 ;  /* 0x000000ff1200720c */ /* 0x040fe40003f06100 */
[----:B------:R-:W-:Y:S02]  /*0390*/  @P3 IADD3 R6, P5, R13, UR13, RZ ;  /* 0x0000000d0d063c10 */ /* 0x000fe4000ffbe0ff */
[----:B------:R-:W-:Y:S02]  /*03a0*/  ISETP.LT.AND.EX P0, PT, R18, UR5, !P0, P4 ;  /* 0x0000000512007c0c */ /* 0x000fe4000c701340 */
[----:B------:R-:W-:Y:S02]  /*03b0*/  @P3 IADD3.X R7, R23, UR8, RZ, P5, !PT ;  /* 0x0000000817073c10 */ /* 0x000fe4000affe4ff */
[----:B------:R-:W-:-:S02]  /*03c0*/  PRMT R19, RZ, 0x7610, R19 ;  /* 0x00007610ff137816 */ /* 0x000fc40000000013 */
[C---:B------:R-:W-:Y:S02]  /*03d0*/  @P2 IADD3 R4, P5, R15.reuse, UR14, RZ ;  /* 0x0000000e0f042c10 */ /* 0x040fe4000ffbe0ff */
[----:B------:R-:W-:Y:S02]  /*03e0*/  @P2 IADD3 R10, P4, R15, UR13, RZ ;  /* 0x0000000d0f0a2c10 */ /* 0x000fe4000ff9e0ff */
[----:B------:R-:W-:Y:S01]  /*03f0*/  @P2 IADD3.X R5, R22, UR6, RZ, P5, !PT ;  /* 0x0000000616052c10 */ /* 0x000fe2000affe4ff */
[----:B------:R1:W3:Y:S01]  /*0400*/  @P3 LDG.E.U8 R19, desc[UR10][R6.64] ;  /* 0x0000000a06133981 */ /* 0x0002e2000c1e1100 */
[----:B------:R-:W-:Y:S02]  /*0410*/  PRMT R20, RZ, 0x7610, R20 ;  /* 0x00007610ff147816 */ /* 0x000fe40000000014 */
[----:B------:R-:W-:Y:S02]  /*0420*/  PRMT R21, RZ, 0x7610, R21 ;  /* 0x00007610ff157816 */ /* 0x000fe40000000015 */
[----:B0-----:R-:W-:-:S02]  /*0430*/  @P1 IADD3 R2, P5, R14, UR14, RZ ;  /* 0x0000000e0e021c10 */ /* 0x001fc4000ffbe0ff */
[----:B------:R-:W-:Y:S01]  /*0440*/  @P2 IADD3.X R11, R22, UR8, RZ, P4, !PT ;  /* 0x00000008160b2c10 */ /* 0x000fe2000a7fe4ff */
[----:B------:R0:W4:Y:S01]  /*0450*/  @P2 LDG.E.U8 R20, desc[UR10][R4.64] ;  /* 0x0000000a04142981 */ /* 0x000122000c1e1100 */
[----:B------:R-:W-:Y:S02]  /*0460*/  @P1 IADD3.X R3, R24, UR6, RZ, P5, !PT ;  /* 0x0000000618031c10 */ /* 0x000fe4000affe4ff */
[----:B-1----:R-:W-:Y:S01]  /*0470*/  @P1 IADD3 R6, P4, R14, UR13, RZ ;  /* 0x0000000d0e061c10 */ /* 0x002fe2000ff9e0ff */
[----:B------:R1:W5:Y:S01]  /*0480*/  @P2 LDG.E.U8 R21, desc[UR10][R10.64] ;  /* 0x0000000a0a152981 */ /* 0x000362000c1e1100 */
[----:B------:R-:W-:Y:S02]  /*0490*/  PRMT R29, RZ, 0x7610, R29 ;  /* 0x00007610ff1d7816 */ /* 0x000fe4000000001d */
[----:B------:R-:W-:Y:S02]  /*04a0*/  @P0 IADD3 R8, P5, R26, UR13, RZ ;  /* 0x0000000d1a080c10 */ /* 0x000fe4000ffbe0ff */
[----:B------:R-:W-:-:S02]  /*04b0*/  @P1 IADD3.X R7, R24, UR8, RZ, P4, !PT ;  /* 0x0000000818071c10 */ /* 0x000fc4000a7fe4ff */
[----:B------:R-:W-:Y:S02]  /*04c0*/  PRMT R27, RZ, 0x7610, R27 ;  /* 0x00007610ff1b7816 */ /* 0x000fe4000000001b */
[----:B------:R-:W-:Y:S01]  /*04d0*/  PRMT R28, RZ, 0x7610, R28 ;  /* 0x00007610ff1c7816 */ /* 0x000fe2000000001c */
[----:B------:R-:W5:Y:S01]  /*04e0*/  @P1 LDG.E.U8 R29, desc[UR10][R6.64] ;  /* 0x0000000a061d1981 */ /* 0x000f62000c1e1100 */
[----:B0-----:R-:W-:Y:S02]  /*04f0*/  IADD3 R4, P4, R26, UR14, RZ ;  /* 0x0000000e1a047c10 */ /* 0x001fe4000ff9e0ff */
[C---:B------:R-:W-:Y:S01]  /*0500*/  @P0 IADD3.X R9, R18.reuse, UR8, RZ, P5, !PT ;  /* 0x0000000812090c10 */ /* 0x040fe2000affe4ff */
[----:B------:R0:W5:Y:S01]  /*0510*/  @P1 LDG.E.U8 R27, desc[UR10][R2.64] ;  /* 0x0000000a021b1981 */ /* 0x000162000c1e1100 */
[----:B-1----:R-:W-:Y:S02]  /*0520*/  PRMT R10, RZ, 0x7610, R10 ;  /* 0x00007610ff0a7816 */ /* 0x002fe4000000000a */
[----:B------:R-:W-:Y:S01]  /*0530*/  IADD3.X R5, R18, UR6, RZ, P4, !PT ;  /* 0x0000000612057c10 */ /* 0x000fe2000a7fe4ff */
        /* <DEDUP_REMOVED lines=9> */
[----:B-----5:R-:W-:Y:S02]  /*05d0*/  LOP3.LUT P6, RZ, R21, 0xff, RZ, 0xc0, !PT ;  /* 0x000000ff15ff7812 */ /* 0x020fe400078cc0ff */
[----:B------:R-:W-:Y:S02]  /*05e0*/  SEL R20, RZ, 0xffffffff, !P5 ;  /* 0xffffffffff147807 */ /* 0x000fe40006800000 */
[----:B------:R-:W-:Y:S02]  /*05f0*/  ISETP.NE.AND P5, PT, RZ, UR4, P6 ;  /* 0x00000004ff007c0c */ /* 0x000fe4000b7a5270 */
[----:B------:R-:W-:-:S02]  /*0600*/  SEL R7, RZ, 0x1, !P4 ;  /* 0x00000001ff077807 */ /* 0x000fc40006000000 */
[----:B------:R-:W-:Y:S02]  /*0610*/  LOP3.LUT P4, RZ, R29, 0xff, RZ, 0xc0, !PT ;  /* 0x000000ff1dff7812 */ /* 0x000fe4000788c0ff */
[----:B-1----:R-:W-:Y:S02]  /*0620*/  SEL R8, RZ, 0xffffffff, !P5 ;  /* 0xffffffffff087807 */ /* 0x002fe40006800000 */
[----:B------:R-:W-:Y:S02]  /*0630*/  LOP3.LUT P6, RZ, R27, 0xff, RZ, 0xc0, !PT ;  /* 0x000000ff1bff7812 */ /* 0x000fe400078cc0ff */
[----:B------:R-:W-:Y:S02]  /*0640*/  ISETP.NE.AND P4, PT, RZ, UR4, P4 ;  /* 0x00000004ff007c0c */ /* 0x000fe4000a785270 */
[----:B------:R-:W-:Y:S02]  /*0650*/  LOP3.LUT P5, RZ, R28, 0xff, RZ, 0xc0, !PT ;  /* 0x000000ff1cff7812 */ /* 0x000fe400078ac0ff */
[----:B------:R-:W-:-:S02]  /*0660*/  SEL R9, RZ, 0x1, !P6 ;  /* 0x00000001ff097807 */ /* 0x000fc40007000000 */
[----:B------:R-:W-:Y:S02]  /*0670*/  LOP3.LUT P6, RZ, R10, 0xff, RZ, 0xc0, !PT ;  /* 0x000000ff0aff7812 */ /* 0x000fe400078cc0ff */
[----:B------:R-:W-:Y:S02]  /*0680*/  ISETP.NE.AND P5, PT, RZ, UR4, P5 ;  /* 0x00000004ff007c0c */ /* 0x000fe4000afa5270 */
[----:B------:R-:W-:Y:S02]  /*0690*/  SEL R10, RZ, 0xffffffff, !P4 ;  /* 0xffffffffff0a7807 */ /* 0x000fe40006000000 */
[----:B------:R-:W-:Y:S02]  /*06a0*/  @P2 IADD3 R2, P4, R15, UR14, RZ ;  /* 0x0000000e0f022c10 */ /* 0x000fe4000ff9e0ff */
[----:B------:R-:W-:Y:S02]  /*06b0*/  SEL R11, RZ, 0x1, !P6 ;  /* 0x00000001ff0b7807 */ /* 0x000fe40007000000 */
[----:B------:R-:W-:-:S02]  /*06c0*/  SEL R18, RZ, 0xffffffff, !P5 ;  /* 0xffffffffff127807 */ /* 0x000fc40006800000 */
[----:B------:R-:W-:Y:S02]  /*06d0*/  @P3 ISETP.NE.AND P6, PT, R3, R20, PT ;  /* 0x000000140300320c */ /* 0x000fe40003fc5270 */
[----:B------:R-:W-:Y:S02]  /*06e0*/  @P3 IADD3 R6, P5, R13, UR14, RZ ;  /* 0x0000000e0d063c10 */ /* 0x000fe4000ffbe0ff */
[----:B------:R-:W-:Y:S02]  /*06f0*/  @P2 IADD3.X R3, R22, UR6, RZ, P4, !PT ;  /* 0x0000000616032c10 */ /* 0x000fe4000a7fe4ff */
[----:B------:R-:W-:Y:S02]  /*0700*/  ISETP.NE.AND P4, PT, R7, R8, PT ;  /* 0x000000080700720c */ /* 0x000fe40003f85270 */
[----:B------:R-:W-:Y:S02]  /*0710*/  @P3 IADD3.X R7, R23, UR6, RZ, P5, !PT ;  /* 0x0000000617073c10 */ /* 0x000fe4000affe4ff */
[----:B------:R-:W-:-:S02]  /*0720*/  @P3 SEL R13, RZ, 0x1, !P6 ;  /* 0x00000001ff0d3807 */ /* 0x000fc40007000000 */
[----:B------:R-:W-:Y:S02]  /*0730*/  ISETP.NE.AND P5, PT, R9, R10, PT ;  /* 0x0000000a0900720c */ /* 0x000fe40003fa5270 */
[----:B------:R-:W-:Y:S02]  /*0740*/  SEL R19, RZ, 0x1, !P4 ;  /* 0x00000001ff137807 */ /* 0x000fe40006000000 */
[----:B------:R-:W-:Y:S02]  /*0750*/  @P1 IADD3 R14, P6, R14, UR14, RZ ;  /* 0x0000000e0e0e1c10 */ /* 0x000fe4000ffde0ff */
[----:B------:R-:W-:Y:S02]  /*0760*/  ISETP.NE.AND P4, PT, R11, R18, PT ;  /* 0x000000120b00720c */ /* 0x000fe40003f85270 */
[----:B------:R-:W-:Y:S02]  /*0770*/  @P1 IADD3.X R15, R24, UR6, RZ, P6, !PT ;  /* 0x00000006180f1c10 */ /* 0x000fe4000b7fe4ff */
[----:B------:R-:W-:-:S02]  /*0780*/  SEL R11, RZ, 0x1, !P5 ;  /* 0x00000001ff0b7807 */ /* 0x000fc40006800000 */
        /* <DEDUP_REMOVED lines=11> */
.L_x_7749:
        /* <DEDUP_REMOVED lines=10> */
.L_x_7751:
        /* <DEDUP_REMOVED lines=11> */
[C---:B------:R-:W-:Y:S02]  /*0990*/  PRMT R8, R6.reuse, 0x7773, RZ ;  /* 0x0000777306087816 */ /* 0x040fe400000000ff */
[----:B------:R-:W-:Y:S02]  /*09a0*/  PRMT R9, R6, 0x7772, RZ ;  /* 0x0000777206097816 */ /* 0x000fe400000000ff */
[----:B------:R-:W-:-:S02]  /*09b0*/  ISETP.NE.AND P6, PT, R4, RZ, P2 ;  /* 0x000000ff0400720c */ /* 0x000fc400017c5270 */
[C---:B---3--:R-:W-:Y:S02]  /*09c0*/  PRMT R4, R10.reuse, 0x7770, RZ ;  /* 0x000077700a047816 */ /* 0x048fe400000000ff */
[----:B------:R-:W-:Y:S02]  /*09d0*/  PRMT R6, R10, 0x7771, RZ ;  /* 0x000077710a067816 */ /* 0x000fe400000000ff */
[----:B------:R-:W-:Y:S02]  /*09e0*/  ISETP.NE.AND P0, PT, R8, RZ, P2 ;  /* 0x000000ff0800720c */ /* 0x000fe40001705270 */
[----:B------:R-:W-:Y:S02]  /*09f0*/  PRMT R8, R10, 0x7772, RZ ;  /* 0x000077720a087816 */ /* 0x000fe400000000ff */
[----:B------:R-:W-:Y:S02]  /*0a00*/  ISETP.NE.AND P3, PT, R4, RZ, PT ;  /* 0x000000ff0400720c */ /* 0x000fe40003f65270 */
[----:B------:R-:W-:-:S02]  /*0a10*/  ISETP.NE.AND P1, PT, R6, RZ, PT ;  /* 0x000000ff0600720c */ /* 0x000fc40003f25270 */
[----:B------:R-:W-:Y:S02]  /*0a20*/  SEL R7, RZ, 0xffffffff, !P6 ;  /* 0xffffffffff077807 */ /* 0x000fe40007000000 */
[----:B------:R-:W-:Y:S02]  /*0a30*/  ISETP.NE.AND P4, PT, R9, RZ, P2 ;  /* 0x000000ff0900720c */ /* 0x000fe40001785270 */
[----:B------:R-:W-:Y:S02]  /*0a40*/  ISETP.NE.AND P6, PT, R8, RZ, PT ;  /* 0x000000ff0800720c */ /* 0x000fe40003fc5270 */
[----:B------:R-:W-:Y:S02]  /*0a50*/  PRMT R4, R10, 0x7773, RZ ;  /* 0x000077730a047816 */ /* 0x000fe400000000ff */
[----:B------:R-:W-:Y:S02]  /*0a60*/  SEL R9, RZ, 0xffffffff, !P5 ;  /* 0xffffffffff097807 */ /* 0x000fe40006800000 */
[----:B------:R-:W-:-:S02]  /*0a70*/  SEL R6, RZ, 0x1, !P3 ;  /* 0x00000001ff067807 */ /* 0x000fc40005800000 */
[----:B------:R-:W-:Y:S02]  /*0a80*/  SEL R8, RZ, 0x1, !P1 ;  /* 0x00000001ff087807 */ /* 0x000fe40004800000 */
[----:B------:R-:W-:Y:S02]  /*0a90*/  ISETP.NE.AND P5, PT, R4, RZ, PT ;  /* 0x000000ff0400720c */ /* 0x000fe40003fa5270 */
        /* <DEDUP_REMOVED lines=12> */
[----:B------:R-:W-:Y:S02]  /*0b60*/  SEL R4, RZ, 0x1, !P0 ;  /* 0x00000001ff047807 */ /* 0x000fe40004000000 */
        /* <DEDUP_REMOVED lines=13> */
.L_x_7752:
        /* <DEDUP_REMOVED lines=12> */
.L_x_8207:


//--------------------- .text._ZN2at6native55_GLOBAL__N__de093ff9_22_ForeachBinaryOpList_cu_a911ec4325multi_tensor_apply_kernelINS1_18TensorListMetadataILi2EEENS1_24BinaryOpListAlphaFunctorIN3c107complexIfEELi2ELi2ELi0EEEJSt4plusIS8_ES8_EEEvT_T0_DpT1_ --------------------------
	.section	.text._ZN2at6native55_GLOBAL__N__de093ff9_22_ForeachBinaryOpList_cu_a911ec4325multi_tensor_apply_kernelINS1_18TensorListMetadataILi2EEENS1_24BinaryOpListAlphaFunctorIN3c107complexIfEELi2ELi2ELi0EEEJSt4plusIS8_ES8_EEEvT_T0_DpT1_,"ax",@progbits
	.align	128
.text._ZN2at6native55_GLOBAL__N__de093ff9_22_ForeachBinaryOpList_cu_a911ec4325multi_tensor_apply_kernelINS1_18TensorListMetadataILi2EEENS1_24BinaryOpListAlphaFunctorIN3c107complexIfEELi2ELi2ELi0EEEJSt4plusIS8_ES8_EEEvT_T0_DpT1_:
        .type           _ZN2at6native55_GLOBAL__N__de093ff9_22_ForeachBinaryOpList_cu_a911ec4325multi_tensor_apply_kernelINS1_18TensorListMetadataILi2EEENS1_24BinaryOpListAlphaFunctorIN3c107complexIfEELi2ELi2ELi0EEEJSt4plusIS8_ES8_EEEvT_T0_DpT1_,@function
        .size           _ZN2at6native55_GLOBAL__N__de093ff9_22_ForeachBinaryOpList_cu_a911ec4325multi_tensor_apply_kernelINS1_18TensorListMetadataILi2EEENS1_24BinaryOpListAlphaFunctorIN3c107complexIfEELi2ELi2ELi0EEEJSt4plusIS8_ES8_EEEvT_T0_DpT1_,(.L_x_8208 - _ZN2at6native55_GLOBAL__N__de093ff9_22_ForeachBinaryOpList_cu_a911ec4325multi_tensor_apply_kernelINS1_18TensorListMetadataILi2EEENS1_24BinaryOpListAlphaFunctorIN3c107complexIfEELi2ELi2ELi0EEEJSt4plusIS8_ES8_EEEvT_T0_DpT1_)
        .other          _ZN2at6native55_GLOBAL__N__de093ff9_22_ForeachBinaryOpList_cu_a911ec4325multi_tensor_apply_kernelINS1_18TensorListMetadataILi2EEENS1_24BinaryOpListAlphaFunctorIN3c107complexIfEELi2ELi2ELi0EEEJSt4plusIS8_ES8_EEEvT_T0_DpT1_,@"STO_CUDA_ENTRY STV_DEFAULT"
_ZN2at6native55_GLOBAL__N__de093ff9_22_ForeachBinaryOpList_cu_a911ec4325multi_tensor_apply_kernelINS1_18TensorListMetadataILi2EEENS1_24BinaryOpListAlphaFunctorIN3c107complexIfEELi2ELi2ELi0EEEJSt4plusIS8_ES8_EEEvT_T0_DpT1_:
        /* <DEDUP_REMOVED lines=29> */
.L_x_7754:
        /* <DEDUP_REMOVED lines=67> */
[----:B---3--:R-:W-:Y:S01]  /*0600*/  FADD.FTZ R12, R27, R12 ;  /* 0x0000000c1b0c7221 */ /* 0x008fe20000010000 */
        /* <DEDUP_REMOVED lines=14> */
[----:B------:R-:W-:Y:S01]  /*06f0*/  FADD.FTZ R13, R26, R13 ;  /* 0x0000000d1a0d7221 */ /* 0x000fe20000010000 */
[----:B------:R-:W-:-:S04]  /*0700*/  IMAD.WIDE.U32 R24, R23, 0x4, R24 ;  /* 0x0000000417187825 */ /* 0x000fc800078e0018 */
[----:B------:R-:W-:Y:S01]  /*0710*/  FADD.FTZ R20, R5, R20 ;  /* 0x0000001405147221 */ /* 0x000fe20000010000 */
[----:B------:R-:W-:Y:S01]  /*0720*/  FADD.FTZ R21, R4, R21 ;  /* 0x0000001504157221 */ /* 0x000fe20000010000 */
[----:B--2---:R-:W-:Y:S01]  /*0730*/  FADD.FTZ R11, R2, R11 ;  /* 0x0000000b020b7221 */ /* 0x004fe20000010000 */
[----:B------:R-:W-:Y:S01]  /*0740*/  @P0 LEA R2, P4, R3, UR6, 0x3 ;  /* 0x0000000603020c11 */ /* 0x000fe2000f8818ff */
[----:B------:R-:W-:-:S03]  /*0750*/  FADD.FTZ R10, R29, R10 ;  /* 0x0000000a1d0a7221 */ /* 0x000fc60000010000 */
[----:B------:R-:W-:Y:S01]  /*0760*/  @P0 LEA.HI.X R3, R3, UR7, R6, 0x3, P4 ;  /* 0x0000000703030c11 */ /* 0x000fe2000a0f1c06 */
[----:B------:R-:W-:Y:S01]  /*0770*/  FADD.FTZ R18, R27, R18 ;  /* 0x000000121b127221 */ /* 0x000fe20000010000 */
[----:B------:R-:W-:-:S03]  /*0780*/  FADD.FTZ R19, R0, R19 ;  /* 0x0000001300137221 */ /* 0x000fc60000010000 */
        /* <DEDUP_REMOVED lines=10> */
.L_x_7753:
        /* <DEDUP_REMOVED lines=9> */
.L_x_7755:
        /* <DEDUP_REMOVED lines=46> */
.L_x_7756:
        /* <DEDUP_REMOVED lines=14> */
.L_x_8208:


//--------------------- .text._ZN2at6native55_GLOBAL__N__de093ff9_22_ForeachBinaryOpList_cu_a911ec4325multi_tensor_apply_kernelINS1_18TensorListMetadataILi2EEENS1_24BinaryOpListAlphaFunctorIN3c107complexIdEELi2ELi2ELi0EEEJSt4plusIS8_ES8_EEEvT_T0_DpT1_ --------------------------
	.section	.text._ZN2at6native55_GLOBAL__N__de093ff9_22_ForeachBinaryOpList_cu_a911ec4325multi_tensor_apply_kernelINS1_18TensorListMetadataILi2EEENS1_24BinaryOpListAlphaFunctorIN3c107complexIdEELi2ELi2ELi0EEEJSt4plusIS8_ES8_EEEvT_T0_DpT1_,"ax",@progbits
	.align	128
.text._ZN2at6native55_GLOBAL__N__de093ff9_22_ForeachBinaryOpList_cu_a911ec4325multi_tensor_apply_kernelINS1_18TensorListMetadataILi2EEENS1_24BinaryOpListAlphaFunctorIN3c107complexIdEELi2ELi2ELi0EEEJSt4plusIS8_ES8_EEEvT_T0_DpT1_:
        .type           _ZN2at6native55_GLOBAL__N__de093ff9_22_ForeachBinaryOpList_cu_a911ec4325multi_tensor_apply_kernelINS1_18TensorListMetadataILi2EEENS1_24BinaryOpListAlphaFunctorIN3c107complexIdEELi2ELi2ELi0EEEJSt4plusIS8_ES8_EEEvT_T0_DpT1_,@function
        .size           _ZN2at6native55_GLOBAL__N__de093ff9_22_ForeachBinaryOpList_cu_a911ec4325multi_tensor_apply_kernelINS1_18TensorListMetadataILi2EEENS1_24BinaryOpListAlphaFunctorIN3c107complexIdEELi2ELi2ELi0EEEJSt4plusIS8_ES8_EEEvT_T0_DpT1_,(.L_x_8209 - _ZN2at6native55_GLOBAL__N__de093ff9_22_ForeachBinaryOpList_cu_a911ec4325multi_tensor_apply_kernelINS1_18TensorListMetadataILi2EEENS1_24BinaryOpListAlphaFunctorIN3c107complexIdEELi2ELi2ELi0EEEJSt4plusIS8_ES8_EEEvT_T0_DpT1_)
        .other          _ZN2at6native55_GLOBAL__N__de093ff9_22_ForeachBinaryOpList_cu_a911ec4325multi_tensor_apply_kernelINS1_18TensorListMetadataILi2EEENS1_24BinaryOpListAlphaFunctorIN3c107complexIdEELi2ELi2ELi0EEEJSt4plusIS8_ES8_EEEvT_T0_DpT1_,@"STO_CUDA_ENTRY STV_DEFAULT"
_ZN2at6native55_GLOBAL__N__de093ff9_22_ForeachBinaryOpList_cu_a911ec4325multi_tensor_apply_kernelINS1_18TensorListMetadataILi2EEENS1_24BinaryOpListAlphaFunctorIN3c107complexIdEELi2ELi2ELi0EEEJSt4plusIS8_ES8_EEEvT_T0_DpT1_:
        /* <DEDUP_REMOVED lines=28> */
.L_x_7758:
        /* <DEDUP_REMOVED lines=75> */
[----:B---3--:R-:W-:Y:S02]  /*0670*/  DADD R36, R48, R36 ;  /* 0x0000000030247229 */ /* 0x008fe40000000024 */
[----:B------:R-:W-:Y:S02]  /*0680*/  DADD R38, R50, R38 ;  /* 0x0000000032267229 */ /* 0x000fe40000000026 */
        /* <DEDUP_REMOVED lines=13> */
[----:B------:R-:W-:Y:S02]  /*0760*/  DADD R20, R48, R20 ;  /* 0x0000000030147229 */ /* 0x000fe40000000014 */
[----:B------:R-:W-:Y:S01]  /*0770*/  DADD R22, R34, R22 ;  /* 0x0000000022167229 */ /* 0x000fe20000000016 */
[----:B------:R-:W-:Y:S01]  /*0780*/  @P0 LEA.HI.X R29, R47, R9, R5, 0x4, P2 ;  /* 0x000000092f1d0211 */ /* 0x000fe200010f2405 */
[----:B------:R-:W-:Y:S02]  /*0790*/  DADD R16, R32, R16 ;  /* 0x0000000020107229 */ /* 0x000fe40000000010 */
[----:B------:R-:W-:Y:S01]  /*07a0*/  DADD R18, R30, R18 ;  /* 0x000000001e127229 */ /* 0x000fe20000000012 */
        /* <DEDUP_REMOVED lines=8> */
[----:B--2---:R-:W-:Y:S02]  /*0830*/  DADD R12, R24, R12 ;  /* 0x00000000180c7229 */ /* 0x004fe4000000000c */
[----:B------:R-:W-:-:S07]  /*0840*/  DADD R14, R26, R14 ;  /* 0x000000001a0e7229 */ /* 0x000fce000000000e */
[----:B------:R3:W-:Y:S03]  /*0850*/  @P4 STG.E.128 desc[UR4][R40.64], R12 ;  /* 0x0000000c28004986 */ /* 0x0007e6000c101d04 */
[----:B------:R-:W-:Y:S05]  /*0860*/  @!P0 BRA P1, `(.L_x_7758) ;  /* 0xfffffff800548947 */ /* 0x000fea000083ffff */
[----:B------:R-:W-:Y:S05]  /*0870*/  EXIT ;  /* 0x000000000000794d */ /* 0x000fea0003800000 */
.L_x_7757:
        /* <DEDUP_REMOVED lines=10> */
.L_x_7759:
        /* <DEDUP_REMOVED lines=32> */
[----:B------:R-:W-:-:S02]  /*0b20*/  DADD R38, R38, R22 ;  /* 0x0000000026267229 */ /* 0x000fc40000000016 */
[----:B------:R-:W-:Y:S02]  /*0b30*/  DFMA R30, R30, UR10, R28 ;  /* 0x0000000a1e1e7c2b */ /* 0x000fe4000800001c */
[----:B------:R-:W-:Y:S02]  /*0b40*/  DFMA R48, R34, UR10, R48 ;  /* 0x0000000a22307c2b */ /* 0x000fe40008000030 */
[----:B------:R-:W-:Y:S02]  /*0b50*/  DADD R36, R36, R44 ;  /* 0x0000000024247229 */ /* 0x000fe4000000002c */
[----:B------:R-:W-:Y:S02]  /*0b60*/  DADD R6, R6, R26 ;  /* 0x0000000006067229 */ /* 0x000fe4000000001a */
[----:B------:R-:W-:Y:S02]  /*0b70*/  DADD R4, R4, R24 ;  /* 0x0000000004047229 */ /* 0x000fe40000000018 */
[----:B------:R-:W-:Y:S01]  /*0b80*/  DADD R14, R14, R30 ;  /* 0x000000000e0e7229 */ /* 0x000fe2000000001e */
[----:B------:R0:W-:Y:S01]  /*0b90*/  STG.E.128 desc[UR4][R40.64], R36 ;  /* 0x0000002428007986 */ /* 0x0001e2000c101d04 */
[----:B------:R-:W-:-:S02]  /*0ba0*/  DADD R12, R12, R20 ;  /* 0x000000000c0c7229 */ /* 0x000fc40000000014 */
[----:B------:R-:W-:Y:S01]  /*0bb0*/  DADD R18, R18, R48 ;  /* 0x0000000012127229 */ /* 0x000fe20000000030 */
[C---:B------:R-:W-:Y:S01]  /*0bc0*/  IMAD.SHL.U32 R21, R42.reuse, 0x4, RZ ;  /* 0x000000042a157824 */ /* 0x040fe200078e00ff */
[----:B------:R-:W-:Y:S01]  /*0bd0*/  DADD R16, R16, R32 ;  /* 0x0000000010107229 */ /* 0x000fe20000000020 */
        /* <DEDUP_REMOVED lines=8> */
.L_x_7760:
        /* <DEDUP_REMOVED lines=10> */
.L_x_8209:


//--------------------- .text._ZN2at6native55_GLOBAL__N__de093ff9_22_ForeachBinaryOpList_cu_a911ec4325multi_tensor_apply_kernelINS1_18TensorListMetadataILi2EEENS1_24BinaryOpListAlphaFunctorIfLi2ELi2ELi0EEEJSt4plusIfEfEEEvT_T0_DpT1_ --------------------------
	.section	.text._ZN2at6native55_GLOBAL__N__de093ff9_22_ForeachBinaryOpList_cu_a911ec4325multi_tensor_apply_kernelINS1_18TensorListMetadataILi2EEENS1_24BinaryOpListAlphaFunctorIfLi2ELi2ELi0EEEJSt4plusIfEfEEEvT_T0_DpT1_,"ax",@progbits
	.align	128
.text._ZN2at6native55_GLOBAL__N__de093ff9_22_ForeachBinaryOpList_cu_a911ec4325multi_tensor_apply_kernelINS1_18TensorListMetadataILi2EEENS1_24BinaryOpListAlphaFunctorIfLi2ELi2ELi0EEEJSt4plusIfEfEEEvT_T0_DpT1_:
        .type           _ZN2at6native55_GLOBAL__N__de093ff9_22_ForeachBinaryOpList_cu_a911ec4325multi_tensor_apply_kernelINS1_18TensorListMetadataILi2EEENS1_24BinaryOpListAlphaFunctorIfLi2ELi2ELi0EEEJSt4plusIfEfEEEvT_T0_DpT1_,@function
        .size           _ZN2at6native55_GLOBAL__N__de093ff9_22_ForeachBinaryOpList_cu_a911ec4325multi_tensor_apply_kernelINS1_18TensorListMetadataILi2EEENS1_24BinaryOpListAlphaFunctorIfLi2ELi2ELi0EEEJSt4plusIfEfEEEvT_T0_DpT1_,(.L_x_8210 - _ZN2at6native55_GLOBAL__N__de093ff9_22_ForeachBinaryOpList_cu_a911ec4325multi_tensor_apply_kernelINS1_18TensorListMetadataILi2EEENS1_24BinaryOpListAlphaFunctorIfLi2ELi2ELi0EEEJSt4plusIfEfEEEvT_T0_DpT1_)
        .other          _ZN2at6native55_GLOBAL__N__de093ff9_22_ForeachBinaryOpList_cu_a911ec4325multi_tensor_apply_kernelINS1_18TensorListMetadataILi2EEENS1_24BinaryOpListAlphaFunctorIfLi2ELi2ELi0EEEJSt4plusIfEfEEEvT_T0_DpT1_,@"STO_CUDA_ENTRY STV_DEFAULT"
_ZN2at6native55_GLOBAL__N__de093ff9_22_ForeachBinaryOpList_cu_a911ec4325multi_tensor_apply_kernelINS1_18TensorListMetadataILi2EEENS1_24BinaryOpListAlphaFunctorIfLi2ELi2ELi0EEEJSt4plusIfEfEEEvT_T0_DpT1_:
        /* <DEDUP_REMOVED lines=28> */
.L_x_7762:
        /* <DEDUP_REMOVED lines=62> */
[----:B--2---:R-:W-:Y:S01]  /*05a0*/  FFMA.FTZ R29, R29, UR6, R26 ;  /* 0x000000061d1d7c23 */ /* 0x004fe2000801001a */
[----:B------:R-:W-:-:S05]  /*05b0*/  IMAD.IADD R26, R4, 0x1, R19 ;  /* 0x00000001041a7824 */ /* 0x000fca00078e0213 */
[-C--:B------:R-:W-:Y:S01]  /*05c0*/  @P1 LEA R18, P4, R26, R10.reuse, 0x2 ;  /* 0x0000000a1a121211 */ /* 0x080fe200078810ff */
[----:B---3--:R-:W-:Y:S01]  /*05d0*/  FFMA.FTZ R28, R28, UR6, R20 ;  /* 0x000000061c1c7c23 */ /* 0x008fe20008010014 */
        /* <DEDUP_REMOVED lines=9> */
[----:B----4-:R-:W-:Y:S01]  /*0670*/  FFMA.FTZ R25, R25, UR6, R8 ;  /* 0x0000000619197c23 */ /* 0x010fe20008010008 */
[----:B-----5:R-:W-:-:S04]  /*0680*/  FFMA.FTZ R27, R24, UR6, R27 ;  /* 0x00000006181b7c23 */ /* 0x020fc8000801001b */
[----:B------:R2:W-:Y:S04]  /*0690*/  @P2 STG.E desc[UR4][R20.64], R25 ;  /* 0x0000001914002986 */ /* 0x0005e8000c101904 */
[----:B------:R2:W-:Y:S01]  /*06a0*/  @P3 STG.E desc[UR4][R14.64], R27 ;  /* 0x0000001b0e003986 */ /* 0x0005e2000c101904 */
[C---:B------:R-:W-:Y:S02]  /*06b0*/  ISETP.GE.U32.AND.EX P0, PT, R7.reuse, RZ, PT, P0 ;  /* 0x000000ff0700720c */ /* 0x040fe40003f06100 */
[----:B------:R-:W-:Y:S01]  /*06c0*/  ISETP.LT.AND.EX P1, PT, R7, R2, PT, P1 ;  /* 0x000000020700720c */ /* 0x000fe20003f21310 */
[----:B------:R-:W-:-:S12]  /*06d0*/  IMAD.MOV.U32 R9, RZ, RZ, R7 ;  /* 0x000000ffff097224 */ /* 0x000fd800078e0007 */
[----:B--2---:R-:W-:Y:S05]  /*06e0*/  @!P0 BRA P1, `(.L_x_7762) ;  /* 0xfffffff800b48947 */ /* 0x004fea000083ffff */
[----:B------:R-:W-:Y:S05]  /*06f0*/  EXIT ;  /* 0x000000000000794d */ /* 0x000fea0003800000 */
.L_x_7761:
        /* <DEDUP_REMOVED lines=9> */
.L_x_7763:
        /* <DEDUP_REMOVED lines=16> */
[----:B--2---:R-:W-:Y:S01]  /*0890*/  FFMA.FTZ R7, R7, UR7, R19 ;  /* 0x0000000707077c23 */ /* 0x004fe20008010013 */
[----:B------:R-:W-:Y:S01]  /*08a0*/  FFMA.FTZ R6, R6, UR7, R18 ;  /* 0x0000000706067c23 */ /* 0x000fe20008010012 */
[----:B------:R-:W-:Y:S01]  /*08b0*/  FFMA.FTZ R5, R5, UR7, R17 ;  /* 0x0000000705057c23 */ /* 0x000fe20008010011 */
[----:B------:R-:W-:-:S05]  /*08c0*/  FFMA.FTZ R4, R4, UR7, R16 ;  /* 0x0000000704047c23 */ /* 0x000fca0008010010 */
[----:B------:R0:W-:Y:S04]  /*08d0*/  STG.E.128 desc[UR4][R8.64], R4 ;  /* 0x0000000408007986 */ /* 0x0001e8000c101d04 */
[----:B------:R-:W-:Y:S05]  /*08e0*/  @!P0 BRA P1, `(.L_x_7763) ;  /* 0xfffffffc00a88947 */ /* 0x000fea000083ffff */
[----:B------:R-:W-:Y:S05]  /*08f0*/  EXIT ;  /* 0x000000000000794d */ /* 0x000fea0003800000 */
.L_x_7764:
        /* <DEDUP_REMOVED lines=16> */
.L_x_8210:


//--------------------- .text._ZN2at6native55_GLOBAL__N__de093ff9_22_ForeachBinaryOpList_cu_a911ec4325multi_tensor_apply_kernelINS1_18TensorListMetadataILi2EEENS1_24BinaryOpListAlphaFunctorIdLi2ELi2ELi0EEEJSt4plusIdEdEEEvT_T0_DpT1_ --------------------------
	.section	.text._ZN2at6native55_GLOBAL__N__de093ff9_22_ForeachBinaryOpList_cu_a911ec4325multi_tensor_apply_kernelINS1_18TensorListMetadataILi2EEENS1_24BinaryOpListAlphaFunctorIdLi2ELi2ELi0EEEJSt4plusIdEdEEEvT_T0_DpT1_,"ax",@progbits
	.align	128
.text._ZN2at6native55_GLOBAL__N__de093ff9_22_ForeachBinaryOpList_cu_a911ec4325multi_tensor_apply_kernelINS1_18TensorListMetadataILi2EEENS1_24BinaryOpListAlphaFunctorIdLi2ELi2ELi0EEEJSt4plusIdEdEEEvT_T0_DpT1_:
        .type           _ZN2at6native55_GLOBAL__N__de093ff9_22_ForeachBinaryOpList_cu_a911ec4325multi_tensor_apply_kernelINS1_18TensorListMetadataILi2EEENS1_24BinaryOpListAlphaFunctorIdLi2ELi2ELi0EEEJSt4plusIdEdEEEvT_T0_DpT1_,@function
        .size           _ZN2at6native55_GLOBAL__N__de093ff9_22_ForeachBinaryOpList_cu_a911ec4325multi_tensor_apply_kernelINS1_18TensorListMetadataILi2EEENS1_24BinaryOpListAlphaFunctorIdLi2ELi2ELi0EEEJSt4plusIdEdEEEvT_T0_DpT1_,(.L_x_8211 - _ZN2at6native55_GLOBAL__N__de093ff9_22_ForeachBinaryOpList_cu_a911ec4325multi_tensor_apply_kernelINS1_18TensorListMetadataILi2EEENS1_24BinaryOpListAlphaFunctorIdLi2ELi2ELi0EEEJSt4plusIdEdEEEvT_T0_DpT1_)
        .other          _ZN2at6native55_GLOBAL__N__de093ff9_22_ForeachBinaryOpList_cu_a911ec4325multi_tensor_apply_kernelINS1_18TensorListMetadataILi2EEENS1_24BinaryOpListAlphaFunctorIdLi2ELi2ELi0EEEJSt4plusIdEdEEEvT_T0_DpT1_,@"STO_CUDA_ENTRY STV_DEFAULT"
_ZN2at6native55_GLOBAL__N__de093ff9_22_ForeachBinaryOpList_cu_a911ec4325multi_tensor_apply_kernelINS1_18TensorListMetadataILi2EEENS1_24BinaryOpListAlphaFunctorIdLi2ELi2ELi0EEEJSt4plusIdEdEEEvT_T0_DpT1_:
        /* <DEDUP_REMOVED lines=30> */
.L_x_7766:
        /* <DEDUP_REMOVED lines=67> */
[----:B--2---:R-:W-:Y:S01]  /*0610*/  DFMA R16, R24, UR16, R16 ;  /* 0x0000001018107c2b */ /* 0x004fe20008000010 */
[----:B------:R-:W-:-:S04]  /*0620*/  @P2 LEA R24, P6, R26, UR6, 0x3 ;  /* 0x000000061a182c11 */ /* 0x000fc8000f8c18ff */
[----:B------:R-:W-:Y:S01]  /*0630*/  @P2 LEA.HI.X R25, R26, UR7, R3, 0x3, P6 ;  /* 0x000000071a192c11 */ /* 0x000fe2000b0f1c03 */
[----:B---3--:R-:W-:Y:S01]  /*0640*/  DFMA R18, R22, UR16, R18 ;  /* 0x0000001016127c2b */ /* 0x008fe20008000012 */
[----:B------:R-:W-:-:S04]  /*0650*/  @P1 LEA R22, P5, R5, UR6, 0x3 ;  /* 0x0000000605161c11 */ /* 0x000fc8000f8a18ff */
[----:B------:R-:W-:Y:S01]  /*0660*/  @P1 LEA.HI.X R23, R5, UR7, R2, 0x3, P5 ;  /* 0x0000000705171c11 */ /* 0x000fe2000a8f1c02 */
[----:B------:R1:W-:Y:S01]  /*0670*/  @P0 STG.E.64 desc[UR12][R20.64], R16 ;  /* 0x0000001014000986 */ /* 0x0003e2000c101b0c */
[----:B------:R-:W-:-:S03]  /*0680*/  IMAD.U32 R3, RZ, RZ, UR5 ;  /* 0x00000005ff037e24 */ /* 0x000fc6000f8e00ff */
[----:B------:R1:W-:Y:S01]  /*0690*/  @P1 STG.E.64 desc[UR12][R22.64], R18 ;  /* 0x0000001216001986 */ /* 0x0003e2000c101b0c */
[----:B----4-:R-:W-:Y:S01]  /*06a0*/  DFMA R6, R8, UR16, R6 ;  /* 0x0000001008067c2b */ /* 0x010fe20008000006 */
[----:B------:R-:W-:-:S06]  /*06b0*/  PLOP3.LUT P0, PT, PT, PT, UP1, 0x80, 0x0 ;  /* 0x000000000000781c */ /* 0x000fcc0003f0f018 */
[----:B------:R1:W-:Y:S01]  /*06c0*/  @P2 STG.E.64 desc[UR12][R24.64], R6 ;  /* 0x0000000618002986 */ /* 0x0003e2000c101b0c */
[----:B-----5:R-:W-:Y:S01]  /*06d0*/  DFMA R10, R10, UR16, R14 ;  /* 0x000000100a0a7c2b */ /* 0x020fe2000800000e */
[----:B------:R-:W-:-:S06]  /*06e0*/  ISETP.LT.AND.EX P0, PT, R3, UR10, PT, P0 ;  /* 0x0000000a03007c0c */ /* 0x000fcc000bf01300 */
[----:B------:R1:W-:Y:S01]  /*06f0*/  @P3 STG.E.64 desc[UR12][R12.64], R10 ;  /* 0x0000000a0c003986 */ /* 0x0003e2000c101b0c */
[----:B------:R-:W-:Y:S01]  /*0700*/  PLOP3.LUT P1, PT, PT, PT, UP0, 0x80, 0x0 ;  /* 0x000000000000781c */ /* 0x000fe20003f2f008 */
[----:B------:R-:W-:-:S12]  /*0710*/  IMAD.U32 R2, RZ, RZ, UR4 ;  /* 0x00000004ff027e24 */ /* 0x000fd8000f8e00ff */
[----:B-1----:R-:W-:Y:S05]  /*0720*/  @!P1 BRA P0, `(.L_x_7766) ;  /* 0xfffffff800ac9947 */ /* 0x002fea000003ffff */
[----:B------:R-:W-:Y:S05]  /*0730*/  EXIT ;  /* 0x000000000000794d */ /* 0x000fea0003800000 */
.L_x_7765:
        /* <DEDUP_REMOVED lines=9> */
.L_x_7767:
        /* <DEDUP_REMOVED lines=14> */
[----:B--2---:R-:W-:Y:S02]  /*08b0*/  DFMA R6, R10, UR16, R6 ;  /* 0x000000100a067c2b */ /* 0x004fe40008000006 */
[----:B------:R-:W-:Y:S01]  /*08c0*/  DFMA R4, R8, UR16, R4 ;  /* 0x0000001008047c2b */ /* 0x000fe20008000004 */
[----:B------:R-:W-:Y:S01]  /*08d0*/  IMAD.SHL.U32 R8, R0, 0x4, RZ ;  /* 0x0000000400087824 */ /* 0x000fe200078e00ff */
[----:B---3--:R-:W-:-:S05]  /*08e0*/  DFMA R14, R14, UR16, R18 ;  /* 0x000000100e0e7c2b */ /* 0x008fca0008000012 */
[----:B------:R0:W-:Y:S01]  /*08f0*/  STG.E.128 desc[UR12][R2.64], R4 ;  /* 0x0000000402007986 */ /* 0x0001e2000c101d0c */
[----:B------:R-:W-:Y:S01]  /*0900*/  DFMA R12, R12, UR16, R16 ;  /* 0x000000100c0c7c2b */ /* 0x000fe20008000010 */
[----:B------:R-:W-:Y:S02]  /*0910*/  ISETP.GE.U32.AND P0, PT, R8, UR14, PT ;  /* 0x0000000e08007c0c */ /* 0x000fe4000bf06070 */
[----:B------:R-:W-:-:S04]  /*0920*/  SHF.L.U64.HI R8, R0, 0x2, R21 ;  /* 0x0000000200087819 */ /* 0x000fc80000010215 */
[----:B------:R0:W-:Y:S01]  /*0930*/  STG.E.128 desc[UR12][R2.64+0x10], R12 ;  /* 0x0000100c02007986 */ /* 0x0001e2000c101d0c */
[----:B------:R-:W-:-:S13]  /*0940*/  ISETP.GE.AND.EX P0, PT, R8, UR10, PT, P0 ;  /* 0x0000000a08007c0c */ /* 0x000fda000bf06300 */
[----:B------:R-:W-:Y:S05]  /*0950*/  @!P0 BRA P1, `(.L_x_7767) ;  /* 0xfffffffc009c8947 */ /* 0x000fea000083ffff */
[----:B------:R-:W-:Y:S05]  /*0960*/  EXIT ;  /* 0x000000000000794d */ /* 0x000fea0003800000 */
.L_x_7768:
        /* <DEDUP_REMOVED lines=9> */
.L_x_8211:


//--------------------- .text._ZN2at6native55_GLOBAL__N__de093ff9_22_ForeachBinaryOpList_cu_a911ec4325multi_tensor_apply_kernelINS1_18TensorListMetadataILi2EEENS1_24BinaryOpListAlphaFunctorIsLi2ELi2ELi0EEEJSt4plusIsEsEEEvT_T0_DpT1_ --------------------------
	.section	.text._ZN2at6native55_GLOBAL__N__de093ff9_22_ForeachBinaryOpList_cu_a911ec4325multi_tensor_apply_kernelINS1_18TensorListMetadataILi2EEENS1_24BinaryOpListAlphaFunctorIsLi2ELi2ELi0EEEJSt4plusIsEsEEEvT_T0_DpT1_,"ax",@progbits
	.align	128
.text._ZN2at6native55_GLOBAL__N__de093ff9_22_ForeachBinaryOpList_cu_a911ec4325multi_tensor_apply_kernelINS1_18TensorListMetadataILi2EEENS1_24BinaryOpListAlphaFunctorIsLi2ELi2ELi0EEEJSt4plusIsEsEEEvT_T0_DpT1_:
        .type           _ZN2at6native55_GLOBAL__N__de093ff9_22_ForeachBinaryOpList_cu_a911ec4325multi_tensor_apply_kernelINS1_18TensorListMetadataILi2EEENS1_24BinaryOpListAlphaFunctorIsLi2ELi2ELi0EEEJSt4plusIsEsEEEvT_T0_DpT1_,@function
        .size           _ZN2at6native55_GLOBAL__N__de093ff9_22_ForeachBinaryOpList_cu_a911ec4325multi_tensor_apply_kernelINS1_18TensorListMetadataILi2EEENS1_24BinaryOpListAlphaFunctorIsLi2ELi2ELi0EEEJSt4plusIsEsEEEvT_T0_DpT1_,(.L_x_8212 - _ZN2at6native55_GLOBAL__N__de093ff9_22_ForeachBinaryOpList_cu_a911ec4325multi_tensor_apply_kernelINS1_18TensorListMetadataILi2EEENS1_24BinaryOpListAlphaFunctorIsLi2ELi2ELi0EEEJSt4plusIsEsEEEvT_T0_DpT1_)
        .other          _ZN2at6native55_GLOBAL__N__de093ff9_22_ForeachBinaryOpList_cu_a911ec4325multi_tensor_apply_kernelINS1_18TensorListMetadataILi2EEENS1_24BinaryOpListAlphaFunctorIsLi2ELi2ELi0EEEJSt4plusIsEsEEEvT_T0_DpT1_,@"STO_CUDA_ENTRY STV_DEFAULT"
_ZN2at6native55_GLOBAL__N__de093ff9_22_ForeachBinaryOpList_cu_a911ec4325multi_tensor_apply_kernelINS1_18TensorListMetadataILi2EEENS1_24BinaryOpListAlphaFunctorIsLi2ELi2ELi0EEEJSt4plusIsEsEEEvT_T0_DpT1_:
        /* <DEDUP_REMOVED lines=28> */
.L_x_7770:
        /* <DEDUP_REMOVED lines=8> */
[C---:B------:R-:W-:Y:S01]  /*0240*/  ISETP.GE.U32.AND P3, PT, R9.reuse, 0x10000, PT ;  /* 0x000100000900780c */ /* 0x040fe20003f66070 */
[--C-:B------:R-:W-:Y:S01]  /*0250*/  IMAD.X R8, RZ, RZ, R4.reuse, P2 ;  /* 0x000000ffff087224 */ /* 0x100fe200010e0604 */
[----:B------:R-:W-:Y:S02]  /*0260*/  ISETP.LT.AND.EX P0, PT, R4, UR5, !P0, P1 ;  /* 0x0000000504007c0c */ /* 0x000fe4000c701310 */
[-C--:B------:R-:W-:Y:S02]  /*0270*/  LEA R11, P5, R2, R5.reuse, 0x1 ;  /* 0x00000005020b7211 */ /* 0x080fe400078a08ff */
[----:B------:R-:W-:Y:S02]  /*0280*/  IADD3 R12, P6, R12, R5, RZ ;  /* 0x000000050c0c7210 */ /* 0x000fe40007fde0ff */
[----:B------:R-:W-:Y:S01]  /*0290*/  ISETP.LT.U32.AND P2, PT, R9, UR13, PT ;  /* 0x0000000d09007c0c */ /* 0x000fe2000bf41070 */
[--C-:B------:R-:W-:Y:S01]  /*02a0*/  IMAD.X R10, RZ, RZ, R4.reuse, P5 ;  /* 0x000000ffff0a7224 */ /* 0x100fe200028e0604 */
[----:B------:R-:W-:Y:S01]  /*02b0*/  ISETP.GE.U32.AND.EX P3, PT, R8, RZ, PT, P3 ;  /* 0x000000ff0800720c */ /* 0x000fe20003f66130 */
[----:B------:R-:W-:Y:S01]  /*02c0*/  IMAD.X R13, RZ, RZ, R4, P6 ;  /* 0x000000ffff0d7224 */ /* 0x000fe200030e0604 */
[----:B------:R-:W-:-:S02]  /*02d0*/  ISETP.GE.U32.AND P4, PT, R11, 0x10000, PT ;  /* 0x000100000b00780c */ /* 0x000fc40003f86070 */
[----:B------:R-:W-:Y:S02]  /*02e0*/  ISETP.LT.AND.EX P2, PT, R8, UR5, !P3, P2 ;  /* 0x0000000508007c0c */ /* 0x000fe4000df41320 */
[C---:B------:R-:W-:Y:S02]  /*02f0*/  @P0 LEA R14, P5, R5.reuse, UR6, 0x1 ;  /* 0x00000006050e0c11 */ /* 0x040fe4000f8a08ff */
[C---:B------:R-:W-:Y:S02]  /*0300*/  ISETP.GE.U32.AND P3, PT, R12.reuse, 0x10000, PT ;  /* 0x000100000c00780c */ /* 0x040fe40003f66070 */
[----:B------:R-:W-:Y:S02]  /*0310*/  @P0 LEA.HI.X R15, R5, UR7, R4, 0x1, P5 ;  /* 0x00000007050f0c11 */ /* 0x000fe4000a8f0c04 */
[----:B------:R-:W-:Y:S02]  /*0320*/  ISETP.LT.U32.AND P5, PT, R12, UR13, PT ;  /* 0x0000000d0c007c0c */ /* 0x000fe4000bfa1070 */
[----:B------:R-:W-:Y:S01]  /*0330*/  ISETP.GE.U32.AND.EX P3, PT, R13, RZ, PT, P3 ;  /* 0x000000ff0d00720c */ /* 0x000fe20003f66130 */
[----:B------:R0:W2:Y:S01]  /*0340*/  @P0 LDG.E.U16 R22, desc[UR10][R14.64] ;  /* 0x0000000a0e160981 */ /* 0x0000a2000c1e1500 */
[----:B------:R-:W-:-:S02]  /*0350*/  ISETP.LT.U32.AND P1, PT, R11, UR13, PT ;  /* 0x0000000d0b007c0c */ /* 0x000fc4000bf21070 */
[C---:B------:R-:W-:Y:S02]  /*0360*/  ISETP.GE.U32.AND.EX P4, PT, R10.reuse, RZ, PT, P4 ;  /* 0x000000ff0a00720c */ /* 0x040fe40003f86140 */
[----:B------:R-:W-:Y:S02]  /*0370*/  ISETP.LT.AND.EX P3, PT, R13, UR5, !P3, P5 ;  /* 0x000000050d007c0c */ /* 0x000fe4000df61350 */
[----:B------:R-:W-:Y:S02]  /*0380*/  ISETP.LT.AND.EX P1, PT, R10, UR5, !P4, P1 ;  /* 0x000000050a007c0c */ /* 0x000fe4000e721310 */
[C---:B------:R-:W-:Y:S01]  /*0390*/  SHF.L.U64.HI R13, R12.reuse, 0x1, R13 ;  /* 0x000000010c0d7819 */ /* 0x040fe2000001020d */
[----:B------:R-:W-:Y:S01]  /*03a0*/  IMAD.SHL.U32 R12, R12, 0x2, RZ ;  /* 0x000000020c0c7824 */ /* 0x000fe200078e00ff */
[----:B------:R-:W-:Y:S02]  /*03b0*/  @P2 LEA R26, P4, R9, UR8, 0x1 ;  /* 0x00000008091a2c11 */ /* 0x000fe4000f8808ff */
[----:B------:R-:W-:-:S02]  /*03c0*/  @P0 LEA R16, P6, R5, UR8, 0x1 ;  /* 0x0000000805100c11 */ /* 0x000fc4000f8c08ff */
[----:B------:R-:W-:Y:S02]  /*03d0*/  @P2 LEA.HI.X R27, R9, UR9, R8, 0x1, P4 ;  /* 0x00000009091b2c11 */ /* 0x000fe4000a0f0c08 */
[----:B------:R-:W-:Y:S02]  /*03e0*/  PRMT R3, RZ, 0x7610, R3 ;  /* 0x00007610ff037816 */ /* 0x000fe40000000003 */
[----:B------:R-:W-:Y:S02]  /*03f0*/  @P3 IADD3 R18, P4, R12, UR8, RZ ;  /* 0x000000080c123c10 */ /* 0x000fe4000ff9e0ff */
[----:B------:R-:W-:Y:S02]  /*0400*/  @P0 LEA.HI.X R17, R5, UR9, R4, 0x1, P6 ;  /* 0x0000000905110c11 */ /* 0x000fe4000b0f0c04 */
[----:B------:R-:W-:Y:S02]  /*0410*/  @P1 LEA R20, P5, R11, UR8, 0x1 ;  /* 0x000000080b141c11 */ /* 0x000fe4000f8a08ff */
[----:B------:R-:W-:Y:S01]  /*0420*/  @P3 IADD3.X R19, R13, UR9, RZ, P4, !PT ;  /* 0x000000090d133c10 */ /* 0x000fe2000a7fe4ff */
[----:B------:R1:W3:Y:S01]  /*0430*/  @P0 LDG.E.U16 R3, desc[UR10][R16.64] ;  /* 0x0000000a10030981 */ /* 0x0002e2000c1e1500 */
[----:B------:R-:W-:-:S02]  /*0440*/  PRMT R25, RZ, 0x7610, R25 ;  /* 0x00007610ff197816 */ /* 0x000fc40000000019 */
[----:B0-----:R-:W-:Y:S02]  /*0450*/  @P2 LEA R14, P4, R9, UR6, 0x1 ;  /* 0x00000006090e2c11 */ /* 0x001fe4000f8808ff */
[----:B------:R-:W-:Y:S02]  /*0460*/  PRMT R23, RZ, 0x7610, R23 ;  /* 0x00007610ff177816 */ /* 0x000fe40000000017 */
[----:B------:R-:W-:Y:S01]  /*0470*/  PRMT R24, RZ, 0x7610, R24 ;  /* 0x00007610ff187816 */ /* 0x000fe20000000018 */
[----:B------:R-:W4:Y:S01]  /*0480*/  @P3 LDG.E.U16 R25, desc[UR10][R18.64] ;  /* 0x0000000a12193981 */ /* 0x000f22000c1e1500 */
[C---:B------:R-:W-:Y:S02]  /*0490*/  @P1 LEA.HI.X R21, R11.reuse, UR9, R10, 0x1, P5 ;  /* 0x000000090b151c11 */ /* 0x040fe4000a8f0c0a */
[----:B-1----:R-:W-:Y:S01]  /*04a0*/  @P1 LEA R16, P5, R11, UR6, 0x1 ;  /* 0x000000060b101c11 */ /* 0x002fe2000f8a08ff */
[----:B------:R0:W5:Y:S01]  /*04b0*/  @P2 LDG.E.U16 R23, desc[UR10][R26.64] ;  /* 0x0000000a1a172981 */ /* 0x000162000c1e1500 */
[----:B------:R-:W-:-:S02]  /*04c0*/  @P2 LEA.HI.X R15, R9, UR7, R8, 0x1, P4 ;  /* 0x00000007090f2c11 */ /* 0x000fc4000a0f0c08 */
[----:B------:R-:W-:Y:S01]  /*04d0*/  IADD3 R12, P4, R12, UR6, RZ ;  /* 0x000000060c0c7c10 */ /* 0x000fe2000ff9e0ff */
[----:B------:R1:W5:Y:S01]  /*04e0*/  @P1 LDG.E.U16 R24, desc[UR10][R20.64] ;  /* 0x0000000a14181981 */ /* 0x000362000c1e1500 */
[----:B------:R-:W-:Y:S02]  /*04f0*/  PRMT R29, RZ, 0x7610, R29 ;  /* 0x00007610ff1d7816 */ /* 0x000fe4000000001d */
[----:B------:R-:W-:Y:S02]  /*0500*/  PRMT R28, RZ, 0x7610, R28 ;  /* 0x00007610ff1c7816 */ /* 0x000fe4000000001c */
[----:B------:R-:W-:Y:S02]  /*0510*/  @P1 LEA.HI.X R17, R11, UR7, R10, 0x1, P5 ;  /* 0x000000070b111c11 */ /* 0x000fe4000a8f0c0a */
[----:B0-----:R-:W-:Y:S01]  /*0520*/  PRMT R26, RZ, 0x7610, R26 ;  /* 0x00007610ff1a7816 */ /* 0x001fe2000000001a */
[----:B------:R-:W5:Y:S01]  /*0530*/  @P2 LDG.E.U16 R29, desc[UR10][R14.64] ;  /* 0x0000000a0e1d2981 */ /* 0x000f62000c1e1500 */
[----:B------:R-:W-:-:S03]  /*0540*/  IADD3.X R13, R13, UR7, RZ, P4, !PT ;  /* 0x000000070d0d7c10 */ /* 0x000fc6000a7fe4ff */
[----:B------:R-:W5:Y:S04]  /*0550*/  @P1 LDG.E.U16 R28, desc[UR10][R16.64] ;  /* 0x0000000a101c1981 */ /* 0x000f68000c1e1500 */
[----:B------:R-:W5:Y:S01]  /*0560*/  @P3 LDG.E.U16 R26, desc[UR10][R12.64] ;  /* 0x0000000a0c1a3981 */ /* 0x000f62000c1e1500 */
[----:B------:R-:W-:Y:S01]  /*0570*/  @P0 LEA R18, P4, R5, UR6, 0x1 ;  /* 0x0000000605120c11 */ /* 0x000fe2000f8808ff */
[----:B------:R-:W-:Y:S01]  /*0580*/  ULDC.U16 UR4, c[0x0][0xe5a] ;  /* 0x0003968000047ab9 */ /* 0x000fe20000000400 */
[----:B-1----:R-:W-:Y:S01]  /*0590*/  @P2 LEA R20, P5, R9, UR6, 0x1 ;  /* 0x0000000609142c11 */ /* 0x002fe2000f8a08ff */
[----:B------:R-:W-:Y:S01]  /*05a0*/  UPRMT UR4, UR4, 0x9910, URZ ;  /* 0x0000991004047896 */ /* 0x000fe2000800003f */
[----:B------:R-:W-:Y:S02]  /*05b0*/  @P0 LEA.HI.X R19, R5, UR7, R4, 0x1, P4 ;  /* 0x0000000705130c11 */ /* 0x000fe4000a0f0c04 */
[----:B------:R-:W-:-:S02]  /*05c0*/  @P1 LEA R4, P4, R11, UR6, 0x1 ;  /* 0x000000060b041c11 */ /* 0x000fc4000f8808ff */
[----:B------:R-:W-:Y:S02]  /*05d0*/  @P2 LEA.HI.X R21, R9, UR7, R8, 0x1, P5 ;  /* 0x0000000709152c11 */ /* 0x000fe4000a8f0c08 */
[----:B------:R-:W-:Y:S01]  /*05e0*/  @P1 LEA.HI.X R5, R11, UR7, R10, 0x1, P4 ;  /* 0x000000070b051c11 */ /* 0x000fe2000a0f0c0a */
[----:B------:R-:W-:Y:S01]  /*05f0*/  IMAD.WIDE.U32 R6, R2, 0x4, R6 ;  /* 0x0000000402067825 */ /* 0x000fe200078e0006 */
[----:B---3--:R-:W-:Y:S02]  /*0600*/  PRMT R3, R3, 0x9910, RZ ;  /* 0x0000991003037816 */ /* 0x008fe400000000ff */
[----:B----4-:R-:W-:-:S03]  /*0610*/  PRMT R25, R25, 0x9910, RZ ;  /* 0x0000991019197816 */ /* 0x010fc600000000ff */
[----:B--2---:R-:W-:Y:S01]  /*0620*/  IMAD R11, R3, UR4, R22 ;  /* 0x00000004030b7c24 */ /* 0x004fe2000f8e0216 */
[----:B-----5:R-:W-:Y:S01]  /*0630*/  PRMT R8, R23, 0x9910, RZ ;  /* 0x0000991017087816 */ /* 0x020fe200000000ff */
[----:B------:R-:W-:Y:S01]  /*0640*/  IMAD.MOV.U32 R3, RZ, RZ, R25 ;  /* 0x000000ffff037224 */ /* 0x000fe200078e0019 */
[----:B------:R-:W-:Y:S02]  /*0650*/  PRMT R9, R24, 0x9910, RZ ;  /* 0x0000991018097816 */ /* 0x000fe400000000ff */
[----:B------:R2:W-:Y:S01]  /*0660*/  @P0 STG.E.U16 desc[UR10][R18.64], R11 ;  /* 0x0000000b12000986 */ /* 0x0005e2000c10150a */
[----:B------:R-:W-:Y:S02]  /*0670*/  IMAD R29, R8, UR4, R29 ;  /* 0x00000004081d7c24 */ /* 0x000fe4000f8e021d */
[----:B------:R-:W-:-:S03]  /*0680*/  IMAD R9, R9, UR4, R28 ;  /* 0x0000000409097c24 */ /* 0x000fc6000f8e021c */
[----:B------:R2:W-:Y:S01]  /*0690*/  @P2 STG.E.U16 desc[UR10][R20.64], R29 ;  /* 0x0000001d14002986 */ /* 0x0005e2000c10150a */
[----:B------:R-:W-:-:S03]  /*06a0*/  IMAD R3, R3, UR4, R26 ;  /* 0x0000000403037c24 */ /* 0x000fc6000f8e021a */
[----:B------:R2:W-:Y:S01]  /*06b0*/  @P1 STG.E.U16 desc[UR10][R4.64], R9 ;  /* 0x0000000904001986 */ /* 0x0005e2000c10150a */
[C---:B------:R-:W-:Y:S02]  /*06c0*/  ISETP.GE.U32.AND P0, PT, R6.reuse, 0x10000, PT ;  /* 0x000100000600780c */ /* 0x040fe40003f06070 */
[----:B------:R-:W-:Y:S01]  /*06d0*/  ISETP.LT.U32.AND P1, PT, R6, UR13, PT ;  /* 0x0000000d06007c0c */ /* 0x000fe2000bf21070 */
[----:B------:R2:W-:Y:S01]  /*06e0*/  @P3 STG.E.U16 desc[UR10][R12.64], R3 ;  /* 0x000000030c003986 */ /* 0x0005e2000c10150a */
[C---:B------:R-:W-:Y:S02]  /*06f0*/  ISETP.GE.U32.AND.EX P0, PT, R7.reuse, RZ, PT, P0 ;  /* 0x000000ff0700720c */ /* 0x040fe40003f06100 */
[----:B------:R-:W-:-:S13]  /*0700*/  ISETP.LT.AND.EX P1, PT, R7, UR5, PT, P1 ;  /* 0x0000000507007c0c */ /* 0x000fda000bf21310 */
[----:B--2---:R-:W-:Y:S05]  /*0710*/  @!P0 BRA P1, `(.L_x_7770) ;  /* 0xfffffff800a88947 */ /* 0x004fea000083ffff */
[----:B------:R-:W-:Y:S05]  /*0720*/  EXIT ;  /* 0x000000000000794d */ /* 0x000fea0003800000 */
.L_x_7769:
        /* <DEDUP_REMOVED lines=10> */
.L_x_7771:
        /* <DEDUP_REMOVED lines=14> */
[----:B---3--:R-:W-:Y:S02]  /*08b0*/  PRMT R6, R4, 0x7632, R6 ;  /* 0x0000763204067816 */ /* 0x008fe40000000006 */
[C---:B------:R-:W-:Y:S02]  /*08c0*/  PRMT R8, R9.reuse, 0x9910, RZ ;  /* 0x0000991009087816 */ /* 0x040fe400000000ff */
[----:B------:R-:W-:Y:S01]  /*08d0*/  PRMT R15, R9, 0xbb32, RZ ;  /* 0x0000bb32090f7816 */ /* 0x000fe200000000ff */
[----:B------:R-:W-:Y:S01]  /*08e0*/  IMAD R6, R13, UR4, R6 ;  /* 0x000000040d067c24 */ /* 0x000fe2000f8e0206 */
[----:B------:R-:W-:Y:S01]  /*08f0*/  PRMT R10, R5, 0x7632, R10 ;  /* 0x00007632050a7816 */ /* 0x000fe2000000000a */
[----:B------:R-:W-:-:S02]  /*0900*/  IMAD R9, R11, UR4, R4 ;  /* 0x000000040b097c24 */ /* 0x000fc4000f8e0204 */
[----:B------:R-:W-:Y:S02]  /*0910*/  IMAD R5, R8, UR4, R5 ;  /* 0x0000000408057c24 */ /* 0x000fe4000f8e0205 */
[----:B------:R-:W-:Y:S01]  /*0920*/  IMAD R10, R15, UR4, R10 ;  /* 0x000000040f0a7c24 */ /* 0x000fe2000f8e020a */
        /* <DEDUP_REMOVED lines=9> */
.L_x_7772:
        /* <DEDUP_REMOVED lines=12> */
.L_x_8212:


//--------------------- .text._ZN2at6native55_GLOBAL__N__de093ff9_22_ForeachBinaryOpList_cu_a911ec4325multi_tensor_apply_kernelINS1_18TensorListMetadataILi2EEENS1_24BinaryOpListAlphaFunctorIlLi2ELi2ELi0EEEJSt4plusIlElEEEvT_T0_DpT1_ --------------------------
	.section	.text._ZN2at6native55_GLOBAL__N__de093ff9_22_ForeachBinaryOpList_cu_a911ec4325multi_tensor_apply_kernelINS1_18TensorListMetadataILi2EEENS1_24BinaryOpListAlphaFunctorIlLi2ELi2ELi0EEEJSt4plusIlElEEEvT_T0_DpT1_,"ax",@progbits
	.align	128
.text._ZN2at6native55_GLOBAL__N__de093ff9_22_ForeachBinaryOpList_cu_a911ec4325multi_tensor_apply_kernelINS1_18TensorListMetadataILi2EEENS1_24BinaryOpListAlphaFunctorIlLi2ELi2ELi0EEEJSt4plusIlElEEEvT_T0_DpT1_:
        .type           _ZN2at6native55_GLOBAL__N__de093ff9_22_ForeachBinaryOpList_cu_a911ec4325multi_tensor_apply_kernelINS1_18TensorListMetadataILi2EEENS1_24BinaryOpListAlphaFunctorIlLi2ELi2ELi0EEEJSt4plusIlElEEEvT_T0_DpT1_,@function
        .size           _ZN2at6native55_GLOBAL__N__de093ff9_22_ForeachBinaryOpList_cu_a911ec4325multi_tensor_apply_kernelINS1_18TensorListMetadataILi2EEENS1_24BinaryOpListAlphaFunctorIlLi2ELi2ELi0EEEJSt4plusIlElEEEvT_T0_DpT1_,(.L_x_8213 - _ZN2at6native55_GLOBAL__N__de093ff9_22_ForeachBinaryOpList_cu_a911ec4325multi_tensor_apply_kernelINS1_18TensorListMetadataILi2EEENS1_24BinaryOpListAlphaFunctorIlLi2ELi2ELi0EEEJSt4plusIlElEEEvT_T0_DpT1_)
        .other          _ZN2at6native55_GLOBAL__N__de093ff9_22_ForeachBinaryOpList_cu_a911ec4325multi_tensor_apply_kernelINS1_18TensorListMetadataILi2EEENS1_24BinaryOpListAlphaFunctorIlLi2ELi2ELi0EEEJSt4plusIlElEEEvT_T0_DpT1_,@"STO_CUDA_ENTRY STV_DEFAULT"
_ZN2at6native55_GLOBAL__N__de093ff9_22_ForeachBinaryOpList_cu_a911ec4325multi_tensor_apply_kernelINS1_18TensorListMetadataILi2EEENS1_24BinaryOpListAlphaFunctorIlLi2ELi2ELi0EEEJSt4plusIlElEEEvT_T0_DpT1_:
        /* <DEDUP_REMOVED lines=29> */
.L_x_7774:
[----:B0-----:R-:W-:Y:S01]  /*01d0*/  IADD3 R9, P1, R0, R4, RZ ;  /* 0x0000000400097210 */ /* 0x001fe20007f3e0ff */
[C---:B-1----:R-:W-:Y:S01]  /*01e0*/  IMAD R26, R2.reuse, 0x3, RZ ;  /* 0x00000003021a7824 */ /* 0x042fe200078e02ff */
[----:B------:R-:W-:Y:S02]  /*01f0*/  CS2R R10, SRZ ;  /* 0x00000000000a7805 */ /* 0x000fe4000001ff00 */
[----:B------:R-:W-:Y:S02]  /*0200*/  CS2R R22, SRZ ;  /* 0x0000000000167805 */ /* 0x000fe4000001ff00 */
[C---:B------:R-:W-:Y:S01]  /*0210*/  ISETP.GE.U32.AND P0, PT, R9.reuse, 0x10000, PT ;  /* 0x000100000900780c */ /* 0x040fe20003f06070 */
[----:B------:R-:W-:Y:S01]  /*0220*/  IMAD.X R8, RZ, RZ, R5, P1 ;  /* 0x000000ffff087224 */ /* 0x000fe200008e0605 */
[----:B------:R-:W-:Y:S02]  /*0230*/  ISETP.LT.U32.AND P1, PT, R9, UR12, PT ;  /* 0x0000000c09007c0c */ /* 0x000fe4000bf21070 */
[----:B------:R-:W-:-:S02]  /*0240*/  LEA R7, P6, R2, R9, 0x1 ;  /* 0x0000000902077211 */ /* 0x000fc400078c08ff */
[C---:B------:R-:W-:Y:S02]  /*0250*/  ISETP.GE.U32.AND.EX P0, PT, R8.reuse, RZ, PT, P0 ;  /* 0x000000ff0800720c */ /* 0x040fe40003f06100 */
[----:B------:R-:W-:Y:S01]  /*0260*/  ISETP.GE.U32.AND P2, PT, R7, 0x10000, PT ;  /* 0x000100000700780c */ /* 0x000fe20003f46070 */
[--C-:B------:R-:W-:Y:S01]  /*0270*/  IMAD.X R6, RZ, RZ, R8.reuse, P6 ;  /* 0x000000ffff067224 */ /* 0x100fe200030e0608 */
[----:B------:R-:W-:Y:S02]  /*0280*/  ISETP.LT.AND.EX P0, PT, R8, UR4, !P0, P1 ;  /* 0x0000000408007c0c */ /* 0x000fe4000c701310 */
[-C--:B------:R-:W-:Y:S02]  /*0290*/  IADD3 R14, P1, R2, R9.reuse, RZ ;  /* 0x00000009020e7210 */ /* 0x080fe40007f3e0ff */
[----:B------:R-:W-:Y:S02]  /*02a0*/  IADD3 R26, P4, R26, R9, RZ ;  /* 0x000000091a1a7210 */ /* 0x000fe40007f9e0ff */
[C---:B------:R-:W-:Y:S01]  /*02b0*/  ISETP.GE.U32.AND P3, PT, R14.reuse, 0x10000, PT ;  /* 0x000100000e00780c */ /* 0x040fe20003f66070 */
[----:B------:R-:W-:Y:S01]  /*02c0*/  IMAD.X R3, RZ, RZ, R8, P1 ;  /* 0x000000ffff037224 */ /* 0x000fe200008e0608 */
[----:B------:R-:W-:-:S02]  /*02d0*/  ISETP.LT.U32.AND P1, PT, R14, UR12, PT ;  /* 0x0000000c0e007c0c */ /* 0x000fc4000bf21070 */
[----:B------:R-:W-:Y:S02]  /*02e0*/  ISETP.GE.U32.AND.EX P2, PT, R6, RZ, PT, P2 ;  /* 0x000000ff0600720c */ /* 0x000fe40003f46120 */
[----:B------:R-:W-:Y:S02]  /*02f0*/  ISETP.GE.U32.AND.EX P3, PT, R3, RZ, PT, P3 ;  /* 0x000000ff0300720c */ /* 0x000fe40003f66130 */
[----:B------:R-:W-:Y:S02]  /*0300*/  @P0 LEA R16, P5, R9, UR6, 0x3 ;  /* 0x0000000609100c11 */ /* 0x000fe4000f8a18ff */
[----:B------:R-:W-:Y:S02]  /*0310*/  ISETP.LT.AND.EX P1, PT, R3, UR4, !P3, P1 ;  /* 0x0000000403007c0c */ /* 0x000fe4000df21310 */
[--C-:B------:R-:W-:Y:S02]  /*0320*/  @P0 LEA.HI.X R17, R9, UR7, R8.reuse, 0x3, P5 ;  /* 0x0000000709110c11 */ /* 0x100fe4000a8f1c08 */
[----:B------:R-:W-:Y:S01]  /*0330*/  ISETP.LT.U32.AND P5, PT, R7, UR12, PT ;  /* 0x0000000c07007c0c */ /* 0x000fe2000bfa1070 */
[----:B------:R-:W-:Y:S01]  /*0340*/  IMAD.X R27, RZ, RZ, R8, P4 ;  /* 0x000000ffff1b7224 */ /* 0x000fe200020e0608 */
[----:B------:R-:W-:-:S02]  /*0350*/  @P0 LEA R20, P3, R9, UR8, 0x3 ;  /* 0x0000000809140c11 */ /* 0x000fc4000f8618ff */
[----:B------:R-:W-:Y:S02]  /*0360*/  CS2R R24, SRZ ;  /* 0x0000000000187805 */ /* 0x000fe4000001ff00 */
[----:B------:R-:W-:Y:S01]  /*0370*/  ISETP.LT.AND.EX P2, PT, R6, UR4, !P2, P5 ;  /* 0x0000000406007c0c */ /* 0x000fe2000d741350 */
[----:B------:R0:W2:Y:S01]  /*0380*/  @P0 LDG.E.64 R10, desc[UR10][R16.64] ;  /* 0x0000000a100a0981 */ /* 0x0000a2000c1e1b00 */
[----:B------:R-:W-:Y:S02]  /*0390*/  ISETP.GE.U32.AND P4, PT, R26, 0x10000, PT ;  /* 0x000100001a00780c */ /* 0x000fe40003f86070 */
[----:B------:R-:W-:Y:S02]  /*03a0*/  @P0 LEA.HI.X R21, R9, UR9, R8, 0x3, P3 ;  /* 0x0000000909150c11 */ /* 0x000fe400098f1c08 */
[----:B------:R-:W-:Y:S02]  /*03b0*/  @P1 LEA R18, P5, R14, UR6, 0x3 ;  /* 0x000000060e121c11 */ /* 0x000fe4000f8a18ff */
[----:B------:R-:W-:-:S02]  /*03c0*/  ISETP.LT.U32.AND P3, PT, R26, UR12, PT ;  /* 0x0000000c1a007c0c */ /* 0x000fc4000bf61070 */
[----:B------:R-:W-:Y:S02]  /*03d0*/  CS2R R12, SRZ ;  /* 0x00000000000c7805 */ /* 0x000fe4000001ff00 */
[C---:B------:R-:W-:Y:S01]  /*03e0*/  ISETP.GE.U32.AND.EX P4, PT, R27.reuse, RZ, PT, P4 ;  /* 0x000000ff1b00720c */ /* 0x040fe20003f86140 */
[----:B------:R-:W3:Y:S01]  /*03f0*/  @P0 LDG.E.64 R22, desc[UR10][R20.64] ;  /* 0x0000000a14160981 */ /* 0x000ee2000c1e1b00 */
[C-C-:B------:R-:W-:Y:S02]  /*0400*/  @P1 LEA.HI.X R19, R14.reuse, UR7, R3.reuse, 0x3, P5 ;  /* 0x000000070e131c11 */ /* 0x140fe4000a8f1c03 */
[C---:B------:R-:W-:Y:S02]  /*0410*/  @P1 LEA R8, P5, R14.reuse, UR8, 0x3 ;  /* 0x000000080e081c11 */ /* 0x040fe4000f8a18ff */
[----:B------:R-:W-:Y:S01]  /*0420*/  ISETP.LT.AND.EX P3, PT, R27, UR4, !P4, P3 ;  /* 0x000000041b007c0c */ /* 0x000fe2000e761330 */
[----:B------:R-:W4:Y:S01]  /*0430*/  @P1 LDG.E.64 R12, desc[UR10][R18.64] ;  /* 0x0000000a120c1981 */ /* 0x000f22000c1e1b00 */
[----:B------:R-:W-:-:S02]  /*0440*/  @P1 LEA.HI.X R9, R14, UR9, R3, 0x3, P5 ;  /* 0x000000090e091c11 */ /* 0x000fc4000a8f1c03 */
[----:B0-----:R-:W-:-:S03]  /*0450*/  @P2 LEA R16, P4, R7, UR6, 0x3 ;  /* 0x0000000607102c11 */ /* 0x001fc6000f8818ff */
[----:B------:R0:W5:Y:S01]  /*0460*/  @P1 LDG.E.64 R24, desc[UR10][R8.64] ;  /* 0x0000000a08181981 */ /* 0x000162000c1e1b00 */
[C---:B------:R-:W-:Y:S02]  /*0470*/  @P2 LEA.HI.X R17, R7.reuse, UR7, R6, 0x3, P4 ;  /* 0x0000000707112c11 */ /* 0x040fe4000a0f1c06 */
[----:B------:R-:W-:Y:S01]  /*0480*/  @P2 LEA R28, P4, R7, UR8, 0x3 ;  /* 0x00000008071c2c11 */ /* 0x000fe2000f8818ff */
[----:B0-----:R-:W-:-:S03]  /*0490*/  IMAD.SHL.U32 R8, R26, 0x8, RZ ;  /* 0x000000081a087824 */ /* 0x001fc600078e00ff */
[----:B------:R-:W-:Y:S02]  /*04a0*/  @P2 LEA.HI.X R29, R7, UR9, R6, 0x3, P4 ;  /* 0x00000009071d2c11 */ /* 0x000fe4000a0f1c06 */
[----:B------:R-:W-:Y:S02]  /*04b0*/  SHF.L.U64.HI R9, R26, 0x3, R27 ;  /* 0x000000031a097819 */ /* 0x000fe4000001021b */
[----:B------:R-:W-:Y:S02]  /*04c0*/  @P3 IADD3 R26, P4, R8, UR8, RZ ;  /* 0x00000008081a3c10 */ /* 0x000fe4000ff9e0ff */
[----:B------:R-:W-:Y:S02]  /*04d0*/  CS2R R14, SRZ ;  /* 0x00000000000e7805 */ /* 0x000fe4000001ff00 */
[----:B------:R-:W-:Y:S02]  /*04e0*/  CS2R R18, SRZ ;  /* 0x0000000000127805 */ /* 0x000fe4000001ff00 */
[----:B------:R-:W-:-:S02]  /*04f0*/  @P3 IADD3.X R27, R9, UR9, RZ, P4, !PT ;  /* 0x00000009091b3c10 */ /* 0x000fc4000a7fe4ff */
[----:B------:R-:W-:Y:S01]  /*0500*/  IADD3 R8, P4, R8, UR6, RZ ;  /* 0x0000000608087c10 */ /* 0x000fe2000ff9e0ff */
[----:B------:R0:W4:Y:S01]  /*0510*/  @P2 LDG.E.64 R14, desc[UR10][R16.64] ;  /* 0x0000000a100e2981 */ /* 0x000122000c1e1b00 */
[----:B------:R-:W-:Y:S02]  /*0520*/  CS2R R20, SRZ ;  /* 0x0000000000147805 */ /* 0x000fe4000001ff00 */
[----:B------:R-:W-:Y:S01]  /*0530*/  IADD3.X R9, R9, UR7, RZ, P4, !PT ;  /* 0x0000000709097c10 */ /* 0x000fe2000a7fe4ff */
[----:B------:R-:W4:Y:S04]  /*0540*/  @P3 LDG.E.64 R18, desc[UR10][R26.64] ;  /* 0x0000000a1a123981 */ /* 0x000f28000c1e1b00 */
[----:B------:R1:W4:Y:S01]  /*0550*/  @P2 LDG.E.64 R20, desc[UR10][R28.64] ;  /* 0x0000000a1c142981 */ /* 0x000322000c1e1b00 */
[----:B0-----:R-:W-:-:S06]  /*0560*/  CS2R R16, SRZ ;  /* 0x0000000000107805 */ /* 0x001fcc000001ff00 */
[----:B------:R-:W4:Y:S01]  /*0570*/  @P3 LDG.E.64 R16, desc[UR10][R8.64] ;  /* 0x0000000a08103981 */ /* 0x000f22000c1e1b00 */
[----:B---3--:R-:W-:Y:S02]  /*0580*/  IMAD R23, R23, UR14, RZ ;  /* 0x0000000e17177c24 */ /* 0x008fe4000f8e02ff */
[----:B--2---:R-:W-:-:S04]  /*0590*/  IMAD.WIDE.U32 R10, R22, UR14, R10 ;  /* 0x0000000e160a7c25 */ /* 0x004fc8000f8e000a */
[----:B------:R-:W-:Y:S02]  /*05a0*/  IMAD R23, R22, UR15, R23 ;  /* 0x0000000f16177c24 */ /* 0x000fe4000f8e0217 */
[----:B-----5:R-:W-:Y:S02]  /*05b0*/  IMAD R25, R25, UR14, RZ ;  /* 0x0000000e19197c24 */ /* 0x020fe4000f8e02ff */
[----:B----4-:R-:W-:-:S04]  /*05c0*/  IMAD.WIDE.U32 R12, R24, UR14, R12 ;  /* 0x0000000e180c7c25 */ /* 0x010fc8000f8e000c */
[----:B------:R-:W-:Y:S02]  /*05d0*/  IMAD R25, R24, UR15, R25 ;  /* 0x0000000f18197c24 */ /* 0x000fe4000f8e0219 */
[----:B------:R-:W-:Y:S02]  /*05e0*/  IMAD.IADD R11, R11, 0x1, R23 ;  /* 0x000000010b0b7824 */ /* 0x000fe400078e0217 */
[----:B------:R-:W-:Y:S02]  /*05f0*/  IMAD.IADD R13, R13, 0x1, R25 ;  /* 0x000000010d0d7824 */ /* 0x000fe400078e0219 */
[----:B-1----:R-:W-:Y:S01]  /*0600*/  IMAD R29, R19, UR14, RZ ;  /* 0x0000000e131d7c24 */ /* 0x002fe2000f8e02ff */
[----:B------:R-:W-:Y:S01]  /*0610*/  IADD3 R19, P4, R0, R4, RZ ;  /* 0x0000000400137210 */ /* 0x000fe20007f9e0ff */
[----:B------:R-:W-:Y:S02]  /*0620*/  IMAD R27, R21, UR14, RZ ;  /* 0x0000000e151b7c24 */ /* 0x000fe4000f8e02ff */
[----:B------:R-:W-:-:S02]  /*0630*/  IMAD R29, R18, UR15, R29 ;  /* 0x0000000f121d7c24 */ /* 0x000fc4000f8e021d */
[----:B------:R-:W-:Y:S02]  /*0640*/  IMAD.IADD R24, R2, 0x1, R19 ;  /* 0x0000000102187824 */ /* 0x000fe400078e0213 */
[----:B------:R-:W-:Y:S02]  /*0650*/  IMAD.X R22, RZ, RZ, R5, P4 ;  /* 0x000000ffff167224 */ /* 0x000fe400020e0605 */
[----:B------:R-:W-:Y:S01]  /*0660*/  IMAD.WIDE.U32 R16, R18, UR14, R16 ;  /* 0x0000000e12107c25 */ /* 0x000fe2000f8e0010 */
[----:B------:R-:W-:-:S03]  /*0670*/  @P0 LEA R18, P4, R19, UR6, 0x3 ;  /* 0x0000000613120c11 */ /* 0x000fc6000f8818ff */
[----:B------:R-:W-:Y:S01]  /*0680*/  IMAD.WIDE.U32 R14, R20, UR14, R14 ;  /* 0x0000000e140e7c25 */ /* 0x000fe2000f8e000e */
[----:B------:R-:W-:-:S03]  /*0690*/  @P0 LEA.HI.X R19, R19, UR7, R22, 0x3, P4 ;  /* 0x0000000713130c11 */ /* 0x000fc6000a0f1c16 */
[----:B------:R-:W-:Y:S01]  /*06a0*/  IMAD R27, R20, UR15, R27 ;  /* 0x0000000f141b7c24 */ /* 0x000fe2000f8e021b */
[C---:B------:R-:W-:Y:S02]  /*06b0*/  @P1 LEA R20, P5, R24.reuse, UR6, 0x3 ;  /* 0x0000000618141c11 */ /* 0x040fe4000f8a18ff */
[----:B------:R-:W-:Y:S01]  /*06c0*/  @P2 LEA R22, P4, R7, UR6, 0x3 ;  /* 0x0000000607162c11 */ /* 0x000fe2000f8818ff */
[----:B------:R-:W-:Y:S01]  /*06d0*/  IMAD.IADD R15, R15, 0x1, R27 ;  /* 0x000000010f0f7824 */ /* 0x000fe200078e021b */
[----:B------:R-:W-:Y:S01]  /*06e0*/  @P1 LEA.HI.X R21, R24, UR7, R3, 0x3, P5 ;  /* 0x0000000718151c11 */ /* 0x000fe2000a8f1c03 */
[----:B------:R-:W-:Y:S01]  /*06f0*/  IMAD.IADD R17, R17, 0x1, R29 ;  /* 0x0000000111117824 */ /* 0x000fe200078e021d */
[----:B------:R-:W-:Y:S01]  /*0700*/  @P2 LEA.HI.X R23, R7, UR7, R6, 0x3, P4 ;  /* 0x0000000707172c11 */ /* 0x000fe2000a0f1c06 */
        /* <DEDUP_REMOVED lines=11> */
.L_x_7773:
        /* <DEDUP_REMOVED lines=9> */
.L_x_7775:
        /* <DEDUP_REMOVED lines=10> */
[----:B------:R-:W-:-:S05]  /*08f0*/  IADD3 R0, P0, R0, UR5, RZ ;  /* 0x0000000500007c10 */ /* 0x000fca000ff1e0ff */
[----:B------:R-:W-:Y:S01]  /*0900*/  IMAD.X R21, RZ, RZ, R21, P0 ;  /* 0x000000ffff157224 */ /* 0x000fe200000e0615 */
[----:B------:R-:W-:-:S04]  /*0910*/  ISETP.LT.U32.AND P1, PT, R0, 0x4000, PT ;  /* 0x000040000000780c */ /* 0x000fc80003f21070 */
[----:B------:R-:W-:Y:S01]  /*0920*/  ISETP.LT.U32.AND.EX P1, PT, R21, RZ, PT, P1 ;  /* 0x000000ff1500720c */ /* 0x000fe20003f21110 */
[----:B--2---:R-:W-:Y:S02]  /*0930*/  IMAD R7, R7, UR14, RZ ;  /* 0x0000000e07077c24 */ /* 0x004fe4000f8e02ff */
[----:B------:R-:W-:Y:S02]  /*0940*/  IMAD R5, R5, UR14, RZ ;  /* 0x0000000e05057c24 */ /* 0x000fe4000f8e02ff */
[----:B---3--:R-:W-:Y:S02]  /*0950*/  IMAD R15, R15, UR14, RZ ;  /* 0x0000000e0f0f7c24 */ /* 0x008fe4000f8e02ff */
[----:B------:R-:W-:Y:S02]  /*0960*/  IMAD R13, R13, UR14, RZ ;  /* 0x0000000e0d0d7c24 */ /* 0x000fe4000f8e02ff */
[----:B----4-:R-:W-:-:S04]  /*0970*/  IMAD.WIDE.U32 R8, R4, UR14, R8 ;  /* 0x0000000e04087c25 */ /* 0x010fc8000f8e0008 */
[----:B------:R-:W-:-:S04]  /*0980*/  IMAD.WIDE.U32 R10, R6, UR14, R10 ;  /* 0x0000000e060a7c25 */ /* 0x000fc8000f8e000a */
[----:B------:R-:W-:Y:S02]  /*0990*/  IMAD R7, R6, UR15, R7 ;  /* 0x0000000f06077c24 */ /* 0x000fe4000f8e0207 */
[----:B------:R-:W-:Y:S02]  /*09a0*/  IMAD R5, R4, UR15, R5 ;  /* 0x0000000f04057c24 */ /* 0x000fe4000f8e0205 */
[C---:B------:R-:W-:Y:S02]  /*09b0*/  IMAD R15, R14.reuse, UR15, R15 ;  /* 0x0000000f0e0f7c24 */ /* 0x040fe4000f8e020f */
[----:B-----5:R-:W-:-:S04]  /*09c0*/  IMAD.WIDE.U32 R18, R14, UR14, R18 ;  /* 0x0000000e0e127c25 */ /* 0x020fc8000f8e0012 */
[C---:B------:R-:W-:Y:S02]  /*09d0*/  IMAD R13, R12.reuse, UR15, R13 ;  /* 0x0000000f0c0d7c24 */ /* 0x040fe4000f8e020d */
[----:B------:R-:W-:-:S04]  /*09e0*/  IMAD.WIDE.U32 R16, R12, UR14, R16 ;  /* 0x0000000e0c107c25 */ /* 0x000fc8000f8e0010 */
[----:B------:R-:W-:Y:S02]  /*09f0*/  IMAD.MOV.U32 R4, RZ, RZ, R8 ;  /* 0x000000ffff047224 */ /* 0x000fe400078e0008 */
[----:B------:R-:W-:Y:S02]  /*0a00*/  IMAD.IADD R7, R11, 0x1, R7 ;  /* 0x000000010b077824 */ /* 0x000fe400078e0207 */
[----:B------:R-:W-:Y:S02]  /*0a10*/  IMAD.IADD R5, R9, 0x1, R5 ;  /* 0x0000000109057824 */ /* 0x000fe400078e0205 */
[----:B------:R-:W-:Y:S02]  /*0a20*/  IMAD.MOV.U32 R6, RZ, RZ, R10 ;  /* 0x000000ffff067224 */ /* 0x000fe400078e000a */
[----:B------:R-:W-:Y:S02]  /*0a30*/  IMAD.IADD R19, R19, 0x1, R15 ;  /* 0x0000000113137824 */ /* 0x000fe400078e020f */
[----:B------:R-:W-:-:S02]  /*0a40*/  IMAD.IADD R17, R17, 0x1, R13 ;  /* 0x0000000111117824 */ /* 0x000fc400078e020d */
[----:B------:R-:W-:Y:S01]  /*0a50*/  IMAD.SHL.U32 R8, R0, 0x4, RZ ;  /* 0x0000000400087824 */ /* 0x000fe200078e00ff */
[----:B------:R0:W-:Y:S04]  /*0a60*/  STG.E.128 desc[UR10][R2.64], R4 ;  /* 0x0000000402007986 */ /* 0x0001e8000c101d0a */
[----:B------:R0:W-:Y:S01]  /*0a70*/  STG.E.128 desc[UR10][R2.64+0x10], R16 ;  /* 0x0000101002007986 */ /* 0x0001e2000c101d0a */
[----:B------:R-:W-:Y:S02]  /*0a80*/  ISETP.GE.U32.AND P0, PT, R8, UR12, PT ;  /* 0x0000000c08007c0c */ /* 0x000fe4000bf06070 */
[----:B------:R-:W-:-:S04]  /*0a90*/  SHF.L.U64.HI R8, R0, 0x2, R21 ;  /* 0x0000000200087819 */ /* 0x000fc80000010215 */
[----:B------:R-:W-:-:S13]  /*0aa0*/  ISETP.GE.AND.EX P0, PT, R8, UR4, PT, P0 ;  /* 0x0000000408007c0c */ /* 0x000fda000bf06300 */
[----:B0-----:R-:W-:Y:S05]  /*0ab0*/  @!P0 BRA P1, `(.L_x_7775) ;  /* 0xfffffffc00648947 */ /* 0x001fea000083ffff */
[----:B------:R-:W-:Y:S05]  /*0ac0*/  EXIT ;  /* 0x000000000000794d */ /* 0x000fea0003800000 */
.L_x_7776:
        /* <DEDUP_REMOVED lines=11> */
.L_x_8213:


//--------------------- .text._ZN2at6native55_GLOBAL__N__de093ff9_22_ForeachBinaryOpList_cu_a911ec4325multi_tensor_apply_kernelINS1_18TensorListMetadataILi2EEENS1_24BinaryOpListAlphaFunctorIiLi2ELi2ELi0EEEJSt4plusIiEiEEEvT_T0_DpT1_ --------------------------
	.section	.text._ZN2at6native55_GLOBAL__N__de093ff9_22_ForeachBinaryOpList_cu_a911ec4325multi_tensor_apply_kernelINS1_18TensorListMetadataILi2EEENS1_24BinaryOpListAlphaFunctorIiLi2ELi2ELi0EEEJSt4plusIiEiEEEvT_T0_DpT1_,"ax",@progbits
	.align	128
.text._ZN2at6native55_GLOBAL__N__de093ff9_22_ForeachBinaryOpList_cu_a911ec4325multi_tensor_apply_kernelINS1_18TensorListMetadataILi2EEENS1_24BinaryOpListAlphaFunctorIiLi2ELi2ELi0EEEJSt4plusIiEiEEEvT_T0_DpT1_:
        .type           _ZN2at6native55_GLOBAL__N__de093ff9_22_ForeachBinaryOpList_cu_a911ec4325multi_tensor_apply_kernelINS1_18TensorListMetadataILi2EEENS1_24BinaryOpListAlphaFunctorIiLi2ELi2ELi0EEEJSt4plusIiEiEEEvT_T0_DpT1_,@function
        .size           _ZN2at6native55_GLOBAL__N__de093ff9_22_ForeachBinaryOpList_cu_a911ec4325multi_tensor_apply_kernelINS1_18TensorListMetadataILi2EEENS1_24BinaryOpListAlphaFunctorIiLi2ELi2ELi0EEEJSt4plusIiEiEEEvT_T0_DpT1_,(.L_x_8214 - _ZN2at6native55_GLOBAL__N__de093ff9_22_ForeachBinaryOpList_cu_a911ec4325multi_tensor_apply_kernelINS1_18TensorListMetadataILi2EEENS1_24BinaryOpListAlphaFunctorIiLi2ELi2ELi0EEEJSt4plusIiEiEEEvT_T0_DpT1_)
        .other          _ZN2at6native55_GLOBAL__N__de093ff9_22_ForeachBinaryOpList_cu_a911ec4325multi_tensor_apply_kernelINS1_18TensorListMetadataILi2EEENS1_24BinaryOpListAlphaFunctorIiLi2ELi2ELi0EEEJSt4plusIiEiEEEvT_T0_DpT1_,@"STO_CUDA_ENTRY STV_DEFAULT"
_ZN2at6native55_GLOBAL__N__de093ff9_22_ForeachBinaryOpList_cu_a911ec4325multi_tensor_apply_kernelINS1_18TensorListMetadataILi2EEENS1_24BinaryOpListAlphaFunctorIiLi2ELi2ELi0EEEJSt4plusIiEiEEEvT_T0_DpT1_:
        /* <DEDUP_REMOVED lines=24> */
[----:B------:R-:W-:Y:S01]  /*0180*/  IMAD.MOV.U32 R6, RZ, RZ, RZ ;  /* 0x000000ffff067224 */ /* 0x000fe200078e00ff */
[----:B------:R-:W-:Y:S01]  /*0190*/  ULDC UR6, c[0x0][0xe5c] ;  /* 0x0003970000067ab9 */ /* 0x000fe20000000800 */
[----:B------:R-:W-:-:S07]  /*01a0*/  IMAD.MOV.U32 R9, RZ, RZ, RZ ;  /* 0x000000ffff097224 */ /* 0x000fce00078e00ff */
.L_x_7778:
[----:B------:R-:W1:Y:S01]  /*01b0*/  LDC R4, c[0x0][RZ] ;  /* 0x00000000ff047b82 */ /* 0x000e620000000800 */
[----:B0-----:R-:W-:Y:S01]  /*01c0*/  IADD3 R17, P1, R3, R6, RZ ;  /* 0x0000000603117210 */ /* 0x001fe20007f3e0ff */
[----:B------:R-:W-:Y:S01]  /*01d0*/  IMAD.MOV.U32 R26, RZ, RZ, RZ ;  /* 0x000000ffff1a7224 */ /* 0x000fe200078e00ff */
[----:B------:R-:W-:Y:S02]  /*01e0*/  CS2R R28, SRZ ;  /* 0x00000000001c7805 */ /* 0x000fe4000001ff00 */
        /* <DEDUP_REMOVED lines=12> */
[----:B------:R-:W-:-:S02]  /*02b0*/  ISETP.GE.U32.AND P3, PT, R21, 0x10000, PT ;  /* 0x000100001500780c */ /* 0x000fc40003f66070 */
[----:B------:R-:W-:Y:S02]  /*02c0*/  ISETP.GE.U32.AND.EX P4, PT, R5, RZ, PT, P4 ;  /* 0x000000ff0500720c */ /* 0x000fe40003f86140 */
[----:B------:R-:W-:Y:S02]  /*02d0*/  ISETP.LT.U32.AND P2, PT, R21, R0, PT ;  /* 0x000000001500720c */ /* 0x000fe40003f41070 */
[----:B------:R-:W-:Y:S02]  /*02e0*/  ISETP.LT.AND.EX P1, PT, R5, R2, !P4, P1 ;  /* 0x000000020500720c */ /* 0x000fe40006721310 */
[----:B------:R-:W-:Y:S02]  /*02f0*/  IADD3 R27, P4, R8, R17, RZ ;  /* 0x00000011081b7210 */ /* 0x000fe40007f9e0ff */
[----:B------:R-:W-:Y:S02]  /*0300*/  ISETP.GE.U32.AND.EX P3, PT, R7, RZ, PT, P3 ;  /* 0x000000ff0700720c */ /* 0x000fe40003f66130 */
[----:B------:R-:W-:Y:S01]  /*0310*/  @P0 LEA R18, P5, R17, R10, 0x2 ;  /* 0x0000000a11120211 */ /* 0x000fe200078a10ff */
[----:B------:R-:W-:Y:S01]  /*0320*/  IMAD.X R24, RZ, RZ, R23, P4 ;  /* 0x000000ffff187224 */ /* 0x000fe200020e0617 */
[----:B------:R-:W-:-:S02]  /*0330*/  ISETP.LT.AND.EX P2, PT, R7, R2, !P3, P2 ;  /* 0x000000020700720c */ /* 0x000fc40005f41320 */
[C---:B------:R-:W-:Y:S02]  /*0340*/  @P0 LEA R16, P6, R17.reuse, R12, 0x2 ;  /* 0x0000000c11100211 */ /* 0x040fe400078c10ff */
[--C-:B------:R-:W-:Y:S02]  /*0350*/  @P0 LEA.HI.X R19, R17, R11, R23.reuse, 0x2, P5 ;  /* 0x0000000b11130211 */ /* 0x100fe400028f1417 */
[----:B------:R-:W-:Y:S02]  /*0360*/  ISETP.GE.U32.AND P4, PT, R27, 0x10000, PT ;  /* 0x000100001b00780c */ /* 0x000fe40003f86070 */
[----:B------:R-:W-:Y:S01]  /*0370*/  @P1 LEA R22, P5, R15, R10, 0x2 ;  /* 0x0000000a0f161211 */ /* 0x000fe200078a10ff */
[----:B------:R0:W2:Y:S01]  /*0380*/  @P0 LDG.E R26, desc[UR4][R18.64] ;  /* 0x00000004121a0981 */ /* 0x0000a2000c1e1900 */
[----:B------:R-:W-:Y:S02]  /*0390*/  @P0 LEA.HI.X R17, R17, R13, R23, 0x2, P6 ;  /* 0x0000000d11110211 */ /* 0x000fe400030f1417 */
[----:B------:R-:W-:-:S02]  /*03a0*/  ISETP.LT.U32.AND P3, PT, R27, R0, PT ;  /* 0x000000001b00720c */ /* 0x000fc40003f61070 */
[C---:B------:R-:W-:Y:S01]  /*03b0*/  ISETP.GE.U32.AND.EX P4, PT, R24.reuse, RZ, PT, P4 ;  /* 0x000000ff1800720c */ /* 0x040fe20003f86140 */
[----:B------:R-:W-:Y:S01]  /*03c0*/  IMAD.MOV.U32 R20, RZ, RZ, RZ ;  /* 0x000000ffff147224 */ /* 0x000fe200078e00ff */
[C-C-:B------:R-:W-:Y:S01]  /*03d0*/  @P1 LEA.HI.X R23, R15.reuse, R11, R5.reuse, 0x2, P5 ;  /* 0x0000000b0f171211 */ /* 0x140fe200028f1405 */
[----:B------:R1:W2:Y:S01]  /*03e0*/  @P0 LDG.E R29, desc[UR4][R16.64] ;  /* 0x00000004101d0981 */ /* 0x0002a2000c1e1900 */
        /* <DEDUP_REMOVED lines=27> */
[----:B--2---:R-:W-:Y:S02]  /*05a0*/  IMAD R29, R29, UR6, R26 ;  /* 0x000000061d1d7c24 */ /* 0x004fe4000f8e021a */
[----:B------:R-:W-:-:S05]  /*05b0*/  IMAD.IADD R26, R4, 0x1, R19 ;  /* 0x00000001041a7824 */ /* 0x000fca00078e0213 */
[-C--:B------:R-:W-:Y:S01]  /*05c0*/  @P1 LEA R18, P4, R26, R10.reuse, 0x2 ;  /* 0x0000000a1a121211 */ /* 0x080fe200078810ff */
[----:B---3--:R-:W-:Y:S01]  /*05d0*/  IMAD R28, R28, UR6, R20 ;  /* 0x000000061c1c7c24 */ /* 0x008fe2000f8e0214 */
        /* <DEDUP_REMOVED lines=9> */
[----:B----4-:R-:W-:Y:S02]  /*0670*/  IMAD R25, R25, UR6, R8 ;  /* 0x0000000619197c24 */ /* 0x010fe4000f8e0208 */
[----:B-----5:R-:W-:-:S03]  /*0680*/  IMAD R27, R24, UR6, R27 ;  /* 0x00000006181b7c24 */ /* 0x020fc6000f8e021b */
[----:B------:R1:W-:Y:S04]  /*0690*/  @P2 STG.E desc[UR4][R20.64], R25 ;  /* 0x0000001914002986 */ /* 0x0003e8000c101904 */
[----:B------:R1:W-:Y:S01]  /*06a0*/  @P3 STG.E desc[UR4][R14.64], R27 ;  /* 0x0000001b0e003986 */ /* 0x0003e2000c101904 */
[C---:B------:R-:W-:Y:S02]  /*06b0*/  ISETP.GE.U32.AND.EX P0, PT, R7.reuse, RZ, PT, P0 ;  /* 0x000000ff0700720c */ /* 0x040fe40003f06100 */
[----:B------:R-:W-:Y:S01]  /*06c0*/  ISETP.LT.AND.EX P1, PT, R7, R2, PT, P1 ;  /* 0x000000020700720c */ /* 0x000fe20003f21310 */
[----:B------:R-:W-:-:S12]  /*06d0*/  IMAD.MOV.U32 R9, RZ, RZ, R7 ;  /* 0x000000ffff097224 */ /* 0x000fd800078e0007 */
[----:B-1----:R-:W-:Y:S05]  /*06e0*/  @!P0 BRA P1, `(.L_x_7778) ;  /* 0xfffffff800b08947 */ /* 0x002fea000083ffff */
[----:B------:R-:W-:Y:S05]  /*06f0*/  EXIT ;  /* 0x000000000000794d */ /* 0x000fea0003800000 */
.L_x_7777:
        /* <DEDUP_REMOVED lines=9> */
.L_x_7779:
        /* <DEDUP_REMOVED lines=16> */
[----:B--2---:R-:W-:-:S02]  /*0890*/  IMAD R7, R7, UR7, R19 ;  /* 0x0000000707077c24 */ /* 0x004fc4000f8e0213 */
[----:B------:R-:W-:Y:S02]  /*08a0*/  IMAD R6, R6, UR7, R18 ;  /* 0x0000000706067c24 */ /* 0x000fe4000f8e0212 */
[----:B------:R-:W-:Y:S02]  /*08b0*/  IMAD R5, R5, UR7, R17 ;  /* 0x0000000705057c24 */ /* 0x000fe4000f8e0211 */
[----:B------:R-:W-:-:S05]  /*08c0*/  IMAD R4, R4, UR7, R16 ;  /* 0x0000000704047c24 */ /* 0x000fca000f8e0210 */
[----:B------:R0:W-:Y:S01]  /*08d0*/  STG.E.128 desc[UR4][R8.64], R4 ;  /* 0x0000000408007986 */ /* 0x0001e2000c101d04 */
[----:B------:R-:W-:Y:S05]  /*08e0*/  @!P0 BRA P1, `(.L_x_7779) ;  /* 0xfffffffc00a88947 */ /* 0x000fea000083ffff */
[----:B------:R-:W-:Y:S05]  /*08f0*/  EXIT ;  /* 0x000000000000794d */ /* 0x000fea0003800000 */
.L_x_7780:
        /* <DEDUP_REMOVED lines=16> */
.L_x_8214:


//--------------------- .text._ZN2at6native55_GLOBAL__N__de093ff9_22_ForeachBinaryOpList_cu_a911ec4325multi_tensor_apply_kernelINS1_18TensorListMetadataILi2EEENS1_24BinaryOpListAlphaFunctorIaLi2ELi2ELi0EEEJSt4plusIaEaEEEvT_T0_DpT1_ --------------------------
	.section	.text._ZN2at6native55_GLOBAL__N__de093ff9_22_ForeachBinaryOpList_cu_a911ec4325multi_tensor_apply_kernelINS1_18TensorListMetadataILi2EEENS1_24BinaryOpListAlphaFunctorIaLi2ELi2ELi0EEEJSt4plusIaEaEEEvT_T0_DpT1_,"ax",@progbits
	.align	128
.text._ZN2at6native55_GLOBAL__N__de093ff9_22_ForeachBinaryOpList_cu_a911ec4325multi_tensor_apply_kernelINS1_18TensorListMetadataILi2EEENS1_24BinaryOpListAlphaFunctorIaLi2ELi2ELi0EEEJSt4plusIaEaEEEvT_T0_DpT1_:
        .type           _ZN2at6native55_GLOBAL__N__de093ff9_22_ForeachBinaryOpList_cu_a911ec4325multi_tensor_apply_kernelINS1_18TensorListMetadataILi2EEENS1_24BinaryOpListAlphaFunctorIaLi2ELi2ELi0EEEJSt4plusIaEaEEEvT_T0_DpT1_,@function
        .size           _ZN2at6native55_GLOBAL__N__de093ff9_22_ForeachBinaryOpList_cu_a911ec4325multi_tensor_apply_kernelINS1_18TensorListMetadataILi2EEENS1_24BinaryOpListAlphaFunctorIaLi2ELi2ELi0EEEJSt4plusIaEaEEEvT_T0_DpT1_,(.L_x_8215 - _ZN2at6native55_GLOBAL__N__de093ff9_22_ForeachBinaryOpList_cu_a911ec4325multi_tensor_apply_kernelINS1_18TensorListMetadataILi2EEENS1_24BinaryOpListAlphaFunctorIaLi2ELi2ELi0EEEJSt4plusIaEaEEEvT_T0_DpT1_)
        .other          _ZN2at6native55_GLOBAL__N__de093ff9_22_ForeachBinaryOpList_cu_a911ec4325multi_tensor_apply_kernelINS1_18TensorListMetadataILi2EEENS1_24BinaryOpListAlphaFunctorIaLi2ELi2ELi0EEEJSt4plusIaEaEEEvT_T0_DpT1_,@"STO_CUDA_ENTRY STV_DEFAULT"
_ZN2at6native55_GLOBAL__N__de093ff9_22_ForeachBinaryOpList_cu_a911ec4325multi_tensor_apply_kernelINS1_18TensorListMetadataILi2EEENS1_24BinaryOpListAlphaFunctorIaLi2ELi2ELi0EEEJSt4plusIaEaEEEvT_T0_DpT1_:
        /* <DEDUP_REMOVED lines=29> */
.L_x_7782:
        /* <DEDUP_REMOVED lines=8> */
[----:B------:R-:W-:Y:S01]  /*0250*/  ISETP.GE.U32.AND P2, PT, R14, 0x10000, PT ;  /* 0x000100000e00780c */ /* 0x000fe20003f46070 */
[--C-:B------:R-:W-:Y:S01]  /*0260*/  IMAD.X R25, RZ, RZ, R23.reuse, P4 ;  /* 0x000000ffff197224 */ /* 0x100fe200020e0617 */
[----:B------:R-:W-:Y:S02]  /*0270*/  ISETP.LT.AND.EX P0, PT, R23, UR5, !P0, P1 ;  /* 0x0000000517007c0c */ /* 0x000fe4000c701310 */
[----:B------:R-:W-:Y:S02]  /*0280*/  IADD3 R15, P1, R12, R19, RZ ;  /* 0x000000130c0f7210 */ /* 0x000fe40007f3e0ff */
[----:B------:R-:W-:Y:S02]  /*0290*/  ISETP.GE.U32.AND.EX P2, PT, R25, RZ, PT, P2 ;  /* 0x000000ff1900720c */ /* 0x000fe40003f46120 */
[C---:B------:R-:W-:Y:S01]  /*02a0*/  ISETP.GE.U32.AND P5, PT, R15.reuse, 0x10000, PT ;  /* 0x000100000f00780c */ /* 0x040fe20003fa6070 */
[----:B------:R-:W-:Y:S01]  /*02b0*/  IMAD.X R24, RZ, RZ, R23, P1 ;  /* 0x000000ffff187224 */ /* 0x000fe200008e0617 */
[----:B------:R-:W-:-:S02]  /*02c0*/  ISETP.LT.U32.AND P3, PT, R15, UR12, PT ;  /* 0x0000000c0f007c0c */ /* 0x000fc4000bf61070 */
[----:B------:R-:W-:Y:S02]  /*02d0*/  ISETP.LT.U32.AND P1, PT, R14, UR12, PT ;  /* 0x0000000c0e007c0c */ /* 0x000fe4000bf21070 */
[C---:B------:R-:W-:Y:S02]  /*02e0*/  ISETP.GE.U32.AND.EX P5, PT, R24.reuse, RZ, PT, P5 ;  /* 0x000000ff1800720c */ /* 0x040fe40003fa6150 */
[----:B------:R-:W-:Y:S02]  /*02f0*/  @P0 IADD3 R2, P4, R19, UR14, RZ ;  /* 0x0000000e13020c10 */ /* 0x000fe4000ff9e0ff */
[----:B------:R-:W-:Y:S02]  /*0300*/  ISETP.LT.AND.EX P3, PT, R24, UR5, !P5, P3 ;  /* 0x0000000518007c0c */ /* 0x000fe4000ef61330 */
[----:B------:R-:W-:Y:S02]  /*0310*/  @P0 IADD3.X R3, R23, UR6, RZ, P4, !PT ;  /* 0x0000000617030c10 */ /* 0x000fe4000a7fe4ff */
[----:B------:R-:W-:-:S02]  /*0320*/  IADD3 R27, P4, R4, R19, RZ ;  /* 0x00000013041b7210 */ /* 0x000fc40007f9e0ff */
[----:B------:R-:W-:Y:S01]  /*0330*/  ISETP.LT.AND.EX P1, PT, R25, UR5, !P2, P1 ;  /* 0x0000000519007c0c */ /* 0x000fe2000d721310 */
[----:B------:R0:W2:Y:S01]  /*0340*/  @P0 LDG.E.U8 R20, desc[UR10][R2.64] ;  /* 0x0000000a02140981 */ /* 0x0000a2000c1e1100 */
[----:B------:R-:W-:Y:S01]  /*0350*/  @P0 IADD3 R6, P2, R19, UR13, RZ ;  /* 0x0000000d13060c10 */ /* 0x000fe2000ff5e0ff */
[----:B------:R-:W-:Y:S01]  /*0360*/  IMAD.X R13, RZ, RZ, R23, P4 ;  /* 0x000000ffff0d7224 */ /* 0x000fe200020e0617 */
[----:B------:R-:W-:Y:S02]  /*0370*/  ISETP.GE.U32.AND P5, PT, R27, 0x10000, PT ;  /* 0x000100001b00780c */ /* 0x000fe40003fa6070 */
[----:B------:R-:W-:Y:S02]  /*0380*/  @P0 IADD3.X R7, R23, UR8, RZ, P2, !PT ;  /* 0x0000000817070c10 */ /* 0x000fe400097fe4ff */
[----:B------:R-:W-:Y:S02]  /*0390*/  ISETP.LT.U32.AND P2, PT, R27, UR12, PT ;  /* 0x0000000c1b007c0c */ /* 0x000fe4000bf41070 */
[----:B------:R-:W-:-:S04]  /*03a0*/  ISETP.GE.U32.AND.EX P5, PT, R13, RZ, PT, P5 ;  /* 0x000000ff0d00720c */ /* 0x000fc80003fa6150 */
[----:B------:R-:W-:Y:S02]  /*03b0*/  ISETP.LT.AND.EX P2, PT, R13, UR5, !P5, P2 ;  /* 0x000000050d007c0c */ /* 0x000fe4000ef41320 */
[C---:B------:R-:W-:Y:S02]  /*03c0*/  @P3 IADD3 R4, P4, R15.reuse, UR13, RZ ;  /* 0x0000000d0f043c10 */ /* 0x040fe4000ff9e0ff */
[----:B------:R-:W-:Y:S02]  /*03d0*/  PRMT R18, RZ, 0x7610, R18 ;  /* 0x00007610ff127816 */ /* 0x000fe40000000012 */
[----:B------:R-:W-:Y:S02]  /*03e0*/  @P3 IADD3.X R5, R24, UR8, RZ, P4, !PT ;  /* 0x0000000818053c10 */ /* 0x000fe4000a7fe4ff */
[----:B------:R-:W-:Y:S02]  /*03f0*/  @P1 IADD3 R10, P5, R14, UR13, RZ ;  /* 0x0000000d0e0a1c10 */ /* 0x000fe4000ffbe0ff */
[----:B0-----:R-:W-:Y:S01]  /*0400*/  @P3 IADD3 R2, P4, R15, UR14, RZ ;  /* 0x0000000e0f023c10 */ /* 0x001fe2000ff9e0ff */
[----:B------:R0:W3:Y:S01]  /*0410*/  @P0 LDG.E.U8 R18, desc[UR10][R6.64] ;  /* 0x0000000a06120981 */ /* 0x0000e2000c1e1100 */
[----:B------:R-:W-:-:S02]  /*0420*/  PRMT R21, RZ, 0x7610, R21 ;  /* 0x00007610ff157816 */ /* 0x000fc40000000015 */
[----:B------:R-:W-:Y:S02]  /*0430*/  @P1 IADD3.X R11, R25, UR8, RZ, P5, !PT ;  /* 0x00000008190b1c10 */ /* 0x000fe4000affe4ff */
[----:B------:R-:W-:Y:S02]  /*0440*/  @P3 IADD3.X R3, R24, UR6, RZ, P4, !PT ;  /* 0x0000000618033c10 */ /* 0x000fe4000a7fe4ff */
[----:B------:R-:W-:Y:S01]  /*0450*/  @P1 IADD3 R8, P4, R14, UR14, RZ ;  /* 0x0000000e0e081c10 */ /* 0x000fe2000ff9e0ff */
[----:B------:R1:W4:Y:S01]  /*0460*/  @P3 LDG.E.U8 R21, desc[UR10][R4.64] ;  /* 0x0000000a04153981 */ /* 0x000322000c1e1100 */
[----:B------:R-:W-:Y:S02]  /*0470*/  PRMT R26, RZ, 0x7610, R26 ;  /* 0x00007610ff1a7816 */ /* 0x000fe4000000001a */
[----:B0-----:R-:W-:Y:S02]  /*0480*/  @P2 IADD3 R6, P5, R27, UR13, RZ ;  /* 0x0000000d1b062c10 */ /* 0x001fe4000ffbe0ff */
[----:B------:R-:W-:-:S02]  /*0490*/  PRMT R28, RZ, 0x7610, R28 ;  /* 0x00007610ff1c7816 */ /* 0x000fc4000000001c */
[----:B------:R-:W-:Y:S01]  /*04a0*/  @P2 IADD3.X R7, R13, UR8, RZ, P5, !PT ;  /* 0x000000080d072c10 */ /* 0x000fe2000affe4ff */
[----:B------:R0:W5:Y:S01]  /*04b0*/  @P1 LDG.E.U8 R26, desc[UR10][R10.64] ;  /* 0x0000000a0a1a1981 */ /* 0x000162000c1e1100 */
[----:B------:R-:W-:Y:S02]  /*04c0*/  @P1 IADD3.X R9, R25, UR6, RZ, P4, !PT ;  /* 0x0000000619091c10 */ /* 0x000fe4000a7fe4ff */
[----:B------:R-:W-:Y:S01]  /*04d0*/  PRMT R22, RZ, 0x7610, R22 ;  /* 0x00007610ff167816 */ /* 0x000fe20000000016 */
[----:B------:R-:W5:Y:S01]  /*04e0*/  @P2 LDG.E.U8 R28, desc[UR10][R6.64] ;  /* 0x0000000a061c2981 */ /* 0x000f62000c1e1100 */
[----:B-1----:R-:W-:Y:S02]  /*04f0*/  IADD3 R4, P4, R27, UR14, RZ ;  /* 0x0000000e1b047c10 */ /* 0x002fe4000ff9e0ff */
[----:B------:R-:W-:Y:S02]  /*0500*/  PRMT R29, RZ, 0x7610, R29 ;  /* 0x00007610ff1d7816 */ /* 0x000fe4000000001d */
[----:B------:R-:W-:Y:S01]  /*0510*/  IADD3.X R5, R13, UR6, RZ, P4, !PT ;  /* 0x000000060d057c10 */ /* 0x000fe2000a7fe4ff */
[----:B------:R1:W5:Y:S01]  /*0520*/  @P3 LDG.E.U8 R22, desc[UR10][R2.64] ;  /* 0x0000000a02163981 */ /* 0x000362000c1e1100 */
[----:B0-----:R-:W-:-:S03]  /*0530*/  PRMT R10, RZ, 0x7610, R10 ;  /* 0x00007610ff0a7816 */ /* 0x001fc6000000000a */
[----:B------:R2:W5:Y:S04]  /*0540*/  @P1 LDG.E.U8 R29, desc[UR10][R8.64] ;  /* 0x0000000a081d1981 */ /* 0x000568000c1e1100 */
[----:B------:R-:W5:Y:S01]  /*0550*/  @P2 LDG.E.U8 R10, desc[UR10][R4.64] ;  /* 0x0000000a040a2981 */ /* 0x000f62000c1e1100 */
[----:B------:R-:W-:Y:S01]  /*0560*/  ULDC.S8 UR4, c[0x0][0xe5a] ;  /* 0x0003968000047ab9 */ /* 0x000fe20000000200 */
[----:B-1----:R-:W-:Y:S02]  /*0570*/  @P0 IADD3 R2, P5, R19, UR14, RZ ;  /* 0x0000000e13020c10 */ /* 0x002fe4000ffbe0ff */
[----:B------:R-:W-:Y:S01]  /*0580*/  @P3 IADD3 R6, P4, R15, UR14, RZ ;  /* 0x0000000e0f063c10 */ /* 0x000fe2000ff9e0ff */
[----:B------:R-:W-:Y:S01]  /*0590*/  IMAD.WIDE.U32 R16, R12, 0x4, R16 ;  /* 0x000000040c107825 */ /* 0x000fe200078e0010 */
[----:B---3--:R-:W-:-:S05]  /*05a0*/  PRMT R3, R18, 0x9910, RZ ;  /* 0x0000991012037816 */ /* 0x008fca00000000ff */
[----:B--2---:R-:W-:Y:S01]  /*05b0*/  IMAD R9, R3, UR4, R20 ;  /* 0x0000000403097c24 */ /* 0x004fe2000f8e0214 */
[----:B------:R-:W-:Y:S02]  /*05c0*/  @P0 IADD3.X R3, R23, UR6, RZ, P5, !PT ;  /* 0x0000000617030c10 */ /* 0x000fe4000affe4ff */
[----:B----4-:R-:W-:Y:S02]  /*05d0*/  PRMT R7, R21, 0x9910, RZ ;  /* 0x0000991015077816 */ /* 0x010fe400000000ff */
[----:B------:R-:W-:Y:S02]  /*05e0*/  @P1 IADD3 R14, P5, R14, UR14, RZ ;  /* 0x0000000e0e0e1c10 */ /* 0x000fe4000ffbe0ff */
[----:B-----5:R-:W-:Y:S02]  /*05f0*/  PRMT R8, R26, 0x9910, RZ ;  /* 0x000099101a087816 */ /* 0x020fe400000000ff */
[----:B------:R-:W-:Y:S02]  /*0600*/  PRMT R11, R28, 0x9910, RZ ;  /* 0x000099101c0b7816 */ /* 0x000fe400000000ff */
[----:B------:R-:W-:Y:S01]  /*0610*/  @P1 IADD3.X R15, R25, UR6, RZ, P5, !PT ;  /* 0x00000006190f1c10 */ /* 0x000fe2000affe4ff */
[----:B------:R-:W-:Y:S01]  /*0620*/  IMAD R13, R7, UR4, R22 ;  /* 0x00000004070d7c24 */ /* 0x000fe2000f8e0216 */
[----:B------:R-:W-:Y:S01]  /*0630*/  @P3 IADD3.X R7, R24, UR6, RZ, P4, !PT ;  /* 0x0000000618073c10 */ /* 0x000fe2000a7fe4ff */
[----:B------:R-:W-:Y:S01]  /*0640*/  IMAD R29, R8, UR4, R29 ;  /* 0x00000004081d7c24 */ /* 0x000fe2000f8e021d */
        /* <DEDUP_REMOVED lines=11> */
.L_x_7781:
[----:B------:R-:W0:Y:S02]  /*0700*/  S2R R5, SR_TID.X ;  /* 0x0000000000057919 */ /* 0x000e240000002100 */
[----:B0-----:R-:W-:-:S03]  /*0710*/  IMAD.WIDE.U32 R2, R5, 0x4, RZ ;  /* 0x0000000405027825 */ /* 0x001fc600078e00ff */
[----:B------:R-:W-:-:S04]  /*0720*/  ISETP.GE.U32.AND P0, PT, R2, UR12, PT ;  /* 0x0000000c02007c0c */ /* 0x000fc8000bf06070 */
[----:B------:R-:W-:-:S04]  /*0730*/  ISETP.GE.AND.EX P0, PT, R3, UR5, PT, P0 ;  /* 0x0000000503007c0c */ /* 0x000fc8000bf06300 */
[----:B------:R-:W-:-:S13]  /*0740*/  ISETP.GT.U32.OR P0, PT, R5, 0x3fff, P0 ;  /* 0x00003fff0500780c */ /* 0x000fda0000704470 */
[----:B------:R-:W-:Y:S05]  /*0750*/  @P0 EXIT ;  /* 0x000000000000094d */ /* 0x000fea0003800000 */
[----:B------:R-:W-:Y:S01]  /*0760*/  IMAD.MOV.U32 R0, RZ, RZ, RZ ;  /* 0x000000ffff007224 */ /* 0x000fe200078e00ff */
[----:B------:R-:W-:Y:S01]  /*0770*/  ULDC.S8 UR4, c[0x0][0xe5a] ;  /* 0x0003968000047ab9 */ /* 0x000fe20000000200 */
[----:B------:R-:W-:-:S05]  /*0780*/  ULDC UR7, c[0x0][0x0] ;  /* 0x0000000000077ab9 */ /* 0x000fca0000000800 */
.L_x_7783:
        /* <DEDUP_REMOVED lines=8> */
[----:B------:R-:W-:-:S04]  /*0810*/  IADD3 R5, P0, R5, UR7, RZ ;  /* 0x0000000705057c10 */ /* 0x000fc8000ff1e0ff */
[----:B------:R-:W-:Y:S01]  /*0820*/  ISETP.LT.U32.AND P1, PT, R5, 0x4000, PT ;  /* 0x000040000500780c */ /* 0x000fe20003f21070 */
[----:B------:R-:W-:-:S05]  /*0830*/  IMAD.X R0, RZ, RZ, R0, P0 ;  /* 0x000000ffff007224 */ /* 0x000fca00000e0600 */
[----:B------:R-:W-:Y:S02]  /*0840*/  ISETP.LT.U32.AND.EX P1, PT, R0, RZ, PT, P1 ;  /* 0x000000ff0000720c */ /* 0x000fe40003f21110 */
[C---:B--2---:R-:W-:Y:S02]  /*0850*/  LOP3.LUT R9, R6.reuse, 0xff, RZ, 0xc0, !PT ;  /* 0x000000ff06097812 */ /* 0x044fe400078ec0ff */
[----:B------:R-:W-:Y:S02]  /*0860*/  PRMT R11, R6, 0x7771, RZ ;  /* 0x00007771060b7816 */ /* 0x000fe400000000ff */
[C---:B---3--:R-:W-:Y:S02]  /*0870*/  PRMT R4, R10.reuse, 0x7770, RZ ;  /* 0x000077700a047816 */ /* 0x048fe400000000ff */
[----:B------:R-:W-:Y:S02]  /*0880*/  PRMT R8, R10, 0x7771, RZ ;  /* 0x000077710a087816 */ /* 0x000fe400000000ff */
[C---:B------:R-:W-:Y:S01]  /*0890*/  PRMT R7, R6.reuse, 0x7772, RZ ;  /* 0x0000777206077816 */ /* 0x040fe200000000ff */
[----:B------:R-:W-:Y:S01]  /*08a0*/  IMAD R9, R9, UR4, R4 ;  /* 0x0000000409097c24 */ /* 0x000fe2000f8e0204 */
[----:B------:R-:W-:Y:S01]  /*08b0*/  PRMT R12, R6, 0x7773, RZ ;  /* 0x00007773060c7816 */ /* 0x000fe200000000ff */
[----:B------:R-:W-:Y:S01]  /*08c0*/  IMAD R8, R11, UR4, R8 ;  /* 0x000000040b087c24 */ /* 0x000fe2000f8e0208 */
[----:B------:R-:W-:-:S02]  /*08d0*/  PRMT R4, R10, 0x7772, RZ ;  /* 0x000077720a047816 */ /* 0x000fc400000000ff */
[----:B------:R-:W-:Y:S01]  /*08e0*/  PRMT R6, R10, 0x7773, RZ ;  /* 0x000077730a067816 */ /* 0x000fe200000000ff */
[----:B------:R-:W-:Y:S01]  /*08f0*/  IMAD.MOV.U32 R11, RZ, RZ, R12 ;  /* 0x000000ffff0b7224 */ /* 0x000fe200078e000c */
[----:B------:R-:W-:Y:S01]  /*0900*/  PRMT R9, R8, 0x7604, R9 ;  /* 0x0000760408097816 */ /* 0x000fe20000000009 */
[----:B------:R-:W-:Y:S02]  /*0910*/  IMAD R4, R7, UR4, R4 ;  /* 0x0000000407047c24 */ /* 0x000fe4000f8e0204 */
[----:B------:R-:W-:-:S03]  /*0920*/  IMAD R6, R11, UR4, R6 ;  /* 0x000000040b067c24 */ /* 0x000fc6000f8e0206 */
[----:B------:R-:W-:Y:S01]  /*0930*/  PRMT R9, R4, 0x7054, R9 ;  /* 0x0000705404097816 */ /* 0x000fe20000000009 */
[----:B------:R-:W-:-:S03]  /*0940*/  IMAD.SHL.U32 R4, R5, 0x4, RZ ;  /* 0x0000000405047824 */ /* 0x000fc600078e00ff */
[----:B------:R-:W-:Y:S02]  /*0950*/  PRMT R9, R6, 0x654, R9 ;  /* 0x0000065406097816 */ /* 0x000fe40000000009 */
[----:B------:R-:W-:Y:S02]  /*0960*/  ISETP.GE.U32.AND P0, PT, R4, UR12, PT ;  /* 0x0000000c04007c0c */ /* 0x000fe4000bf06070 */
[----:B------:R-:W-:Y:S01]  /*0970*/  SHF.L.U64.HI R4, R5, 0x2, R0 ;  /* 0x0000000205047819 */ /* 0x000fe20000010200 */
[----:B------:R0:W-:Y:S03]  /*0980*/  STG.E desc[UR10][R2.64], R9 ;  /* 0x0000000902007986 */ /* 0x0001e6000c10190a */
[----:B------:R-:W-:-:S13]  /*0990*/  ISETP.GE.AND.EX P0, PT, R4, UR5, PT, P0 ;  /* 0x0000000504007c0c */ /* 0x000fda000bf06300 */
[----:B0-----:R-:W-:Y:S05]  /*09a0*/  @!P0 BRA P1, `(.L_x_7783) ;  /* 0xfffffffc00788947 */ /* 0x001fea000083ffff */
[----:B------:R-:W-:Y:S05]  /*09b0*/  EXIT ;  /* 0x000000000000794d */ /* 0x000fea0003800000 */
.L_x_7784:
        /* <DEDUP_REMOVED lines=12> */
.L_x_8215:


//--------------------- .text._ZN2at6native55_GLOBAL__N__de093ff9_22_ForeachBinaryOpList_cu_a911ec4325multi_tensor_apply_kernelINS1_18TensorListMetadataILi2EEENS1_24BinaryOpListAlphaFunctorIhLi2ELi2ELi0EEEJSt4plusIhEhEEEvT_T0_DpT1_ --------------------------
	.section	.text._ZN2at6native55_GLOBAL__N__de093ff9_22_ForeachBinaryOpList_cu_a911ec4325multi_tensor_apply_kernelINS1_18TensorListMetadataILi2EEENS1_24BinaryOpListAlphaFunctorIhLi2ELi2ELi0EEEJSt4plusIhEhEEEvT_T0_DpT1_,"ax",@progbits
	.align	128
.text._ZN2at6native55_GLOBAL__N__de093ff9_22_ForeachBinaryOpList_cu_a911ec4325multi_tensor_apply_kernelINS1_18TensorListMetadataILi2EEENS1_24BinaryOpListAlphaFunctorIhLi2ELi2ELi0EEEJSt4plusIhEhEEEvT_T0_DpT1_:
        .type           _ZN2at6native55_GLOBAL__N__de093ff9_22_ForeachBinaryOpList_cu_a911ec4325multi_tensor_apply_kernelINS1_18TensorListMetadataILi2EEENS1_24BinaryOpListAlphaFunctorIhLi2ELi2ELi0EEEJSt4plusIhEhEEEvT_T0_DpT1_,@function
        .size           _ZN2at6native55_GLOBAL__N__de093ff9_22_ForeachBinaryOpList_cu_a911ec4325multi_tensor_apply_kernelINS1_18TensorListMetadataILi2EEENS1_24BinaryOpListAlphaFunctorIhLi2ELi2ELi0EEEJSt4plusIhEhEEEvT_T0_DpT1_,(.L_x_8216 - _ZN2at6native55_GLOBAL__N__de093ff9_22_ForeachBinaryOpList_cu_a911ec4325multi_tensor_apply_kernelINS1_18TensorListMetadataILi2EEENS1_24BinaryOpListAlphaFunctorIhLi2ELi2ELi0EEEJSt4plusIhEhEEEvT_T0_DpT1_)
        .other          _ZN2at6native55_GLOBAL__N__de093ff9_22_ForeachBinaryOpList_cu_a911ec4325multi_tensor_apply_kernelINS1_18TensorListMetadataILi2EEENS1_24BinaryOpListAlphaFunctorIhLi2ELi2ELi0EEEJSt4plusIhEhEEEvT_T0_DpT1_,@"STO_CUDA_ENTRY STV_DEFAULT"
_ZN2at6native55_GLOBAL__N__de093ff9_22_ForeachBinaryOpList_cu_a911ec4325multi_tensor_apply_kernelINS1_18TensorListMetadataILi2EEENS1_24BinaryOpListAlphaFunctorIhLi2ELi2ELi0EEEJSt4plusIhEhEEEvT_T0_DpT1_:
        /* <DEDUP_REMOVED lines=30> */
.L_x_7786:
        /* <DEDUP_REMOVED lines=57> */
[----:B------:R-:W-:Y:S01]  /*0570*/  UPRMT UR4, UR7, 0x9910, URZ ;  /* 0x0000991007047896 */ /* 0x000fe2000800003f */
        /* <DEDUP_REMOVED lines=25> */
.L_x_7785:
[----:B------:R-:W0:Y:S02]  /*0710*/  S2R R5, SR_TID.X ;  /* 0x0000000000057919 */ /* 0x000e240000002100 */
[----:B0-----:R-:W-:-:S03]  /*0720*/  IMAD.WIDE.U32 R2, R5, 0x4, RZ ;  /* 0x0000000405027825 */ /* 0x001fc600078e00ff */
[----:B------:R-:W-:-:S04]  /*0730*/  ISETP.GE.U32.AND P0, PT, R2, UR12, PT ;  /* 0x0000000c02007c0c */ /* 0x000fc8000bf06070 */
[----:B------:R-:W-:-:S04]  /*0740*/  ISETP.GE.AND.EX P0, PT, R3, UR5, PT, P0 ;  /* 0x0000000503007c0c */ /* 0x000fc8000bf06300 */
[----:B------:R-:W-:-:S13]  /*0750*/  ISETP.GT.U32.OR P0, PT, R5, 0x3fff, P0 ;  /* 0x00003fff0500780c */ /* 0x000fda0000704470 */
[----:B------:R-:W-:Y:S05]  /*0760*/  @P0 EXIT ;  /* 0x000000000000094d */ /* 0x000fea0003800000 */
[----:B------:R-:W-:Y:S01]  /*0770*/  IMAD.MOV.U32 R0, RZ, RZ, RZ ;  /* 0x000000ffff007224 */ /* 0x000fe200078e00ff */
[----:B------:R-:W-:-:S03]  /*0780*/  UPRMT UR4, UR7, 0x9910, URZ ;  /* 0x0000991007047896 */ /* 0x000fc6000800003f */
[----:B------:R-:W-:-:S09]  /*0790*/  ULDC UR7, c[0x0][0x0] ;  /* 0x0000000000077ab9 */ /* 0x000fd20000000800 */
.L_x_7787:
        /* <DEDUP_REMOVED lines=35> */
.L_x_7788:
        /* <DEDUP_REMOVED lines=11> */
.L_x_8216:


//--------------------- .nv.global.init           --------------------------
	.section	.nv.global.init,"aw",@progbits
	.align	16
.nv.global.init:
	.type		__cudart_sin_cos_coeffs,@object
	.size		__cudart_sin_cos_coeffs,(__cudart_i2opi_d - __cudart_sin_cos_coeffs)
__cudart_sin_cos_coeffs:
        /*0000*/ 	.byte	0x46, 0xd2, 0xb0, 0x2c, 0xf1, 0xe5, 0x5a, 0xbe, 0x92, 0xe3, 0xac, 0x69, 0xe3, 0x1d, 0xc7, 0x3e
        /*0010*/ 	.byte	0xa1, 0x62, 0xdb, 0x19, 0xa0, 0x01, 0x2a, 0xbf, 0x18, 0x08, 0x11, 0x11, 0x11, 0x11, 0x81, 0x3f
        /*0020*/ 	.byte	0x54, 0x55, 0x55, 0x55, 0x55, 0x55, 0xc5, 0xbf, 0x00, 0x00, 0x00, 0x00, 0x00, 0x00, 0x00, 0x00
        /*0030*/ 	.byte	0x00, 0x00, 0x00, 0x00, 0x00, 0x00, 0x00, 0x00, 0x64, 0x81, 0xfd, 0x20, 0x83, 0xff, 0xa8, 0xbd
        /*0040*/ 	.byte	0x28, 0x85, 0xef, 0xc1, 0xa7, 0xee, 0x21, 0x3e, 0xd9, 0xe6, 0x06, 0x8e, 0x4f, 0x7e, 0x92, 0xbe
        /*0050*/ 	.byte	0xe9, 0xbc, 0xdd, 0x19, 0xa0, 0x01, 0xfa, 0x3e, 0x47, 0x5d, 0xc1, 0x16, 0x6c, 0xc1, 0x56, 0xbf
        /*0060*/ 	.byte	0x51, 0x55, 0x55, 0x55, 0x55, 0x55, 0xa5, 0x3f, 0x00, 0x00, 0x00, 0x00, 0x00, 0x00, 0xe0, 0xbf
        /*0070*/ 	.byte	0x00, 0x00, 0x00, 0x00, 0x00, 0x00, 0xf0, 0x3f, 0x00, 0x00, 0x00, 0x00, 0x00, 0x00, 0x00, 0x00
	.type		__cudart_i2opi_d,@object
	.size		__cudart_i2opi_d,(.L_29 - __cudart_i2opi_d)
__cudart_i2opi_d:
        /* <DEDUP_REMOVED lines=9> */
.L_29:


//--------------------- .nv.shared.reserved.0     --------------------------
	.section	.nv.shared.reserved.0,"aw",@nobits
	.weak		__nv_reservedSMEM_offset_0_alias
	.size		__nv_reservedSMEM_offset_0_alias, 0, 0
	.other		__nv_reservedSMEM_offset_0_alias,@"STO_CUDA_RESERVED_SHARED STV_DEFAULT"
__nv_reservedSMEM_offset_0_alias:
	.zero		0


//--------------------- .nv.global                --------------------------
	.section	.nv.global,"aw",@nobits
.nv.global:
	.type		_ZN53_INTERNAL_de093ff9_22_ForeachBinaryOpList_cu_a911ec434cuda3std3__48in_placeE,@object
	.size		_ZN53_INTERNAL_de093ff9_22_ForeachBinaryOpList_cu_a911ec434cuda3std3__48in_placeE,(_ZN53_INTERNAL_de093ff9_22_ForeachBinaryOpList_cu_a911ec434cuda3std6ranges3__45__cpo8distanceE - _ZN53_INTERNAL_de093ff9_22_ForeachBinaryOpList_cu_a911ec434cuda3std3__48in_placeE)
_ZN53_INTERNAL_de093ff9_22_ForeachBinaryOpList_cu_a911ec434cuda3std3__48in_placeE:
	.zero		1
	.type		_ZN53_INTERNAL_de093ff9_22_ForeachBinaryOpList_cu_a911ec434cuda3std6ranges3__45__cpo8distanceE,@object
	.size		_ZN53_INTERNAL_de093ff9_22_ForeachBinaryOpList_cu_a911ec434cuda3std6ranges3__45__cpo8distanceE,(_ZN53_INTERNAL_de093ff9_22_ForeachBinaryOpList_cu_a911ec434cuda3std3__45__cpo6cbeginE - _ZN53_INTERNAL_de093ff9_22_ForeachBinaryOpList_cu_a911ec434cuda3std6ranges3__45__cpo8distanceE)
_ZN53_INTERNAL_de093ff9_22_ForeachBinaryOpList_cu_a911ec434cuda3std6ranges3__45__cpo8distanceE:
	.zero		1
	.type		_ZN53_INTERNAL_de093ff9_22_ForeachBinaryOpList_cu_a911ec434cuda3std3__45__cpo6cbeginE,@object
	.size		_ZN53_INTERNAL_de093ff9_22_ForeachBinaryOpList_cu_a911ec434cuda3std3__45__cpo6cbeginE,(_ZN53_INTERNAL_de093ff9_22_ForeachBinaryOpList_cu_a911ec434cuda3std6ranges3__45__cpo7advanceE - _ZN53_INTERNAL_de093ff9_22_ForeachBinaryOpList_cu_a911ec434cuda3std3__45__cpo6cbeginE)
_ZN53_INTERNAL_de093ff9_22_ForeachBinaryOpList_cu_a911ec434cuda3std3__45__cpo6cbeginE:
	.zero		1
	.type		_ZN53_INTERNAL_de093ff9_22_ForeachBinaryOpList_cu_a911ec434cuda3std6ranges3__45__cpo7advanceE,@object
	.size		_ZN53_INTERNAL_de093ff9_22_ForeachBinaryOpList_cu_a911ec434cuda3std6ranges3__45__cpo7advanceE,(_ZN53_INTERNAL_de093ff9_22_ForeachBinaryOpList_cu_a911ec434cuda3std3__45__cpo7crbeginE - _ZN53_INTERNAL_de093ff9_22_ForeachBinaryOpList_cu_a911ec434cuda3std6ranges3__45__cpo7advanceE)
_ZN53_INTERNAL_de093ff9_22_ForeachBinaryOpList_cu_a911ec434cuda3std6ranges3__45__cpo7advanceE:
	.zero		1
	.type		_ZN53_INTERNAL_de093ff9_22_ForeachBinaryOpList_cu_a911ec434cuda3std3__45__cpo7crbeginE,@object
	.size		_ZN53_INTERNAL_de093ff9_22_ForeachBinaryOpList_cu_a911ec434cuda3std3__45__cpo7crbeginE,(_ZN53_INTERNAL_de093ff9_22_ForeachBinaryOpList_cu_a911ec434cuda3std6ranges3__45__cpo4dataE - _ZN53_INTERNAL_de093ff9_22_ForeachBinaryOpList_cu_a911ec434cuda3std3__45__cpo7crbeginE)
_ZN53_INTERNAL_de093ff9_22_ForeachBinaryOpList_cu_a911ec434cuda3std3__45__cpo7crbeginE:
	.zero		1
	.type		_ZN53_INTERNAL_de093ff9_22_ForeachBinaryOpList_cu_a911ec434cuda3std6ranges3__45__cpo4dataE,@object
	.size		_ZN53_INTERNAL_de093ff9_22_ForeachBinaryOpList_cu_a911ec434cuda3std6ranges3__45__cpo4dataE,(_ZN53_INTERNAL_de093ff9_22_ForeachBinaryOpList_cu_a911ec434cuda3std6ranges3__45__cpo5beginE - _ZN53_INTERNAL_de093ff9_22_ForeachBinaryOpList_cu_a911ec434cuda3std6ranges3__45__cpo4dataE)
_ZN53_INTERNAL_de093ff9_22_ForeachBinaryOpList_cu_a911ec434cuda3std6ranges3__45__cpo4dataE:
	.zero		1
	.type		_ZN53_INTERNAL_de093ff9_22_ForeachBinaryOpList_cu_a911ec434cuda3std6ranges3__45__cpo5beginE,@object
	.size		_ZN53_INTERNAL_de093ff9_22_ForeachBinaryOpList_cu_a911ec434cuda3std6ranges3__45__cpo5beginE,(_ZN53_INTERNAL_de093ff9_22_ForeachBinaryOpList_cu_a911ec434cuda3std3__455_GLOBAL__N__de093ff9_22_ForeachBinaryOpList_cu_a911ec436ignoreE - _ZN53_INTERNAL_de093ff9_22_ForeachBinaryOpList_cu_a911ec434cuda3std6ranges3__45__cpo5beginE)
_ZN53_INTERNAL_de093ff9_22_ForeachBinaryOpList_cu_a911ec434cuda3std6ranges3__45__cpo5beginE:
	.zero		1
	.type		_ZN53_INTERNAL_de093ff9_22_ForeachBinaryOpList_cu_a911ec434cuda3std3__455_GLOBAL__N__de093ff9_22_ForeachBinaryOpList_cu_a911ec436ignoreE,@object
	.size		_ZN53_INTERNAL_de093ff9_22_ForeachBinaryOpList_cu_a911ec434cuda3std3__455_GLOBAL__N__de093ff9_22_ForeachBinaryOpList_cu_a911ec436ignoreE,(_ZN53_INTERNAL_de093ff9_22_ForeachBinaryOpList_cu_a911ec434cuda3std6ranges3__45__cpo4sizeE - _ZN53_INTERNAL_de093ff9_22_ForeachBinaryOpList_cu_a911ec434cuda3std3__455_GLOBAL__N__de093ff9_22_ForeachBinaryOpList_cu_a911ec436ignoreE)
_ZN53_INTERNAL_de093ff9_22_ForeachBinaryOpList_cu_a911ec434cuda3std3__455_GLOBAL__N__de093ff9_22_ForeachBinaryOpList_cu_a911ec436ignoreE:
	.zero		1
	.type		_ZN53_INTERNAL_de093ff9_22_ForeachBinaryOpList_cu_a911ec434cuda3std6ranges3__45__cpo4sizeE,@object
	.size		_ZN53_INTERNAL_de093ff9_22_ForeachBinaryOpList_cu_a911ec434cuda3std6ranges3__45__cpo4sizeE,(_ZN53_INTERNAL_de093ff9_22_ForeachBinaryOpList_cu_a911ec434cuda3std3__45__cpo5beginE - _ZN53_INTERNAL_de093ff9_22_ForeachBinaryOpList_cu_a911ec434cuda3std6ranges3__45__cpo4sizeE)
_ZN53_INTERNAL_de093ff9_22_ForeachBinaryOpList_cu_a911ec434cuda3std6ranges3__45__cpo4sizeE:
	.zero		1
	.type		_ZN53_INTERNAL_de093ff9_22_ForeachBinaryOpList_cu_a911ec434cuda3std3__45__cpo5beginE,@object
	.size		_ZN53_INTERNAL_de093ff9_22_ForeachBinaryOpList_cu_a911ec434cuda3std3__45__cpo5beginE,(_ZN53_INTERNAL_de093ff9_22_ForeachBinaryOpList_cu_a911ec434cuda3std6ranges3__45__cpo6cbeginE - _ZN53_INTERNAL_de093ff9_22_ForeachBinaryOpList_cu_a911ec434cuda3std3__45__cpo5beginE)
_ZN53_INTERNAL_de093ff9_22_ForeachBinaryOpList_cu_a911ec434cuda3std3__45__cpo5beginE:
	.zero		1
	.type		_ZN53_INTERNAL_de093ff9_22_ForeachBinaryOpList_cu_a911ec434cuda3std6ranges3__45__cpo6cbeginE,@object
	.size		_ZN53_INTERNAL_de093ff9_22_ForeachBinaryOpList_cu_a911ec434cuda3std6ranges3__45__cpo6cbeginE,(_ZN53_INTERNAL_de093ff9_22_ForeachBinaryOpList_cu_a911ec434cuda3std3__45__cpo6rbeginE - _ZN53_INTERNAL_de093ff9_22_ForeachBinaryOpList_cu_a911ec434cuda3std6ranges3__45__cpo6cbeginE)
_ZN53_INTERNAL_de093ff9_22_ForeachBinaryOpList_cu_a911ec434cuda3std6ranges3__45__cpo6cbeginE:
	.zero		1
	.type		_ZN53_INTERNAL_de093ff9_22_ForeachBinaryOpList_cu_a911ec434cuda3std3__45__cpo6rbeginE,@object
	.size		_ZN53_INTERNAL_de093ff9_22_ForeachBinaryOpList_cu_a911ec434cuda3std3__45__cpo6rbeginE,(_ZN53_INTERNAL_de093ff9_22_ForeachBinaryOpList_cu_a911ec434cuda3std6ranges3__45__cpo4nextE - _ZN53_INTERNAL_de093ff9_22_ForeachBinaryOpList_cu_a911ec434cuda3std3__45__cpo6rbeginE)
_ZN53_INTERNAL_de093ff9_22_ForeachBinaryOpList_cu_a911ec434cuda3std3__45__cpo6rbeginE:
	.zero		1
	.type		_ZN53_INTERNAL_de093ff9_22_ForeachBinaryOpList_cu_a911ec434cuda3std6ranges3__45__cpo4nextE,@object
	.size		_ZN53_INTERNAL_de093ff9_22_ForeachBinaryOpList_cu_a911ec434cuda3std6ranges3__45__cpo4nextE,(_ZN53_INTERNAL_de093ff9_22_ForeachBinaryOpList_cu_a911ec434cuda3std6ranges3__45__cpo4swapE - _ZN53_INTERNAL_de093ff9_22_ForeachBinaryOpList_cu_a911ec434cuda3std6ranges3__45__cpo4nextE)
_ZN53_INTERNAL_de093ff9_22_ForeachBinaryOpList_cu_a911ec434cuda3std6ranges3__45__cpo4nextE:
	.zero		1
	.type		_ZN53_INTERNAL_de093ff9_22_ForeachBinaryOpList_cu_a911ec434cuda3std6ranges3__45__cpo4swapE,@object
	.size		_ZN53_INTERNAL_de093ff9_22_ForeachBinaryOpList_cu_a911ec434cuda3std6ranges3__45__cpo4swapE,(_ZN53_INTERNAL_de093ff9_22_ForeachBinaryOpList_cu_a911ec434cuda3std3__420unreachable_sentinelE - _ZN53_INTERNAL_de093ff9_22_ForeachBinaryOpList_cu_a911ec434cuda3std6ranges3__45__cpo4swapE)
_ZN53_INTERNAL_de093ff9_22_ForeachBinaryOpList_cu_a911ec434cuda3std6ranges3__45__cpo4swapE:
	.zero		1
	.type		_ZN53_INTERNAL_de093ff9_22_ForeachBinaryOpList_cu_a911ec434cuda3std3__420unreachable_sentinelE,@object
	.size		_ZN53_INTERNAL_de093ff9_22_ForeachBinaryOpList_cu_a911ec434cuda3std3__420unreachable_sentinelE,(_ZN53_INTERNAL_de093ff9_22_ForeachBinaryOpList_cu_a911ec436thrust23THRUST_300001_SM_900_NS6system6detail10sequential3seqE - _ZN53_INTERNAL_de093ff9_22_ForeachBinaryOpList_cu_a911ec434cuda3std3__420unreachable_sentinelE)
_ZN53_INTERNAL_de093ff9_22_ForeachBinaryOpList_cu_a911ec434cuda3std3__420unreachable_sentinelE:
	.zero		1
	.type		_ZN53_INTERNAL_de093ff9_22_ForeachBinaryOpList_cu_a911ec436thrust23THRUST_300001_SM_900_NS6system6detail10sequential3seqE,@object
	.size		_ZN53_INTERNAL_de093ff9_22_ForeachBinaryOpList_cu_a911ec436thrust23THRUST_300001_SM_900_NS6system6detail10sequential3seqE,(_ZN53_INTERNAL_de093ff9_22_ForeachBinaryOpList_cu_a911ec434cuda3std3__45__cpo4cendE - _ZN53_INTERNAL_de093ff9_22_ForeachBinaryOpList_cu_a911ec436thrust23THRUST_300001_SM_900_NS6system6detail10sequential3seqE)
_ZN53_INTERNAL_de093ff9_22_ForeachBinaryOpList_cu_a911ec436thrust23THRUST_300001_SM_900_NS6system6detail10sequential3seqE:
	.zero		1
	.type		_ZN53_INTERNAL_de093ff9_22_ForeachBinaryOpList_cu_a911ec434cuda3std3__45__cpo4cendE,@object
	.size		_ZN53_INTERNAL_de093ff9_22_ForeachBinaryOpList_cu_a911ec434cuda3std3__45__cpo4cendE,(_ZN53_INTERNAL_de093ff9_22_ForeachBinaryOpList_cu_a911ec434cuda3std6ranges3__45__cpo9iter_swapE - _ZN53_INTERNAL_de093ff9_22_ForeachBinaryOpList_cu_a911ec434cuda3std3__45__cpo4cendE)
_ZN53_INTERNAL_de093ff9_22_ForeachBinaryOpList_cu_a911ec434cuda3std3__45__cpo4cendE:
	.zero		1
	.type		_ZN53_INTERNAL_de093ff9_22_ForeachBinaryOpList_cu_a911ec434cuda3std6ranges3__45__cpo9iter_swapE,@object
	.size		_ZN53_INTERNAL_de093ff9_22_ForeachBinaryOpList_cu_a911ec434cuda3std6ranges3__45__cpo9iter_swapE,(_ZN53_INTERNAL_de093ff9_22_ForeachBinaryOpList_cu_a911ec434cuda3std3__45__cpo5crendE - _ZN53_INTERNAL_de093ff9_22_ForeachBinaryOpList_cu_a911ec434cuda3std6ranges3__45__cpo9iter_swapE)
_ZN53_INTERNAL_de093ff9_22_ForeachBinaryOpList_cu_a911ec434cuda3std6ranges3__45__cpo9iter_swapE:
	.zero		1
	.type		_ZN53_INTERNAL_de093ff9_22_ForeachBinaryOpList_cu_a911ec434cuda3std3__45__cpo5crendE,@object
	.size		_ZN53_INTERNAL_de093ff9_22_ForeachBinaryOpList_cu_a911ec434cuda3std3__45__cpo5crendE,(_ZN53_INTERNAL_de093ff9_22_ForeachBinaryOpList_cu_a911ec434cuda3std6ranges3__45__cpo5cdataE - _ZN53_INTERNAL_de093ff9_22_ForeachBinaryOpList_cu_a911ec434cuda3std3__45__cpo5crendE)
_ZN53_INTERNAL_de093ff9_22_ForeachBinaryOpList_cu_a911ec434cuda3std3__45__cpo5crendE:
	.zero		1
	.type		_ZN53_INTERNAL_de093ff9_22_ForeachBinaryOpList_cu_a911ec434cuda3std6ranges3__45__cpo5cdataE,@object
	.size		_ZN53_INTERNAL_de093ff9_22_ForeachBinaryOpList_cu_a911ec434cuda3std6ranges3__45__cpo5cdataE,(_ZN53_INTERNAL_de093ff9_22_ForeachBinaryOpList_cu_a911ec434cuda3std6ranges3__45__cpo3endE - _ZN53_INTERNAL_de093ff9_22_ForeachBinaryOpList_cu_a911ec434cuda3std6ranges3__45__cpo5cdataE)
_ZN53_INTERNAL_de093ff9_22_ForeachBinaryOpList_cu_a911ec434cuda3std6ranges3__45__cpo5cdataE:
	.zero		1
	.type		_ZN53_INTERNAL_de093ff9_22_ForeachBinaryOpList_cu_a911ec434cuda3std6ranges3__45__cpo3endE,@object
	.size		_ZN53_INTERNAL_de093ff9_22_ForeachBinaryOpList_cu_a911ec434cuda3std6ranges3__45__cpo3endE,(_ZN53_INTERNAL_de093ff9_22_ForeachBinaryOpList_cu_a911ec434cuda3std3__419piecewise_constructE - _ZN53_INTERNAL_de093ff9_22_ForeachBinaryOpList_cu_a911ec434cuda3std6ranges3__45__cpo3endE)
_ZN53_INTERNAL_de093ff9_22_ForeachBinaryOpList_cu_a911ec434cuda3std6ranges3__45__cpo3endE:
	.zero		1
	.type		_ZN53_INTERNAL_de093ff9_22_ForeachBinaryOpList_cu_a911ec434cuda3std3__419piecewise_constructE,@object
	.size		_ZN53_INTERNAL_de093ff9_22_ForeachBinaryOpList_cu_a911ec434cuda3std3__419piecewise_constructE,(_ZN53_INTERNAL_de093ff9_22_ForeachBinaryOpList_cu_a911ec434cuda3std6ranges3__45__cpo5ssizeE - _ZN53_INTERNAL_de093ff9_22_ForeachBinaryOpList_cu_a911ec434cuda3std3__419piecewise_constructE)
_ZN53_INTERNAL_de093ff9_22_ForeachBinaryOpList_cu_a911ec434cuda3std3__419piecewise_constructE:
	.zero		1
	.type		_ZN53_INTERNAL_de093ff9_22_ForeachBinaryOpList_cu_a911ec434cuda3std6ranges3__45__cpo5ssizeE,@object
	.size		_ZN53_INTERNAL_de093ff9_22_ForeachBinaryOpList_cu_a911ec434cuda3std6ranges3__45__cpo5ssizeE,(_ZN53_INTERNAL_de093ff9_22_ForeachBinaryOpList_cu_a911ec434cuda3std3__45__cpo3endE - _ZN53_INTERNAL_de093ff9_22_ForeachBinaryOpList_cu_a911ec434cuda3std6ranges3__45__cpo5ssizeE)
_ZN53_INTERNAL_de093ff9_22_ForeachBinaryOpList_cu_a911ec434cuda3std6ranges3__45__cpo5ssizeE:
	.zero		1
	.type		_ZN53_INTERNAL_de093ff9_22_ForeachBinaryOpList_cu_a911ec434cuda3std3__45__cpo3endE,@object
	.size		_ZN53_INTERNAL_de093ff9_22_ForeachBinaryOpList_cu_a911ec434cuda3std3__45__cpo3endE,(_ZN53_INTERNAL_de093ff9_22_ForeachBinaryOpList_cu_a911ec434cuda3std6ranges3__45__cpo4cendE - _ZN53_INTERNAL_de093ff9_22_ForeachBinaryOpList_cu_a911ec434cuda3std3__45__cpo3endE)
_ZN53_INTERNAL_de093ff9_22_ForeachBinaryOpList_cu_a911ec434cuda3std3__45__cpo3endE:
	.zero		1
	.type		_ZN53_INTERNAL_de093ff9_22_ForeachBinaryOpList_cu_a911ec434cuda3std6ranges3__45__cpo4cendE,@object
	.size		_ZN53_INTERNAL_de093ff9_22_ForeachBinaryOpList_cu_a911ec434cuda3std6ranges3__45__cpo4cendE,(_ZN53_INTERNAL_de093ff9_22_ForeachBinaryOpList_cu_a911ec434cuda3std3__45__cpo4rendE - _ZN53_INTERNAL_de093ff9_22_ForeachBinaryOpList_cu_a911ec434cuda3std6ranges3__45__cpo4cendE)
_ZN53_INTERNAL_de093ff9_22_ForeachBinaryOpList_cu_a911ec434cuda3std6ranges3__45__cpo4cendE:
	.zero		1
	.type		_ZN53_INTERNAL_de093ff9_22_ForeachBinaryOpList_cu_a911ec434cuda3std3__45__cpo4rendE,@object
	.size		_ZN53_INTERNAL_de093ff9_22_ForeachBinaryOpList_cu_a911ec434cuda3std3__45__cpo4rendE,(_ZN53_INTERNAL_de093ff9_22_ForeachBinaryOpList_cu_a911ec434cuda3std6ranges3__45__cpo4prevE - _ZN53_INTERNAL_de093ff9_22_ForeachBinaryOpList_cu_a911ec434cuda3std3__45__cpo4rendE)
_ZN53_INTERNAL_de093ff9_22_ForeachBinaryOpList_cu_a911ec434cuda3std3__45__cpo4rendE:
	.zero		1
	.type		_ZN53_INTERNAL_de093ff9_22_ForeachBinaryOpList_cu_a911ec434cuda3std6ranges3__45__cpo4prevE,@object
	.size		_ZN53_INTERNAL_de093ff9_22_ForeachBinaryOpList_cu_a911ec434cuda3std6ranges3__45__cpo4prevE,(_ZN53_INTERNAL_de093ff9_22_ForeachBinaryOpList_cu_a911ec434cuda3std6ranges3__45__cpo9iter_moveE - _ZN53_INTERNAL_de093ff9_22_ForeachBinaryOpList_cu_a911ec434cuda3std6ranges3__45__cpo4prevE)
_ZN53_INTERNAL_de093ff9_22_ForeachBinaryOpList_cu_a911ec434cuda3std6ranges3__45__cpo4prevE:
	.zero		1
	.type		_ZN53_INTERNAL_de093ff9_22_ForeachBinaryOpList_cu_a911ec434cuda3std6ranges3__45__cpo9iter_moveE,@object
	.size		_ZN53_INTERNAL_de093ff9_22_ForeachBinaryOpList_cu_a911ec434cuda3std6ranges3__45__cpo9iter_moveE,(.L_13 - _ZN53_INTERNAL_de093ff9_22_ForeachBinaryOpList_cu_a911ec434cuda3std6ranges3__45__cpo9iter_moveE)
_ZN53_INTERNAL_de093ff9_22_ForeachBinaryOpList_cu_a911ec434cuda3std6ranges3__45__cpo9iter_moveE:
	.zero		1
.L_13:


//--------------------- .nv.constant0._ZN2at6native55_GLOBAL__N__de093ff9_22_ForeachBinaryOpList_cu_a911ec4325multi_tensor_apply_kernelINS1_18TensorListMetadataILi2EEENS1_11CopyFunctorIN3c1015Float8_e5m2fnuzENS6_11Float8_e5m2ELi2ELi1ELi1EEEJNS0_4CopyIS7_S8_EEEEEvT_T0_DpT1_ --------------------------
	.section	.nv.constant0._ZN2at6native55_GLOBAL__N__de093ff9_22_ForeachBinaryOpList_cu_a911ec4325multi_tensor_apply_kernelINS1_18TensorListMetadataILi2EEENS1_11CopyFunctorIN3c1015Float8_e5m2fnuzENS6_11Float8_e5m2ELi2ELi1ELi1EEEJNS0_4CopyIS7_S8_EEEEEvT_T0_DpT1_,"a",@progbits
	.sectionflags	@""
	.align	4
.nv.constant0._ZN2at6native55_GLOBAL__N__de093ff9_22_ForeachBinaryOpList_cu_a911ec4325multi_tensor_apply_kernelINS1_18TensorListMetadataILi2EEENS1_11CopyFunctorIN3c1015Float8_e5m2fnuzENS6_11Float8_e5m2ELi2ELi1ELi1EEEJNS0_4CopyIS7_S8_EEEEEvT_T0_DpT1_:
	.zero		3674


//--------------------- .nv.constant0._ZN2at6native55_GLOBAL__N__de093ff9_22_ForeachBinaryOpList_cu_a911ec4325multi_tensor_apply_kernelINS1_18TensorListMetadataILi2EEENS1_11CopyFunctorIN3c1015Float8_e5m2fnuzENS6_15Float8_e4m3fnuzELi2ELi1ELi1EEEJNS0_4CopyIS7_S8_EEEEEvT_T0_DpT1_ --------------------------
	.section	.nv.constant0._ZN2at6native55_GLOBAL__N__de093ff9_22_ForeachBinaryOpList_cu_a911ec4325multi_tensor_apply_kernelINS1_18TensorListMetadataILi2EEENS1_11CopyFunctorIN3c1015Float8_e5m2fnuzENS6_15Float8_e4m3fnuzELi2ELi1ELi1EEEJNS0_4CopyIS7_S8_EEEEEvT_T0_DpT1_,"a",@progbits
	.sectionflags	@""
	.align	4
.nv.constant0._ZN2at6native55_GLOBAL__N__de093ff9_22_ForeachBinaryOpList_cu_a911ec4325multi_tensor_apply_kernelINS1_18TensorListMetadataILi2EEENS1_11CopyFunctorIN3c1015Float8_e5m2fnuzENS6_15Float8_e4m3fnuzELi2ELi1ELi1EEEJNS0_4CopyIS7_S8_EEEEEvT_T0_DpT1_:
	.zero		3674


//--------------------- .nv.constant0._ZN2at6native55_GLOBAL__N__de093ff9_22_ForeachBinaryOpList_cu_a911ec4325multi_tensor_apply_kernelINS1_18TensorListMetadataILi2EEENS1_11CopyFunctorIN3c1015Float8_e5m2fnuzENS6_13Float8_e4m3fnELi2ELi1ELi1EEEJNS0_4CopyIS7_S8_EEEEEvT_T0_DpT1_ --------------------------
	.section	.nv.constant0._ZN2at6native55_GLOBAL__N__de093ff9_22_ForeachBinaryOpList_cu_a911ec4325multi_tensor_apply_kernelINS1_18TensorListMetadataILi2EEENS1_11CopyFunctorIN3c1015Float8_e5m2fnuzENS6_13Float8_e4m3fnELi2ELi1ELi1EEEJNS0_4CopyIS7_S8_EEEEEvT_T0_DpT1_,"a",@progbits
	.sectionflags	@""
	.align	4
.nv.constant0._ZN2at6native55_GLOBAL__N__de093ff9_22_ForeachBinaryOpList_cu_a911ec4325multi_tensor_apply_kernelINS1_18TensorListMetadataILi2EEENS1_11CopyFunctorIN3c1015Float8_e5m2fnuzENS6_13Float8_e4m3fnELi2ELi1ELi1EEEJNS0_4CopyIS7_S8_EEEEEvT_T0_DpT1_:
	.zero		3674


//--------------------- .nv.constant0._ZN2at6native55_GLOBAL__N__de093ff9_22_ForeachBinaryOpList_cu_a911ec4325multi_tensor_apply_kernelINS1_18TensorListMetadataILi2EEENS1_11CopyFunctorIN3c1015Float8_e5m2fnuzEbLi2ELi1ELi1EEEJNS0_4CopyIS7_bEEEEEvT_T0_DpT1_ --------------------------
	.section	.nv.constant0._ZN2at6native55_GLOBAL__N__de093ff9_22_ForeachBinaryOpList_cu_a911ec4325multi_tensor_apply_kernelINS1_18TensorListMetadataILi2EEENS1_11CopyFunctorIN3c1015Float8_e5m2fnuzEbLi2ELi1ELi1EEEJNS0_4CopyIS7_bEEEEEvT_T0_DpT1_,"a",@progbits
	.sectionflags	@""
	.align	4
.nv.constant0._ZN2at6native55_GLOBAL__N__de093ff9_22_ForeachBinaryOpList_cu_a911ec4325multi_tensor_apply_kernelINS1_18TensorListMetadataILi2EEENS1_11CopyFunctorIN3c1015Float8_e5m2fnuzEbLi2ELi1ELi1EEEJNS0_4CopyIS7_bEEEEEvT_T0_DpT1_:
	.zero		3674


//--------------------- .nv.constant0._ZN2at6native55_GLOBAL__N__de093ff9_22_ForeachBinaryOpList_cu_a911ec4325multi_tensor_apply_kernelINS1_18TensorListMetadataILi2EEENS1_11CopyFunctorIN3c1015Float8_e5m2fnuzENS6_8BFloat16ELi2ELi1ELi1EEEJNS0_4CopyIS7_S8_EEEEEvT_T0_DpT1_ --------------------------
	.section	.nv.constant0._ZN2at6native55_GLOBAL__N__de093ff9_22_ForeachBinaryOpList_cu_a911ec4325multi_tensor_apply_kernelINS1_18TensorListMetadataILi2EEENS1_11CopyFunctorIN3c1015Float8_e5m2fnuzENS6_8BFloat16ELi2ELi1ELi1EEEJNS0_4CopyIS7_S8_EEEEEvT_T0_DpT1_,"a",@progbits
	.sectionflags	@""
	.align	4
.nv.constant0._ZN2at6native55_GLOBAL__N__de093ff9_22_ForeachBinaryOpList_cu_a911ec4325multi_tensor_apply_kernelINS1_18TensorListMetadataILi2EEENS1_11CopyFunctorIN3c1015Float8_e5m2fnuzENS6_8BFloat16ELi2ELi1ELi1EEEJNS0_4CopyIS7_S8_EEEEEvT_T0_DpT1_:
	.zero		3674


//--------------------- .nv.constant0._ZN2at6native55_GLOBAL__N__de093ff9_22_ForeachBinaryOpList_cu_a911ec4325multi_tensor_apply_kernelINS1_18TensorListMetadataILi2EEENS1_11CopyFunctorIN3c1015Float8_e5m2fnuzENS6_4HalfELi2ELi1ELi1EEEJNS0_4CopyIS7_S8_EEEEEvT_T0_DpT1_ --------------------------
	.section	.nv.constant0._ZN2at6native55_GLOBAL__N__de093ff9_22_ForeachBinaryOpList_cu_a911ec4325multi_tensor_apply_kernelINS1_18TensorListMetadataILi2EEENS1_11CopyFunctorIN3c1015Float8_e5m2fnuzENS6_4HalfELi2ELi1ELi1EEEJNS0_4CopyIS7_S8_EEEEEvT_T0_DpT1_,"a",@progbits
	.sectionflags	@""
	.align	4
.nv.constant0._ZN2at6native55_GLOBAL__N__de093ff9_22_ForeachBinaryOpList_cu_a911ec4325multi_tensor_apply_kernelINS1_18TensorListMetadataILi2EEENS1_11CopyFunctorIN3c1015Float8_e5m2fnuzENS6_4HalfELi2ELi1ELi1EEEJNS0_4CopyIS7_S8_EEEEEvT_T0_DpT1_:
	.zero		3674


//--------------------- .nv.constant0._ZN2at6native55_GLOBAL__N__de093ff9_22_ForeachBinaryOpList_cu_a911ec4325multi_tensor_apply_kernelINS1_18TensorListMetadataILi2EEENS1_11CopyFunctorIN3c1015Float8_e5m2fnuzENS6_7complexIfEELi2ELi1ELi1EEEJNS0_4CopyIS7_S9_EEEEEvT_T0_DpT1_ --------------------------
	.section	.nv.constant0._ZN2at6native55_GLOBAL__N__de093ff9_22_ForeachBinaryOpList_cu_a911ec4325multi_tensor_apply_kernelINS1_18TensorListMetadataILi2EEENS1_11CopyFunctorIN3c1015Float8_e5m2fnuzENS6_7complexIfEELi2ELi1ELi1EEEJNS0_4CopyIS7_S9_EEEEEvT_T0_DpT1_,"a",@progbits
	.sectionflags	@""
	.align	4
.nv.constant0._ZN2at6native55_GLOBAL__N__de093ff9_22_ForeachBinaryOpList_cu_a911ec4325multi_tensor_apply_kernelINS1_18TensorListMetadataILi2EEENS1_11CopyFunctorIN3c1015Float8_e5m2fnuzENS6_7complexIfEELi2ELi1ELi1EEEJNS0_4CopyIS7_S9_EEEEEvT_T0_DpT1_:
	.zero		3674


//--------------------- .nv.constant0._ZN2at6native55_GLOBAL__N__de093ff9_22_ForeachBinaryOpList_cu_a911ec4325multi_tensor_apply_kernelINS1_18TensorListMetadataILi2EEENS1_11CopyFunctorIN3c1015Float8_e5m2fnuzENS6_7complexIdEELi2ELi1ELi1EEEJNS0_4CopyIS7_S9_EEEEEvT_T0_DpT1_ --------------------------
	.section	.nv.constant0._ZN2at6native55_GLOBAL__N__de093ff9_22_ForeachBinaryOpList_cu_a911ec4325multi_tensor_apply_kernelINS1_18TensorListMetadataILi2EEENS1_11CopyFunctorIN3c1015Float8_e5m2fnuzENS6_7complexIdEELi2ELi1ELi1EEEJNS0_4CopyIS7_S9_EEEEEvT_T0_DpT1_,"a",@progbits
	.sectionflags	@""
	.align	4
.nv.constant0._ZN2at6native55_GLOBAL__N__de093ff9_22_ForeachBinaryOpList_cu_a911ec4325multi_tensor_apply_kernelINS1_18TensorListMetadataILi2EEENS1_11CopyFunctorIN3c1015Float8_e5m2fnuzENS6_7complexIdEELi2ELi1ELi1EEEJNS0_4CopyIS7_S9_EEEEEvT_T0_DpT1_:
	.zero		3674


//--------------------- .nv.constant0._ZN2at6native55_GLOBAL__N__de093ff9_22_ForeachBinaryOpList_cu_a911ec4325multi_tensor_apply_kernelINS1_18TensorListMetadataILi2EEENS1_11CopyFunctorIN3c1015Float8_e5m2fnuzEfLi2ELi1ELi1EEEJNS0_4CopyIS7_fEEEEEvT_T0_DpT1_ --------------------------
	.section	.nv.constant0._ZN2at6native55_GLOBAL__N__de093ff9_22_ForeachBinaryOpList_cu_a911ec4325multi_tensor_apply_kernelINS1_18TensorListMetadataILi2EEENS1_11CopyFunctorIN3c1015Float8_e5m2fnuzEfLi2ELi1ELi1EEEJNS0_4CopyIS7_fEEEEEvT_T0_DpT1_,"a",@progbits
	.sectionflags	@""
	.align	4
.nv.constant0._ZN2at6native55_GLOBAL__N__de093ff9_22_ForeachBinaryOpList_cu_a911ec4325multi_tensor_apply_kernelINS1_18TensorListMetadataILi2EEENS1_11CopyFunctorIN3c1015Float8_e5m2fnuzEfLi2ELi1ELi1EEEJNS0_4CopyIS7_fEEEEEvT_T0_DpT1_:
	.zero		3674


//--------------------- .nv.constant0._ZN2at6native55_GLOBAL__N__de093ff9_22_ForeachBinaryOpList_cu_a911ec4325multi_tensor_apply_kernelINS1_18TensorListMetadataILi2EEENS1_11CopyFunctorIN3c1015Float8_e5m2fnuzEdLi2ELi1ELi1EEEJNS0_4CopyIS7_dEEEEEvT_T0_DpT1_ --------------------------
	.section	.nv.constant0._ZN2at6native55_GLOBAL__N__de093ff9_22_ForeachBinaryOpList_cu_a911ec4325multi_tensor_apply_kernelINS1_18TensorListMetadataILi2EEENS1_11CopyFunctorIN3c1015Float8_e5m2fnuzEdLi2ELi1ELi1EEEJNS0_4CopyIS7_dEEEEEvT_T0_DpT1_,"a",@progbits
	.sectionflags	@""
	.align	4
.nv.constant0._ZN2at6native55_GLOBAL__N__de093ff9_22_ForeachBinaryOpList_cu_a911ec4325multi_tensor_apply_kernelINS1_18TensorListMetadataILi2EEENS1_11CopyFunctorIN3c1015Float8_e5m2fnuzEdLi2ELi1ELi1EEEJNS0_4CopyIS7_dEEEEEvT_T0_DpT1_:
	.zero		3674


//--------------------- .nv.constant0._ZN2at6native55_GLOBAL__N__de093ff9_22_ForeachBinaryOpList_cu_a911ec4325multi_tensor_apply_kernelINS1_18TensorListMetadataILi2EEENS1_11CopyFunctorIN3c1015Float8_e5m2fnuzEiLi2ELi1ELi1EEEJNS0_4CopyIS7_iEEEEEvT_T0_DpT1_ --------------------------
	.section	.nv.constant0._ZN2at6native55_GLOBAL__N__de093ff9_22_ForeachBinaryOpList_cu_a911ec4325multi_tensor_apply_kernelINS1_18TensorListMetadataILi2EEENS1_11CopyFunctorIN3c1015Float8_e5m2fnuzEiLi2ELi1ELi1EEEJNS0_4CopyIS7_iEEEEEvT_T0_DpT1_,"a",@progbits
	.sectionflags	@""
	.align	4
.nv.constant0._ZN2at6native55_GLOBAL__N__de093ff9_22_ForeachBinaryOpList_cu_a911ec4325multi_tensor_apply_kernelINS1_18TensorListMetadataILi2EEENS1_11CopyFunctorIN3c1015Float8_e5m2fnuzEiLi2ELi1ELi1EEEJNS0_4CopyIS7_iEEEEEvT_T0_DpT1_:
	.zero		3674


//--------------------- .nv.constant0._ZN2at6native55_GLOBAL__N__de093ff9_22_ForeachBinaryOpList_cu_a911ec4325multi_tensor_apply_kernelINS1_18TensorListMetadataILi2EEENS1_11CopyFunctorIN3c1015Float8_e5m2fnuzEsLi2ELi1ELi1EEEJNS0_4CopyIS7_sEEEEEvT_T0_DpT1_ --------------------------
	.section	.nv.constant0._ZN2at6native55_GLOBAL__N__de093ff9_22_ForeachBinaryOpList_cu_a911ec4325multi_tensor_apply_kernelINS1_18TensorListMetadataILi2EEENS1_11CopyFunctorIN3c1015Float8_e5m2fnuzEsLi2ELi1ELi1EEEJNS0_4CopyIS7_sEEEEEvT_T0_DpT1_,"a",@progbits
	.sectionflags	@""
	.align	4
.nv.constant0._ZN2at6native55_GLOBAL__N__de093ff9_22_ForeachBinaryOpList_cu_a911ec4325multi_tensor_apply_kernelINS1_18TensorListMetadataILi2EEENS1_11CopyFunctorIN3c1015Float8_e5m2fnuzEsLi2ELi1ELi1EEEJNS0_4CopyIS7_sEEEEEvT_T0_DpT1_:
	.zero		3674


//--------------------- .nv.constant0._ZN2at6native55_GLOBAL__N__de093ff9_22_ForeachBinaryOpList_cu_a911ec4325multi_tensor_apply_kernelINS1_18TensorListMetadataILi2EEENS1_11CopyFunctorIN3c1015Float8_e5m2fnuzElLi2ELi1ELi1EEEJNS0_4CopyIS7_lEEEEEvT_T0_DpT1_ --------------------------
	.section	.nv.constant0._ZN2at6native55_GLOBAL__N__de093ff9_22_ForeachBinaryOpList_cu_a911ec4325multi_tensor_apply_kernelINS1_18TensorListMetadataILi2EEENS1_11CopyFunctorIN3c1015Float8_e5m2fnuzElLi2ELi1ELi1EEEJNS0_4CopyIS7_lEEEEEvT_T0_DpT1_,"a",@progbits
	.sectionflags	@""
	.align	4
.nv.constant0._ZN2at6native55_GLOBAL__N__de093ff9_22_ForeachBinaryOpList_cu_a911ec4325multi_tensor_apply_kernelINS1_18TensorListMetadataILi2EEENS1_11CopyFunctorIN3c1015Float8_e5m2fnuzElLi2ELi1ELi1EEEJNS0_4CopyIS7_lEEEEEvT_T0_DpT1_:
	.zero		3674


//--------------------- .nv.constant0._ZN2at6native55_GLOBAL__N__de093ff9_22_ForeachBinaryOpList_cu_a911ec4325multi_tensor_apply_kernelINS1_18TensorListMetadataILi2EEENS1_11CopyFunctorIN3c1015Float8_e5m2fnuzEaLi2ELi1ELi1EEEJNS0_4CopyIS7_aEEEEEvT_T0_DpT1_ --------------------------
	.section	.nv.constant0._ZN2at6native55_GLOBAL__N__de093ff9_22_ForeachBinaryOpList_cu_a911ec4325multi_tensor_apply_kernelINS1_18TensorListMetadataILi2EEENS1_11CopyFunctorIN3c1015Float8_e5m2fnuzEaLi2ELi1ELi1EEEJNS0_4CopyIS7_aEEEEEvT_T0_DpT1_,"a",@progbits
	.sectionflags	@""
	.align	4
.nv.constant0._ZN2at6native55_GLOBAL__N__de093ff9_22_ForeachBinaryOpList_cu_a911ec4325multi_tensor_apply_kernelINS1_18TensorListMetadataILi2EEENS1_11CopyFunctorIN3c1015Float8_e5m2fnuzEaLi2ELi1ELi1EEEJNS0_4CopyIS7_aEEEEEvT_T0_DpT1_:
	.zero		3674


//--------------------- .nv.constant0._ZN2at6native55_GLOBAL__N__de093ff9_22_ForeachBinaryOpList_cu_a911ec4325multi_tensor_apply_kernelINS1_18TensorListMetadataILi2EEENS1_11CopyFunctorIN3c1015Float8_e5m2fnuzEhLi2ELi1ELi1EEEJNS0_4CopyIS7_hEEEEEvT_T0_DpT1_ --------------------------
	.section	.nv.constant0._ZN2at6native55_GLOBAL__N__de093ff9_22_ForeachBinaryOpList_cu_a911ec4325multi_tensor_apply_kernelINS1_18TensorListMetadataILi2EEENS1_11CopyFunctorIN3c1015Float8_e5m2fnuzEhLi2ELi1ELi1EEEJNS0_4CopyIS7_hEEEEEvT_T0_DpT1_,"a",@progbits
	.sectionflags	@""
	.align	4
.nv.constant0._ZN2at6native55_GLOBAL__N__de093ff9_22_ForeachBinaryOpList_cu_a911ec4325multi_tensor_apply_kernelINS1_18TensorListMetadataILi2EEENS1_11CopyFunctorIN3c1015Float8_e5m2fnuzEhLi2ELi1ELi1EEEJNS0_4CopyIS7_hEEEEEvT_T0_DpT1_:
	.zero		3674


//--------------------- .nv.constant0._ZN2at6native55_GLOBAL__N__de093ff9_22_ForeachBinaryOpList_cu_a911ec4325multi_tensor_apply_kernelINS1_18TensorListMetadataILi2EEENS1_14UnaryOpFunctorIN3c1015Float8_e5m2fnuzELi2ELi1ELi1EEEJNS0_4CopyIS7_S7_EEEEEvT_T0_DpT1_ --------------------------
	.section	.nv.constant0._ZN2at6native55_GLOBAL__N__de093ff9_22_ForeachBinaryOpList_cu_a911ec4325multi_tensor_apply_kernelINS1_18TensorListMetadataILi2EEENS1_14UnaryOpFunctorIN3c1015Float8_e5m2fnuzELi2ELi1ELi1EEEJNS0_4CopyIS7_S7_EEEEEvT_T0_DpT1_,"a",@progbits
	.sectionflags	@""
	.align	4
.nv.constant0._ZN2at6native55_GLOBAL__N__de093ff9_22_ForeachBinaryOpList_cu_a911ec4325multi_tensor_apply_kernelINS1_18TensorListMetadataILi2EEENS1_14UnaryOpFunctorIN3c1015Float8_e5m2fnuzELi2ELi1ELi1EEEJNS0_4CopyIS7_S7_EEEEEvT_T0_DpT1_:
	.zero		3674


//--------------------- .nv.constant0._ZN2at6native55_GLOBAL__N__de093ff9_22_ForeachBinaryOpList_cu_a911ec4325multi_tensor_apply_kernelINS1_18TensorListMetadataILi2EEENS1_11CopyFunctorIN3c1011Float8_e5m2ENS6_15Float8_e5m2fnuzELi2ELi1ELi1EEEJNS0_4CopyIS7_S8_EEEEEvT_T0_DpT1_ --------------------------
	.section	.nv.constant0._ZN2at6native55_GLOBAL__N__de093ff9_22_ForeachBinaryOpList_cu_a911ec4325multi_tensor_apply_kernelINS1_18TensorListMetadataILi2EEENS1_11CopyFunctorIN3c1011Float8_e5m2ENS6_15Float8_e5m2fnuzELi2ELi1ELi1EEEJNS0_4CopyIS7_S8_EEEEEvT_T0_DpT1_,"a",@progbits
	.sectionflags	@""
	.align	4
.nv.constant0._ZN2at6native55_GLOBAL__N__de093ff9_22_ForeachBinaryOpList_cu_a911ec4325multi_tensor_apply_kernelINS1_18TensorListMetadataILi2EEENS1_11CopyFunctorIN3c1011Float8_e5m2ENS6_15Float8_e5m2fnuzELi2ELi1ELi1EEEJNS0_4CopyIS7_S8_EEEEEvT_T0_DpT1_:
	.zero		3674


//--------------------- .nv.constant0._ZN2at6native55_GLOBAL__N__de093ff9_22_ForeachBinaryOpList_cu_a911ec4325multi_tensor_apply_kernelINS1_18TensorListMetadataILi2EEENS1_11CopyFunctorIN3c1011Float8_e5m2ENS6_15Float8_e4m3fnuzELi2ELi1ELi1EEEJNS0_4CopyIS7_S8_EEEEEvT_T0_DpT1_ --------------------------
	.section	.nv.constant0._ZN2at6native55_GLOBAL__N__de093ff9_22_ForeachBinaryOpList_cu_a911ec4325multi_tensor_apply_kernelINS1_18TensorListMetadataILi2EEENS1_11CopyFunctorIN3c1011Float8_e5m2ENS6_15Float8_e4m3fnuzELi2ELi1ELi1EEEJNS0_4CopyIS7_S8_EEEEEvT_T0_DpT1_,"a",@progbits
	.sectionflags	@""
	.align	4
.nv.constant0._ZN2at6native55_GLOBAL__N__de093ff9_22_ForeachBinaryOpList_cu_a911ec4325multi_tensor_apply_kernelINS1_18TensorListMetadataILi2EEENS1_11CopyFunctorIN3c1011Float8_e5m2ENS6_15Float8_e4m3fnuzELi2ELi1ELi1EEEJNS0_4CopyIS7_S8_EEEEEvT_T0_DpT1_:
	.zero		3674


//--------------------- .nv.constant0._ZN2at6native55_GLOBAL__N__de093ff9_22_ForeachBinaryOpList_cu_a911ec4325multi_tensor_apply_kernelINS1_18TensorListMetadataILi2EEENS1_11CopyFunctorIN3c1011Float8_e5m2ENS6_13Float8_e4m3fnELi2ELi1ELi1EEEJNS0_4CopyIS7_S8_EEEEEvT_T0_DpT1_ --------------------------
	.section	.nv.constant0._ZN2at6native55_GLOBAL__N__de093ff9_22_ForeachBinaryOpList_cu_a911ec4325multi_tensor_apply_kernelINS1_18TensorListMetadataILi2EEENS1_11CopyFunctorIN3c1011Float8_e5m2ENS6_13Float8_e4m3fnELi2ELi1ELi1EEEJNS0_4CopyIS7_S8_EEEEEvT_T0_DpT1_,"a",@progbits
	.sectionflags	@""
	.align	4
.nv.constant0._ZN2at6native55_GLOBAL__N__de093ff9_22_ForeachBinaryOpList_cu_a911ec4325multi_tensor_apply_kernelINS1_18TensorListMetadataILi2EEENS1_11CopyFunctorIN3c1011Float8_e5m2ENS6_13Float8_e4m3fnELi2ELi1ELi1EEEJNS0_4CopyIS7_S8_EEEEEvT_T0_DpT1_:
	.zero		3674


//--------------------- .nv.constant0._ZN2at6native55_GLOBAL__N__de093ff9_22_ForeachBinaryOpList_cu_a911ec4325multi_tensor_apply_kernelINS1_18TensorListMetadataILi2EEENS1_11CopyFunctorIN3c1011Float8_e5m2EbLi2ELi1ELi1EEEJNS0_4CopyIS7_bEEEEEvT_T0_DpT1_ --------------------------
	.section	.nv.constant0._ZN2at6native55_GLOBAL__N__de093ff9_22_ForeachBinaryOpList_cu_a911ec4325multi_tensor_apply_kernelINS1_18TensorListMetadataILi2EEENS1_11CopyFunctorIN3c1011Float8_e5m2EbLi2ELi1ELi1EEEJNS0_4CopyIS7_bEEEEEvT_T0_DpT1_,"a",@progbits
	.sectionflags	@""
	.align	4
.nv.constant0._ZN2at6native55_GLOBAL__N__de093ff9_22_ForeachBinaryOpList_cu_a911ec4325multi_tensor_apply_kernelINS1_18TensorListMetadataILi2EEENS1_11CopyFunctorIN3c1011Float8_e5m2EbLi2ELi1ELi1EEEJNS0_4CopyIS7_bEEEEEvT_T0_DpT1_:
	.zero		3674


//--------------------- .nv.constant0._ZN2at6native55_GLOBAL__N__de093ff9_22_ForeachBinaryOpList_cu_a911ec4325multi_tensor_apply_kernelINS1_18TensorListMetadataILi2EEENS1_11CopyFunctorIN3c1011Float8_e5m2ENS6_8BFloat16ELi2ELi1ELi1EEEJNS0_4CopyIS7_S8_EEEEEvT_T0_DpT1_ --------------------------
	.section	.nv.constant0._ZN2at6native55_GLOBAL__N__de093ff9_22_ForeachBinaryOpList_cu_a911ec4325multi_tensor_apply_kernelINS1_18TensorListMetadataILi2EEENS1_11CopyFunctorIN3c1011Float8_e5m2ENS6_8BFloat16ELi2ELi1ELi1EEEJNS0_4CopyIS7_S8_EEEEEvT_T0_DpT1_,"a",@progbits
	.sectionflags	@""
	.align	4
.nv.constant0._ZN2at6native55_GLOBAL__N__de093ff9_22_ForeachBinaryOpList_cu_a911ec4325multi_tensor_apply_kernelINS1_18TensorListMetadataILi2EEENS1_11CopyFunctorIN3c1011Float8_e5m2ENS6_8BFloat16ELi2ELi1ELi1EEEJNS0_4CopyIS7_S8_EEEEEvT_T0_DpT1_:
	.zero		3674


//--------------------- .nv.constant0._ZN2at6native55_GLOBAL__N__de093ff9_22_ForeachBinaryOpList_cu_a911ec4325multi_tensor_apply_kernelINS1_18TensorListMetadataILi2EEENS1_11CopyFunctorIN3c1011Float8_e5m2ENS6_4HalfELi2ELi1ELi1EEEJNS0_4CopyIS7_S8_EEEEEvT_T0_DpT1_ --------------------------
	.section	.nv.constant0._ZN2at6native55_GLOBAL__N__de093ff9_22_ForeachBinaryOpList_cu_a911ec4325multi_tensor_apply_kernelINS1_18TensorListMetadataILi2EEENS1_11CopyFunctorIN3c1011Float8_e5m2ENS6_4HalfELi2ELi1ELi1EEEJNS0_4CopyIS7_S8_EEEEEvT_T0_DpT1_,"a",@progbits
	.sectionflags	@""
	.align	4
.nv.constant0._ZN2at6native55_GLOBAL__N__de093ff9_22_ForeachBinaryOpList_cu_a911ec4325multi_tensor_apply_kernelINS1_18TensorListMetadataILi2EEENS1_11CopyFunctorIN3c1011Float8_e5m2ENS6_4HalfELi2ELi1ELi1EEEJNS0_4CopyIS7_S8_EEEEEvT_T0_DpT1_:
	.zero		3674


//--------------------- .nv.constant0._ZN2at6native55_GLOBAL__N__de093ff9_22_ForeachBinaryOpList_cu_a911ec4325multi_tensor_apply_kernelINS1_18TensorListMetadataILi2EEENS1_11CopyFunctorIN3c1011Float8_e5m2ENS6_7complexIfEELi2ELi1ELi1EEEJNS0_4CopyIS7_S9_EEEEEvT_T0_DpT1_ --------------------------
	.section	.nv.constant0._ZN2at6native55_GLOBAL__N__de093ff9_22_ForeachBinaryOpList_cu_a911ec4325multi_tensor_apply_kernelINS1_18TensorListMetadataILi2EEENS1_11CopyFunctorIN3c1011Float8_e5m2ENS6_7complexIfEELi2ELi1ELi1EEEJNS0_4CopyIS7_S9_EEEEEvT_T0_DpT1_,"a",@progbits
	.sectionflags	@""
	.align	4
.nv.constant0._ZN2at6native55_GLOBAL__N__de093ff9_22_ForeachBinaryOpList_cu_a911ec4325multi_tensor_apply_kernelINS1_18TensorListMetadataILi2EEENS1_11CopyFunctorIN3c1011Float8_e5m2ENS6_7complexIfEELi2ELi1ELi1EEEJNS0_4CopyIS7_S9_EEEEEvT_T0_DpT1_:
	.zero		3674


//--------------------- .nv.constant0._ZN2at6native55_GLOBAL__N__de093ff9_22_ForeachBinaryOpList_cu_a911ec4325multi_tensor_apply_kernelINS1_18TensorListMetadataILi2EEENS1_11CopyFunctorIN3c1011Float8_e5m2ENS6_7complexIdEELi2ELi1ELi1EEEJNS0_4CopyIS7_S9_EEEEEvT_T0_DpT1_ --------------------------
	.section	.nv.constant0._ZN2at6native55_GLOBAL__N__de093ff9_22_ForeachBinaryOpList_cu_a911ec4325multi_tensor_apply_kernelINS1_18TensorListMetadataILi2EEENS1_11CopyFunctorIN3c1011Float8_e5m2ENS6_7complexIdEELi2ELi1ELi1EEEJNS0_4CopyIS7_S9_EEEEEvT_T0_DpT1_,"a",@progbits
	.sectionflags	@""
	.align	4
.nv.constant0._ZN2at6native55_GLOBAL__N__de093ff9_22_ForeachBinaryOpList_cu_a911ec4325multi_tensor_apply_kernelINS1_18TensorListMetadataILi2EEENS1_11CopyFunctorIN3c1011Float8_e5m2ENS6_7complexIdEELi2ELi1ELi1EEEJNS0_4CopyIS7_S9_EEEEEvT_T0_DpT1_:
	.zero		3674


//--------------------- .nv.constant0._ZN2at6native55_GLOBAL__N__de093ff9_22_ForeachBinaryOpList_cu_a911ec4325multi_tensor_apply_kernelINS1_18TensorListMetadataILi2EEENS1_11CopyFunctorIN3c1011Float8_e5m2EfLi2ELi1ELi1EEEJNS0_4CopyIS7_fEEEEEvT_T0_DpT1_ --------------------------
	.section	.nv.constant0._ZN2at6native55_GLOBAL__N__de093ff9_22_ForeachBinaryOpList_cu_a911ec4325multi_tensor_apply_kernelINS1_18TensorListMetadataILi2EEENS1_11CopyFunctorIN3c1011Float8_e5m2EfLi2ELi1ELi1EEEJNS0_4CopyIS7_fEEEEEvT_T0_DpT1_,"a",@progbits
	.sectionflags	@""
	.align	4
.nv.constant0._ZN2at6native55_GLOBAL__N__de093ff9_22_ForeachBinaryOpList_cu_a911ec4325multi_tensor_apply_kernelINS1_18TensorListMetadataILi2EEENS1_11CopyFunctorIN3c1011Float8_e5m2EfLi2ELi1ELi1EEEJNS0_4CopyIS7_fEEEEEvT_T0_DpT1_:
	.zero		3674


//--------------------- .nv.constant0._ZN2at6native55_GLOBAL__N__de093ff9_22_ForeachBinaryOpList_cu_a911ec4325multi_tensor_apply_kernelINS1_18TensorListMetadataILi2EEENS1_11CopyFunctorIN3c1011Float8_e5m2EdLi2ELi1ELi1EEEJNS0_4CopyIS7_dEEEEEvT_T0_DpT1_ --------------------------
	.section	.nv.constant0._ZN2at6native55_GLOBAL__N__de093ff9_22_ForeachBinaryOpList_cu_a911ec4325multi_tensor_apply_kernelINS1_18TensorListMetadataILi2EEENS1_11CopyFunctorIN3c1011Float8_e5m2EdLi2ELi1ELi1EEEJNS0_4CopyIS7_dEEEEEvT_T0_DpT1_,"a",@progbits
	.sectionflags	@""
	.align	4
.nv.constant0._ZN2at6native55_GLOBAL__N__de093ff9_22_ForeachBinaryOpList_cu_a911ec4325multi_tensor_apply_kernelINS1_18TensorListMetadataILi2EEENS1_11CopyFunctorIN3c1011Float8_e5m2EdLi2ELi1ELi1EEEJNS0_4CopyIS7_dEEEEEvT_T0_DpT1_:
	.zero		3674


//--------------------- .nv.constant0._ZN2at6native55_GLOBAL__N__de093ff9_22_ForeachBinaryOpList_cu_a911ec4325multi_tensor_apply_kernelINS1_18TensorListMetadataILi2EEENS1_11CopyFunctorIN3c1011Float8_e5m2EiLi2ELi1ELi1EEEJNS0_4CopyIS7_iEEEEEvT_T0_DpT1_ --------------------------
	.section	.nv.constant0._ZN2at6native55_GLOBAL__N__de093ff9_22_ForeachBinaryOpList_cu_a911ec4325multi_tensor_apply_kernelINS1_18TensorListMetadataILi2EEENS1_11CopyFunctorIN3c1011Float8_e5m2EiLi2ELi1ELi1EEEJNS0_4CopyIS7_iEEEEEvT_T0_DpT1_,"a",@progbits
	.sectionflags	@""
	.align	4
.nv.constant0._ZN2at6native55_GLOBAL__N__de093ff9_22_ForeachBinaryOpList_cu_a911ec4325multi_tensor_apply_kernelINS1_18TensorListMetadataILi2EEENS1_11CopyFunctorIN3c1011Float8_e5m2EiLi2ELi1ELi1EEEJNS0_4CopyIS7_iEEEEEvT_T0_DpT1_:
	.zero		3674


//--------------------- .nv.constant0._ZN2at6native55_GLOBAL__N__de093ff9_22_ForeachBinaryOpList_cu_a911ec4325multi_tensor_apply_kernelINS1_18TensorListMetadataILi2EEENS1_11CopyFunctorIN3c1011Float8_e5m2EsLi2ELi1ELi1EEEJNS0_4CopyIS7_sEEEEEvT_T0_DpT1_ --------------------------
	.section	.nv.constant0._ZN2at6native55_GLOBAL__N__de093ff9_22_ForeachBinaryOpList_cu_a911ec4325multi_tensor_apply_kernelINS1_18TensorListMetadataILi2EEENS1_11CopyFunctorIN3c1011Float8_e5m2EsLi2ELi1ELi1EEEJNS0_4CopyIS7_sEEEEEvT_T0_DpT1_,"a",@progbits
	.sectionflags	@""
	.align	4
.nv.constant0._ZN2at6native55_GLOBAL__N__de093ff9_22_ForeachBinaryOpList_cu_a911ec4325multi_tensor_apply_kernelINS1_18TensorListMetadataILi2EEENS1_11CopyFunctorIN3c1011Float8_e5m2EsLi2ELi1ELi1EEEJNS0_4CopyIS7_sEEEEEvT_T0_DpT1_:
	.zero		3674


//--------------------- .nv.constant0._ZN2at6native55_GLOBAL__N__de093ff9_22_ForeachBinaryOpList_cu_a911ec4325multi_tensor_apply_kernelINS1_18TensorListMetadataILi2EEENS1_11CopyFunctorIN3c1011Float8_e5m2ElLi2ELi1ELi1EEEJNS0_4CopyIS7_lEEEEEvT_T0_DpT1_ --------------------------
	.section	.nv.constant0._ZN2at6native55_GLOBAL__N__de093ff9_22_ForeachBinaryOpList_cu_a911ec4325multi_tensor_apply_kernelINS1_18TensorListMetadataILi2EEENS1_11CopyFunctorIN3c1011Float8_e5m2ElLi2ELi1ELi1EEEJNS0_4CopyIS7_lEEEEEvT_T0_DpT1_,"a",@progbits
	.sectionflags	@""
	.align	4
.nv.constant0._ZN2at6native55_GLOBAL__N__de093ff9_22_ForeachBinaryOpList_cu_a911ec4325multi_tensor_apply_kernelINS1_18TensorListMetadataILi2EEENS1_11CopyFunctorIN3c1011Float8_e5m2ElLi2ELi1ELi1EEEJNS0_4CopyIS7_lEEEEEvT_T0_DpT1_:
	.zero		3674


//--------------------- .nv.constant0._ZN2at6native55_GLOBAL__N__de093ff9_22_ForeachBinaryOpList_cu_a911ec4325multi_tensor_apply_kernelINS1_18TensorListMetadataILi2EEENS1_11CopyFunctorIN3c1011Float8_e5m2EaLi2ELi1ELi1EEEJNS0_4CopyIS7_aEEEEEvT_T0_DpT1_ --------------------------
	.section	.nv.constant0._ZN2at6native55_GLOBAL__N__de093ff9_22_ForeachBinaryOpList_cu_a911ec4325multi_tensor_apply_kernelINS1_18TensorListMetadataILi2EEENS1_11CopyFunctorIN3c1011Float8_e5m2EaLi2ELi1ELi1EEEJNS0_4CopyIS7_aEEEEEvT_T0_DpT1_,"a",@progbits
	.sectionflags	@""
	.align	4
.nv.constant0._ZN2at6native55_GLOBAL__N__de093ff9_22_ForeachBinaryOpList_cu_a911ec4325multi_tensor_apply_kernelINS1_18TensorListMetadataILi2EEENS1_11CopyFunctorIN3c1011Float8_e5m2EaLi2ELi1ELi1EEEJNS0_4CopyIS7_aEEEEEvT_T0_DpT1_:
	.zero		3674


//--------------------- .nv.constant0._ZN2at6native55_GLOBAL__N__de093ff9_22_ForeachBinaryOpList_cu_a911ec4325multi_tensor_apply_kernelINS1_18TensorListMetadataILi2EEENS1_11CopyFunctorIN3c1011Float8_e5m2EhLi2ELi1ELi1EEEJNS0_4CopyIS7_hEEEEEvT_T0_DpT1_ --------------------------
	.section	.nv.constant0._ZN2at6native55_GLOBAL__N__de093ff9_22_ForeachBinaryOpList_cu_a911ec4325multi_tensor_apply_kernelINS1_18TensorListMetadataILi2EEENS1_11CopyFunctorIN3c1011Float8_e5m2EhLi2ELi1ELi1EEEJNS0_4CopyIS7_hEEEEEvT_T0_DpT1_,"a",@progbits
	.sectionflags	@""
	.align	4
.nv.constant0._ZN2at6native55_GLOBAL__N__de093ff9_22_ForeachBinaryOpList_cu_a911ec4325multi_tensor_apply_kernelINS1_18TensorListMetadataILi2EEENS1_11CopyFunctorIN3c1011Float8_e5m2EhLi2ELi1ELi1EEEJNS0_4CopyIS7_hEEEEEvT_T0_DpT1_:
	.zero		3674


//--------------------- .nv.constant0._ZN2at6native55_GLOBAL__N__de093ff9_22_ForeachBinaryOpList_cu_a911ec4325multi_tensor_apply_kernelINS1_18TensorListMetadataILi2EEENS1_14UnaryOpFunctorIN3c1011Float8_e5m2ELi2ELi1ELi1EEEJNS0_4CopyIS7_S7_EEEEEvT_T0_DpT1_ --------------------------
	.section	.nv.constant0._ZN2at6native55_GLOBAL__N__de093ff9_22_ForeachBinaryOpList_cu_a911ec4325multi_tensor_apply_kernelINS1_18TensorListMetadataILi2EEENS1_14UnaryOpFunctorIN3c1011Float8_e5m2ELi2ELi1ELi1EEEJNS0_4CopyIS7_S7_EEEEEvT_T0_DpT1_,"a",@progbits
	.sectionflags	@""
	.align	4
.nv.constant0._ZN2at6native55_GLOBAL__N__de093ff9_22_ForeachBinaryOpList_cu_a911ec4325multi_tensor_apply_kernelINS1_18TensorListMetadataILi2EEENS1_14UnaryOpFunctorIN3c1011Float8_e5m2ELi2ELi1ELi1EEEJNS0_4CopyIS7_S7_EEEEEvT_T0_DpT1_:
	.zero		3674


//--------------------- .nv.constant0._ZN2at6native55_GLOBAL__N__de093ff9_22_ForeachBinaryOpList_cu_a911ec4325multi_tensor_apply_kernelINS1_18TensorListMetadataILi2EEENS1_11CopyFunctorIN3c1015Float8_e4m3fnuzENS6_15Float8_e5m2fnuzELi2ELi1ELi1EEEJNS0_4CopyIS7_S8_EEEEEvT_T0_DpT1_ --------------------------
	.section	.nv.constant0._ZN2at6native55_GLOBAL__N__de093ff9_22_ForeachBinaryOpList_cu_a911ec4325multi_tensor_apply_kernelINS1_18TensorListMetadataILi2EEENS1_11CopyFunctorIN3c1015Float8_e4m3fnuzENS6_15Float8_e5m2fnuzELi2ELi1ELi1EEEJNS0_4CopyIS7_S8_EEEEEvT_T0_DpT1_,"a",@progbits
	.sectionflags	@""
	.align	4
.nv.constant0._ZN2at6native55_GLOBAL__N__de093ff9_22_ForeachBinaryOpList_cu_a911ec4325multi_tensor_apply_kernelINS1_18TensorListMetadataILi2EEENS1_11CopyFunctorIN3c1015Float8_e4m3fnuzENS6_15Float8_e5m2fnuzELi2ELi1ELi1EEEJNS0_4CopyIS7_S8_EEEEEvT_T0_DpT1_:
	.zero		3674


//--------------------- .nv.constant0._ZN2at6native55_GLOBAL__N__de093ff9_22_ForeachBinaryOpList_cu_a911ec4325multi_tensor_apply_kernelINS1_18TensorListMetadataILi2EEENS1_11CopyFunctorIN3c1015Float8_e4m3fnuzENS6_11Float8_e5m2ELi2ELi1ELi1EEEJNS0_4CopyIS7_S8_EEEEEvT_T0_DpT1_ --------------------------
	.section	.nv.constant0._ZN2at6native55_GLOBAL__N__de093ff9_22_ForeachBinaryOpList_cu_a911ec4325multi_tensor_apply_kernelINS1_18TensorListMetadataILi2EEENS1_11CopyFunctorIN3c1015Float8_e4m3fnuzENS6_11Float8_e5m2ELi2ELi1ELi1EEEJNS0_4CopyIS7_S8_EEEEEvT_T0_DpT1_,"a",@progbits
	.sectionflags	@""
	.align	4
.nv.constant0._ZN2at6native55_GLOBAL__N__de093ff9_22_ForeachBinaryOpList_cu_a911ec4325multi_tensor_apply_kernelINS1_18TensorListMetadataILi2EEENS1_11CopyFunctorIN3c1015Float8_e4m3fnuzENS6_11Float8_e5m2ELi2ELi1ELi1EEEJNS0_4CopyIS7_S8_EEEEEvT_T0_DpT1_:
	.zero		3674


//--------------------- .nv.constant0._ZN2at6native55_GLOBAL__N__de093ff9_22_ForeachBinaryOpList_cu_a911ec4325multi_tensor_apply_kernelINS1_18TensorListMetadataILi2EEENS1_11CopyFunctorIN3c1015Float8_e4m3fnuzENS6_13Float8_e4m3fnELi2ELi1ELi1EEEJNS0_4CopyIS7_S8_EEEEEvT_T0_DpT1_ --------------------------
	.section	.nv.constant0._ZN2at6native55_GLOBAL__N__de093ff9_22_ForeachBinaryOpList_cu_a911ec4325multi_tensor_apply_kernelINS1_18TensorListMetadataILi2EEENS1_11CopyFunctorIN3c1015Float8_e4m3fnuzENS6_13Float8_e4m3fnELi2ELi1ELi1EEEJNS0_4CopyIS7_S8_EEEEEvT_T0_DpT1_,"a",@progbits
	.sectionflags	@""
	.align	4
.nv.constant0._ZN2at6native55_GLOBAL__N__de093ff9_22_ForeachBinaryOpList_cu_a911ec4325multi_tensor_apply_kernelINS1_18TensorListMetadataILi2EEENS1_11CopyFunctorIN3c1015Float8_e4m3fnuzENS6_13Float8_e4m3fnELi2ELi1ELi1EEEJNS0_4CopyIS7_S8_EEEEEvT_T0_DpT1_:
	.zero		3674


//--------------------- .nv.constant0._ZN2at6native55_GLOBAL__N__de093ff9_22_ForeachBinaryOpList_cu_a911ec4325multi_tensor_apply_kernelINS1_18TensorListMetadataILi2EEENS1_11CopyFunctorIN3c1015Float8_e4m3fnuzEbLi2ELi1ELi1EEEJNS0_4CopyIS7_bEEEEEvT_T0_DpT1_ --------------------------
	.section	.nv.constant0._ZN2at6native55_GLOBAL__N__de093ff9_22_ForeachBinaryOpList_cu_a911ec4325multi_tensor_apply_kernelINS1_18TensorListMetadataILi2EEENS1_11CopyFunctorIN3c1015Float8_e4m3fnuzEbLi2ELi1ELi1EEEJNS0_4CopyIS7_bEEEEEvT_T0_DpT1_,"a",@progbits
	.sectionflags	@""
	.align	4
.nv.constant0._ZN2at6native55_GLOBAL__N__de093ff9_22_ForeachBinaryOpList_cu_a911ec4325multi_tensor_apply_kernelINS1_18TensorListMetadataILi2EEENS1_11CopyFunctorIN3c1015Float8_e4m3fnuzEbLi2ELi1ELi1EEEJNS0_4CopyIS7_bEEEEEvT_T0_DpT1_:
	.zero		3674


//--------------------- .nv.constant0._ZN2at6native55_GLOBAL__N__de093ff9_22_ForeachBinaryOpList_cu_a911ec4325multi_tensor_apply_kernelINS1_18TensorListMetadataILi2EEENS1_11CopyFunctorIN3c1015Float8_e4m3fnuzENS6_8BFloat16ELi2ELi1ELi1EEEJNS0_4CopyIS7_S8_EEEEEvT_T0_DpT1_ --------------------------
	.section	.nv.constant0._ZN2at6native55_GLOBAL__N__de093ff9_22_ForeachBinaryOpList_cu_a911ec4325multi_tensor_apply_kernelINS1_18TensorListMetadataILi2EEENS1_11CopyFunctorIN3c1015Float8_e4m3fnuzENS6_8BFloat16ELi2ELi1ELi1EEEJNS0_4CopyIS7_S8_EEEEEvT_T0_DpT1_,"a",@progbits
	.sectionflags	@""
	.align	4
.nv.constant0._ZN2at6native55_GLOBAL__N__de093ff9_22_ForeachBinaryOpList_cu_a911ec4325multi_tensor_apply_kernelINS1_18TensorListMetadataILi2EEENS1_11CopyFunctorIN3c1015Float8_e4m3fnuzENS6_8BFloat16ELi2ELi1ELi1EEEJNS0_4CopyIS7_S8_EEEEEvT_T0_DpT1_:
	.zero		3674


//--------------------- .nv.constant0._ZN2at6native55_GLOBAL__N__de093ff9_22_ForeachBinaryOpList_cu_a911ec4325multi_tensor_apply_kernelINS1_18TensorListMetadataILi2EEENS1_11CopyFunctorIN3c1015Float8_e4m3fnuzENS6_4HalfELi2ELi1ELi1EEEJNS0_4CopyIS7_S8_EEEEEvT_T0_DpT1_ --------------------------
	.section	.nv.constant0._ZN2at6native55_GLOBAL__N__de093ff9_22_ForeachBinaryOpList_cu_a911ec4325multi_tensor_apply_kernelINS1_18TensorListMetadataILi2EEENS1_11CopyFunctorIN3c1015Float8_e4m3fnuzENS6_4HalfELi2ELi1ELi1EEEJNS0_4CopyIS7_S8_EEEEEvT_T0_DpT1_,"a",@progbits
	.sectionflags	@""
	.align	4
.nv.constant0._ZN2at6native55_GLOBAL__N__de093ff9_22_ForeachBinaryOpList_cu_a911ec4325multi_tensor_apply_kernelINS1_18TensorListMetadataILi2EEENS1_11CopyFunctorIN3c1015Float8_e4m3fnuzENS6_4HalfELi2ELi1ELi1EEEJNS0_4CopyIS7_S8_EEEEEvT_T0_DpT1_:
	.zero		3674


//--------------------- .nv.constant0._ZN2at6native55_GLOBAL__N__de093ff9_22_ForeachBinaryOpList_cu_a911ec4325multi_tensor_apply_kernelINS1_18TensorListMetadataILi2EEENS1_11CopyFunctorIN3c1015Float8_e4m3fnuzENS6_7complexIfEELi2ELi1ELi1EEEJNS0_4CopyIS7_S9_EEEEEvT_T0_DpT1_ --------------------------
	.section	.nv.constant0._ZN2at6native55_GLOBAL__N__de093ff9_22_ForeachBinaryOpList_cu_a911ec4325multi_tensor_apply_kernelINS1_18TensorListMetadataILi2EEENS1_11CopyFunctorIN3c1015Float8_e4m3fnuzENS6_7complexIfEELi2ELi1ELi1EEEJNS0_4CopyIS7_S9_EEEEEvT_T0_DpT1_,"a",@progbits
	.sectionflags	@""
	.align	4
.nv.constant0._ZN2at6native55_GLOBAL__N__de093ff9_22_ForeachBinaryOpList_cu_a911ec4325multi_tensor_apply_kernelINS1_18TensorListMetadataILi2EEENS1_11CopyFunctorIN3c1015Float8_e4m3fnuzENS6_7complexIfEELi2ELi1ELi1EEEJNS0_4CopyIS7_S9_EEEEEvT_T0_DpT1_:
	.zero		3674


//--------------------- .nv.constant0._ZN2at6native55_GLOBAL__N__de093ff9_22_ForeachBinaryOpList_cu_a911ec4325multi_tensor_apply_kernelINS1_18TensorListMetadataILi2EEENS1_11CopyFunctorIN3c1015Float8_e4m3fnuzENS6_7complexIdEELi2ELi1ELi1EEEJNS0_4CopyIS7_S9_EEEEEvT_T0_DpT1_ --------------------------
	.section	.nv.constant0._ZN2at6native55_GLOBAL__N__de093ff9_22_ForeachBinaryOpList_cu_a911ec4325multi_tensor_apply_kernelINS1_18TensorListMetadataILi2EEENS1_11CopyFunctorIN3c1015Float8_e4m3fnuzENS6_7complexIdEELi2ELi1ELi1EEEJNS0_4CopyIS7_S9_EEEEEvT_T0_DpT1_,"a",@progbits
	.sectionflags	@""
	.align	4
.nv.constant0._ZN2at6native55_GLOBAL__N__de093ff9_22_ForeachBinaryOpList_cu_a911ec4325multi_tensor_apply_kernelINS1_18TensorListMetadataILi2EEENS1_11CopyFunctorIN3c1015Float8_e4m3fnuzENS6_7complexIdEELi2ELi1ELi1EEEJNS0_4CopyIS7_S9_EEEEEvT_T0_DpT1_:
	.zero		3674


//--------------------- .nv.constant0._ZN2at6native55_GLOBAL__N__de093ff9_22_ForeachBinaryOpList_cu_a911ec4325multi_tensor_apply_kernelINS1_18TensorListMetadataILi2EEENS1_11CopyFunctorIN3c1015Float8_e4m3fnuzEfLi2ELi1ELi1EEEJNS0_4CopyIS7_fEEEEEvT_T0_DpT1_ --------------------------
	.section	.nv.constant0._ZN2at6native55_GLOBAL__N__de093ff9_22_ForeachBinaryOpList_cu_a911ec4325multi_tensor_apply_kernelINS1_18TensorListMetadataILi2EEENS1_11CopyFunctorIN3c1015Float8_e4m3fnuzEfLi2ELi1ELi1EEEJNS0_4CopyIS7_fEEEEEvT_T0_DpT1_,"a",@progbits
	.sectionflags	@""
	.align	4
.nv.constant0._ZN2at6native55_GLOBAL__N__de093ff9_22_ForeachBinaryOpList_cu_a911ec4325multi_tensor_apply_kernelINS1_18TensorListMetadataILi2EEENS1_11CopyFunctorIN3c1015Float8_e4m3fnuzEfLi2ELi1ELi1EEEJNS0_4CopyIS7_fEEEEEvT_T0_DpT1_:
	.zero		3674


//--------------------- .nv.constant0._ZN2at6native55_GLOBAL__N__de093ff9_22_ForeachBinaryOpList_cu_a911ec4325multi_tensor_apply_kernelINS1_18TensorListMetadataILi2EEENS1_11CopyFunctorIN3c1015Float8_e4m3fnuzEdLi2ELi1ELi1EEEJNS0_4CopyIS7_dEEEEEvT_T0_DpT1_ --------------------------
	.section	.nv.constant0._ZN2at6native55_GLOBAL__N__de093ff9_22_ForeachBinaryOpList_cu_a911ec4325multi_tensor_apply_kernelINS1_18TensorListMetadataILi2EEENS1_11CopyFunctorIN3c1015Float8_e4m3fnuzEdLi2ELi1ELi1EEEJNS0_4CopyIS7_dEEEEEvT_T0_DpT1_,"a",@progbits
	.sectionflags	@""
	.align	4
.nv.constant0._ZN2at6native55_GLOBAL__N__de093ff9_22_ForeachBinaryOpList_cu_a911ec4325multi_tensor_apply_kernelINS1_18TensorListMetadataILi2EEENS1_11CopyFunctorIN3c1015Float8_e4m3fnuzEdLi2ELi1ELi1EEEJNS0_4CopyIS7_dEEEEEvT_T0_DpT1_:
	.zero		3674


//--------------------- .nv.constant0._ZN2at6native55_GLOBAL__N__de093ff9_22_ForeachBinaryOpList_cu_a911ec4325multi_tensor_apply_kernelINS1_18TensorListMetadataILi2EEENS1_11CopyFunctorIN3c1015Float8_e4m3fnuzEiLi2ELi1ELi1EEEJNS0_4CopyIS7_iEEEEEvT_T0_DpT1_ --------------------------
	.section	.nv.constant0._ZN2at6native55_GLOBAL__N__de093ff9_22_ForeachBinaryOpList_cu_a911ec4325multi_tensor_apply_kernelINS1_18TensorListMetadataILi2EEENS1_11CopyFunctorIN3c1015Float8_e4m3fnuzEiLi2ELi1ELi1EEEJNS0_4CopyIS7_iEEEEEvT_T0_DpT1_,"a",@progbits
	.sectionflags	@""
	.align	4
.nv.constant0._ZN2at6native55_GLOBAL__N__de093ff9_22_ForeachBinaryOpList_cu_a911ec4325multi_tensor_apply_kernelINS1_18TensorListMetadataILi2EEENS1_11CopyFunctorIN3c1015Float8_e4m3fnuzEiLi2ELi1ELi1EEEJNS0_4CopyIS7_iEEEEEvT_T0_DpT1_:
	.zero		3674


//--------------------- .nv.constant0._ZN2at6native55_GLOBAL__N__de093ff9_22_ForeachBinaryOpList_cu_a911ec4325multi_tensor_apply_kernelINS1_18TensorListMetadataILi2EEENS1_11CopyFunctorIN3c1015Float8_e4m3fnuzEsLi2ELi1ELi1EEEJNS0_4CopyIS7_sEEEEEvT_T0_DpT1_ --------------------------
	.section	.nv.constant0._ZN2at6native55_GLOBAL__N__de093ff9_22_ForeachBinaryOpList_cu_a911ec4325multi_tensor_apply_kernelINS1_18TensorListMetadataILi2EEENS1_11CopyFunctorIN3c1015Float8_e4m3fnuzEsLi2ELi1ELi1EEEJNS0_4CopyIS7_sEEEEEvT_T0_DpT1_,"a",@progbits
	.sectionflags	@""
	.align	4
.nv.constant0._ZN2at6native55_GLOBAL__N__de093ff9_22_ForeachBinaryOpList_cu_a911ec4325multi_tensor_apply_kernelINS1_18TensorListMetadataILi2EEENS1_11CopyFunctorIN3c1015Float8_e4m3fnuzEsLi2ELi1ELi1EEEJNS0_4CopyIS7_sEEEEEvT_T0_DpT1_:
	.zero		3674


//--------------------- .nv.constant0._ZN2at6native55_GLOBAL__N__de093ff9_22_ForeachBinaryOpList_cu_a911ec4325multi_tensor_apply_kernelINS1_18TensorListMetadataILi2EEENS1_11CopyFunctorIN3c1015Float8_e4m3fnuzElLi2ELi1ELi1EEEJNS0_4CopyIS7_lEEEEEvT_T0_DpT1_ --------------------------
	.section	.nv.constant0._ZN2at6native55_GLOBAL__N__de093ff9_22_ForeachBinaryOpList_cu_a911ec4325multi_tensor_apply_kernelINS1_18TensorListMetadataILi2EEENS1_11CopyFunctorIN3c1015Float8_e4m3fnuzElLi2ELi1ELi1EEEJNS0_4CopyIS7_lEEEEEvT_T0_DpT1_,"a",@progbits
	.sectionflags	@""
	.align	4
.nv.constant0._ZN2at6native55_GLOBAL__N__de093ff9_22_ForeachBinaryOpList_cu_a911ec4325multi_tensor_apply_kernelINS1_18TensorListMetadataILi2EEENS1_11CopyFunctorIN3c1015Float8_e4m3fnuzElLi2ELi1ELi1EEEJNS0_4CopyIS7_lEEEEEvT_T0_DpT1_:
	.zero		3674


//--------------------- .nv.constant0._ZN2at6native55_GLOBAL__N__de093ff9_22_ForeachBinaryOpList_cu_a911ec4325multi_tensor_apply_kernelINS1_18TensorListMetadataILi2EEENS1_11CopyFunctorIN3c1015Float8_e4m3fnuzEaLi2ELi1ELi1EEEJNS0_4CopyIS7_aEEEEEvT_T0_DpT1_ --------------------------
	.section	.nv.constant0._ZN2at6native55_GLOBAL__N__de093ff9_22_ForeachBinaryOpList_cu_a911ec4325multi_tensor_apply_kernelINS1_18TensorListMetadataILi2EEENS1_11CopyFunctorIN3c1015Float8_e4m3fnuzEaLi2ELi1ELi1EEEJNS0_4CopyIS7_aEEEEEvT_T0_DpT1_,"a",@progbits
	.sectionflags	@""
	.align	4
.nv.constant0._ZN2at6native55_GLOBAL__N__de093ff9_22_ForeachBinaryOpList_cu_a911ec4325multi_tensor_apply_kernelINS1_18TensorListMetadataILi2EEENS1_11CopyFunctorIN3c1015Float8_e4m3fnuzEaLi2ELi1ELi1EEEJNS0_4CopyIS7_aEEEEEvT_T0_DpT1_:
	.zero		3674


//--------------------- .nv.constant0._ZN2at6native55_GLOBAL__N__de093ff9_22_ForeachBinaryOpList_cu_a911ec4325multi_tensor_apply_kernelINS1_18TensorListMetadataILi2EEENS1_11CopyFunctorIN3c1015Float8_e4m3fnuzEhLi2ELi1ELi1EEEJNS0_4CopyIS7_hEEEEEvT_T0_DpT1_ --------------------------
	.section	.nv.constant0._ZN2at6native55_GLOBAL__N__de093ff9_22_ForeachBinaryOpList_cu_a911ec4325multi_tensor_apply_kernelINS1_18TensorListMetadataILi2EEENS1_11CopyFunctorIN3c1015Float8_e4m3fnuzEhLi2ELi1ELi1EEEJNS0_4CopyIS7_hEEEEEvT_T0_DpT1_,"a",@progbits
	.sectionflags	@""
	.align	4
.nv.constant0._ZN2at6native55_GLOBAL__N__de093ff9_22_ForeachBinaryOpList_cu_a911ec4325multi_tensor_apply_kernelINS1_18TensorListMetadataILi2EEENS1_11CopyFunctorIN3c1015Float8_e4m3fnuzEhLi2ELi1ELi1EEEJNS0_4CopyIS7_hEEEEEvT_T0_DpT1_:
	.zero		3674


//--------------------- .nv.constant0._ZN2at6native55_GLOBAL__N__de093ff9_22_ForeachBinaryOpList_cu_a911ec4325multi_tensor_apply_kernelINS1_18TensorListMetadataILi2EEENS1_14UnaryOpFunctorIN3c1015Float8_e4m3fnuzELi2ELi1ELi1EEEJNS0_4CopyIS7_S7_EEEEEvT_T0_DpT1_ --------------------------
	.section	.nv.constant0._ZN2at6native55_GLOBAL__N__de093ff9_22_ForeachBinaryOpList_cu_a911ec4325multi_tensor_apply_kernelINS1_18TensorListMetadataILi2EEENS1_14UnaryOpFunctorIN3c1015Float8_e4m3fnuzELi2ELi1ELi1EEEJNS0_4CopyIS7_S7_EEEEEvT_T0_DpT1_,"a",@progbits
	.sectionflags	@""
	.align	4
.nv.constant0._ZN2at6native55_GLOBAL__N__de093ff9_22_ForeachBinaryOpList_cu_a911ec4325multi_tensor_apply_kernelINS1_18TensorListMetadataILi2EEENS1_14UnaryOpFunctorIN3c1015Float8_e4m3fnuzELi2ELi1ELi1EEEJNS0_4CopyIS7_S7_EEEEEvT_T0_DpT1_:
	.zero		3674


//--------------------- .nv.constant0._ZN2at6native55_GLOBAL__N__de093ff9_22_ForeachBinaryOpList_cu_a911ec4325multi_tensor_apply_kernelINS1_18TensorListMetadataILi2EEENS1_11CopyFunctorIN3c1013Float8_e4m3fnENS6_15Float8_e5m2fnuzELi2ELi1ELi1EEEJNS0_4CopyIS7_S8_EEEEEvT_T0_DpT1_ --------------------------
	.section	.nv.constant0._ZN2at6native55_GLOBAL__N__de093ff9_22_ForeachBinaryOpList_cu_a911ec4325multi_tensor_apply_kernelINS1_18TensorListMetadataILi2EEENS1_11CopyFunctorIN3c1013Float8_e4m3fnENS6_15Float8_e5m2fnuzELi2ELi1ELi1EEEJNS0_4CopyIS7_S8_EEEEEvT_T0_DpT1_,"a",@progbits
	.sectionflags	@""
	.align	4
.nv.constant0._ZN2at6native55_GLOBAL__N__de093ff9_22_ForeachBinaryOpList_cu_a911ec4325multi_tensor_apply_kernelINS1_18TensorListMetadataILi2EEENS1_11CopyFunctorIN3c1013Float8_e4m3fnENS6_15Float8_e5m2fnuzELi2ELi1ELi1EEEJNS0_4CopyIS7_S8_EEEEEvT_T0_DpT1_:
	.zero		3674


//--------------------- .nv.constant0._ZN2at6native55_GLOBAL__N__de093ff9_22_ForeachBinaryOpList_cu_a911ec4325multi_tensor_apply_kernelINS1_18TensorListMetadataILi2EEENS1_11CopyFunctorIN3c1013Float8_e4m3fnENS6_11Float8_e5m2ELi2ELi1ELi1EEEJNS0_4CopyIS7_S8_EEEEEvT_T0_DpT1_ --------------------------
	.section	.nv.constant0._ZN2at6native55_GLOBAL__N__de093ff9_22_ForeachBinaryOpList_cu_a911ec4325multi_tensor_apply_kernelINS1_18TensorListMetadataILi2EEENS1_11CopyFunctorIN3c1013Float8_e4m3fnENS6_11Float8_e5m2ELi2ELi1ELi1EEEJNS0_4CopyIS7_S8_EEEEEvT_T0_DpT1_,"a",@progbits
	.sectionflags	@""
	.align	4
.nv.constant0._ZN2at6native55_GLOBAL__N__de093ff9_22_ForeachBinaryOpList_cu_a911ec4325multi_tensor_apply_kernelINS1_18TensorListMetadataILi2EEENS1_11CopyFunctorIN3c1013Float8_e4m3fnENS6_11Float8_e5m2ELi2ELi1ELi1EEEJNS0_4CopyIS7_S8_EEEEEvT_T0_DpT1_:
	.zero		3674


//--------------------- .nv.constant0._ZN2at6native55_GLOBAL__N__de093ff9_22_ForeachBinaryOpList_cu_a911ec4325multi_tensor_apply_kernelINS1_18TensorListMetadataILi2EEENS1_11CopyFunctorIN3c1013Float8_e4m3fnENS6_15Float8_e4m3fnuzELi2ELi1ELi1EEEJNS0_4CopyIS7_S8_EEEEEvT_T0_DpT1_ --------------------------
	.section	.nv.constant0._ZN2at6native55_GLOBAL__N__de093ff9_22_ForeachBinaryOpList_cu_a911ec4325multi_tensor_apply_kernelINS1_18TensorListMetadataILi2EEENS1_11CopyFunctorIN3c1013Float8_e4m3fnENS6_15Float8_e4m3fnuzELi2ELi1ELi1EEEJNS0_4CopyIS7_S8_EEEEEvT_T0_DpT1_,"a",@progbits
	.sectionflags	@""
	.align	4
.nv.constant0._ZN2at6native55_GLOBAL__N__de093ff9_22_ForeachBinaryOpList_cu_a911ec4325multi_tensor_apply_kernelINS1_18TensorListMetadataILi2EEENS1_11CopyFunctorIN3c1013Float8_e4m3fnENS6_15Float8_e4m3fnuzELi2ELi1ELi1EEEJNS0_4CopyIS7_S8_EEEEEvT_T0_DpT1_:
	.zero		3674


//--------------------- .nv.constant0._ZN2at6native55_GLOBAL__N__de093ff9_22_ForeachBinaryOpList_cu_a911ec4325multi_tensor_apply_kernelINS1_18TensorListMetadataILi2EEENS1_11CopyFunctorIN3c1013Float8_e4m3fnEbLi2ELi1ELi1EEEJNS0_4CopyIS7_bEEEEEvT_T0_DpT1_ --------------------------
	.section	.nv.constant0._ZN2at6native55_GLOBAL__N__de093ff9_22_ForeachBinaryOpList_cu_a911ec4325multi_tensor_apply_kernelINS1_18TensorListMetadataILi2EEENS1_11CopyFunctorIN3c1013Float8_e4m3fnEbLi2ELi1ELi1EEEJNS0_4CopyIS7_bEEEEEvT_T0_DpT1_,"a",@progbits
	.sectionflags	@""
	.align	4
.nv.constant0._ZN2at6native55_GLOBAL__N__de093ff9_22_ForeachBinaryOpList_cu_a911ec4325multi_tensor_apply_kernelINS1_18TensorListMetadataILi2EEENS1_11CopyFunctorIN3c1013Float8_e4m3fnEbLi2ELi1ELi1EEEJNS0_4CopyIS7_bEEEEEvT_T0_DpT1_:
	.zero		3674


//--------------------- .nv.constant0._ZN2at6native55_GLOBAL__N__de093ff9_22_ForeachBinaryOpList_cu_a911ec4325multi_tensor_apply_kernelINS1_18TensorListMetadataILi2EEENS1_11CopyFunctorIN3c1013Float8_e4m3fnENS6_8BFloat16ELi2ELi1ELi1EEEJNS0_4CopyIS7_S8_EEEEEvT_T0_DpT1_ --------------------------
	.section	.nv.constant0._ZN2at6native55_GLOBAL__N__de093ff9_22_ForeachBinaryOpList_cu_a911ec4325multi_tensor_apply_kernelINS1_18TensorListMetadataILi2EEENS1_11CopyFunctorIN3c1013Float8_e4m3fnENS6_8BFloat16ELi2ELi1ELi1EEEJNS0_4CopyIS7_S8_EEEEEvT_T0_DpT1_,"a",@progbits
	.sectionflags	@""
	.align	4
.nv.constant0._ZN2at6native55_GLOBAL__N__de093ff9_22_ForeachBinaryOpList_cu_a911ec4325multi_tensor_apply_kernelINS1_18TensorListMetadataILi2EEENS1_11CopyFunctorIN3c1013Float8_e4m3fnENS6_8BFloat16ELi2ELi1ELi1EEEJNS0_4CopyIS7_S8_EEEEEvT_T0_DpT1_:
	.zero		3674


//--------------------- .nv.constant0._ZN2at6native55_GLOBAL__N__de093ff9_22_ForeachBinaryOpList_cu_a911ec4325multi_tensor_apply_kernelINS1_18TensorListMetadataILi2EEENS1_11CopyFunctorIN3c1013Float8_e4m3fnENS6_4HalfELi2ELi1ELi1EEEJNS0_4CopyIS7_S8_EEEEEvT_T0_DpT1_ --------------------------
	.section	.nv.constant0._ZN2at6native55_GLOBAL__N__de093ff9_22_ForeachBinaryOpList_cu_a911ec4325multi_tensor_apply_kernelINS1_18TensorListMetadataILi2EEENS1_11CopyFunctorIN3c1013Float8_e4m3fnENS6_4HalfELi2ELi1ELi1EEEJNS0_4CopyIS7_S8_EEEEEvT_T0_DpT1_,"a",@progbits
	.sectionflags	@""
	.align	4
.nv.constant0._ZN2at6native55_GLOBAL__N__de093ff9_22_ForeachBinaryOpList_cu_a911ec4325multi_tensor_apply_kernelINS1_18TensorListMetadataILi2EEENS1_11CopyFunctorIN3c1013Float8_e4m3fnENS6_4HalfELi2ELi1ELi1EEEJNS0_4CopyIS7_S8_EEEEEvT_T0_DpT1_:
	.zero		3674


//--------------------- .nv.constant0._ZN2at6native55_GLOBAL__N__de093ff9_22_ForeachBinaryOpList_cu_a911ec4325multi_tensor_apply_kernelINS1_18TensorListMetadataILi2EEENS1_11CopyFunctorIN3c1013Float8_e4m3fnENS6_7complexIfEELi2ELi1ELi1EEEJNS0_4CopyIS7_S9_EEEEEvT_T0_DpT1_ --------------------------
	.section	.nv.constant0._ZN2at6native55_GLOBAL__N__de093ff9_22_ForeachBinaryOpList_cu_a911ec4325multi_tensor_apply_kernelINS1_18TensorListMetadataILi2EEENS1_11CopyFunctorIN3c1013Float8_e4m3fnENS6_7complexIfEELi2ELi1ELi1EEEJNS0_4CopyIS7_S9_EEEEEvT_T0_DpT1_,"a",@progbits
	.sectionflags	@""
	.align	4
.nv.constant0._ZN2at6native55_GLOBAL__N__de093ff9_22_ForeachBinaryOpList_cu_a911ec4325multi_tensor_apply_kernelINS1_18TensorListMetadataILi2EEENS1_11CopyFunctorIN3c1013Float8_e4m3fnENS6_7complexIfEELi2ELi1ELi1EEEJNS0_4CopyIS7_S9_EEEEEvT_T0_DpT1_:
	.zero		3674


//--------------------- .nv.constant0._ZN2at6native55_GLOBAL__N__de093ff9_22_ForeachBinaryOpList_cu_a911ec4325multi_tensor_apply_kernelINS1_18TensorListMetadataILi2EEENS1_11CopyFunctorIN3c1013Float8_e4m3fnENS6_7complexIdEELi2ELi1ELi1EEEJNS0_4CopyIS7_S9_EEEEEvT_T0_DpT1_ --------------------------
	.section	.nv.constant0._ZN2at6native55_GLOBAL__N__de093ff9_22_ForeachBinaryOpList_cu_a911ec4325multi_tensor_apply_kernelINS1_18TensorListMetadataILi2EEENS1_11CopyFunctorIN3c1013Float8_e4m3fnENS6_7complexIdEELi2ELi1ELi1EEEJNS0_4CopyIS7_S9_EEEEEvT_T0_DpT1_,"a",@progbits
	.sectionflags	@""
	.align	4
.nv.constant0._ZN2at6native55_GLOBAL__N__de093ff9_22_ForeachBinaryOpList_cu_a911ec4325multi_tensor_apply_kernelINS1_18TensorListMetadataILi2EEENS1_11CopyFunctorIN3c1013Float8_e4m3fnENS6_7complexIdEELi2ELi1ELi1EEEJNS0_4CopyIS7_S9_EEEEEvT_T0_DpT1_:
	.zero		3674


//--------------------- .nv.constant0._ZN2at6native55_GLOBAL__N__de093ff9_22_ForeachBinaryOpList_cu_a911ec4325multi_tensor_apply_kernelINS1_18TensorListMetadataILi2EEENS1_11CopyFunctorIN3c1013Float8_e4m3fnEfLi2ELi1ELi1EEEJNS0_4CopyIS7_fEEEEEvT_T0_DpT1_ --------------------------
	.section	.nv.constant0._ZN2at6native55_GLOBAL__N__de093ff9_22_ForeachBinaryOpList_cu_a911ec4325multi_tensor_apply_kernelINS1_18TensorListMetadataILi2EEENS1_11CopyFunctorIN3c1013Float8_e4m3fnEfLi2ELi1ELi1EEEJNS0_4CopyIS7_fEEEEEvT_T0_DpT1_,"a",@progbits
	.sectionflags	@""
	.align	4
.nv.constant0._ZN2at6native55_GLOBAL__N__de093ff9_22_ForeachBinaryOpList_cu_a911ec4325multi_tensor_apply_kernelINS1_18TensorListMetadataILi2EEENS1_11CopyFunctorIN3c1013Float8_e4m3fnEfLi2ELi1ELi1EEEJNS0_4CopyIS7_fEEEEEvT_T0_DpT1_:
	.zero		3674


//--------------------- .nv.constant0._ZN2at6native55_GLOBAL__N__de093ff9_22_ForeachBinaryOpList_cu_a911ec4325multi_tensor_apply_kernelINS1_18TensorListMetadataILi2EEENS1_11CopyFunctorIN3c1013Float8_e4m3fnEdLi2ELi1ELi1EEEJNS0_4CopyIS7_dEEEEEvT_T0_DpT1_ --------------------------
	.section	.nv.constant0._ZN2at6native55_GLOBAL__N__de093ff9_22_ForeachBinaryOpList_cu_a911ec4325multi_tensor_apply_kernelINS1_18TensorListMetadataILi2EEENS1_11CopyFunctorIN3c1013Float8_e4m3fnEdLi2ELi1ELi1EEEJNS0_4CopyIS7_dEEEEEvT_T0_DpT1_,"a",@progbits
	.sectionflags	@""
	.align	4
.nv.constant0._ZN2at6native55_GLOBAL__N__de093ff9_22_ForeachBinaryOpList_cu_a911ec4325multi_tensor_apply_kernelINS1_18TensorListMetadataILi2EEENS1_11CopyFunctorIN3c1013Float8_e4m3fnEdLi2ELi1ELi1EEEJNS0_4CopyIS7_dEEEEEvT_T0_DpT1_:
	.zero		3674


//--------------------- .nv.constant0._ZN2at6native55_GLOBAL__N__de093ff9_22_ForeachBinaryOpList_cu_a911ec4325multi_tensor_apply_kernelINS1_18TensorListMetadataILi2EEENS1_11CopyFunctorIN3c1013Float8_e4m3fnEiLi2ELi1ELi1EEEJNS0_4CopyIS7_iEEEEEvT_T0_DpT1_ --------------------------
	.section	.nv.constant0._ZN2at6native55_GLOBAL__N__de093ff9_22_ForeachBinaryOpList_cu_a911ec4325multi_tensor_apply_kernelINS1_18TensorListMetadataILi2EEENS1_11CopyFunctorIN3c1013Float8_e4m3fnEiLi2ELi1ELi1EEEJNS0_4CopyIS7_iEEEEEvT_T0_DpT1_,"a",@progbits
	.sectionflags	@""
	.align	4
.nv.constant0._ZN2at6native55_GLOBAL__N__de093ff9_22_ForeachBinaryOpList_cu_a911ec4325multi_tensor_apply_kernelINS1_18TensorListMetadataILi2EEENS1_11CopyFunctorIN3c1013Float8_e4m3fnEiLi2ELi1ELi1EEEJNS0_4CopyIS7_iEEEEEvT_T0_DpT1_:
	.zero		3674


//--------------------- .nv.constant0._ZN2at6native55_GLOBAL__N__de093ff9_22_ForeachBinaryOpList_cu_a911ec4325multi_tensor_apply_kernelINS1_18TensorListMetadataILi2EEENS1_11CopyFunctorIN3c1013Float8_e4m3fnEsLi2ELi1ELi1EEEJNS0_4CopyIS7_sEEEEEvT_T0_DpT1_ --------------------------
	.section	.nv.constant0._ZN2at6native55_GLOBAL__N__de093ff9_22_ForeachBinaryOpList_cu_a911ec4325multi_tensor_apply_kernelINS1_18TensorListMetadataILi2EEENS1_11CopyFunctorIN3c1013Float8_e4m3fnEsLi2ELi1ELi1EEEJNS0_4CopyIS7_sEEEEEvT_T0_DpT1_,"a",@progbits
	.sectionflags	@""
	.align	4
.nv.constant0._ZN2at6native55_GLOBAL__N__de093ff9_22_ForeachBinaryOpList_cu_a911ec4325multi_tensor_apply_kernelINS1_18TensorListMetadataILi2EEENS1_11CopyFunctorIN3c1013Float8_e4m3fnEsLi2ELi1ELi1EEEJNS0_4CopyIS7_sEEEEEvT_T0_DpT1_:
	.zero		3674


//--------------------- .nv.constant0._ZN2at6native55_GLOBAL__N__de093ff9_22_ForeachBinaryOpList_cu_a911ec4325multi_tensor_apply_kernelINS1_18TensorListMetadataILi2EEENS1_11CopyFunctorIN3c1013Float8_e4m3fnElLi2ELi1ELi1EEEJNS0_4CopyIS7_lEEEEEvT_T0_DpT1_ --------------------------
	.section	.nv.constant0._ZN2at6native55_GLOBAL__N__de093ff9_22_ForeachBinaryOpList_cu_a911ec4325multi_tensor_apply_kernelINS1_18TensorListMetadataILi2EEENS1_11CopyFunctorIN3c1013Float8_e4m3fnElLi2ELi1ELi1EEEJNS0_4CopyIS7_lEEEEEvT_T0_DpT1_,"a",@progbits
	.sectionflags	@""
	.align	4
.nv.constant0._ZN2at6native55_GLOBAL__N__de093ff9_22_ForeachBinaryOpList_cu_a911ec4325multi_tensor_apply_kernelINS1_18TensorListMetadataILi2EEENS1_11CopyFunctorIN3c1013Float8_e4m3fnElLi2ELi1ELi1EEEJNS0_4CopyIS7_lEEEEEvT_T0_DpT1_:
	.zero		3674


//--------------------- .nv.constant0._ZN2at6native55_GLOBAL__N__de093ff9_22_ForeachBinaryOpList_cu_a911ec4325multi_tensor_apply_kernelINS1_18TensorListMetadataILi2EEENS1_11CopyFunctorIN3c1013Float8_e4m3fnEaLi2ELi1ELi1EEEJNS0_4CopyIS7_aEEEEEvT_T0_DpT1_ --------------------------
	.section	.nv.constant0._ZN2at6native55_GLOBAL__N__de093ff9_22_ForeachBinaryOpList_cu_a911ec4325multi_tensor_apply_kernelINS1_18TensorListMetadataILi2EEENS1_11CopyFunctorIN3c1013Float8_e4m3fnEaLi2ELi1ELi1EEEJNS0_4CopyIS7_aEEEEEvT_T0_DpT1_,"a",@progbits
	.sectionflags	@""
	.align	4
.nv.constant0._ZN2at6native55_GLOBAL__N__de093ff9_22_ForeachBinaryOpList_cu_a911ec4325multi_tensor_apply_kernelINS1_18TensorListMetadataILi2EEENS1_11CopyFunctorIN3c1013Float8_e4m3fnEaLi2ELi1ELi1EEEJNS0_4CopyIS7_aEEEEEvT_T0_DpT1_:
	.zero		3674


//--------------------- .nv.constant0._ZN2at6native55_GLOBAL__N__de093ff9_22_ForeachBinaryOpList_cu_a911ec4325multi_tensor_apply_kernelINS1_18TensorListMetadataILi2EEENS1_11CopyFunctorIN3c1013Float8_e4m3fnEhLi2ELi1ELi1EEEJNS0_4CopyIS7_hEEEEEvT_T0_DpT1_ --------------------------
	.section	.nv.constant0._ZN2at6native55_GLOBAL__N__de093ff9_22_ForeachBinaryOpList_cu_a911ec4325multi_tensor_apply_kernelINS1_18TensorListMetadataILi2EEENS1_11CopyFunctorIN3c1013Float8_e4m3fnEhLi2ELi1ELi1EEEJNS0_4CopyIS7_hEEEEEvT_T0_DpT1_,"a",@progbits
	.sectionflags	@""
	.align	4
.nv.constant0._ZN2at6native55_GLOBAL__N__de093ff9_22_ForeachBinaryOpList_cu_a911ec4325multi_tensor_apply_kernelINS1_18TensorListMetadataILi2EEENS1_11CopyFunctorIN3c1013Float8_e4m3fnEhLi2ELi1ELi1EEEJNS0_4CopyIS7_hEEEEEvT_T0_DpT1_:
	.zero		3674


//--------------------- .nv.constant0._ZN2at6native55_GLOBAL__N__de093ff9_22_ForeachBinaryOpList_cu_a911ec4325multi_tensor_apply_kernelINS1_18TensorListMetadataILi2EEENS1_14UnaryOpFunctorIN3c1013Float8_e4m3fnELi2ELi1ELi1EEEJNS0_4CopyIS7_S7_EEEEEvT_T0_DpT1_ --------------------------
	.section	.nv.constant0._ZN2at6native55_GLOBAL__N__de093ff9_22_ForeachBinaryOpList_cu_a911ec4325multi_tensor_apply_kernelINS1_18TensorListMetadataILi2EEENS1_14UnaryOpFunctorIN3c1013Float8_e4m3fnELi2ELi1ELi1EEEJNS0_4CopyIS7_S7_EEEEEvT_T0_DpT1_,"a",@progbits
	.sectionflags	@""
	.align	4
.nv.constant0._ZN2at6native55_GLOBAL__N__de093ff9_22_ForeachBinaryOpList_cu_a911ec4325multi_tensor_apply_kernelINS1_18TensorListMetadataILi2EEENS1_14UnaryOpFunctorIN3c1013Float8_e4m3fnELi2ELi1ELi1EEEJNS0_4CopyIS7_S7_EEEEEvT_T0_DpT1_:
	.zero		3674


//--------------------- .nv.constant0._ZN2at6native55_GLOBAL__N__de093ff9_22_ForeachBinaryOpList_cu_a911ec4325multi_tensor_apply_kernelINS1_18TensorListMetadataILi2EEENS1_11CopyFunctorIbN3c1015Float8_e5m2fnuzELi2ELi1ELi1EEEJNS0_4CopyIbS7_EEEEEvT_T0_DpT1_ --------------------------
	.section	.nv.constant0._ZN2at6native55_GLOBAL__N__de093ff9_22_ForeachBinaryOpList_cu_a911ec4325multi_tensor_apply_kernelINS1_18TensorListMetadataILi2EEENS1_11CopyFunctorIbN3c1015Float8_e5m2fnuzELi2ELi1ELi1EEEJNS0_4CopyIbS7_EEEEEvT_T0_DpT1_,"a",@progbits
	.sectionflags	@""
	.align	4
.nv.constant0._ZN2at6native55_GLOBAL__N__de093ff9_22_ForeachBinaryOpList_cu_a911ec4325multi_tensor_apply_kernelINS1_18TensorListMetadataILi2EEENS1_11CopyFunctorIbN3c1015Float8_e5m2fnuzELi2ELi1ELi1EEEJNS0_4CopyIbS7_EEEEEvT_T0_DpT1_:
	.zero		3674


//--------------------- .nv.constant0._ZN2at6native55_GLOBAL__N__de093ff9_22_ForeachBinaryOpList_cu_a911ec4325multi_tensor_apply_kernelINS1_18TensorListMetadataILi2EEENS1_11CopyFunctorIbN3c1011Float8_e5m2ELi2ELi1ELi1EEEJNS0_4CopyIbS7_EEEEEvT_T0_DpT1_ --------------------------
	.section	.nv.constant0._ZN2at6native55_GLOBAL__N__de093ff9_22_ForeachBinaryOpList_cu_a911ec4325multi_tensor_apply_kernelINS1_18TensorListMetadataILi2EEENS1_11CopyFunctorIbN3c1011Float8_e5m2ELi2ELi1ELi1EEEJNS0_4CopyIbS7_EEEEEvT_T0_DpT1_,"a",@progbits
	.sectionflags	@""
	.align	4
.nv.constant0._ZN2at6native55_GLOBAL__N__de093ff9_22_ForeachBinaryOpList_cu_a911ec4325multi_tensor_apply_kernelINS1_18TensorListMetadataILi2EEENS1_11CopyFunctorIbN3c1011Float8_e5m2ELi2ELi1ELi1EEEJNS0_4CopyIbS7_EEEEEvT_T0_DpT1_:
	.zero		3674


//--------------------- .nv.constant0._ZN2at6native55_GLOBAL__N__de093ff9_22_ForeachBinaryOpList_cu_a911ec4325multi_tensor_apply_kernelINS1_18TensorListMetadataILi2EEENS1_11CopyFunctorIbN3c1015Float8_e4m3fnuzELi2ELi1ELi1EEEJNS0_4CopyIbS7_EEEEEvT_T0_DpT1_ --------------------------
	.section	.nv.constant0._ZN2at6native55_GLOBAL__N__de093ff9_22_ForeachBinaryOpList_cu_a911ec4325multi_tensor_apply_kernelINS1_18TensorListMetadataILi2EEENS1_11CopyFunctorIbN3c1015Float8_e4m3fnuzELi2ELi1ELi1EEEJNS0_4CopyIbS7_EEEEEvT_T0_DpT1_,"a",@progbits
	.sectionflags	@""
	.align	4
.nv.constant0._ZN2at6native55_GLOBAL__N__de093ff9_22_ForeachBinaryOpList_cu_a911ec4325multi_tensor_apply_kernelINS1_18TensorListMetadataILi2EEENS1_11CopyFunctorIbN3c1015Float8_e4m3fnuzELi2ELi1ELi1EEEJNS0_4CopyIbS7_EEEEEvT_T0_DpT1_:
	.zero		3674


//--------------------- .nv.constant0._ZN2at6native55_GLOBAL__N__de093ff9_22_ForeachBinaryOpList_cu_a911ec4325multi_tensor_apply_kernelINS1_18TensorListMetadataILi2EEENS1_11CopyFunctorIbN3c1013Float8_e4m3fnELi2ELi1ELi1EEEJNS0_4CopyIbS7_EEEEEvT_T0_DpT1_ --------------------------
	.section	.nv.constant0._ZN2at6native55_GLOBAL__N__de093ff9_22_ForeachBinaryOpList_cu_a911ec4325multi_tensor_apply_kernelINS1_18TensorListMetadataILi2EEENS1_11CopyFunctorIbN3c1013Float8_e4m3fnELi2ELi1ELi1EEEJNS0_4CopyIbS7_EEEEEvT_T0_DpT1_,"a",@progbits
	.sectionflags	@""
	.align	4
.nv.constant0._ZN2at6native55_GLOBAL__N__de093ff9_22_ForeachBinaryOpList_cu_a911ec4325multi_tensor_apply_kernelINS1_18TensorListMetadataILi2EEENS1_11CopyFunctorIbN3c1013Float8_e4m3fnELi2ELi1ELi1EEEJNS0_4CopyIbS7_EEEEEvT_T0_DpT1_:
	.zero		3674


//--------------------- .nv.constant0._ZN2at6native55_GLOBAL__N__de093ff9_22_ForeachBinaryOpList_cu_a911ec4325multi_tensor_apply_kernelINS1_18TensorListMetadataILi2EEENS1_11CopyFunctorIbN3c108BFloat16ELi2ELi1ELi1EEEJNS0_4CopyIbS7_EEEEEvT_T0_DpT1_ --------------------------
	.section	.nv.constant0._ZN2at6native55_GLOBAL__N__de093ff9_22_ForeachBinaryOpList_cu_a911ec4325multi_tensor_apply_kernelINS1_18TensorListMetadataILi2EEENS1_11CopyFunctorIbN3c108BFloat16ELi2ELi1ELi1EEEJNS0_4CopyIbS7_EEEEEvT_T0_DpT1_,"a",@progbits
	.sectionflags	@""
	.align	4
.nv.constant0._ZN2at6native55_GLOBAL__N__de093ff9_22_ForeachBinaryOpList_cu_a911ec4325multi_tensor_apply_kernelINS1_18TensorListMetadataILi2EEENS1_11CopyFunctorIbN3c108BFloat16ELi2ELi1ELi1EEEJNS0_4CopyIbS7_EEEEEvT_T0_DpT1_:
	.zero		3674


//--------------------- .nv.constant0._ZN2at6native55_GLOBAL__N__de093ff9_22_ForeachBinaryOpList_cu_a911ec4325multi_tensor_apply_kernelINS1_18TensorListMetadataILi2EEENS1_11CopyFunctorIbN3c104HalfELi2ELi1ELi1EEEJNS0_4CopyIbS7_EEEEEvT_T0_DpT1_ --------------------------
	.section	.nv.constant0._ZN2at6native55_GLOBAL__N__de093ff9_22_ForeachBinaryOpList_cu_a911ec4325multi_tensor_apply_kernelINS1_18TensorListMetadataILi2EEENS1_11CopyFunctorIbN3c104HalfELi2ELi1ELi1EEEJNS0_4CopyIbS7_EEEEEvT_T0_DpT1_,"a",@progbits
	.sectionflags	@""
	.align	4
.nv.constant0._ZN2at6native55_GLOBAL__N__de093ff9_22_ForeachBinaryOpList_cu_a911ec4325multi_tensor_apply_kernelINS1_18TensorListMetadataILi2EEENS1_11CopyFunctorIbN3c104HalfELi2ELi1ELi1EEEJNS0_4CopyIbS7_EEEEEvT_T0_DpT1_:
	.zero		3674


//--------------------- .nv.constant0._ZN2at6native55_GLOBAL__N__de093ff9_22_ForeachBinaryOpList_cu_a911ec4325multi_tensor_apply_kernelINS1_18TensorListMetadataILi2EEENS1_11CopyFunctorIbN3c107complexIfEELi2ELi1ELi1EEEJNS0_4CopyIbS8_EEEEEvT_T0_DpT1_ --------------------------
	.section	.nv.constant0._ZN2at6native55_GLOBAL__N__de093ff9_22_ForeachBinaryOpList_cu_a911ec4325multi_tensor_apply_kernelINS1_18TensorListMetadataILi2EEENS1_11CopyFunctorIbN3c107complexIfEELi2ELi1ELi1EEEJNS0_4CopyIbS8_EEEEEvT_T0_DpT1_,"a",@progbits
	.sectionflags	@""
	.align	4
.nv.constant0._ZN2at6native55_GLOBAL__N__de093ff9_22_ForeachBinaryOpList_cu_a911ec4325multi_tensor_apply_kernelINS1_18TensorListMetadataILi2EEENS1_11CopyFunctorIbN3c107complexIfEELi2ELi1ELi1EEEJNS0_4CopyIbS8_EEEEEvT_T0_DpT1_:
	.zero		3674


//--------------------- .nv.constant0._ZN2at6native55_GLOBAL__N__de093ff9_22_ForeachBinaryOpList_cu_a911ec4325multi_tensor_apply_kernelINS1_18TensorListMetadataILi2EEENS1_11CopyFunctorIbN3c107complexIdEELi2ELi1ELi1EEEJNS0_4CopyIbS8_EEEEEvT_T0_DpT1_ --------------------------
	.section	.nv.constant0._ZN2at6native55_GLOBAL__N__de093ff9_22_ForeachBinaryOpList_cu_a911ec4325multi_tensor_apply_kernelINS1_18TensorListMetadataILi2EEENS1_11CopyFunctorIbN3c107complexIdEELi2ELi1ELi1EEEJNS0_4CopyIbS8_EEEEEvT_T0_DpT1_,"a",@progbits
	.sectionflags	@""
	.align	4
.nv.constant0._ZN2at6native55_GLOBAL__N__de093ff9_22_ForeachBinaryOpList_cu_a911ec4325multi_tensor_apply_kernelINS1_18TensorListMetadataILi2EEENS1_11CopyFunctorIbN3c107complexIdEELi2ELi1ELi1EEEJNS0_4CopyIbS8_EEEEEvT_T0_DpT1_:
	.zero		3674


//--------------------- .nv.constant0._ZN2at6native55_GLOBAL__N__de093ff9_22_ForeachBinaryOpList_cu_a911ec4325multi_tensor_apply_kernelINS1_18TensorListMetadataILi2EEENS1_11CopyFunctorIbfLi2ELi1ELi1EEEJNS0_4CopyIbfEEEEEvT_T0_DpT1_ --------------------------
	.section	.nv.constant0._ZN2at6native55_GLOBAL__N__de093ff9_22_ForeachBinaryOpList_cu_a911ec4325multi_tensor_apply_kernelINS1_18TensorListMetadataILi2EEENS1_11CopyFunctorIbfLi2ELi1ELi1EEEJNS0_4CopyIbfEEEEEvT_T0_DpT1_,"a",@progbits
	.sectionflags	@""
	.align	4
.nv.constant0._ZN2at6native55_GLOBAL__N__de093ff9_22_ForeachBinaryOpList_cu_a911ec4325multi_tensor_apply_kernelINS1_18TensorListMetadataILi2EEENS1_11CopyFunctorIbfLi2ELi1ELi1EEEJNS0_4CopyIbfEEEEEvT_T0_DpT1_:
	.zero		3674


//--------------------- .nv.constant0._ZN2at6native55_GLOBAL__N__de093ff9_22_ForeachBinaryOpList_cu_a911ec4325multi_tensor_apply_kernelINS1_18TensorListMetadataILi2EEENS1_11CopyFunctorIbdLi2ELi1ELi1EEEJNS0_4CopyIbdEEEEEvT_T0_DpT1_ --------------------------
	.section	.nv.constant0._ZN2at6native55_GLOBAL__N__de093ff9_22_ForeachBinaryOpList_cu_a911ec4325multi_tensor_apply_kernelINS1_18TensorListMetadataILi2EEENS1_11CopyFunctorIbdLi2ELi1ELi1EEEJNS0_4CopyIbdEEEEEvT_T0_DpT1_,"a",@progbits
	.sectionflags	@""
	.align	4
.nv.constant0._ZN2at6native55_GLOBAL__N__de093ff9_22_ForeachBinaryOpList_cu_a911ec4325multi_tensor_apply_kernelINS1_18TensorListMetadataILi2EEENS1_11CopyFunctorIbdLi2ELi1ELi1EEEJNS0_4CopyIbdEEEEEvT_T0_DpT1_:
	.zero		3674


//--------------------- .nv.constant0._ZN2at6native55_GLOBAL__N__de093ff9_22_ForeachBinaryOpList_cu_a911ec4325multi_tensor_apply_kernelINS1_18TensorListMetadataILi2EEENS1_11CopyFunctorIbiLi2ELi1ELi1EEEJNS0_4CopyIbiEEEEEvT_T0_DpT1_ --------------------------
	.section	.nv.constant0._ZN2at6native55_GLOBAL__N__de093ff9_22_ForeachBinaryOpList_cu_a911ec4325multi_tensor_apply_kernelINS1_18TensorListMetadataILi2EEENS1_11CopyFunctorIbiLi2ELi1ELi1EEEJNS0_4CopyIbiEEEEEvT_T0_DpT1_,"a",@progbits
	.sectionflags	@""
	.align	4
.nv.constant0._ZN2at6native55_GLOBAL__N__de093ff9_22_ForeachBinaryOpList_cu_a911ec4325multi_tensor_apply_kernelINS1_18TensorListMetadataILi2EEENS1_11CopyFunctorIbiLi2ELi1ELi1EEEJNS0_4CopyIbiEEEEEvT_T0_DpT1_:
	.zero		3674


//--------------------- .nv.constant0._ZN2at6native55_GLOBAL__N__de093ff9_22_ForeachBinaryOpList_cu_a911ec4325multi_tensor_apply_kernelINS1_18TensorListMetadataILi2EEENS1_11CopyFunctorIbsLi2ELi1ELi1EEEJNS0_4CopyIbsEEEEEvT_T0_DpT1_ --------------------------
	.section	.nv.constant0._ZN2at6native55_GLOBAL__N__de093ff9_22_ForeachBinaryOpList_cu_a911ec4325multi_tensor_apply_kernelINS1_18TensorListMetadataILi2EEENS1_11CopyFunctorIbsLi2ELi1ELi1EEEJNS0_4CopyIbsEEEEEvT_T0_DpT1_,"a",@progbits
	.sectionflags	@""
	.align	4
.nv.constant0._ZN2at6native55_GLOBAL__N__de093ff9_22_ForeachBinaryOpList_cu_a911ec4325multi_tensor_apply_kernelINS1_18TensorListMetadataILi2EEENS1_11CopyFunctorIbsLi2ELi1ELi1EEEJNS0_4CopyIbsEEEEEvT_T0_DpT1_:
	.zero		3674


//--------------------- .nv.constant0._ZN2at6native55_GLOBAL__N__de093ff9_22_ForeachBinaryOpList_cu_a911ec4325multi_tensor_apply_kernelINS1_18TensorListMetadataILi2EEENS1_11CopyFunctorIblLi2ELi1ELi1EEEJNS0_4CopyIblEEEEEvT_T0_DpT1_ --------------------------
	.section	.nv.constant0._ZN2at6native55_GLOBAL__N__de093ff9_22_ForeachBinaryOpList_cu_a911ec4325multi_tensor_apply_kernelINS1_18TensorListMetadataILi2EEENS1_11CopyFunctorIblLi2ELi1ELi1EEEJNS0_4CopyIblEEEEEvT_T0_DpT1_,"a",@progbits
	.sectionflags	@""
	.align	4
.nv.constant0._ZN2at6native55_GLOBAL__N__de093ff9_22_ForeachBinaryOpList_cu_a911ec4325multi_tensor_apply_kernelINS1_18TensorListMetadataILi2EEENS1_11CopyFunctorIblLi2ELi1ELi1EEEJNS0_4CopyIblEEEEEvT_T0_DpT1_:
	.zero		3674


//--------------------- .nv.constant0._ZN2at6native55_GLOBAL__N__de093ff9_22_ForeachBinaryOpList_cu_a911ec4325multi_tensor_apply_kernelINS1_18TensorListMetadataILi2EEENS1_11CopyFunctorIbaLi2ELi1ELi1EEEJNS0_4CopyIbaEEEEEvT_T0_DpT1_ --------------------------
	.section	.nv.constant0._ZN2at6native55_GLOBAL__N__de093ff9_22_ForeachBinaryOpList_cu_a911ec4325multi_tensor_apply_kernelINS1_18TensorListMetadataILi2EEENS1_11CopyFunctorIbaLi2ELi1ELi1EEEJNS0_4CopyIbaEEEEEvT_T0_DpT1_,"a",@progbits
	.sectionflags	@""
	.align	4
.nv.constant0._ZN2at6native55_GLOBAL__N__de093ff9_22_ForeachBinaryOpList_cu_a911ec4325multi_tensor_apply_kernelINS1_18TensorListMetadataILi2EEENS1_11CopyFunctorIbaLi2ELi1ELi1EEEJNS0_4CopyIbaEEEEEvT_T0_DpT1_:
	.zero		3674


//--------------------- .nv.constant0._ZN2at6native55_GLOBAL__N__de093ff9_22_ForeachBinaryOpList_cu_a911ec4325multi_tensor_apply_kernelINS1_18TensorListMetadataILi2EEENS1_11CopyFunctorIbhLi2ELi1ELi1EEEJNS0_4CopyIbhEEEEEvT_T0_DpT1_ --------------------------
	.section	.nv.constant0._ZN2at6native55_GLOBAL__N__de093ff9_22_ForeachBinaryOpList_cu_a911ec4325multi_tensor_apply_kernelINS1_18TensorListMetadataILi2EEENS1_11CopyFunctorIbhLi2ELi1ELi1EEEJNS0_4CopyIbhEEEEEvT_T0_DpT1_,"a",@progbits
	.sectionflags	@""
	.align	4
.nv.constant0._ZN2at6native55_GLOBAL__N__de093ff9_22_ForeachBinaryOpList_cu_a911ec4325multi_tensor_apply_kernelINS1_18TensorListMetadataILi2EEENS1_11CopyFunctorIbhLi2ELi1ELi1EEEJNS0_4CopyIbhEEEEEvT_T0_DpT1_:
	.zero		3674


//--------------------- .nv.constant0._ZN2at6native55_GLOBAL__N__de093ff9_22_ForeachBinaryOpList_cu_a911ec4325multi_tensor_apply_kernelINS1_18TensorListMetadataILi2EEENS1_14UnaryOpFunctorIbLi2ELi1ELi1EEEJNS0_4CopyIbbEEEEEvT_T0_DpT1_ --------------------------
	.section	.nv.constant0._ZN2at6native55_GLOBAL__N__de093ff9_22_ForeachBinaryOpList_cu_a911ec4325multi_tensor_apply_kernelINS1_18TensorListMetadataILi2EEENS1_14UnaryOpFunctorIbLi2ELi1ELi1EEEJNS0_4CopyIbbEEEEEvT_T0_DpT1_,"a",@progbits
	.sectionflags	@""
	.align	4
.nv.constant0._ZN2at6native55_GLOBAL__N__de093ff9_22_ForeachBinaryOpList_cu_a911ec4325multi_tensor_apply_kernelINS1_18TensorListMetadataILi2EEENS1_14UnaryOpFunctorIbLi2ELi1ELi1EEEJNS0_4CopyIbbEEEEEvT_T0_DpT1_:
	.zero		3674


//--------------------- .nv.constant0._ZN2at6native55_GLOBAL__N__de093ff9_22_ForeachBinaryOpList_cu_a911ec4325multi_tensor_apply_kernelINS1_18TensorListMetadataILi2EEENS1_11CopyFunctorIN3c108BFloat16ENS6_15Float8_e5m2fnuzELi2ELi1ELi1EEEJNS0_4CopyIS7_S8_EEEEEvT_T0_DpT1_ --------------------------
	.section	.nv.constant0._ZN2at6native55_GLOBAL__N__de093ff9_22_ForeachBinaryOpList_cu_a911ec4325multi_tensor_apply_kernelINS1_18TensorListMetadataILi2EEENS1_11CopyFunctorIN3c108BFloat16ENS6_15Float8_e5m2fnuzELi2ELi1ELi1EEEJNS0_4CopyIS7_S8_EEEEEvT_T0_DpT1_,"a",@progbits
	.sectionflags	@""
	.align	4
.nv.constant0._ZN2at6native55_GLOBAL__N__de093ff9_22_ForeachBinaryOpList_cu_a911ec4325multi_tensor_apply_kernelINS1_18TensorListMetadataILi2EEENS1_11CopyFunctorIN3c108BFloat16ENS6_15Float8_e5m2fnuzELi2ELi1ELi1EEEJNS0_4CopyIS7_S8_EEEEEvT_T0_DpT1_:
	.zero		3674


//--------------------- .nv.constant0._ZN2at6native55_GLOBAL__N__de093ff9_22_ForeachBinaryOpList_cu_a911ec4325multi_tensor_apply_kernelINS1_18TensorListMetadataILi2EEENS1_11CopyFunctorIN3c108BFloat16ENS6_11Float8_e5m2ELi2ELi1ELi1EEEJNS0_4CopyIS7_S8_EEEEEvT_T0_DpT1_ --------------------------
	.section	.nv.constant0._ZN2at6native55_GLOBAL__N__de093ff9_22_ForeachBinaryOpList_cu_a911ec4325multi_tensor_apply_kernelINS1_18TensorListMetadataILi2EEENS1_11CopyFunctorIN3c108BFloat16ENS6_11Float8_e5m2ELi2ELi1ELi1EEEJNS0_4CopyIS7_S8_EEEEEvT_T0_DpT1_,"a",@progbits
	.sectionflags	@""
	.align	4
.nv.constant0._ZN2at6native55_GLOBAL__N__de093ff9_22_ForeachBinaryOpList_cu_a911ec4325multi_tensor_apply_kernelINS1_18TensorListMetadataILi2EEENS1_11CopyFunctorIN3c108BFloat16ENS6_11Float8_e5m2ELi2ELi1ELi1EEEJNS0_4CopyIS7_S8_EEEEEvT_T0_DpT1_:
	.zero		3674


//--------------------- .nv.constant0._ZN2at6native55_GLOBAL__N__de093ff9_22_ForeachBinaryOpList_cu_a911ec4325multi_tensor_apply_kernelINS1_18TensorListMetadataILi2EEENS1_11CopyFunctorIN3c108BFloat16ENS6_15Float8_e4m3fnuzELi2ELi1ELi1EEEJNS0_4CopyIS7_S8_EEEEEvT_T0_DpT1_ --------------------------
	.section	.nv.constant0._ZN2at6native55_GLOBAL__N__de093ff9_22_ForeachBinaryOpList_cu_a911ec4325multi_tensor_apply_kernelINS1_18TensorListMetadataILi2EEENS1_11CopyFunctorIN3c108BFloat16ENS6_15Float8_e4m3fnuzELi2ELi1ELi1EEEJNS0_4CopyIS7_S8_EEEEEvT_T0_DpT1_,"a",@progbits
	.sectionflags	@""
	.align	4
.nv.constant0._ZN2at6native55_GLOBAL__N__de093ff9_22_ForeachBinaryOpList_cu_a911ec4325multi_tensor_apply_kernelINS1_18TensorListMetadataILi2EEENS1_11CopyFunctorIN3c108BFloat16ENS6_15Float8_e4m3fnuzELi2ELi1ELi1EEEJNS0_4CopyIS7_S8_EEEEEvT_T0_DpT1_:
	.zero		3674


//--------------------- .nv.constant0._ZN2at6native55_GLOBAL__N__de093ff9_22_ForeachBinaryOpList_cu_a911ec4325multi_tensor_apply_kernelINS1_18TensorListMetadataILi2EEENS1_11CopyFunctorIN3c108BFloat16ENS6_13Float8_e4m3fnELi2ELi1ELi1EEEJNS0_4CopyIS7_S8_EEEEEvT_T0_DpT1_ --------------------------
	.section	.nv.constant0._ZN2at6native55_GLOBAL__N__de093ff9_22_ForeachBinaryOpList_cu_a911ec4325multi_tensor_apply_kernelINS1_18TensorListMetadataILi2EEENS1_11CopyFunctorIN3c108BFloat16ENS6_13Float8_e4m3fnELi2ELi1ELi1EEEJNS0_4CopyIS7_S8_EEEEEvT_T0_DpT1_,"a",@progbits
	.sectionflags	@""
	.align	4
.nv.constant0._ZN2at6native55_GLOBAL__N__de093ff9_22_ForeachBinaryOpList_cu_a911ec4325multi_tensor_apply_kernelINS1_18TensorListMetadataILi2EEENS1_11CopyFunctorIN3c108BFloat16ENS6_13Float8_e4m3fnELi2ELi1ELi1EEEJNS0_4CopyIS7_S8_EEEEEvT_T0_DpT1_:
	.zero		3674


//--------------------- .nv.constant0._ZN2at6native55_GLOBAL__N__de093ff9_22_ForeachBinaryOpList_cu_a911ec4325multi_tensor_apply_kernelINS1_18TensorListMetadataILi2EEENS1_11CopyFunctorIN3c108BFloat16EbLi2ELi1ELi1EEEJNS0_4CopyIS7_bEEEEEvT_T0_DpT1_ --------------------------
	.section	.nv.constant0._ZN2at6native55_GLOBAL__N__de093ff9_22_ForeachBinaryOpList_cu_a911ec4325multi_tensor_apply_kernelINS1_18TensorListMetadataILi2EEENS1_11CopyFunctorIN3c108BFloat16EbLi2ELi1ELi1EEEJNS0_4CopyIS7_bEEEEEvT_T0_DpT1_,"a",@progbits
	.sectionflags	@""
	.align	4
.nv.constant0._ZN2at6native55_GLOBAL__N__de093ff9_22_ForeachBinaryOpList_cu_a911ec4325multi_tensor_apply_kernelINS1_18TensorListMetadataILi2EEENS1_11CopyFunctorIN3c108BFloat16EbLi2ELi1ELi1EEEJNS0_4CopyIS7_bEEEEEvT_T0_DpT1_:
	.zero		3674


//--------------------- .nv.constant0._ZN2at6native55_GLOBAL__N__de093ff9_22_ForeachBinaryOpList_cu_a911ec4325multi_tensor_apply_kernelINS1_18TensorListMetadataILi2EEENS1_11CopyFunctorIN3c108BFloat16ENS6_4HalfELi2ELi1ELi1EEEJNS0_4CopyIS7_S8_EEEEEvT_T0_DpT1_ --------------------------
	.section	.nv.constant0._ZN2at6native55_GLOBAL__N__de093ff9_22_ForeachBinaryOpList_cu_a911ec4325multi_tensor_apply_kernelINS1_18TensorListMetadataILi2EEENS1_11CopyFunctorIN3c108BFloat16ENS6_4HalfELi2ELi1ELi1EEEJNS0_4CopyIS7_S8_EEEEEvT_T0_DpT1_,"a",@progbits
	.sectionflags	@""
	.align	4
.nv.constant0._ZN2at6native55_GLOBAL__N__de093ff9_22_ForeachBinaryOpList_cu_a911ec4325multi_tensor_apply_kernelINS1_18TensorListMetadataILi2EEENS1_11CopyFunctorIN3c108BFloat16ENS6_4HalfELi2ELi1ELi1EEEJNS0_4CopyIS7_S8_EEEEEvT_T0_DpT1_:
	.zero		3674


//--------------------- .nv.constant0._ZN2at6native55_GLOBAL__N__de093ff9_22_ForeachBinaryOpList_cu_a911ec4325multi_tensor_apply_kernelINS1_18TensorListMetadataILi2EEENS1_11CopyFunctorIN3c108BFloat16ENS6_7complexIfEELi2ELi1ELi1EEEJNS0_4CopyIS7_S9_EEEEEvT_T0_DpT1_ --------------------------
	.section	.nv.constant0._ZN2at6native55_GLOBAL__N__de093ff9_22_ForeachBinaryOpList_cu_a911ec4325multi_tensor_apply_kernelINS1_18TensorListMetadataILi2EEENS1_11CopyFunctorIN3c108BFloat16ENS6_7complexIfEELi2ELi1ELi1EEEJNS0_4CopyIS7_S9_EEEEEvT_T0_DpT1_,"a",@progbits
	.sectionflags	@""
	.align	4
.nv.constant0._ZN2at6native55_GLOBAL__N__de093ff9_22_ForeachBinaryOpList_cu_a911ec4325multi_tensor_apply_kernelINS1_18TensorListMetadataILi2EEENS1_11CopyFunctorIN3c108BFloat16ENS6_7complexIfEELi2ELi1ELi1EEEJNS0_4CopyIS7_S9_EEEEEvT_T0_DpT1_:
	.zero		3674


//--------------------- .nv.constant0._ZN2at6native55_GLOBAL__N__de093ff9_22_ForeachBinaryOpList_cu_a911ec4325multi_tensor_apply_kernelINS1_18TensorListMetadataILi2EEENS1_11CopyFunctorIN3c108BFloat16ENS6_7complexIdEELi2ELi1ELi1EEEJNS0_4CopyIS7_S9_EEEEEvT_T0_DpT1_ --------------------------
	.section	.nv.constant0._ZN2at6native55_GLOBAL__N__de093ff9_22_ForeachBinaryOpList_cu_a911ec4325multi_tensor_apply_kernelINS1_18TensorListMetadataILi2EEENS1_11CopyFunctorIN3c108BFloat16ENS6_7complexIdEELi2ELi1ELi1EEEJNS0_4CopyIS7_S9_EEEEEvT_T0_DpT1_,"a",@progbits
	.sectionflags	@""
	.align	4
.nv.constant0._ZN2at6native55_GLOBAL__N__de093ff9_22_ForeachBinaryOpList_cu_a911ec4325multi_tensor_apply_kernelINS1_18TensorListMetadataILi2EEENS1_11CopyFunctorIN3c108BFloat16ENS6_7complexIdEELi2ELi1ELi1EEEJNS0_4CopyIS7_S9_EEEEEvT_T0_DpT1_:
	.zero		3674


//--------------------- .nv.constant0._ZN2at6native55_GLOBAL__N__de093ff9_22_ForeachBinaryOpList_cu_a911ec4325multi_tensor_apply_kernelINS1_18TensorListMetadataILi2EEENS1_11CopyFunctorIN3c108BFloat16EfLi2ELi1ELi1EEEJNS0_4CopyIS7_fEEEEEvT_T0_DpT1_ --------------------------
	.section	.nv.constant0._ZN2at6native55_GLOBAL__N__de093ff9_22_ForeachBinaryOpList_cu_a911ec4325multi_tensor_apply_kernelINS1_18TensorListMetadataILi2EEENS1_11CopyFunctorIN3c108BFloat16EfLi2ELi1ELi1EEEJNS0_4CopyIS7_fEEEEEvT_T0_DpT1_,"a",@progbits
	.sectionflags	@""
	.align	4
.nv.constant0._ZN2at6native55_GLOBAL__N__de093ff9_22_ForeachBinaryOpList_cu_a911ec4325multi_tensor_apply_kernelINS1_18TensorListMetadataILi2EEENS1_11CopyFunctorIN3c108BFloat16EfLi2ELi1ELi1EEEJNS0_4CopyIS7_fEEEEEvT_T0_DpT1_:
	.zero		3674


//--------------------- .nv.constant0._ZN2at6native55_GLOBAL__N__de093ff9_22_ForeachBinaryOpList_cu_a911ec4325multi_tensor_apply_kernelINS1_18TensorListMetadataILi2EEENS1_11CopyFunctorIN3c108BFloat16EdLi2ELi1ELi1EEEJNS0_4CopyIS7_dEEEEEvT_T0_DpT1_ --------------------------
	.section	.nv.constant0._ZN2at6native55_GLOBAL__N__de093ff9_22_ForeachBinaryOpList_cu_a911ec4325multi_tensor_apply_kernelINS1_18TensorListMetadataILi2EEENS1_11CopyFunctorIN3c108BFloat16EdLi2ELi1ELi1EEEJNS0_4CopyIS7_dEEEEEvT_T0_DpT1_,"a",@progbits
	.sectionflags	@""
	.align	4
.nv.constant0._ZN2at6native55_GLOBAL__N__de093ff9_22_ForeachBinaryOpList_cu_a911ec4325multi_tensor_apply_kernelINS1_18TensorListMetadataILi2EEENS1_11CopyFunctorIN3c108BFloat16EdLi2ELi1ELi1EEEJNS0_4CopyIS7_dEEEEEvT_T0_DpT1_:
	.zero		3674


//--------------------- .nv.constant0._ZN2at6native55_GLOBAL__N__de093ff9_22_ForeachBinaryOpList_cu_a911ec4325multi_tensor_apply_kernelINS1_18TensorListMetadataILi2EEENS1_11CopyFunctorIN3c108BFloat16EiLi2ELi1ELi1EEEJNS0_4CopyIS7_iEEEEEvT_T0_DpT1_ --------------------------
	.section	.nv.constant0._ZN2at6native55_GLOBAL__N__de093ff9_22_ForeachBinaryOpList_cu_a911ec4325multi_tensor_apply_kernelINS1_18TensorListMetadataILi2EEENS1_11CopyFunctorIN3c108BFloat16EiLi2ELi1ELi1EEEJNS0_4CopyIS7_iEEEEEvT_T0_DpT1_,"a",@progbits
	.sectionflags	@""
	.align	4
.nv.constant0._ZN2at6native55_GLOBAL__N__de093ff9_22_ForeachBinaryOpList_cu_a911ec4325multi_tensor_apply_kernelINS1_18TensorListMetadataILi2EEENS1_11CopyFunctorIN3c108BFloat16EiLi2ELi1ELi1EEEJNS0_4CopyIS7_iEEEEEvT_T0_DpT1_:
	.zero		3674


//--------------------- .nv.constant0._ZN2at6native55_GLOBAL__N__de093ff9_22_ForeachBinaryOpList_cu_a911ec4325multi_tensor_apply_kernelINS1_18TensorListMetadataILi2EEENS1_11CopyFunctorIN3c108BFloat16EsLi2ELi1ELi1EEEJNS0_4CopyIS7_sEEEEEvT_T0_DpT1_ --------------------------
	.section	.nv.constant0._ZN2at6native55_GLOBAL__N__de093ff9_22_ForeachBinaryOpList_cu_a911ec4325multi_tensor_apply_kernelINS1_18TensorListMetadataILi2EEENS1_11CopyFunctorIN3c108BFloat16EsLi2ELi1ELi1EEEJNS0_4CopyIS7_sEEEEEvT_T0_DpT1_,"a",@progbits
	.sectionflags	@""
	.align	4
.nv.constant0._ZN2at6native55_GLOBAL__N__de093ff9_22_ForeachBinaryOpList_cu_a911ec4325multi_tensor_apply_kernelINS1_18TensorListMetadataILi2EEENS1_11CopyFunctorIN3c108BFloat16EsLi2ELi1ELi1EEEJNS0_4CopyIS7_sEEEEEvT_T0_DpT1_:
	.zero		3674


//--------------------- .nv.constant0._ZN2at6native55_GLOBAL__N__de093ff9_22_ForeachBinaryOpList_cu_a911ec4325multi_tensor_apply_kernelINS1_18TensorListMetadataILi2EEENS1_11CopyFunctorIN3c108BFloat16ElLi2ELi1ELi1EEEJNS0_4CopyIS7_lEEEEEvT_T0_DpT1_ --------------------------
	.section	.nv.constant0._ZN2at6native55_GLOBAL__N__de093ff9_22_ForeachBinaryOpList_cu_a911ec4325multi_tensor_apply_kernelINS1_18TensorListMetadataILi2EEENS1_11CopyFunctorIN3c108BFloat16ElLi2ELi1ELi1EEEJNS0_4CopyIS7_lEEEEEvT_T0_DpT1_,"a",@progbits
	.sectionflags	@""
	.align	4
.nv.constant0._ZN2at6native55_GLOBAL__N__de093ff9_22_ForeachBinaryOpList_cu_a911ec4325multi_tensor_apply_kernelINS1_18TensorListMetadataILi2EEENS1_11CopyFunctorIN3c108BFloat16ElLi2ELi1ELi1EEEJNS0_4CopyIS7_lEEEEEvT_T0_DpT1_:
	.zero		3674


//--------------------- .nv.constant0._ZN2at6native55_GLOBAL__N__de093ff9_22_ForeachBinaryOpList_cu_a911ec4325multi_tensor_apply_kernelINS1_18TensorListMetadataILi2EEENS1_11CopyFunctorIN3c108BFloat16EaLi2ELi1ELi1EEEJNS0_4CopyIS7_aEEEEEvT_T0_DpT1_ --------------------------
	.section	.nv.constant0._ZN2at6native55_GLOBAL__N__de093ff9_22_ForeachBinaryOpList_cu_a911ec4325multi_tensor_apply_kernelINS1_18TensorListMetadataILi2EEENS1_11CopyFunctorIN3c108BFloat16EaLi2ELi1ELi1EEEJNS0_4CopyIS7_aEEEEEvT_T0_DpT1_,"a",@progbits
	.sectionflags	@""
	.align	4
.nv.constant0._ZN2at6native55_GLOBAL__N__de093ff9_22_ForeachBinaryOpList_cu_a911ec4325multi_tensor_apply_kernelINS1_18TensorListMetadataILi2EEENS1_11CopyFunctorIN3c108BFloat16EaLi2ELi1ELi1EEEJNS0_4CopyIS7_aEEEEEvT_T0_DpT1_:
	.zero		3674


//--------------------- .nv.constant0._ZN2at6native55_GLOBAL__N__de093ff9_22_ForeachBinaryOpList_cu_a911ec4325multi_tensor_apply_kernelINS1_18TensorListMetadataILi2EEENS1_11CopyFunctorIN3c108BFloat16EhLi2ELi1ELi1EEEJNS0_4CopyIS7_hEEEEEvT_T0_DpT1_ --------------------------
	.section	.nv.constant0._ZN2at6native55_GLOBAL__N__de093ff9_22_ForeachBinaryOpList_cu_a911ec4325multi_tensor_apply_kernelINS1_18TensorListMetadataILi2EEENS1_11CopyFunctorIN3c108BFloat16EhLi2ELi1ELi1EEEJNS0_4CopyIS7_hEEEEEvT_T0_DpT1_,"a",@progbits
	.sectionflags	@""
	.align	4
.nv.constant0._ZN2at6native55_GLOBAL__N__de093ff9_22_ForeachBinaryOpList_cu_a911ec4325multi_tensor_apply_kernelINS1_18TensorListMetadataILi2EEENS1_11CopyFunctorIN3c108BFloat16EhLi2ELi1ELi1EEEJNS0_4CopyIS7_hEEEEEvT_T0_DpT1_:
	.zero		3674


//--------------------- .nv.constant0._ZN2at6native55_GLOBAL__N__de093ff9_22_ForeachBinaryOpList_cu_a911ec4325multi_tensor_apply_kernelINS1_18TensorListMetadataILi2EEENS1_14UnaryOpFunctorIN3c108BFloat16ELi2ELi1ELi1EEEJNS0_4CopyIS7_S7_EEEEEvT_T0_DpT1_ --------------------------
	.section	.nv.constant0._ZN2at6native55_GLOBAL__N__de093ff9_22_ForeachBinaryOpList_cu_a911ec4325multi_tensor_apply_kernelINS1_18TensorListMetadataILi2EEENS1_14UnaryOpFunctorIN3c108BFloat16ELi2ELi1ELi1EEEJNS0_4CopyIS7_S7_EEEEEvT_T0_DpT1_,"a",@progbits
	.sectionflags	@""
	.align	4
.nv.constant0._ZN2at6native55_GLOBAL__N__de093ff9_22_ForeachBinaryOpList_cu_a911ec4325multi_tensor_apply_kernelINS1_18TensorListMetadataILi2EEENS1_14UnaryOpFunctorIN3c108BFloat16ELi2ELi1ELi1EEEJNS0_4CopyIS7_S7_EEEEEvT_T0_DpT1_:
	.zero		3674


//--------------------- .nv.constant0._ZN2at6native55_GLOBAL__N__de093ff9_22_ForeachBinaryOpList_cu_a911ec4325multi_tensor_apply_kernelINS1_18TensorListMetadataILi2EEENS1_11CopyFunctorIN3c104HalfENS6_15Float8_e5m2fnuzELi2ELi1ELi1EEEJNS0_4CopyIS7_S8_EEEEEvT_T0_DpT1_ --------------------------
	.section	.nv.constant0._ZN2at6native55_GLOBAL__N__de093ff9_22_ForeachBinaryOpList_cu_a911ec4325multi_tensor_apply_kernelINS1_18TensorListMetadataILi2EEENS1_11CopyFunctorIN3c104HalfENS6_15Float8_e5m2fnuzELi2ELi1ELi1EEEJNS0_4CopyIS7_S8_EEEEEvT_T0_DpT1_,"a",@progbits
	.sectionflags	@""
	.align	4
.nv.constant0._ZN2at6native55_GLOBAL__N__de093ff9_22_ForeachBinaryOpList_cu_a911ec4325multi_tensor_apply_kernelINS1_18TensorListMetadataILi2EEENS1_11CopyFunctorIN3c104HalfENS6_15Float8_e5m2fnuzELi2ELi1ELi1EEEJNS0_4CopyIS7_S8_EEEEEvT_T0_DpT1_:
	.zero		3674


//--------------------- .nv.constant0._ZN2at6native55_GLOBAL__N__de093ff9_22_ForeachBinaryOpList_cu_a911ec4325multi_tensor_apply_kernelINS1_18TensorListMetadataILi2EEENS1_11CopyFunctorIN3c104HalfENS6_11Float8_e5m2ELi2ELi1ELi1EEEJNS0_4CopyIS7_S8_EEEEEvT_T0_DpT1_ --------------------------
	.section	.nv.constant0._ZN2at6native55_GLOBAL__N__de093ff9_22_ForeachBinaryOpList_cu_a911ec4325multi_tensor_apply_kernelINS1_18TensorListMetadataILi2EEENS1_11CopyFunctorIN3c104HalfENS6_11Float8_e5m2ELi2ELi1ELi1EEEJNS0_4CopyIS7_S8_EEEEEvT_T0_DpT1_,"a",@progbits
	.sectionflags	@""
	.align	4
.nv.constant0._ZN2at6native55_GLOBAL__N__de093ff9_22_ForeachBinaryOpList_cu_a911ec4325multi_tensor_apply_kernelINS1_18TensorListMetadataILi2EEENS1_11CopyFunctorIN3c104HalfENS6_11Float8_e5m2ELi2ELi1ELi1EEEJNS0_4CopyIS7_S8_EEEEEvT_T0_DpT1_:
	.zero		3674


//--------------------- .nv.constant0._ZN2at6native55_GLOBAL__N__de093ff9_22_ForeachBinaryOpList_cu_a911ec4325multi_tensor_apply_kernelINS1_18TensorListMetadataILi2EEENS1_11CopyFunctorIN3c104HalfENS6_15Float8_e4m3fnuzELi2ELi1ELi1EEEJNS0_4CopyIS7_S8_EEEEEvT_T0_DpT1_ --------------------------
	.section	.nv.constant0._ZN2at6native55_GLOBAL__N__de093ff9_22_ForeachBinaryOpList_cu_a911ec4325multi_tensor_apply_kernelINS1_18TensorListMetadataILi2EEENS1_11CopyFunctorIN3c104HalfENS6_15Float8_e4m3fnuzELi2ELi1ELi1EEEJNS0_4CopyIS7_S8_EEEEEvT_T0_DpT1_,"a",@progbits
	.sectionflags	@""
	.align	4
.nv.constant0._ZN2at6native55_GLOBAL__N__de093ff9_22_ForeachBinaryOpList_cu_a911ec4325multi_tensor_apply_kernelINS1_18TensorListMetadataILi2EEENS1_11CopyFunctorIN3c104HalfENS6_15Float8_e4m3fnuzELi2ELi1ELi1EEEJNS0_4CopyIS7_S8_EEEEEvT_T0_DpT1_:
	.zero		3674


//--------------------- .nv.constant0._ZN2at6native55_GLOBAL__N__de093ff9_22_ForeachBinaryOpList_cu_a911ec4325multi_tensor_apply_kernelINS1_18TensorListMetadataILi2EEENS1_11CopyFunctorIN3c104HalfENS6_13Float8_e4m3fnELi2ELi1ELi1EEEJNS0_4CopyIS7_S8_EEEEEvT_T0_DpT1_ --------------------------
	.section	.nv.constant0._ZN2at6native55_GLOBAL__N__de093ff9_22_ForeachBinaryOpList_cu_a911ec4325multi_tensor_apply_kernelINS1_18TensorListMetadataILi2EEENS1_11CopyFunctorIN3c104HalfENS6_13Float8_e4m3fnELi2ELi1ELi1EEEJNS0_4CopyIS7_S8_EEEEEvT_T0_DpT1_,"a",@progbits
	.sectionflags	@""
	.align	4
.nv.constant0._ZN2at6native55_GLOBAL__N__de093ff9_22_ForeachBinaryOpList_cu_a911ec4325multi_tensor_apply_kernelINS1_18TensorListMetadataILi2EEENS1_11CopyFunctorIN3c104HalfENS6_13Float8_e4m3fnELi2ELi1ELi1EEEJNS0_4CopyIS7_S8_EEEEEvT_T0_DpT1_:
	.zero		3674


//--------------------- .nv.constant0._ZN2at6native55_GLOBAL__N__de093ff9_22_ForeachBinaryOpList_cu_a911ec4325multi_tensor_apply_kernelINS1_18TensorListMetadataILi2EEENS1_11CopyFunctorIN3c104HalfEbLi2ELi1ELi1EEEJNS0_4CopyIS7_bEEEEEvT_T0_DpT1_ --------------------------
	.section	.nv.constant0._ZN2at6native55_GLOBAL__N__de093ff9_22_ForeachBinaryOpList_cu_a911ec4325multi_tensor_apply_kernelINS1_18TensorListMetadataILi2EEENS1_11CopyFunctorIN3c104HalfEbLi2ELi1ELi1EEEJNS0_4CopyIS7_bEEEEEvT_T0_DpT1_,"a",@progbits
	.sectionflags	@""
	.align	4
.nv.constant0._ZN2at6native55_GLOBAL__N__de093ff9_22_ForeachBinaryOpList_cu_a911ec4325multi_tensor_apply_kernelINS1_18TensorListMetadataILi2EEENS1_11CopyFunctorIN3c104HalfEbLi2ELi1ELi1EEEJNS0_4CopyIS7_bEEEEEvT_T0_DpT1_:
	.zero		3674


//--------------------- .nv.constant0._ZN2at6native55_GLOBAL__N__de093ff9_22_ForeachBinaryOpList_cu_a911ec4325multi_tensor_apply_kernelINS1_18TensorListMetadataILi2EEENS1_11CopyFunctorIN3c104HalfENS6_8BFloat16ELi2ELi1ELi1EEEJNS0_4CopyIS7_S8_EEEEEvT_T0_DpT1_ --------------------------
	.section	.nv.constant0._ZN2at6native55_GLOBAL__N__de093ff9_22_ForeachBinaryOpList_cu_a911ec4325multi_tensor_apply_kernelINS1_18TensorListMetadataILi2EEENS1_11CopyFunctorIN3c104HalfENS6_8BFloat16ELi2ELi1ELi1EEEJNS0_4CopyIS7_S8_EEEEEvT_T0_DpT1_,"a",@progbits
	.sectionflags	@""
	.align	4
.nv.constant0._ZN2at6native55_GLOBAL__N__de093ff9_22_ForeachBinaryOpList_cu_a911ec4325multi_tensor_apply_kernelINS1_18TensorListMetadataILi2EEENS1_11CopyFunctorIN3c104HalfENS6_8BFloat16ELi2ELi1ELi1EEEJNS0_4CopyIS7_S8_EEEEEvT_T0_DpT1_:
	.zero		3674


//--------------------- .nv.constant0._ZN2at6native55_GLOBAL__N__de093ff9_22_ForeachBinaryOpList_cu_a911ec4325multi_tensor_apply_kernelINS1_18TensorListMetadataILi2EEENS1_11CopyFunctorIN3c104HalfENS6_7complexIfEELi2ELi1ELi1EEEJNS0_4CopyIS7_S9_EEEEEvT_T0_DpT1_ --------------------------
	.section	.nv.constant0._ZN2at6native55_GLOBAL__N__de093ff9_22_ForeachBinaryOpList_cu_a911ec4325multi_tensor_apply_kernelINS1_18TensorListMetadataILi2EEENS1_11CopyFunctorIN3c104HalfENS6_7complexIfEELi2ELi1ELi1EEEJNS0_4CopyIS7_S9_EEEEEvT_T0_DpT1_,"a",@progbits
	.sectionflags	@""
	.align	4
.nv.constant0._ZN2at6native55_GLOBAL__N__de093ff9_22_ForeachBinaryOpList_cu_a911ec4325multi_tensor_apply_kernelINS1_18TensorListMetadataILi2EEENS1_11CopyFunctorIN3c104HalfENS6_7complexIfEELi2ELi1ELi1EEEJNS0_4CopyIS7_S9_EEEEEvT_T0_DpT1_:
	.zero		3674


//--------------------- .nv.constant0._ZN2at6native55_GLOBAL__N__de093ff9_22_ForeachBinaryOpList_cu_a911ec4325multi_tensor_apply_kernelINS1_18TensorListMetadataILi2EEENS1_11CopyFunctorIN3c104HalfENS6_7complexIdEELi2ELi1ELi1EEEJNS0_4CopyIS7_S9_EEEEEvT_T0_DpT1_ --------------------------
	.section	.nv.constant0._ZN2at6native55_GLOBAL__N__de093ff9_22_ForeachBinaryOpList_cu_a911ec4325multi_tensor_apply_kernelINS1_18TensorListMetadataILi2EEENS1_11CopyFunctorIN3c104HalfENS6_7complexIdEELi2ELi1ELi1EEEJNS0_4CopyIS7_S9_EEEEEvT_T0_DpT1_,"a",@progbits
	.sectionflags	@""
	.align	4
.nv.constant0._ZN2at6native55_GLOBAL__N__de093ff9_22_ForeachBinaryOpList_cu_a911ec4325multi_tensor_apply_kernelINS1_18TensorListMetadataILi2EEENS1_11CopyFunctorIN3c104HalfENS6_7complexIdEELi2ELi1ELi1EEEJNS0_4CopyIS7_S9_EEEEEvT_T0_DpT1_:
	.zero		3674


//--------------------- .nv.constant0._ZN2at6native55_GLOBAL__N__de093ff9_22_ForeachBinaryOpList_cu_a911ec4325multi_tensor_apply_kernelINS1_18TensorListMetadataILi2EEENS1_11CopyFunctorIN3c104HalfEfLi2ELi1ELi1EEEJNS0_4CopyIS7_fEEEEEvT_T0_DpT1_ --------------------------
	.section	.nv.constant0._ZN2at6native55_GLOBAL__N__de093ff9_22_ForeachBinaryOpList_cu_a911ec4325multi_tensor_apply_kernelINS1_18TensorListMetadataILi2EEENS1_11CopyFunctorIN3c104HalfEfLi2ELi1ELi1EEEJNS0_4CopyIS7_fEEEEEvT_T0_DpT1_,"a",@progbits
	.sectionflags	@""
	.align	4
.nv.constant0._ZN2at6native55_GLOBAL__N__de093ff9_22_ForeachBinaryOpList_cu_a911ec4325multi_tensor_apply_kernelINS1_18TensorListMetadataILi2EEENS1_11CopyFunctorIN3c104HalfEfLi2ELi1ELi1EEEJNS0_4CopyIS7_fEEEEEvT_T0_DpT1_:
	.zero		3674


//--------------------- .nv.constant0._ZN2at6native55_GLOBAL__N__de093ff9_22_ForeachBinaryOpList_cu_a911ec4325multi_tensor_apply_kernelINS1_18TensorListMetadataILi2EEENS1_11CopyFunctorIN3c104HalfEdLi2ELi1ELi1EEEJNS0_4CopyIS7_dEEEEEvT_T0_DpT1_ --------------------------
	.section	.nv.constant0._ZN2at6native55_GLOBAL__N__de093ff9_22_ForeachBinaryOpList_cu_a911ec4325multi_tensor_apply_kernelINS1_18TensorListMetadataILi2EEENS1_11CopyFunctorIN3c104HalfEdLi2ELi1ELi1EEEJNS0_4CopyIS7_dEEEEEvT_T0_DpT1_,"a",@progbits
	.sectionflags	@""
	.align	4
.nv.constant0._ZN2at6native55_GLOBAL__N__de093ff9_22_ForeachBinaryOpList_cu_a911ec4325multi_tensor_apply_kernelINS1_18TensorListMetadataILi2EEENS1_11CopyFunctorIN3c104HalfEdLi2ELi1ELi1EEEJNS0_4CopyIS7_dEEEEEvT_T0_DpT1_:
	.zero		3674


//--------------------- .nv.constant0._ZN2at6native55_GLOBAL__N__de093ff9_22_ForeachBinaryOpList_cu_a911ec4325multi_tensor_apply_kernelINS1_18TensorListMetadataILi2EEENS1_11CopyFunctorIN3c104HalfEiLi2ELi1ELi1EEEJNS0_4CopyIS7_iEEEEEvT_T0_DpT1_ --------------------------
	.section	.nv.constant0._ZN2at6native55_GLOBAL__N__de093ff9_22_ForeachBinaryOpList_cu_a911ec4325multi_tensor_apply_kernelINS1_18TensorListMetadataILi2EEENS1_11CopyFunctorIN3c104HalfEiLi2ELi1ELi1EEEJNS0_4CopyIS7_iEEEEEvT_T0_DpT1_,"a",@progbits
	.sectionflags	@""
	.align	4
.nv.constant0._ZN2at6native55_GLOBAL__N__de093ff9_22_ForeachBinaryOpList_cu_a911ec4325multi_tensor_apply_kernelINS1_18TensorListMetadataILi2EEENS1_11CopyFunctorIN3c104HalfEiLi2ELi1ELi1EEEJNS0_4CopyIS7_iEEEEEvT_T0_DpT1_:
	.zero		3674


//--------------------- .nv.constant0._ZN2at6native55_GLOBAL__N__de093ff9_22_ForeachBinaryOpList_cu_a911ec4325multi_tensor_apply_kernelINS1_18TensorListMetadataILi2EEENS1_11CopyFunctorIN3c104HalfEsLi2ELi1ELi1EEEJNS0_4CopyIS7_sEEEEEvT_T0_DpT1_ --------------------------
	.section	.nv.constant0._ZN2at6native55_GLOBAL__N__de093ff9_22_ForeachBinaryOpList_cu_a911ec4325multi_tensor_apply_kernelINS1_18TensorListMetadataILi2EEENS1_11CopyFunctorIN3c104HalfEsLi2ELi1ELi1EEEJNS0_4CopyIS7_sEEEEEvT_T0_DpT1_,"a",@progbits
	.sectionflags	@""
	.align	4
.nv.constant0._ZN2at6native55_GLOBAL__N__de093ff9_22_ForeachBinaryOpList_cu_a911ec4325multi_tensor_apply_kernelINS1_18TensorListMetadataILi2EEENS1_11CopyFunctorIN3c104HalfEsLi2ELi1ELi1EEEJNS0_4CopyIS7_sEEEEEvT_T0_DpT1_:
	.zero		3674


//--------------------- .nv.constant0._ZN2at6native55_GLOBAL__N__de093ff9_22_ForeachBinaryOpList_cu_a911ec4325multi_tensor_apply_kernelINS1_18TensorListMetadataILi2EEENS1_11CopyFunctorIN3c104HalfElLi2ELi1ELi1EEEJNS0_4CopyIS7_lEEEEEvT_T0_DpT1_ --------------------------
	.section	.nv.constant0._ZN2at6native55_GLOBAL__N__de093ff9_22_ForeachBinaryOpList_cu_a911ec4325multi_tensor_apply_kernelINS1_18TensorListMetadataILi2EEENS1_11CopyFunctorIN3c104HalfElLi2ELi1ELi1EEEJNS0_4CopyIS7_lEEEEEvT_T0_DpT1_,"a",@progbits
	.sectionflags	@""
	.align	4
.nv.constant0._ZN2at6native55_GLOBAL__N__de093ff9_22_ForeachBinaryOpList_cu_a911ec4325multi_tensor_apply_kernelINS1_18TensorListMetadataILi2EEENS1_11CopyFunctorIN3c104HalfElLi2ELi1ELi1EEEJNS0_4CopyIS7_lEEEEEvT_T0_DpT1_:
	.zero		3674


//--------------------- .nv.constant0._ZN2at6native55_GLOBAL__N__de093ff9_22_ForeachBinaryOpList_cu_a911ec4325multi_tensor_apply_kernelINS1_18TensorListMetadataILi2EEENS1_11CopyFunctorIN3c104HalfEaLi2ELi1ELi1EEEJNS0_4CopyIS7_aEEEEEvT_T0_DpT1_ --------------------------
	.section	.nv.constant0._ZN2at6native55_GLOBAL__N__de093ff9_22_ForeachBinaryOpList_cu_a911ec4325multi_tensor_apply_kernelINS1_18TensorListMetadataILi2EEENS1_11CopyFunctorIN3c104HalfEaLi2ELi1ELi1EEEJNS0_4CopyIS7_aEEEEEvT_T0_DpT1_,"a",@progbits
	.sectionflags	@""
	.align	4
.nv.constant0._ZN2at6native55_GLOBAL__N__de093ff9_22_ForeachBinaryOpList_cu_a911ec4325multi_tensor_apply_kernelINS1_18TensorListMetadataILi2EEENS1_11CopyFunctorIN3c104HalfEaLi2ELi1ELi1EEEJNS0_4CopyIS7_aEEEEEvT_T0_DpT1_:
	.zero		3674


//--------------------- .nv.constant0._ZN2at6native55_GLOBAL__N__de093ff9_22_ForeachBinaryOpList_cu_a911ec4325multi_tensor_apply_kernelINS1_18TensorListMetadataILi2EEENS1_11CopyFunctorIN3c104HalfEhLi2ELi1ELi1EEEJNS0_4CopyIS7_hEEEEEvT_T0_DpT1_ --------------------------
	.section	.nv.constant0._ZN2at6native55_GLOBAL__N__de093ff9_22_ForeachBinaryOpList_cu_a911ec4325multi_tensor_apply_kernelINS1_18TensorListMetadataILi2EEENS1_11CopyFunctorIN3c104HalfEhLi2ELi1ELi1EEEJNS0_4CopyIS7_hEEEEEvT_T0_DpT1_,"a",@progbits
	.sectionflags	@""
	.align	4
.nv.constant0._ZN2at6native55_GLOBAL__N__de093ff9_22_ForeachBinaryOpList_cu_a911ec4325multi_tensor_apply_kernelINS1_18TensorListMetadataILi2EEENS1_11CopyFunctorIN3c104HalfEhLi2ELi1ELi1EEEJNS0_4CopyIS7_hEEEEEvT_T0_DpT1_:
	.zero		3674


//--------------------- .nv.constant0._ZN2at6native55_GLOBAL__N__de093ff9_22_ForeachBinaryOpList_cu_a911ec4325multi_tensor_apply_kernelINS1_18TensorListMetadataILi2EEENS1_14UnaryOpFunctorIN3c104HalfELi2ELi1ELi1EEEJNS0_4CopyIS7_S7_EEEEEvT_T0_DpT1_ --------------------------
	.section	.nv.constant0._ZN2at6native55_GLOBAL__N__de093ff9_22_ForeachBinaryOpList_cu_a911ec4325multi_tensor_apply_kernelINS1_18TensorListMetadataILi2EEENS1_14UnaryOpFunctorIN3c104HalfELi2ELi1ELi1EEEJNS0_4CopyIS7_S7_EEEEEvT_T0_DpT1_,"a",@progbits
	.sectionflags	@""
	.align	4
.nv.constant0._ZN2at6native55_GLOBAL__N__de093ff9_22_ForeachBinaryOpList_cu_a911ec4325multi_tensor_apply_kernelINS1_18TensorListMetadataILi2EEENS1_14UnaryOpFunctorIN3c104HalfELi2ELi1ELi1EEEJNS0_4CopyIS7_S7_EEEEEvT_T0_DpT1_:
	.zero		3674


//--------------------- .nv.constant0._ZN2at6native55_GLOBAL__N__de093ff9_22_ForeachBinaryOpList_cu_a911ec4325multi_tensor_apply_kernelINS1_18TensorListMetadataILi2EEENS1_11CopyFunctorIN3c107complexIfEENS6_15Float8_e5m2fnuzELi2ELi1ELi1EEEJNS0_4CopyIS8_S9_EEEEEvT_T0_DpT1_ --------------------------
	.section	.nv.constant0._ZN2at6native55_GLOBAL__N__de093ff9_22_ForeachBinaryOpList_cu_a911ec4325multi_tensor_apply_kernelINS1_18TensorListMetadataILi2EEENS1_11CopyFunctorIN3c107complexIfEENS6_15Float8_e5m2fnuzELi2ELi1ELi1EEEJNS0_4CopyIS8_S9_EEEEEvT_T0_DpT1_,"a",@progbits
	.sectionflags	@""
	.align	4
.nv.constant0._ZN2at6native55_GLOBAL__N__de093ff9_22_ForeachBinaryOpList_cu_a911ec4325multi_tensor_apply_kernelINS1_18TensorListMetadataILi2EEENS1_11CopyFunctorIN3c107complexIfEENS6_15Float8_e5m2fnuzELi2ELi1ELi1EEEJNS0_4CopyIS8_S9_EEEEEvT_T0_DpT1_:
	.zero		3674


//--------------------- .nv.constant0._ZN2at6native55_GLOBAL__N__de093ff9_22_ForeachBinaryOpList_cu_a911ec4325multi_tensor_apply_kernelINS1_18TensorListMetadataILi2EEENS1_11CopyFunctorIN3c107complexIfEENS6_11Float8_e5m2ELi2ELi1ELi1EEEJNS0_4CopyIS8_S9_EEEEEvT_T0_DpT1_ --------------------------
	.section	.nv.constant0._ZN2at6native55_GLOBAL__N__de093ff9_22_ForeachBinaryOpList_cu_a911ec4325multi_tensor_apply_kernelINS1_18TensorListMetadataILi2EEENS1_11CopyFunctorIN3c107complexIfEENS6_11Float8_e5m2ELi2ELi1ELi1EEEJNS0_4CopyIS8_S9_EEEEEvT_T0_DpT1_,"a",@progbits
	.sectionflags	@""
	.align	4
.nv.constant0._ZN2at6native55_GLOBAL__N__de093ff9_22_ForeachBinaryOpList_cu_a911ec4325multi_tensor_apply_kernelINS1_18TensorListMetadataILi2EEENS1_11CopyFunctorIN3c107complexIfEENS6_11Float8_e5m2ELi2ELi1ELi1EEEJNS0_4CopyIS8_S9_EEEEEvT_T0_DpT1_:
	.zero		3674


//--------------------- .nv.constant0._ZN2at6native55_GLOBAL__N__de093ff9_22_ForeachBinaryOpList_cu_a911ec4325multi_tensor_apply_kernelINS1_18TensorListMetadataILi2EEENS1_11CopyFunctorIN3c107complexIfEENS6_15Float8_e4m3fnuzELi2ELi1ELi1EEEJNS0_4CopyIS8_S9_EEEEEvT_T0_DpT1_ --------------------------
	.section	.nv.constant0._ZN2at6native55_GLOBAL__N__de093ff9_22_ForeachBinaryOpList_cu_a911ec4325multi_tensor_apply_kernelINS1_18TensorListMetadataILi2EEENS1_11CopyFunctorIN3c107complexIfEENS6_15Float8_e4m3fnuzELi2ELi1ELi1EEEJNS0_4CopyIS8_S9_EEEEEvT_T0_DpT1_,"a",@progbits
	.sectionflags	@""
	.align	4
.nv.constant0._ZN2at6native55_GLOBAL__N__de093ff9_22_ForeachBinaryOpList_cu_a911ec4325multi_tensor_apply_kernelINS1_18TensorListMetadataILi2EEENS1_11CopyFunctorIN3c107complexIfEENS6_15Float8_e4m3fnuzELi2ELi1ELi1EEEJNS0_4CopyIS8_S9_EEEEEvT_T0_DpT1_:
	.zero		3674


//--------------------- .nv.constant0._ZN2at6native55_GLOBAL__N__de093ff9_22_ForeachBinaryOpList_cu_a911ec4325multi_tensor_apply_kernelINS1_18TensorListMetadataILi2EEENS1_11CopyFunctorIN3c107complexIfEENS6_13Float8_e4m3fnELi2ELi1ELi1EEEJNS0_4CopyIS8_S9_EEEEEvT_T0_DpT1_ --------------------------
	.section	.nv.constant0._ZN2at6native55_GLOBAL__N__de093ff9_22_ForeachBinaryOpList_cu_a911ec4325multi_tensor_apply_kernelINS1_18TensorListMetadataILi2EEENS1_11CopyFunctorIN3c107complexIfEENS6_13Float8_e4m3fnELi2ELi1ELi1EEEJNS0_4CopyIS8_S9_EEEEEvT_T0_DpT1_,"a",@progbits
	.sectionflags	@""
	.align	4
.nv.constant0._ZN2at6native55_GLOBAL__N__de093ff9_22_ForeachBinaryOpList_cu_a911ec4325multi_tensor_apply_kernelINS1_18TensorListMetadataILi2EEENS1_11CopyFunctorIN3c107complexIfEENS6_13Float8_e4m3fnELi2ELi1ELi1EEEJNS0_4CopyIS8_S9_EEEEEvT_T0_DpT1_:
	.zero		3674


//--------------------- .nv.constant0._ZN2at6native55_GLOBAL__N__de093ff9_22_ForeachBinaryOpList_cu_a911ec4325multi_tensor_apply_kernelINS1_18TensorListMetadataILi2EEENS1_11CopyFunctorIN3c107complexIfEEbLi2ELi1ELi1EEEJNS0_4CopyIS8_bEEEEEvT_T0_DpT1_ --------------------------
	.section	.nv.constant0._ZN2at6native55_GLOBAL__N__de093ff9_22_ForeachBinaryOpList_cu_a911ec4325multi_tensor_apply_kernelINS1_18TensorListMetadataILi2EEENS1_11CopyFunctorIN3c107complexIfEEbLi2ELi1ELi1EEEJNS0_4CopyIS8_bEEEEEvT_T0_DpT1_,"a",@progbits
	.sectionflags	@""
	.align	4
.nv.constant0._ZN2at6native55_GLOBAL__N__de093ff9_22_ForeachBinaryOpList_cu_a911ec4325multi_tensor_apply_kernelINS1_18TensorListMetadataILi2EEENS1_11CopyFunctorIN3c107complexIfEEbLi2ELi1ELi1EEEJNS0_4CopyIS8_bEEEEEvT_T0_DpT1_:
	.zero		3674


//--------------------- .nv.constant0._ZN2at6native55_GLOBAL__N__de093ff9_22_ForeachBinaryOpList_cu_a911ec4325multi_tensor_apply_kernelINS1_18TensorListMetadataILi2EEENS1_11CopyFunctorIN3c107complexIfEENS6_8BFloat16ELi2ELi1ELi1EEEJNS0_4CopyIS8_S9_EEEEEvT_T0_DpT1_ --------------------------
	.section	.nv.constant0._ZN2at6native55_GLOBAL__N__de093ff9_22_ForeachBinaryOpList_cu_a911ec4325multi_tensor_apply_kernelINS1_18TensorListMetadataILi2EEENS1_11CopyFunctorIN3c107complexIfEENS6_8BFloat16ELi2ELi1ELi1EEEJNS0_4CopyIS8_S9_EEEEEvT_T0_DpT1_,"a",@progbits
	.sectionflags	@""
	.align	4
.nv.constant0._ZN2at6native55_GLOBAL__N__de093ff9_22_ForeachBinaryOpList_cu_a911ec4325multi_tensor_apply_kernelINS1_18TensorListMetadataILi2EEENS1_11CopyFunctorIN3c107complexIfEENS6_8BFloat16ELi2ELi1ELi1EEEJNS0_4CopyIS8_S9_EEEEEvT_T0_DpT1_:
	.zero		3674


//--------------------- .nv.constant0._ZN2at6native55_GLOBAL__N__de093ff9_22_ForeachBinaryOpList_cu_a911ec4325multi_tensor_apply_kernelINS1_18TensorListMetadataILi2EEENS1_11CopyFunctorIN3c107complexIfEENS6_4HalfELi2ELi1ELi1EEEJNS0_4CopyIS8_S9_EEEEEvT_T0_DpT1_ --------------------------
	.section	.nv.constant0._ZN2at6native55_GLOBAL__N__de093ff9_22_ForeachBinaryOpList_cu_a911ec4325multi_tensor_apply_kernelINS1_18TensorListMetadataILi2EEENS1_11CopyFunctorIN3c107complexIfEENS6_4HalfELi2ELi1ELi1EEEJNS0_4CopyIS8_S9_EEEEEvT_T0_DpT1_,"a",@progbits
	.sectionflags	@""
	.align	4
.nv.constant0._ZN2at6native55_GLOBAL__N__de093ff9_22_ForeachBinaryOpList_cu_a911ec4325multi_tensor_apply_kernelINS1_18TensorListMetadataILi2EEENS1_11CopyFunctorIN3c107complexIfEENS6_4HalfELi2ELi1ELi1EEEJNS0_4CopyIS8_S9_EEEEEvT_T0_DpT1_:
	.zero		3674


//--------------------- .nv.constant0._ZN2at6native55_GLOBAL__N__de093ff9_22_ForeachBinaryOpList_cu_a911ec4325multi_tensor_apply_kernelINS1_18TensorListMetadataILi2EEENS1_11CopyFunctorIN3c107complexIfEENS7_IdEELi2ELi1ELi1EEEJNS0_4CopyIS8_S9_EEEEEvT_T0_DpT1_ --------------------------
	.section	.nv.constant0._ZN2at6native55_GLOBAL__N__de093ff9_22_ForeachBinaryOpList_cu_a911ec4325multi_tensor_apply_kernelINS1_18TensorListMetadataILi2EEENS1_11CopyFunctorIN3c107complexIfEENS7_IdEELi2ELi1ELi1EEEJNS0_4CopyIS8_S9_EEEEEvT_T0_DpT1_,"a",@progbits
	.sectionflags	@""
	.align	4
.nv.constant0._ZN2at6native55_GLOBAL__N__de093ff9_22_ForeachBinaryOpList_cu_a911ec4325multi_tensor_apply_kernelINS1_18TensorListMetadataILi2EEENS1_11CopyFunctorIN3c107complexIfEENS7_IdEELi2ELi1ELi1EEEJNS0_4CopyIS8_S9_EEEEEvT_T0_DpT1_:
	.zero		3674


//--------------------- .nv.constant0._ZN2at6native55_GLOBAL__N__de093ff9_22_ForeachBinaryOpList_cu_a911ec4325multi_tensor_apply_kernelINS1_18TensorListMetadataILi2EEENS1_11CopyFunctorIN3c107complexIfEEfLi2ELi1ELi1EEEJNS0_4CopyIS8_fEEEEEvT_T0_DpT1_ --------------------------
	.section	.nv.constant0._ZN2at6native55_GLOBAL__N__de093ff9_22_ForeachBinaryOpList_cu_a911ec4325multi_tensor_apply_kernelINS1_18TensorListMetadataILi2EEENS1_11CopyFunctorIN3c107complexIfEEfLi2ELi1ELi1EEEJNS0_4CopyIS8_fEEEEEvT_T0_DpT1_,"a",@progbits
	.sectionflags	@""
	.align	4
.nv.constant0._ZN2at6native55_GLOBAL__N__de093ff9_22_ForeachBinaryOpList_cu_a911ec4325multi_tensor_apply_kernelINS1_18TensorListMetadataILi2EEENS1_11CopyFunctorIN3c107complexIfEEfLi2ELi1ELi1EEEJNS0_4CopyIS8_fEEEEEvT_T0_DpT1_:
	.zero		3674


//--------------------- .nv.constant0._ZN2at6native55_GLOBAL__N__de093ff9_22_ForeachBinaryOpList_cu_a911ec4325multi_tensor_apply_kernelINS1_18TensorListMetadataILi2EEENS1_11CopyFunctorIN3c107complexIfEEdLi2ELi1ELi1EEEJNS0_4CopyIS8_dEEEEEvT_T0_DpT1_ --------------------------
	.section	.nv.constant0._ZN2at6native55_GLOBAL__N__de093ff9_22_ForeachBinaryOpList_cu_a911ec4325multi_tensor_apply_kernelINS1_18TensorListMetadataILi2EEENS1_11CopyFunctorIN3c107complexIfEEdLi2ELi1ELi1EEEJNS0_4CopyIS8_dEEEEEvT_T0_DpT1_,"a",@progbits
	.sectionflags	@""
	.align	4
.nv.constant0._ZN2at6native55_GLOBAL__N__de093ff9_22_ForeachBinaryOpList_cu_a911ec4325multi_tensor_apply_kernelINS1_18TensorListMetadataILi2EEENS1_11CopyFunctorIN3c107complexIfEEdLi2ELi1ELi1EEEJNS0_4CopyIS8_dEEEEEvT_T0_DpT1_:
	.zero		3674


//--------------------- .nv.constant0._ZN2at6native55_GLOBAL__N__de093ff9_22_ForeachBinaryOpList_cu_a911ec4325multi_tensor_apply_kernelINS1_18TensorListMetadataILi2EEENS1_11CopyFunctorIN3c107complexIfEEiLi2ELi1ELi1EEEJNS0_4CopyIS8_iEEEEEvT_T0_DpT1_ --------------------------
	.section	.nv.constant0._ZN2at6native55_GLOBAL__N__de093ff9_22_ForeachBinaryOpList_cu_a911ec4325multi_tensor_apply_kernelINS1_18TensorListMetadataILi2EEENS1_11CopyFunctorIN3c107complexIfEEiLi2ELi1ELi1EEEJNS0_4CopyIS8_iEEEEEvT_T0_DpT1_,"a",@progbits
	.sectionflags	@""
	.align	4
.nv.constant0._ZN2at6native55_GLOBAL__N__de093ff9_22_ForeachBinaryOpList_cu_a911ec4325multi_tensor_apply_kernelINS1_18TensorListMetadataILi2EEENS1_11CopyFunctorIN3c107complexIfEEiLi2ELi1ELi1EEEJNS0_4CopyIS8_iEEEEEvT_T0_DpT1_:
	.zero		3674


//--------------------- .nv.constant0._ZN2at6native55_GLOBAL__N__de093ff9_22_ForeachBinaryOpList_cu_a911ec4325multi_tensor_apply_kernelINS1_18TensorListMetadataILi2EEENS1_11CopyFunctorIN3c107complexIfEEsLi2ELi1ELi1EEEJNS0_4CopyIS8_sEEEEEvT_T0_DpT1_ --------------------------
	.section	.nv.constant0._ZN2at6native55_GLOBAL__N__de093ff9_22_ForeachBinaryOpList_cu_a911ec4325multi_tensor_apply_kernelINS1_18TensorListMetadataILi2EEENS1_11CopyFunctorIN3c107complexIfEEsLi2ELi1ELi1EEEJNS0_4CopyIS8_sEEEEEvT_T0_DpT1_,"a",@progbits
	.sectionflags	@""
	.align	4
.nv.constant0._ZN2at6native55_GLOBAL__N__de093ff9_22_ForeachBinaryOpList_cu_a911ec4325multi_tensor_apply_kernelINS1_18TensorListMetadataILi2EEENS1_11CopyFunctorIN3c107complexIfEEsLi2ELi1ELi1EEEJNS0_4CopyIS8_sEEEEEvT_T0_DpT1_:
	.zero		3674


//--------------------- .nv.constant0._ZN2at6native55_GLOBAL__N__de093ff9_22_ForeachBinaryOpList_cu_a911ec4325multi_tensor_apply_kernelINS1_18TensorListMetadataILi2EEENS1_11CopyFunctorIN3c107complexIfEElLi2ELi1ELi1EEEJNS0_4CopyIS8_lEEEEEvT_T0_DpT1_ --------------------------
	.section	.nv.constant0._ZN2at6native55_GLOBAL__N__de093ff9_22_ForeachBinaryOpList_cu_a911ec4325multi_tensor_apply_kernelINS1_18TensorListMetadataILi2EEENS1_11CopyFunctorIN3c107complexIfEElLi2ELi1ELi1EEEJNS0_4CopyIS8_lEEEEEvT_T0_DpT1_,"a",@progbits
	.sectionflags	@""
	.align	4
.nv.constant0._ZN2at6native55_GLOBAL__N__de093ff9_22_ForeachBinaryOpList_cu_a911ec4325multi_tensor_apply_kernelINS1_18TensorListMetadataILi2EEENS1_11CopyFunctorIN3c107complexIfEElLi2ELi1ELi1EEEJNS0_4CopyIS8_lEEEEEvT_T0_DpT1_:
	.zero		3674


//--------------------- .nv.constant0._ZN2at6native55_GLOBAL__N__de093ff9_22_ForeachBinaryOpList_cu_a911ec4325multi_tensor_apply_kernelINS1_18TensorListMetadataILi2EEENS1_11CopyFunctorIN3c107complexIfEEaLi2ELi1ELi1EEEJNS0_4CopyIS8_aEEEEEvT_T0_DpT1_ --------------------------
	.section	.nv.constant0._ZN2at6native55_GLOBAL__N__de093ff9_22_ForeachBinaryOpList_cu_a911ec4325multi_tensor_apply_kernelINS1_18TensorListMetadataILi2EEENS1_11CopyFunctorIN3c107complexIfEEaLi2ELi1ELi1EEEJNS0_4CopyIS8_aEEEEEvT_T0_DpT1_,"a",@progbits
	.sectionflags	@""
	.align	4
.nv.constant0._ZN2at6native55_GLOBAL__N__de093ff9_22_ForeachBinaryOpList_cu_a911ec4325multi_tensor_apply_kernelINS1_18TensorListMetadataILi2EEENS1_11CopyFunctorIN3c107complexIfEEaLi2ELi1ELi1EEEJNS0_4CopyIS8_aEEEEEvT_T0_DpT1_:
	.zero		3674


//--------------------- .nv.constant0._ZN2at6native55_GLOBAL__N__de093ff9_22_ForeachBinaryOpList_cu_a911ec4325multi_tensor_apply_kernelINS1_18TensorListMetadataILi2EEENS1_11CopyFunctorIN3c107complexIfEEhLi2ELi1ELi1EEEJNS0_4CopyIS8_hEEEEEvT_T0_DpT1_ --------------------------
	.section	.nv.constant0._ZN2at6native55_GLOBAL__N__de093ff9_22_ForeachBinaryOpList_cu_a911ec4325multi_tensor_apply_kernelINS1_18TensorListMetadataILi2EEENS1_11CopyFunctorIN3c107complexIfEEhLi2ELi1ELi1EEEJNS0_4CopyIS8_hEEEEEvT_T0_DpT1_,"a",@progbits
	.sectionflags	@""
	.align	4
.nv.constant0._ZN2at6native55_GLOBAL__N__de093ff9_22_ForeachBinaryOpList_cu_a911ec4325multi_tensor_apply_kernelINS1_18TensorListMetadataILi2EEENS1_11CopyFunctorIN3c107complexIfEEhLi2ELi1ELi1EEEJNS0_4CopyIS8_hEEEEEvT_T0_DpT1_:
	.zero		3674


//--------------------- .nv.constant0._ZN2at6native55_GLOBAL__N__de093ff9_22_ForeachBinaryOpList_cu_a911ec4325multi_tensor_apply_kernelINS1_18TensorListMetadataILi2EEENS1_14UnaryOpFunctorIN3c107complexIfEELi2ELi1ELi1EEEJNS0_4CopyIS8_S8_EEEEEvT_T0_DpT1_ --------------------------
	.section	.nv.constant0._ZN2at6native55_GLOBAL__N__de093ff9_22_ForeachBinaryOpList_cu_a911ec4325multi_tensor_apply_kernelINS1_18TensorListMetadataILi2EEENS1_14UnaryOpFunctorIN3c107complexIfEELi2ELi1ELi1EEEJNS0_4CopyIS8_S8_EEEEEvT_T0_DpT1_,"a",@progbits
	.sectionflags	@""
	.align	4
.nv.constant0._ZN2at6native55_GLOBAL__N__de093ff9_22_ForeachBinaryOpList_cu_a911ec4325multi_tensor_apply_kernelINS1_18TensorListMetadataILi2EEENS1_14UnaryOpFunctorIN3c107complexIfEELi2ELi1ELi1EEEJNS0_4CopyIS8_S8_EEEEEvT_T0_DpT1_:
	.zero		3674


//--------------------- .nv.constant0._ZN2at6native55_GLOBAL__N__de093ff9_22_ForeachBinaryOpList_cu_a911ec4325multi_tensor_apply_kernelINS1_18TensorListMetadataILi2EEENS1_11CopyFunctorIN3c107complexIdEENS6_15Float8_e5m2fnuzELi2ELi1ELi1EEEJNS0_4CopyIS8_S9_EEEEEvT_T0_DpT1_ --------------------------
	.section	.nv.constant0._ZN2at6native55_GLOBAL__N__de093ff9_22_ForeachBinaryOpList_cu_a911ec4325multi_tensor_apply_kernelINS1_18TensorListMetadataILi2EEENS1_11CopyFunctorIN3c107complexIdEENS6_15Float8_e5m2fnuzELi2ELi1ELi1EEEJNS0_4CopyIS8_S9_EEEEEvT_T0_DpT1_,"a",@progbits
	.sectionflags	@""
	.align	4
.nv.constant0._ZN2at6native55_GLOBAL__N__de093ff9_22_ForeachBinaryOpList_cu_a911ec4325multi_tensor_apply_kernelINS1_18TensorListMetadataILi2EEENS1_11CopyFunctorIN3c107complexIdEENS6_15Float8_e5m2fnuzELi2ELi1ELi1EEEJNS0_4CopyIS8_S9_EEEEEvT_T0_DpT1_:
	.zero		3674


//--------------------- .nv.constant0._ZN2at6native55_GLOBAL__N__de093ff9_22_ForeachBinaryOpList_cu_a911ec4325multi_tensor_apply_kernelINS1_18TensorListMetadataILi2EEENS1_11CopyFunctorIN3c107complexIdEENS6_11Float8_e5m2ELi2ELi1ELi1EEEJNS0_4CopyIS8_S9_EEEEEvT_T0_DpT1_ --------------------------
	.section	.nv.constant0._ZN2at6native55_GLOBAL__N__de093ff9_22_ForeachBinaryOpList_cu_a911ec4325multi_tensor_apply_kernelINS1_18TensorListMetadataILi2EEENS1_11CopyFunctorIN3c107complexIdEENS6_11Float8_e5m2ELi2ELi1ELi1EEEJNS0_4CopyIS8_S9_EEEEEvT_T0_DpT1_,"a",@progbits
	.sectionflags	@""
	.align	4
.nv.constant0._ZN2at6native55_GLOBAL__N__de093ff9_22_ForeachBinaryOpList_cu_a911ec4325multi_tensor_apply_kernelINS1_18TensorListMetadataILi2EEENS1_11CopyFunctorIN3c107complexIdEENS6_11Float8_e5m2ELi2ELi1ELi1EEEJNS0_4CopyIS8_S9_EEEEEvT_T0_DpT1_:
	.zero		3674


//--------------------- .nv.constant0._ZN2at6native55_GLOBAL__N__de093ff9_22_ForeachBinaryOpList_cu_a911ec4325multi_tensor_apply_kernelINS1_18TensorListMetadataILi2EEENS1_11CopyFunctorIN3c107complexIdEENS6_15Float8_e4m3fnuzELi2ELi1ELi1EEEJNS0_4CopyIS8_S9_EEEEEvT_T0_DpT1_ --------------------------
	.section	.nv.constant0._ZN2at6native55_GLOBAL__N__de093ff9_22_ForeachBinaryOpList_cu_a911ec4325multi_tensor_apply_kernelINS1_18TensorListMetadataILi2EEENS1_11CopyFunctorIN3c107complexIdEENS6_15Float8_e4m3fnuzELi2ELi1ELi1EEEJNS0_4CopyIS8_S9_EEEEEvT_T0_DpT1_,"a",@progbits
	.sectionflags	@""
	.align	4
.nv.constant0._ZN2at6native55_GLOBAL__N__de093ff9_22_ForeachBinaryOpList_cu_a911ec4325multi_tensor_apply_kernelINS1_18TensorListMetadataILi2EEENS1_11CopyFunctorIN3c107complexIdEENS6_15Float8_e4m3fnuzELi2ELi1ELi1EEEJNS0_4CopyIS8_S9_EEEEEvT_T0_DpT1_:
	.zero		3674


//--------------------- .nv.constant0._ZN2at6native55_GLOBAL__N__de093ff9_22_ForeachBinaryOpList_cu_a911ec4325multi_tensor_apply_kernelINS1_18TensorListMetadataILi2EEENS1_11CopyFunctorIN3c107complexIdEENS6_13Float8_e4m3fnELi2ELi1ELi1EEEJNS0_4CopyIS8_S9_EEEEEvT_T0_DpT1_ --------------------------
	.section	.nv.constant0._ZN2at6native55_GLOBAL__N__de093ff9_22_ForeachBinaryOpList_cu_a911ec4325multi_tensor_apply_kernelINS1_18TensorListMetadataILi2EEENS1_11CopyFunctorIN3c107complexIdEENS6_13Float8_e4m3fnELi2ELi1ELi1EEEJNS0_4CopyIS8_S9_EEEEEvT_T0_DpT1_,"a",@progbits
	.sectionflags	@""
	.align	4
.nv.constant0._ZN2at6native55_GLOBAL__N__de093ff9_22_ForeachBinaryOpList_cu_a911ec4325multi_tensor_apply_kernelINS1_18TensorListMetadataILi2EEENS1_11CopyFunctorIN3c107complexIdEENS6_13Float8_e4m3fnELi2ELi1ELi1EEEJNS0_4CopyIS8_S9_EEEEEvT_T0_DpT1_:
	.zero		3674


//--------------------- .nv.constant0._ZN2at6native55_GLOBAL__N__de093ff9_22_ForeachBinaryOpList_cu_a911ec4325multi_tensor_apply_kernelINS1_18TensorListMetadataILi2EEENS1_11CopyFunctorIN3c107complexIdEEbLi2ELi1ELi1EEEJNS0_4CopyIS8_bEEEEEvT_T0_DpT1_ --------------------------
	.section	.nv.constant0._ZN2at6native55_GLOBAL__N__de093ff9_22_ForeachBinaryOpList_cu_a911ec4325multi_tensor_apply_kernelINS1_18TensorListMetadataILi2EEENS1_11CopyFunctorIN3c107complexIdEEbLi2ELi1ELi1EEEJNS0_4CopyIS8_bEEEEEvT_T0_DpT1_,"a",@progbits
	.sectionflags	@""
	.align	4
.nv.constant0._ZN2at6native55_GLOBAL__N__de093ff9_22_ForeachBinaryOpList_cu_a911ec4325multi_tensor_apply_kernelINS1_18TensorListMetadataILi2EEENS1_11CopyFunctorIN3c107complexIdEEbLi2ELi1ELi1EEEJNS0_4CopyIS8_bEEEEEvT_T0_DpT1_:
	.zero		3674


//--------------------- .nv.constant0._ZN2at6native55_GLOBAL__N__de093ff9_22_ForeachBinaryOpList_cu_a911ec4325multi_tensor_apply_kernelINS1_18TensorListMetadataILi2EEENS1_11CopyFunctorIN3c107complexIdEENS6_8BFloat16ELi2ELi1ELi1EEEJNS0_4CopyIS8_S9_EEEEEvT_T0_DpT1_ --------------------------
	.section	.nv.constant0._ZN2at6native55_GLOBAL__N__de093ff9_22_ForeachBinaryOpList_cu_a911ec4325multi_tensor_apply_kernelINS1_18TensorListMetadataILi2EEENS1_11CopyFunctorIN3c107complexIdEENS6_8BFloat16ELi2ELi1ELi1EEEJNS0_4CopyIS8_S9_EEEEEvT_T0_DpT1_,"a",@progbits
	.sectionflags	@""
	.align	4
.nv.constant0._ZN2at6native55_GLOBAL__N__de093ff9_22_ForeachBinaryOpList_cu_a911ec4325multi_tensor_apply_kernelINS1_18TensorListMetadataILi2EEENS1_11CopyFunctorIN3c107complexIdEENS6_8BFloat16ELi2ELi1ELi1EEEJNS0_4CopyIS8_S9_EEEEEvT_T0_DpT1_:
	.zero		3674


//--------------------- .nv.constant0._ZN2at6native55_GLOBAL__N__de093ff9_22_ForeachBinaryOpList_cu_a911ec4325multi_tensor_apply_kernelINS1_18TensorListMetadataILi2EEENS1_11CopyFunctorIN3c107complexIdEENS6_4HalfELi2ELi1ELi1EEEJNS0_4CopyIS8_S9_EEEEEvT_T0_DpT1_ --------------------------
	.section	.nv.constant0._ZN2at6native55_GLOBAL__N__de093ff9_22_ForeachBinaryOpList_cu_a911ec4325multi_tensor_apply_kernelINS1_18TensorListMetadataILi2EEENS1_11CopyFunctorIN3c107complexIdEENS6_4HalfELi2ELi1ELi1EEEJNS0_4CopyIS8_S9_EEEEEvT_T0_DpT1_,"a",@progbits
	.sectionflags	@""
	.align	4
.nv.constant0._ZN2at6native55_GLOBAL__N__de093ff9_22_ForeachBinaryOpList_cu_a911ec4325multi_tensor_apply_kernelINS1_18TensorListMetadataILi2EEENS1_11CopyFunctorIN3c107complexIdEENS6_4HalfELi2ELi1ELi1EEEJNS0_4CopyIS8_S9_EEEEEvT_T0_DpT1_:
	.zero		3674


//--------------------- .nv.constant0._ZN2at6native55_GLOBAL__N__de093ff9_22_ForeachBinaryOpList_cu_a911ec4325multi_tensor_apply_kernelINS1_18TensorListMetadataILi2EEENS1_11CopyFunctorIN3c107complexIdEENS7_IfEELi2ELi1ELi1EEEJNS0_4CopyIS8_S9_EEEEEvT_T0_DpT1_ --------------------------
	.section	.nv.constant0._ZN2at6native55_GLOBAL__N__de093ff9_22_ForeachBinaryOpList_cu_a911ec4325multi_tensor_apply_kernelINS1_18TensorListMetadataILi2EEENS1_11CopyFunctorIN3c107complexIdEENS7_IfEELi2ELi1ELi1EEEJNS0_4CopyIS8_S9_EEEEEvT_T0_DpT1_,"a",@progbits
	.sectionflags	@""
	.align	4
.nv.constant0._ZN2at6native55_GLOBAL__N__de093ff9_22_ForeachBinaryOpList_cu_a911ec4325multi_tensor_apply_kernelINS1_18TensorListMetadataILi2EEENS1_11CopyFunctorIN3c107complexIdEENS7_IfEELi2ELi1ELi1EEEJNS0_4CopyIS8_S9_EEEEEvT_T0_DpT1_:
	.zero		3674


//--------------------- .nv.constant0._ZN2at6native55_GLOBAL__N__de093ff9_22_ForeachBinaryOpList_cu_a911ec4325multi_tensor_apply_kernelINS1_18TensorListMetadataILi2EEENS1_11CopyFunctorIN3c107complexIdEEfLi2ELi1ELi1EEEJNS0_4CopyIS8_fEEEEEvT_T0_DpT1_ --------------------------
	.section	.nv.constant0._ZN2at6native55_GLOBAL__N__de093ff9_22_ForeachBinaryOpList_cu_a911ec4325multi_tensor_apply_kernelINS1_18TensorListMetadataILi2EEENS1_11CopyFunctorIN3c107complexIdEEfLi2ELi1ELi1EEEJNS0_4CopyIS8_fEEEEEvT_T0_DpT1_,"a",@progbits
	.sectionflags	@""
	.align	4
.nv.constant0._ZN2at6native55_GLOBAL__N__de093ff9_22_ForeachBinaryOpList_cu_a911ec4325multi_tensor_apply_kernelINS1_18TensorListMetadataILi2EEENS1_11CopyFunctorIN3c107complexIdEEfLi2ELi1ELi1EEEJNS0_4CopyIS8_fEEEEEvT_T0_DpT1_:
	.zero		3674


//--------------------- .nv.constant0._ZN2at6native55_GLOBAL__N__de093ff9_22_ForeachBinaryOpList_cu_a911ec4325multi_tensor_apply_kernelINS1_18TensorListMetadataILi2EEENS1_11CopyFunctorIN3c107complexIdEEdLi2ELi1ELi1EEEJNS0_4CopyIS8_dEEEEEvT_T0_DpT1_ --------------------------
	.section	.nv.constant0._ZN2at6native55_GLOBAL__N__de093ff9_22_ForeachBinaryOpList_cu_a911ec4325multi_tensor_apply_kernelINS1_18TensorListMetadataILi2EEENS1_11CopyFunctorIN3c107complexIdEEdLi2ELi1ELi1EEEJNS0_4CopyIS8_dEEEEEvT_T0_DpT1_,"a",@progbits
	.sectionflags	@""
	.align	4
.nv.constant0._ZN2at6native55_GLOBAL__N__de093ff9_22_ForeachBinaryOpList_cu_a911ec4325multi_tensor_apply_kernelINS1_18TensorListMetadataILi2EEENS1_11CopyFunctorIN3c107complexIdEEdLi2ELi1ELi1EEEJNS0_4CopyIS8_dEEEEEvT_T0_DpT1_:
	.zero		3674


//--------------------- .nv.constant0._ZN2at6native55_GLOBAL__N__de093ff9_22_ForeachBinaryOpList_cu_a911ec4325multi_tensor_apply_kernelINS1_18TensorListMetadataILi2EEENS1_11CopyFunctorIN3c107complexIdEEiLi2ELi1ELi1EEEJNS0_4CopyIS8_iEEEEEvT_T0_DpT1_ --------------------------
	.section	.nv.constant0._ZN2at6native55_GLOBAL__N__de093ff9_22_ForeachBinaryOpList_cu_a911ec4325multi_tensor_apply_kernelINS1_18TensorListMetadataILi2EEENS1_11CopyFunctorIN3c107complexIdEEiLi2ELi1ELi1EEEJNS0_4CopyIS8_iEEEEEvT_T0_DpT1_,"a",@progbits
	.sectionflags	@""
	.align	4
.nv.constant0._ZN2at6native55_GLOBAL__N__de093ff9_22_ForeachBinaryOpList_cu_a911ec4325multi_tensor_apply_kernelINS1_18TensorListMetadataILi2EEENS1_11CopyFunctorIN3c107complexIdEEiLi2ELi1ELi1EEEJNS0_4CopyIS8_iEEEEEvT_T0_DpT1_:
	.zero		3674


//--------------------- .nv.constant0._ZN2at6native55_GLOBAL__N__de093ff9_22_ForeachBinaryOpList_cu_a911ec4325multi_tensor_apply_kernelINS1_18TensorListMetadataILi2EEENS1_11CopyFunctorIN3c107complexIdEEsLi2ELi1ELi1EEEJNS0_4CopyIS8_sEEEEEvT_T0_DpT1_ --------------------------
	.section	.nv.constant0._ZN2at6native55_GLOBAL__N__de093ff9_22_ForeachBinaryOpList_cu_a911ec4325multi_tensor_apply_kernelINS1_18TensorListMetadataILi2EEENS1_11CopyFunctorIN3c107complexIdEEsLi2ELi1ELi1EEEJNS0_4CopyIS8_sEEEEEvT_T0_DpT1_,"a",@progbits
	.sectionflags	@""
	.align	4
.nv.constant0._ZN2at6native55_GLOBAL__N__de093ff9_22_ForeachBinaryOpList_cu_a911ec4325multi_tensor_apply_kernelINS1_18TensorListMetadataILi2EEENS1_11CopyFunctorIN3c107complexIdEEsLi2ELi1ELi1EEEJNS0_4CopyIS8_sEEEEEvT_T0_DpT1_:
	.zero		3674


//--------------------- .nv.constant0._ZN2at6native55_GLOBAL__N__de093ff9_22_ForeachBinaryOpList_cu_a911ec4325multi_tensor_apply_kernelINS1_18TensorListMetadataILi2EEENS1_11CopyFunctorIN3c107complexIdEElLi2ELi1ELi1EEEJNS0_4CopyIS8_lEEEEEvT_T0_DpT1_ --------------------------
	.section	.nv.constant0._ZN2at6native55_GLOBAL__N__de093ff9_22_ForeachBinaryOpList_cu_a911ec4325multi_tensor_apply_kernelINS1_18TensorListMetadataILi2EEENS1_11CopyFunctorIN3c107complexIdEElLi2ELi1ELi1EEEJNS0_4CopyIS8_lEEEEEvT_T0_DpT1_,"a",@progbits
	.sectionflags	@""
	.align	4
.nv.constant0._ZN2at6native55_GLOBAL__N__de093ff9_22_ForeachBinaryOpList_cu_a911ec4325multi_tensor_apply_kernelINS1_18TensorListMetadataILi2EEENS1_11CopyFunctorIN3c107complexIdEElLi2ELi1ELi1EEEJNS0_4CopyIS8_lEEEEEvT_T0_DpT1_:
	.zero		3674


//--------------------- .nv.constant0._ZN2at6native55_GLOBAL__N__de093ff9_22_ForeachBinaryOpList_cu_a911ec4325multi_tensor_apply_kernelINS1_18TensorListMetadataILi2EEENS1_11CopyFunctorIN3c107complexIdEEaLi2ELi1ELi1EEEJNS0_4CopyIS8_aEEEEEvT_T0_DpT1_ --------------------------
	.section	.nv.constant0._ZN2at6native55_GLOBAL__N__de093ff9_22_ForeachBinaryOpList_cu_a911ec4325multi_tensor_apply_kernelINS1_18TensorListMetadataILi2EEENS1_11CopyFunctorIN3c107complexIdEEaLi2ELi1ELi1EEEJNS0_4CopyIS8_aEEEEEvT_T0_DpT1_,"a",@progbits
	.sectionflags	@""
	.align	4
.nv.constant0._ZN2at6native55_GLOBAL__N__de093ff9_22_ForeachBinaryOpList_cu_a911ec4325multi_tensor_apply_kernelINS1_18TensorListMetadataILi2EEENS1_11CopyFunctorIN3c107complexIdEEaLi2ELi1ELi1EEEJNS0_4CopyIS8_aEEEEEvT_T0_DpT1_:
	.zero		3674


//--------------------- .nv.constant0._ZN2at6native55_GLOBAL__N__de093ff9_22_ForeachBinaryOpList_cu_a911ec4325multi_tensor_apply_kernelINS1_18TensorListMetadataILi2EEENS1_11CopyFunctorIN3c107complexIdEEhLi2ELi1ELi1EEEJNS0_4CopyIS8_hEEEEEvT_T0_DpT1_ --------------------------
	.section	.nv.constant0._ZN2at6native55_GLOBAL__N__de093ff9_22_ForeachBinaryOpList_cu_a911ec4325multi_tensor_apply_kernelINS1_18TensorListMetadataILi2EEENS1_11CopyFunctorIN3c107complexIdEEhLi2ELi1ELi1EEEJNS0_4CopyIS8_hEEEEEvT_T0_DpT1_,"a",@progbits
	.sectionflags	@""
	.align	4
.nv.constant0._ZN2at6native55_GLOBAL__N__de093ff9_22_ForeachBinaryOpList_cu_a911ec4325multi_tensor_apply_kernelINS1_18TensorListMetadataILi2EEENS1_11CopyFunctorIN3c107complexIdEEhLi2ELi1ELi1EEEJNS0_4CopyIS8_hEEEEEvT_T0_DpT1_:
	.zero		3674


//--------------------- .nv.constant0._ZN2at6native55_GLOBAL__N__de093ff9_22_ForeachBinaryOpList_cu_a911ec4325multi_tensor_apply_kernelINS1_18TensorListMetadataILi2EEENS1_14UnaryOpFunctorIN3c107complexIdEELi2ELi1ELi1EEEJNS0_4CopyIS8_S8_EEEEEvT_T0_DpT1_ --------------------------
	.section	.nv.constant0._ZN2at6native55_GLOBAL__N__de093ff9_22_ForeachBinaryOpList_cu_a911ec4325multi_tensor_apply_kernelINS1_18TensorListMetadataILi2EEENS1_14UnaryOpFunctorIN3c107complexIdEELi2ELi1ELi1EEEJNS0_4CopyIS8_S8_EEEEEvT_T0_DpT1_,"a",@progbits
	.sectionflags	@""
	.align	4
.nv.constant0._ZN2at6native55_GLOBAL__N__de093ff9_22_ForeachBinaryOpList_cu_a911ec4325multi_tensor_apply_kernelINS1_18TensorListMetadataILi2EEENS1_14UnaryOpFunctorIN3c107complexIdEELi2ELi1ELi1EEEJNS0_4CopyIS8_S8_EEEEEvT_T0_DpT1_:
	.zero		3674


//--------------------- .nv.constant0._ZN2at6native55_GLOBAL__N__de093ff9_22_ForeachBinaryOpList_cu_a911ec4325multi_tensor_apply_kernelINS1_18TensorListMetadataILi2EEENS1_11CopyFunctorIfN3c1015Float8_e5m2fnuzELi2ELi1ELi1EEEJNS0_4CopyIfS7_EEEEEvT_T0_DpT1_ --------------------------
	.section	.nv.constant0._ZN2at6native55_GLOBAL__N__de093ff9_22_ForeachBinaryOpList_cu_a911ec4325multi_tensor_apply_kernelINS1_18TensorListMetadataILi2EEENS1_11CopyFunctorIfN3c1015Float8_e5m2fnuzELi2ELi1ELi1EEEJNS0_4CopyIfS7_EEEEEvT_T0_DpT1_,"a",@progbits
	.sectionflags	@""
	.align	4
.nv.constant0._ZN2at6native55_GLOBAL__N__de093ff9_22_ForeachBinaryOpList_cu_a911ec4325multi_tensor_apply_kernelINS1_18TensorListMetadataILi2EEENS1_11CopyFunctorIfN3c1015Float8_e5m2fnuzELi2ELi1ELi1EEEJNS0_4CopyIfS7_EEEEEvT_T0_DpT1_:
	.zero		3674


//--------------------- .nv.constant0._ZN2at6native55_GLOBAL__N__de093ff9_22_ForeachBinaryOpList_cu_a911ec4325multi_tensor_apply_kernelINS1_18TensorListMetadataILi2EEENS1_11CopyFunctorIfN3c1011Float8_e5m2ELi2ELi1ELi1EEEJNS0_4CopyIfS7_EEEEEvT_T0_DpT1_ --------------------------
	.section	.nv.constant0._ZN2at6native55_GLOBAL__N__de093ff9_22_ForeachBinaryOpList_cu_a911ec4325multi_tensor_apply_kernelINS1_18TensorListMetadataILi2EEENS1_11CopyFunctorIfN3c1011Float8_e5m2ELi2ELi1ELi1EEEJNS0_4CopyIfS7_EEEEEvT_T0_DpT1_,"a",@progbits
	.sectionflags	@""
	.align	4
.nv.constant0._ZN2at6native55_GLOBAL__N__de093ff9_22_ForeachBinaryOpList_cu_a911ec4325multi_tensor_apply_kernelINS1_18TensorListMetadataILi2EEENS1_11CopyFunctorIfN3c1011Float8_e5m2ELi2ELi1ELi1EEEJNS0_4CopyIfS7_EEEEEvT_T0_DpT1_:
	.zero		3674


//--------------------- .nv.constant0._ZN2at6native55_GLOBAL__N__de093ff9_22_ForeachBinaryOpList_cu_a911ec4325multi_tensor_apply_kernelINS1_18TensorListMetadataILi2EEENS1_11CopyFunctorIfN3c1015Float8_e4m3fnuzELi2ELi1ELi1EEEJNS0_4CopyIfS7_EEEEEvT_T0_DpT1_ --------------------------
	.section	.nv.constant0._ZN2at6native55_GLOBAL__N__de093ff9_22_ForeachBinaryOpList_cu_a911ec4325multi_tensor_apply_kernelINS1_18TensorListMetadataILi2EEENS1_11CopyFunctorIfN3c1015Float8_e4m3fnuzELi2ELi1ELi1EEEJNS0_4CopyIfS7_EEEEEvT_T0_DpT1_,"a",@progbits
	.sectionflags	@""
	.align	4
.nv.constant0._ZN2at6native55_GLOBAL__N__de093ff9_22_ForeachBinaryOpList_cu_a911ec4325multi_tensor_apply_kernelINS1_18TensorListMetadataILi2EEENS1_11CopyFunctorIfN3c1015Float8_e4m3fnuzELi2ELi1ELi1EEEJNS0_4CopyIfS7_EEEEEvT_T0_DpT1_:
	.zero		3674


//--------------------- .nv.constant0._ZN2at6native55_GLOBAL__N__de093ff9_22_ForeachBinaryOpList_cu_a911ec4325multi_tensor_apply_kernelINS1_18TensorListMetadataILi2EEENS1_11CopyFunctorIfN3c1013Float8_e4m3fnELi2ELi1ELi1EEEJNS0_4CopyIfS7_EEEEEvT_T0_DpT1_ --------------------------
	.section	.nv.constant0._ZN2at6native55_GLOBAL__N__de093ff9_22_ForeachBinaryOpList_cu_a911ec4325multi_tensor_apply_kernelINS1_18TensorListMetadataILi2EEENS1_11CopyFunctorIfN3c1013Float8_e4m3fnELi2ELi1ELi1EEEJNS0_4CopyIfS7_EEEEEvT_T0_DpT1_,"a",@progbits
	.sectionflags	@""
	.align	4
.nv.constant0._ZN2at6native55_GLOBAL__N__de093ff9_22_ForeachBinaryOpList_cu_a911ec4325multi_tensor_apply_kernelINS1_18TensorListMetadataILi2EEENS1_11CopyFunctorIfN3c1013Float8_e4m3fnELi2ELi1ELi1EEEJNS0_4CopyIfS7_EEEEEvT_T0_DpT1_:
	.zero		3674


//--------------------- .nv.constant0._ZN2at6native55_GLOBAL__N__de093ff9_22_ForeachBinaryOpList_cu_a911ec4325multi_tensor_apply_kernelINS1_18TensorListMetadataILi2EEENS1_11CopyFunctorIfbLi2ELi1ELi1EEEJNS0_4CopyIfbEEEEEvT_T0_DpT1_ --------------------------
	.section	.nv.constant0._ZN2at6native55_GLOBAL__N__de093ff9_22_ForeachBinaryOpList_cu_a911ec4325multi_tensor_apply_kernelINS1_18TensorListMetadataILi2EEENS1_11CopyFunctorIfbLi2ELi1ELi1EEEJNS0_4CopyIfbEEEEEvT_T0_DpT1_,"a",@progbits
	.sectionflags	@""
	.align	4
.nv.constant0._ZN2at6native55_GLOBAL__N__de093ff9_22_ForeachBinaryOpList_cu_a911ec4325multi_tensor_apply_kernelINS1_18TensorListMetadataILi2EEENS1_11CopyFunctorIfbLi2ELi1ELi1EEEJNS0_4CopyIfbEEEEEvT_T0_DpT1_:
	.zero		3674


//--------------------- .nv.constant0._ZN2at6native55_GLOBAL__N__de093ff9_22_ForeachBinaryOpList_cu_a911ec4325multi_tensor_apply_kernelINS1_18TensorListMetadataILi2EEENS1_11CopyFunctorIfN3c108BFloat16ELi2ELi1ELi1EEEJNS0_4CopyIfS7_EEEEEvT_T0_DpT1_ --------------------------
	.section	.nv.constant0._ZN2at6native55_GLOBAL__N__de093ff9_22_ForeachBinaryOpList_cu_a911ec4325multi_tensor_apply_kernelINS1_18TensorListMetadataILi2EEENS1_11CopyFunctorIfN3c108BFloat16ELi2ELi1ELi1EEEJNS0_4CopyIfS7_EEEEEvT_T0_DpT1_,"a",@progbits
	.sectionflags	@""
	.align	4
.nv.constant0._ZN2at6native55_GLOBAL__N__de093ff9_22_ForeachBinaryOpList_cu_a911ec4325multi_tensor_apply_kernelINS1_18TensorListMetadataILi2EEENS1_11CopyFunctorIfN3c108BFloat16ELi2ELi1ELi1EEEJNS0_4CopyIfS7_EEEEEvT_T0_DpT1_:
	.zero		3674


//--------------------- .nv.constant0._ZN2at6native55_GLOBAL__N__de093ff9_22_ForeachBinaryOpList_cu_a911ec4325multi_tensor_apply_kernelINS1_18TensorListMetadataILi2EEENS1_11CopyFunctorIfN3c104HalfELi2ELi1ELi1EEEJNS0_4CopyIfS7_EEEEEvT_T0_DpT1_ --------------------------
	.section	.nv.constant0._ZN2at6native55_GLOBAL__N__de093ff9_22_ForeachBinaryOpList_cu_a911ec4325multi_tensor_apply_kernelINS1_18TensorListMetadataILi2EEENS1_11CopyFunctorIfN3c104HalfELi2ELi1ELi1EEEJNS0_4CopyIfS7_EEEEEvT_T0_DpT1_,"a",@progbits
	.sectionflags	@""
	.align	4
.nv.constant0._ZN2at6native55_GLOBAL__N__de093ff9_22_ForeachBinaryOpList_cu_a911ec4325multi_tensor_apply_kernelINS1_18TensorListMetadataILi2EEENS1_11CopyFunctorIfN3c104HalfELi2ELi1ELi1EEEJNS0_4CopyIfS7_EEEEEvT_T0_DpT1_:
	.zero		3674


//--------------------- .nv.constant0._ZN2at6native55_GLOBAL__N__de093ff9_22_ForeachBinaryOpList_cu_a911ec4325multi_tensor_apply_kernelINS1_18TensorListMetadataILi2EEENS1_11CopyFunctorIfN3c107complexIfEELi2ELi1ELi1EEEJNS0_4CopyIfS8_EEEEEvT_T0_DpT1_ --------------------------
	.section	.nv.constant0._ZN2at6native55_GLOBAL__N__de093ff9_22_ForeachBinaryOpList_cu_a911ec4325multi_tensor_apply_kernelINS1_18TensorListMetadataILi2EEENS1_11CopyFunctorIfN3c107complexIfEELi2ELi1ELi1EEEJNS0_4CopyIfS8_EEEEEvT_T0_DpT1_,"a",@progbits
	.sectionflags	@""
	.align	4
.nv.constant0._ZN2at6native55_GLOBAL__N__de093ff9_22_ForeachBinaryOpList_cu_a911ec4325multi_tensor_apply_kernelINS1_18TensorListMetadataILi2EEENS1_11CopyFunctorIfN3c107complexIfEELi2ELi1ELi1EEEJNS0_4CopyIfS8_EEEEEvT_T0_DpT1_:
	.zero		3674


//--------------------- .nv.constant0._ZN2at6native55_GLOBAL__N__de093ff9_22_ForeachBinaryOpList_cu_a911ec4325multi_tensor_apply_kernelINS1_18TensorListMetadataILi2EEENS1_11CopyFunctorIfN3c107complexIdEELi2ELi1ELi1EEEJNS0_4CopyIfS8_EEEEEvT_T0_DpT1_ --------------------------
	.section	.nv.constant0._ZN2at6native55_GLOBAL__N__de093ff9_22_ForeachBinaryOpList_cu_a911ec4325multi_tensor_apply_kernelINS1_18TensorListMetadataILi2EEENS1_11CopyFunctorIfN3c107complexIdEELi2ELi1ELi1EEEJNS0_4CopyIfS8_EEEEEvT_T0_DpT1_,"a",@progbits
	.sectionflags	@""
	.align	4
.nv.constant0._ZN2at6native55_GLOBAL__N__de093ff9_22_ForeachBinaryOpList_cu_a911ec4325multi_tensor_apply_kernelINS1_18TensorListMetadataILi2EEENS1_11CopyFunctorIfN3c107complexIdEELi2ELi1ELi1EEEJNS0_4CopyIfS8_EEEEEvT_T0_DpT1_:
	.zero		3674


//--------------------- .nv.constant0._ZN2at6native55_GLOBAL__N__de093ff9_22_ForeachBinaryOpList_cu_a911ec4325multi_tensor_apply_kernelINS1_18TensorListMetadataILi2EEENS1_11CopyFunctorIfdLi2ELi1ELi1EEEJNS0_4CopyIfdEEEEEvT_T0_DpT1_ --------------------------
	.section	.nv.constant0._ZN2at6native55_GLOBAL__N__de093ff9_22_ForeachBinaryOpList_cu_a911ec4325multi_tensor_apply_kernelINS1_18TensorListMetadataILi2EEENS1_11CopyFunctorIfdLi2ELi1ELi1EEEJNS0_4CopyIfdEEEEEvT_T0_DpT1_,"a",@progbits
	.sectionflags	@""
	.align	4
.nv.constant0._ZN2at6native55_GLOBAL__N__de093ff9_22_ForeachBinaryOpList_cu_a911ec4325multi_tensor_apply_kernelINS1_18TensorListMetadataILi2EEENS1_11CopyFunctorIfdLi2ELi1ELi1EEEJNS0_4CopyIfdEEEEEvT_T0_DpT1_:
	.zero		3674


//--------------------- .nv.constant0._ZN2at6native55_GLOBAL__N__de093ff9_22_ForeachBinaryOpList_cu_a911ec4325multi_tensor_apply_kernelINS1_18TensorListMetadataILi2EEENS1_11CopyFunctorIfiLi2ELi1ELi1EEEJNS0_4CopyIfiEEEEEvT_T0_DpT1_ --------------------------
	.section	.nv.constant0._ZN2at6native55_GLOBAL__N__de093ff9_22_ForeachBinaryOpList_cu_a911ec4325multi_tensor_apply_kernelINS1_18TensorListMetadataILi2EEENS1_11CopyFunctorIfiLi2ELi1ELi1EEEJNS0_4CopyIfiEEEEEvT_T0_DpT1_,"a",@progbits
	.sectionflags	@""
	.align	4
.nv.constant0._ZN2at6native55_GLOBAL__N__de093ff9_22_ForeachBinaryOpList_cu_a911ec4325multi_tensor_apply_kernelINS1_18TensorListMetadataILi2EEENS1_11CopyFunctorIfiLi2ELi1ELi1EEEJNS0_4CopyIfiEEEEEvT_T0_DpT1_:
	.zero		3674


//--------------------- .nv.constant0._ZN2at6native55_GLOBAL__N__de093ff9_22_ForeachBinaryOpList_cu_a911ec4325multi_tensor_apply_kernelINS1_18TensorListMetadataILi2EEENS1_11CopyFunctorIfsLi2ELi1ELi1EEEJNS0_4CopyIfsEEEEEvT_T0_DpT1_ --------------------------
	.section	.nv.constant0._ZN2at6native55_GLOBAL__N__de093ff9_22_ForeachBinaryOpList_cu_a911ec4325multi_tensor_apply_kernelINS1_18TensorListMetadataILi2EEENS1_11CopyFunctorIfsLi2ELi1ELi1EEEJNS0_4CopyIfsEEEEEvT_T0_DpT1_,"a",@progbits
	.sectionflags	@""
	.align	4
.nv.constant0._ZN2at6native55_GLOBAL__N__de093ff9_22_ForeachBinaryOpList_cu_a911ec4325multi_tensor_apply_kernelINS1_18TensorListMetadataILi2EEENS1_11CopyFunctorIfsLi2ELi1ELi1EEEJNS0_4CopyIfsEEEEEvT_T0_DpT1_:
	.zero		3674


//--------------------- .nv.constant0._ZN2at6native55_GLOBAL__N__de093ff9_22_ForeachBinaryOpList_cu_a911ec4325multi_tensor_apply_kernelINS1_18TensorListMetadataILi2EEENS1_11CopyFunctorIflLi2ELi1ELi1EEEJNS0_4CopyIflEEEEEvT_T0_DpT1_ --------------------------
	.section	.nv.constant0._ZN2at6native55_GLOBAL__N__de093ff9_22_ForeachBinaryOpList_cu_a911ec4325multi_tensor_apply_kernelINS1_18TensorListMetadataILi2EEENS1_11CopyFunctorIflLi2ELi1ELi1EEEJNS0_4CopyIflEEEEEvT_T0_DpT1_,"a",@progbits
	.sectionflags	@""
	.align	4
.nv.constant0._ZN2at6native55_GLOBAL__N__de093ff9_22_ForeachBinaryOpList_cu_a911ec4325multi_tensor_apply_kernelINS1_18TensorListMetadataILi2EEENS1_11CopyFunctorIflLi2ELi1ELi1EEEJNS0_4CopyIflEEEEEvT_T0_DpT1_:
	.zero		3674


//--------------------- .nv.constant0._ZN2at6native55_GLOBAL__N__de093ff9_22_ForeachBinaryOpList_cu_a911ec4325multi_tensor_apply_kernelINS1_18TensorListMetadataILi2EEENS1_11CopyFunctorIfaLi2ELi1ELi1EEEJNS0_4CopyIfaEEEEEvT_T0_DpT1_ --------------------------
	.section	.nv.constant0._ZN2at6native55_GLOBAL__N__de093ff9_22_ForeachBinaryOpList_cu_a911ec4325multi_tensor_apply_kernelINS1_18TensorListMetadataILi2EEENS1_11CopyFunctorIfaLi2ELi1ELi1EEEJNS0_4CopyIfaEEEEEvT_T0_DpT1_,"a",@progbits
	.sectionflags	@""
	.align	4
.nv.constant0._ZN2at6native55_GLOBAL__N__de093ff9_22_ForeachBinaryOpList_cu_a911ec4325multi_tensor_apply_kernelINS1_18TensorListMetadataILi2EEENS1_11CopyFunctorIfaLi2ELi1ELi1EEEJNS0_4CopyIfaEEEEEvT_T0_DpT1_:
	.zero		3674


//--------------------- .nv.constant0._ZN2at6native55_GLOBAL__N__de093ff9_22_ForeachBinaryOpList_cu_a911ec4325multi_tensor_apply_kernelINS1_18TensorListMetadataILi2EEENS1_11CopyFunctorIfhLi2ELi1ELi1EEEJNS0_4CopyIfhEEEEEvT_T0_DpT1_ --------------------------
	.section	.nv.constant0._ZN2at6native55_GLOBAL__N__de093ff9_22_ForeachBinaryOpList_cu_a911ec4325multi_tensor_apply_kernelINS1_18TensorListMetadataILi2EEENS1_11CopyFunctorIfhLi2ELi1ELi1EEEJNS0_4CopyIfhEEEEEvT_T0_DpT1_,"a",@progbits
	.sectionflags	@""
	.align	4
.nv.constant0._ZN2at6native55_GLOBAL__N__de093ff9_22_ForeachBinaryOpList_cu_a911ec4325multi_tensor_apply_kernelINS1_18TensorListMetadataILi2EEENS1_11CopyFunctorIfhLi2ELi1ELi1EEEJNS0_4CopyIfhEEEEEvT_T0_DpT1_:
	.zero		3674


//--------------------- .nv.constant0._ZN2at6native55_GLOBAL__N__de093ff9_22_ForeachBinaryOpList_cu_a911ec4325multi_tensor_apply_kernelINS1_18TensorListMetadataILi2EEENS1_14UnaryOpFunctorIfLi2ELi1ELi1EEEJNS0_4CopyIffEEEEEvT_T0_DpT1_ --------------------------
	.section	.nv.constant0._ZN2at6native55_GLOBAL__N__de093ff9_22_ForeachBinaryOpList_cu_a911ec4325multi_tensor_apply_kernelINS1_18TensorListMetadataILi2EEENS1_14UnaryOpFunctorIfLi2ELi1ELi1EEEJNS0_4CopyIffEEEEEvT_T0_DpT1_,"a",@progbits
	.sectionflags	@""
	.align	4
.nv.constant0._ZN2at6native55_GLOBAL__N__de093ff9_22_ForeachBinaryOpList_cu_a911ec4325multi_tensor_apply_kernelINS1_18TensorListMetadataILi2EEENS1_14UnaryOpFunctorIfLi2ELi1ELi1EEEJNS0_4CopyIffEEEEEvT_T0_DpT1_:
	.zero		3674


//--------------------- .nv.constant0._ZN2at6native55_GLOBAL__N__de093ff9_22_ForeachBinaryOpList_cu_a911ec4325multi_tensor_apply_kernelINS1_18TensorListMetadataILi2EEENS1_11CopyFunctorIdN3c1015Float8_e5m2fnuzELi2ELi1ELi1EEEJNS0_4CopyIdS7_EEEEEvT_T0_DpT1_ --------------------------
	.section	.nv.constant0._ZN2at6native55_GLOBAL__N__de093ff9_22_ForeachBinaryOpList_cu_a911ec4325multi_tensor_apply_kernelINS1_18TensorListMetadataILi2EEENS1_11CopyFunctorIdN3c1015Float8_e5m2fnuzELi2ELi1ELi1EEEJNS0_4CopyIdS7_EEEEEvT_T0_DpT1_,"a",@progbits
	.sectionflags	@""
	.align	4
.nv.constant0._ZN2at6native55_GLOBAL__N__de093ff9_22_ForeachBinaryOpList_cu_a911ec4325multi_tensor_apply_kernelINS1_18TensorListMetadataILi2EEENS1_11CopyFunctorIdN3c1015Float8_e5m2fnuzELi2ELi1ELi1EEEJNS0_4CopyIdS7_EEEEEvT_T0_DpT1_:
	.zero		3674


//--------------------- .nv.constant0._ZN2at6native55_GLOBAL__N__de093ff9_22_ForeachBinaryOpList_cu_a911ec4325multi_tensor_apply_kernelINS1_18TensorListMetadataILi2EEENS1_11CopyFunctorIdN3c1011Float8_e5m2ELi2ELi1ELi1EEEJNS0_4CopyIdS7_EEEEEvT_T0_DpT1_ --------------------------
	.section	.nv.constant0._ZN2at6native55_GLOBAL__N__de093ff9_22_ForeachBinaryOpList_cu_a911ec4325multi_tensor_apply_kernelINS1_18TensorListMetadataILi2EEENS1_11CopyFunctorIdN3c1011Float8_e5m2ELi2ELi1ELi1EEEJNS0_4CopyIdS7_EEEEEvT_T0_DpT1_,"a",@progbits
	.sectionflags	@""
	.align	4
.nv.constant0._ZN2at6native55_GLOBAL__N__de093ff9_22_ForeachBinaryOpList_cu_a911ec4325multi_tensor_apply_kernelINS1_18TensorListMetadataILi2EEENS1_11CopyFunctorIdN3c1011Float8_e5m2ELi2ELi1ELi1EEEJNS0_4CopyIdS7_EEEEEvT_T0_DpT1_:
	.zero		3674


//--------------------- .nv.constant0._ZN2at6native55_GLOBAL__N__de093ff9_22_ForeachBinaryOpList_cu_a911ec4325multi_tensor_apply_kernelINS1_18TensorListMetadataILi2EEENS1_11CopyFunctorIdN3c1015Float8_e4m3fnuzELi2ELi1ELi1EEEJNS0_4CopyIdS7_EEEEEvT_T0_DpT1_ --------------------------
	.section	.nv.constant0._ZN2at6native55_GLOBAL__N__de093ff9_22_ForeachBinaryOpList_cu_a911ec4325multi_tensor_apply_kernelINS1_18TensorListMetadataILi2EEENS1_11CopyFunctorIdN3c1015Float8_e4m3fnuzELi2ELi1ELi1EEEJNS0_4CopyIdS7_EEEEEvT_T0_DpT1_,"a",@progbits
	.sectionflags	@""
	.align	4
.nv.constant0._ZN2at6native55_GLOBAL__N__de093ff9_22_ForeachBinaryOpList_cu_a911ec4325multi_tensor_apply_kernelINS1_18TensorListMetadataILi2EEENS1_11CopyFunctorIdN3c1015Float8_e4m3fnuzELi2ELi1ELi1EEEJNS0_4CopyIdS7_EEEEEvT_T0_DpT1_:
	.zero		3674


//--------------------- .nv.constant0._ZN2at6native55_GLOBAL__N__de093ff9_22_ForeachBinaryOpList_cu_a911ec4325multi_tensor_apply_kernelINS1_18TensorListMetadataILi2EEENS1_11CopyFunctorIdN3c1013Float8_e4m3fnELi2ELi1ELi1EEEJNS0_4CopyIdS7_EEEEEvT_T0_DpT1_ --------------------------
	.section	.nv.constant0._ZN2at6native55_GLOBAL__N__de093ff9_22_ForeachBinaryOpList_cu_a911ec4325multi_tensor_apply_kernelINS1_18TensorListMetadataILi2EEENS1_11CopyFunctorIdN3c1013Float8_e4m3fnELi2ELi1ELi1EEEJNS0_4CopyIdS7_EEEEEvT_T0_DpT1_,"a",@progbits
	.sectionflags	@""
	.align	4
.nv.constant0._ZN2at6native55_GLOBAL__N__de093ff9_22_ForeachBinaryOpList_cu_a911ec4325multi_tensor_apply_kernelINS1_18TensorListMetadataILi2EEENS1_11CopyFunctorIdN3c1013Float8_e4m3fnELi2ELi1ELi1EEEJNS0_4CopyIdS7_EEEEEvT_T0_DpT1_:
	.zero		3674


//--------------------- .nv.constant0._ZN2at6native55_GLOBAL__N__de093ff9_22_ForeachBinaryOpList_cu_a911ec4325multi_tensor_apply_kernelINS1_18TensorListMetadataILi2EEENS1_11CopyFunctorIdbLi2ELi1ELi1EEEJNS0_4CopyIdbEEEEEvT_T0_DpT1_ --------------------------
	.section	.nv.constant0._ZN2at6native55_GLOBAL__N__de093ff9_22_ForeachBinaryOpList_cu_a911ec4325multi_tensor_apply_kernelINS1_18TensorListMetadataILi2EEENS1_11CopyFunctorIdbLi2ELi1ELi1EEEJNS0_4CopyIdbEEEEEvT_T0_DpT1_,"a",@progbits
	.sectionflags	@""
	.align	4
.nv.constant0._ZN2at6native55_GLOBAL__N__de093ff9_22_ForeachBinaryOpList_cu_a911ec4325multi_tensor_apply_kernelINS1_18TensorListMetadataILi2EEENS1_11CopyFunctorIdbLi2ELi1ELi1EEEJNS0_4CopyIdbEEEEEvT_T0_DpT1_:
	.zero		3674


//--------------------- .nv.constant0._ZN2at6native55_GLOBAL__N__de093ff9_22_ForeachBinaryOpList_cu_a911ec4325multi_tensor_apply_kernelINS1_18TensorListMetadataILi2EEENS1_11CopyFunctorIdN3c108BFloat16ELi2ELi1ELi1EEEJNS0_4CopyIdS7_EEEEEvT_T0_DpT1_ --------------------------
	.section	.nv.constant0._ZN2at6native55_GLOBAL__N__de093ff9_22_ForeachBinaryOpList_cu_a911ec4325multi_tensor_apply_kernelINS1_18TensorListMetadataILi2EEENS1_11CopyFunctorIdN3c108BFloat16ELi2ELi1ELi1EEEJNS0_4CopyIdS7_EEEEEvT_T0_DpT1_,"a",@progbits
	.sectionflags	@""
	.align	4
.nv.constant0._ZN2at6native55_GLOBAL__N__de093ff9_22_ForeachBinaryOpList_cu_a911ec4325multi_tensor_apply_kernelINS1_18TensorListMetadataILi2EEENS1_11CopyFunctorIdN3c108BFloat16ELi2ELi1ELi1EEEJNS0_4CopyIdS7_EEEEEvT_T0_DpT1_:
	.zero		3674


//--------------------- .nv.constant0._ZN2at6native55_GLOBAL__N__de093ff9_22_ForeachBinaryOpList_cu_a911ec4325multi_tensor_apply_kernelINS1_18TensorListMetadataILi2EEENS1_11CopyFunctorIdN3c104HalfELi2ELi1ELi1EEEJNS0_4CopyIdS7_EEEEEvT_T0_DpT1_ --------------------------
	.section	.nv.constant0._ZN2at6native55_GLOBAL__N__de093ff9_22_ForeachBinaryOpList_cu_a911ec4325multi_tensor_apply_kernelINS1_18TensorListMetadataILi2EEENS1_11CopyFunctorIdN3c104HalfELi2ELi1ELi1EEEJNS0_4CopyIdS7_EEEEEvT_T0_DpT1_,"a",@progbits
	.sectionflags	@""
	.align	4
.nv.constant0._ZN2at6native55_GLOBAL__N__de093ff9_22_ForeachBinaryOpList_cu_a911ec4325multi_tensor_apply_kernelINS1_18TensorListMetadataILi2EEENS1_11CopyFunctorIdN3c104HalfELi2ELi1ELi1EEEJNS0_4CopyIdS7_EEEEEvT_T0_DpT1_:
	.zero		3674


//--------------------- .nv.constant0._ZN2at6native55_GLOBAL__N__de093ff9_22_ForeachBinaryOpList_cu_a911ec4325multi_tensor_apply_kernelINS1_18TensorListMetadataILi2EEENS1_11CopyFunctorIdN3c107complexIfEELi2ELi1ELi1EEEJNS0_4CopyIdS8_EEEEEvT_T0_DpT1_ --------------------------
	.section	.nv.constant0._ZN2at6native55_GLOBAL__N__de093ff9_22_ForeachBinaryOpList_cu_a911ec4325multi_tensor_apply_kernelINS1_18TensorListMetadataILi2EEENS1_11CopyFunctorIdN3c107complexIfEELi2ELi1ELi1EEEJNS0_4CopyIdS8_EEEEEvT_T0_DpT1_,"a",@progbits
	.sectionflags	@""
	.align	4
.nv.constant0._ZN2at6native55_GLOBAL__N__de093ff9_22_ForeachBinaryOpList_cu_a911ec4325multi_tensor_apply_kernelINS1_18TensorListMetadataILi2EEENS1_11CopyFunctorIdN3c107complexIfEELi2ELi1ELi1EEEJNS0_4CopyIdS8_EEEEEvT_T0_DpT1_:
	.zero		3674


//--------------------- .nv.constant0._ZN2at6native55_GLOBAL__N__de093ff9_22_ForeachBinaryOpList_cu_a911ec4325multi_tensor_apply_kernelINS1_18TensorListMetadataILi2EEENS1_11CopyFunctorIdN3c107complexIdEELi2ELi1ELi1EEEJNS0_4CopyIdS8_EEEEEvT_T0_DpT1_ --------------------------
	.section	.nv.constant0._ZN2at6native55_GLOBAL__N__de093ff9_22_ForeachBinaryOpList_cu_a911ec4325multi_tensor_apply_kernelINS1_18TensorListMetadataILi2EEENS1_11CopyFunctorIdN3c107complexIdEELi2ELi1ELi1EEEJNS0_4CopyIdS8_EEEEEvT_T0_DpT1_,"a",@progbits
	.sectionflags	@""
	.align	4
.nv.constant0._ZN2at6native55_GLOBAL__N__de093ff9_22_ForeachBinaryOpList_cu_a911ec4325multi_tensor_apply_kernelINS1_18TensorListMetadataILi2EEENS1_11CopyFunctorIdN3c107complexIdEELi2ELi1ELi1EEEJNS0_4CopyIdS8_EEEEEvT_T0_DpT1_:
	.zero		3674


//--------------------- .nv.constant0._ZN2at6native55_GLOBAL__N__de093ff9_22_ForeachBinaryOpList_cu_a911ec4325multi_tensor_apply_kernelINS1_18TensorListMetadataILi2EEENS1_11CopyFunctorIdfLi2ELi1ELi1EEEJNS0_4CopyIdfEEEEEvT_T0_DpT1_ --------------------------
	.section	.nv.constant0._ZN2at6native55_GLOBAL__N__de093ff9_22_ForeachBinaryOpList_cu_a911ec4325multi_tensor_apply_kernelINS1_18TensorListMetadataILi2EEENS1_11CopyFunctorIdfLi2ELi1ELi1EEEJNS0_4CopyIdfEEEEEvT_T0_DpT1_,"a",@progbits
	.sectionflags	@""
	.align	4
.nv.constant0._ZN2at6native55_GLOBAL__N__de093ff9_22_ForeachBinaryOpList_cu_a911ec4325multi_tensor_apply_kernelINS1_18TensorListMetadataILi2EEENS1_11CopyFunctorIdfLi2ELi1ELi1EEEJNS0_4CopyIdfEEEEEvT_T0_DpT1_:
	.zero		3674


//--------------------- .nv.constant0._ZN2at6native55_GLOBAL__N__de093ff9_22_ForeachBinaryOpList_cu_a911ec4325multi_tensor_apply_kernelINS1_18TensorListMetadataILi2EEENS1_11CopyFunctorIdiLi2ELi1ELi1EEEJNS0_4CopyIdiEEEEEvT_T0_DpT1_ --------------------------
	.section	.nv.constant0._ZN2at6native55_GLOBAL__N__de093ff9_22_ForeachBinaryOpList_cu_a911ec4325multi_tensor_apply_kernelINS1_18TensorListMetadataILi2EEENS1_11CopyFunctorIdiLi2ELi1ELi1EEEJNS0_4CopyIdiEEEEEvT_T0_DpT1_,"a",@progbits
	.sectionflags	@""
	.align	4
.nv.constant0._ZN2at6native55_GLOBAL__N__de093ff9_22_ForeachBinaryOpList_cu_a911ec4325multi_tensor_apply_kernelINS1_18TensorListMetadataILi2EEENS1_11CopyFunctorIdiLi2ELi1ELi1EEEJNS0_4CopyIdiEEEEEvT_T0_DpT1_:
	.zero		3674


//--------------------- .nv.constant0._ZN2at6native55_GLOBAL__N__de093ff9_22_ForeachBinaryOpList_cu_a911ec4325multi_tensor_apply_kernelINS1_18TensorListMetadataILi2EEENS1_11CopyFunctorIdsLi2ELi1ELi1EEEJNS0_4CopyIdsEEEEEvT_T0_DpT1_ --------------------------
	.section	.nv.constant0._ZN2at6native55_GLOBAL__N__de093ff9_22_ForeachBinaryOpList_cu_a911ec4325multi_tensor_apply_kernelINS1_18TensorListMetadataILi2EEENS1_11CopyFunctorIdsLi2ELi1ELi1EEEJNS0_4CopyIdsEEEEEvT_T0_DpT1_,"a",@progbits
	.sectionflags	@""
	.align	4
.nv.constant0._ZN2at6native55_GLOBAL__N__de093ff9_22_ForeachBinaryOpList_cu_a911ec4325multi_tensor_apply_kernelINS1_18TensorListMetadataILi2EEENS1_11CopyFunctorIdsLi2ELi1ELi1EEEJNS0_4CopyIdsEEEEEvT_T0_DpT1_:
	.zero		3674


//--------------------- .nv.constant0._ZN2at6native55_GLOBAL__N__de093ff9_22_ForeachBinaryOpList_cu_a911ec4325multi_tensor_apply_kernelINS1_18TensorListMetadataILi2EEENS1_11CopyFunctorIdlLi2ELi1ELi1EEEJNS0_4CopyIdlEEEEEvT_T0_DpT1_ --------------------------
	.section	.nv.constant0._ZN2at6native55_GLOBAL__N__de093ff9_22_ForeachBinaryOpList_cu_a911ec4325multi_tensor_apply_kernelINS1_18TensorListMetadataILi2EEENS1_11CopyFunctorIdlLi2ELi1ELi1EEEJNS0_4CopyIdlEEEEEvT_T0_DpT1_,"a",@progbits
	.sectionflags	@""
	.align	4
.nv.constant0._ZN2at6native55_GLOBAL__N__de093ff9_22_ForeachBinaryOpList_cu_a911ec4325multi_tensor_apply_kernelINS1_18TensorListMetadataILi2EEENS1_11CopyFunctorIdlLi2ELi1ELi1EEEJNS0_4CopyIdlEEEEEvT_T0_DpT1_:
	.zero		3674


//--------------------- .nv.constant0._ZN2at6native55_GLOBAL__N__de093ff9_22_ForeachBinaryOpList_cu_a911ec4325multi_tensor_apply_kernelINS1_18TensorListMetadataILi2EEENS1_11CopyFunctorIdaLi2ELi1ELi1EEEJNS0_4CopyIdaEEEEEvT_T0_DpT1_ --------------------------
	.section	.nv.constant0._ZN2at6native55_GLOBAL__N__de093ff9_22_ForeachBinaryOpList_cu_a911ec4325multi_tensor_apply_kernelINS1_18TensorListMetadataILi2EEENS1_11CopyFunctorIdaLi2ELi1ELi1EEEJNS0_4CopyIdaEEEEEvT_T0_DpT1_,"a",@progbits
	.sectionflags	@""
	.align	4
.nv.constant0._ZN2at6native55_GLOBAL__N__de093ff9_22_ForeachBinaryOpList_cu_a911ec4325multi_tensor_apply_kernelINS1_18TensorListMetadataILi2EEENS1_11CopyFunctorIdaLi2ELi1ELi1EEEJNS0_4CopyIdaEEEEEvT_T0_DpT1_:
	.zero		3674


//--------------------- .nv.constant0._ZN2at6native55_GLOBAL__N__de093ff9_22_ForeachBinaryOpList_cu_a911ec4325multi_tensor_apply_kernelINS1_18TensorListMetadataILi2EEENS1_11CopyFunctorIdhLi2ELi1ELi1EEEJNS0_4CopyIdhEEEEEvT_T0_DpT1_ --------------------------
	.section	.nv.constant0._ZN2at6native55_GLOBAL__N__de093ff9_22_ForeachBinaryOpList_cu_a911ec4325multi_tensor_apply_kernelINS1_18TensorListMetadataILi2EEENS1_11CopyFunctorIdhLi2ELi1ELi1EEEJNS0_4CopyIdhEEEEEvT_T0_DpT1_,"a",@progbits
	.sectionflags	@""
	.align	4
.nv.constant0._ZN2at6native55_GLOBAL__N__de093ff9_22_ForeachBinaryOpList_cu_a911ec4325multi_tensor_apply_kernelINS1_18TensorListMetadataILi2EEENS1_11CopyFunctorIdhLi2ELi1ELi1EEEJNS0_4CopyIdhEEEEEvT_T0_DpT1_:
	.zero		3674


//--------------------- .nv.constant0._ZN2at6native55_GLOBAL__N__de093ff9_22_ForeachBinaryOpList_cu_a911ec4325multi_tensor_apply_kernelINS1_18TensorListMetadataILi2EEENS1_14UnaryOpFunctorIdLi2ELi1ELi1EEEJNS0_4CopyIddEEEEEvT_T0_DpT1_ --------------------------
	.section	.nv.constant0._ZN2at6native55_GLOBAL__N__de093ff9_22_ForeachBinaryOpList_cu_a911ec4325multi_tensor_apply_kernelINS1_18TensorListMetadataILi2EEENS1_14UnaryOpFunctorIdLi2ELi1ELi1EEEJNS0_4CopyIddEEEEEvT_T0_DpT1_,"a",@progbits
	.sectionflags	@""
	.align	4
.nv.constant0._ZN2at6native55_GLOBAL__N__de093ff9_22_ForeachBinaryOpList_cu_a911ec4325multi_tensor_apply_kernelINS1_18TensorListMetadataILi2EEENS1_14UnaryOpFunctorIdLi2ELi1ELi1EEEJNS0_4CopyIddEEEEEvT_T0_DpT1_:
	.zero		3674


//--------------------- .nv.constant0._ZN2at6native55_GLOBAL__N__de093ff9_22_ForeachBinaryOpList_cu_a911ec4325multi_tensor_apply_kernelINS1_18TensorListMetadataILi2EEENS1_11CopyFunctorIsN3c1015Float8_e5m2fnuzELi2ELi1ELi1EEEJNS0_4CopyIsS7_EEEEEvT_T0_DpT1_ --------------------------
	.section	.nv.constant0._ZN2at6native55_GLOBAL__N__de093ff9_22_ForeachBinaryOpList_cu_a911ec4325multi_tensor_apply_kernelINS1_18TensorListMetadataILi2EEENS1_11CopyFunctorIsN3c1015Float8_e5m2fnuzELi2ELi1ELi1EEEJNS0_4CopyIsS7_EEEEEvT_T0_DpT1_,"a",@progbits
	.sectionflags	@""
	.align	4
.nv.constant0._ZN2at6native55_GLOBAL__N__de093ff9_22_ForeachBinaryOpList_cu_a911ec4325multi_tensor_apply_kernelINS1_18TensorListMetadataILi2EEENS1_11CopyFunctorIsN3c1015Float8_e5m2fnuzELi2ELi1ELi1EEEJNS0_4CopyIsS7_EEEEEvT_T0_DpT1_:
	.zero		3674


//--------------------- .nv.constant0._ZN2at6native55_GLOBAL__N__de093ff9_22_ForeachBinaryOpList_cu_a911ec4325multi_tensor_apply_kernelINS1_18TensorListMetadataILi2EEENS1_11CopyFunctorIsN3c1011Float8_e5m2ELi2ELi1ELi1EEEJNS0_4CopyIsS7_EEEEEvT_T0_DpT1_ --------------------------
	.section	.nv.constant0._ZN2at6native55_GLOBAL__N__de093ff9_22_ForeachBinaryOpList_cu_a911ec4325multi_tensor_apply_kernelINS1_18TensorListMetadataILi2EEENS1_11CopyFunctorIsN3c1011Float8_e5m2ELi2ELi1ELi1EEEJNS0_4CopyIsS7_EEEEEvT_T0_DpT1_,"a",@progbits
	.sectionflags	@""
	.align	4
.nv.constant0._ZN2at6native55_GLOBAL__N__de093ff9_22_ForeachBinaryOpList_cu_a911ec4325multi_tensor_apply_kernelINS1_18TensorListMetadataILi2EEENS1_11CopyFunctorIsN3c1011Float8_e5m2ELi2ELi1ELi1EEEJNS0_4CopyIsS7_EEEEEvT_T0_DpT1_:
	.zero		3674


//--------------------- .nv.constant0._ZN2at6native55_GLOBAL__N__de093ff9_22_ForeachBinaryOpList_cu_a911ec4325multi_tensor_apply_kernelINS1_18TensorListMetadataILi2EEENS1_11CopyFunctorIsN3c1015Float8_e4m3fnuzELi2ELi1ELi1EEEJNS0_4CopyIsS7_EEEEEvT_T0_DpT1_ --------------------------
	.section	.nv.constant0._ZN2at6native55_GLOBAL__N__de093ff9_22_ForeachBinaryOpList_cu_a911ec4325multi_tensor_apply_kernelINS1_18TensorListMetadataILi2EEENS1_11CopyFunctorIsN3c1015Float8_e4m3fnuzELi2ELi1ELi1EEEJNS0_4CopyIsS7_EEEEEvT_T0_DpT1_,"a",@progbits
	.sectionflags	@""
	.align	4
.nv.constant0._ZN2at6native55_GLOBAL__N__de093ff9_22_ForeachBinaryOpList_cu_a911ec4325multi_tensor_apply_kernelINS1_18TensorListMetadataILi2EEENS1_11CopyFunctorIsN3c1015Float8_e4m3fnuzELi2ELi1ELi1EEEJNS0_4CopyIsS7_EEEEEvT_T0_DpT1_:
	.zero		3674


//--------------------- .nv.constant0._ZN2at6native55_GLOBAL__N__de093ff9_22_ForeachBinaryOpList_cu_a911ec4325multi_tensor_apply_kernelINS1_18TensorListMetadataILi2EEENS1_11CopyFunctorIsN3c1013Float8_e4m3fnELi2ELi1ELi1EEEJNS0_4CopyIsS7_EEEEEvT_T0_DpT1_ --------------------------
	.section	.nv.constant0._ZN2at6native55_GLOBAL__N__de093ff9_22_ForeachBinaryOpList_cu_a911ec4325multi_tensor_apply_kernelINS1_18TensorListMetadataILi2EEENS1_11CopyFunctorIsN3c1013Float8_e4m3fnELi2ELi1ELi1EEEJNS0_4CopyIsS7_EEEEEvT_T0_DpT1_,"a",@progbits
	.sectionflags	@""
	.align	4
.nv.constant0._ZN2at6native55_GLOBAL__N__de093ff9_22_ForeachBinaryOpList_cu_a911ec4325multi_tensor_apply_kernelINS1_18TensorListMetadataILi2EEENS1_11CopyFunctorIsN3c1013Float8_e4m3fnELi2ELi1ELi1EEEJNS0_4CopyIsS7_EEEEEvT_T0_DpT1_:
	.zero		3674


//--------------------- .nv.constant0._ZN2at6native55_GLOBAL__N__de093ff9_22_ForeachBinaryOpList_cu_a911ec4325multi_tensor_apply_kernelINS1_18TensorListMetadataILi2EEENS1_11CopyFunctorIsbLi2ELi1ELi1EEEJNS0_4CopyIsbEEEEEvT_T0_DpT1_ --------------------------
	.section	.nv.constant0._ZN2at6native55_GLOBAL__N__de093ff9_22_ForeachBinaryOpList_cu_a911ec4325multi_tensor_apply_kernelINS1_18TensorListMetadataILi2EEENS1_11CopyFunctorIsbLi2ELi1ELi1EEEJNS0_4CopyIsbEEEEEvT_T0_DpT1_,"a",@progbits
	.sectionflags	@""
	.align	4
.nv.constant0._ZN2at6native55_GLOBAL__N__de093ff9_22_ForeachBinaryOpList_cu_a911ec4325multi_tensor_apply_kernelINS1_18TensorListMetadataILi2EEENS1_11CopyFunctorIsbLi2ELi1ELi1EEEJNS0_4CopyIsbEEEEEvT_T0_DpT1_:
	.zero		3674


//--------------------- .nv.constant0._ZN2at6native55_GLOBAL__N__de093ff9_22_ForeachBinaryOpList_cu_a911ec4325multi_tensor_apply_kernelINS1_18TensorListMetadataILi2EEENS1_11CopyFunctorIsN3c108BFloat16ELi2ELi1ELi1EEEJNS0_4CopyIsS7_EEEEEvT_T0_DpT1_ --------------------------
	.section	.nv.constant0._ZN2at6native55_GLOBAL__N__de093ff9_22_ForeachBinaryOpList_cu_a911ec4325multi_tensor_apply_kernelINS1_18TensorListMetadataILi2EEENS1_11CopyFunctorIsN3c108BFloat16ELi2ELi1ELi1EEEJNS0_4CopyIsS7_EEEEEvT_T0_DpT1_,"a",@progbits
	.sectionflags	@""
	.align	4
.nv.constant0._ZN2at6native55_GLOBAL__N__de093ff9_22_ForeachBinaryOpList_cu_a911ec4325multi_tensor_apply_kernelINS1_18TensorListMetadataILi2EEENS1_11CopyFunctorIsN3c108BFloat16ELi2ELi1ELi1EEEJNS0_4CopyIsS7_EEEEEvT_T0_DpT1_:
	.zero		3674


//--------------------- .nv.constant0._ZN2at6native55_GLOBAL__N__de093ff9_22_ForeachBinaryOpList_cu_a911ec4325multi_tensor_apply_kernelINS1_18TensorListMetadataILi2EEENS1_11CopyFunctorIsN3c104HalfELi2ELi1ELi1EEEJNS0_4CopyIsS7_EEEEEvT_T0_DpT1_ --------------------------
	.section	.nv.constant0._ZN2at6native55_GLOBAL__N__de093ff9_22_ForeachBinaryOpList_cu_a911ec4325multi_tensor_apply_kernelINS1_18TensorListMetadataILi2EEENS1_11CopyFunctorIsN3c104HalfELi2ELi1ELi1EEEJNS0_4CopyIsS7_EEEEEvT_T0_DpT1_,"a",@progbits
	.sectionflags	@""
	.align	4
.nv.constant0._ZN2at6native55_GLOBAL__N__de093ff9_22_ForeachBinaryOpList_cu_a911ec4325multi_tensor_apply_kernelINS1_18TensorListMetadataILi2EEENS1_11CopyFunctorIsN3c104HalfELi2ELi1ELi1EEEJNS0_4CopyIsS7_EEEEEvT_T0_DpT1_:
	.zero		3674


//--------------------- .nv.constant0._ZN2at6native55_GLOBAL__N__de093ff9_22_ForeachBinaryOpList_cu_a911ec4325multi_tensor_apply_kernelINS1_18TensorListMetadataILi2EEENS1_11CopyFunctorIsN3c107complexIfEELi2ELi1ELi1EEEJNS0_4CopyIsS8_EEEEEvT_T0_DpT1_ --------------------------
	.section	.nv.constant0._ZN2at6native55_GLOBAL__N__de093ff9_22_ForeachBinaryOpList_cu_a911ec4325multi_tensor_apply_kernelINS1_18TensorListMetadataILi2EEENS1_11CopyFunctorIsN3c107complexIfEELi2ELi1ELi1EEEJNS0_4CopyIsS8_EEEEEvT_T0_DpT1_,"a",@progbits
	.sectionflags	@""
	.align	4
.nv.constant0._ZN2at6native55_GLOBAL__N__de093ff9_22_ForeachBinaryOpList_cu_a911ec4325multi_tensor_apply_kernelINS1_18TensorListMetadataILi2EEENS1_11CopyFunctorIsN3c107complexIfEELi2ELi1ELi1EEEJNS0_4CopyIsS8_EEEEEvT_T0_DpT1_:
	.zero		3674


//--------------------- .nv.constant0._ZN2at6native55_GLOBAL__N__de093ff9_22_ForeachBinaryOpList_cu_a911ec4325multi_tensor_apply_kernelINS1_18TensorListMetadataILi2EEENS1_11CopyFunctorIsN3c107complexIdEELi2ELi1ELi1EEEJNS0_4CopyIsS8_EEEEEvT_T0_DpT1_ --------------------------
	.section	.nv.constant0._ZN2at6native55_GLOBAL__N__de093ff9_22_ForeachBinaryOpList_cu_a911ec4325multi_tensor_apply_kernelINS1_18TensorListMetadataILi2EEENS1_11CopyFunctorIsN3c107complexIdEELi2ELi1ELi1EEEJNS0_4CopyIsS8_EEEEEvT_T0_DpT1_,"a",@progbits
	.sectionflags	@""
	.align	4
.nv.constant0._ZN2at6native55_GLOBAL__N__de093ff9_22_ForeachBinaryOpList_cu_a911ec4325multi_tensor_apply_kernelINS1_18TensorListMetadataILi2EEENS1_11CopyFunctorIsN3c107complexIdEELi2ELi1ELi1EEEJNS0_4CopyIsS8_EEEEEvT_T0_DpT1_:
	.zero		3674


//--------------------- .nv.constant0._ZN2at6native55_GLOBAL__N__de093ff9_22_ForeachBinaryOpList_cu_a911ec4325multi_tensor_apply_kernelINS1_18TensorListMetadataILi2EEENS1_11CopyFunctorIsfLi2ELi1ELi1EEEJNS0_4CopyIsfEEEEEvT_T0_DpT1_ --------------------------
	.section	.nv.constant0._ZN2at6native55_GLOBAL__N__de093ff9_22_ForeachBinaryOpList_cu_a911ec4325multi_tensor_apply_kernelINS1_18TensorListMetadataILi2EEENS1_11CopyFunctorIsfLi2ELi1ELi1EEEJNS0_4CopyIsfEEEEEvT_T0_DpT1_,"a",@progbits
	.sectionflags	@""
	.align	4
.nv.constant0._ZN2at6native55_GLOBAL__N__de093ff9_22_ForeachBinaryOpList_cu_a911ec4325multi_tensor_apply_kernelINS1_18TensorListMetadataILi2EEENS1_11CopyFunctorIsfLi2ELi1ELi1EEEJNS0_4CopyIsfEEEEEvT_T0_DpT1_:
	.zero		3674


//--------------------- .nv.constant0._ZN2at6native55_GLOBAL__N__de093ff9_22_ForeachBinaryOpList_cu_a911ec4325multi_tensor_apply_kernelINS1_18TensorListMetadataILi2EEENS1_11CopyFunctorIsdLi2ELi1ELi1EEEJNS0_4CopyIsdEEEEEvT_T0_DpT1_ --------------------------
	.section	.nv.constant0._ZN2at6native55_GLOBAL__N__de093ff9_22_ForeachBinaryOpList_cu_a911ec4325multi_tensor_apply_kernelINS1_18TensorListMetadataILi2EEENS1_11CopyFunctorIsdLi2ELi1ELi1EEEJNS0_4CopyIsdEEEEEvT_T0_DpT1_,"a",@progbits
	.sectionflags	@""
	.align	4
.nv.constant0._ZN2at6native55_GLOBAL__N__de093ff9_22_ForeachBinaryOpList_cu_a911ec4325multi_tensor_apply_kernelINS1_18TensorListMetadataILi2EEENS1_11CopyFunctorIsdLi2ELi1ELi1EEEJNS0_4CopyIsdEEEEEvT_T0_DpT1_:
	.zero		3674


//--------------------- .nv.constant0._ZN2at6native55_GLOBAL__N__de093ff9_22_ForeachBinaryOpList_cu_a911ec4325multi_tensor_apply_kernelINS1_18TensorListMetadataILi2EEENS1_11CopyFunctorIsiLi2ELi1ELi1EEEJNS0_4CopyIsiEEEEEvT_T0_DpT1_ --------------------------
	.section	.nv.constant0._ZN2at6native55_GLOBAL__N__de093ff9_22_ForeachBinaryOpList_cu_a911ec4325multi_tensor_apply_kernelINS1_18TensorListMetadataILi2EEENS1_11CopyFunctorIsiLi2ELi1ELi1EEEJNS0_4CopyIsiEEEEEvT_T0_DpT1_,"a",@progbits
	.sectionflags	@""
	.align	4
.nv.constant0._ZN2at6native55_GLOBAL__N__de093ff9_22_ForeachBinaryOpList_cu_a911ec4325multi_tensor_apply_kernelINS1_18TensorListMetadataILi2EEENS1_11CopyFunctorIsiLi2ELi1ELi1EEEJNS0_4CopyIsiEEEEEvT_T0_DpT1_:
	.zero		3674


//--------------------- .nv.constant0._ZN2at6native55_GLOBAL__N__de093ff9_22_ForeachBinaryOpList_cu_a911ec4325multi_tensor_apply_kernelINS1_18TensorListMetadataILi2EEENS1_11CopyFunctorIslLi2ELi1ELi1EEEJNS0_4CopyIslEEEEEvT_T0_DpT1_ --------------------------
	.section	.nv.constant0._ZN2at6native55_GLOBAL__N__de093ff9_22_ForeachBinaryOpList_cu_a911ec4325multi_tensor_apply_kernelINS1_18TensorListMetadataILi2EEENS1_11CopyFunctorIslLi2ELi1ELi1EEEJNS0_4CopyIslEEEEEvT_T0_DpT1_,"a",@progbits
	.sectionflags	@""
	.align	4
.nv.constant0._ZN2at6native55_GLOBAL__N__de093ff9_22_ForeachBinaryOpList_cu_a911ec4325multi_tensor_apply_kernelINS1_18TensorListMetadataILi2EEENS1_11CopyFunctorIslLi2ELi1ELi1EEEJNS0_4CopyIslEEEEEvT_T0_DpT1_:
	.zero		3674


//--------------------- .nv.constant0._ZN2at6native55_GLOBAL__N__de093ff9_22_ForeachBinaryOpList_cu_a911ec4325multi_tensor_apply_kernelINS1_18TensorListMetadataILi2EEENS1_11CopyFunctorIsaLi2ELi1ELi1EEEJNS0_4CopyIsaEEEEEvT_T0_DpT1_ --------------------------
	.section	.nv.constant0._ZN2at6native55_GLOBAL__N__de093ff9_22_ForeachBinaryOpList_cu_a911ec4325multi_tensor_apply_kernelINS1_18TensorListMetadataILi2EEENS1_11CopyFunctorIsaLi2ELi1ELi1EEEJNS0_4CopyIsaEEEEEvT_T0_DpT1_,"a",@progbits
	.sectionflags	@""
	.align	4
.nv.constant0._ZN2at6native55_GLOBAL__N__de093ff9_22_ForeachBinaryOpList_cu_a911ec4325multi_tensor_apply_kernelINS1_18TensorListMetadataILi2EEENS1_11CopyFunctorIsaLi2ELi1ELi1EEEJNS0_4CopyIsaEEEEEvT_T0_DpT1_:
	.zero		3674


//--------------------- .nv.constant0._ZN2at6native55_GLOBAL__N__de093ff9_22_ForeachBinaryOpList_cu_a911ec4325multi_tensor_apply_kernelINS1_18TensorListMetadataILi2EEENS1_11CopyFunctorIshLi2ELi1ELi1EEEJNS0_4CopyIshEEEEEvT_T0_DpT1_ --------------------------
	.section	.nv.constant0._ZN2at6native55_GLOBAL__N__de093ff9_22_ForeachBinaryOpList_cu_a911ec4325multi_tensor_apply_kernelINS1_18TensorListMetadataILi2EEENS1_11CopyFunctorIshLi2ELi1ELi1EEEJNS0_4CopyIshEEEEEvT_T0_DpT1_,"a",@progbits
	.sectionflags	@""
	.align	4
.nv.constant0._ZN2at6native55_GLOBAL__N__de093ff9_22_ForeachBinaryOpList_cu_a911ec4325multi_tensor_apply_kernelINS1_18TensorListMetadataILi2EEENS1_11CopyFunctorIshLi2ELi1ELi1EEEJNS0_4CopyIshEEEEEvT_T0_DpT1_:
	.zero		3674


//--------------------- .nv.constant0._ZN2at6native55_GLOBAL__N__de093ff9_22_ForeachBinaryOpList_cu_a911ec4325multi_tensor_apply_kernelINS1_18TensorListMetadataILi2EEENS1_14UnaryOpFunctorIsLi2ELi1ELi1EEEJNS0_4CopyIssEEEEEvT_T0_DpT1_ --------------------------
	.section	.nv.constant0._ZN2at6native55_GLOBAL__N__de093ff9_22_ForeachBinaryOpList_cu_a911ec4325multi_tensor_apply_kernelINS1_18TensorListMetadataILi2EEENS1_14UnaryOpFunctorIsLi2ELi1ELi1EEEJNS0_4CopyIssEEEEEvT_T0_DpT1_,"a",@progbits
	.sectionflags	@""
	.align	4
.nv.constant0._ZN2at6native55_GLOBAL__N__de093ff9_22_ForeachBinaryOpList_cu_a911ec4325multi_tensor_apply_kernelINS1_18TensorListMetadataILi2EEENS1_14UnaryOpFunctorIsLi2ELi1ELi1EEEJNS0_4CopyIssEEEEEvT_T0_DpT1_:
	.zero		3674


//--------------------- .nv.constant0._ZN2at6native55_GLOBAL__N__de093ff9_22_ForeachBinaryOpList_cu_a911ec4325multi_tensor_apply_kernelINS1_18TensorListMetadataILi2EEENS1_11CopyFunctorIlN3c1015Float8_e5m2fnuzELi2ELi1ELi1EEEJNS0_4CopyIlS7_EEEEEvT_T0_DpT1_ --------------------------
	.section	.nv.constant0._ZN2at6native55_GLOBAL__N__de093ff9_22_ForeachBinaryOpList_cu_a911ec4325multi_tensor_apply_kernelINS1_18TensorListMetadataILi2EEENS1_11CopyFunctorIlN3c1015Float8_e5m2fnuzELi2ELi1ELi1EEEJNS0_4CopyIlS7_EEEEEvT_T0_DpT1_,"a",@progbits
	.sectionflags	@""
	.align	4
.nv.constant0._ZN2at6native55_GLOBAL__N__de093ff9_22_ForeachBinaryOpList_cu_a911ec4325multi_tensor_apply_kernelINS1_18TensorListMetadataILi2EEENS1_11CopyFunctorIlN3c1015Float8_e5m2fnuzELi2ELi1ELi1EEEJNS0_4CopyIlS7_EEEEEvT_T0_DpT1_:
	.zero		3674


//--------------------- .nv.constant0._ZN2at6native55_GLOBAL__N__de093ff9_22_ForeachBinaryOpList_cu_a911ec4325multi_tensor_apply_kernelINS1_18TensorListMetadataILi2EEENS1_11CopyFunctorIlN3c1011Float8_e5m2ELi2ELi1ELi1EEEJNS0_4CopyIlS7_EEEEEvT_T0_DpT1_ --------------------------
	.section	.nv.constant0._ZN2at6native55_GLOBAL__N__de093ff9_22_ForeachBinaryOpList_cu_a911ec4325multi_tensor_apply_kernelINS1_18TensorListMetadataILi2EEENS1_11CopyFunctorIlN3c1011Float8_e5m2ELi2ELi1ELi1EEEJNS0_4CopyIlS7_EEEEEvT_T0_DpT1_,"a",@progbits
	.sectionflags	@""
	.align	4
.nv.constant0._ZN2at6native55_GLOBAL__N__de093ff9_22_ForeachBinaryOpList_cu_a911ec4325multi_tensor_apply_kernelINS1_18TensorListMetadataILi2EEENS1_11CopyFunctorIlN3c1011Float8_e5m2ELi2ELi1ELi1EEEJNS0_4CopyIlS7_EEEEEvT_T0_DpT1_:
	.zero		3674


//--------------------- .nv.constant0._ZN2at6native55_GLOBAL__N__de093ff9_22_ForeachBinaryOpList_cu_a911ec4325multi_tensor_apply_kernelINS1_18TensorListMetadataILi2EEENS1_11CopyFunctorIlN3c1015Float8_e4m3fnuzELi2ELi1ELi1EEEJNS0_4CopyIlS7_EEEEEvT_T0_DpT1_ --------------------------
	.section	.nv.constant0._ZN2at6native55_GLOBAL__N__de093ff9_22_ForeachBinaryOpList_cu_a911ec4325multi_tensor_apply_kernelINS1_18TensorListMetadataILi2EEENS1_11CopyFunctorIlN3c1015Float8_e4m3fnuzELi2ELi1ELi1EEEJNS0_4CopyIlS7_EEEEEvT_T0_DpT1_,"a",@progbits
	.sectionflags	@""
	.align	4
.nv.constant0._ZN2at6native55_GLOBAL__N__de093ff9_22_ForeachBinaryOpList_cu_a911ec4325multi_tensor_apply_kernelINS1_18TensorListMetadataILi2EEENS1_11CopyFunctorIlN3c1015Float8_e4m3fnuzELi2ELi1ELi1EEEJNS0_4CopyIlS7_EEEEEvT_T0_DpT1_:
	.zero		3674


//--------------------- .nv.constant0._ZN2at6native55_GLOBAL__N__de093ff9_22_ForeachBinaryOpList_cu_a911ec4325multi_tensor_apply_kernelINS1_18TensorListMetadataILi2EEENS1_11CopyFunctorIlN3c1013Float8_e4m3fnELi2ELi1ELi1EEEJNS0_4CopyIlS7_EEEEEvT_T0_DpT1_ --------------------------
	.section	.nv.constant0._ZN2at6native55_GLOBAL__N__de093ff9_22_ForeachBinaryOpList_cu_a911ec4325multi_tensor_apply_kernelINS1_18TensorListMetadataILi2EEENS1_11CopyFunctorIlN3c1013Float8_e4m3fnELi2ELi1ELi1EEEJNS0_4CopyIlS7_EEEEEvT_T0_DpT1_,"a",@progbits
	.sectionflags	@""
	.align	4
.nv.constant0._ZN2at6native55_GLOBAL__N__de093ff9_22_ForeachBinaryOpList_cu_a911ec4325multi_tensor_apply_kernelINS1_18TensorListMetadataILi2EEENS1_11CopyFunctorIlN3c1013Float8_e4m3fnELi2ELi1ELi1EEEJNS0_4CopyIlS7_EEEEEvT_T0_DpT1_:
	.zero		3674


//--------------------- .nv.constant0._ZN2at6native55_GLOBAL__N__de093ff9_22_ForeachBinaryOpList_cu_a911ec4325multi_tensor_apply_kernelINS1_18TensorListMetadataILi2EEENS1_11CopyFunctorIlbLi2ELi1ELi1EEEJNS0_4CopyIlbEEEEEvT_T0_DpT1_ --------------------------
	.section	.nv.constant0._ZN2at6native55_GLOBAL__N__de093ff9_22_ForeachBinaryOpList_cu_a911ec4325multi_tensor_apply_kernelINS1_18TensorListMetadataILi2EEENS1_11CopyFunctorIlbLi2ELi1ELi1EEEJNS0_4CopyIlbEEEEEvT_T0_DpT1_,"a",@progbits
	.sectionflags	@""
	.align	4
.nv.constant0._ZN2at6native55_GLOBAL__N__de093ff9_22_ForeachBinaryOpList_cu_a911ec4325multi_tensor_apply_kernelINS1_18TensorListMetadataILi2EEENS1_11CopyFunctorIlbLi2ELi1ELi1EEEJNS0_4CopyIlbEEEEEvT_T0_DpT1_:
	.zero		3674


//--------------------- .nv.constant0._ZN2at6native55_GLOBAL__N__de093ff9_22_ForeachBinaryOpList_cu_a911ec4325multi_tensor_apply_kernelINS1_18TensorListMetadataILi2EEENS1_11CopyFunctorIlN3c108BFloat16ELi2ELi1ELi1EEEJNS0_4CopyIlS7_EEEEEvT_T0_DpT1_ --------------------------
	.section	.nv.constant0._ZN2at6native55_GLOBAL__N__de093ff9_22_ForeachBinaryOpList_cu_a911ec4325multi_tensor_apply_kernelINS1_18TensorListMetadataILi2EEENS1_11CopyFunctorIlN3c108BFloat16ELi2ELi1ELi1EEEJNS0_4CopyIlS7_EEEEEvT_T0_DpT1_,"a",@progbits
	.sectionflags	@""
	.align	4
.nv.constant0._ZN2at6native55_GLOBAL__N__de093ff9_22_ForeachBinaryOpList_cu_a911ec4325multi_tensor_apply_kernelINS1_18TensorListMetadataILi2EEENS1_11CopyFunctorIlN3c108BFloat16ELi2ELi1ELi1EEEJNS0_4CopyIlS7_EEEEEvT_T0_DpT1_:
	.zero		3674


//--------------------- .nv.constant0._ZN2at6native55_GLOBAL__N__de093ff9_22_ForeachBinaryOpList_cu_a911ec4325multi_tensor_apply_kernelINS1_18TensorListMetadataILi2EEENS1_11CopyFunctorIlN3c104HalfELi2ELi1ELi1EEEJNS0_4CopyIlS7_EEEEEvT_T0_DpT1_ --------------------------
	.section	.nv.constant0._ZN2at6native55_GLOBAL__N__de093ff9_22_ForeachBinaryOpList_cu_a911ec4325multi_tensor_apply_kernelINS1_18TensorListMetadataILi2EEENS1_11CopyFunctorIlN3c104HalfELi2ELi1ELi1EEEJNS0_4CopyIlS7_EEEEEvT_T0_DpT1_,"a",@progbits
	.sectionflags	@""
	.align	4
.nv.constant0._ZN2at6native55_GLOBAL__N__de093ff9_22_ForeachBinaryOpList_cu_a911ec4325multi_tensor_apply_kernelINS1_18TensorListMetadataILi2EEENS1_11CopyFunctorIlN3c104HalfELi2ELi1ELi1EEEJNS0_4CopyIlS7_EEEEEvT_T0_DpT1_:
	.zero		3674


//--------------------- .nv.constant0._ZN2at6native55_GLOBAL__N__de093ff9_22_ForeachBinaryOpList_cu_a911ec4325multi_tensor_apply_kernelINS1_18TensorListMetadataILi2EEENS1_11CopyFunctorIlN3c107complexIfEELi2ELi1ELi1EEEJNS0_4CopyIlS8_EEEEEvT_T0_DpT1_ --------------------------
	.section	.nv.constant0._ZN2at6native55_GLOBAL__N__de093ff9_22_ForeachBinaryOpList_cu_a911ec4325multi_tensor_apply_kernelINS1_18TensorListMetadataILi2EEENS1_11CopyFunctorIlN3c107complexIfEELi2ELi1ELi1EEEJNS0_4CopyIlS8_EEEEEvT_T0_DpT1_,"a",@progbits
	.sectionflags	@""
	.align	4
.nv.constant0._ZN2at6native55_GLOBAL__N__de093ff9_22_ForeachBinaryOpList_cu_a911ec4325multi_tensor_apply_kernelINS1_18TensorListMetadataILi2EEENS1_11CopyFunctorIlN3c107complexIfEELi2ELi1ELi1EEEJNS0_4CopyIlS8_EEEEEvT_T0_DpT1_:
	.zero		3674


//--------------------- .nv.constant0._ZN2at6native55_GLOBAL__N__de093ff9_22_ForeachBinaryOpList_cu_a911ec4325multi_tensor_apply_kernelINS1_18TensorListMetadataILi2EEENS1_11CopyFunctorIlN3c107complexIdEELi2ELi1ELi1EEEJNS0_4CopyIlS8_EEEEEvT_T0_DpT1_ --------------------------
	.section	.nv.constant0._ZN2at6native55_GLOBAL__N__de093ff9_22_ForeachBinaryOpList_cu_a911ec4325multi_tensor_apply_kernelINS1_18TensorListMetadataILi2EEENS1_11CopyFunctorIlN3c107complexIdEELi2ELi1ELi1EEEJNS0_4CopyIlS8_EEEEEvT_T0_DpT1_,"a",@progbits
	.sectionflags	@""
	.align	4
.nv.constant0._ZN2at6native55_GLOBAL__N__de093ff9_22_ForeachBinaryOpList_cu_a911ec4325multi_tensor_apply_kernelINS1_18TensorListMetadataILi2EEENS1_11CopyFunctorIlN3c107complexIdEELi2ELi1ELi1EEEJNS0_4CopyIlS8_EEEEEvT_T0_DpT1_:
	.zero		3674


//--------------------- .nv.constant0._ZN2at6native55_GLOBAL__N__de093ff9_22_ForeachBinaryOpList_cu_a911ec4325multi_tensor_apply_kernelINS1_18TensorListMetadataILi2EEENS1_11CopyFunctorIlfLi2ELi1ELi1EEEJNS0_4CopyIlfEEEEEvT_T0_DpT1_ --------------------------
	.section	.nv.constant0._ZN2at6native55_GLOBAL__N__de093ff9_22_ForeachBinaryOpList_cu_a911ec4325multi_tensor_apply_kernelINS1_18TensorListMetadataILi2EEENS1_11CopyFunctorIlfLi2ELi1ELi1EEEJNS0_4CopyIlfEEEEEvT_T0_DpT1_,"a",@progbits
	.sectionflags	@""
	.align	4
.nv.constant0._ZN2at6native55_GLOBAL__N__de093ff9_22_ForeachBinaryOpList_cu_a911ec4325multi_tensor_apply_kernelINS1_18TensorListMetadataILi2EEENS1_11CopyFunctorIlfLi2ELi1ELi1EEEJNS0_4CopyIlfEEEEEvT_T0_DpT1_:
	.zero		3674


//--------------------- .nv.constant0._ZN2at6native55_GLOBAL__N__de093ff9_22_ForeachBinaryOpList_cu_a911ec4325multi_tensor_apply_kernelINS1_18TensorListMetadataILi2EEENS1_11CopyFunctorIldLi2ELi1ELi1EEEJNS0_4CopyIldEEEEEvT_T0_DpT1_ --------------------------
	.section	.nv.constant0._ZN2at6native55_GLOBAL__N__de093ff9_22_ForeachBinaryOpList_cu_a911ec4325multi_tensor_apply_kernelINS1_18TensorListMetadataILi2EEENS1_11CopyFunctorIldLi2ELi1ELi1EEEJNS0_4CopyIldEEEEEvT_T0_DpT1_,"a",@progbits
	.sectionflags	@""
	.align	4
.nv.constant0._ZN2at6native55_GLOBAL__N__de093ff9_22_ForeachBinaryOpList_cu_a911ec4325multi_tensor_apply_kernelINS1_18TensorListMetadataILi2EEENS1_11CopyFunctorIldLi2ELi1ELi1EEEJNS0_4CopyIldEEEEEvT_T0_DpT1_:
	.zero		3674


//--------------------- .nv.constant0._ZN2at6native55_GLOBAL__N__de093ff9_22_ForeachBinaryOpList_cu_a911ec4325multi_tensor_apply_kernelINS1_18TensorListMetadataILi2EEENS1_11CopyFunctorIliLi2ELi1ELi1EEEJNS0_4CopyIliEEEEEvT_T0_DpT1_ --------------------------
	.section	.nv.constant0._ZN2at6native55_GLOBAL__N__de093ff9_22_ForeachBinaryOpList_cu_a911ec4325multi_tensor_apply_kernelINS1_18TensorListMetadataILi2EEENS1_11CopyFunctorIliLi2ELi1ELi1EEEJNS0_4CopyIliEEEEEvT_T0_DpT1_,"a",@progbits
	.sectionflags	@""
	.align	4
.nv.constant0._ZN2at6native55_GLOBAL__N__de093ff9_22_ForeachBinaryOpList_cu_a911ec4325multi_tensor_apply_kernelINS1_18TensorListMetadataILi2EEENS1_11CopyFunctorIliLi2ELi1ELi1EEEJNS0_4CopyIliEEEEEvT_T0_DpT1_:
	.zero		3674


//--------------------- .nv.constant0._ZN2at6native55_GLOBAL__N__de093ff9_22_ForeachBinaryOpList_cu_a911ec4325multi_tensor_apply_kernelINS1_18TensorListMetadataILi2EEENS1_11CopyFunctorIlsLi2ELi1ELi1EEEJNS0_4CopyIlsEEEEEvT_T0_DpT1_ --------------------------
	.section	.nv.constant0._ZN2at6native55_GLOBAL__N__de093ff9_22_ForeachBinaryOpList_cu_a911ec4325multi_tensor_apply_kernelINS1_18TensorListMetadataILi2EEENS1_11CopyFunctorIlsLi2ELi1ELi1EEEJNS0_4CopyIlsEEEEEvT_T0_DpT1_,"a",@progbits
	.sectionflags	@""
	.align	4
.nv.constant0._ZN2at6native55_GLOBAL__N__de093ff9_22_ForeachBinaryOpList_cu_a911ec4325multi_tensor_apply_kernelINS1_18TensorListMetadataILi2EEENS1_11CopyFunctorIlsLi2ELi1ELi1EEEJNS0_4CopyIlsEEEEEvT_T0_DpT1_:
	.zero		3674


//--------------------- .nv.constant0._ZN2at6native55_GLOBAL__N__de093ff9_22_ForeachBinaryOpList_cu_a911ec4325multi_tensor_apply_kernelINS1_18TensorListMetadataILi2EEENS1_11CopyFunctorIlaLi2ELi1ELi1EEEJNS0_4CopyIlaEEEEEvT_T0_DpT1_ --------------------------
	.section	.nv.constant0._ZN2at6native55_GLOBAL__N__de093ff9_22_ForeachBinaryOpList_cu_a911ec4325multi_tensor_apply_kernelINS1_18TensorListMetadataILi2EEENS1_11CopyFunctorIlaLi2ELi1ELi1EEEJNS0_4CopyIlaEEEEEvT_T0_DpT1_,"a",@progbits
	.sectionflags	@""
	.align	4
.nv.constant0._ZN2at6native55_GLOBAL__N__de093ff9_22_ForeachBinaryOpList_cu_a911ec4325multi_tensor_apply_kernelINS1_18TensorListMetadataILi2EEENS1_11CopyFunctorIlaLi2ELi1ELi1EEEJNS0_4CopyIlaEEEEEvT_T0_DpT1_:
	.zero		3674


//--------------------- .nv.constant0._ZN2at6native55_GLOBAL__N__de093ff9_22_ForeachBinaryOpList_cu_a911ec4325multi_tensor_apply_kernelINS1_18TensorListMetadataILi2EEENS1_11CopyFunctorIlhLi2ELi1ELi1EEEJNS0_4CopyIlhEEEEEvT_T0_DpT1_ --------------------------
	.section	.nv.constant0._ZN2at6native55_GLOBAL__N__de093ff9_22_ForeachBinaryOpList_cu_a911ec4325multi_tensor_apply_kernelINS1_18TensorListMetadataILi2EEENS1_11CopyFunctorIlhLi2ELi1ELi1EEEJNS0_4CopyIlhEEEEEvT_T0_DpT1_,"a",@progbits
	.sectionflags	@""
	.align	4
.nv.constant0._ZN2at6native55_GLOBAL__N__de093ff9_22_ForeachBinaryOpList_cu_a911ec4325multi_tensor_apply_kernelINS1_18TensorListMetadataILi2EEENS1_11CopyFunctorIlhLi2ELi1ELi1EEEJNS0_4CopyIlhEEEEEvT_T0_DpT1_:
	.zero		3674


//--------------------- .nv.constant0._ZN2at6native55_GLOBAL__N__de093ff9_22_ForeachBinaryOpList_cu_a911ec4325multi_tensor_apply_kernelINS1_18TensorListMetadataILi2EEENS1_14UnaryOpFunctorIlLi2ELi1ELi1EEEJNS0_4CopyIllEEEEEvT_T0_DpT1_ --------------------------
	.section	.nv.constant0._ZN2at6native55_GLOBAL__N__de093ff9_22_ForeachBinaryOpList_cu_a911ec4325multi_tensor_apply_kernelINS1_18TensorListMetadataILi2EEENS1_14UnaryOpFunctorIlLi2ELi1ELi1EEEJNS0_4CopyIllEEEEEvT_T0_DpT1_,"a",@progbits
	.sectionflags	@""
	.align	4
.nv.constant0._ZN2at6native55_GLOBAL__N__de093ff9_22_ForeachBinaryOpList_cu_a911ec4325multi_tensor_apply_kernelINS1_18TensorListMetadataILi2EEENS1_14UnaryOpFunctorIlLi2ELi1ELi1EEEJNS0_4CopyIllEEEEEvT_T0_DpT1_:
	.zero		3674


//--------------------- .nv.constant0._ZN2at6native55_GLOBAL__N__de093ff9_22_ForeachBinaryOpList_cu_a911ec4325multi_tensor_apply_kernelINS1_18TensorListMetadataILi2EEENS1_11CopyFunctorIiN3c1015Float8_e5m2fnuzELi2ELi1ELi1EEEJNS0_4CopyIiS7_EEEEEvT_T0_DpT1_ --------------------------
	.section	.nv.constant0._ZN2at6native55_GLOBAL__N__de093ff9_22_ForeachBinaryOpList_cu_a911ec4325multi_tensor_apply_kernelINS1_18TensorListMetadataILi2EEENS1_11CopyFunctorIiN3c1015Float8_e5m2fnuzELi2ELi1ELi1EEEJNS0_4CopyIiS7_EEEEEvT_T0_DpT1_,"a",@progbits
	.sectionflags	@""
	.align	4
.nv.constant0._ZN2at6native55_GLOBAL__N__de093ff9_22_ForeachBinaryOpList_cu_a911ec4325multi_tensor_apply_kernelINS1_18TensorListMetadataILi2EEENS1_11CopyFunctorIiN3c1015Float8_e5m2fnuzELi2ELi1ELi1EEEJNS0_4CopyIiS7_EEEEEvT_T0_DpT1_:
	.zero		3674


//--------------------- .nv.constant0._ZN2at6native55_GLOBAL__N__de093ff9_22_ForeachBinaryOpList_cu_a911ec4325multi_tensor_apply_kernelINS1_18TensorListMetadataILi2EEENS1_11CopyFunctorIiN3c1011Float8_e5m2ELi2ELi1ELi1EEEJNS0_4CopyIiS7_EEEEEvT_T0_DpT1_ --------------------------
	.section	.nv.constant0._ZN2at6native55_GLOBAL__N__de093ff9_22_ForeachBinaryOpList_cu_a911ec4325multi_tensor_apply_kernelINS1_18TensorListMetadataILi2EEENS1_11CopyFunctorIiN3c1011Float8_e5m2ELi2ELi1ELi1EEEJNS0_4CopyIiS7_EEEEEvT_T0_DpT1_,"a",@progbits
	.sectionflags	@""
	.align	4
.nv.constant0._ZN2at6native55_GLOBAL__N__de093ff9_22_ForeachBinaryOpList_cu_a911ec4325multi_tensor_apply_kernelINS1_18TensorListMetadataILi2EEENS1_11CopyFunctorIiN3c1011Float8_e5m2ELi2ELi1ELi1EEEJNS0_4CopyIiS7_EEEEEvT_T0_DpT1_:
	.zero		3674


//--------------------- .nv.constant0._ZN2at6native55_GLOBAL__N__de093ff9_22_ForeachBinaryOpList_cu_a911ec4325multi_tensor_apply_kernelINS1_18TensorListMetadataILi2EEENS1_11CopyFunctorIiN3c1015Float8_e4m3fnuzELi2ELi1ELi1EEEJNS0_4CopyIiS7_EEEEEvT_T0_DpT1_ --------------------------
	.section	.nv.constant0._ZN2at6native55_GLOBAL__N__de093ff9_22_ForeachBinaryOpList_cu_a911ec4325multi_tensor_apply_kernelINS1_18TensorListMetadataILi2EEENS1_11CopyFunctorIiN3c1015Float8_e4m3fnuzELi2ELi1ELi1EEEJNS0_4CopyIiS7_EEEEEvT_T0_DpT1_,"a",@progbits
	.sectionflags	@""
	.align	4
.nv.constant0._ZN2at6native55_GLOBAL__N__de093ff9_22_ForeachBinaryOpList_cu_a911ec4325multi_tensor_apply_kernelINS1_18TensorListMetadataILi2EEENS1_11CopyFunctorIiN3c1015Float8_e4m3fnuzELi2ELi1ELi1EEEJNS0_4CopyIiS7_EEEEEvT_T0_DpT1_:
	.zero		3674


//--------------------- .nv.constant0._ZN2at6native55_GLOBAL__N__de093ff9_22_ForeachBinaryOpList_cu_a911ec4325multi_tensor_apply_kernelINS1_18TensorListMetadataILi2EEENS1_11CopyFunctorIiN3c1013Float8_e4m3fnELi2ELi1ELi1EEEJNS0_4CopyIiS7_EEEEEvT_T0_DpT1_ --------------------------
	.section	.nv.constant0._ZN2at6native55_GLOBAL__N__de093ff9_22_ForeachBinaryOpList_cu_a911ec4325multi_tensor_apply_kernelINS1_18TensorListMetadataILi2EEENS1_11CopyFunctorIiN3c1013Float8_e4m3fnELi2ELi1ELi1EEEJNS0_4CopyIiS7_EEEEEvT_T0_DpT1_,"a",@progbits
	.sectionflags	@""
	.align	4
.nv.constant0._ZN2at6native55_GLOBAL__N__de093ff9_22_ForeachBinaryOpList_cu_a911ec4325multi_tensor_apply_kernelINS1_18TensorListMetadataILi2EEENS1_11CopyFunctorIiN3c1013Float8_e4m3fnELi2ELi1ELi1EEEJNS0_4CopyIiS7_EEEEEvT_T0_DpT1_:
	.zero		3674


//--------------------- .nv.constant0._ZN2at6native55_GLOBAL__N__de093ff9_22_ForeachBinaryOpList_cu_a911ec4325multi_tensor_apply_kernelINS1_18TensorListMetadataILi2EEENS1_11CopyFunctorIibLi2ELi1ELi1EEEJNS0_4CopyIibEEEEEvT_T0_DpT1_ --------------------------
	.section	.nv.constant0._ZN2at6native55_GLOBAL__N__de093ff9_22_ForeachBinaryOpList_cu_a911ec4325multi_tensor_apply_kernelINS1_18TensorListMetadataILi2EEENS1_11CopyFunctorIibLi2ELi1ELi1EEEJNS0_4CopyIibEEEEEvT_T0_DpT1_,"a",@progbits
	.sectionflags	@""
	.align	4
.nv.constant0._ZN2at6native55_GLOBAL__N__de093ff9_22_ForeachBinaryOpList_cu_a911ec4325multi_tensor_apply_kernelINS1_18TensorListMetadataILi2EEENS1_11CopyFunctorIibLi2ELi1ELi1EEEJNS0_4CopyIibEEEEEvT_T0_DpT1_:
	.zero		3674


//--------------------- .nv.constant0._ZN2at6native55_GLOBAL__N__de093ff9_22_ForeachBinaryOpList_cu_a911ec4325multi_tensor_apply_kernelINS1_18TensorListMetadataILi2EEENS1_11CopyFunctorIiN3c108BFloat16ELi2ELi1ELi1EEEJNS0_4CopyIiS7_EEEEEvT_T0_DpT1_ --------------------------
	.section	.nv.constant0._ZN2at6native55_GLOBAL__N__de093ff9_22_ForeachBinaryOpList_cu_a911ec4325multi_tensor_apply_kernelINS1_18TensorListMetadataILi2EEENS1_11CopyFunctorIiN3c108BFloat16ELi2ELi1ELi1EEEJNS0_4CopyIiS7_EEEEEvT_T0_DpT1_,"a",@progbits
	.sectionflags	@""
	.align	4
.nv.constant0._ZN2at6native55_GLOBAL__N__de093ff9_22_ForeachBinaryOpList_cu_a911ec4325multi_tensor_apply_kernelINS1_18TensorListMetadataILi2EEENS1_11CopyFunctorIiN3c108BFloat16ELi2ELi1ELi1EEEJNS0_4CopyIiS7_EEEEEvT_T0_DpT1_:
	.zero		3674


//--------------------- .nv.constant0._ZN2at6native55_GLOBAL__N__de093ff9_22_ForeachBinaryOpList_cu_a911ec4325multi_tensor_apply_kernelINS1_18TensorListMetadataILi2EEENS1_11CopyFunctorIiN3c104HalfELi2ELi1ELi1EEEJNS0_4CopyIiS7_EEEEEvT_T0_DpT1_ --------------------------
	.section	.nv.constant0._ZN2at6native55_GLOBAL__N__de093ff9_22_ForeachBinaryOpList_cu_a911ec4325multi_tensor_apply_kernelINS1_18TensorListMetadataILi2EEENS1_11CopyFunctorIiN3c104HalfELi2ELi1ELi1EEEJNS0_4CopyIiS7_EEEEEvT_T0_DpT1_,"a",@progbits
	.sectionflags	@""
	.align	4
.nv.constant0._ZN2at6native55_GLOBAL__N__de093ff9_22_ForeachBinaryOpList_cu_a911ec4325multi_tensor_apply_kernelINS1_18TensorListMetadataILi2EEENS1_11CopyFunctorIiN3c104HalfELi2ELi1ELi1EEEJNS0_4CopyIiS7_EEEEEvT_T0_DpT1_:
	.zero		3674


//--------------------- .nv.constant0._ZN2at6native55_GLOBAL__N__de093ff9_22_ForeachBinaryOpList_cu_a911ec4325multi_tensor_apply_kernelINS1_18TensorListMetadataILi2EEENS1_11CopyFunctorIiN3c107complexIfEELi2ELi1ELi1EEEJNS0_4CopyIiS8_EEEEEvT_T0_DpT1_ --------------------------
	.section	.nv.constant0._ZN2at6native55_GLOBAL__N__de093ff9_22_ForeachBinaryOpList_cu_a911ec4325multi_tensor_apply_kernelINS1_18TensorListMetadataILi2EEENS1_11CopyFunctorIiN3c107complexIfEELi2ELi1ELi1EEEJNS0_4CopyIiS8_EEEEEvT_T0_DpT1_,"a",@progbits
	.sectionflags	@""
	.align	4
.nv.constant0._ZN2at6native55_GLOBAL__N__de093ff9_22_ForeachBinaryOpList_cu_a911ec4325multi_tensor_apply_kernelINS1_18TensorListMetadataILi2EEENS1_11CopyFunctorIiN3c107complexIfEELi2ELi1ELi1EEEJNS0_4CopyIiS8_EEEEEvT_T0_DpT1_:
	.zero		3674


//--------------------- .nv.constant0._ZN2at6native55_GLOBAL__N__de093ff9_22_ForeachBinaryOpList_cu_a911ec4325multi_tensor_apply_kernelINS1_18TensorListMetadataILi2EEENS1_11CopyFunctorIiN3c107complexIdEELi2ELi1ELi1EEEJNS0_4CopyIiS8_EEEEEvT_T0_DpT1_ --------------------------
	.section	.nv.constant0._ZN2at6native55_GLOBAL__N__de093ff9_22_ForeachBinaryOpList_cu_a911ec4325multi_tensor_apply_kernelINS1_18TensorListMetadataILi2EEENS1_11CopyFunctorIiN3c107complexIdEELi2ELi1ELi1EEEJNS0_4CopyIiS8_EEEEEvT_T0_DpT1_,"a",@progbits
	.sectionflags	@""
	.align	4
.nv.constant0._ZN2at6native55_GLOBAL__N__de093ff9_22_ForeachBinaryOpList_cu_a911ec4325multi_tensor_apply_kernelINS1_18TensorListMetadataILi2EEENS1_11CopyFunctorIiN3c107complexIdEELi2ELi1ELi1EEEJNS0_4CopyIiS8_EEEEEvT_T0_DpT1_:
	.zero		3674


//--------------------- .nv.constant0._ZN2at6native55_GLOBAL__N__de093ff9_22_ForeachBinaryOpList_cu_a911ec4325multi_tensor_apply_kernelINS1_18TensorListMetadataILi2EEENS1_11CopyFunctorIifLi2ELi1ELi1EEEJNS0_4CopyIifEEEEEvT_T0_DpT1_ --------------------------
	.section	.nv.constant0._ZN2at6native55_GLOBAL__N__de093ff9_22_ForeachBinaryOpList_cu_a911ec4325multi_tensor_apply_kernelINS1_18TensorListMetadataILi2EEENS1_11CopyFunctorIifLi2ELi1ELi1EEEJNS0_4CopyIifEEEEEvT_T0_DpT1_,"a",@progbits
	.sectionflags	@""
	.align	4
.nv.constant0._ZN2at6native55_GLOBAL__N__de093ff9_22_ForeachBinaryOpList_cu_a911ec4325multi_tensor_apply_kernelINS1_18TensorListMetadataILi2EEENS1_11CopyFunctorIifLi2ELi1ELi1EEEJNS0_4CopyIifEEEEEvT_T0_DpT1_:
	.zero		3674


//--------------------- .nv.constant0._ZN2at6native55_GLOBAL__N__de093ff9_22_ForeachBinaryOpList_cu_a911ec4325multi_tensor_apply_kernelINS1_18TensorListMetadataILi2EEENS1_11CopyFunctorIidLi2ELi1ELi1EEEJNS0_4CopyIidEEEEEvT_T0_DpT1_ --------------------------
	.section	.nv.constant0._ZN2at6native55_GLOBAL__N__de093ff9_22_ForeachBinaryOpList_cu_a911ec4325multi_tensor_apply_kernelINS1_18TensorListMetadataILi2EEENS1_11CopyFunctorIidLi2ELi1ELi1EEEJNS0_4CopyIidEEEEEvT_T0_DpT1_,"a",@progbits
	.sectionflags	@""
	.align	4
.nv.constant0._ZN2at6native55_GLOBAL__N__de093ff9_22_ForeachBinaryOpList_cu_a911ec4325multi_tensor_apply_kernelINS1_18TensorListMetadataILi2EEENS1_11CopyFunctorIidLi2ELi1ELi1EEEJNS0_4CopyIidEEEEEvT_T0_DpT1_:
	.zero		3674


//--------------------- .nv.constant0._ZN2at6native55_GLOBAL__N__de093ff9_22_ForeachBinaryOpList_cu_a911ec4325multi_tensor_apply_kernelINS1_18TensorListMetadataILi2EEENS1_11CopyFunctorIisLi2ELi1ELi1EEEJNS0_4CopyIisEEEEEvT_T0_DpT1_ --------------------------
	.section	.nv.constant0._ZN2at6native55_GLOBAL__N__de093ff9_22_ForeachBinaryOpList_cu_a911ec4325multi_tensor_apply_kernelINS1_18TensorListMetadataILi2EEENS1_11CopyFunctorIisLi2ELi1ELi1EEEJNS0_4CopyIisEEEEEvT_T0_DpT1_,"a",@progbits
	.sectionflags	@""
	.align	4
.nv.constant0._ZN2at6native55_GLOBAL__N__de093ff9_22_ForeachBinaryOpList_cu_a911ec4325multi_tensor_apply_kernelINS1_18TensorListMetadataILi2EEENS1_11CopyFunctorIisLi2ELi1ELi1EEEJNS0_4CopyIisEEEEEvT_T0_DpT1_:
	.zero		3674


//--------------------- .nv.constant0._ZN2at6native55_GLOBAL__N__de093ff9_22_ForeachBinaryOpList_cu_a911ec4325multi_tensor_apply_kernelINS1_18TensorListMetadataILi2EEENS1_11CopyFunctorIilLi2ELi1ELi1EEEJNS0_4CopyIilEEEEEvT_T0_DpT1_ --------------------------
	.section	.nv.constant0._ZN2at6native55_GLOBAL__N__de093ff9_22_ForeachBinaryOpList_cu_a911ec4325multi_tensor_apply_kernelINS1_18TensorListMetadataILi2EEENS1_11CopyFunctorIilLi2ELi1ELi1EEEJNS0_4CopyIilEEEEEvT_T0_DpT1_,"a",@progbits
	.sectionflags	@""
	.align	4
.nv.constant0._ZN2at6native55_GLOBAL__N__de093ff9_22_ForeachBinaryOpList_cu_a911ec4325multi_tensor_apply_kernelINS1_18TensorListMetadataILi2EEENS1_11CopyFunctorIilLi2ELi1ELi1EEEJNS0_4CopyIilEEEEEvT_T0_DpT1_:
	.zero		3674


//--------------------- .nv.constant0._ZN2at6native55_GLOBAL__N__de093ff9_22_ForeachBinaryOpList_cu_a911ec4325multi_tensor_apply_kernelINS1_18TensorListMetadataILi2EEENS1_11CopyFunctorIiaLi2ELi1ELi1EEEJNS0_4CopyIiaEEEEEvT_T0_DpT1_ --------------------------
	.section	.nv.constant0._ZN2at6native55_GLOBAL__N__de093ff9_22_ForeachBinaryOpList_cu_a911ec4325multi_tensor_apply_kernelINS1_18TensorListMetadataILi2EEENS1_11CopyFunctorIiaLi2ELi1ELi1EEEJNS0_4CopyIiaEEEEEvT_T0_DpT1_,"a",@progbits
	.sectionflags	@""
	.align	4
.nv.constant0._ZN2at6native55_GLOBAL__N__de093ff9_22_ForeachBinaryOpList_cu_a911ec4325multi_tensor_apply_kernelINS1_18TensorListMetadataILi2EEENS1_11CopyFunctorIiaLi2ELi1ELi1EEEJNS0_4CopyIiaEEEEEvT_T0_DpT1_:
	.zero		3674


//--------------------- .nv.constant0._ZN2at6native55_GLOBAL__N__de093ff9_22_ForeachBinaryOpList_cu_a911ec4325multi_tensor_apply_kernelINS1_18TensorListMetadataILi2EEENS1_11CopyFunctorIihLi2ELi1ELi1EEEJNS0_4CopyIihEEEEEvT_T0_DpT1_ --------------------------
	.section	.nv.constant0._ZN2at6native55_GLOBAL__N__de093ff9_22_ForeachBinaryOpList_cu_a911ec4325multi_tensor_apply_kernelINS1_18TensorListMetadataILi2EEENS1_11CopyFunctorIihLi2ELi1ELi1EEEJNS0_4CopyIihEEEEEvT_T0_DpT1_,"a",@progbits
	.sectionflags	@""
	.align	4
.nv.constant0._ZN2at6native55_GLOBAL__N__de093ff9_22_ForeachBinaryOpList_cu_a911ec4325multi_tensor_apply_kernelINS1_18TensorListMetadataILi2EEENS1_11CopyFunctorIihLi2ELi1ELi1EEEJNS0_4CopyIihEEEEEvT_T0_DpT1_:
	.zero		3674


//--------------------- .nv.constant0._ZN2at6native55_GLOBAL__N__de093ff9_22_ForeachBinaryOpList_cu_a911ec4325multi_tensor_apply_kernelINS1_18TensorListMetadataILi2EEENS1_14UnaryOpFunctorIiLi2ELi1ELi1EEEJNS0_4CopyIiiEEEEEvT_T0_DpT1_ --------------------------
	.section	.nv.constant0._ZN2at6native55_GLOBAL__N__de093ff9_22_ForeachBinaryOpList_cu_a911ec4325multi_tensor_apply_kernelINS1_18TensorListMetadataILi2EEENS1_14UnaryOpFunctorIiLi2ELi1ELi1EEEJNS0_4CopyIiiEEEEEvT_T0_DpT1_,"a",@progbits
	.sectionflags	@""
	.align	4
.nv.constant0._ZN2at6native55_GLOBAL__N__de093ff9_22_ForeachBinaryOpList_cu_a911ec4325multi_tensor_apply_kernelINS1_18TensorListMetadataILi2EEENS1_14UnaryOpFunctorIiLi2ELi1ELi1EEEJNS0_4CopyIiiEEEEEvT_T0_DpT1_:
	.zero		3674


//--------------------- .nv.constant0._ZN2at6native55_GLOBAL__N__de093ff9_22_ForeachBinaryOpList_cu_a911ec4325multi_tensor_apply_kernelINS1_18TensorListMetadataILi2EEENS1_11CopyFunctorIaN3c1015Float8_e5m2fnuzELi2ELi1ELi1EEEJNS0_4CopyIaS7_EEEEEvT_T0_DpT1_ --------------------------
	.section	.nv.constant0._ZN2at6native55_GLOBAL__N__de093ff9_22_ForeachBinaryOpList_cu_a911ec4325multi_tensor_apply_kernelINS1_18TensorListMetadataILi2EEENS1_11CopyFunctorIaN3c1015Float8_e5m2fnuzELi2ELi1ELi1EEEJNS0_4CopyIaS7_EEEEEvT_T0_DpT1_,"a",@progbits
	.sectionflags	@""
	.align	4
.nv.constant0._ZN2at6native55_GLOBAL__N__de093ff9_22_ForeachBinaryOpList_cu_a911ec4325multi_tensor_apply_kernelINS1_18TensorListMetadataILi2EEENS1_11CopyFunctorIaN3c1015Float8_e5m2fnuzELi2ELi1ELi1EEEJNS0_4CopyIaS7_EEEEEvT_T0_DpT1_:
	.zero		3674


//--------------------- .nv.constant0._ZN2at6native55_GLOBAL__N__de093ff9_22_ForeachBinaryOpList_cu_a911ec4325multi_tensor_apply_kernelINS1_18TensorListMetadataILi2EEENS1_11CopyFunctorIaN3c1011Float8_e5m2ELi2ELi1ELi1EEEJNS0_4CopyIaS7_EEEEEvT_T0_DpT1_ --------------------------
	.section	.nv.constant0._ZN2at6native55_GLOBAL__N__de093ff9_22_ForeachBinaryOpList_cu_a911ec4325multi_tensor_apply_kernelINS1_18TensorListMetadataILi2EEENS1_11CopyFunctorIaN3c1011Float8_e5m2ELi2ELi1ELi1EEEJNS0_4CopyIaS7_EEEEEvT_T0_DpT1_,"a",@progbits
	.sectionflags	@""
	.align	4
.nv.constant0._ZN2at6native55_GLOBAL__N__de093ff9_22_ForeachBinaryOpList_cu_a911ec4325multi_tensor_apply_kernelINS1_18TensorListMetadataILi2EEENS1_11CopyFunctorIaN3c1011Float8_e5m2ELi2ELi1ELi1EEEJNS0_4CopyIaS7_EEEEEvT_T0_DpT1_:
	.zero		3674


//--------------------- .nv.constant0._ZN2at6native55_GLOBAL__N__de093ff9_22_ForeachBinaryOpList_cu_a911ec4325multi_tensor_apply_kernelINS1_18TensorListMetadataILi2EEENS1_11CopyFunctorIaN3c1015Float8_e4m3fnuzELi2ELi1ELi1EEEJNS0_4CopyIaS7_EEEEEvT_T0_DpT1_ --------------------------
	.section	.nv.constant0._ZN2at6native55_GLOBAL__N__de093ff9_22_ForeachBinaryOpList_cu_a911ec4325multi_tensor_apply_kernelINS1_18TensorListMetadataILi2EEENS1_11CopyFunctorIaN3c1015Float8_e4m3fnuzELi2ELi1ELi1EEEJNS0_4CopyIaS7_EEEEEvT_T0_DpT1_,"a",@progbits
	.sectionflags	@""
	.align	4
.nv.constant0._ZN2at6native55_GLOBAL__N__de093ff9_22_ForeachBinaryOpList_cu_a911ec4325multi_tensor_apply_kernelINS1_18TensorListMetadataILi2EEENS1_11CopyFunctorIaN3c1015Float8_e4m3fnuzELi2ELi1ELi1EEEJNS0_4CopyIaS7_EEEEEvT_T0_DpT1_:
	.zero		3674


//--------------------- .nv.constant0._ZN2at6native55_GLOBAL__N__de093ff9_22_ForeachBinaryOpList_cu_a911ec4325multi_tensor_apply_kernelINS1_18TensorListMetadataILi2EEENS1_11CopyFunctorIaN3c1013Float8_e4m3fnELi2ELi1ELi1EEEJNS0_4CopyIaS7_EEEEEvT_T0_DpT1_ --------------------------
	.section	.nv.constant0._ZN2at6native55_GLOBAL__N__de093ff9_22_ForeachBinaryOpList_cu_a911ec4325multi_tensor_apply_kernelINS1_18TensorListMetadataILi2EEENS1_11CopyFunctorIaN3c1013Float8_e4m3fnELi2ELi1ELi1EEEJNS0_4CopyIaS7_EEEEEvT_T0_DpT1_,"a",@progbits
	.sectionflags	@""
	.align	4
.nv.constant0._ZN2at6native55_GLOBAL__N__de093ff9_22_ForeachBinaryOpList_cu_a911ec4325multi_tensor_apply_kernelINS1_18TensorListMetadataILi2EEENS1_11CopyFunctorIaN3c1013Float8_e4m3fnELi2ELi1ELi1EEEJNS0_4CopyIaS7_EEEEEvT_T0_DpT1_:
	.zero		3674


//--------------------- .nv.constant0._ZN2at6native55_GLOBAL__N__de093ff9_22_ForeachBinaryOpList_cu_a911ec4325multi_tensor_apply_kernelINS1_18TensorListMetadataILi2EEENS1_11CopyFunctorIabLi2ELi1ELi1EEEJNS0_4CopyIabEEEEEvT_T0_DpT1_ --------------------------
	.section	.nv.constant0._ZN2at6native55_GLOBAL__N__de093ff9_22_ForeachBinaryOpList_cu_a911ec4325multi_tensor_apply_kernelINS1_18TensorListMetadataILi2EEENS1_11CopyFunctorIabLi2ELi1ELi1EEEJNS0_4CopyIabEEEEEvT_T0_DpT1_,"a",@progbits
	.sectionflags	@""
	.align	4
.nv.constant0._ZN2at6native55_GLOBAL__N__de093ff9_22_ForeachBinaryOpList_cu_a911ec4325multi_tensor_apply_kernelINS1_18TensorListMetadataILi2EEENS1_11CopyFunctorIabLi2ELi1ELi1EEEJNS0_4CopyIabEEEEEvT_T0_DpT1_:
	.zero		3674


//--------------------- .nv.constant0._ZN2at6native55_GLOBAL__N__de093ff9_22_ForeachBinaryOpList_cu_a911ec4325multi_tensor_apply_kernelINS1_18TensorListMetadataILi2EEENS1_11CopyFunctorIaN3c108BFloat16ELi2ELi1ELi1EEEJNS0_4CopyIaS7_EEEEEvT_T0_DpT1_ --------------------------
	.section	.nv.constant0._ZN2at6native55_GLOBAL__N__de093ff9_22_ForeachBinaryOpList_cu_a911ec4325multi_tensor_apply_kernelINS1_18TensorListMetadataILi2EEENS1_11CopyFunctorIaN3c108BFloat16ELi2ELi1ELi1EEEJNS0_4CopyIaS7_EEEEEvT_T0_DpT1_,"a",@progbits
	.sectionflags	@""
	.align	4
.nv.constant0._ZN2at6native55_GLOBAL__N__de093ff9_22_ForeachBinaryOpList_cu_a911ec4325multi_tensor_apply_kernelINS1_18TensorListMetadataILi2EEENS1_11CopyFunctorIaN3c108BFloat16ELi2ELi1ELi1EEEJNS0_4CopyIaS7_EEEEEvT_T0_DpT1_:
	.zero		3674


//--------------------- .nv.constant0._ZN2at6native55_GLOBAL__N__de093ff9_22_ForeachBinaryOpList_cu_a911ec4325multi_tensor_apply_kernelINS1_18TensorListMetadataILi2EEENS1_11CopyFunctorIaN3c104HalfELi2ELi1ELi1EEEJNS0_4CopyIaS7_EEEEEvT_T0_DpT1_ --------------------------
	.section	.nv.constant0._ZN2at6native55_GLOBAL__N__de093ff9_22_ForeachBinaryOpList_cu_a911ec4325multi_tensor_apply_kernelINS1_18TensorListMetadataILi2EEENS1_11CopyFunctorIaN3c104HalfELi2ELi1ELi1EEEJNS0_4CopyIaS7_EEEEEvT_T0_DpT1_,"a",@progbits
	.sectionflags	@""
	.align	4
.nv.constant0._ZN2at6native55_GLOBAL__N__de093ff9_22_ForeachBinaryOpList_cu_a911ec4325multi_tensor_apply_kernelINS1_18TensorListMetadataILi2EEENS1_11CopyFunctorIaN3c104HalfELi2ELi1ELi1EEEJNS0_4CopyIaS7_EEEEEvT_T0_DpT1_:
	.zero		3674


//--------------------- .nv.constant0._ZN2at6native55_GLOBAL__N__de093ff9_22_ForeachBinaryOpList_cu_a911ec4325multi_tensor_apply_kernelINS1_18TensorListMetadataILi2EEENS1_11CopyFunctorIaN3c107complexIfEELi2ELi1ELi1EEEJNS0_4CopyIaS8_EEEEEvT_T0_DpT1_ --------------------------
	.section	.nv.constant0._ZN2at6native55_GLOBAL__N__de093ff9_22_ForeachBinaryOpList_cu_a911ec4325multi_tensor_apply_kernelINS1_18TensorListMetadataILi2EEENS1_11CopyFunctorIaN3c107complexIfEELi2ELi1ELi1EEEJNS0_4CopyIaS8_EEEEEvT_T0_DpT1_,"a",@progbits
	.sectionflags	@""
	.align	4
.nv.constant0._ZN2at6native55_GLOBAL__N__de093ff9_22_ForeachBinaryOpList_cu_a911ec4325multi_tensor_apply_kernelINS1_18TensorListMetadataILi2EEENS1_11CopyFunctorIaN3c107complexIfEELi2ELi1ELi1EEEJNS0_4CopyIaS8_EEEEEvT_T0_DpT1_:
	.zero		3674


//--------------------- .nv.constant0._ZN2at6native55_GLOBAL__N__de093ff9_22_ForeachBinaryOpList_cu_a911ec4325multi_tensor_apply_kernelINS1_18TensorListMetadataILi2EEENS1_11CopyFunctorIaN3c107complexIdEELi2ELi1ELi1EEEJNS0_4CopyIaS8_EEEEEvT_T0_DpT1_ --------------------------
	.section	.nv.constant0._ZN2at6native55_GLOBAL__N__de093ff9_22_ForeachBinaryOpList_cu_a911ec4325multi_tensor_apply_kernelINS1_18TensorListMetadataILi2EEENS1_11CopyFunctorIaN3c107complexIdEELi2ELi1ELi1EEEJNS0_4CopyIaS8_EEEEEvT_T0_DpT1_,"a",@progbits
	.sectionflags	@""
	.align	4
.nv.constant0._ZN2at6native55_GLOBAL__N__de093ff9_22_ForeachBinaryOpList_cu_a911ec4325multi_tensor_apply_kernelINS1_18TensorListMetadataILi2EEENS1_11CopyFunctorIaN3c107complexIdEELi2ELi1ELi1EEEJNS0_4CopyIaS8_EEEEEvT_T0_DpT1_:
	.zero		3674


//--------------------- .nv.constant0._ZN2at6native55_GLOBAL__N__de093ff9_22_ForeachBinaryOpList_cu_a911ec4325multi_tensor_apply_kernelINS1_18TensorListMetadataILi2EEENS1_11CopyFunctorIafLi2ELi1ELi1EEEJNS0_4CopyIafEEEEEvT_T0_DpT1_ --------------------------
	.section	.nv.constant0._ZN2at6native55_GLOBAL__N__de093ff9_22_ForeachBinaryOpList_cu_a911ec4325multi_tensor_apply_kernelINS1_18TensorListMetadataILi2EEENS1_11CopyFunctorIafLi2ELi1ELi1EEEJNS0_4CopyIafEEEEEvT_T0_DpT1_,"a",@progbits
	.sectionflags	@""
	.align	4
.nv.constant0._ZN2at6native55_GLOBAL__N__de093ff9_22_ForeachBinaryOpList_cu_a911ec4325multi_tensor_apply_kernelINS1_18TensorListMetadataILi2EEENS1_11CopyFunctorIafLi2ELi1ELi1EEEJNS0_4CopyIafEEEEEvT_T0_DpT1_:
	.zero		3674


//--------------------- .nv.constant0._ZN2at6native55_GLOBAL__N__de093ff9_22_ForeachBinaryOpList_cu_a911ec4325multi_tensor_apply_kernelINS1_18TensorListMetadataILi2EEENS1_11CopyFunctorIadLi2ELi1ELi1EEEJNS0_4CopyIadEEEEEvT_T0_DpT1_ --------------------------
	.section	.nv.constant0._ZN2at6native55_GLOBAL__N__de093ff9_22_ForeachBinaryOpList_cu_a911ec4325multi_tensor_apply_kernelINS1_18TensorListMetadataILi2EEENS1_11CopyFunctorIadLi2ELi1ELi1EEEJNS0_4CopyIadEEEEEvT_T0_DpT1_,"a",@progbits
	.sectionflags	@""
	.align	4
.nv.constant0._ZN2at6native55_GLOBAL__N__de093ff9_22_ForeachBinaryOpList_cu_a911ec4325multi_tensor_apply_kernelINS1_18TensorListMetadataILi2EEENS1_11CopyFunctorIadLi2ELi1ELi1EEEJNS0_4CopyIadEEEEEvT_T0_DpT1_:
	.zero		3674


//--------------------- .nv.constant0._ZN2at6native55_GLOBAL__N__de093ff9_22_ForeachBinaryOpList_cu_a911ec4325multi_tensor_apply_kernelINS1_18TensorListMetadataILi2EEENS1_11CopyFunctorIaiLi2ELi1ELi1EEEJNS0_4CopyIaiEEEEEvT_T0_DpT1_ --------------------------
	.section	.nv.constant0._ZN2at6native55_GLOBAL__N__de093ff9_22_ForeachBinaryOpList_cu_a911ec4325multi_tensor_apply_kernelINS1_18TensorListMetadataILi2EEENS1_11CopyFunctorIaiLi2ELi1ELi1EEEJNS0_4CopyIaiEEEEEvT_T0_DpT1_,"a",@progbits
	.sectionflags	@""
	.align	4
.nv.constant0._ZN2at6native55_GLOBAL__N__de093ff9_22_ForeachBinaryOpList_cu_a911ec4325multi_tensor_apply_kernelINS1_18TensorListMetadataILi2EEENS1_11CopyFunctorIaiLi2ELi1ELi1EEEJNS0_4CopyIaiEEEEEvT_T0_DpT1_:
	.zero		3674


//--------------------- .nv.constant0._ZN2at6native55_GLOBAL__N__de093ff9_22_ForeachBinaryOpList_cu_a911ec4325multi_tensor_apply_kernelINS1_18TensorListMetadataILi2EEENS1_11CopyFunctorIasLi2ELi1ELi1EEEJNS0_4CopyIasEEEEEvT_T0_DpT1_ --------------------------
	.section	.nv.constant0._ZN2at6native55_GLOBAL__N__de093ff9_22_ForeachBinaryOpList_cu_a911ec4325multi_tensor_apply_kernelINS1_18TensorListMetadataILi2EEENS1_11CopyFunctorIasLi2ELi1ELi1EEEJNS0_4CopyIasEEEEEvT_T0_DpT1_,"a",@progbits
	.sectionflags	@""
	.align	4
.nv.constant0._ZN2at6native55_GLOBAL__N__de093ff9_22_ForeachBinaryOpList_cu_a911ec4325multi_tensor_apply_kernelINS1_18TensorListMetadataILi2EEENS1_11CopyFunctorIasLi2ELi1ELi1EEEJNS0_4CopyIasEEEEEvT_T0_DpT1_:
	.zero		3674


//--------------------- .nv.constant0._ZN2at6native55_GLOBAL__N__de093ff9_22_ForeachBinaryOpList_cu_a911ec4325multi_tensor_apply_kernelINS1_18TensorListMetadataILi2EEENS1_11CopyFunctorIalLi2ELi1ELi1EEEJNS0_4CopyIalEEEEEvT_T0_DpT1_ --------------------------
	.section	.nv.constant0._ZN2at6native55_GLOBAL__N__de093ff9_22_ForeachBinaryOpList_cu_a911ec4325multi_tensor_apply_kernelINS1_18TensorListMetadataILi2EEENS1_11CopyFunctorIalLi2ELi1ELi1EEEJNS0_4CopyIalEEEEEvT_T0_DpT1_,"a",@progbits
	.sectionflags	@""
	.align	4
.nv.constant0._ZN2at6native55_GLOBAL__N__de093ff9_22_ForeachBinaryOpList_cu_a911ec4325multi_tensor_apply_kernelINS1_18TensorListMetadataILi2EEENS1_11CopyFunctorIalLi2ELi1ELi1EEEJNS0_4CopyIalEEEEEvT_T0_DpT1_:
	.zero		3674


//--------------------- .nv.constant0._ZN2at6native55_GLOBAL__N__de093ff9_22_ForeachBinaryOpList_cu_a911ec4325multi_tensor_apply_kernelINS1_18TensorListMetadataILi2EEENS1_11CopyFunctorIahLi2ELi1ELi1EEEJNS0_4CopyIahEEEEEvT_T0_DpT1_ --------------------------
	.section	.nv.constant0._ZN2at6native55_GLOBAL__N__de093ff9_22_ForeachBinaryOpList_cu_a911ec4325multi_tensor_apply_kernelINS1_18TensorListMetadataILi2EEENS1_11CopyFunctorIahLi2ELi1ELi1EEEJNS0_4CopyIahEEEEEvT_T0_DpT1_,"a",@progbits
	.sectionflags	@""
	.align	4
.nv.constant0._ZN2at6native55_GLOBAL__N__de093ff9_22_ForeachBinaryOpList_cu_a911ec4325multi_tensor_apply_kernelINS1_18TensorListMetadataILi2EEENS1_11CopyFunctorIahLi2ELi1ELi1EEEJNS0_4CopyIahEEEEEvT_T0_DpT1_:
	.zero		3674


//--------------------- .nv.constant0._ZN2at6native55_GLOBAL__N__de093ff9_22_ForeachBinaryOpList_cu_a911ec4325multi_tensor_apply_kernelINS1_18TensorListMetadataILi2EEENS1_14UnaryOpFunctorIaLi2ELi1ELi1EEEJNS0_4CopyIaaEEEEEvT_T0_DpT1_ --------------------------
	.section	.nv.constant0._ZN2at6native55_GLOBAL__N__de093ff9_22_ForeachBinaryOpList_cu_a911ec4325multi_tensor_apply_kernelINS1_18TensorListMetadataILi2EEENS1_14UnaryOpFunctorIaLi2ELi1ELi1EEEJNS0_4CopyIaaEEEEEvT_T0_DpT1_,"a",@progbits
	.sectionflags	@""
	.align	4
.nv.constant0._ZN2at6native55_GLOBAL__N__de093ff9_22_ForeachBinaryOpList_cu_a911ec4325multi_tensor_apply_kernelINS1_18TensorListMetadataILi2EEENS1_14UnaryOpFunctorIaLi2ELi1ELi1EEEJNS0_4CopyIaaEEEEEvT_T0_DpT1_:
	.zero		3674


//--------------------- .nv.constant0._ZN2at6native55_GLOBAL__N__de093ff9_22_ForeachBinaryOpList_cu_a911ec4325multi_tensor_apply_kernelINS1_18TensorListMetadataILi2EEENS1_11CopyFunctorIhN3c1015Float8_e5m2fnuzELi2ELi1ELi1EEEJNS0_4CopyIhS7_EEEEEvT_T0_DpT1_ --------------------------
	.section	.nv.constant0._ZN2at6native55_GLOBAL__N__de093ff9_22_ForeachBinaryOpList_cu_a911ec4325multi_tensor_apply_kernelINS1_18TensorListMetadataILi2EEENS1_11CopyFunctorIhN3c1015Float8_e5m2fnuzELi2ELi1ELi1EEEJNS0_4CopyIhS7_EEEEEvT_T0_DpT1_,"a",@progbits
	.sectionflags	@""
	.align	4
.nv.constant0._ZN2at6native55_GLOBAL__N__de093ff9_22_ForeachBinaryOpList_cu_a911ec4325multi_tensor_apply_kernelINS1_18TensorListMetadataILi2EEENS1_11CopyFunctorIhN3c1015Float8_e5m2fnuzELi2ELi1ELi1EEEJNS0_4CopyIhS7_EEEEEvT_T0_DpT1_:
	.zero		3674


//--------------------- .nv.constant0._ZN2at6native55_GLOBAL__N__de093ff9_22_ForeachBinaryOpList_cu_a911ec4325multi_tensor_apply_kernelINS1_18TensorListMetadataILi2EEENS1_11CopyFunctorIhN3c1011Float8_e5m2ELi2ELi1ELi1EEEJNS0_4CopyIhS7_EEEEEvT_T0_DpT1_ --------------------------
	.section	.nv.constant0._ZN2at6native55_GLOBAL__N__de093ff9_22_ForeachBinaryOpList_cu_a911ec4325multi_tensor_apply_kernelINS1_18TensorListMetadataILi2EEENS1_11CopyFunctorIhN3c1011Float8_e5m2ELi2ELi1ELi1EEEJNS0_4CopyIhS7_EEEEEvT_T0_DpT1_,"a",@progbits
	.sectionflags	@""
	.align	4
.nv.constant0._ZN2at6native55_GLOBAL__N__de093ff9_22_ForeachBinaryOpList_cu_a911ec4325multi_tensor_apply_kernelINS1_18TensorListMetadataILi2EEENS1_11CopyFunctorIhN3c1011Float8_e5m2ELi2ELi1ELi1EEEJNS0_4CopyIhS7_EEEEEvT_T0_DpT1_:
	.zero		3674


//--------------------- .nv.constant0._ZN2at6native55_GLOBAL__N__de093ff9_22_ForeachBinaryOpList_cu_a911ec4325multi_tensor_apply_kernelINS1_18TensorListMetadataILi2EEENS1_11CopyFunctorIhN3c1015Float8_e4m3fnuzELi2ELi1ELi1EEEJNS0_4CopyIhS7_EEEEEvT_T0_DpT1_ --------------------------
	.section	.nv.constant0._ZN2at6native55_GLOBAL__N__de093ff9_22_ForeachBinaryOpList_cu_a911ec4325multi_tensor_apply_kernelINS1_18TensorListMetadataILi2EEENS1_11CopyFunctorIhN3c1015Float8_e4m3fnuzELi2ELi1ELi1EEEJNS0_4CopyIhS7_EEEEEvT_T0_DpT1_,"a",@progbits
	.sectionflags	@""
	.align	4
.nv.constant0._ZN2at6native55_GLOBAL__N__de093ff9_22_ForeachBinaryOpList_cu_a911ec4325multi_tensor_apply_kernelINS1_18TensorListMetadataILi2EEENS1_11CopyFunctorIhN3c1015Float8_e4m3fnuzELi2ELi1ELi1EEEJNS0_4CopyIhS7_EEEEEvT_T0_DpT1_:
	.zero		3674


//--------------------- .nv.constant0._ZN2at6native55_GLOBAL__N__de093ff9_22_ForeachBinaryOpList_cu_a911ec4325multi_tensor_apply_kernelINS1_18TensorListMetadataILi2EEENS1_11CopyFunctorIhN3c1013Float8_e4m3fnELi2ELi1ELi1EEEJNS0_4CopyIhS7_EEEEEvT_T0_DpT1_ --------------------------
	.section	.nv.constant0._ZN2at6native55_GLOBAL__N__de093ff9_22_ForeachBinaryOpList_cu_a911ec4325multi_tensor_apply_kernelINS1_18TensorListMetadataILi2EEENS1_11CopyFunctorIhN3c1013Float8_e4m3fnELi2ELi1ELi1EEEJNS0_4CopyIhS7_EEEEEvT_T0_DpT1_,"a",@progbits
	.sectionflags	@""
	.align	4
.nv.constant0._ZN2at6native55_GLOBAL__N__de093ff9_22_ForeachBinaryOpList_cu_a911ec4325multi_tensor_apply_kernelINS1_18TensorListMetadataILi2EEENS1_11CopyFunctorIhN3c1013Float8_e4m3fnELi2ELi1ELi1EEEJNS0_4CopyIhS7_EEEEEvT_T0_DpT1_:
	.zero		3674


//--------------------- .nv.constant0._ZN2at6native55_GLOBAL__N__de093ff9_22_ForeachBinaryOpList_cu_a911ec4325multi_tensor_apply_kernelINS1_18TensorListMetadataILi2EEENS1_11CopyFunctorIhbLi2ELi1ELi1EEEJNS0_4CopyIhbEEEEEvT_T0_DpT1_ --------------------------
	.section	.nv.constant0._ZN2at6native55_GLOBAL__N__de093ff9_22_ForeachBinaryOpList_cu_a911ec4325multi_tensor_apply_kernelINS1_18TensorListMetadataILi2EEENS1_11CopyFunctorIhbLi2ELi1ELi1EEEJNS0_4CopyIhbEEEEEvT_T0_DpT1_,"a",@progbits
	.sectionflags	@""
	.align	4
.nv.constant0._ZN2at6native55_GLOBAL__N__de093ff9_22_ForeachBinaryOpList_cu_a911ec4325multi_tensor_apply_kernelINS1_18TensorListMetadataILi2EEENS1_11CopyFunctorIhbLi2ELi1ELi1EEEJNS0_4CopyIhbEEEEEvT_T0_DpT1_:
	.zero		3674


//--------------------- .nv.constant0._ZN2at6native55_GLOBAL__N__de093ff9_22_ForeachBinaryOpList_cu_a911ec4325multi_tensor_apply_kernelINS1_18TensorListMetadataILi2EEENS1_11CopyFunctorIhN3c108BFloat16ELi2ELi1ELi1EEEJNS0_4CopyIhS7_EEEEEvT_T0_DpT1_ --------------------------
	.section	.nv.constant0._ZN2at6native55_GLOBAL__N__de093ff9_22_ForeachBinaryOpList_cu_a911ec4325multi_tensor_apply_kernelINS1_18TensorListMetadataILi2EEENS1_11CopyFunctorIhN3c108BFloat16ELi2ELi1ELi1EEEJNS0_4CopyIhS7_EEEEEvT_T0_DpT1_,"a",@progbits
	.sectionflags	@""
	.align	4
.nv.constant0._ZN2at6native55_GLOBAL__N__de093ff9_22_ForeachBinaryOpList_cu_a911ec4325multi_tensor_apply_kernelINS1_18TensorListMetadataILi2EEENS1_11CopyFunctorIhN3c108BFloat16ELi2ELi1ELi1EEEJNS0_4CopyIhS7_EEEEEvT_T0_DpT1_:
	.zero		3674


//--------------------- .nv.constant0._ZN2at6native55_GLOBAL__N__de093ff9_22_ForeachBinaryOpList_cu_a911ec4325multi_tensor_apply_kernelINS1_18TensorListMetadataILi2EEENS1_11CopyFunctorIhN3c104HalfELi2ELi1ELi1EEEJNS0_4CopyIhS7_EEEEEvT_T0_DpT1_ --------------------------
	.section	.nv.constant0._ZN2at6native55_GLOBAL__N__de093ff9_22_ForeachBinaryOpList_cu_a911ec4325multi_tensor_apply_kernelINS1_18TensorListMetadataILi2EEENS1_11CopyFunctorIhN3c104HalfELi2ELi1ELi1EEEJNS0_4CopyIhS7_EEEEEvT_T0_DpT1_,"a",@progbits
	.sectionflags	@""
	.align	4
.nv.constant0._ZN2at6native55_GLOBAL__N__de093ff9_22_ForeachBinaryOpList_cu_a911ec4325multi_tensor_apply_kernelINS1_18TensorListMetadataILi2EEENS1_11CopyFunctorIhN3c104HalfELi2ELi1ELi1EEEJNS0_4CopyIhS7_EEEEEvT_T0_DpT1_:
	.zero		3674


//--------------------- .nv.constant0._ZN2at6native55_GLOBAL__N__de093ff9_22_ForeachBinaryOpList_cu_a911ec4325multi_tensor_apply_kernelINS1_18TensorListMetadataILi2EEENS1_11CopyFunctorIhN3c107complexIfEELi2ELi1ELi1EEEJNS0_4CopyIhS8_EEEEEvT_T0_DpT1_ --------------------------
	.section	.nv.constant0._ZN2at6native55_GLOBAL__N__de093ff9_22_ForeachBinaryOpList_cu_a911ec4325multi_tensor_apply_kernelINS1_18TensorListMetadataILi2EEENS1_11CopyFunctorIhN3c107complexIfEELi2ELi1ELi1EEEJNS0_4CopyIhS8_EEEEEvT_T0_DpT1_,"a",@progbits
	.sectionflags	@""
	.align	4
.nv.constant0._ZN2at6native55_GLOBAL__N__de093ff9_22_ForeachBinaryOpList_cu_a911ec4325multi_tensor_apply_kernelINS1_18TensorListMetadataILi2EEENS1_11CopyFunctorIhN3c107complexIfEELi2ELi1ELi1EEEJNS0_4CopyIhS8_EEEEEvT_T0_DpT1_:
	.zero		3674


//--------------------- .nv.constant0._ZN2at6native55_GLOBAL__N__de093ff9_22_ForeachBinaryOpList_cu_a911ec4325multi_tensor_apply_kernelINS1_18TensorListMetadataILi2EEENS1_11CopyFunctorIhN3c107complexIdEELi2ELi1ELi1EEEJNS0_4CopyIhS8_EEEEEvT_T0_DpT1_ --------------------------
	.section	.nv.constant0._ZN2at6native55_GLOBAL__N__de093ff9_22_ForeachBinaryOpList_cu_a911ec4325multi_tensor_apply_kernelINS1_18TensorListMetadataILi2EEENS1_11CopyFunctorIhN3c107complexIdEELi2ELi1ELi1EEEJNS0_4CopyIhS8_EEEEEvT_T0_DpT1_,"a",@progbits
	.sectionflags	@""
	.align	4
.nv.constant0._ZN2at6native55_GLOBAL__N__de093ff9_22_ForeachBinaryOpList_cu_a911ec4325multi_tensor_apply_kernelINS1_18TensorListMetadataILi2EEENS1_11CopyFunctorIhN3c107complexIdEELi2ELi1ELi1EEEJNS0_4CopyIhS8_EEEEEvT_T0_DpT1_:
	.zero		3674


//--------------------- .nv.constant0._ZN2at6native55_GLOBAL__N__de093ff9_22_ForeachBinaryOpList_cu_a911ec4325multi_tensor_apply_kernelINS1_18TensorListMetadataILi2EEENS1_11CopyFunctorIhfLi2ELi1ELi1EEEJNS0_4CopyIhfEEEEEvT_T0_DpT1_ --------------------------
	.section	.nv.constant0._ZN2at6native55_GLOBAL__N__de093ff9_22_ForeachBinaryOpList_cu_a911ec4325multi_tensor_apply_kernelINS1_18TensorListMetadataILi2EEENS1_11CopyFunctorIhfLi2ELi1ELi1EEEJNS0_4CopyIhfEEEEEvT_T0_DpT1_,"a",@progbits
	.sectionflags	@""
	.align	4
.nv.constant0._ZN2at6native55_GLOBAL__N__de093ff9_22_ForeachBinaryOpList_cu_a911ec4325multi_tensor_apply_kernelINS1_18TensorListMetadataILi2EEENS1_11CopyFunctorIhfLi2ELi1ELi1EEEJNS0_4CopyIhfEEEEEvT_T0_DpT1_:
	.zero		3674


//--------------------- .nv.constant0._ZN2at6native55_GLOBAL__N__de093ff9_22_ForeachBinaryOpList_cu_a911ec4325multi_tensor_apply_kernelINS1_18TensorListMetadataILi2EEENS1_11CopyFunctorIhdLi2ELi1ELi1EEEJNS0_4CopyIhdEEEEEvT_T0_DpT1_ --------------------------
	.section	.nv.constant0._ZN2at6native55_GLOBAL__N__de093ff9_22_ForeachBinaryOpList_cu_a911ec4325multi_tensor_apply_kernelINS1_18TensorListMetadataILi2EEENS1_11CopyFunctorIhdLi2ELi1ELi1EEEJNS0_4CopyIhdEEEEEvT_T0_DpT1_,"a",@progbits
	.sectionflags	@""
	.align	4
.nv.constant0._ZN2at6native55_GLOBAL__N__de093ff9_22_ForeachBinaryOpList_cu_a911ec4325multi_tensor_apply_kernelINS1_18TensorListMetadataILi2EEENS1_11CopyFunctorIhdLi2ELi1ELi1EEEJNS0_4CopyIhdEEEEEvT_T0_DpT1_:
	.zero		3674


//--------------------- .nv.constant0._ZN2at6native55_GLOBAL__N__de093ff9_22_ForeachBinaryOpList_cu_a911ec4325multi_tensor_apply_kernelINS1_18TensorListMetadataILi2EEENS1_11CopyFunctorIhiLi2ELi1ELi1EEEJNS0_4CopyIhiEEEEEvT_T0_DpT1_ --------------------------
	.section	.nv.constant0._ZN2at6native55_GLOBAL__N__de093ff9_22_ForeachBinaryOpList_cu_a911ec4325multi_tensor_apply_kernelINS1_18TensorListMetadataILi2EEENS1_11CopyFunctorIhiLi2ELi1ELi1EEEJNS0_4CopyIhiEEEEEvT_T0_DpT1_,"a",@progbits
	.sectionflags	@""
	.align	4
.nv.constant0._ZN2at6native55_GLOBAL__N__de093ff9_22_ForeachBinaryOpList_cu_a911ec4325multi_tensor_apply_kernelINS1_18TensorListMetadataILi2EEENS1_11CopyFunctorIhiLi2ELi1ELi1EEEJNS0_4CopyIhiEEEEEvT_T0_DpT1_:
	.zero		3674


//--------------------- .nv.constant0._ZN2at6native55_GLOBAL__N__de093ff9_22_ForeachBinaryOpList_cu_a911ec4325multi_tensor_apply_kernelINS1_18TensorListMetadataILi2EEENS1_11CopyFunctorIhsLi2ELi1ELi1EEEJNS0_4CopyIhsEEEEEvT_T0_DpT1_ --------------------------
	.section	.nv.constant0._ZN2at6native55_GLOBAL__N__de093ff9_22_ForeachBinaryOpList_cu_a911ec4325multi_tensor_apply_kernelINS1_18TensorListMetadataILi2EEENS1_11CopyFunctorIhsLi2ELi1ELi1EEEJNS0_4CopyIhsEEEEEvT_T0_DpT1_,"a",@progbits
	.sectionflags	@""
	.align	4
.nv.constant0._ZN2at6native55_GLOBAL__N__de093ff9_22_ForeachBinaryOpList_cu_a911ec4325multi_tensor_apply_kernelINS1_18TensorListMetadataILi2EEENS1_11CopyFunctorIhsLi2ELi1ELi1EEEJNS0_4CopyIhsEEEEEvT_T0_DpT1_:
	.zero		3674


//--------------------- .nv.constant0._ZN2at6native55_GLOBAL__N__de093ff9_22_ForeachBinaryOpList_cu_a911ec4325multi_tensor_apply_kernelINS1_18TensorListMetadataILi2EEENS1_11CopyFunctorIhlLi2ELi1ELi1EEEJNS0_4CopyIhlEEEEEvT_T0_DpT1_ --------------------------
	.section	.nv.constant0._ZN2at6native55_GLOBAL__N__de093ff9_22_ForeachBinaryOpList_cu_a911ec4325multi_tensor_apply_kernelINS1_18TensorListMetadataILi2EEENS1_11CopyFunctorIhlLi2ELi1ELi1EEEJNS0_4CopyIhlEEEEEvT_T0_DpT1_,"a",@progbits
	.sectionflags	@""
	.align	4
.nv.constant0._ZN2at6native55_GLOBAL__N__de093ff9_22_ForeachBinaryOpList_cu_a911ec4325multi_tensor_apply_kernelINS1_18TensorListMetadataILi2EEENS1_11CopyFunctorIhlLi2ELi1ELi1EEEJNS0_4CopyIhlEEEEEvT_T0_DpT1_:
	.zero		3674


//--------------------- .nv.constant0._ZN2at6native55_GLOBAL__N__de093ff9_22_ForeachBinaryOpList_cu_a911ec4325multi_tensor_apply_kernelINS1_18TensorListMetadataILi2EEENS1_11CopyFunctorIhaLi2ELi1ELi1EEEJNS0_4CopyIhaEEEEEvT_T0_DpT1_ --------------------------
	.section	.nv.constant0._ZN2at6native55_GLOBAL__N__de093ff9_22_ForeachBinaryOpList_cu_a911ec4325multi_tensor_apply_kernelINS1_18TensorListMetadataILi2EEENS1_11CopyFunctorIhaLi2ELi1ELi1EEEJNS0_4CopyIhaEEEEEvT_T0_DpT1_,"a",@progbits
	.sectionflags	@""
	.align	4
.nv.constant0._ZN2at6native55_GLOBAL__N__de093ff9_22_ForeachBinaryOpList_cu_a911ec4325multi_tensor_apply_kernelINS1_18TensorListMetadataILi2EEENS1_11CopyFunctorIhaLi2ELi1ELi1EEEJNS0_4CopyIhaEEEEEvT_T0_DpT1_:
	.zero		3674


//--------------------- .nv.constant0._ZN2at6native55_GLOBAL__N__de093ff9_22_ForeachBinaryOpList_cu_a911ec4325multi_tensor_apply_kernelINS1_18TensorListMetadataILi2EEENS1_14UnaryOpFunctorIhLi2ELi1ELi1EEEJNS0_4CopyIhhEEEEEvT_T0_DpT1_ --------------------------
	.section	.nv.constant0._ZN2at6native55_GLOBAL__N__de093ff9_22_ForeachBinaryOpList_cu_a911ec4325multi_tensor_apply_kernelINS1_18TensorListMetadataILi2EEENS1_14UnaryOpFunctorIhLi2ELi1ELi1EEEJNS0_4CopyIhhEEEEEvT_T0_DpT1_,"a",@progbits
	.sectionflags	@""
	.align	4
.nv.constant0._ZN2at6native55_GLOBAL__N__de093ff9_22_ForeachBinaryOpList_cu_a911ec4325multi_tensor_apply_kernelINS1_18TensorListMetadataILi2EEENS1_14UnaryOpFunctorIhLi2ELi1ELi1EEEJNS0_4CopyIhhEEEEEvT_T0_DpT1_:
	.zero		3674


//--------------------- .nv.constant0._ZN2at6native55_GLOBAL__N__de093ff9_22_ForeachBinaryOpList_cu_a911ec4325multi_tensor_apply_kernelINS1_18TensorListMetadataILi3EEENS1_24BinaryOpListAlphaFunctorIN3c104HalfELi3ELi2ELi2EEEJNS1_13power_functorIfEEfEEEvT_T0_DpT1_ --------------------------
	.section	.nv.constant0._ZN2at6native55_GLOBAL__N__de093ff9_22_ForeachBinaryOpList_cu_a911ec4325multi_tensor_apply_kernelINS1_18TensorListMetadataILi3EEENS1_24BinaryOpListAlphaFunctorIN3c104HalfELi3ELi2ELi2EEEJNS1_13power_functorIfEEfEEEvT_T0_DpT1_,"a",@progbits
	.sectionflags	@""
	.align	4
.nv.constant0._ZN2at6native55_GLOBAL__N__de093ff9_22_ForeachBinaryOpList_cu_a911ec4325multi_tensor_apply_kernelINS1_18TensorListMetadataILi3EEENS1_24BinaryOpListAlphaFunctorIN3c104HalfELi3ELi2ELi2EEEJNS1_13power_functorIfEEfEEEvT_T0_DpT1_:
	.zero		3680


//--------------------- .nv.constant0._ZN2at6native55_GLOBAL__N__de093ff9_22_ForeachBinaryOpList_cu_a911ec4325multi_tensor_apply_kernelINS1_18TensorListMetadataILi3EEENS1_24BinaryOpListAlphaFunctorIN3c108BFloat16ELi3ELi2ELi2EEEJNS1_13power_functorIfEEfEEEvT_T0_DpT1_ --------------------------
	.section	.nv.constant0._ZN2at6native55_GLOBAL__N__de093ff9_22_ForeachBinaryOpList_cu_a911ec4325multi_tensor_apply_kernelINS1_18TensorListMetadataILi3EEENS1_24BinaryOpListAlphaFunctorIN3c108BFloat16ELi3ELi2ELi2EEEJNS1_13power_functorIfEEfEEEvT_T0_DpT1_,"a",@progbits
	.sectionflags	@""
	.align	4
.nv.constant0._ZN2at6native55_GLOBAL__N__de093ff9_22_ForeachBinaryOpList_cu_a911ec4325multi_tensor_apply_kernelINS1_18TensorListMetadataILi3EEENS1_24BinaryOpListAlphaFunctorIN3c108BFloat16ELi3ELi2ELi2EEEJNS1_13power_functorIfEEfEEEvT_T0_DpT1_:
	.zero		3680


//--------------------- .nv.constant0._ZN2at6native55_GLOBAL__N__de093ff9_22_ForeachBinaryOpList_cu_a911ec4325multi_tensor_apply_kernelINS1_18TensorListMetadataILi3EEENS1_24BinaryOpListAlphaFunctorIN3c107complexIfEELi3ELi2ELi2EEEJNS1_13power_functorIS8_EES8_EEEvT_T0_DpT1_ --------------------------
	.section	.nv.constant0._ZN2at6native55_GLOBAL__N__de093ff9_22_ForeachBinaryOpList_cu_a911ec4325multi_tensor_apply_kernelINS1_18TensorListMetadataILi3EEENS1_24BinaryOpListAlphaFunctorIN3c107complexIfEELi3ELi2ELi2EEEJNS1_13power_functorIS8_EES8_EEEvT_T0_DpT1_,"a",@progbits
	.sectionflags	@""
	.align	4
.nv.constant0._ZN2at6native55_GLOBAL__N__de093ff9_22_ForeachBinaryOpList_cu_a911ec4325multi_tensor_apply_kernelINS1_18TensorListMetadataILi3EEENS1_24BinaryOpListAlphaFunctorIN3c107complexIfEELi3ELi2ELi2EEEJNS1_13power_functorIS8_EES8_EEEvT_T0_DpT1_:
	.zero		3688


//--------------------- .nv.constant0._ZN2at6native55_GLOBAL__N__de093ff9_22_ForeachBinaryOpList_cu_a911ec4325multi_tensor_apply_kernelINS1_18TensorListMetadataILi3EEENS1_24BinaryOpListAlphaFunctorIN3c107complexIdEELi3ELi2ELi2EEEJNS1_13power_functorIS8_EES8_EEEvT_T0_DpT1_ --------------------------
	.section	.nv.constant0._ZN2at6native55_GLOBAL__N__de093ff9_22_ForeachBinaryOpList_cu_a911ec4325multi_tensor_apply_kernelINS1_18TensorListMetadataILi3EEENS1_24BinaryOpListAlphaFunctorIN3c107complexIdEELi3ELi2ELi2EEEJNS1_13power_functorIS8_EES8_EEEvT_T0_DpT1_,"a",@progbits
	.sectionflags	@""
	.align	4
.nv.constant0._ZN2at6native55_GLOBAL__N__de093ff9_22_ForeachBinaryOpList_cu_a911ec4325multi_tensor_apply_kernelINS1_18TensorListMetadataILi3EEENS1_24BinaryOpListAlphaFunctorIN3c107complexIdEELi3ELi2ELi2EEEJNS1_13power_functorIS8_EES8_EEEvT_T0_DpT1_:
	.zero		3696


//--------------------- .nv.constant0._ZN2at6native55_GLOBAL__N__de093ff9_22_ForeachBinaryOpList_cu_a911ec4325multi_tensor_apply_kernelINS1_18TensorListMetadataILi3EEENS1_24BinaryOpListAlphaFunctorIfLi3ELi2ELi2EEEJNS1_13power_functorIfEEfEEEvT_T0_DpT1_ --------------------------
	.section	.nv.constant0._ZN2at6native55_GLOBAL__N__de093ff9_22_ForeachBinaryOpList_cu_a911ec4325multi_tensor_apply_kernelINS1_18TensorListMetadataILi3EEENS1_24BinaryOpListAlphaFunctorIfLi3ELi2ELi2EEEJNS1_13power_functorIfEEfEEEvT_T0_DpT1_,"a",@progbits
	.sectionflags	@""
	.align	4
.nv.constant0._ZN2at6native55_GLOBAL__N__de093ff9_22_ForeachBinaryOpList_cu_a911ec4325multi_tensor_apply_kernelINS1_18TensorListMetadataILi3EEENS1_24BinaryOpListAlphaFunctorIfLi3ELi2ELi2EEEJNS1_13power_functorIfEEfEEEvT_T0_DpT1_:
	.zero		3680


//--------------------- .nv.constant0._ZN2at6native55_GLOBAL__N__de093ff9_22_ForeachBinaryOpList_cu_a911ec4325multi_tensor_apply_kernelINS1_18TensorListMetadataILi3EEENS1_24BinaryOpListAlphaFunctorIdLi3ELi2ELi2EEEJNS1_13power_functorIdEEdEEEvT_T0_DpT1_ --------------------------
	.section	.nv.constant0._ZN2at6native55_GLOBAL__N__de093ff9_22_ForeachBinaryOpList_cu_a911ec4325multi_tensor_apply_kernelINS1_18TensorListMetadataILi3EEENS1_24BinaryOpListAlphaFunctorIdLi3ELi2ELi2EEEJNS1_13power_functorIdEEdEEEvT_T0_DpT1_,"a",@progbits
	.sectionflags	@""
	.align	4
.nv.constant0._ZN2at6native55_GLOBAL__N__de093ff9_22_ForeachBinaryOpList_cu_a911ec4325multi_tensor_apply_kernelINS1_18TensorListMetadataILi3EEENS1_24BinaryOpListAlphaFunctorIdLi3ELi2ELi2EEEJNS1_13power_functorIdEEdEEEvT_T0_DpT1_:
	.zero		3688


//--------------------- .nv.constant0._ZN2at6native55_GLOBAL__N__de093ff9_22_ForeachBinaryOpList_cu_a911ec4325multi_tensor_apply_kernelINS1_18TensorListMetadataILi3EEENS1_24BinaryOpListAlphaFunctorIsLi3ELi2ELi2EEEJNS1_13power_functorIsEEsEEEvT_T0_DpT1_ --------------------------
	.section	.nv.constant0._ZN2at6native55_GLOBAL__N__de093ff9_22_ForeachBinaryOpList_cu_a911ec4325multi_tensor_apply_kernelINS1_18TensorListMetadataILi3EEENS1_24BinaryOpListAlphaFunctorIsLi3ELi2ELi2EEEJNS1_13power_functorIsEEsEEEvT_T0_DpT1_,"a",@progbits
	.sectionflags	@""
	.align	4
.nv.constant0._ZN2at6native55_GLOBAL__N__de093ff9_22_ForeachBinaryOpList_cu_a911ec4325multi_tensor_apply_kernelINS1_18TensorListMetadataILi3EEENS1_24BinaryOpListAlphaFunctorIsLi3ELi2ELi2EEEJNS1_13power_functorIsEEsEEEvT_T0_DpT1_:
	.zero		3676


//--------------------- .nv.constant0._ZN2at6native55_GLOBAL__N__de093ff9_22_ForeachBinaryOpList_cu_a911ec4325multi_tensor_apply_kernelINS1_18TensorListMetadataILi3EEENS1_24BinaryOpListAlphaFunctorIlLi3ELi2ELi2EEEJNS1_13power_functorIlEElEEEvT_T0_DpT1_ --------------------------
	.section	.nv.constant0._ZN2at6native55_GLOBAL__N__de093ff9_22_ForeachBinaryOpList_cu_a911ec4325multi_tensor_apply_kernelINS1_18TensorListMetadataILi3EEENS1_24BinaryOpListAlphaFunctorIlLi3ELi2ELi2EEEJNS1_13power_functorIlEElEEEvT_T0_DpT1_,"a",@progbits
	.sectionflags	@""
	.align	4
.nv.constant0._ZN2at6native55_GLOBAL__N__de093ff9_22_ForeachBinaryOpList_cu_a911ec4325multi_tensor_apply_kernelINS1_18TensorListMetadataILi3EEENS1_24BinaryOpListAlphaFunctorIlLi3ELi2ELi2EEEJNS1_13power_functorIlEElEEEvT_T0_DpT1_:
	.zero		3688


//--------------------- .nv.constant0._ZN2at6native55_GLOBAL__N__de093ff9_22_ForeachBinaryOpList_cu_a911ec4325multi_tensor_apply_kernelINS1_18TensorListMetadataILi3EEENS1_24BinaryOpListAlphaFunctorIiLi3ELi2ELi2EEEJNS1_13power_functorIiEEiEEEvT_T0_DpT1_ --------------------------
	.section	.nv.constant0._ZN2at6native55_GLOBAL__N__de093ff9_22_ForeachBinaryOpList_cu_a911ec4325multi_tensor_apply_kernelINS1_18TensorListMetadataILi3EEENS1_24BinaryOpListAlphaFunctorIiLi3ELi2ELi2EEEJNS1_13power_functorIiEEiEEEvT_T0_DpT1_,"a",@progbits
	.sectionflags	@""
	.align	4
.nv.constant0._ZN2at6native55_GLOBAL__N__de093ff9_22_ForeachBinaryOpList_cu_a911ec4325multi_tensor_apply_kernelINS1_18TensorListMetadataILi3EEENS1_24BinaryOpListAlphaFunctorIiLi3ELi2ELi2EEEJNS1_13power_functorIiEEiEEEvT_T0_DpT1_:
	.zero		3680


//--------------------- .nv.constant0._ZN2at6native55_GLOBAL__N__de093ff9_22_ForeachBinaryOpList_cu_a911ec4325multi_tensor_apply_kernelINS1_18TensorListMetadataILi3EEENS1_24BinaryOpListAlphaFunctorIaLi3ELi2ELi2EEEJNS1_13power_functorIaEEaEEEvT_T0_DpT1_ --------------------------
	.section	.nv.constant0._ZN2at6native55_GLOBAL__N__de093ff9_22_ForeachBinaryOpList_cu_a911ec4325multi_tensor_apply_kernelINS1_18TensorListMetadataILi3EEENS1_24BinaryOpListAlphaFunctorIaLi3ELi2ELi2EEEJNS1_13power_functorIaEEaEEEvT_T0_DpT1_,"a",@progbits
	.sectionflags	@""
	.align	4
.nv.constant0._ZN2at6native55_GLOBAL__N__de093ff9_22_ForeachBinaryOpList_cu_a911ec4325multi_tensor_apply_kernelINS1_18TensorListMetadataILi3EEENS1_24BinaryOpListAlphaFunctorIaLi3ELi2ELi2EEEJNS1_13power_functorIaEEaEEEvT_T0_DpT1_:
	.zero		3675


//--------------------- .nv.constant0._ZN2at6native55_GLOBAL__N__de093ff9_22_ForeachBinaryOpList_cu_a911ec4325multi_tensor_apply_kernelINS1_18TensorListMetadataILi3EEENS1_24BinaryOpListAlphaFunctorIhLi3ELi2ELi2EEEJNS1_13power_functorIhEEhEEEvT_T0_DpT1_ --------------------------
	.section	.nv.constant0._ZN2at6native55_GLOBAL__N__de093ff9_22_ForeachBinaryOpList_cu_a911ec4325multi_tensor_apply_kernelINS1_18TensorListMetadataILi3EEENS1_24BinaryOpListAlphaFunctorIhLi3ELi2ELi2EEEJNS1_13power_functorIhEEhEEEvT_T0_DpT1_,"a",@progbits
	.sectionflags	@""
	.align	4
.nv.constant0._ZN2at6native55_GLOBAL__N__de093ff9_22_ForeachBinaryOpList_cu_a911ec4325multi_tensor_apply_kernelINS1_18TensorListMetadataILi3EEENS1_24BinaryOpListAlphaFunctorIhLi3ELi2ELi2EEEJNS1_13power_functorIhEEhEEEvT_T0_DpT1_:
	.zero		3675


//--------------------- .nv.constant0._ZN2at6native55_GLOBAL__N__de093ff9_22_ForeachBinaryOpList_cu_a911ec4325multi_tensor_apply_kernelINS1_18TensorListMetadataILi2EEENS1_24BinaryOpListAlphaFunctorIN3c104HalfELi2ELi2ELi0EEEJNS1_13power_functorIfEEfEEEvT_T0_DpT1_ --------------------------
	.section	.nv.constant0._ZN2at6native55_GLOBAL__N__de093ff9_22_ForeachBinaryOpList_cu_a911ec4325multi_tensor_apply_kernelINS1_18TensorListMetadataILi2EEENS1_24BinaryOpListAlphaFunctorIN3c104HalfELi2ELi2ELi0EEEJNS1_13power_functorIfEEfEEEvT_T0_DpT1_,"a",@progbits
	.sectionflags	@""
	.align	4
.nv.constant0._ZN2at6native55_GLOBAL__N__de093ff9_22_ForeachBinaryOpList_cu_a911ec4325multi_tensor_apply_kernelINS1_18TensorListMetadataILi2EEENS1_24BinaryOpListAlphaFunctorIN3c104HalfELi2ELi2ELi0EEEJNS1_13power_functorIfEEfEEEvT_T0_DpT1_:
	.zero		3680


//--------------------- .nv.constant0._ZN2at6native55_GLOBAL__N__de093ff9_22_ForeachBinaryOpList_cu_a911ec4325multi_tensor_apply_kernelINS1_18TensorListMetadataILi2EEENS1_24BinaryOpListAlphaFunctorIN3c108BFloat16ELi2ELi2ELi0EEEJNS1_13power_functorIfEEfEEEvT_T0_DpT1_ --------------------------
	.section	.nv.constant0._ZN2at6native55_GLOBAL__N__de093ff9_22_ForeachBinaryOpList_cu_a911ec4325multi_tensor_apply_kernelINS1_18TensorListMetadataILi2EEENS1_24BinaryOpListAlphaFunctorIN3c108BFloat16ELi2ELi2ELi0EEEJNS1_13power_functorIfEEfEEEvT_T0_DpT1_,"a",@progbits
	.sectionflags	@""
	.align	4
.nv.constant0._ZN2at6native55_GLOBAL__N__de093ff9_22_ForeachBinaryOpList_cu_a911ec4325multi_tensor_apply_kernelINS1_18TensorListMetadataILi2EEENS1_24BinaryOpListAlphaFunctorIN3c108BFloat16ELi2ELi2ELi0EEEJNS1_13power_functorIfEEfEEEvT_T0_DpT1_:
	.zero		3680


//--------------------- .nv.constant0._ZN2at6native55_GLOBAL__N__de093ff9_22_ForeachBinaryOpList_cu_a911ec4325multi_tensor_apply_kernelINS1_18TensorListMetadataILi2EEENS1_24BinaryOpListAlphaFunctorIN3c107complexIfEELi2ELi2ELi0EEEJNS1_13power_functorIS8_EES8_EEEvT_T0_DpT1_ --------------------------
	.section	.nv.constant0._ZN2at6native55_GLOBAL__N__de093ff9_22_ForeachBinaryOpList_cu_a911ec4325multi_tensor_apply_kernelINS1_18TensorListMetadataILi2EEENS1_24BinaryOpListAlphaFunctorIN3c107complexIfEELi2ELi2ELi0EEEJNS1_13power_functorIS8_EES8_EEEvT_T0_DpT1_,"a",@progbits
	.sectionflags	@""
	.align	4
.nv.constant0._ZN2at6native55_GLOBAL__N__de093ff9_22_ForeachBinaryOpList_cu_a911ec4325multi_tensor_apply_kernelINS1_18TensorListMetadataILi2EEENS1_24BinaryOpListAlphaFunctorIN3c107complexIfEELi2ELi2ELi0EEEJNS1_13power_functorIS8_EES8_EEEvT_T0_DpT1_:
	.zero		3688


//--------------------- .nv.constant0._ZN2at6native55_GLOBAL__N__de093ff9_22_ForeachBinaryOpList_cu_a911ec4325multi_tensor_apply_kernelINS1_18TensorListMetadataILi2EEENS1_24BinaryOpListAlphaFunctorIN3c107complexIdEELi2ELi2ELi0EEEJNS1_13power_functorIS8_EES8_EEEvT_T0_DpT1_ --------------------------
	.section	.nv.constant0._ZN2at6native55_GLOBAL__N__de093ff9_22_ForeachBinaryOpList_cu_a911ec4325multi_tensor_apply_kernelINS1_18TensorListMetadataILi2EEENS1_24BinaryOpListAlphaFunctorIN3c107complexIdEELi2ELi2ELi0EEEJNS1_13power_functorIS8_EES8_EEEvT_T0_DpT1_,"a",@progbits
	.sectionflags	@""
	.align	4
.nv.constant0._ZN2at6native55_GLOBAL__N__de093ff9_22_ForeachBinaryOpList_cu_a911ec4325multi_tensor_apply_kernelINS1_18TensorListMetadataILi2EEENS1_24BinaryOpListAlphaFunctorIN3c107complexIdEELi2ELi2ELi0EEEJNS1_13power_functorIS8_EES8_EEEvT_T0_DpT1_:
	.zero		3696


//--------------------- .nv.constant0._ZN2at6native55_GLOBAL__N__de093ff9_22_ForeachBinaryOpList_cu_a911ec4325multi_tensor_apply_kernelINS1_18TensorListMetadataILi2EEENS1_24BinaryOpListAlphaFunctorIfLi2ELi2ELi0EEEJNS1_13power_functorIfEEfEEEvT_T0_DpT1_ --------------------------
	.section	.nv.constant0._ZN2at6native55_GLOBAL__N__de093ff9_22_ForeachBinaryOpList_cu_a911ec4325multi_tensor_apply_kernelINS1_18TensorListMetadataILi2EEENS1_24BinaryOpListAlphaFunctorIfLi2ELi2ELi0EEEJNS1_13power_functorIfEEfEEEvT_T0_DpT1_,"a",@progbits
	.sectionflags	@""
	.align	4
.nv.constant0._ZN2at6native55_GLOBAL__N__de093ff9_22_ForeachBinaryOpList_cu_a911ec4325multi_tensor_apply_kernelINS1_18TensorListMetadataILi2EEENS1_24BinaryOpListAlphaFunctorIfLi2ELi2ELi0EEEJNS1_13power_functorIfEEfEEEvT_T0_DpT1_:
	.zero		3680


//--------------------- .nv.constant0._ZN2at6native55_GLOBAL__N__de093ff9_22_ForeachBinaryOpList_cu_a911ec4325multi_tensor_apply_kernelINS1_18TensorListMetadataILi2EEENS1_24BinaryOpListAlphaFunctorIdLi2ELi2ELi0EEEJNS1_13power_functorIdEEdEEEvT_T0_DpT1_ --------------------------
	.section	.nv.constant0._ZN2at6native55_GLOBAL__N__de093ff9_22_ForeachBinaryOpList_cu_a911ec4325multi_tensor_apply_kernelINS1_18TensorListMetadataILi2EEENS1_24BinaryOpListAlphaFunctorIdLi2ELi2ELi0EEEJNS1_13power_functorIdEEdEEEvT_T0_DpT1_,"a",@progbits
	.sectionflags	@""
	.align	4
.nv.constant0._ZN2at6native55_GLOBAL__N__de093ff9_22_ForeachBinaryOpList_cu_a911ec4325multi_tensor_apply_kernelINS1_18TensorListMetadataILi2EEENS1_24BinaryOpListAlphaFunctorIdLi2ELi2ELi0EEEJNS1_13power_functorIdEEdEEEvT_T0_DpT1_:
	.zero		3688


//--------------------- .nv.constant0._ZN2at6native55_GLOBAL__N__de093ff9_22_ForeachBinaryOpList_cu_a911ec4325multi_tensor_apply_kernelINS1_18TensorListMetadataILi2EEENS1_24BinaryOpListAlphaFunctorIsLi2ELi2ELi0EEEJNS1_13power_functorIsEEsEEEvT_T0_DpT1_ --------------------------
	.section	.nv.constant0._ZN2at6native55_GLOBAL__N__de093ff9_22_ForeachBinaryOpList_cu_a911ec4325multi_tensor_apply_kernelINS1_18TensorListMetadataILi2EEENS1_24BinaryOpListAlphaFunctorIsLi2ELi2ELi0EEEJNS1_13power_functorIsEEsEEEvT_T0_DpT1_,"a",@progbits
	.sectionflags	@""
	.align	4
.nv.constant0._ZN2at6native55_GLOBAL__N__de093ff9_22_ForeachBinaryOpList_cu_a911ec4325multi_tensor_apply_kernelINS1_18TensorListMetadataILi2EEENS1_24BinaryOpListAlphaFunctorIsLi2ELi2ELi0EEEJNS1_13power_functorIsEEsEEEvT_T0_DpT1_:
	.zero		3676


//--------------------- .nv.constant0._ZN2at6native55_GLOBAL__N__de093ff9_22_ForeachBinaryOpList_cu_a911ec4325multi_tensor_apply_kernelINS1_18TensorListMetadataILi2EEENS1_24BinaryOpListAlphaFunctorIlLi2ELi2ELi0EEEJNS1_13power_functorIlEElEEEvT_T0_DpT1_ --------------------------
	.section	.nv.constant0._ZN2at6native55_GLOBAL__N__de093ff9_22_ForeachBinaryOpList_cu_a911ec4325multi_tensor_apply_kernelINS1_18TensorListMetadataILi2EEENS1_24BinaryOpListAlphaFunctorIlLi2ELi2ELi0EEEJNS1_13power_functorIlEElEEEvT_T0_DpT1_,"a",@progbits
	.sectionflags	@""
	.align	4
.nv.constant0._ZN2at6native55_GLOBAL__N__de093ff9_22_ForeachBinaryOpList_cu_a911ec4325multi_tensor_apply_kernelINS1_18TensorListMetadataILi2EEENS1_24BinaryOpListAlphaFunctorIlLi2ELi2ELi0EEEJNS1_13power_functorIlEElEEEvT_T0_DpT1_:
	.zero		3688


//--------------------- .nv.constant0._ZN2at6native55_GLOBAL__N__de093ff9_22_ForeachBinaryOpList_cu_a911ec4325multi_tensor_apply_kernelINS1_18TensorListMetadataILi2EEENS1_24BinaryOpListAlphaFunctorIiLi2ELi2ELi0EEEJNS1_13power_functorIiEEiEEEvT_T0_DpT1_ --------------------------
	.section	.nv.constant0._ZN2at6native55_GLOBAL__N__de093ff9_22_ForeachBinaryOpList_cu_a911ec4325multi_tensor_apply_kernelINS1_18TensorListMetadataILi2EEENS1_24BinaryOpListAlphaFunctorIiLi2ELi2ELi0EEEJNS1_13power_functorIiEEiEEEvT_T0_DpT1_,"a",@progbits
	.sectionflags	@""
	.align	4
.nv.constant0._ZN2at6native55_GLOBAL__N__de093ff9_22_ForeachBinaryOpList_cu_a911ec4325multi_tensor_apply_kernelINS1_18TensorListMetadataILi2EEENS1_24BinaryOpListAlphaFunctorIiLi2ELi2ELi0EEEJNS1_13power_functorIiEEiEEEvT_T0_DpT1_:
	.zero		3680


//--------------------- .nv.constant0._ZN2at6native55_GLOBAL__N__de093ff9_22_ForeachBinaryOpList_cu_a911ec4325multi_tensor_apply_kernelINS1_18TensorListMetadataILi2EEENS1_24BinaryOpListAlphaFunctorIaLi2ELi2ELi0EEEJNS1_13power_functorIaEEaEEEvT_T0_DpT1_ --------------------------
	.section	.nv.constant0._ZN2at6native55_GLOBAL__N__de093ff9_22_ForeachBinaryOpList_cu_a911ec4325multi_tensor_apply_kernelINS1_18TensorListMetadataILi2EEENS1_24BinaryOpListAlphaFunctorIaLi2ELi2ELi0EEEJNS1_13power_functorIaEEaEEEvT_T0_DpT1_,"a",@progbits
	.sectionflags	@""
	.align	4
.nv.constant0._ZN2at6native55_GLOBAL__N__de093ff9_22_ForeachBinaryOpList_cu_a911ec4325multi_tensor_apply_kernelINS1_18TensorListMetadataILi2EEENS1_24BinaryOpListAlphaFunctorIaLi2ELi2ELi0EEEJNS1_13power_functorIaEEaEEEvT_T0_DpT1_:
	.zero		3675


//--------------------- .nv.constant0._ZN2at6native55_GLOBAL__N__de093ff9_22_ForeachBinaryOpList_cu_a911ec4325multi_tensor_apply_kernelINS1_18TensorListMetadataILi2EEENS1_24BinaryOpListAlphaFunctorIhLi2ELi2ELi0EEEJNS1_13power_functorIhEEhEEEvT_T0_DpT1_ --------------------------
	.section	.nv.constant0._ZN2at6native55_GLOBAL__N__de093ff9_22_ForeachBinaryOpList_cu_a911ec4325multi_tensor_apply_kernelINS1_18TensorListMetadataILi2EEENS1_24BinaryOpListAlphaFunctorIhLi2ELi2ELi0EEEJNS1_13power_functorIhEEhEEEvT_T0_DpT1_,"a",@progbits
	.sectionflags	@""
	.align	4
.nv.constant0._ZN2at6native55_GLOBAL__N__de093ff9_22_ForeachBinaryOpList_cu_a911ec4325multi_tensor_apply_kernelINS1_18TensorListMetadataILi2EEENS1_24BinaryOpListAlphaFunctorIhLi2ELi2ELi0EEEJNS1_13power_functorIhEEhEEEvT_T0_DpT1_:
	.zero		3675


//--------------------- .nv.constant0._ZN2at6native55_GLOBAL__N__de093ff9_22_ForeachBinaryOpList_cu_a911ec4325multi_tensor_apply_kernelINS1_18TensorListMetadataILi3EEENS1_24BinaryOpListAlphaFunctorIN3c104HalfELi3ELi2ELi2EEEJNS0_7maximumIfEEfEEEvT_T0_DpT1_ --------------------------
	.section	.nv.constant0._ZN2at6native55_GLOBAL__N__de093ff9_22_ForeachBinaryOpList_cu_a911ec4325multi_tensor_apply_kernelINS1_18TensorListMetadataILi3EEENS1_24BinaryOpListAlphaFunctorIN3c104HalfELi3ELi2ELi2EEEJNS0_7maximumIfEEfEEEvT_T0_DpT1_,"a",@progbits
	.sectionflags	@""
	.align	4
.nv.constant0._ZN2at6native55_GLOBAL__N__de093ff9_22_ForeachBinaryOpList_cu_a911ec4325multi_tensor_apply_kernelINS1_18TensorListMetadataILi3EEENS1_24BinaryOpListAlphaFunctorIN3c104HalfELi3ELi2ELi2EEEJNS0_7maximumIfEEfEEEvT_T0_DpT1_:
	.zero		3680


//--------------------- .nv.constant0._ZN2at6native55_GLOBAL__N__de093ff9_22_ForeachBinaryOpList_cu_a911ec4325multi_tensor_apply_kernelINS1_18TensorListMetadataILi3EEENS1_24BinaryOpListAlphaFunctorIN3c108BFloat16ELi3ELi2ELi2EEEJNS0_7maximumIfEEfEEEvT_T0_DpT1_ --------------------------
	.section	.nv.constant0._ZN2at6native55_GLOBAL__N__de093ff9_22_ForeachBinaryOpList_cu_a911ec4325multi_tensor_apply_kernelINS1_18TensorListMetadataILi3EEENS1_24BinaryOpListAlphaFunctorIN3c108BFloat16ELi3ELi2ELi2EEEJNS0_7maximumIfEEfEEEvT_T0_DpT1_,"a",@progbits
	.sectionflags	@""
	.align	4
.nv.constant0._ZN2at6native55_GLOBAL__N__de093ff9_22_ForeachBinaryOpList_cu_a911ec4325multi_tensor_apply_kernelINS1_18TensorListMetadataILi3EEENS1_24BinaryOpListAlphaFunctorIN3c108BFloat16ELi3ELi2ELi2EEEJNS0_7maximumIfEEfEEEvT_T0_DpT1_:
	.zero		3680


//--------------------- .nv.constant0._ZN2at6native55_GLOBAL__N__de093ff9_22_ForeachBinaryOpList_cu_a911ec4325multi_tensor_apply_kernelINS1_18TensorListMetadataILi3EEENS1_24BinaryOpListAlphaFunctorIfLi3ELi2ELi2EEEJNS0_7maximumIfEEfEEEvT_T0_DpT1_ --------------------------
	.section	.nv.constant0._ZN2at6native55_GLOBAL__N__de093ff9_22_ForeachBinaryOpList_cu_a911ec4325multi_tensor_apply_kernelINS1_18TensorListMetadataILi3EEENS1_24BinaryOpListAlphaFunctorIfLi3ELi2ELi2EEEJNS0_7maximumIfEEfEEEvT_T0_DpT1_,"a",@progbits
	.sectionflags	@""
	.align	4
.nv.constant0._ZN2at6native55_GLOBAL__N__de093ff9_22_ForeachBinaryOpList_cu_a911ec4325multi_tensor_apply_kernelINS1_18TensorListMetadataILi3EEENS1_24BinaryOpListAlphaFunctorIfLi3ELi2ELi2EEEJNS0_7maximumIfEEfEEEvT_T0_DpT1_:
	.zero		3680


//--------------------- .nv.constant0._ZN2at6native55_GLOBAL__N__de093ff9_22_ForeachBinaryOpList_cu_a911ec4325multi_tensor_apply_kernelINS1_18TensorListMetadataILi3EEENS1_24BinaryOpListAlphaFunctorIdLi3ELi2ELi2EEEJNS0_7maximumIdEEdEEEvT_T0_DpT1_ --------------------------
	.section	.nv.constant0._ZN2at6native55_GLOBAL__N__de093ff9_22_ForeachBinaryOpList_cu_a911ec4325multi_tensor_apply_kernelINS1_18TensorListMetadataILi3EEENS1_24BinaryOpListAlphaFunctorIdLi3ELi2ELi2EEEJNS0_7maximumIdEEdEEEvT_T0_DpT1_,"a",@progbits
	.sectionflags	@""
	.align	4
.nv.constant0._ZN2at6native55_GLOBAL__N__de093ff9_22_ForeachBinaryOpList_cu_a911ec4325multi_tensor_apply_kernelINS1_18TensorListMetadataILi3EEENS1_24BinaryOpListAlphaFunctorIdLi3ELi2ELi2EEEJNS0_7maximumIdEEdEEEvT_T0_DpT1_:
	.zero		3688


//--------------------- .nv.constant0._ZN2at6native55_GLOBAL__N__de093ff9_22_ForeachBinaryOpList_cu_a911ec4325multi_tensor_apply_kernelINS1_18TensorListMetadataILi3EEENS1_24BinaryOpListAlphaFunctorIsLi3ELi2ELi2EEEJNS0_7maximumIsEEsEEEvT_T0_DpT1_ --------------------------
	.section	.nv.constant0._ZN2at6native55_GLOBAL__N__de093ff9_22_ForeachBinaryOpList_cu_a911ec4325multi_tensor_apply_kernelINS1_18TensorListMetadataILi3EEENS1_24BinaryOpListAlphaFunctorIsLi3ELi2ELi2EEEJNS0_7maximumIsEEsEEEvT_T0_DpT1_,"a",@progbits
	.sectionflags	@""
	.align	4
.nv.constant0._ZN2at6native55_GLOBAL__N__de093ff9_22_ForeachBinaryOpList_cu_a911ec4325multi_tensor_apply_kernelINS1_18TensorListMetadataILi3EEENS1_24BinaryOpListAlphaFunctorIsLi3ELi2ELi2EEEJNS0_7maximumIsEEsEEEvT_T0_DpT1_:
	.zero		3676


//--------------------- .nv.constant0._ZN2at6native55_GLOBAL__N__de093ff9_22_ForeachBinaryOpList_cu_a911ec4325multi_tensor_apply_kernelINS1_18TensorListMetadataILi3EEENS1_24BinaryOpListAlphaFunctorIlLi3ELi2ELi2EEEJNS0_7maximumIlEElEEEvT_T0_DpT1_ --------------------------
	.section	.nv.constant0._ZN2at6native55_GLOBAL__N__de093ff9_22_ForeachBinaryOpList_cu_a911ec4325multi_tensor_apply_kernelINS1_18TensorListMetadataILi3EEENS1_24BinaryOpListAlphaFunctorIlLi3ELi2ELi2EEEJNS0_7maximumIlEElEEEvT_T0_DpT1_,"a",@progbits
	.sectionflags	@""
	.align	4
.nv.constant0._ZN2at6native55_GLOBAL__N__de093ff9_22_ForeachBinaryOpList_cu_a911ec4325multi_tensor_apply_kernelINS1_18TensorListMetadataILi3EEENS1_24BinaryOpListAlphaFunctorIlLi3ELi2ELi2EEEJNS0_7maximumIlEElEEEvT_T0_DpT1_:
	.zero		3688


//--------------------- .nv.constant0._ZN2at6native55_GLOBAL__N__de093ff9_22_ForeachBinaryOpList_cu_a911ec4325multi_tensor_apply_kernelINS1_18TensorListMetadataILi3EEENS1_24BinaryOpListAlphaFunctorIiLi3ELi2ELi2EEEJNS0_7maximumIiEEiEEEvT_T0_DpT1_ --------------------------
	.section	.nv.constant0._ZN2at6native55_GLOBAL__N__de093ff9_22_ForeachBinaryOpList_cu_a911ec4325multi_tensor_apply_kernelINS1_18TensorListMetadataILi3EEENS1_24BinaryOpListAlphaFunctorIiLi3ELi2ELi2EEEJNS0_7maximumIiEEiEEEvT_T0_DpT1_,"a",@progbits
	.sectionflags	@""
	.align	4
.nv.constant0._ZN2at6native55_GLOBAL__N__de093ff9_22_ForeachBinaryOpList_cu_a911ec4325multi_tensor_apply_kernelINS1_18TensorListMetadataILi3EEENS1_24BinaryOpListAlphaFunctorIiLi3ELi2ELi2EEEJNS0_7maximumIiEEiEEEvT_T0_DpT1_:
	.zero		3680


//--------------------- .nv.constant0._ZN2at6native55_GLOBAL__N__de093ff9_22_ForeachBinaryOpList_cu_a911ec4325multi_tensor_apply_kernelINS1_18TensorListMetadataILi3EEENS1_24BinaryOpListAlphaFunctorIaLi3ELi2ELi2EEEJNS0_7maximumIaEEaEEEvT_T0_DpT1_ --------------------------
	.section	.nv.constant0._ZN2at6native55_GLOBAL__N__de093ff9_22_ForeachBinaryOpList_cu_a911ec4325multi_tensor_apply_kernelINS1_18TensorListMetadataILi3EEENS1_24BinaryOpListAlphaFunctorIaLi3ELi2ELi2EEEJNS0_7maximumIaEEaEEEvT_T0_DpT1_,"a",@progbits
	.sectionflags	@""
	.align	4
.nv.constant0._ZN2at6native55_GLOBAL__N__de093ff9_22_ForeachBinaryOpList_cu_a911ec4325multi_tensor_apply_kernelINS1_18TensorListMetadataILi3EEENS1_24BinaryOpListAlphaFunctorIaLi3ELi2ELi2EEEJNS0_7maximumIaEEaEEEvT_T0_DpT1_:
	.zero		3675


//--------------------- .nv.constant0._ZN2at6native55_GLOBAL__N__de093ff9_22_ForeachBinaryOpList_cu_a911ec4325multi_tensor_apply_kernelINS1_18TensorListMetadataILi3EEENS1_24BinaryOpListAlphaFunctorIhLi3ELi2ELi2EEEJNS0_7maximumIhEEhEEEvT_T0_DpT1_ --------------------------
	.section	.nv.constant0._ZN2at6native55_GLOBAL__N__de093ff9_22_ForeachBinaryOpList_cu_a911ec4325multi_tensor_apply_kernelINS1_18TensorListMetadataILi3EEENS1_24BinaryOpListAlphaFunctorIhLi3ELi2ELi2EEEJNS0_7maximumIhEEhEEEvT_T0_DpT1_,"a",@progbits
	.sectionflags	@""
	.align	4
.nv.constant0._ZN2at6native55_GLOBAL__N__de093ff9_22_ForeachBinaryOpList_cu_a911ec4325multi_tensor_apply_kernelINS1_18TensorListMetadataILi3EEENS1_24BinaryOpListAlphaFunctorIhLi3ELi2ELi2EEEJNS0_7maximumIhEEhEEEvT_T0_DpT1_:
	.zero		3675


//--------------------- .nv.constant0._ZN2at6native55_GLOBAL__N__de093ff9_22_ForeachBinaryOpList_cu_a911ec4325multi_tensor_apply_kernelINS1_18TensorListMetadataILi2EEENS1_24BinaryOpListAlphaFunctorIN3c104HalfELi2ELi2ELi0EEEJNS0_7maximumIfEEfEEEvT_T0_DpT1_ --------------------------
	.section	.nv.constant0._ZN2at6native55_GLOBAL__N__de093ff9_22_ForeachBinaryOpList_cu_a911ec4325multi_tensor_apply_kernelINS1_18TensorListMetadataILi2EEENS1_24BinaryOpListAlphaFunctorIN3c104HalfELi2ELi2ELi0EEEJNS0_7maximumIfEEfEEEvT_T0_DpT1_,"a",@progbits
	.sectionflags	@""
	.align	4
.nv.constant0._ZN2at6native55_GLOBAL__N__de093ff9_22_ForeachBinaryOpList_cu_a911ec4325multi_tensor_apply_kernelINS1_18TensorListMetadataILi2EEENS1_24BinaryOpListAlphaFunctorIN3c104HalfELi2ELi2ELi0EEEJNS0_7maximumIfEEfEEEvT_T0_DpT1_:
	.zero		3680


//--------------------- .nv.constant0._ZN2at6native55_GLOBAL__N__de093ff9_22_ForeachBinaryOpList_cu_a911ec4325multi_tensor_apply_kernelINS1_18TensorListMetadataILi2EEENS1_24BinaryOpListAlphaFunctorIN3c108BFloat16ELi2ELi2ELi0EEEJNS0_7maximumIfEEfEEEvT_T0_DpT1_ --------------------------
	.section	.nv.constant0._ZN2at6native55_GLOBAL__N__de093ff9_22_ForeachBinaryOpList_cu_a911ec4325multi_tensor_apply_kernelINS1_18TensorListMetadataILi2EEENS1_24BinaryOpListAlphaFunctorIN3c108BFloat16ELi2ELi2ELi0EEEJNS0_7maximumIfEEfEEEvT_T0_DpT1_,"a",@progbits
	.sectionflags	@""
	.align	4
.nv.constant0._ZN2at6native55_GLOBAL__N__de093ff9_22_ForeachBinaryOpList_cu_a911ec4325multi_tensor_apply_kernelINS1_18TensorListMetadataILi2EEENS1_24BinaryOpListAlphaFunctorIN3c108BFloat16ELi2ELi2ELi0EEEJNS0_7maximumIfEEfEEEvT_T0_DpT1_:
	.zero		3680


//--------------------- .nv.constant0._ZN2at6native55_GLOBAL__N__de093ff9_22_ForeachBinaryOpList_cu_a911ec4325multi_tensor_apply_kernelINS1_18TensorListMetadataILi2EEENS1_24BinaryOpListAlphaFunctorIfLi2ELi2ELi0EEEJNS0_7maximumIfEEfEEEvT_T0_DpT1_ --------------------------
	.section	.nv.constant0._ZN2at6native55_GLOBAL__N__de093ff9_22_ForeachBinaryOpList_cu_a911ec4325multi_tensor_apply_kernelINS1_18TensorListMetadataILi2EEENS1_24BinaryOpListAlphaFunctorIfLi2ELi2ELi0EEEJNS0_7maximumIfEEfEEEvT_T0_DpT1_,"a",@progbits
	.sectionflags	@""
	.align	4
.nv.constant0._ZN2at6native55_GLOBAL__N__de093ff9_22_ForeachBinaryOpList_cu_a911ec4325multi_tensor_apply_kernelINS1_18TensorListMetadataILi2EEENS1_24BinaryOpListAlphaFunctorIfLi2ELi2ELi0EEEJNS0_7maximumIfEEfEEEvT_T0_DpT1_:
	.zero		3680


//--------------------- .nv.constant0._ZN2at6native55_GLOBAL__N__de093ff9_22_ForeachBinaryOpList_cu_a911ec4325multi_tensor_apply_kernelINS1_18TensorListMetadataILi2EEENS1_24BinaryOpListAlphaFunctorIdLi2ELi2ELi0EEEJNS0_7maximumIdEEdEEEvT_T0_DpT1_ --------------------------
	.section	.nv.constant0._ZN2at6native55_GLOBAL__N__de093ff9_22_ForeachBinaryOpList_cu_a911ec4325multi_tensor_apply_kernelINS1_18TensorListMetadataILi2EEENS1_24BinaryOpListAlphaFunctorIdLi2ELi2ELi0EEEJNS0_7maximumIdEEdEEEvT_T0_DpT1_,"a",@progbits
	.sectionflags	@""
	.align	4
.nv.constant0._ZN2at6native55_GLOBAL__N__de093ff9_22_ForeachBinaryOpList_cu_a911ec4325multi_tensor_apply_kernelINS1_18TensorListMetadataILi2EEENS1_24BinaryOpListAlphaFunctorIdLi2ELi2ELi0EEEJNS0_7maximumIdEEdEEEvT_T0_DpT1_:
	.zero		3688


//--------------------- .nv.constant0._ZN2at6native55_GLOBAL__N__de093ff9_22_ForeachBinaryOpList_cu_a911ec4325multi_tensor_apply_kernelINS1_18TensorListMetadataILi2EEENS1_24BinaryOpListAlphaFunctorIsLi2ELi2ELi0EEEJNS0_7maximumIsEEsEEEvT_T0_DpT1_ --------------------------
	.section	.nv.constant0._ZN2at6native55_GLOBAL__N__de093ff9_22_ForeachBinaryOpList_cu_a911ec4325multi_tensor_apply_kernelINS1_18TensorListMetadataILi2EEENS1_24BinaryOpListAlphaFunctorIsLi2ELi2ELi0EEEJNS0_7maximumIsEEsEEEvT_T0_DpT1_,"a",@progbits
	.sectionflags	@""
	.align	4
.nv.constant0._ZN2at6native55_GLOBAL__N__de093ff9_22_ForeachBinaryOpList_cu_a911ec4325multi_tensor_apply_kernelINS1_18TensorListMetadataILi2EEENS1_24BinaryOpListAlphaFunctorIsLi2ELi2ELi0EEEJNS0_7maximumIsEEsEEEvT_T0_DpT1_:
	.zero		3676


//--------------------- .nv.constant0._ZN2at6native55_GLOBAL__N__de093ff9_22_ForeachBinaryOpList_cu_a911ec4325multi_tensor_apply_kernelINS1_18TensorListMetadataILi2EEENS1_24BinaryOpListAlphaFunctorIlLi2ELi2ELi0EEEJNS0_7maximumIlEElEEEvT_T0_DpT1_ --------------------------
	.section	.nv.constant0._ZN2at6native55_GLOBAL__N__de093ff9_22_ForeachBinaryOpList_cu_a911ec4325multi_tensor_apply_kernelINS1_18TensorListMetadataILi2EEENS1_24BinaryOpListAlphaFunctorIlLi2ELi2ELi0EEEJNS0_7maximumIlEElEEEvT_T0_DpT1_,"a",@progbits
	.sectionflags	@""
	.align	4
.nv.constant0._ZN2at6native55_GLOBAL__N__de093ff9_22_ForeachBinaryOpList_cu_a911ec4325multi_tensor_apply_kernelINS1_18TensorListMetadataILi2EEENS1_24BinaryOpListAlphaFunctorIlLi2ELi2ELi0EEEJNS0_7maximumIlEElEEEvT_T0_DpT1_:
	.zero		3688


//--------------------- .nv.constant0._ZN2at6native55_GLOBAL__N__de093ff9_22_ForeachBinaryOpList_cu_a911ec4325multi_tensor_apply_kernelINS1_18TensorListMetadataILi2EEENS1_24BinaryOpListAlphaFunctorIiLi2ELi2ELi0EEEJNS0_7maximumIiEEiEEEvT_T0_DpT1_ --------------------------
	.section	.nv.constant0._ZN2at6native55_GLOBAL__N__de093ff9_22_ForeachBinaryOpList_cu_a911ec4325multi_tensor_apply_kernelINS1_18TensorListMetadataILi2EEENS1_24BinaryOpListAlphaFunctorIiLi2ELi2ELi0EEEJNS0_7maximumIiEEiEEEvT_T0_DpT1_,"a",@progbits
	.sectionflags	@""
	.align	4
.nv.constant0._ZN2at6native55_GLOBAL__N__de093ff9_22_ForeachBinaryOpList_cu_a911ec4325multi_tensor_apply_kernelINS1_18TensorListMetadataILi2EEENS1_24BinaryOpListAlphaFunctorIiLi2ELi2ELi0EEEJNS0_7maximumIiEEiEEEvT_T0_DpT1_:
	.zero		3680


//--------------------- .nv.constant0._ZN2at6native55_GLOBAL__N__de093ff9_22_ForeachBinaryOpList_cu_a911ec4325multi_tensor_apply_kernelINS1_18TensorListMetadataILi2EEENS1_24BinaryOpListAlphaFunctorIaLi2ELi2ELi0EEEJNS0_7maximumIaEEaEEEvT_T0_DpT1_ --------------------------
	.section	.nv.constant0._ZN2at6native55_GLOBAL__N__de093ff9_22_ForeachBinaryOpList_cu_a911ec4325multi_tensor_apply_kernelINS1_18TensorListMetadataILi2EEENS1_24BinaryOpListAlphaFunctorIaLi2ELi2ELi0EEEJNS0_7maximumIaEEaEEEvT_T0_DpT1_,"a",@progbits
	.sectionflags	@""
	.align	4
.nv.constant0._ZN2at6native55_GLOBAL__N__de093ff9_22_ForeachBinaryOpList_cu_a911ec4325multi_tensor_apply_kernelINS1_18TensorListMetadataILi2EEENS1_24BinaryOpListAlphaFunctorIaLi2ELi2ELi0EEEJNS0_7maximumIaEEaEEEvT_T0_DpT1_:
	.zero		3675


//--------------------- .nv.constant0._ZN2at6native55_GLOBAL__N__de093ff9_22_ForeachBinaryOpList_cu_a911ec4325multi_tensor_apply_kernelINS1_18TensorListMetadataILi2EEENS1_24BinaryOpListAlphaFunctorIhLi2ELi2ELi0EEEJNS0_7maximumIhEEhEEEvT_T0_DpT1_ --------------------------
	.section	.nv.constant0._ZN2at6native55_GLOBAL__N__de093ff9_22_ForeachBinaryOpList_cu_a911ec4325multi_tensor_apply_kernelINS1_18TensorListMetadataILi2EEENS1_24BinaryOpListAlphaFunctorIhLi2ELi2ELi0EEEJNS0_7maximumIhEEhEEEvT_T0_DpT1_,"a",@progbits
	.sectionflags	@""
	.align	4
.nv.constant0._ZN2at6native55_GLOBAL__N__de093ff9_22_ForeachBinaryOpList_cu_a911ec4325multi_tensor_apply_kernelINS1_18TensorListMetadataILi2EEENS1_24BinaryOpListAlphaFunctorIhLi2ELi2ELi0EEEJNS0_7maximumIhEEhEEEvT_T0_DpT1_:
	.zero		3675


//--------------------- .nv.constant0._ZN2at6native55_GLOBAL__N__de093ff9_22_ForeachBinaryOpList_cu_a911ec4325multi_tensor_apply_kernelINS1_18TensorListMetadataILi3EEENS1_24BinaryOpListAlphaFunctorIN3c104HalfELi3ELi2ELi2EEEJNS0_7minimumIfEEfEEEvT_T0_DpT1_ --------------------------
	.section	.nv.constant0._ZN2at6native55_GLOBAL__N__de093ff9_22_ForeachBinaryOpList_cu_a911ec4325multi_tensor_apply_kernelINS1_18TensorListMetadataILi3EEENS1_24BinaryOpListAlphaFunctorIN3c104HalfELi3ELi2ELi2EEEJNS0_7minimumIfEEfEEEvT_T0_DpT1_,"a",@progbits
	.sectionflags	@""
	.align	4
.nv.constant0._ZN2at6native55_GLOBAL__N__de093ff9_22_ForeachBinaryOpList_cu_a911ec4325multi_tensor_apply_kernelINS1_18TensorListMetadataILi3EEENS1_24BinaryOpListAlphaFunctorIN3c104HalfELi3ELi2ELi2EEEJNS0_7minimumIfEEfEEEvT_T0_DpT1_:
	.zero		3680


//--------------------- .nv.constant0._ZN2at6native55_GLOBAL__N__de093ff9_22_ForeachBinaryOpList_cu_a911ec4325multi_tensor_apply_kernelINS1_18TensorListMetadataILi3EEENS1_24BinaryOpListAlphaFunctorIN3c108BFloat16ELi3ELi2ELi2EEEJNS0_7minimumIfEEfEEEvT_T0_DpT1_ --------------------------
	.section	.nv.constant0._ZN2at6native55_GLOBAL__N__de093ff9_22_ForeachBinaryOpList_cu_a911ec4325multi_tensor_apply_kernelINS1_18TensorListMetadataILi3EEENS1_24BinaryOpListAlphaFunctorIN3c108BFloat16ELi3ELi2ELi2EEEJNS0_7minimumIfEEfEEEvT_T0_DpT1_,"a",@progbits
	.sectionflags	@""
	.align	4
.nv.constant0._ZN2at6native55_GLOBAL__N__de093ff9_22_ForeachBinaryOpList_cu_a911ec4325multi_tensor_apply_kernelINS1_18TensorListMetadataILi3EEENS1_24BinaryOpListAlphaFunctorIN3c108BFloat16ELi3ELi2ELi2EEEJNS0_7minimumIfEEfEEEvT_T0_DpT1_:
	.zero		3680


//--------------------- .nv.constant0._ZN2at6native55_GLOBAL__N__de093ff9_22_ForeachBinaryOpList_cu_a911ec4325multi_tensor_apply_kernelINS1_18TensorListMetadataILi3EEENS1_24BinaryOpListAlphaFunctorIfLi3ELi2ELi2EEEJNS0_7minimumIfEEfEEEvT_T0_DpT1_ --------------------------
	.section	.nv.constant0._ZN2at6native55_GLOBAL__N__de093ff9_22_ForeachBinaryOpList_cu_a911ec4325multi_tensor_apply_kernelINS1_18TensorListMetadataILi3EEENS1_24BinaryOpListAlphaFunctorIfLi3ELi2ELi2EEEJNS0_7minimumIfEEfEEEvT_T0_DpT1_,"a",@progbits
	.sectionflags	@""
	.align	4
.nv.constant0._ZN2at6native55_GLOBAL__N__de093ff9_22_ForeachBinaryOpList_cu_a911ec4325multi_tensor_apply_kernelINS1_18TensorListMetadataILi3EEENS1_24BinaryOpListAlphaFunctorIfLi3ELi2ELi2EEEJNS0_7minimumIfEEfEEEvT_T0_DpT1_:
	.zero		3680


//--------------------- .nv.constant0._ZN2at6native55_GLOBAL__N__de093ff9_22_ForeachBinaryOpList_cu_a911ec4325multi_tensor_apply_kernelINS1_18TensorListMetadataILi3EEENS1_24BinaryOpListAlphaFunctorIdLi3ELi2ELi2EEEJNS0_7minimumIdEEdEEEvT_T0_DpT1_ --------------------------
	.section	.nv.constant0._ZN2at6native55_GLOBAL__N__de093ff9_22_ForeachBinaryOpList_cu_a911ec4325multi_tensor_apply_kernelINS1_18TensorListMetadataILi3EEENS1_24BinaryOpListAlphaFunctorIdLi3ELi2ELi2EEEJNS0_7minimumIdEEdEEEvT_T0_DpT1_,"a",@progbits
	.sectionflags	@""
	.align	4
.nv.constant0._ZN2at6native55_GLOBAL__N__de093ff9_22_ForeachBinaryOpList_cu_a911ec4325multi_tensor_apply_kernelINS1_18TensorListMetadataILi3EEENS1_24BinaryOpListAlphaFunctorIdLi3ELi2ELi2EEEJNS0_7minimumIdEEdEEEvT_T0_DpT1_:
	.zero		3688


//--------------------- .nv.constant0._ZN2at6native55_GLOBAL__N__de093ff9_22_ForeachBinaryOpList_cu_a911ec4325multi_tensor_apply_kernelINS1_18TensorListMetadataILi3EEENS1_24BinaryOpListAlphaFunctorIsLi3ELi2ELi2EEEJNS0_7minimumIsEEsEEEvT_T0_DpT1_ --------------------------
	.section	.nv.constant0._ZN2at6native55_GLOBAL__N__de093ff9_22_ForeachBinaryOpList_cu_a911ec4325multi_tensor_apply_kernelINS1_18TensorListMetadataILi3EEENS1_24BinaryOpListAlphaFunctorIsLi3ELi2ELi2EEEJNS0_7minimumIsEEsEEEvT_T0_DpT1_,"a",@progbits
	.sectionflags	@""
	.align	4
.nv.constant0._ZN2at6native55_GLOBAL__N__de093ff9_22_ForeachBinaryOpList_cu_a911ec4325multi_tensor_apply_kernelINS1_18TensorListMetadataILi3EEENS1_24BinaryOpListAlphaFunctorIsLi3ELi2ELi2EEEJNS0_7minimumIsEEsEEEvT_T0_DpT1_:
	.zero		3676


//--------------------- .nv.constant0._ZN2at6native55_GLOBAL__N__de093ff9_22_ForeachBinaryOpList_cu_a911ec4325multi_tensor_apply_kernelINS1_18TensorListMetadataILi3EEENS1_24BinaryOpListAlphaFunctorIlLi3ELi2ELi2EEEJNS0_7minimumIlEElEEEvT_T0_DpT1_ --------------------------
	.section	.nv.constant0._ZN2at6native55_GLOBAL__N__de093ff9_22_ForeachBinaryOpList_cu_a911ec4325multi_tensor_apply_kernelINS1_18TensorListMetadataILi3EEENS1_24BinaryOpListAlphaFunctorIlLi3ELi2ELi2EEEJNS0_7minimumIlEElEEEvT_T0_DpT1_,"a",@progbits
	.sectionflags	@""
	.align	4
.nv.constant0._ZN2at6native55_GLOBAL__N__de093ff9_22_ForeachBinaryOpList_cu_a911ec4325multi_tensor_apply_kernelINS1_18TensorListMetadataILi3EEENS1_24BinaryOpListAlphaFunctorIlLi3ELi2ELi2EEEJNS0_7minimumIlEElEEEvT_T0_DpT1_:
	.zero		3688


//--------------------- .nv.constant0._ZN2at6native55_GLOBAL__N__de093ff9_22_ForeachBinaryOpList_cu_a911ec4325multi_tensor_apply_kernelINS1_18TensorListMetadataILi3EEENS1_24BinaryOpListAlphaFunctorIiLi3ELi2ELi2EEEJNS0_7minimumIiEEiEEEvT_T0_DpT1_ --------------------------
	.section	.nv.constant0._ZN2at6native55_GLOBAL__N__de093ff9_22_ForeachBinaryOpList_cu_a911ec4325multi_tensor_apply_kernelINS1_18TensorListMetadataILi3EEENS1_24BinaryOpListAlphaFunctorIiLi3ELi2ELi2EEEJNS0_7minimumIiEEiEEEvT_T0_DpT1_,"a",@progbits
	.sectionflags	@""
	.align	4
.nv.constant0._ZN2at6native55_GLOBAL__N__de093ff9_22_ForeachBinaryOpList_cu_a911ec4325multi_tensor_apply_kernelINS1_18TensorListMetadataILi3EEENS1_24BinaryOpListAlphaFunctorIiLi3ELi2ELi2EEEJNS0_7minimumIiEEiEEEvT_T0_DpT1_:
	.zero		3680


//--------------------- .nv.constant0._ZN2at6native55_GLOBAL__N__de093ff9_22_ForeachBinaryOpList_cu_a911ec4325multi_tensor_apply_kernelINS1_18TensorListMetadataILi3EEENS1_24BinaryOpListAlphaFunctorIaLi3ELi2ELi2EEEJNS0_7minimumIaEEaEEEvT_T0_DpT1_ --------------------------
	.section	.nv.constant0._ZN2at6native55_GLOBAL__N__de093ff9_22_ForeachBinaryOpList_cu_a911ec4325multi_tensor_apply_kernelINS1_18TensorListMetadataILi3EEENS1_24BinaryOpListAlphaFunctorIaLi3ELi2ELi2EEEJNS0_7minimumIaEEaEEEvT_T0_DpT1_,"a",@progbits
	.sectionflags	@""
	.align	4
.nv.constant0._ZN2at6native55_GLOBAL__N__de093ff9_22_ForeachBinaryOpList_cu_a911ec4325multi_tensor_apply_kernelINS1_18TensorListMetadataILi3EEENS1_24BinaryOpListAlphaFunctorIaLi3ELi2ELi2EEEJNS0_7minimumIaEEaEEEvT_T0_DpT1_:
	.zero		3675


//--------------------- .nv.constant0._ZN2at6native55_GLOBAL__N__de093ff9_22_ForeachBinaryOpList_cu_a911ec4325multi_tensor_apply_kernelINS1_18TensorListMetadataILi3EEENS1_24BinaryOpListAlphaFunctorIhLi3ELi2ELi2EEEJNS0_7minimumIhEEhEEEvT_T0_DpT1_ --------------------------
	.section	.nv.constant0._ZN2at6native55_GLOBAL__N__de093ff9_22_ForeachBinaryOpList_cu_a911ec4325multi_tensor_apply_kernelINS1_18TensorListMetadataILi3EEENS1_24BinaryOpListAlphaFunctorIhLi3ELi2ELi2EEEJNS0_7minimumIhEEhEEEvT_T0_DpT1_,"a",@progbits
	.sectionflags	@""
	.align	4
.nv.constant0._ZN2at6native55_GLOBAL__N__de093ff9_22_ForeachBinaryOpList_cu_a911ec4325multi_tensor_apply_kernelINS1_18TensorListMetadataILi3EEENS1_24BinaryOpListAlphaFunctorIhLi3ELi2ELi2EEEJNS0_7minimumIhEEhEEEvT_T0_DpT1_:
	.zero		3675


//--------------------- .nv.constant0._ZN2at6native55_GLOBAL__N__de093ff9_22_ForeachBinaryOpList_cu_a911ec4325multi_tensor_apply_kernelINS1_18TensorListMetadataILi2EEENS1_24BinaryOpListAlphaFunctorIN3c104HalfELi2ELi2ELi0EEEJNS0_7minimumIfEEfEEEvT_T0_DpT1_ --------------------------
	.section	.nv.constant0._ZN2at6native55_GLOBAL__N__de093ff9_22_ForeachBinaryOpList_cu_a911ec4325multi_tensor_apply_kernelINS1_18TensorListMetadataILi2EEENS1_24BinaryOpListAlphaFunctorIN3c104HalfELi2ELi2ELi0EEEJNS0_7minimumIfEEfEEEvT_T0_DpT1_,"a",@progbits
	.sectionflags	@""
	.align	4
.nv.constant0._ZN2at6native55_GLOBAL__N__de093ff9_22_ForeachBinaryOpList_cu_a911ec4325multi_tensor_apply_kernelINS1_18TensorListMetadataILi2EEENS1_24BinaryOpListAlphaFunctorIN3c104HalfELi2ELi2ELi0EEEJNS0_7minimumIfEEfEEEvT_T0_DpT1_:
	.zero		3680


//--------------------- .nv.constant0._ZN2at6native55_GLOBAL__N__de093ff9_22_ForeachBinaryOpList_cu_a911ec4325multi_tensor_apply_kernelINS1_18TensorListMetadataILi2EEENS1_24BinaryOpListAlphaFunctorIN3c108BFloat16ELi2ELi2ELi0EEEJNS0_7minimumIfEEfEEEvT_T0_DpT1_ --------------------------
	.section	.nv.constant0._ZN2at6native55_GLOBAL__N__de093ff9_22_ForeachBinaryOpList_cu_a911ec4325multi_tensor_apply_kernelINS1_18TensorListMetadataILi2EEENS1_24BinaryOpListAlphaFunctorIN3c108BFloat16ELi2ELi2ELi0EEEJNS0_7minimumIfEEfEEEvT_T0_DpT1_,"a",@progbits
	.sectionflags	@""
	.align	4
.nv.constant0._ZN2at6native55_GLOBAL__N__de093ff9_22_ForeachBinaryOpList_cu_a911ec4325multi_tensor_apply_kernelINS1_18TensorListMetadataILi2EEENS1_24BinaryOpListAlphaFunctorIN3c108BFloat16ELi2ELi2ELi0EEEJNS0_7minimumIfEEfEEEvT_T0_DpT1_:
	.zero		3680


//--------------------- .nv.constant0._ZN2at6native55_GLOBAL__N__de093ff9_22_ForeachBinaryOpList_cu_a911ec4325multi_tensor_apply_kernelINS1_18TensorListMetadataILi2EEENS1_24BinaryOpListAlphaFunctorIfLi2ELi2ELi0EEEJNS0_7minimumIfEEfEEEvT_T0_DpT1_ --------------------------
	.section	.nv.constant0._ZN2at6native55_GLOBAL__N__de093ff9_22_ForeachBinaryOpList_cu_a911ec4325multi_tensor_apply_kernelINS1_18TensorListMetadataILi2EEENS1_24BinaryOpListAlphaFunctorIfLi2ELi2ELi0EEEJNS0_7minimumIfEEfEEEvT_T0_DpT1_,"a",@progbits
	.sectionflags	@""
	.align	4
.nv.constant0._ZN2at6native55_GLOBAL__N__de093ff9_22_ForeachBinaryOpList_cu_a911ec4325multi_tensor_apply_kernelINS1_18TensorListMetadataILi2EEENS1_24BinaryOpListAlphaFunctorIfLi2ELi2ELi0EEEJNS0_7minimumIfEEfEEEvT_T0_DpT1_:
	.zero		3680


//--------------------- .nv.constant0._ZN2at6native55_GLOBAL__N__de093ff9_22_ForeachBinaryOpList_cu_a911ec4325multi_tensor_apply_kernelINS1_18TensorListMetadataILi2EEENS1_24BinaryOpListAlphaFunctorIdLi2ELi2ELi0EEEJNS0_7minimumIdEEdEEEvT_T0_DpT1_ --------------------------
	.section	.nv.constant0._ZN2at6native55_GLOBAL__N__de093ff9_22_ForeachBinaryOpList_cu_a911ec4325multi_tensor_apply_kernelINS1_18TensorListMetadataILi2EEENS1_24BinaryOpListAlphaFunctorIdLi2ELi2ELi0EEEJNS0_7minimumIdEEdEEEvT_T0_DpT1_,"a",@progbits
	.sectionflags	@""
	.align	4
.nv.constant0._ZN2at6native55_GLOBAL__N__de093ff9_22_ForeachBinaryOpList_cu_a911ec4325multi_tensor_apply_kernelINS1_18TensorListMetadataILi2EEENS1_24BinaryOpListAlphaFunctorIdLi2ELi2ELi0EEEJNS0_7minimumIdEEdEEEvT_T0_DpT1_:
	.zero		3688


//--------------------- .nv.constant0._ZN2at6native55_GLOBAL__N__de093ff9_22_ForeachBinaryOpList_cu_a911ec4325multi_tensor_apply_kernelINS1_18TensorListMetadataILi2EEENS1_24BinaryOpListAlphaFunctorIsLi2ELi2ELi0EEEJNS0_7minimumIsEEsEEEvT_T0_DpT1_ --------------------------
	.section	.nv.constant0._ZN2at6native55_GLOBAL__N__de093ff9_22_ForeachBinaryOpList_cu_a911ec4325multi_tensor_apply_kernelINS1_18TensorListMetadataILi2EEENS1_24BinaryOpListAlphaFunctorIsLi2ELi2ELi0EEEJNS0_7minimumIsEEsEEEvT_T0_DpT1_,"a",@progbits
	.sectionflags	@""
	.align	4
.nv.constant0._ZN2at6native55_GLOBAL__N__de093ff9_22_ForeachBinaryOpList_cu_a911ec4325multi_tensor_apply_kernelINS1_18TensorListMetadataILi2EEENS1_24BinaryOpListAlphaFunctorIsLi2ELi2ELi0EEEJNS0_7minimumIsEEsEEEvT_T0_DpT1_:
	.zero		3676


//--------------------- .nv.constant0._ZN2at6native55_GLOBAL__N__de093ff9_22_ForeachBinaryOpList_cu_a911ec4325multi_tensor_apply_kernelINS1_18TensorListMetadataILi2EEENS1_24BinaryOpListAlphaFunctorIlLi2ELi2ELi0EEEJNS0_7minimumIlEElEEEvT_T0_DpT1_ --------------------------
	.section	.nv.constant0._ZN2at6native55_GLOBAL__N__de093ff9_22_ForeachBinaryOpList_cu_a911ec4325multi_tensor_apply_kernelINS1_18TensorListMetadataILi2EEENS1_24BinaryOpListAlphaFunctorIlLi2ELi2ELi0EEEJNS0_7minimumIlEElEEEvT_T0_DpT1_,"a",@progbits
	.sectionflags	@""
	.align	4
.nv.constant0._ZN2at6native55_GLOBAL__N__de093ff9_22_ForeachBinaryOpList_cu_a911ec4325multi_tensor_apply_kernelINS1_18TensorListMetadataILi2EEENS1_24BinaryOpListAlphaFunctorIlLi2ELi2ELi0EEEJNS0_7minimumIlEElEEEvT_T0_DpT1_:
	.zero		3688


//--------------------- .nv.constant0._ZN2at6native55_GLOBAL__N__de093ff9_22_ForeachBinaryOpList_cu_a911ec4325multi_tensor_apply_kernelINS1_18TensorListMetadataILi2EEENS1_24BinaryOpListAlphaFunctorIiLi2ELi2ELi0EEEJNS0_7minimumIiEEiEEEvT_T0_DpT1_ --------------------------
	.section	.nv.constant0._ZN2at6native55_GLOBAL__N__de093ff9_22_ForeachBinaryOpList_cu_a911ec4325multi_tensor_apply_kernelINS1_18TensorListMetadataILi2EEENS1_24BinaryOpListAlphaFunctorIiLi2ELi2ELi0EEEJNS0_7minimumIiEEiEEEvT_T0_DpT1_,"a",@progbits
	.sectionflags	@""
	.align	4
.nv.constant0._ZN2at6native55_GLOBAL__N__de093ff9_22_ForeachBinaryOpList_cu_a911ec4325multi_tensor_apply_kernelINS1_18TensorListMetadataILi2EEENS1_24BinaryOpListAlphaFunctorIiLi2ELi2ELi0EEEJNS0_7minimumIiEEiEEEvT_T0_DpT1_:
	.zero		3680


//--------------------- .nv.constant0._ZN2at6native55_GLOBAL__N__de093ff9_22_ForeachBinaryOpList_cu_a911ec4325multi_tensor_apply_kernelINS1_18TensorListMetadataILi2EEENS1_24BinaryOpListAlphaFunctorIaLi2ELi2ELi0EEEJNS0_7minimumIaEEaEEEvT_T0_DpT1_ --------------------------
	.section	.nv.constant0._ZN2at6native55_GLOBAL__N__de093ff9_22_ForeachBinaryOpList_cu_a911ec4325multi_tensor_apply_kernelINS1_18TensorListMetadataILi2EEENS1_24BinaryOpListAlphaFunctorIaLi2ELi2ELi0EEEJNS0_7minimumIaEEaEEEvT_T0_DpT1_,"a",@progbits
	.sectionflags	@""
	.align	4
.nv.constant0._ZN2at6native55_GLOBAL__N__de093ff9_22_ForeachBinaryOpList_cu_a911ec4325multi_tensor_apply_kernelINS1_18TensorListMetadataILi2EEENS1_24BinaryOpListAlphaFunctorIaLi2ELi2ELi0EEEJNS0_7minimumIaEEaEEEvT_T0_DpT1_:
	.zero		3675


//--------------------- .nv.constant0._ZN2at6native55_GLOBAL__N__de093ff9_22_ForeachBinaryOpList_cu_a911ec4325multi_tensor_apply_kernelINS1_18TensorListMetadataILi2EEENS1_24BinaryOpListAlphaFunctorIhLi2ELi2ELi0EEEJNS0_7minimumIhEEhEEEvT_T0_DpT1_ --------------------------
	.section	.nv.constant0._ZN2at6native55_GLOBAL__N__de093ff9_22_ForeachBinaryOpList_cu_a911ec4325multi_tensor_apply_kernelINS1_18TensorListMetadataILi2EEENS1_24BinaryOpListAlphaFunctorIhLi2ELi2ELi0EEEJNS0_7minimumIhEEhEEEvT_T0_DpT1_,"a",@progbits
	.sectionflags	@""
	.align	4
.nv.constant0._ZN2at6native55_GLOBAL__N__de093ff9_22_ForeachBinaryOpList_cu_a911ec4325multi_tensor_apply_kernelINS1_18TensorListMetadataILi2EEENS1_24BinaryOpListAlphaFunctorIhLi2ELi2ELi0EEEJNS0_7minimumIhEEhEEEvT_T0_DpT1_:
	.zero		3675


//--------------------- .nv.constant0._ZN2at6native55_GLOBAL__N__de093ff9_22_ForeachBinaryOpList_cu_a911ec4325multi_tensor_apply_kernelINS1_18TensorListMetadataILi3EEENS1_24BinaryOpListAlphaFunctorIN3c104HalfELi3ELi2ELi2EEEJSt7dividesIfEfEEEvT_T0_DpT1_ --------------------------
	.section	.nv.constant0._ZN2at6native55_GLOBAL__N__de093ff9_22_ForeachBinaryOpList_cu_a911ec4325multi_tensor_apply_kernelINS1_18TensorListMetadataILi3EEENS1_24BinaryOpListAlphaFunctorIN3c104HalfELi3ELi2ELi2EEEJSt7dividesIfEfEEEvT_T0_DpT1_,"a",@progbits
	.sectionflags	@""
	.align	4
.nv.constant0._ZN2at6native55_GLOBAL__N__de093ff9_22_ForeachBinaryOpList_cu_a911ec4325multi_tensor_apply_kernelINS1_18TensorListMetadataILi3EEENS1_24BinaryOpListAlphaFunctorIN3c104HalfELi3ELi2ELi2EEEJSt7dividesIfEfEEEvT_T0_DpT1_:
	.zero		3680


//--------------------- .nv.constant0._ZN2at6native55_GLOBAL__N__de093ff9_22_ForeachBinaryOpList_cu_a911ec4325multi_tensor_apply_kernelINS1_18TensorListMetadataILi3EEENS1_24BinaryOpListAlphaFunctorIN3c108BFloat16ELi3ELi2ELi2EEEJSt7dividesIfEfEEEvT_T0_DpT1_ --------------------------
	.section	.nv.constant0._ZN2at6native55_GLOBAL__N__de093ff9_22_ForeachBinaryOpList_cu_a911ec4325multi_tensor_apply_kernelINS1_18TensorListMetadataILi3EEENS1_24BinaryOpListAlphaFunctorIN3c108BFloat16ELi3ELi2ELi2EEEJSt7dividesIfEfEEEvT_T0_DpT1_,"a",@progbits
	.sectionflags	@""
	.align	4
.nv.constant0._ZN2at6native55_GLOBAL__N__de093ff9_22_ForeachBinaryOpList_cu_a911ec4325multi_tensor_apply_kernelINS1_18TensorListMetadataILi3EEENS1_24BinaryOpListAlphaFunctorIN3c108BFloat16ELi3ELi2ELi2EEEJSt7dividesIfEfEEEvT_T0_DpT1_:
	.zero		3680


//--------------------- .nv.constant0._ZN2at6native55_GLOBAL__N__de093ff9_22_ForeachBinaryOpList_cu_a911ec4325multi_tensor_apply_kernelINS1_18TensorListMetadataILi3EEENS1_24BinaryOpListAlphaFunctorIbLi3ELi2ELi2EEEJSt7dividesIbEbEEEvT_T0_DpT1_ --------------------------
	.section	.nv.constant0._ZN2at6native55_GLOBAL__N__de093ff9_22_ForeachBinaryOpList_cu_a911ec4325multi_tensor_apply_kernelINS1_18TensorListMetadataILi3EEENS1_24BinaryOpListAlphaFunctorIbLi3ELi2ELi2EEEJSt7dividesIbEbEEEvT_T0_DpT1_,"a",@progbits
	.sectionflags	@""
	.align	4
.nv.constant0._ZN2at6native55_GLOBAL__N__de093ff9_22_ForeachBinaryOpList_cu_a911ec4325multi_tensor_apply_kernelINS1_18TensorListMetadataILi3EEENS1_24BinaryOpListAlphaFunctorIbLi3ELi2ELi2EEEJSt7dividesIbEbEEEvT_T0_DpT1_:
	.zero		3675


//--------------------- .nv.constant0._ZN2at6native55_GLOBAL__N__de093ff9_22_ForeachBinaryOpList_cu_a911ec4325multi_tensor_apply_kernelINS1_18TensorListMetadataILi3EEENS1_24BinaryOpListAlphaFunctorIN3c107complexIfEELi3ELi2ELi2EEEJSt7dividesIS8_ES8_EEEvT_T0_DpT1_ --------------------------
	.section	.nv.constant0._ZN2at6native55_GLOBAL__N__de093ff9_22_ForeachBinaryOpList_cu_a911ec4325multi_tensor_apply_kernelINS1_18TensorListMetadataILi3EEENS1_24BinaryOpListAlphaFunctorIN3c107complexIfEELi3ELi2ELi2EEEJSt7dividesIS8_ES8_EEEvT_T0_DpT1_,"a",@progbits
	.sectionflags	@""
	.align	4
.nv.constant0._ZN2at6native55_GLOBAL__N__de093ff9_22_ForeachBinaryOpList_cu_a911ec4325multi_tensor_apply_kernelINS1_18TensorListMetadataILi3EEENS1_24BinaryOpListAlphaFunctorIN3c107complexIfEELi3ELi2ELi2EEEJSt7dividesIS8_ES8_EEEvT_T0_DpT1_:
	.zero		3688


//--------------------- .nv.constant0._ZN2at6native55_GLOBAL__N__de093ff9_22_ForeachBinaryOpList_cu_a911ec4325multi_tensor_apply_kernelINS1_18TensorListMetadataILi3EEENS1_24BinaryOpListAlphaFunctorIN3c107complexIdEELi3ELi2ELi2EEEJSt7dividesIS8_ES8_EEEvT_T0_DpT1_ --------------------------
	.section	.nv.constant0._ZN2at6native55_GLOBAL__N__de093ff9_22_ForeachBinaryOpList_cu_a911ec4325multi_tensor_apply_kernelINS1_18TensorListMetadataILi3EEENS1_24BinaryOpListAlphaFunctorIN3c107complexIdEELi3ELi2ELi2EEEJSt7dividesIS8_ES8_EEEvT_T0_DpT1_,"a",@progbits
	.sectionflags	@""
	.align	4
.nv.constant0._ZN2at6native55_GLOBAL__N__de093ff9_22_ForeachBinaryOpList_cu_a911ec4325multi_tensor_apply_kernelINS1_18TensorListMetadataILi3EEENS1_24BinaryOpListAlphaFunctorIN3c107complexIdEELi3ELi2ELi2EEEJSt7dividesIS8_ES8_EEEvT_T0_DpT1_:
	.zero		3696


//--------------------- .nv.constant0._ZN2at6native55_GLOBAL__N__de093ff9_22_ForeachBinaryOpList_cu_a911ec4325multi_tensor_apply_kernelINS1_18TensorListMetadataILi3EEENS1_24BinaryOpListAlphaFunctorIfLi3ELi2ELi2EEEJSt7dividesIfEfEEEvT_T0_DpT1_ --------------------------
	.section	.nv.constant0._ZN2at6native55_GLOBAL__N__de093ff9_22_ForeachBinaryOpList_cu_a911ec4325multi_tensor_apply_kernelINS1_18TensorListMetadataILi3EEENS1_24BinaryOpListAlphaFunctorIfLi3ELi2ELi2EEEJSt7dividesIfEfEEEvT_T0_DpT1_,"a",@progbits
	.sectionflags	@""
	.align	4
.nv.constant0._ZN2at6native55_GLOBAL__N__de093ff9_22_ForeachBinaryOpList_cu_a911ec4325multi_tensor_apply_kernelINS1_18TensorListMetadataILi3EEENS1_24BinaryOpListAlphaFunctorIfLi3ELi2ELi2EEEJSt7dividesIfEfEEEvT_T0_DpT1_:
	.zero		3680


//--------------------- .nv.constant0._ZN2at6native55_GLOBAL__N__de093ff9_22_ForeachBinaryOpList_cu_a911ec4325multi_tensor_apply_kernelINS1_18TensorListMetadataILi3EEENS1_24BinaryOpListAlphaFunctorIdLi3ELi2ELi2EEEJSt7dividesIdEdEEEvT_T0_DpT1_ --------------------------
	.section	.nv.constant0._ZN2at6native55_GLOBAL__N__de093ff9_22_ForeachBinaryOpList_cu_a911ec4325multi_tensor_apply_kernelINS1_18TensorListMetadataILi3EEENS1_24BinaryOpListAlphaFunctorIdLi3ELi2ELi2EEEJSt7dividesIdEdEEEvT_T0_DpT1_,"a",@progbits
	.sectionflags	@""
	.align	4
.nv.constant0._ZN2at6native55_GLOBAL__N__de093ff9_22_ForeachBinaryOpList_cu_a911ec4325multi_tensor_apply_kernelINS1_18TensorListMetadataILi3EEENS1_24BinaryOpListAlphaFunctorIdLi3ELi2ELi2EEEJSt7dividesIdEdEEEvT_T0_DpT1_:
	.zero		3688


//--------------------- .nv.constant0._ZN2at6native55_GLOBAL__N__de093ff9_22_ForeachBinaryOpList_cu_a911ec4325multi_tensor_apply_kernelINS1_18TensorListMetadataILi3EEENS1_24BinaryOpListAlphaFunctorIsLi3ELi2ELi2EEEJSt7dividesIsEsEEEvT_T0_DpT1_ --------------------------
	.section	.nv.constant0._ZN2at6native55_GLOBAL__N__de093ff9_22_ForeachBinaryOpList_cu_a911ec4325multi_tensor_apply_kernelINS1_18TensorListMetadataILi3EEENS1_24BinaryOpListAlphaFunctorIsLi3ELi2ELi2EEEJSt7dividesIsEsEEEvT_T0_DpT1_,"a",@progbits
	.sectionflags	@""
	.align	4
.nv.constant0._ZN2at6native55_GLOBAL__N__de093ff9_22_ForeachBinaryOpList_cu_a911ec4325multi_tensor_apply_kernelINS1_18TensorListMetadataILi3EEENS1_24BinaryOpListAlphaFunctorIsLi3ELi2ELi2EEEJSt7dividesIsEsEEEvT_T0_DpT1_:
	.zero		3676


//--------------------- .nv.constant0._ZN2at6native55_GLOBAL__N__de093ff9_22_ForeachBinaryOpList_cu_a911ec4325multi_tensor_apply_kernelINS1_18TensorListMetadataILi3EEENS1_24BinaryOpListAlphaFunctorIlLi3ELi2ELi2EEEJSt7dividesIlElEEEvT_T0_DpT1_ --------------------------
	.section	.nv.constant0._ZN2at6native55_GLOBAL__N__de093ff9_22_ForeachBinaryOpList_cu_a911ec4325multi_tensor_apply_kernelINS1_18TensorListMetadataILi3EEENS1_24BinaryOpListAlphaFunctorIlLi3ELi2ELi2EEEJSt7dividesIlElEEEvT_T0_DpT1_,"a",@progbits
	.sectionflags	@""
	.align	4
.nv.constant0._ZN2at6native55_GLOBAL__N__de093ff9_22_ForeachBinaryOpList_cu_a911ec4325multi_tensor_apply_kernelINS1_18TensorListMetadataILi3EEENS1_24BinaryOpListAlphaFunctorIlLi3ELi2ELi2EEEJSt7dividesIlElEEEvT_T0_DpT1_:
	.zero		3688


//--------------------- .nv.constant0._ZN2at6native55_GLOBAL__N__de093ff9_22_ForeachBinaryOpList_cu_a911ec4325multi_tensor_apply_kernelINS1_18TensorListMetadataILi3EEENS1_24BinaryOpListAlphaFunctorIiLi3ELi2ELi2EEEJSt7dividesIiEiEEEvT_T0_DpT1_ --------------------------
	.section	.nv.constant0._ZN2at6native55_GLOBAL__N__de093ff9_22_ForeachBinaryOpList_cu_a911ec4325multi_tensor_apply_kernelINS1_18TensorListMetadataILi3EEENS1_24BinaryOpListAlphaFunctorIiLi3ELi2ELi2EEEJSt7dividesIiEiEEEvT_T0_DpT1_,"a",@progbits
	.sectionflags	@""
	.align	4
.nv.constant0._ZN2at6native55_GLOBAL__N__de093ff9_22_ForeachBinaryOpList_cu_a911ec4325multi_tensor_apply_kernelINS1_18TensorListMetadataILi3EEENS1_24BinaryOpListAlphaFunctorIiLi3ELi2ELi2EEEJSt7dividesIiEiEEEvT_T0_DpT1_:
	.zero		3680


//--------------------- .nv.constant0._ZN2at6native55_GLOBAL__N__de093ff9_22_ForeachBinaryOpList_cu_a911ec4325multi_tensor_apply_kernelINS1_18TensorListMetadataILi3EEENS1_24BinaryOpListAlphaFunctorIaLi3ELi2ELi2EEEJSt7dividesIaEaEEEvT_T0_DpT1_ --------------------------
	.section	.nv.constant0._ZN2at6native55_GLOBAL__N__de093ff9_22_ForeachBinaryOpList_cu_a911ec4325multi_tensor_apply_kernelINS1_18TensorListMetadataILi3EEENS1_24BinaryOpListAlphaFunctorIaLi3ELi2ELi2EEEJSt7dividesIaEaEEEvT_T0_DpT1_,"a",@progbits
	.sectionflags	@""
	.align	4
.nv.constant0._ZN2at6native55_GLOBAL__N__de093ff9_22_ForeachBinaryOpList_cu_a911ec4325multi_tensor_apply_kernelINS1_18TensorListMetadataILi3EEENS1_24BinaryOpListAlphaFunctorIaLi3ELi2ELi2EEEJSt7dividesIaEaEEEvT_T0_DpT1_:
	.zero		3675


//--------------------- .nv.constant0._ZN2at6native55_GLOBAL__N__de093ff9_22_ForeachBinaryOpList_cu_a911ec4325multi_tensor_apply_kernelINS1_18TensorListMetadataILi3EEENS1_24BinaryOpListAlphaFunctorIhLi3ELi2ELi2EEEJSt7dividesIhEhEEEvT_T0_DpT1_ --------------------------
	.section	.nv.constant0._ZN2at6native55_GLOBAL__N__de093ff9_22_ForeachBinaryOpList_cu_a911ec4325multi_tensor_apply_kernelINS1_18TensorListMetadataILi3EEENS1_24BinaryOpListAlphaFunctorIhLi3ELi2ELi2EEEJSt7dividesIhEhEEEvT_T0_DpT1_,"a",@progbits
	.sectionflags	@""
	.align	4
.nv.constant0._ZN2at6native55_GLOBAL__N__de093ff9_22_ForeachBinaryOpList_cu_a911ec4325multi_tensor_apply_kernelINS1_18TensorListMetadataILi3EEENS1_24BinaryOpListAlphaFunctorIhLi3ELi2ELi2EEEJSt7dividesIhEhEEEvT_T0_DpT1_:
	.zero		3675


//--------------------- .nv.constant0._ZN2at6native55_GLOBAL__N__de093ff9_22_ForeachBinaryOpList_cu_a911ec4325multi_tensor_apply_kernelINS1_18TensorListMetadataILi2EEENS1_24BinaryOpListAlphaFunctorIN3c104HalfELi2ELi2ELi0EEEJSt7dividesIfEfEEEvT_T0_DpT1_ --------------------------
	.section	.nv.constant0._ZN2at6native55_GLOBAL__N__de093ff9_22_ForeachBinaryOpList_cu_a911ec4325multi_tensor_apply_kernelINS1_18TensorListMetadataILi2EEENS1_24BinaryOpListAlphaFunctorIN3c104HalfELi2ELi2ELi0EEEJSt7dividesIfEfEEEvT_T0_DpT1_,"a",@progbits
	.sectionflags	@""
	.align	4
.nv.constant0._ZN2at6native55_GLOBAL__N__de093ff9_22_ForeachBinaryOpList_cu_a911ec4325multi_tensor_apply_kernelINS1_18TensorListMetadataILi2EEENS1_24BinaryOpListAlphaFunctorIN3c104HalfELi2ELi2ELi0EEEJSt7dividesIfEfEEEvT_T0_DpT1_:
	.zero		3680


//--------------------- .nv.constant0._ZN2at6native55_GLOBAL__N__de093ff9_22_ForeachBinaryOpList_cu_a911ec4325multi_tensor_apply_kernelINS1_18TensorListMetadataILi2EEENS1_24BinaryOpListAlphaFunctorIN3c108BFloat16ELi2ELi2ELi0EEEJSt7dividesIfEfEEEvT_T0_DpT1_ --------------------------
	.section	.nv.constant0._ZN2at6native55_GLOBAL__N__de093ff9_22_ForeachBinaryOpList_cu_a911ec4325multi_tensor_apply_kernelINS1_18TensorListMetadataILi2EEENS1_24BinaryOpListAlphaFunctorIN3c108BFloat16ELi2ELi2ELi0EEEJSt7dividesIfEfEEEvT_T0_DpT1_,"a",@progbits
	.sectionflags	@""
	.align	4
.nv.constant0._ZN2at6native55_GLOBAL__N__de093ff9_22_ForeachBinaryOpList_cu_a911ec4325multi_tensor_apply_kernelINS1_18TensorListMetadataILi2EEENS1_24BinaryOpListAlphaFunctorIN3c108BFloat16ELi2ELi2ELi0EEEJSt7dividesIfEfEEEvT_T0_DpT1_:
	.zero		3680


//--------------------- .nv.constant0._ZN2at6native55_GLOBAL__N__de093ff9_22_ForeachBinaryOpList_cu_a911ec4325multi_tensor_apply_kernelINS1_18TensorListMetadataILi2EEENS1_24BinaryOpListAlphaFunctorIbLi2ELi2ELi0EEEJSt7dividesIbEbEEEvT_T0_DpT1_ --------------------------
	.section	.nv.constant0._ZN2at6native55_GLOBAL__N__de093ff9_22_ForeachBinaryOpList_cu_a911ec4325multi_tensor_apply_kernelINS1_18TensorListMetadataILi2EEENS1_24BinaryOpListAlphaFunctorIbLi2ELi2ELi0EEEJSt7dividesIbEbEEEvT_T0_DpT1_,"a",@progbits
	.sectionflags	@""
	.align	4
.nv.constant0._ZN2at6native55_GLOBAL__N__de093ff9_22_ForeachBinaryOpList_cu_a911ec4325multi_tensor_apply_kernelINS1_18TensorListMetadataILi2EEENS1_24BinaryOpListAlphaFunctorIbLi2ELi2ELi0EEEJSt7dividesIbEbEEEvT_T0_DpT1_:
	.zero		3675


//--------------------- .nv.constant0._ZN2at6native55_GLOBAL__N__de093ff9_22_ForeachBinaryOpList_cu_a911ec4325multi_tensor_apply_kernelINS1_18TensorListMetadataILi2EEENS1_24BinaryOpListAlphaFunctorIN3c107complexIfEELi2ELi2ELi0EEEJSt7dividesIS8_ES8_EEEvT_T0_DpT1_ --------------------------
	.section	.nv.constant0._ZN2at6native55_GLOBAL__N__de093ff9_22_ForeachBinaryOpList_cu_a911ec4325multi_tensor_apply_kernelINS1_18TensorListMetadataILi2EEENS1_24BinaryOpListAlphaFunctorIN3c107complexIfEELi2ELi2ELi0EEEJSt7dividesIS8_ES8_EEEvT_T0_DpT1_,"a",@progbits
	.sectionflags	@""
	.align	4
.nv.constant0._ZN2at6native55_GLOBAL__N__de093ff9_22_ForeachBinaryOpList_cu_a911ec4325multi_tensor_apply_kernelINS1_18TensorListMetadataILi2EEENS1_24BinaryOpListAlphaFunctorIN3c107complexIfEELi2ELi2ELi0EEEJSt7dividesIS8_ES8_EEEvT_T0_DpT1_:
	.zero		3688


//--------------------- .nv.constant0._ZN2at6native55_GLOBAL__N__de093ff9_22_ForeachBinaryOpList_cu_a911ec4325multi_tensor_apply_kernelINS1_18TensorListMetadataILi2EEENS1_24BinaryOpListAlphaFunctorIN3c107complexIdEELi2ELi2ELi0EEEJSt7dividesIS8_ES8_EEEvT_T0_DpT1_ --------------------------
	.section	.nv.constant0._ZN2at6native55_GLOBAL__N__de093ff9_22_ForeachBinaryOpList_cu_a911ec4325multi_tensor_apply_kernelINS1_18TensorListMetadataILi2EEENS1_24BinaryOpListAlphaFunctorIN3c107complexIdEELi2ELi2ELi0EEEJSt7dividesIS8_ES8_EEEvT_T0_DpT1_,"a",@progbits
	.sectionflags	@""
	.align	4
.nv.constant0._ZN2at6native55_GLOBAL__N__de093ff9_22_ForeachBinaryOpList_cu_a911ec4325multi_tensor_apply_kernelINS1_18TensorListMetadataILi2EEENS1_24BinaryOpListAlphaFunctorIN3c107complexIdEELi2ELi2ELi0EEEJSt7dividesIS8_ES8_EEEvT_T0_DpT1_:
	.zero		3696


//--------------------- .nv.constant0._ZN2at6native55_GLOBAL__N__de093ff9_22_ForeachBinaryOpList_cu_a911ec4325multi_tensor_apply_kernelINS1_18TensorListMetadataILi2EEENS1_24BinaryOpListAlphaFunctorIfLi2ELi2ELi0EEEJSt7dividesIfEfEEEvT_T0_DpT1_ --------------------------
	.section	.nv.constant0._ZN2at6native55_GLOBAL__N__de093ff9_22_ForeachBinaryOpList_cu_a911ec4325multi_tensor_apply_kernelINS1_18TensorListMetadataILi2EEENS1_24BinaryOpListAlphaFunctorIfLi2ELi2ELi0EEEJSt7dividesIfEfEEEvT_T0_DpT1_,"a",@progbits
	.sectionflags	@""
	.align	4
.nv.constant0._ZN2at6native55_GLOBAL__N__de093ff9_22_ForeachBinaryOpList_cu_a911ec4325multi_tensor_apply_kernelINS1_18TensorListMetadataILi2EEENS1_24BinaryOpListAlphaFunctorIfLi2ELi2ELi0EEEJSt7dividesIfEfEEEvT_T0_DpT1_:
	.zero		3680


//--------------------- .nv.constant0._ZN2at6native55_GLOBAL__N__de093ff9_22_ForeachBinaryOpList_cu_a911ec4325multi_tensor_apply_kernelINS1_18TensorListMetadataILi2EEENS1_24BinaryOpListAlphaFunctorIdLi2ELi2ELi0EEEJSt7dividesIdEdEEEvT_T0_DpT1_ --------------------------
	.section	.nv.constant0._ZN2at6native55_GLOBAL__N__de093ff9_22_ForeachBinaryOpList_cu_a911ec4325multi_tensor_apply_kernelINS1_18TensorListMetadataILi2EEENS1_24BinaryOpListAlphaFunctorIdLi2ELi2ELi0EEEJSt7dividesIdEdEEEvT_T0_DpT1_,"a",@progbits
	.sectionflags	@""
	.align	4
.nv.constant0._ZN2at6native55_GLOBAL__N__de093ff9_22_ForeachBinaryOpList_cu_a911ec4325multi_tensor_apply_kernelINS1_18TensorListMetadataILi2EEENS1_24BinaryOpListAlphaFunctorIdLi2ELi2ELi0EEEJSt7dividesIdEdEEEvT_T0_DpT1_:
	.zero		3688


//--------------------- .nv.constant0._ZN2at6native55_GLOBAL__N__de093ff9_22_ForeachBinaryOpList_cu_a911ec4325multi_tensor_apply_kernelINS1_18TensorListMetadataILi2EEENS1_24BinaryOpListAlphaFunctorIsLi2ELi2ELi0EEEJSt7dividesIsEsEEEvT_T0_DpT1_ --------------------------
	.section	.nv.constant0._ZN2at6native55_GLOBAL__N__de093ff9_22_ForeachBinaryOpList_cu_a911ec4325multi_tensor_apply_kernelINS1_18TensorListMetadataILi2EEENS1_24BinaryOpListAlphaFunctorIsLi2ELi2ELi0EEEJSt7dividesIsEsEEEvT_T0_DpT1_,"a",@progbits
	.sectionflags	@""
	.align	4
.nv.constant0._ZN2at6native55_GLOBAL__N__de093ff9_22_ForeachBinaryOpList_cu_a911ec4325multi_tensor_apply_kernelINS1_18TensorListMetadataILi2EEENS1_24BinaryOpListAlphaFunctorIsLi2ELi2ELi0EEEJSt7dividesIsEsEEEvT_T0_DpT1_:
	.zero		3676


//--------------------- .nv.constant0._ZN2at6native55_GLOBAL__N__de093ff9_22_ForeachBinaryOpList_cu_a911ec4325multi_tensor_apply_kernelINS1_18TensorListMetadataILi2EEENS1_24BinaryOpListAlphaFunctorIlLi2ELi2ELi0EEEJSt7dividesIlElEEEvT_T0_DpT1_ --------------------------
	.section	.nv.constant0._ZN2at6native55_GLOBAL__N__de093ff9_22_ForeachBinaryOpList_cu_a911ec4325multi_tensor_apply_kernelINS1_18TensorListMetadataILi2EEENS1_24BinaryOpListAlphaFunctorIlLi2ELi2ELi0EEEJSt7dividesIlElEEEvT_T0_DpT1_,"a",@progbits
	.sectionflags	@""
	.align	4
.nv.constant0._ZN2at6native55_GLOBAL__N__de093ff9_22_ForeachBinaryOpList_cu_a911ec4325multi_tensor_apply_kernelINS1_18TensorListMetadataILi2EEENS1_24BinaryOpListAlphaFunctorIlLi2ELi2ELi0EEEJSt7dividesIlElEEEvT_T0_DpT1_:
	.zero		3688


//--------------------- .nv.constant0._ZN2at6native55_GLOBAL__N__de093ff9_22_ForeachBinaryOpList_cu_a911ec4325multi_tensor_apply_kernelINS1_18TensorListMetadataILi2EEENS1_24BinaryOpListAlphaFunctorIiLi2ELi2ELi0EEEJSt7dividesIiEiEEEvT_T0_DpT1_ --------------------------
	.section	.nv.constant0._ZN2at6native55_GLOBAL__N__de093ff9_22_ForeachBinaryOpList_cu_a911ec4325multi_tensor_apply_kernelINS1_18TensorListMetadataILi2EEENS1_24BinaryOpListAlphaFunctorIiLi2ELi2ELi0EEEJSt7dividesIiEiEEEvT_T0_DpT1_,"a",@progbits
	.sectionflags	@""
	.align	4
.nv.constant0._ZN2at6native55_GLOBAL__N__de093ff9_22_ForeachBinaryOpList_cu_a911ec4325multi_tensor_apply_kernelINS1_18TensorListMetadataILi2EEENS1_24BinaryOpListAlphaFunctorIiLi2ELi2ELi0EEEJSt7dividesIiEiEEEvT_T0_DpT1_:
	.zero		3680


//--------------------- .nv.constant0._ZN2at6native55_GLOBAL__N__de093ff9_22_ForeachBinaryOpList_cu_a911ec4325multi_tensor_apply_kernelINS1_18TensorListMetadataILi2EEENS1_24BinaryOpListAlphaFunctorIaLi2ELi2ELi0EEEJSt7dividesIaEaEEEvT_T0_DpT1_ --------------------------
	.section	.nv.constant0._ZN2at6native55_GLOBAL__N__de093ff9_22_ForeachBinaryOpList_cu_a911ec4325multi_tensor_apply_kernelINS1_18TensorListMetadataILi2EEENS1_24BinaryOpListAlphaFunctorIaLi2ELi2ELi0EEEJSt7dividesIaEaEEEvT_T0_DpT1_,"a",@progbits
	.sectionflags	@""
	.align	4
.nv.constant0._ZN2at6native55_GLOBAL__N__de093ff9_22_ForeachBinaryOpList_cu_a911ec4325multi_tensor_apply_kernelINS1_18TensorListMetadataILi2EEENS1_24BinaryOpListAlphaFunctorIaLi2ELi2ELi0EEEJSt7dividesIaEaEEEvT_T0_DpT1_:
	.zero		3675


//--------------------- .nv.constant0._ZN2at6native55_GLOBAL__N__de093ff9_22_ForeachBinaryOpList_cu_a911ec4325multi_tensor_apply_kernelINS1_18TensorListMetadataILi2EEENS1_24BinaryOpListAlphaFunctorIhLi2ELi2ELi0EEEJSt7dividesIhEhEEEvT_T0_DpT1_ --------------------------
	.section	.nv.constant0._ZN2at6native55_GLOBAL__N__de093ff9_22_ForeachBinaryOpList_cu_a911ec4325multi_tensor_apply_kernelINS1_18TensorListMetadataILi2EEENS1_24BinaryOpListAlphaFunctorIhLi2ELi2ELi0EEEJSt7dividesIhEhEEEvT_T0_DpT1_,"a",@progbits
	.sectionflags	@""
	.align	4
.nv.constant0._ZN2at6native55_GLOBAL__N__de093ff9_22_ForeachBinaryOpList_cu_a911ec4325multi_tensor_apply_kernelINS1_18TensorListMetadataILi2EEENS1_24BinaryOpListAlphaFunctorIhLi2ELi2ELi0EEEJSt7dividesIhEhEEEvT_T0_DpT1_:
	.zero		3675


//--------------------- .nv.constant0._ZN2at6native55_GLOBAL__N__de093ff9_22_ForeachBinaryOpList_cu_a911ec4325multi_tensor_apply_kernelINS1_18TensorListMetadataILi3EEENS1_24BinaryOpListAlphaFunctorIN3c104HalfELi3ELi2ELi2EEEJSt10multipliesIfEfEEEvT_T0_DpT1_ --------------------------
	.section	.nv.constant0._ZN2at6native55_GLOBAL__N__de093ff9_22_ForeachBinaryOpList_cu_a911ec4325multi_tensor_apply_kernelINS1_18TensorListMetadataILi3EEENS1_24BinaryOpListAlphaFunctorIN3c104HalfELi3ELi2ELi2EEEJSt10multipliesIfEfEEEvT_T0_DpT1_,"a",@progbits
	.sectionflags	@""
	.align	4
.nv.constant0._ZN2at6native55_GLOBAL__N__de093ff9_22_ForeachBinaryOpList_cu_a911ec4325multi_tensor_apply_kernelINS1_18TensorListMetadataILi3EEENS1_24BinaryOpListAlphaFunctorIN3c104HalfELi3ELi2ELi2EEEJSt10multipliesIfEfEEEvT_T0_DpT1_:
	.zero		3680


//--------------------- .nv.constant0._ZN2at6native55_GLOBAL__N__de093ff9_22_ForeachBinaryOpList_cu_a911ec4325multi_tensor_apply_kernelINS1_18TensorListMetadataILi3EEENS1_24BinaryOpListAlphaFunctorIN3c108BFloat16ELi3ELi2ELi2EEEJSt10multipliesIfEfEEEvT_T0_DpT1_ --------------------------
	.section	.nv.constant0._ZN2at6native55_GLOBAL__N__de093ff9_22_ForeachBinaryOpList_cu_a911ec4325multi_tensor_apply_kernelINS1_18TensorListMetadataILi3EEENS1_24BinaryOpListAlphaFunctorIN3c108BFloat16ELi3ELi2ELi2EEEJSt10multipliesIfEfEEEvT_T0_DpT1_,"a",@progbits
	.sectionflags	@""
	.align	4
.nv.constant0._ZN2at6native55_GLOBAL__N__de093ff9_22_ForeachBinaryOpList_cu_a911ec4325multi_tensor_apply_kernelINS1_18TensorListMetadataILi3EEENS1_24BinaryOpListAlphaFunctorIN3c108BFloat16ELi3ELi2ELi2EEEJSt10multipliesIfEfEEEvT_T0_DpT1_:
	.zero		3680


//--------------------- .nv.constant0._ZN2at6native55_GLOBAL__N__de093ff9_22_ForeachBinaryOpList_cu_a911ec4325multi_tensor_apply_kernelINS1_18TensorListMetadataILi3EEENS1_24BinaryOpListAlphaFunctorIbLi3ELi2ELi2EEEJSt10multipliesIbEbEEEvT_T0_DpT1_ --------------------------
	.section	.nv.constant0._ZN2at6native55_GLOBAL__N__de093ff9_22_ForeachBinaryOpList_cu_a911ec4325multi_tensor_apply_kernelINS1_18TensorListMetadataILi3EEENS1_24BinaryOpListAlphaFunctorIbLi3ELi2ELi2EEEJSt10multipliesIbEbEEEvT_T0_DpT1_,"a",@progbits
	.sectionflags	@""
	.align	4
.nv.constant0._ZN2at6native55_GLOBAL__N__de093ff9_22_ForeachBinaryOpList_cu_a911ec4325multi_tensor_apply_kernelINS1_18TensorListMetadataILi3EEENS1_24BinaryOpListAlphaFunctorIbLi3ELi2ELi2EEEJSt10multipliesIbEbEEEvT_T0_DpT1_:
	.zero		3675


//--------------------- .nv.constant0._ZN2at6native55_GLOBAL__N__de093ff9_22_ForeachBinaryOpList_cu_a911ec4325multi_tensor_apply_kernelINS1_18TensorListMetadataILi3EEENS1_24BinaryOpListAlphaFunctorIN3c107complexIfEELi3ELi2ELi2EEEJSt10multipliesIS8_ES8_EEEvT_T0_DpT1_ --------------------------
	.section	.nv.constant0._ZN2at6native55_GLOBAL__N__de093ff9_22_ForeachBinaryOpList_cu_a911ec4325multi_tensor_apply_kernelINS1_18TensorListMetadataILi3EEENS1_24BinaryOpListAlphaFunctorIN3c107complexIfEELi3ELi2ELi2EEEJSt10multipliesIS8_ES8_EEEvT_T0_DpT1_,"a",@progbits
	.sectionflags	@""
	.align	4
.nv.constant0._ZN2at6native55_GLOBAL__N__de093ff9_22_ForeachBinaryOpList_cu_a911ec4325multi_tensor_apply_kernelINS1_18TensorListMetadataILi3EEENS1_24BinaryOpListAlphaFunctorIN3c107complexIfEELi3ELi2ELi2EEEJSt10multipliesIS8_ES8_EEEvT_T0_DpT1_:
	.zero		3688


//--------------------- .nv.constant0._ZN2at6native55_GLOBAL__N__de093ff9_22_ForeachBinaryOpList_cu_a911ec4325multi_tensor_apply_kernelINS1_18TensorListMetadataILi3EEENS1_24BinaryOpListAlphaFunctorIN3c107complexIdEELi3ELi2ELi2EEEJSt10multipliesIS8_ES8_EEEvT_T0_DpT1_ --------------------------
	.section	.nv.constant0._ZN2at6native55_GLOBAL__N__de093ff9_22_ForeachBinaryOpList_cu_a911ec4325multi_tensor_apply_kernelINS1_18TensorListMetadataILi3EEENS1_24BinaryOpListAlphaFunctorIN3c107complexIdEELi3ELi2ELi2EEEJSt10multipliesIS8_ES8_EEEvT_T0_DpT1_,"a",@progbits
	.sectionflags	@""
	.align	4
.nv.constant0._ZN2at6native55_GLOBAL__N__de093ff9_22_ForeachBinaryOpList_cu_a911ec4325multi_tensor_apply_kernelINS1_18TensorListMetadataILi3EEENS1_24BinaryOpListAlphaFunctorIN3c107complexIdEELi3ELi2ELi2EEEJSt10multipliesIS8_ES8_EEEvT_T0_DpT1_:
	.zero		3696


//--------------------- .nv.constant0._ZN2at6native55_GLOBAL__N__de093ff9_22_ForeachBinaryOpList_cu_a911ec4325multi_tensor_apply_kernelINS1_18TensorListMetadataILi3EEENS1_24BinaryOpListAlphaFunctorIfLi3ELi2ELi2EEEJSt10multipliesIfEfEEEvT_T0_DpT1_ --------------------------
	.section	.nv.constant0._ZN2at6native55_GLOBAL__N__de093ff9_22_ForeachBinaryOpList_cu_a911ec4325multi_tensor_apply_kernelINS1_18TensorListMetadataILi3EEENS1_24BinaryOpListAlphaFunctorIfLi3ELi2ELi2EEEJSt10multipliesIfEfEEEvT_T0_DpT1_,"a",@progbits
	.sectionflags	@""
	.align	4
.nv.constant0._ZN2at6native55_GLOBAL__N__de093ff9_22_ForeachBinaryOpList_cu_a911ec4325multi_tensor_apply_kernelINS1_18TensorListMetadataILi3EEENS1_24BinaryOpListAlphaFunctorIfLi3ELi2ELi2EEEJSt10multipliesIfEfEEEvT_T0_DpT1_:
	.zero		3680


//--------------------- .nv.constant0._ZN2at6native55_GLOBAL__N__de093ff9_22_ForeachBinaryOpList_cu_a911ec4325multi_tensor_apply_kernelINS1_18TensorListMetadataILi3EEENS1_24BinaryOpListAlphaFunctorIdLi3ELi2ELi2EEEJSt10multipliesIdEdEEEvT_T0_DpT1_ --------------------------
	.section	.nv.constant0._ZN2at6native55_GLOBAL__N__de093ff9_22_ForeachBinaryOpList_cu_a911ec4325multi_tensor_apply_kernelINS1_18TensorListMetadataILi3EEENS1_24BinaryOpListAlphaFunctorIdLi3ELi2ELi2EEEJSt10multipliesIdEdEEEvT_T0_DpT1_,"a",@progbits
	.sectionflags	@""
	.align	4
.nv.constant0._ZN2at6native55_GLOBAL__N__de093ff9_22_ForeachBinaryOpList_cu_a911ec4325multi_tensor_apply_kernelINS1_18TensorListMetadataILi3EEENS1_24BinaryOpListAlphaFunctorIdLi3ELi2ELi2EEEJSt10multipliesIdEdEEEvT_T0_DpT1_:
	.zero		3688


//--------------------- .nv.constant0._ZN2at6native55_GLOBAL__N__de093ff9_22_ForeachBinaryOpList_cu_a911ec4325multi_tensor_apply_kernelINS1_18TensorListMetadataILi3EEENS1_24BinaryOpListAlphaFunctorIsLi3ELi2ELi2EEEJSt10multipliesIsEsEEEvT_T0_DpT1_ --------------------------
	.section	.nv.constant0._ZN2at6native55_GLOBAL__N__de093ff9_22_ForeachBinaryOpList_cu_a911ec4325multi_tensor_apply_kernelINS1_18TensorListMetadataILi3EEENS1_24BinaryOpListAlphaFunctorIsLi3ELi2ELi2EEEJSt10multipliesIsEsEEEvT_T0_DpT1_,"a",@progbits
	.sectionflags	@""
	.align	4
.nv.constant0._ZN2at6native55_GLOBAL__N__de093ff9_22_ForeachBinaryOpList_cu_a911ec4325multi_tensor_apply_kernelINS1_18TensorListMetadataILi3EEENS1_24BinaryOpListAlphaFunctorIsLi3ELi2ELi2EEEJSt10multipliesIsEsEEEvT_T0_DpT1_:
	.zero		3676


//--------------------- .nv.constant0._ZN2at6native55_GLOBAL__N__de093ff9_22_ForeachBinaryOpList_cu_a911ec4325multi_tensor_apply_kernelINS1_18TensorListMetadataILi3EEENS1_24BinaryOpListAlphaFunctorIlLi3ELi2ELi2EEEJSt10multipliesIlElEEEvT_T0_DpT1_ --------------------------
	.section	.nv.constant0._ZN2at6native55_GLOBAL__N__de093ff9_22_ForeachBinaryOpList_cu_a911ec4325multi_tensor_apply_kernelINS1_18TensorListMetadataILi3EEENS1_24BinaryOpListAlphaFunctorIlLi3ELi2ELi2EEEJSt10multipliesIlElEEEvT_T0_DpT1_,"a",@progbits
	.sectionflags	@""
	.align	4
.nv.constant0._ZN2at6native55_GLOBAL__N__de093ff9_22_ForeachBinaryOpList_cu_a911ec4325multi_tensor_apply_kernelINS1_18TensorListMetadataILi3EEENS1_24BinaryOpListAlphaFunctorIlLi3ELi2ELi2EEEJSt10multipliesIlElEEEvT_T0_DpT1_:
	.zero		3688


//--------------------- .nv.constant0._ZN2at6native55_GLOBAL__N__de093ff9_22_ForeachBinaryOpList_cu_a911ec4325multi_tensor_apply_kernelINS1_18TensorListMetadataILi3EEENS1_24BinaryOpListAlphaFunctorIiLi3ELi2ELi2EEEJSt10multipliesIiEiEEEvT_T0_DpT1_ --------------------------
	.section	.nv.constant0._ZN2at6native55_GLOBAL__N__de093ff9_22_ForeachBinaryOpList_cu_a911ec4325multi_tensor_apply_kernelINS1_18TensorListMetadataILi3EEENS1_24BinaryOpListAlphaFunctorIiLi3ELi2ELi2EEEJSt10multipliesIiEiEEEvT_T0_DpT1_,"a",@progbits
	.sectionflags	@""
	.align	4
.nv.constant0._ZN2at6native55_GLOBAL__N__de093ff9_22_ForeachBinaryOpList_cu_a911ec4325multi_tensor_apply_kernelINS1_18TensorListMetadataILi3EEENS1_24BinaryOpListAlphaFunctorIiLi3ELi2ELi2EEEJSt10multipliesIiEiEEEvT_T0_DpT1_:
	.zero		3680


//--------------------- .nv.constant0._ZN2at6native55_GLOBAL__N__de093ff9_22_ForeachBinaryOpList_cu_a911ec4325multi_tensor_apply_kernelINS1_18TensorListMetadataILi3EEENS1_24BinaryOpListAlphaFunctorIaLi3ELi2ELi2EEEJSt10multipliesIaEaEEEvT_T0_DpT1_ --------------------------
	.section	.nv.constant0._ZN2at6native55_GLOBAL__N__de093ff9_22_ForeachBinaryOpList_cu_a911ec4325multi_tensor_apply_kernelINS1_18TensorListMetadataILi3EEENS1_24BinaryOpListAlphaFunctorIaLi3ELi2ELi2EEEJSt10multipliesIaEaEEEvT_T0_DpT1_,"a",@progbits
	.sectionflags	@""
	.align	4
.nv.constant0._ZN2at6native55_GLOBAL__N__de093ff9_22_ForeachBinaryOpList_cu_a911ec4325multi_tensor_apply_kernelINS1_18TensorListMetadataILi3EEENS1_24BinaryOpListAlphaFunctorIaLi3ELi2ELi2EEEJSt10multipliesIaEaEEEvT_T0_DpT1_:
	.zero		3675


//--------------------- .nv.constant0._ZN2at6native55_GLOBAL__N__de093ff9_22_ForeachBinaryOpList_cu_a911ec4325multi_tensor_apply_kernelINS1_18TensorListMetadataILi3EEENS1_24BinaryOpListAlphaFunctorIhLi3ELi2ELi2EEEJSt10multipliesIhEhEEEvT_T0_DpT1_ --------------------------
	.section	.nv.constant0._ZN2at6native55_GLOBAL__N__de093ff9_22_ForeachBinaryOpList_cu_a911ec4325multi_tensor_apply_kernelINS1_18TensorListMetadataILi3EEENS1_24BinaryOpListAlphaFunctorIhLi3ELi2ELi2EEEJSt10multipliesIhEhEEEvT_T0_DpT1_,"a",@progbits
	.sectionflags	@""
	.align	4
.nv.constant0._ZN2at6native55_GLOBAL__N__de093ff9_22_ForeachBinaryOpList_cu_a911ec4325multi_tensor_apply_kernelINS1_18TensorListMetadataILi3EEENS1_24BinaryOpListAlphaFunctorIhLi3ELi2ELi2EEEJSt10multipliesIhEhEEEvT_T0_DpT1_:
	.zero		3675


//--------------------- .nv.constant0._ZN2at6native55_GLOBAL__N__de093ff9_22_ForeachBinaryOpList_cu_a911ec4325multi_tensor_apply_kernelINS1_18TensorListMetadataILi2EEENS1_24BinaryOpListAlphaFunctorIN3c104HalfELi2ELi2ELi0EEEJSt10multipliesIfEfEEEvT_T0_DpT1_ --------------------------
	.section	.nv.constant0._ZN2at6native55_GLOBAL__N__de093ff9_22_ForeachBinaryOpList_cu_a911ec4325multi_tensor_apply_kernelINS1_18TensorListMetadataILi2EEENS1_24BinaryOpListAlphaFunctorIN3c104HalfELi2ELi2ELi0EEEJSt10multipliesIfEfEEEvT_T0_DpT1_,"a",@progbits
	.sectionflags	@""
	.align	4
.nv.constant0._ZN2at6native55_GLOBAL__N__de093ff9_22_ForeachBinaryOpList_cu_a911ec4325multi_tensor_apply_kernelINS1_18TensorListMetadataILi2EEENS1_24BinaryOpListAlphaFunctorIN3c104HalfELi2ELi2ELi0EEEJSt10multipliesIfEfEEEvT_T0_DpT1_:
	.zero		3680


//--------------------- .nv.constant0._ZN2at6native55_GLOBAL__N__de093ff9_22_ForeachBinaryOpList_cu_a911ec4325multi_tensor_apply_kernelINS1_18TensorListMetadataILi2EEENS1_24BinaryOpListAlphaFunctorIN3c108BFloat16ELi2ELi2ELi0EEEJSt10multipliesIfEfEEEvT_T0_DpT1_ --------------------------
	.section	.nv.constant0._ZN2at6native55_GLOBAL__N__de093ff9_22_ForeachBinaryOpList_cu_a911ec4325multi_tensor_apply_kernelINS1_18TensorListMetadataILi2EEENS1_24BinaryOpListAlphaFunctorIN3c108BFloat16ELi2ELi2ELi0EEEJSt10multipliesIfEfEEEvT_T0_DpT1_,"a",@progbits
	.sectionflags	@""
	.align	4
.nv.constant0._ZN2at6native55_GLOBAL__N__de093ff9_22_ForeachBinaryOpList_cu_a911ec4325multi_tensor_apply_kernelINS1_18TensorListMetadataILi2EEENS1_24BinaryOpListAlphaFunctorIN3c108BFloat16ELi2ELi2ELi0EEEJSt10multipliesIfEfEEEvT_T0_DpT1_:
	.zero		3680


//--------------------- .nv.constant0._ZN2at6native55_GLOBAL__N__de093ff9_22_ForeachBinaryOpList_cu_a911ec4325multi_tensor_apply_kernelINS1_18TensorListMetadataILi2EEENS1_24BinaryOpListAlphaFunctorIbLi2ELi2ELi0EEEJSt10multipliesIbEbEEEvT_T0_DpT1_ --------------------------
	.section	.nv.constant0._ZN2at6native55_GLOBAL__N__de093ff9_22_ForeachBinaryOpList_cu_a911ec4325multi_tensor_apply_kernelINS1_18TensorListMetadataILi2EEENS1_24BinaryOpListAlphaFunctorIbLi2ELi2ELi0EEEJSt10multipliesIbEbEEEvT_T0_DpT1_,"a",@progbits
	.sectionflags	@""
	.align	4
.nv.constant0._ZN2at6native55_GLOBAL__N__de093ff9_22_ForeachBinaryOpList_cu_a911ec4325multi_tensor_apply_kernelINS1_18TensorListMetadataILi2EEENS1_24BinaryOpListAlphaFunctorIbLi2ELi2ELi0EEEJSt10multipliesIbEbEEEvT_T0_DpT1_:
	.zero		3675


//--------------------- .nv.constant0._ZN2at6native55_GLOBAL__N__de093ff9_22_ForeachBinaryOpList_cu_a911ec4325multi_tensor_apply_kernelINS1_18TensorListMetadataILi2EEENS1_24BinaryOpListAlphaFunctorIN3c107complexIfEELi2ELi2ELi0EEEJSt10multipliesIS8_ES8_EEEvT_T0_DpT1_ --------------------------
	.section	.nv.constant0._ZN2at6native55_GLOBAL__N__de093ff9_22_ForeachBinaryOpList_cu_a911ec4325multi_tensor_apply_kernelINS1_18TensorListMetadataILi2EEENS1_24BinaryOpListAlphaFunctorIN3c107complexIfEELi2ELi2ELi0EEEJSt10multipliesIS8_ES8_EEEvT_T0_DpT1_,"a",@progbits
	.sectionflags	@""
	.align	4
.nv.constant0._ZN2at6native55_GLOBAL__N__de093ff9_22_ForeachBinaryOpList_cu_a911ec4325multi_tensor_apply_kernelINS1_18TensorListMetadataILi2EEENS1_24BinaryOpListAlphaFunctorIN3c107complexIfEELi2ELi2ELi0EEEJSt10multipliesIS8_ES8_EEEvT_T0_DpT1_:
	.zero		3688


//--------------------- .nv.constant0._ZN2at6native55_GLOBAL__N__de093ff9_22_ForeachBinaryOpList_cu_a911ec4325multi_tensor_apply_kernelINS1_18TensorListMetadataILi2EEENS1_24BinaryOpListAlphaFunctorIN3c107complexIdEELi2ELi2ELi0EEEJSt10multipliesIS8_ES8_EEEvT_T0_DpT1_ --------------------------
	.section	.nv.constant0._ZN2at6native55_GLOBAL__N__de093ff9_22_ForeachBinaryOpList_cu_a911ec4325multi_tensor_apply_kernelINS1_18TensorListMetadataILi2EEENS1_24BinaryOpListAlphaFunctorIN3c107complexIdEELi2ELi2ELi0EEEJSt10multipliesIS8_ES8_EEEvT_T0_DpT1_,"a",@progbits
	.sectionflags	@""
	.align	4
.nv.constant0._ZN2at6native55_GLOBAL__N__de093ff9_22_ForeachBinaryOpList_cu_a911ec4325multi_tensor_apply_kernelINS1_18TensorListMetadataILi2EEENS1_24BinaryOpListAlphaFunctorIN3c107complexIdEELi2ELi2ELi0EEEJSt10multipliesIS8_ES8_EEEvT_T0_DpT1_:
	.zero		3696


//--------------------- .nv.constant0._ZN2at6native55_GLOBAL__N__de093ff9_22_ForeachBinaryOpList_cu_a911ec4325multi_tensor_apply_kernelINS1_18TensorListMetadataILi2EEENS1_24BinaryOpListAlphaFunctorIfLi2ELi2ELi0EEEJSt10multipliesIfEfEEEvT_T0_DpT1_ --------------------------
	.section	.nv.constant0._ZN2at6native55_GLOBAL__N__de093ff9_22_ForeachBinaryOpList_cu_a911ec4325multi_tensor_apply_kernelINS1_18TensorListMetadataILi2EEENS1_24BinaryOpListAlphaFunctorIfLi2ELi2ELi0EEEJSt10multipliesIfEfEEEvT_T0_DpT1_,"a",@progbits
	.sectionflags	@""
	.align	4
.nv.constant0._ZN2at6native55_GLOBAL__N__de093ff9_22_ForeachBinaryOpList_cu_a911ec4325multi_tensor_apply_kernelINS1_18TensorListMetadataILi2EEENS1_24BinaryOpListAlphaFunctorIfLi2ELi2ELi0EEEJSt10multipliesIfEfEEEvT_T0_DpT1_:
	.zero		3680


//--------------------- .nv.constant0._ZN2at6native55_GLOBAL__N__de093ff9_22_ForeachBinaryOpList_cu_a911ec4325multi_tensor_apply_kernelINS1_18TensorListMetadataILi2EEENS1_24BinaryOpListAlphaFunctorIdLi2ELi2ELi0EEEJSt10multipliesIdEdEEEvT_T0_DpT1_ --------------------------
	.section	.nv.constant0._ZN2at6native55_GLOBAL__N__de093ff9_22_ForeachBinaryOpList_cu_a911ec4325multi_tensor_apply_kernelINS1_18TensorListMetadataILi2EEENS1_24BinaryOpListAlphaFunctorIdLi2ELi2ELi0EEEJSt10multipliesIdEdEEEvT_T0_DpT1_,"a",@progbits
	.sectionflags	@""
	.align	4
.nv.constant0._ZN2at6native55_GLOBAL__N__de093ff9_22_ForeachBinaryOpList_cu_a911ec4325multi_tensor_apply_kernelINS1_18TensorListMetadataILi2EEENS1_24BinaryOpListAlphaFunctorIdLi2ELi2ELi0EEEJSt10multipliesIdEdEEEvT_T0_DpT1_:
	.zero		3688


//--------------------- .nv.constant0._ZN2at6native55_GLOBAL__N__de093ff9_22_ForeachBinaryOpList_cu_a911ec4325multi_tensor_apply_kernelINS1_18TensorListMetadataILi2EEENS1_24BinaryOpListAlphaFunctorIsLi2ELi2ELi0EEEJSt10multipliesIsEsEEEvT_T0_DpT1_ --------------------------
	.section	.nv.constant0._ZN2at6native55_GLOBAL__N__de093ff9_22_ForeachBinaryOpList_cu_a911ec4325multi_tensor_apply_kernelINS1_18TensorListMetadataILi2EEENS1_24BinaryOpListAlphaFunctorIsLi2ELi2ELi0EEEJSt10multipliesIsEsEEEvT_T0_DpT1_,"a",@progbits
	.sectionflags	@""
	.align	4
.nv.constant0._ZN2at6native55_GLOBAL__N__de093ff9_22_ForeachBinaryOpList_cu_a911ec4325multi_tensor_apply_kernelINS1_18TensorListMetadataILi2EEENS1_24BinaryOpListAlphaFunctorIsLi2ELi2ELi0EEEJSt10multipliesIsEsEEEvT_T0_DpT1_:
	.zero		3676


//--------------------- .nv.constant0._ZN2at6native55_GLOBAL__N__de093ff9_22_ForeachBinaryOpList_cu_a911ec4325multi_tensor_apply_kernelINS1_18TensorListMetadataILi2EEENS1_24BinaryOpListAlphaFunctorIlLi2ELi2ELi0EEEJSt10multipliesIlElEEEvT_T0_DpT1_ --------------------------
	.section	.nv.constant0._ZN2at6native55_GLOBAL__N__de093ff9_22_ForeachBinaryOpList_cu_a911ec4325multi_tensor_apply_kernelINS1_18TensorListMetadataILi2EEENS1_24BinaryOpListAlphaFunctorIlLi2ELi2ELi0EEEJSt10multipliesIlElEEEvT_T0_DpT1_,"a",@progbits
	.sectionflags	@""
	.align	4
.nv.constant0._ZN2at6native55_GLOBAL__N__de093ff9_22_ForeachBinaryOpList_cu_a911ec4325multi_tensor_apply_kernelINS1_18TensorListMetadataILi2EEENS1_24BinaryOpListAlphaFunctorIlLi2ELi2ELi0EEEJSt10multipliesIlElEEEvT_T0_DpT1_:
	.zero		3688


//--------------------- .nv.constant0._ZN2at6native55_GLOBAL__N__de093ff9_22_ForeachBinaryOpList_cu_a911ec4325multi_tensor_apply_kernelINS1_18TensorListMetadataILi2EEENS1_24BinaryOpListAlphaFunctorIiLi2ELi2ELi0EEEJSt10multipliesIiEiEEEvT_T0_DpT1_ --------------------------
	.section	.nv.constant0._ZN2at6native55_GLOBAL__N__de093ff9_22_ForeachBinaryOpList_cu_a911ec4325multi_tensor_apply_kernelINS1_18TensorListMetadataILi2EEENS1_24BinaryOpListAlphaFunctorIiLi2ELi2ELi0EEEJSt10multipliesIiEiEEEvT_T0_DpT1_,"a",@progbits
	.sectionflags	@""
	.align	4
.nv.constant0._ZN2at6native55_GLOBAL__N__de093ff9_22_ForeachBinaryOpList_cu_a911ec4325multi_tensor_apply_kernelINS1_18TensorListMetadataILi2EEENS1_24BinaryOpListAlphaFunctorIiLi2ELi2ELi0EEEJSt10multipliesIiEiEEEvT_T0_DpT1_:
	.zero		3680


//--------------------- .nv.constant0._ZN2at6native55_GLOBAL__N__de093ff9_22_ForeachBinaryOpList_cu_a911ec4325multi_tensor_apply_kernelINS1_18TensorListMetadataILi2EEENS1_24BinaryOpListAlphaFunctorIaLi2ELi2ELi0EEEJSt10multipliesIaEaEEEvT_T0_DpT1_ --------------------------
	.section	.nv.constant0._ZN2at6native55_GLOBAL__N__de093ff9_22_ForeachBinaryOpList_cu_a911ec4325multi_tensor_apply_kernelINS1_18TensorListMetadataILi2EEENS1_24BinaryOpListAlphaFunctorIaLi2ELi2ELi0EEEJSt10multipliesIaEaEEEvT_T0_DpT1_,"a",@progbits
	.sectionflags	@""
	.align	4
.nv.constant0._ZN2at6native55_GLOBAL__N__de093ff9_22_ForeachBinaryOpList_cu_a911ec4325multi_tensor_apply_kernelINS1_18TensorListMetadataILi2EEENS1_24BinaryOpListAlphaFunctorIaLi2ELi2ELi0EEEJSt10multipliesIaEaEEEvT_T0_DpT1_:
	.zero		3675


//--------------------- .nv.constant0._ZN2at6native55_GLOBAL__N__de093ff9_22_ForeachBinaryOpList_cu_a911ec4325multi_tensor_apply_kernelINS1_18TensorListMetadataILi2EEENS1_24BinaryOpListAlphaFunctorIhLi2ELi2ELi0EEEJSt10multipliesIhEhEEEvT_T0_DpT1_ --------------------------
	.section	.nv.constant0._ZN2at6native55_GLOBAL__N__de093ff9_22_ForeachBinaryOpList_cu_a911ec4325multi_tensor_apply_kernelINS1_18TensorListMetadataILi2EEENS1_24BinaryOpListAlphaFunctorIhLi2ELi2ELi0EEEJSt10multipliesIhEhEEEvT_T0_DpT1_,"a",@progbits
	.sectionflags	@""
	.align	4
.nv.constant0._ZN2at6native55_GLOBAL__N__de093ff9_22_ForeachBinaryOpList_cu_a911ec4325multi_tensor_apply_kernelINS1_18TensorListMetadataILi2EEENS1_24BinaryOpListAlphaFunctorIhLi2ELi2ELi0EEEJSt10multipliesIhEhEEEvT_T0_DpT1_:
	.zero		3675


//--------------------- .nv.constant0._ZN2at6native55_GLOBAL__N__de093ff9_22_ForeachBinaryOpList_cu_a911ec4325multi_tensor_apply_kernelINS1_18TensorListMetadataILi3EEENS1_24BinaryOpListAlphaFunctorIN3c104HalfELi3ELi2ELi2EEEJSt5minusIfEfEEEvT_T0_DpT1_ --------------------------
	.section	.nv.constant0._ZN2at6native55_GLOBAL__N__de093ff9_22_ForeachBinaryOpList_cu_a911ec4325multi_tensor_apply_kernelINS1_18TensorListMetadataILi3EEENS1_24BinaryOpListAlphaFunctorIN3c104HalfELi3ELi2ELi2EEEJSt5minusIfEfEEEvT_T0_DpT1_,"a",@progbits
	.sectionflags	@""
	.align	4
.nv.constant0._ZN2at6native55_GLOBAL__N__de093ff9_22_ForeachBinaryOpList_cu_a911ec4325multi_tensor_apply_kernelINS1_18TensorListMetadataILi3EEENS1_24BinaryOpListAlphaFunctorIN3c104HalfELi3ELi2ELi2EEEJSt5minusIfEfEEEvT_T0_DpT1_:
	.zero		3680


//--------------------- .nv.constant0._ZN2at6native55_GLOBAL__N__de093ff9_22_ForeachBinaryOpList_cu_a911ec4325multi_tensor_apply_kernelINS1_18TensorListMetadataILi3EEENS1_24BinaryOpListAlphaFunctorIN3c108BFloat16ELi3ELi2ELi2EEEJSt5minusIfEfEEEvT_T0_DpT1_ --------------------------
	.section	.nv.constant0._ZN2at6native55_GLOBAL__N__de093ff9_22_ForeachBinaryOpList_cu_a911ec4325multi_tensor_apply_kernelINS1_18TensorListMetadataILi3EEENS1_24BinaryOpListAlphaFunctorIN3c108BFloat16ELi3ELi2ELi2EEEJSt5minusIfEfEEEvT_T0_DpT1_,"a",@progbits
	.sectionflags	@""
	.align	4
.nv.constant0._ZN2at6native55_GLOBAL__N__de093ff9_22_ForeachBinaryOpList_cu_a911ec4325multi_tensor_apply_kernelINS1_18TensorListMetadataILi3EEENS1_24BinaryOpListAlphaFunctorIN3c108BFloat16ELi3ELi2ELi2EEEJSt5minusIfEfEEEvT_T0_DpT1_:
	.zero		3680


//--------------------- .nv.constant0._ZN2at6native55_GLOBAL__N__de093ff9_22_ForeachBinaryOpList_cu_a911ec4325multi_tensor_apply_kernelINS1_18TensorListMetadataILi3EEENS1_24BinaryOpListAlphaFunctorIbLi3ELi2ELi2EEEJSt5minusIbEbEEEvT_T0_DpT1_ --------------------------
	.section	.nv.constant0._ZN2at6native55_GLOBAL__N__de093ff9_22_ForeachBinaryOpList_cu_a911ec4325multi_tensor_apply_kernelINS1_18TensorListMetadataILi3EEENS1_24BinaryOpListAlphaFunctorIbLi3ELi2ELi2EEEJSt5minusIbEbEEEvT_T0_DpT1_,"a",@progbits
	.sectionflags	@""
	.align	4
.nv.constant0._ZN2at6native55_GLOBAL__N__de093ff9_22_ForeachBinaryOpList_cu_a911ec4325multi_tensor_apply_kernelINS1_18TensorListMetadataILi3EEENS1_24BinaryOpListAlphaFunctorIbLi3ELi2ELi2EEEJSt5minusIbEbEEEvT_T0_DpT1_:
	.zero		3675


//--------------------- .nv.constant0._ZN2at6native55_GLOBAL__N__de093ff9_22_ForeachBinaryOpList_cu_a911ec4325multi_tensor_apply_kernelINS1_18TensorListMetadataILi3EEENS1_24BinaryOpListAlphaFunctorIN3c107complexIfEELi3ELi2ELi2EEEJSt5minusIS8_ES8_EEEvT_T0_DpT1_ --------------------------
	.section	.nv.constant0._ZN2at6native55_GLOBAL__N__de093ff9_22_ForeachBinaryOpList_cu_a911ec4325multi_tensor_apply_kernelINS1_18TensorListMetadataILi3EEENS1_24BinaryOpListAlphaFunctorIN3c107complexIfEELi3ELi2ELi2EEEJSt5minusIS8_ES8_EEEvT_T0_DpT1_,"a",@progbits
	.sectionflags	@""
	.align	4
.nv.constant0._ZN2at6native55_GLOBAL__N__de093ff9_22_ForeachBinaryOpList_cu_a911ec4325multi_tensor_apply_kernelINS1_18TensorListMetadataILi3EEENS1_24BinaryOpListAlphaFunctorIN3c107complexIfEELi3ELi2ELi2EEEJSt5minusIS8_ES8_EEEvT_T0_DpT1_:
	.zero		3688


//--------------------- .nv.constant0._ZN2at6native55_GLOBAL__N__de093ff9_22_ForeachBinaryOpList_cu_a911ec4325multi_tensor_apply_kernelINS1_18TensorListMetadataILi3EEENS1_24BinaryOpListAlphaFunctorIN3c107complexIdEELi3ELi2ELi2EEEJSt5minusIS8_ES8_EEEvT_T0_DpT1_ --------------------------
	.section	.nv.constant0._ZN2at6native55_GLOBAL__N__de093ff9_22_ForeachBinaryOpList_cu_a911ec4325multi_tensor_apply_kernelINS1_18TensorListMetadataILi3EEENS1_24BinaryOpListAlphaFunctorIN3c107complexIdEELi3ELi2ELi2EEEJSt5minusIS8_ES8_EEEvT_T0_DpT1_,"a",@progbits
	.sectionflags	@""
	.align	4
.nv.constant0._ZN2at6native55_GLOBAL__N__de093ff9_22_ForeachBinaryOpList_cu_a911ec4325multi_tensor_apply_kernelINS1_18TensorListMetadataILi3EEENS1_24BinaryOpListAlphaFunctorIN3c107complexIdEELi3ELi2ELi2EEEJSt5minusIS8_ES8_EEEvT_T0_DpT1_:
	.zero		3696


//--------------------- .nv.constant0._ZN2at6native55_GLOBAL__N__de093ff9_22_ForeachBinaryOpList_cu_a911ec4325multi_tensor_apply_kernelINS1_18TensorListMetadataILi3EEENS1_24BinaryOpListAlphaFunctorIfLi3ELi2ELi2EEEJSt5minusIfEfEEEvT_T0_DpT1_ --------------------------
	.section	.nv.constant0._ZN2at6native55_GLOBAL__N__de093ff9_22_ForeachBinaryOpList_cu_a911ec4325multi_tensor_apply_kernelINS1_18TensorListMetadataILi3EEENS1_24BinaryOpListAlphaFunctorIfLi3ELi2ELi2EEEJSt5minusIfEfEEEvT_T0_DpT1_,"a",@progbits
	.sectionflags	@""
	.align	4
.nv.constant0._ZN2at6native55_GLOBAL__N__de093ff9_22_ForeachBinaryOpList_cu_a911ec4325multi_tensor_apply_kernelINS1_18TensorListMetadataILi3EEENS1_24BinaryOpListAlphaFunctorIfLi3ELi2ELi2EEEJSt5minusIfEfEEEvT_T0_DpT1_:
	.zero		3680


//--------------------- .nv.constant0._ZN2at6native55_GLOBAL__N__de093ff9_22_ForeachBinaryOpList_cu_a911ec4325multi_tensor_apply_kernelINS1_18TensorListMetadataILi3EEENS1_24BinaryOpListAlphaFunctorIdLi3ELi2ELi2EEEJSt5minusIdEdEEEvT_T0_DpT1_ --------------------------
	.section	.nv.constant0._ZN2at6native55_GLOBAL__N__de093ff9_22_ForeachBinaryOpList_cu_a911ec4325multi_tensor_apply_kernelINS1_18TensorListMetadataILi3EEENS1_24BinaryOpListAlphaFunctorIdLi3ELi2ELi2EEEJSt5minusIdEdEEEvT_T0_DpT1_,"a",@progbits
	.sectionflags	@""
	.align	4
.nv.constant0._ZN2at6native55_GLOBAL__N__de093ff9_22_ForeachBinaryOpList_cu_a911ec4325multi_tensor_apply_kernelINS1_18TensorListMetadataILi3EEENS1_24BinaryOpListAlphaFunctorIdLi3ELi2ELi2EEEJSt5minusIdEdEEEvT_T0_DpT1_:
	.zero		3688


//--------------------- .nv.constant0._ZN2at6native55_GLOBAL__N__de093ff9_22_ForeachBinaryOpList_cu_a911ec4325multi_tensor_apply_kernelINS1_18TensorListMetadataILi3EEENS1_24BinaryOpListAlphaFunctorIsLi3ELi2ELi2EEEJSt5minusIsEsEEEvT_T0_DpT1_ --------------------------
	.section	.nv.constant0._ZN2at6native55_GLOBAL__N__de093ff9_22_ForeachBinaryOpList_cu_a911ec4325multi_tensor_apply_kernelINS1_18TensorListMetadataILi3EEENS1_24BinaryOpListAlphaFunctorIsLi3ELi2ELi2EEEJSt5minusIsEsEEEvT_T0_DpT1_,"a",@progbits
	.sectionflags	@""
	.align	4
.nv.constant0._ZN2at6native55_GLOBAL__N__de093ff9_22_ForeachBinaryOpList_cu_a911ec4325multi_tensor_apply_kernelINS1_18TensorListMetadataILi3EEENS1_24BinaryOpListAlphaFunctorIsLi3ELi2ELi2EEEJSt5minusIsEsEEEvT_T0_DpT1_:
	.zero		3676


//--------------------- .nv.constant0._ZN2at6native55_GLOBAL__N__de093ff9_22_ForeachBinaryOpList_cu_a911ec4325multi_tensor_apply_kernelINS1_18TensorListMetadataILi3EEENS1_24BinaryOpListAlphaFunctorIlLi3ELi2ELi2EEEJSt5minusIlElEEEvT_T0_DpT1_ --------------------------
	.section	.nv.constant0._ZN2at6native55_GLOBAL__N__de093ff9_22_ForeachBinaryOpList_cu_a911ec4325multi_tensor_apply_kernelINS1_18TensorListMetadataILi3EEENS1_24BinaryOpListAlphaFunctorIlLi3ELi2ELi2EEEJSt5minusIlElEEEvT_T0_DpT1_,"a",@progbits
	.sectionflags	@""
	.align	4
.nv.constant0._ZN2at6native55_GLOBAL__N__de093ff9_22_ForeachBinaryOpList_cu_a911ec4325multi_tensor_apply_kernelINS1_18TensorListMetadataILi3EEENS1_24BinaryOpListAlphaFunctorIlLi3ELi2ELi2EEEJSt5minusIlElEEEvT_T0_DpT1_:
	.zero		3688


//--------------------- .nv.constant0._ZN2at6native55_GLOBAL__N__de093ff9_22_ForeachBinaryOpList_cu_a911ec4325multi_tensor_apply_kernelINS1_18TensorListMetadataILi3EEENS1_24BinaryOpListAlphaFunctorIiLi3ELi2ELi2EEEJSt5minusIiEiEEEvT_T0_DpT1_ --------------------------
	.section	.nv.constant0._ZN2at6native55_GLOBAL__N__de093ff9_22_ForeachBinaryOpList_cu_a911ec4325multi_tensor_apply_kernelINS1_18TensorListMetadataILi3EEENS1_24BinaryOpListAlphaFunctorIiLi3ELi2ELi2EEEJSt5minusIiEiEEEvT_T0_DpT1_,"a",@progbits
	.sectionflags	@""
	.align	4
.nv.constant0._ZN2at6native55_GLOBAL__N__de093ff9_22_ForeachBinaryOpList_cu_a911ec4325multi_tensor_apply_kernelINS1_18TensorListMetadataILi3EEENS1_24BinaryOpListAlphaFunctorIiLi3ELi2ELi2EEEJSt5minusIiEiEEEvT_T0_DpT1_:
	.zero		3680


//--------------------- .nv.constant0._ZN2at6native55_GLOBAL__N__de093ff9_22_ForeachBinaryOpList_cu_a911ec4325multi_tensor_apply_kernelINS1_18TensorListMetadataILi3EEENS1_24BinaryOpListAlphaFunctorIaLi3ELi2ELi2EEEJSt5minusIaEaEEEvT_T0_DpT1_ --------------------------
	.section	.nv.constant0._ZN2at6native55_GLOBAL__N__de093ff9_22_ForeachBinaryOpList_cu_a911ec4325multi_tensor_apply_kernelINS1_18TensorListMetadataILi3EEENS1_24BinaryOpListAlphaFunctorIaLi3ELi2ELi2EEEJSt5minusIaEaEEEvT_T0_DpT1_,"a",@progbits
	.sectionflags	@""
	.align	4
.nv.constant0._ZN2at6native55_GLOBAL__N__de093ff9_22_ForeachBinaryOpList_cu_a911ec4325multi_tensor_apply_kernelINS1_18TensorListMetadataILi3EEENS1_24BinaryOpListAlphaFunctorIaLi3ELi2ELi2EEEJSt5minusIaEaEEEvT_T0_DpT1_:
	.zero		3675


//--------------------- .nv.constant0._ZN2at6native55_GLOBAL__N__de093ff9_22_ForeachBinaryOpList_cu_a911ec4325multi_tensor_apply_kernelINS1_18TensorListMetadataILi3EEENS1_24BinaryOpListAlphaFunctorIhLi3ELi2ELi2EEEJSt5minusIhEhEEEvT_T0_DpT1_ --------------------------
	.section	.nv.constant0._ZN2at6native55_GLOBAL__N__de093ff9_22_ForeachBinaryOpList_cu_a911ec4325multi_tensor_apply_kernelINS1_18TensorListMetadataILi3EEENS1_24BinaryOpListAlphaFunctorIhLi3ELi2ELi2EEEJSt5minusIhEhEEEvT_T0_DpT1_,"a",@progbits
	.sectionflags	@""
	.align	4
.nv.constant0._ZN2at6native55_GLOBAL__N__de093ff9_22_ForeachBinaryOpList_cu_a911ec4325multi_tensor_apply_kernelINS1_18TensorListMetadataILi3EEENS1_24BinaryOpListAlphaFunctorIhLi3ELi2ELi2EEEJSt5minusIhEhEEEvT_T0_DpT1_:
	.zero		3675


//--------------------- .nv.constant0._ZN2at6native55_GLOBAL__N__de093ff9_22_ForeachBinaryOpList_cu_a911ec4325multi_tensor_apply_kernelINS1_18TensorListMetadataILi2EEENS1_24BinaryOpListAlphaFunctorIN3c104HalfELi2ELi2ELi0EEEJSt5minusIfEfEEEvT_T0_DpT1_ --------------------------
	.section	.nv.constant0._ZN2at6native55_GLOBAL__N__de093ff9_22_ForeachBinaryOpList_cu_a911ec4325multi_tensor_apply_kernelINS1_18TensorListMetadataILi2EEENS1_24BinaryOpListAlphaFunctorIN3c104HalfELi2ELi2ELi0EEEJSt5minusIfEfEEEvT_T0_DpT1_,"a",@progbits
	.sectionflags	@""
	.align	4
.nv.constant0._ZN2at6native55_GLOBAL__N__de093ff9_22_ForeachBinaryOpList_cu_a911ec4325multi_tensor_apply_kernelINS1_18TensorListMetadataILi2EEENS1_24BinaryOpListAlphaFunctorIN3c104HalfELi2ELi2ELi0EEEJSt5minusIfEfEEEvT_T0_DpT1_:
	.zero		3680


//--------------------- .nv.constant0._ZN2at6native55_GLOBAL__N__de093ff9_22_ForeachBinaryOpList_cu_a911ec4325multi_tensor_apply_kernelINS1_18TensorListMetadataILi2EEENS1_24BinaryOpListAlphaFunctorIN3c108BFloat16ELi2ELi2ELi0EEEJSt5minusIfEfEEEvT_T0_DpT1_ --------------------------
	.section	.nv.constant0._ZN2at6native55_GLOBAL__N__de093ff9_22_ForeachBinaryOpList_cu_a911ec4325multi_tensor_apply_kernelINS1_18TensorListMetadataILi2EEENS1_24BinaryOpListAlphaFunctorIN3c108BFloat16ELi2ELi2ELi0EEEJSt5minusIfEfEEEvT_T0_DpT1_,"a",@progbits
	.sectionflags	@""
	.align	4
.nv.constant0._ZN2at6native55_GLOBAL__N__de093ff9_22_ForeachBinaryOpList_cu_a911ec4325multi_tensor_apply_kernelINS1_18TensorListMetadataILi2EEENS1_24BinaryOpListAlphaFunctorIN3c108BFloat16ELi2ELi2ELi0EEEJSt5minusIfEfEEEvT_T0_DpT1_:
	.zero		3680


//--------------------- .nv.constant0._ZN2at6native55_GLOBAL__N__de093ff9_22_ForeachBinaryOpList_cu_a911ec4325multi_tensor_apply_kernelINS1_18TensorListMetadataILi2EEENS1_24BinaryOpListAlphaFunctorIbLi2ELi2ELi0EEEJSt5minusIbEbEEEvT_T0_DpT1_ --------------------------
	.section	.nv.constant0._ZN2at6native55_GLOBAL__N__de093ff9_22_ForeachBinaryOpList_cu_a911ec4325multi_tensor_apply_kernelINS1_18TensorListMetadataILi2EEENS1_24BinaryOpListAlphaFunctorIbLi2ELi2ELi0EEEJSt5minusIbEbEEEvT_T0_DpT1_,"a",@progbits
	.sectionflags	@""
	.align	4
.nv.constant0._ZN2at6native55_GLOBAL__N__de093ff9_22_ForeachBinaryOpList_cu_a911ec4325multi_tensor_apply_kernelINS1_18TensorListMetadataILi2EEENS1_24BinaryOpListAlphaFunctorIbLi2ELi2ELi0EEEJSt5minusIbEbEEEvT_T0_DpT1_:
	.zero		3675


//--------------------- .nv.constant0._ZN2at6native55_GLOBAL__N__de093ff9_22_ForeachBinaryOpList_cu_a911ec4325multi_tensor_apply_kernelINS1_18TensorListMetadataILi2EEENS1_24BinaryOpListAlphaFunctorIN3c107complexIfEELi2ELi2ELi0EEEJSt5minusIS8_ES8_EEEvT_T0_DpT1_ --------------------------
	.section	.nv.constant0._ZN2at6native55_GLOBAL__N__de093ff9_22_ForeachBinaryOpList_cu_a911ec4325multi_tensor_apply_kernelINS1_18TensorListMetadataILi2EEENS1_24BinaryOpListAlphaFunctorIN3c107complexIfEELi2ELi2ELi0EEEJSt5minusIS8_ES8_EEEvT_T0_DpT1_,"a",@progbits
	.sectionflags	@""
	.align	4
.nv.constant0._ZN2at6native55_GLOBAL__N__de093ff9_22_ForeachBinaryOpList_cu_a911ec4325multi_tensor_apply_kernelINS1_18TensorListMetadataILi2EEENS1_24BinaryOpListAlphaFunctorIN3c107complexIfEELi2ELi2ELi0EEEJSt5minusIS8_ES8_EEEvT_T0_DpT1_:
	.zero		3688


//--------------------- .nv.constant0._ZN2at6native55_GLOBAL__N__de093ff9_22_ForeachBinaryOpList_cu_a911ec4325multi_tensor_apply_kernelINS1_18TensorListMetadataILi2EEENS1_24BinaryOpListAlphaFunctorIN3c107complexIdEELi2ELi2ELi0EEEJSt5minusIS8_ES8_EEEvT_T0_DpT1_ --------------------------
	.section	.nv.constant0._ZN2at6native55_GLOBAL__N__de093ff9_22_ForeachBinaryOpList_cu_a911ec4325multi_tensor_apply_kernelINS1_18TensorListMetadataILi2EEENS1_24BinaryOpListAlphaFunctorIN3c107complexIdEELi2ELi2ELi0EEEJSt5minusIS8_ES8_EEEvT_T0_DpT1_,"a",@progbits
	.sectionflags	@""
	.align	4
.nv.constant0._ZN2at6native55_GLOBAL__N__de093ff9_22_ForeachBinaryOpList_cu_a911ec4325multi_tensor_apply_kernelINS1_18TensorListMetadataILi2EEENS1_24BinaryOpListAlphaFunctorIN3c107complexIdEELi2ELi2ELi0EEEJSt5minusIS8_ES8_EEEvT_T0_DpT1_:
	.zero		3696


//--------------------- .nv.constant0._ZN2at6native55_GLOBAL__N__de093ff9_22_ForeachBinaryOpList_cu_a911ec4325multi_tensor_apply_kernelINS1_18TensorListMetadataILi2EEENS1_24BinaryOpListAlphaFunctorIfLi2ELi2ELi0EEEJSt5minusIfEfEEEvT_T0_DpT1_ --------------------------
	.section	.nv.constant0._ZN2at6native55_GLOBAL__N__de093ff9_22_ForeachBinaryOpList_cu_a911ec4325multi_tensor_apply_kernelINS1_18TensorListMetadataILi2EEENS1_24BinaryOpListAlphaFunctorIfLi2ELi2ELi0EEEJSt5minusIfEfEEEvT_T0_DpT1_,"a",@progbits
	.sectionflags	@""
	.align	4
.nv.constant0._ZN2at6native55_GLOBAL__N__de093ff9_22_ForeachBinaryOpList_cu_a911ec4325multi_tensor_apply_kernelINS1_18TensorListMetadataILi2EEENS1_24BinaryOpListAlphaFunctorIfLi2ELi2ELi0EEEJSt5minusIfEfEEEvT_T0_DpT1_:
	.zero		3680


//--------------------- .nv.constant0._ZN2at6native55_GLOBAL__N__de093ff9_22_ForeachBinaryOpList_cu_a911ec4325multi_tensor_apply_kernelINS1_18TensorListMetadataILi2EEENS1_24BinaryOpListAlphaFunctorIdLi2ELi2ELi0EEEJSt5minusIdEdEEEvT_T0_DpT1_ --------------------------
	.section	.nv.constant0._ZN2at6native55_GLOBAL__N__de093ff9_22_ForeachBinaryOpList_cu_a911ec4325multi_tensor_apply_kernelINS1_18TensorListMetadataILi2EEENS1_24BinaryOpListAlphaFunctorIdLi2ELi2ELi0EEEJSt5minusIdEdEEEvT_T0_DpT1_,"a",@progbits
	.sectionflags	@""
	.align	4
.nv.constant0._ZN2at6native55_GLOBAL__N__de093ff9_22_ForeachBinaryOpList_cu_a911ec4325multi_tensor_apply_kernelINS1_18TensorListMetadataILi2EEENS1_24BinaryOpListAlphaFunctorIdLi2ELi2ELi0EEEJSt5minusIdEdEEEvT_T0_DpT1_:
	.zero		3688


//--------------------- .nv.constant0._ZN2at6native55_GLOBAL__N__de093ff9_22_ForeachBinaryOpList_cu_a911ec4325multi_tensor_apply_kernelINS1_18TensorListMetadataILi2EEENS1_24BinaryOpListAlphaFunctorIsLi2ELi2ELi0EEEJSt5minusIsEsEEEvT_T0_DpT1_ --------------------------
	.section	.nv.constant0._ZN2at6native55_GLOBAL__N__de093ff9_22_ForeachBinaryOpList_cu_a911ec4325multi_tensor_apply_kernelINS1_18TensorListMetadataILi2EEENS1_24BinaryOpListAlphaFunctorIsLi2ELi2ELi0EEEJSt5minusIsEsEEEvT_T0_DpT1_,"a",@progbits
	.sectionflags	@""
	.align	4
.nv.constant0._ZN2at6native55_GLOBAL__N__de093ff9_22_ForeachBinaryOpList_cu_a911ec4325multi_tensor_apply_kernelINS1_18TensorListMetadataILi2EEENS1_24BinaryOpListAlphaFunctorIsLi2ELi2ELi0EEEJSt5minusIsEsEEEvT_T0_DpT1_:
	.zero		3676


//--------------------- .nv.constant0._ZN2at6native55_GLOBAL__N__de093ff9_22_ForeachBinaryOpList_cu_a911ec4325multi_tensor_apply_kernelINS1_18TensorListMetadataILi2EEENS1_24BinaryOpListAlphaFunctorIlLi2ELi2ELi0EEEJSt5minusIlElEEEvT_T0_DpT1_ --------------------------
	.section	.nv.constant0._ZN2at6native55_GLOBAL__N__de093ff9_22_ForeachBinaryOpList_cu_a911ec4325multi_tensor_apply_kernelINS1_18TensorListMetadataILi2EEENS1_24BinaryOpListAlphaFunctorIlLi2ELi2ELi0EEEJSt5minusIlElEEEvT_T0_DpT1_,"a",@progbits
	.sectionflags	@""
	.align	4
.nv.constant0._ZN2at6native55_GLOBAL__N__de093ff9_22_ForeachBinaryOpList_cu_a911ec4325multi_tensor_apply_kernelINS1_18TensorListMetadataILi2EEENS1_24BinaryOpListAlphaFunctorIlLi2ELi2ELi0EEEJSt5minusIlElEEEvT_T0_DpT1_:
	.zero		3688


//--------------------- .nv.constant0._ZN2at6native55_GLOBAL__N__de093ff9_22_ForeachBinaryOpList_cu_a911ec4325multi_tensor_apply_kernelINS1_18TensorListMetadataILi2EEENS1_24BinaryOpListAlphaFunctorIiLi2ELi2ELi0EEEJSt5minusIiEiEEEvT_T0_DpT1_ --------------------------
	.section	.nv.constant0._ZN2at6native55_GLOBAL__N__de093ff9_22_ForeachBinaryOpList_cu_a911ec4325multi_tensor_apply_kernelINS1_18TensorListMetadataILi2EEENS1_24BinaryOpListAlphaFunctorIiLi2ELi2ELi0EEEJSt5minusIiEiEEEvT_T0_DpT1_,"a",@progbits
	.sectionflags	@""
	.align	4
.nv.constant0._ZN2at6native55_GLOBAL__N__de093ff9_22_ForeachBinaryOpList_cu_a911ec4325multi_tensor_apply_kernelINS1_18TensorListMetadataILi2EEENS1_24BinaryOpListAlphaFunctorIiLi2ELi2ELi0EEEJSt5minusIiEiEEEvT_T0_DpT1_:
	.zero		3680


//--------------------- .nv.constant0._ZN2at6native55_GLOBAL__N__de093ff9_22_ForeachBinaryOpList_cu_a911ec4325multi_tensor_apply_kernelINS1_18TensorListMetadataILi2EEENS1_24BinaryOpListAlphaFunctorIaLi2ELi2ELi0EEEJSt5minusIaEaEEEvT_T0_DpT1_ --------------------------
	.section	.nv.constant0._ZN2at6native55_GLOBAL__N__de093ff9_22_ForeachBinaryOpList_cu_a911ec4325multi_tensor_apply_kernelINS1_18TensorListMetadataILi2EEENS1_24BinaryOpListAlphaFunctorIaLi2ELi2ELi0EEEJSt5minusIaEaEEEvT_T0_DpT1_,"a",@progbits
	.sectionflags	@""
	.align	4
.nv.constant0._ZN2at6native55_GLOBAL__N__de093ff9_22_ForeachBinaryOpList_cu_a911ec4325multi_tensor_apply_kernelINS1_18TensorListMetadataILi2EEENS1_24BinaryOpListAlphaFunctorIaLi2ELi2ELi0EEEJSt5minusIaEaEEEvT_T0_DpT1_:
	.zero		3675


//--------------------- .nv.constant0._ZN2at6native55_GLOBAL__N__de093ff9_22_ForeachBinaryOpList_cu_a911ec4325multi_tensor_apply_kernelINS1_18TensorListMetadataILi2EEENS1_24BinaryOpListAlphaFunctorIhLi2ELi2ELi0EEEJSt5minusIhEhEEEvT_T0_DpT1_ --------------------------
	.section	.nv.constant0._ZN2at6native55_GLOBAL__N__de093ff9_22_ForeachBinaryOpList_cu_a911ec4325multi_tensor_apply_kernelINS1_18TensorListMetadataILi2EEENS1_24BinaryOpListAlphaFunctorIhLi2ELi2ELi0EEEJSt5minusIhEhEEEvT_T0_DpT1_,"a",@progbits
	.sectionflags	@""
	.align	4
.nv.constant0._ZN2at6native55_GLOBAL__N__de093ff9_22_ForeachBinaryOpList_cu_a911ec4325multi_tensor_apply_kernelINS1_18TensorListMetadataILi2EEENS1_24BinaryOpListAlphaFunctorIhLi2ELi2ELi0EEEJSt5minusIhEhEEEvT_T0_DpT1_:
	.zero		3675


//--------------------- .nv.constant0._ZN2at6native55_GLOBAL__N__de093ff9_22_ForeachBinaryOpList_cu_a911ec4325multi_tensor_apply_kernelINS1_18TensorListMetadataILi3EEENS1_24BinaryOpListAlphaFunctorIN3c104HalfELi3ELi2ELi2EEEJSt4plusIfEfEEEvT_T0_DpT1_ --------------------------
	.section	.nv.constant0._ZN2at6native55_GLOBAL__N__de093ff9_22_ForeachBinaryOpList_cu_a911ec4325multi_tensor_apply_kernelINS1_18TensorListMetadataILi3EEENS1_24BinaryOpListAlphaFunctorIN3c104HalfELi3ELi2ELi2EEEJSt4plusIfEfEEEvT_T0_DpT1_,"a",@progbits
	.sectionflags	@""
	.align	4
.nv.constant0._ZN2at6native55_GLOBAL__N__de093ff9_22_ForeachBinaryOpList_cu_a911ec4325multi_tensor_apply_kernelINS1_18TensorListMetadataILi3EEENS1_24BinaryOpListAlphaFunctorIN3c104HalfELi3ELi2ELi2EEEJSt4plusIfEfEEEvT_T0_DpT1_:
	.zero		3680


//--------------------- .nv.constant0._ZN2at6native55_GLOBAL__N__de093ff9_22_ForeachBinaryOpList_cu_a911ec4325multi_tensor_apply_kernelINS1_18TensorListMetadataILi3EEENS1_24BinaryOpListAlphaFunctorIN3c108BFloat16ELi3ELi2ELi2EEEJSt4plusIfEfEEEvT_T0_DpT1_ --------------------------
	.section	.nv.constant0._ZN2at6native55_GLOBAL__N__de093ff9_22_ForeachBinaryOpList_cu_a911ec4325multi_tensor_apply_kernelINS1_18TensorListMetadataILi3EEENS1_24BinaryOpListAlphaFunctorIN3c108BFloat16ELi3ELi2ELi2EEEJSt4plusIfEfEEEvT_T0_DpT1_,"a",@progbits
	.sectionflags	@""
	.align	4
.nv.constant0._ZN2at6native55_GLOBAL__N__de093ff9_22_ForeachBinaryOpList_cu_a911ec4325multi_tensor_apply_kernelINS1_18TensorListMetadataILi3EEENS1_24BinaryOpListAlphaFunctorIN3c108BFloat16ELi3ELi2ELi2EEEJSt4plusIfEfEEEvT_T0_DpT1_:
	.zero		3680


//--------------------- .nv.constant0._ZN2at6native55_GLOBAL__N__de093ff9_22_ForeachBinaryOpList_cu_a911ec4325multi_tensor_apply_kernelINS1_18TensorListMetadataILi3EEENS1_24BinaryOpListAlphaFunctorIbLi3ELi2ELi2EEEJSt4plusIbEbEEEvT_T0_DpT1_ --------------------------
	.section	.nv.constant0._ZN2at6native55_GLOBAL__N__de093ff9_22_ForeachBinaryOpList_cu_a911ec4325multi_tensor_apply_kernelINS1_18TensorListMetadataILi3EEENS1_24BinaryOpListAlphaFunctorIbLi3ELi2ELi2EEEJSt4plusIbEbEEEvT_T0_DpT1_,"a",@progbits
	.sectionflags	@""
	.align	4
.nv.constant0._ZN2at6native55_GLOBAL__N__de093ff9_22_ForeachBinaryOpList_cu_a911ec4325multi_tensor_apply_kernelINS1_18TensorListMetadataILi3EEENS1_24BinaryOpListAlphaFunctorIbLi3ELi2ELi2EEEJSt4plusIbEbEEEvT_T0_DpT1_:
	.zero		3675


//--------------------- .nv.constant0._ZN2at6native55_GLOBAL__N__de093ff9_22_ForeachBinaryOpList_cu_a911ec4325multi_tensor_apply_kernelINS1_18TensorListMetadataILi3EEENS1_24BinaryOpListAlphaFunctorIN3c107complexIfEELi3ELi2ELi2EEEJSt4plusIS8_ES8_EEEvT_T0_DpT1_ --------------------------
	.section	.nv.constant0._ZN2at6native55_GLOBAL__N__de093ff9_22_ForeachBinaryOpList_cu_a911ec4325multi_tensor_apply_kernelINS1_18TensorListMetadataILi3EEENS1_24BinaryOpListAlphaFunctorIN3c107complexIfEELi3ELi2ELi2EEEJSt4plusIS8_ES8_EEEvT_T0_DpT1_,"a",@progbits
	.sectionflags	@""
	.align	4
.nv.constant0._ZN2at6native55_GLOBAL__N__de093ff9_22_ForeachBinaryOpList_cu_a911ec4325multi_tensor_apply_kernelINS1_18TensorListMetadataILi3EEENS1_24BinaryOpListAlphaFunctorIN3c107complexIfEELi3ELi2ELi2EEEJSt4plusIS8_ES8_EEEvT_T0_DpT1_:
	.zero		3688


//--------------------- .nv.constant0._ZN2at6native55_GLOBAL__N__de093ff9_22_ForeachBinaryOpList_cu_a911ec4325multi_tensor_apply_kernelINS1_18TensorListMetadataILi3EEENS1_24BinaryOpListAlphaFunctorIN3c107complexIdEELi3ELi2ELi2EEEJSt4plusIS8_ES8_EEEvT_T0_DpT1_ --------------------------
	.section	.nv.constant0._ZN2at6native55_GLOBAL__N__de093ff9_22_ForeachBinaryOpList_cu_a911ec4325multi_tensor_apply_kernelINS1_18TensorListMetadataILi3EEENS1_24BinaryOpListAlphaFunctorIN3c107complexIdEELi3ELi2ELi2EEEJSt4plusIS8_ES8_EEEvT_T0_DpT1_,"a",@progbits
	.sectionflags	@""
	.align	4
.nv.constant0._ZN2at6native55_GLOBAL__N__de093ff9_22_ForeachBinaryOpList_cu_a911ec4325multi_tensor_apply_kernelINS1_18TensorListMetadataILi3EEENS1_24BinaryOpListAlphaFunctorIN3c107complexIdEELi3ELi2ELi2EEEJSt4plusIS8_ES8_EEEvT_T0_DpT1_:
	.zero		3696


//--------------------- .nv.constant0._ZN2at6native55_GLOBAL__N__de093ff9_22_ForeachBinaryOpList_cu_a911ec4325multi_tensor_apply_kernelINS1_18TensorListMetadataILi3EEENS1_24BinaryOpListAlphaFunctorIfLi3ELi2ELi2EEEJSt4plusIfEfEEEvT_T0_DpT1_ --------------------------
	.section	.nv.constant0._ZN2at6native55_GLOBAL__N__de093ff9_22_ForeachBinaryOpList_cu_a911ec4325multi_tensor_apply_kernelINS1_18TensorListMetadataILi3EEENS1_24BinaryOpListAlphaFunctorIfLi3ELi2ELi2EEEJSt4plusIfEfEEEvT_T0_DpT1_,"a",@progbits
	.sectionflags	@""
	.align	4
.nv.constant0._ZN2at6native55_GLOBAL__N__de093ff9_22_ForeachBinaryOpList_cu_a911ec4325multi_tensor_apply_kernelINS1_18TensorListMetadataILi3EEENS1_24BinaryOpListAlphaFunctorIfLi3ELi2ELi2EEEJSt4plusIfEfEEEvT_T0_DpT1_:
	.zero		3680


//--------------------- .nv.constant0._ZN2at6native55_GLOBAL__N__de093ff9_22_ForeachBinaryOpList_cu_a911ec4325multi_tensor_apply_kernelINS1_18TensorListMetadataILi3EEENS1_24BinaryOpListAlphaFunctorIdLi3ELi2ELi2EEEJSt4plusIdEdEEEvT_T0_DpT1_ --------------------------
	.section	.nv.constant0._ZN2at6native55_GLOBAL__N__de093ff9_22_ForeachBinaryOpList_cu_a911ec4325multi_tensor_apply_kernelINS1_18TensorListMetadataILi3EEENS1_24BinaryOpListAlphaFunctorIdLi3ELi2ELi2EEEJSt4plusIdEdEEEvT_T0_DpT1_,"a",@progbits
	.sectionflags	@""
	.align	4
.nv.constant0._ZN2at6native55_GLOBAL__N__de093ff9_22_ForeachBinaryOpList_cu_a911ec4325multi_tensor_apply_kernelINS1_18TensorListMetadataILi3EEENS1_24BinaryOpListAlphaFunctorIdLi3ELi2ELi2EEEJSt4plusIdEdEEEvT_T0_DpT1_:
	.zero		3688


//--------------------- .nv.constant0._ZN2at6native55_GLOBAL__N__de093ff9_22_ForeachBinaryOpList_cu_a911ec4325multi_tensor_apply_kernelINS1_18TensorListMetadataILi3EEENS1_24BinaryOpListAlphaFunctorIsLi3ELi2ELi2EEEJSt4plusIsEsEEEvT_T0_DpT1_ --------------------------
	.section	.nv.constant0._ZN2at6native55_GLOBAL__N__de093ff9_22_ForeachBinaryOpList_cu_a911ec4325multi_tensor_apply_kernelINS1_18TensorListMetadataILi3EEENS1_24BinaryOpListAlphaFunctorIsLi3ELi2ELi2EEEJSt4plusIsEsEEEvT_T0_DpT1_,"a",@progbits
	.sectionflags	@""
	.align	4
.nv.constant0._ZN2at6native55_GLOBAL__N__de093ff9_22_ForeachBinaryOpList_cu_a911ec4325multi_tensor_apply_kernelINS1_18TensorListMetadataILi3EEENS1_24BinaryOpListAlphaFunctorIsLi3ELi2ELi2EEEJSt4plusIsEsEEEvT_T0_DpT1_:
	.zero		3676


//--------------------- .nv.constant0._ZN2at6native55_GLOBAL__N__de093ff9_22_ForeachBinaryOpList_cu_a911ec4325multi_tensor_apply_kernelINS1_18TensorListMetadataILi3EEENS1_24BinaryOpListAlphaFunctorIlLi3ELi2ELi2EEEJSt4plusIlElEEEvT_T0_DpT1_ --------------------------
	.section	.nv.constant0._ZN2at6native55_GLOBAL__N__de093ff9_22_ForeachBinaryOpList_cu_a911ec4325multi_tensor_apply_kernelINS1_18TensorListMetadataILi3EEENS1_24BinaryOpListAlphaFunctorIlLi3ELi2ELi2EEEJSt4plusIlElEEEvT_T0_DpT1_,"a",@progbits
	.sectionflags	@""
	.align	4
.nv.constant0._ZN2at6native55_GLOBAL__N__de093ff9_22_ForeachBinaryOpList_cu_a911ec4325multi_tensor_apply_kernelINS1_18TensorListMetadataILi3EEENS1_24BinaryOpListAlphaFunctorIlLi3ELi2ELi2EEEJSt4plusIlElEEEvT_T0_DpT1_:
	.zero		3688


//--------------------- .nv.constant0._ZN2at6native55_GLOBAL__N__de093ff9_22_ForeachBinaryOpList_cu_a911ec4325multi_tensor_apply_kernelINS1_18TensorListMetadataILi3EEENS1_24BinaryOpListAlphaFunctorIiLi3ELi2ELi2EEEJSt4plusIiEiEEEvT_T0_DpT1_ --------------------------
	.section	.nv.constant0._ZN2at6native55_GLOBAL__N__de093ff9_22_ForeachBinaryOpList_cu_a911ec4325multi_tensor_apply_kernelINS1_18TensorListMetadataILi3EEENS1_24BinaryOpListAlphaFunctorIiLi3ELi2ELi2EEEJSt4plusIiEiEEEvT_T0_DpT1_,"a",@progbits
	.sectionflags	@""
	.align	4
.nv.constant0._ZN2at6native55_GLOBAL__N__de093ff9_22_ForeachBinaryOpList_cu_a911ec4325multi_tensor_apply_kernelINS1_18TensorListMetadataILi3EEENS1_24BinaryOpListAlphaFunctorIiLi3ELi2ELi2EEEJSt4plusIiEiEEEvT_T0_DpT1_:
	.zero		3680


//--------------------- .nv.constant0._ZN2at6native55_GLOBAL__N__de093ff9_22_ForeachBinaryOpList_cu_a911ec4325multi_tensor_apply_kernelINS1_18TensorListMetadataILi3EEENS1_24BinaryOpListAlphaFunctorIaLi3ELi2ELi2EEEJSt4plusIaEaEEEvT_T0_DpT1_ --------------------------
	.section	.nv.constant0._ZN2at6native55_GLOBAL__N__de093ff9_22_ForeachBinaryOpList_cu_a911ec4325multi_tensor_apply_kernelINS1_18TensorListMetadataILi3EEENS1_24BinaryOpListAlphaFunctorIaLi3ELi2ELi2EEEJSt4plusIaEaEEEvT_T0_DpT1_,"a",@progbits
	.sectionflags	@""
	.align	4
.nv.constant0._ZN2at6native55_GLOBAL__N__de093ff9_22_ForeachBinaryOpList_cu_a911ec4325multi_tensor_apply_kernelINS1_18TensorListMetadataILi3EEENS1_24BinaryOpListAlphaFunctorIaLi3ELi2ELi2EEEJSt4plusIaEaEEEvT_T0_DpT1_:
	.zero		3675


//--------------------- .nv.constant0._ZN2at6native55_GLOBAL__N__de093ff9_22_ForeachBinaryOpList_cu_a911ec4325multi_tensor_apply_kernelINS1_18TensorListMetadataILi3EEENS1_24BinaryOpListAlphaFunctorIhLi3ELi2ELi2EEEJSt4plusIhEhEEEvT_T0_DpT1_ --------------------------
	.section	.nv.constant0._ZN2at6native55_GLOBAL__N__de093ff9_22_ForeachBinaryOpList_cu_a911ec4325multi_tensor_apply_kernelINS1_18TensorListMetadataILi3EEENS1_24BinaryOpListAlphaFunctorIhLi3ELi2ELi2EEEJSt4plusIhEhEEEvT_T0_DpT1_,"a",@progbits
	.sectionflags	@""
	.align	4
.nv.constant0._ZN2at6native55_GLOBAL__N__de093ff9_22_ForeachBinaryOpList_cu_a911ec4325multi_tensor_apply_kernelINS1_18TensorListMetadataILi3EEENS1_24BinaryOpListAlphaFunctorIhLi3ELi2ELi2EEEJSt4plusIhEhEEEvT_T0_DpT1_:
	.zero		3675


//--------------------- .nv.constant0._ZN2at6native55_GLOBAL__N__de093ff9_22_ForeachBinaryOpList_cu_a911ec4325multi_tensor_apply_kernelINS1_18TensorListMetadataILi2EEENS1_24BinaryOpListAlphaFunctorIN3c104HalfELi2ELi2ELi0EEEJSt4plusIfEfEEEvT_T0_DpT1_ --------------------------
	.section	.nv.constant0._ZN2at6native55_GLOBAL__N__de093ff9_22_ForeachBinaryOpList_cu_a911ec4325multi_tensor_apply_kernelINS1_18TensorListMetadataILi2EEENS1_24BinaryOpListAlphaFunctorIN3c104HalfELi2ELi2ELi0EEEJSt4plusIfEfEEEvT_T0_DpT1_,"a",@progbits
	.sectionflags	@""
	.align	4
.nv.constant0._ZN2at6native55_GLOBAL__N__de093ff9_22_ForeachBinaryOpList_cu_a911ec4325multi_tensor_apply_kernelINS1_18TensorListMetadataILi2EEENS1_24BinaryOpListAlphaFunctorIN3c104HalfELi2ELi2ELi0EEEJSt4plusIfEfEEEvT_T0_DpT1_:
	.zero		3680


//--------------------- .nv.constant0._ZN2at6native55_GLOBAL__N__de093ff9_22_ForeachBinaryOpList_cu_a911ec4325multi_tensor_apply_kernelINS1_18TensorListMetadataILi2EEENS1_24BinaryOpListAlphaFunctorIN3c108BFloat16ELi2ELi2ELi0EEEJSt4plusIfEfEEEvT_T0_DpT1_ --------------------------
	.section	.nv.constant0._ZN2at6native55_GLOBAL__N__de093ff9_22_ForeachBinaryOpList_cu_a911ec4325multi_tensor_apply_kernelINS1_18TensorListMetadataILi2EEENS1_24BinaryOpListAlphaFunctorIN3c108BFloat16ELi2ELi2ELi0EEEJSt4plusIfEfEEEvT_T0_DpT1_,"a",@progbits
	.sectionflags	@""
	.align	4
.nv.constant0._ZN2at6native55_GLOBAL__N__de093ff9_22_ForeachBinaryOpList_cu_a911ec4325multi_tensor_apply_kernelINS1_18TensorListMetadataILi2EEENS1_24BinaryOpListAlphaFunctorIN3c108BFloat16ELi2ELi2ELi0EEEJSt4plusIfEfEEEvT_T0_DpT1_:
	.zero		3680


//--------------------- .nv.constant0._ZN2at6native55_GLOBAL__N__de093ff9_22_ForeachBinaryOpList_cu_a911ec4325multi_tensor_apply_kernelINS1_18TensorListMetadataILi2EEENS1_24BinaryOpListAlphaFunctorIbLi2ELi2ELi0EEEJSt4plusIbEbEEEvT_T0_DpT1_ --------------------------
	.section	.nv.constant0._ZN2at6native55_GLOBAL__N__de093ff9_22_ForeachBinaryOpList_cu_a911ec4325multi_tensor_apply_kernelINS1_18TensorListMetadataILi2EEENS1_24BinaryOpListAlphaFunctorIbLi2ELi2ELi0EEEJSt4plusIbEbEEEvT_T0_DpT1_,"a",@progbits
	.sectionflags	@""
	.align	4
.nv.constant0._ZN2at6native55_GLOBAL__N__de093ff9_22_ForeachBinaryOpList_cu_a911ec4325multi_tensor_apply_kernelINS1_18TensorListMetadataILi2EEENS1_24BinaryOpListAlphaFunctorIbLi2ELi2ELi0EEEJSt4plusIbEbEEEvT_T0_DpT1_:
	.zero		3675


//--------------------- .nv.constant0._ZN2at6native55_GLOBAL__N__de093ff9_22_ForeachBinaryOpList_cu_a911ec4325multi_tensor_apply_kernelINS1_18TensorListMetadataILi2EEENS1_24BinaryOpListAlphaFunctorIN3c107complexIfEELi2ELi2ELi0EEEJSt4plusIS8_ES8_EEEvT_T0_DpT1_ --------------------------
	.section	.nv.constant0._ZN2at6native55_GLOBAL__N__de093ff9_22_ForeachBinaryOpList_cu_a911ec4325multi_tensor_apply_kernelINS1_18TensorListMetadataILi2EEENS1_24BinaryOpListAlphaFunctorIN3c107complexIfEELi2ELi2ELi0EEEJSt4plusIS8_ES8_EEEvT_T0_DpT1_,"a",@progbits
	.sectionflags	@""
	.align	4
.nv.constant0._ZN2at6native55_GLOBAL__N__de093ff9_22_ForeachBinaryOpList_cu_a911ec4325multi_tensor_apply_kernelINS1_18TensorListMetadataILi2EEENS1_24BinaryOpListAlphaFunctorIN3c107complexIfEELi2ELi2ELi0EEEJSt4plusIS8_ES8_EEEvT_T0_DpT1_:
	.zero		3688


//--------------------- .nv.constant0._ZN2at6native55_GLOBAL__N__de093ff9_22_ForeachBinaryOpList_cu_a911ec4325multi_tensor_apply_kernelINS1_18TensorListMetadataILi2EEENS1_24BinaryOpListAlphaFunctorIN3c107complexIdEELi2ELi2ELi0EEEJSt4plusIS8_ES8_EEEvT_T0_DpT1_ --------------------------
	.section	.nv.constant0._ZN2at6native55_GLOBAL__N__de093ff9_22_ForeachBinaryOpList_cu_a911ec4325multi_tensor_apply_kernelINS1_18TensorListMetadataILi2EEENS1_24BinaryOpListAlphaFunctorIN3c107complexIdEELi2ELi2ELi0EEEJSt4plusIS8_ES8_EEEvT_T0_DpT1_,"a",@progbits
	.sectionflags	@""
	.align	4
.nv.constant0._ZN2at6native55_GLOBAL__N__de093ff9_22_ForeachBinaryOpList_cu_a911ec4325multi_tensor_apply_kernelINS1_18TensorListMetadataILi2EEENS1_24BinaryOpListAlphaFunctorIN3c107complexIdEELi2ELi2ELi0EEEJSt4plusIS8_ES8_EEEvT_T0_DpT1_:
	.zero		3696


//--------------------- .nv.constant0._ZN2at6native55_GLOBAL__N__de093ff9_22_ForeachBinaryOpList_cu_a911ec4325multi_tensor_apply_kernelINS1_18TensorListMetadataILi2EEENS1_24BinaryOpListAlphaFunctorIfLi2ELi2ELi0EEEJSt4plusIfEfEEEvT_T0_DpT1_ --------------------------
	.section	.nv.constant0._ZN2at6native55_GLOBAL__N__de093ff9_22_ForeachBinaryOpList_cu_a911ec4325multi_tensor_apply_kernelINS1_18TensorListMetadataILi2EEENS1_24BinaryOpListAlphaFunctorIfLi2ELi2ELi0EEEJSt4plusIfEfEEEvT_T0_DpT1_,"a",@progbits
	.sectionflags	@""
	.align	4
.nv.constant0._ZN2at6native55_GLOBAL__N__de093ff9_22_ForeachBinaryOpList_cu_a911ec4325multi_tensor_apply_kernelINS1_18TensorListMetadataILi2EEENS1_24BinaryOpListAlphaFunctorIfLi2ELi2ELi0EEEJSt4plusIfEfEEEvT_T0_DpT1_:
	.zero		3680


//--------------------- .nv.constant0._ZN2at6native55_GLOBAL__N__de093ff9_22_ForeachBinaryOpList_cu_a911ec4325multi_tensor_apply_kernelINS1_18TensorListMetadataILi2EEENS1_24BinaryOpListAlphaFunctorIdLi2ELi2ELi0EEEJSt4plusIdEdEEEvT_T0_DpT1_ --------------------------
	.section	.nv.constant0._ZN2at6native55_GLOBAL__N__de093ff9_22_ForeachBinaryOpList_cu_a911ec4325multi_tensor_apply_kernelINS1_18TensorListMetadataILi2EEENS1_24BinaryOpListAlphaFunctorIdLi2ELi2ELi0EEEJSt4plusIdEdEEEvT_T0_DpT1_,"a",@progbits
	.sectionflags	@""
	.align	4
.nv.constant0._ZN2at6native55_GLOBAL__N__de093ff9_22_ForeachBinaryOpList_cu_a911ec4325multi_tensor_apply_kernelINS1_18TensorListMetadataILi2EEENS1_24BinaryOpListAlphaFunctorIdLi2ELi2ELi0EEEJSt4plusIdEdEEEvT_T0_DpT1_:
	.zero		3688


//--------------------- .nv.constant0._ZN2at6native55_GLOBAL__N__de093ff9_22_ForeachBinaryOpList_cu_a911ec4325multi_tensor_apply_kernelINS1_18TensorListMetadataILi2EEENS1_24BinaryOpListAlphaFunctorIsLi2ELi2ELi0EEEJSt4plusIsEsEEEvT_T0_DpT1_ --------------------------
	.section	.nv.constant0._ZN2at6native55_GLOBAL__N__de093ff9_22_ForeachBinaryOpList_cu_a911ec4325multi_tensor_apply_kernelINS1_18TensorListMetadataILi2EEENS1_24BinaryOpListAlphaFunctorIsLi2ELi2ELi0EEEJSt4plusIsEsEEEvT_T0_DpT1_,"a",@progbits
	.sectionflags	@""
	.align	4
.nv.constant0._ZN2at6native55_GLOBAL__N__de093ff9_22_ForeachBinaryOpList_cu_a911ec4325multi_tensor_apply_kernelINS1_18TensorListMetadataILi2EEENS1_24BinaryOpListAlphaFunctorIsLi2ELi2ELi0EEEJSt4plusIsEsEEEvT_T0_DpT1_:
	.zero		3676


//--------------------- .nv.constant0._ZN2at6native55_GLOBAL__N__de093ff9_22_ForeachBinaryOpList_cu_a911ec4325multi_tensor_apply_kernelINS1_18TensorListMetadataILi2EEENS1_24BinaryOpListAlphaFunctorIlLi2ELi2ELi0EEEJSt4plusIlElEEEvT_T0_DpT1_ --------------------------
	.section	.nv.constant0._ZN2at6native55_GLOBAL__N__de093ff9_22_ForeachBinaryOpList_cu_a911ec4325multi_tensor_apply_kernelINS1_18TensorListMetadataILi2EEENS1_24BinaryOpListAlphaFunctorIlLi2ELi2ELi0EEEJSt4plusIlElEEEvT_T0_DpT1_,"a",@progbits
	.sectionflags	@""
	.align	4
.nv.constant0._ZN2at6native55_GLOBAL__N__de093ff9_22_ForeachBinaryOpList_cu_a911ec4325multi_tensor_apply_kernelINS1_18TensorListMetadataILi2EEENS1_24BinaryOpListAlphaFunctorIlLi2ELi2ELi0EEEJSt4plusIlElEEEvT_T0_DpT1_:
	.zero		3688


//--------------------- .nv.constant0._ZN2at6native55_GLOBAL__N__de093ff9_22_ForeachBinaryOpList_cu_a911ec4325multi_tensor_apply_kernelINS1_18TensorListMetadataILi2EEENS1_24BinaryOpListAlphaFunctorIiLi2ELi2ELi0EEEJSt4plusIiEiEEEvT_T0_DpT1_ --------------------------
	.section	.nv.constant0._ZN2at6native55_GLOBAL__N__de093ff9_22_ForeachBinaryOpList_cu_a911ec4325multi_tensor_apply_kernelINS1_18TensorListMetadataILi2EEENS1_24BinaryOpListAlphaFunctorIiLi2ELi2ELi0EEEJSt4plusIiEiEEEvT_T0_DpT1_,"a",@progbits
	.sectionflags	@""
	.align	4
.nv.constant0._ZN2at6native55_GLOBAL__N__de093ff9_22_ForeachBinaryOpList_cu_a911ec4325multi_tensor_apply_kernelINS1_18TensorListMetadataILi2EEENS1_24BinaryOpListAlphaFunctorIiLi2ELi2ELi0EEEJSt4plusIiEiEEEvT_T0_DpT1_:
	.zero		3680


//--------------------- .nv.constant0._ZN2at6native55_GLOBAL__N__de093ff9_22_ForeachBinaryOpList_cu_a911ec4325multi_tensor_apply_kernelINS1_18TensorListMetadataILi2EEENS1_24BinaryOpListAlphaFunctorIaLi2ELi2ELi0EEEJSt4plusIaEaEEEvT_T0_DpT1_ --------------------------
	.section	.nv.constant0._ZN2at6native55_GLOBAL__N__de093ff9_22_ForeachBinaryOpList_cu_a911ec4325multi_tensor_apply_kernelINS1_18TensorListMetadataILi2EEENS1_24BinaryOpListAlphaFunctorIaLi2ELi2ELi0EEEJSt4plusIaEaEEEvT_T0_DpT1_,"a",@progbits
	.sectionflags	@""
	.align	4
.nv.constant0._ZN2at6native55_GLOBAL__N__de093ff9_22_ForeachBinaryOpList_cu_a911ec4325multi_tensor_apply_kernelINS1_18TensorListMetadataILi2EEENS1_24BinaryOpListAlphaFunctorIaLi2ELi2ELi0EEEJSt4plusIaEaEEEvT_T0_DpT1_:
	.zero		3675


//--------------------- .nv.constant0._ZN2at6native55_GLOBAL__N__de093ff9_22_ForeachBinaryOpList_cu_a911ec4325multi_tensor_apply_kernelINS1_18TensorListMetadataILi2EEENS1_24BinaryOpListAlphaFunctorIhLi2ELi2ELi0EEEJSt4plusIhEhEEEvT_T0_DpT1_ --------------------------
	.section	.nv.constant0._ZN2at6native55_GLOBAL__N__de093ff9_22_ForeachBinaryOpList_cu_a911ec4325multi_tensor_apply_kernelINS1_18TensorListMetadataILi2EEENS1_24BinaryOpListAlphaFunctorIhLi2ELi2ELi0EEEJSt4plusIhEhEEEvT_T0_DpT1_,"a",@progbits
	.sectionflags	@""
	.align	4
.nv.constant0._ZN2at6native55_GLOBAL__N__de093ff9_22_ForeachBinaryOpList_cu_a911ec4325multi_tensor_apply_kernelINS1_18TensorListMetadataILi2EEENS1_24BinaryOpListAlphaFunctorIhLi2ELi2ELi0EEEJSt4plusIhEhEEEvT_T0_DpT1_:
	.zero		3675


//--------------------- SYMBOLS --------------------------

	.type		.nv.reservedSmem.offset0,@object
	.size		.nv.reservedSmem.offset0,0x4
